// Copyright (c) 2024, Jay Shah, Ganesh Bikshandi, Ying Zhang, Vijay Thakkar, Pradeep Ramani, Tri Dao.
// Splitting the different template instantiations to different files to speed up compilation.
// This file is auto-generated. See "generate_kernels.py"

#include "flash_fwd_hdim64_bf16_paged_split_sm80.cu"
#include "flash_fwd_hdim64_bf16_paged_split_softcap_sm80.cu"

// ===== COMPILED SASS (sm_80) =====

	.target	sm_80

	.elftype	@"ET_EXEC"


//--------------------- .note.nv.tkinfo           --------------------------
	.section	.note.nv.tkinfo,"",@"SHT_NOTE"
	.sectionflags	@"SHF_NOTE_NV_TKINFO"
	.tkinfo
        /*0018*/ 	.word	0x00000002
        /*0030*/ 	.string	""
        /*0030*/ 	.string	"ptxas"
        /*0030*/ 	.string	"Cuda compilation tools, release 13.0, V13.0.88"
        /*0030*/ 	.string	"Build cuda_13.0.r13.0/compiler.36424714_0"
        /*0030*/ 	.string	"-arch sm_80 -m 64 "



//--------------------- .note.nv.cuinfo           --------------------------
	.section	.note.nv.cuinfo,"",@"SHT_NOTE"
	.sectionflags	@"SHF_NOTE_NV_CUINFO"
        /*0018*/ 	.short	0x0002
        /*001a*/ 	.short	0x0050
        /*001c*/ 	.short	0x0082
	.zero		2


//--------------------- .nv.info                  --------------------------
	.section	.nv.info,"",@"SHT_CUDA_INFO"
	.align	4


	//----- nvinfo : EIATTR_REGCOUNT
	.align		4
        /*0000*/ 	.byte	0x04, 0x2f
        /*0002*/ 	.short	(.L_12 - .L_11)
	.align		4
.L_11:
        /*0004*/ 	.word	index@(_ZN7cutlass13device_kernelIN5flash19enable_sm80_to_sm89INS1_16FlashAttnFwdSm80INS1_25CollectiveMainloopFwdSm80ILi4ELi1ELb0EN4cute5tupleIJNS5_1CILi128EEENS7_ILi80EEENS7_ILi64EEEEEELi64ENS_10bfloat16_tEfNS_4arch4Sm80ELb1ELb0ELb0ELb1ELb1ELb1ELb1ELb1EEENS1_21CollectiveEpilogueFwdINS6_IJS8_SA_S9_EEENS6_IJNS7_ILi1EEESI_SI_EEESC_SE_Li128ELb1ELb1ELb1ELb0EEENS1_36VarlenDynamicPersistentTileSchedulerILi128ELi80ELi128ELi128ELb1ELb1ELb0ELb1ELb1ELb1EEEEEEEEEvNT_6ParamsE)
        /*0008*/ 	.word	0x000000ff


	//----- nvinfo : EIATTR_FRAME_SIZE
	.align		4
.L_12:
        /*000c*/ 	.byte	0x04, 0x11
        /*000e*/ 	.short	(.L_14 - .L_13)
	.align		4
.L_13:
        /*0010*/ 	.word	index@($__internal_51_$__cuda_sm70_votesync_ballot)
        /*0014*/ 	.word	0x00000000


	//----- nvinfo : EIATTR_FRAME_SIZE
	.align		4
.L_14:
        /*0018*/ 	.byte	0x04, 0x11
        /*001a*/ 	.short	(.L_16 - .L_15)
	.align		4
.L_15:
        /*001c*/ 	.word	index@($__internal_50_$__cuda_sm70_shflsync_up_p)
        /*0020*/ 	.word	0x00000000


	//----- nvinfo : EIATTR_FRAME_SIZE
	.align		4
.L_16:
        /*0024*/ 	.byte	0x04, 0x11
        /*0026*/ 	.short	(.L_18 - .L_17)
	.align		4
.L_17:
        /*0028*/ 	.word	index@($__internal_49_$__cuda_sm70_shflsync_idx_p)
        /*002c*/ 	.word	0x00000000


	//----- nvinfo : EIATTR_FRAME_SIZE
	.align		4
.L_18:
        /*0030*/ 	.byte	0x04, 0x11
        /*0032*/ 	.short	(.L_20 - .L_19)
	.align		4
.L_19:
        /*0034*/ 	.word	index@($__internal_48_$__cuda_sm70_shflsync_bfly_p)
        /*0038*/ 	.word	0x00000000


	//----- nvinfo : EIATTR_FRAME_SIZE
	.align		4
.L_20:
        /*003c*/ 	.byte	0x04, 0x11
        /*003e*/ 	.short	(.L_22 - .L_21)
	.align		4
.L_21:
        /*0040*/ 	.word	index@(_ZN7cutlass13device_kernelIN5flash19enable_sm80_to_sm89INS1_16FlashAttnFwdSm80INS1_25CollectiveMainloopFwdSm80ILi4ELi1ELb0EN4cute5tupleIJNS5_1CILi128EEENS7_ILi80EEENS7_ILi64EEEEEELi64ENS_10bfloat16_tEfNS_4arch4Sm80ELb1ELb0ELb0ELb1ELb1ELb1ELb1ELb1EEENS1_21CollectiveEpilogueFwdINS6_IJS8_SA_S9_EEENS6_IJNS7_ILi1EEESI_SI_EEESC_SE_Li128ELb1ELb1ELb1ELb0EEENS1_36VarlenDynamicPersistentTileSchedulerILi128ELi80ELi128ELi128ELb1ELb1ELb0ELb1ELb1ELb1EEEEEEEEEvNT_6ParamsE)
        /*0044*/ 	.word	0x00000100


	//----- nvinfo : EIATTR_REGCOUNT
	.align		4
.L_22:
        /*0048*/ 	.byte	0x04, 0x2f
        /*004a*/ 	.short	(.L_24 - .L_23)
	.align		4
.L_23:
        /*004c*/ 	.word	index@(_ZN7cutlass13device_kernelIN5flash19enable_sm80_to_sm89INS1_16FlashAttnFwdSm80INS1_25CollectiveMainloopFwdSm80ILi4ELi1ELb0EN4cute5tupleIJNS5_1CILi128EEENS7_ILi80EEENS7_ILi64EEEEEELi64ENS_10bfloat16_tEfNS_4arch4Sm80ELb1ELb0ELb0ELb1ELb1ELb0ELb1ELb1EEENS1_21CollectiveEpilogueFwdINS6_IJS8_SA_S9_EEENS6_IJNS7_ILi1EEESI_SI_EEESC_SE_Li128ELb1ELb1ELb1ELb0EEENS1_36VarlenDynamicPersistentTileSchedulerILi128ELi80ELi128ELi128ELb1ELb1ELb0ELb1ELb1ELb1EEEEEEEEEvNT_6ParamsE)
        /*0050*/ 	.word	0x000000ff


	//----- nvinfo : EIATTR_FRAME_SIZE
	.align		4
.L_24:
        /*0054*/ 	.byte	0x04, 0x11
        /*0056*/ 	.short	(.L_26 - .L_25)
	.align		4
.L_25:
        /*0058*/ 	.word	index@($__internal_47_$__cuda_sm70_votesync_ballot)
        /*005c*/ 	.word	0x00000000


	//----- nvinfo : EIATTR_FRAME_SIZE
	.align		4
.L_26:
        /*0060*/ 	.byte	0x04, 0x11
        /*0062*/ 	.short	(.L_28 - .L_27)
	.align		4
.L_27:
        /*0064*/ 	.word	index@($__internal_46_$__cuda_sm70_shflsync_up_p)
        /*0068*/ 	.word	0x00000000


	//----- nvinfo : EIATTR_FRAME_SIZE
	.align		4
.L_28:
        /*006c*/ 	.byte	0x04, 0x11
        /*006e*/ 	.short	(.L_30 - .L_29)
	.align		4
.L_29:
        /*0070*/ 	.word	index@($__internal_45_$__cuda_sm70_shflsync_idx_p)
        /*0074*/ 	.word	0x00000000


	//----- nvinfo : EIATTR_FRAME_SIZE
	.align		4
.L_30:
        /*0078*/ 	.byte	0x04, 0x11
        /*007a*/ 	.short	(.L_32 - .L_31)
	.align		4
.L_31:
        /*007c*/ 	.word	index@($__internal_44_$__cuda_sm70_shflsync_bfly_p)
        /*0080*/ 	.word	0x00000000


	//----- nvinfo : EIATTR_FRAME_SIZE
	.align		4
.L_32:
        /*0084*/ 	.byte	0x04, 0x11
        /*0086*/ 	.short	(.L_34 - .L_33)
	.align		4
.L_33:
        /*0088*/ 	.word	index@(_ZN7cutlass13device_kernelIN5flash19enable_sm80_to_sm89INS1_16FlashAttnFwdSm80INS1_25CollectiveMainloopFwdSm80ILi4ELi1ELb0EN4cute5tupleIJNS5_1CILi128EEENS7_ILi80EEENS7_ILi64EEEEEELi64ENS_10bfloat16_tEfNS_4arch4Sm80ELb1ELb0ELb0ELb1ELb1ELb0ELb1ELb1EEENS1_21CollectiveEpilogueFwdINS6_IJS8_SA_S9_EEENS6_IJNS7_ILi1EEESI_SI_EEESC_SE_Li128ELb1ELb1ELb1ELb0EEENS1_36VarlenDynamicPersistentTileSchedulerILi128ELi80ELi128ELi128ELb1ELb1ELb0ELb1ELb1ELb1EEEEEEEEEvNT_6ParamsE)
        /*008c*/ 	.word	0x000000c0


	//----- nvinfo : EIATTR_REGCOUNT
	.align		4
.L_34:
        /*0090*/ 	.byte	0x04, 0x2f
        /*0092*/ 	.short	(.L_36 - .L_35)
	.align		4
.L_35:
        /*0094*/ 	.word	index@(_ZN7cutlass13device_kernelIN5flash19enable_sm80_to_sm89INS1_16FlashAttnFwdSm80INS1_25CollectiveMainloopFwdSm80ILi4ELi1ELb0EN4cute5tupleIJNS5_1CILi128EEENS7_ILi112EEENS7_ILi64EEEEEELi64ENS_10bfloat16_tEfNS_4arch4Sm80ELb1ELb0ELb0ELb0ELb1ELb0ELb1ELb1EEENS1_21CollectiveEpilogueFwdINS6_IJS8_SA_S9_EEENS6_IJNS7_ILi1EEESI_SI_EEESC_SE_Li128ELb0ELb1ELb1ELb0EEENS1_30DynamicPersistentTileSchedulerILi128ELi128ELb1ELb1ELb0EEEEEEEEEvNT_6ParamsE)
        /*0098*/ 	.word	0x000000ff


	//----- nvinfo : EIATTR_FRAME_SIZE
	.align		4
.L_36:
        /*009c*/ 	.byte	0x04, 0x11
        /*009e*/ 	.short	(.L_38 - .L_37)
	.align		4
.L_37:
        /*00a0*/ 	.word	index@($__internal_43_$__cuda_sm70_shflsync_idx_p)
        /*00a4*/ 	.word	0x00000000


	//----- nvinfo : EIATTR_FRAME_SIZE
	.align		4
.L_38:
        /*00a8*/ 	.byte	0x04, 0x11
        /*00aa*/ 	.short	(.L_40 - .L_39)
	.align		4
.L_39:
        /*00ac*/ 	.word	index@($__internal_42_$__cuda_sm70_shflsync_bfly_p)
        /*00b0*/ 	.word	0x00000000


	//----- nvinfo : EIATTR_FRAME_SIZE
	.align		4
.L_40:
        /*00b4*/ 	.byte	0x04, 0x11
        /*00b6*/ 	.short	(.L_42 - .L_41)
	.align		4
.L_41:
        /*00b8*/ 	.word	index@(_ZN7cutlass13device_kernelIN5flash19enable_sm80_to_sm89INS1_16FlashAttnFwdSm80INS1_25CollectiveMainloopFwdSm80ILi4ELi1ELb0EN4cute5tupleIJNS5_1CILi128EEENS7_ILi112EEENS7_ILi64EEEEEELi64ENS_10bfloat16_tEfNS_4arch4Sm80ELb1ELb0ELb0ELb0ELb1ELb0ELb1ELb1EEENS1_21CollectiveEpilogueFwdINS6_IJS8_SA_S9_EEENS6_IJNS7_ILi1EEESI_SI_EEESC_SE_Li128ELb0ELb1ELb1ELb0EEENS1_30DynamicPersistentTileSchedulerILi128ELi128ELb1ELb1ELb0EEEEEEEEEvNT_6ParamsE)
        /*00bc*/ 	.word	0x000000a0


	//----- nvinfo : EIATTR_REGCOUNT
	.align		4
.L_42:
        /*00c0*/ 	.byte	0x04, 0x2f
        /*00c2*/ 	.short	(.L_44 - .L_43)
	.align		4
.L_43:
        /*00c4*/ 	.word	index@(_ZN7cutlass13device_kernelIN5flash19enable_sm80_to_sm89INS1_16FlashAttnFwdSm80INS1_25CollectiveMainloopFwdSm80ILi4ELi1ELb0EN4cute5tupleIJNS5_1CILi128EEENS7_ILi80EEENS7_ILi64EEEEEELi64ENS_10bfloat16_tEfNS_4arch4Sm80ELb0ELb1ELb0ELb1ELb1ELb1ELb1ELb1EEENS1_21CollectiveEpilogueFwdINS6_IJS8_SA_S9_EEENS6_IJNS7_ILi1EEESI_SI_EEESC_SE_Li128ELb1ELb1ELb1ELb0EEENS1_36VarlenDynamicPersistentTileSchedulerILi128ELi80ELi128ELi128ELb1ELb1ELb0ELb1ELb0ELb1EEEEEEEEEvNT_6ParamsE)
        /*00c8*/ 	.word	0x000000ff


	//----- nvinfo : EIATTR_FRAME_SIZE
	.align		4
.L_44:
        /*00cc*/ 	.byte	0x04, 0x11
        /*00ce*/ 	.short	(.L_46 - .L_45)
	.align		4
.L_45:
        /*00d0*/ 	.word	index@($__internal_41_$__cuda_sm70_votesync_ballot)
        /*00d4*/ 	.word	0x00000000


	//----- nvinfo : EIATTR_FRAME_SIZE
	.align		4
.L_46:
        /*00d8*/ 	.byte	0x04, 0x11
        /*00da*/ 	.short	(.L_48 - .L_47)
	.align		4
.L_47:
        /*00dc*/ 	.word	index@($__internal_40_$__cuda_sm70_shflsync_up_p)
        /*00e0*/ 	.word	0x00000000


	//----- nvinfo : EIATTR_FRAME_SIZE
	.align		4
.L_48:
        /*00e4*/ 	.byte	0x04, 0x11
        /*00e6*/ 	.short	(.L_50 - .L_49)
	.align		4
.L_49:
        /*00e8*/ 	.word	index@($__internal_39_$__cuda_sm70_shflsync_idx_p)
        /*00ec*/ 	.word	0x00000000


	//----- nvinfo : EIATTR_FRAME_SIZE
	.align		4
.L_50:
        /*00f0*/ 	.byte	0x04, 0x11
        /*00f2*/ 	.short	(.L_52 - .L_51)
	.align		4
.L_51:
        /*00f4*/ 	.word	index@($__internal_38_$__cuda_sm70_shflsync_bfly_p)
        /*00f8*/ 	.word	0x00000000


	//----- nvinfo : EIATTR_FRAME_SIZE
	.align		4
.L_52:
        /*00fc*/ 	.byte	0x04, 0x11
        /*00fe*/ 	.short	(.L_54 - .L_53)
	.align		4
.L_53:
        /*0100*/ 	.word	index@(_ZN7cutlass13device_kernelIN5flash19enable_sm80_to_sm89INS1_16FlashAttnFwdSm80INS1_25CollectiveMainloopFwdSm80ILi4ELi1ELb0EN4cute5tupleIJNS5_1CILi128EEENS7_ILi80EEENS7_ILi64EEEEEELi64ENS_10bfloat16_tEfNS_4arch4Sm80ELb0ELb1ELb0ELb1ELb1ELb1ELb1ELb1EEENS1_21CollectiveEpilogueFwdINS6_IJS8_SA_S9_EEENS6_IJNS7_ILi1EEESI_SI_EEESC_SE_Li128ELb1ELb1ELb1ELb0EEENS1_36VarlenDynamicPersistentTileSchedulerILi128ELi80ELi128ELi128ELb1ELb1ELb0ELb1ELb0ELb1EEEEEEEEEvNT_6ParamsE)
        /*0104*/ 	.word	0x000000f8


	//----- nvinfo : EIATTR_REGCOUNT
	.align		4
.L_54:
        /*0108*/ 	.byte	0x04, 0x2f
        /*010a*/ 	.short	(.L_56 - .L_55)
	.align		4
.L_55:
        /*010c*/ 	.word	index@(_ZN7cutlass13device_kernelIN5flash19enable_sm80_to_sm89INS1_16FlashAttnFwdSm80INS1_25CollectiveMainloopFwdSm80ILi4ELi1ELb0EN4cute5tupleIJNS5_1CILi128EEENS7_ILi80EEENS7_ILi64EEEEEELi64ENS_10bfloat16_tEfNS_4arch4Sm80ELb0ELb1ELb0ELb1ELb1ELb0ELb1ELb1EEENS1_21CollectiveEpilogueFwdINS6_IJS8_SA_S9_EEENS6_IJNS7_ILi1EEESI_SI_EEESC_SE_Li128ELb1ELb1ELb1ELb0EEENS1_36VarlenDynamicPersistentTileSchedulerILi128ELi80ELi128ELi128ELb1ELb1ELb0ELb1ELb0ELb1EEEEEEEEEvNT_6ParamsE)
        /*0110*/ 	.word	0x000000ff


	//----- nvinfo : EIATTR_FRAME_SIZE
	.align		4
.L_56:
        /*0114*/ 	.byte	0x04, 0x11
        /*0116*/ 	.short	(.L_58 - .L_57)
	.align		4
.L_57:
        /*0118*/ 	.word	index@($__internal_37_$__cuda_sm70_votesync_ballot)
        /*011c*/ 	.word	0x00000000


	//----- nvinfo : EIATTR_FRAME_SIZE
	.align		4
.L_58:
        /*0120*/ 	.byte	0x04, 0x11
        /*0122*/ 	.short	(.L_60 - .L_59)
	.align		4
.L_59:
        /*0124*/ 	.word	index@($__internal_36_$__cuda_sm70_shflsync_up_p)
        /*0128*/ 	.word	0x00000000


	//----- nvinfo : EIATTR_FRAME_SIZE
	.align		4
.L_60:
        /*012c*/ 	.byte	0x04, 0x11
        /*012e*/ 	.short	(.L_62 - .L_61)
	.align		4
.L_61:
        /*0130*/ 	.word	index@($__internal_35_$__cuda_sm70_shflsync_idx_p)
        /*0134*/ 	.word	0x00000000


	//----- nvinfo : EIATTR_FRAME_SIZE
	.align		4
.L_62:
        /*0138*/ 	.byte	0x04, 0x11
        /*013a*/ 	.short	(.L_64 - .L_63)
	.align		4
.L_63:
        /*013c*/ 	.word	index@($__internal_34_$__cuda_sm70_shflsync_bfly_p)
        /*0140*/ 	.word	0x00000000


	//----- nvinfo : EIATTR_FRAME_SIZE
	.align		4
.L_64:
        /*0144*/ 	.byte	0x04, 0x11
        /*0146*/ 	.short	(.L_66 - .L_65)
	.align		4
.L_65:
        /*0148*/ 	.word	index@(_ZN7cutlass13device_kernelIN5flash19enable_sm80_to_sm89INS1_16FlashAttnFwdSm80INS1_25CollectiveMainloopFwdSm80ILi4ELi1ELb0EN4cute5tupleIJNS5_1CILi128EEENS7_ILi80EEENS7_ILi64EEEEEELi64ENS_10bfloat16_tEfNS_4arch4Sm80ELb0ELb1ELb0ELb1ELb1ELb0ELb1ELb1EEENS1_21CollectiveEpilogueFwdINS6_IJS8_SA_S9_EEENS6_IJNS7_ILi1EEESI_SI_EEESC_SE_Li128ELb1ELb1ELb1ELb0EEENS1_36VarlenDynamicPersistentTileSchedulerILi128ELi80ELi128ELi128ELb1ELb1ELb0ELb1ELb0ELb1EEEEEEEEEvNT_6ParamsE)
        /*014c*/ 	.word	0x00000080


	//----- nvinfo : EIATTR_REGCOUNT
	.align		4
.L_66:
        /*0150*/ 	.byte	0x04, 0x2f
        /*0152*/ 	.short	(.L_68 - .L_67)
	.align		4
.L_67:
        /*0154*/ 	.word	index@(_ZN7cutlass13device_kernelIN5flash19enable_sm80_to_sm89INS1_16FlashAttnFwdSm80INS1_25CollectiveMainloopFwdSm80ILi4ELi1ELb0EN4cute5tupleIJNS5_1CILi128EEENS7_ILi96EEENS7_ILi64EEEEEELi64ENS_10bfloat16_tEfNS_4arch4Sm80ELb0ELb1ELb0ELb0ELb1ELb0ELb1ELb1EEENS1_21CollectiveEpilogueFwdINS6_IJS8_SA_S9_EEENS6_IJNS7_ILi1EEESI_SI_EEESC_SE_Li128ELb0ELb1ELb1ELb0EEENS1_19SingleTileSchedulerILb0ELb1ELb1ELi128EEEEEEEEEvNT_6ParamsE)
        /*0158*/ 	.word	0x000000ff


	//----- nvinfo : EIATTR_FRAME_SIZE
	.align		4
.L_68:
        /*015c*/ 	.byte	0x04, 0x11
        /*015e*/ 	.short	(.L_70 - .L_69)
	.align		4
.L_69:
        /*0160*/ 	.word	index@(_ZN7cutlass13device_kernelIN5flash19enable_sm80_to_sm89INS1_16FlashAttnFwdSm80INS1_25CollectiveMainloopFwdSm80ILi4ELi1ELb0EN4cute5tupleIJNS5_1CILi128EEENS7_ILi96EEENS7_ILi64EEEEEELi64ENS_10bfloat16_tEfNS_4arch4Sm80ELb0ELb1ELb0ELb0ELb1ELb0ELb1ELb1EEENS1_21CollectiveEpilogueFwdINS6_IJS8_SA_S9_EEENS6_IJNS7_ILi1EEESI_SI_EEESC_SE_Li128ELb0ELb1ELb1ELb0EEENS1_19SingleTileSchedulerILb0ELb1ELb1ELi128EEEEEEEEEvNT_6ParamsE)
        /*0164*/ 	.word	0x00000018


	//----- nvinfo : EIATTR_REGCOUNT
	.align		4
.L_70:
        /*0168*/ 	.byte	0x04, 0x2f
        /*016a*/ 	.short	(.L_72 - .L_71)
	.align		4
.L_71:
        /*016c*/ 	.word	index@(_ZN7cutlass13device_kernelIN5flash19enable_sm80_to_sm89INS1_16FlashAttnFwdSm80INS1_25CollectiveMainloopFwdSm80ILi4ELi1ELb0EN4cute5tupleIJNS5_1CILi128EEENS7_ILi80EEENS7_ILi64EEEEEELi64ENS_10bfloat16_tEfNS_4arch4Sm80ELb0ELb0ELb0ELb1ELb1ELb1ELb1ELb1EEENS1_21CollectiveEpilogueFwdINS6_IJS8_SA_S9_EEENS6_IJNS7_ILi1EEESI_SI_EEESC_SE_Li128ELb1ELb1ELb1ELb0EEENS1_36VarlenDynamicPersistentTileSchedulerILi128ELi80ELi128ELi128ELb1ELb1ELb0ELb0ELb1ELb1EEEEEEEEEvNT_6ParamsE)
        /*0170*/ 	.word	0x000000ff


	//----- nvinfo : EIATTR_FRAME_SIZE
	.align		4
.L_72:
        /*0174*/ 	.byte	0x04, 0x11
        /*0176*/ 	.short	(.L_74 - .L_73)
	.align		4
.L_73:
        /*0178*/ 	.word	index@($__internal_33_$__cuda_sm70_votesync_ballot)
        /*017c*/ 	.word	0x00000000


	//----- nvinfo : EIATTR_FRAME_SIZE
	.align		4
.L_74:
        /*0180*/ 	.byte	0x04, 0x11
        /*0182*/ 	.short	(.L_76 - .L_75)
	.align		4
.L_75:
        /*0184*/ 	.word	index@($__internal_32_$__cuda_sm70_shflsync_up_p)
        /*0188*/ 	.word	0x00000000


	//----- nvinfo : EIATTR_FRAME_SIZE
	.align		4
.L_76:
        /*018c*/ 	.byte	0x04, 0x11
        /*018e*/ 	.short	(.L_78 - .L_77)
	.align		4
.L_77:
        /*0190*/ 	.word	index@($__internal_31_$__cuda_sm70_shflsync_idx_p)
        /*0194*/ 	.word	0x00000000


	//----- nvinfo : EIATTR_FRAME_SIZE
	.align		4
.L_78:
        /*0198*/ 	.byte	0x04, 0x11
        /*019a*/ 	.short	(.L_80 - .L_79)
	.align		4
.L_79:
        /*019c*/ 	.word	index@($__internal_30_$__cuda_sm70_shflsync_bfly_p)
        /*01a0*/ 	.word	0x00000000


	//----- nvinfo : EIATTR_FRAME_SIZE
	.align		4
.L_80:
        /*01a4*/ 	.byte	0x04, 0x11
        /*01a6*/ 	.short	(.L_82 - .L_81)
	.align		4
.L_81:
        /*01a8*/ 	.word	index@(_ZN7cutlass13device_kernelIN5flash19enable_sm80_to_sm89INS1_16FlashAttnFwdSm80INS1_25CollectiveMainloopFwdSm80ILi4ELi1ELb0EN4cute5tupleIJNS5_1CILi128EEENS7_ILi80EEENS7_ILi64EEEEEELi64ENS_10bfloat16_tEfNS_4arch4Sm80ELb0ELb0ELb0ELb1ELb1ELb1ELb1ELb1EEENS1_21CollectiveEpilogueFwdINS6_IJS8_SA_S9_EEENS6_IJNS7_ILi1EEESI_SI_EEESC_SE_Li128ELb1ELb1ELb1ELb0EEENS1_36VarlenDynamicPersistentTileSchedulerILi128ELi80ELi128ELi128ELb1ELb1ELb0ELb0ELb1ELb1EEEEEEEEEvNT_6ParamsE)
        /*01ac*/ 	.word	0x000000f8


	//----- nvinfo : EIATTR_REGCOUNT
	.align		4
.L_82:
        /*01b0*/ 	.byte	0x04, 0x2f
        /*01b2*/ 	.short	(.L_84 - .L_83)
	.align		4
.L_83:
        /*01b4*/ 	.word	index@(_ZN7cutlass13device_kernelIN5flash19enable_sm80_to_sm89INS1_16FlashAttnFwdSm80INS1_25CollectiveMainloopFwdSm80ILi4ELi1ELb0EN4cute5tupleIJNS5_1CILi128EEENS7_ILi80EEENS7_ILi64EEEEEELi64ENS_10bfloat16_tEfNS_4arch4Sm80ELb0ELb0ELb0ELb1ELb1ELb0ELb1ELb1EEENS1_21CollectiveEpilogueFwdINS6_IJS8_SA_S9_EEENS6_IJNS7_ILi1EEESI_SI_EEESC_SE_Li128ELb1ELb1ELb1ELb0EEENS1_36VarlenDynamicPersistentTileSchedulerILi128ELi80ELi128ELi128ELb1ELb1ELb0ELb0ELb1ELb1EEEEEEEEEvNT_6ParamsE)
        /*01b8*/ 	.word	0x000000ff


	//----- nvinfo : EIATTR_FRAME_SIZE
	.align		4
.L_84:
        /*01bc*/ 	.byte	0x04, 0x11
        /*01be*/ 	.short	(.L_86 - .L_85)
	.align		4
.L_85:
        /*01c0*/ 	.word	index@($__internal_29_$__cuda_sm70_votesync_ballot)
        /*01c4*/ 	.word	0x00000000


	//----- nvinfo : EIATTR_FRAME_SIZE
	.align		4
.L_86:
        /*01c8*/ 	.byte	0x04, 0x11
        /*01ca*/ 	.short	(.L_88 - .L_87)
	.align		4
.L_87:
        /*01cc*/ 	.word	index@($__internal_28_$__cuda_sm70_shflsync_up_p)
        /*01d0*/ 	.word	0x00000000


	//----- nvinfo : EIATTR_FRAME_SIZE
	.align		4
.L_88:
        /*01d4*/ 	.byte	0x04, 0x11
        /*01d6*/ 	.short	(.L_90 - .L_89)
	.align		4
.L_89:
        /*01d8*/ 	.word	index@($__internal_27_$__cuda_sm70_shflsync_idx_p)
        /*01dc*/ 	.word	0x00000000


	//----- nvinfo : EIATTR_FRAME_SIZE
	.align		4
.L_90:
        /*01e0*/ 	.byte	0x04, 0x11
        /*01e2*/ 	.short	(.L_92 - .L_91)
	.align		4
.L_91:
        /*01e4*/ 	.word	index@($__internal_26_$__cuda_sm70_shflsync_bfly_p)
        /*01e8*/ 	.word	0x00000000


	//----- nvinfo : EIATTR_FRAME_SIZE
	.align		4
.L_92:
        /*01ec*/ 	.byte	0x04, 0x11
        /*01ee*/ 	.short	(.L_94 - .L_93)
	.align		4
.L_93:
        /*01f0*/ 	.word	index@(_ZN7cutlass13device_kernelIN5flash19enable_sm80_to_sm89INS1_16FlashAttnFwdSm80INS1_25CollectiveMainloopFwdSm80ILi4ELi1ELb0EN4cute5tupleIJNS5_1CILi128EEENS7_ILi80EEENS7_ILi64EEEEEELi64ENS_10bfloat16_tEfNS_4arch4Sm80ELb0ELb0ELb0ELb1ELb1ELb0ELb1ELb1EEENS1_21CollectiveEpilogueFwdINS6_IJS8_SA_S9_EEENS6_IJNS7_ILi1EEESI_SI_EEESC_SE_Li128ELb1ELb1ELb1ELb0EEENS1_36VarlenDynamicPersistentTileSchedulerILi128ELi80ELi128ELi128ELb1ELb1ELb0ELb0ELb1ELb1EEEEEEEEEvNT_6ParamsE)
        /*01f4*/ 	.word	0x00000098


	//----- nvinfo : EIATTR_REGCOUNT
	.align		4
.L_94:
        /*01f8*/ 	.byte	0x04, 0x2f
        /*01fa*/ 	.short	(.L_96 - .L_95)
	.align		4
.L_95:
        /*01fc*/ 	.word	index@(_ZN7cutlass13device_kernelIN5flash19enable_sm80_to_sm89INS1_16FlashAttnFwdSm80INS1_25CollectiveMainloopFwdSm80ILi4ELi1ELb0EN4cute5tupleIJNS5_1CILi128EEENS7_ILi112EEENS7_ILi64EEEEEELi64ENS_10bfloat16_tEfNS_4arch4Sm80ELb0ELb0ELb0ELb0ELb1ELb0ELb1ELb1EEENS1_21CollectiveEpilogueFwdINS6_IJS8_SA_S9_EEENS6_IJNS7_ILi1EEESI_SI_EEESC_SE_Li128ELb0ELb1ELb1ELb0EEENS1_19SingleTileSchedulerILb0ELb1ELb1ELi128EEEEEEEEEvNT_6ParamsE)
        /*0200*/ 	.word	0x000000ff


	//----- nvinfo : EIATTR_FRAME_SIZE
	.align		4
.L_96:
        /*0204*/ 	.byte	0x04, 0x11
        /*0206*/ 	.short	(.L_98 - .L_97)
	.align		4
.L_97:
        /*0208*/ 	.word	index@(_ZN7cutlass13device_kernelIN5flash19enable_sm80_to_sm89INS1_16FlashAttnFwdSm80INS1_25CollectiveMainloopFwdSm80ILi4ELi1ELb0EN4cute5tupleIJNS5_1CILi128EEENS7_ILi112EEENS7_ILi64EEEEEELi64ENS_10bfloat16_tEfNS_4arch4Sm80ELb0ELb0ELb0ELb0ELb1ELb0ELb1ELb1EEENS1_21CollectiveEpilogueFwdINS6_IJS8_SA_S9_EEENS6_IJNS7_ILi1EEESI_SI_EEESC_SE_Li128ELb0ELb1ELb1ELb0EEENS1_19SingleTileSchedulerILb0ELb1ELb1ELi128EEEEEEEEEvNT_6ParamsE)
        /*020c*/ 	.word	0x00000020


	//----- nvinfo : EIATTR_REGCOUNT
	.align		4
.L_98:
        /*0210*/ 	.byte	0x04, 0x2f
        /*0212*/ 	.short	(.L_100 - .L_99)
	.align		4
.L_99:
        /*0214*/ 	.word	index@(_ZN7cutlass13device_kernelIN5flash19enable_sm80_to_sm89INS1_16FlashAttnFwdSm80INS1_25CollectiveMainloopFwdSm80ILi4ELi1ELb0EN4cute5tupleIJNS5_1CILi128EEENS7_ILi80EEENS7_ILi64EEEEEELi64ENS_10bfloat16_tEfNS_4arch4Sm80ELb1ELb0ELb1ELb1ELb1ELb1ELb1ELb1EEENS1_21CollectiveEpilogueFwdINS6_IJS8_SA_S9_EEENS6_IJNS7_ILi1EEESI_SI_EEESC_SE_Li128ELb1ELb1ELb1ELb0EEENS1_36VarlenDynamicPersistentTileSchedulerILi128ELi80ELi128ELi128ELb1ELb1ELb0ELb1ELb1ELb1EEEEEEEEEvNT_6ParamsE)
        /*0218*/ 	.word	0x000000ff


	//----- nvinfo : EIATTR_FRAME_SIZE
	.align		4
.L_100:
        /*021c*/ 	.byte	0x04, 0x11
        /*021e*/ 	.short	(.L_102 - .L_101)
	.align		4
.L_101:
        /*0220*/ 	.word	index@($__internal_25_$__cuda_sm70_votesync_ballot)
        /*0224*/ 	.word	0x00000000


	//----- nvinfo : EIATTR_FRAME_SIZE
	.align		4
.L_102:
        /*0228*/ 	.byte	0x04, 0x11
        /*022a*/ 	.short	(.L_104 - .L_103)
	.align		4
.L_103:
        /*022c*/ 	.word	index@($__internal_24_$__cuda_sm70_shflsync_up_p)
        /*0230*/ 	.word	0x00000000


	//----- nvinfo : EIATTR_FRAME_SIZE
	.align		4
.L_104:
        /*0234*/ 	.byte	0x04, 0x11
        /*0236*/ 	.short	(.L_106 - .L_105)
	.align		4
.L_105:
        /*0238*/ 	.word	index@($__internal_23_$__cuda_sm70_shflsync_idx_p)
        /*023c*/ 	.word	0x00000000


	//----- nvinfo : EIATTR_FRAME_SIZE
	.align		4
.L_106:
        /*0240*/ 	.byte	0x04, 0x11
        /*0242*/ 	.short	(.L_108 - .L_107)
	.align		4
.L_107:
        /*0244*/ 	.word	index@($__internal_22_$__cuda_sm70_shflsync_bfly_p)
        /*0248*/ 	.word	0x00000000


	//----- nvinfo : EIATTR_FRAME_SIZE
	.align		4
.L_108:
        /*024c*/ 	.byte	0x04, 0x11
        /*024e*/ 	.short	(.L_110 - .L_109)
	.align		4
.L_109:
        /*0250*/ 	.word	index@(_ZN7cutlass13device_kernelIN5flash19enable_sm80_to_sm89INS1_16FlashAttnFwdSm80INS1_25CollectiveMainloopFwdSm80ILi4ELi1ELb0EN4cute5tupleIJNS5_1CILi128EEENS7_ILi80EEENS7_ILi64EEEEEELi64ENS_10bfloat16_tEfNS_4arch4Sm80ELb1ELb0ELb1ELb1ELb1ELb1ELb1ELb1EEENS1_21CollectiveEpilogueFwdINS6_IJS8_SA_S9_EEENS6_IJNS7_ILi1EEESI_SI_EEESC_SE_Li128ELb1ELb1ELb1ELb0EEENS1_36VarlenDynamicPersistentTileSchedulerILi128ELi80ELi128ELi128ELb1ELb1ELb0ELb1ELb1ELb1EEEEEEEEEvNT_6ParamsE)
        /*0254*/ 	.word	0x00000100


	//----- nvinfo : EIATTR_REGCOUNT
	.align		4
.L_110:
        /*0258*/ 	.byte	0x04, 0x2f
        /*025a*/ 	.short	(.L_112 - .L_111)
	.align		4
.L_111:
        /*025c*/ 	.word	index@(_ZN7cutlass13device_kernelIN5flash19enable_sm80_to_sm89INS1_16FlashAttnFwdSm80INS1_25CollectiveMainloopFwdSm80ILi4ELi1ELb0EN4cute5tupleIJNS5_1CILi128EEENS7_ILi80EEENS7_ILi64EEEEEELi64ENS_10bfloat16_tEfNS_4arch4Sm80ELb1ELb0ELb1ELb1ELb1ELb0ELb1ELb1EEENS1_21CollectiveEpilogueFwdINS6_IJS8_SA_S9_EEENS6_IJNS7_ILi1EEESI_SI_EEESC_SE_Li128ELb1ELb1ELb1ELb0EEENS1_36VarlenDynamicPersistentTileSchedulerILi128ELi80ELi128ELi128ELb1ELb1ELb0ELb1ELb1ELb1EEEEEEEEEvNT_6ParamsE)
        /*0260*/ 	.word	0x000000ff


	//----- nvinfo : EIATTR_FRAME_SIZE
	.align		4
.L_112:
        /*0264*/ 	.byte	0x04, 0x11
        /*0266*/ 	.short	(.L_114 - .L_113)
	.align		4
.L_113:
        /*0268*/ 	.word	index@($__internal_21_$__cuda_sm70_votesync_ballot)
        /*026c*/ 	.word	0x00000000


	//----- nvinfo : EIATTR_FRAME_SIZE
	.align		4
.L_114:
        /*0270*/ 	.byte	0x04, 0x11
        /*0272*/ 	.short	(.L_116 - .L_115)
	.align		4
.L_115:
        /*0274*/ 	.word	index@($__internal_20_$__cuda_sm70_shflsync_up_p)
        /*0278*/ 	.word	0x00000000


	//----- nvinfo : EIATTR_FRAME_SIZE
	.align		4
.L_116:
        /*027c*/ 	.byte	0x04, 0x11
        /*027e*/ 	.short	(.L_118 - .L_117)
	.align		4
.L_117:
        /*0280*/ 	.word	index@($__internal_19_$__cuda_sm70_shflsync_idx_p)
        /*0284*/ 	.word	0x00000000


	//----- nvinfo : EIATTR_FRAME_SIZE
	.align		4
.L_118:
        /*0288*/ 	.byte	0x04, 0x11
        /*028a*/ 	.short	(.L_120 - .L_119)
	.align		4
.L_119:
        /*028c*/ 	.word	index@($__internal_18_$__cuda_sm70_shflsync_bfly_p)
        /*0290*/ 	.word	0x00000000


	//----- nvinfo : EIATTR_FRAME_SIZE
	.align		4
.L_120:
        /*0294*/ 	.byte	0x04, 0x11
        /*0296*/ 	.short	(.L_122 - .L_121)
	.align		4
.L_121:
        /*0298*/ 	.word	index@(_ZN7cutlass13device_kernelIN5flash19enable_sm80_to_sm89INS1_16FlashAttnFwdSm80INS1_25CollectiveMainloopFwdSm80ILi4ELi1ELb0EN4cute5tupleIJNS5_1CILi128EEENS7_ILi80EEENS7_ILi64EEEEEELi64ENS_10bfloat16_tEfNS_4arch4Sm80ELb1ELb0ELb1ELb1ELb1ELb0ELb1ELb1EEENS1_21CollectiveEpilogueFwdINS6_IJS8_SA_S9_EEENS6_IJNS7_ILi1EEESI_SI_EEESC_SE_Li128ELb1ELb1ELb1ELb0EEENS1_36VarlenDynamicPersistentTileSchedulerILi128ELi80ELi128ELi128ELb1ELb1ELb0ELb1ELb1ELb1EEEEEEEEEvNT_6ParamsE)
        /*029c*/ 	.word	0x000000d8


	//----- nvinfo : EIATTR_REGCOUNT
	.align		4
.L_122:
        /*02a0*/ 	.byte	0x04, 0x2f
        /*02a2*/ 	.short	(.L_124 - .L_123)
	.align		4
.L_123:
        /*02a4*/ 	.word	index@(_ZN7cutlass13device_kernelIN5flash19enable_sm80_to_sm89INS1_16FlashAttnFwdSm80INS1_25CollectiveMainloopFwdSm80ILi4ELi1ELb0EN4cute5tupleIJNS5_1CILi128EEENS7_ILi112EEENS7_ILi64EEEEEELi64ENS_10bfloat16_tEfNS_4arch4Sm80ELb1ELb0ELb1ELb0ELb1ELb0ELb1ELb1EEENS1_21CollectiveEpilogueFwdINS6_IJS8_SA_S9_EEENS6_IJNS7_ILi1EEESI_SI_EEESC_SE_Li128ELb0ELb1ELb1ELb0EEENS1_30DynamicPersistentTileSchedulerILi128ELi128ELb1ELb1ELb0EEEEEEEEEvNT_6ParamsE)
        /*02a8*/ 	.word	0x000000ff


	//----- nvinfo : EIATTR_FRAME_SIZE
	.align		4
.L_124:
        /*02ac*/ 	.byte	0x04, 0x11
        /*02ae*/ 	.short	(.L_126 - .L_125)
	.align		4
.L_125:
        /*02b0*/ 	.word	index@($__internal_17_$__cuda_sm70_shflsync_idx_p)
        /*02b4*/ 	.word	0x00000000


	//----- nvinfo : EIATTR_FRAME_SIZE
	.align		4
.L_126:
        /*02b8*/ 	.byte	0x04, 0x11
        /*02ba*/ 	.short	(.L_128 - .L_127)
	.align		4
.L_127:
        /*02bc*/ 	.word	index@($__internal_16_$__cuda_sm70_shflsync_bfly_p)
        /*02c0*/ 	.word	0x00000000


	//----- nvinfo : EIATTR_FRAME_SIZE
	.align		4
.L_128:
        /*02c4*/ 	.byte	0x04, 0x11
        /*02c6*/ 	.short	(.L_130 - .L_129)
	.align		4
.L_129:
        /*02c8*/ 	.word	index@(_ZN7cutlass13device_kernelIN5flash19enable_sm80_to_sm89INS1_16FlashAttnFwdSm80INS1_25CollectiveMainloopFwdSm80ILi4ELi1ELb0EN4cute5tupleIJNS5_1CILi128EEENS7_ILi112EEENS7_ILi64EEEEEELi64ENS_10bfloat16_tEfNS_4arch4Sm80ELb1ELb0ELb1ELb0ELb1ELb0ELb1ELb1EEENS1_21CollectiveEpilogueFwdINS6_IJS8_SA_S9_EEENS6_IJNS7_ILi1EEESI_SI_EEESC_SE_Li128ELb0ELb1ELb1ELb0EEENS1_30DynamicPersistentTileSchedulerILi128ELi128ELb1ELb1ELb0EEEEEEEEEvNT_6ParamsE)
        /*02cc*/ 	.word	0x00000068


	//----- nvinfo : EIATTR_REGCOUNT
	.align		4
.L_130:
        /*02d0*/ 	.byte	0x04, 0x2f
        /*02d2*/ 	.short	(.L_132 - .L_131)
	.align		4
.L_131:
        /*02d4*/ 	.word	index@(_ZN7cutlass13device_kernelIN5flash19enable_sm80_to_sm89INS1_16FlashAttnFwdSm80INS1_25CollectiveMainloopFwdSm80ILi4ELi1ELb0EN4cute5tupleIJNS5_1CILi128EEENS7_ILi80EEENS7_ILi64EEEEEELi64ENS_10bfloat16_tEfNS_4arch4Sm80ELb0ELb1ELb1ELb1ELb1ELb1ELb1ELb1EEENS1_21CollectiveEpilogueFwdINS6_IJS8_SA_S9_EEENS6_IJNS7_ILi1EEESI_SI_EEESC_SE_Li128ELb1ELb1ELb1ELb0EEENS1_36VarlenDynamicPersistentTileSchedulerILi128ELi80ELi128ELi128ELb1ELb1ELb0ELb1ELb0ELb1EEEEEEEEEvNT_6ParamsE)
        /*02d8*/ 	.word	0x000000ff


	//----- nvinfo : EIATTR_FRAME_SIZE
	.align		4
.L_132:
        /*02dc*/ 	.byte	0x04, 0x11
        /*02de*/ 	.short	(.L_134 - .L_133)
	.align		4
.L_133:
        /*02e0*/ 	.word	index@($__internal_15_$__cuda_sm70_votesync_ballot)
        /*02e4*/ 	.word	0x00000000


	//----- nvinfo : EIATTR_FRAME_SIZE
	.align		4
.L_134:
        /*02e8*/ 	.byte	0x04, 0x11
        /*02ea*/ 	.short	(.L_136 - .L_135)
	.align		4
.L_135:
        /*02ec*/ 	.word	index@($__internal_14_$__cuda_sm70_shflsync_up_p)
        /*02f0*/ 	.word	0x00000000


	//----- nvinfo : EIATTR_FRAME_SIZE
	.align		4
.L_136:
        /*02f4*/ 	.byte	0x04, 0x11
        /*02f6*/ 	.short	(.L_138 - .L_137)
	.align		4
.L_137:
        /*02f8*/ 	.word	index@($__internal_13_$__cuda_sm70_shflsync_idx_p)
        /*02fc*/ 	.word	0x00000000


	//----- nvinfo : EIATTR_FRAME_SIZE
	.align		4
.L_138:
        /*0300*/ 	.byte	0x04, 0x11
        /*0302*/ 	.short	(.L_140 - .L_139)
	.align		4
.L_139:
        /*0304*/ 	.word	index@($__internal_12_$__cuda_sm70_shflsync_bfly_p)
        /*0308*/ 	.word	0x00000000


	//----- nvinfo : EIATTR_FRAME_SIZE
	.align		4
.L_140:
        /*030c*/ 	.byte	0x04, 0x11
        /*030e*/ 	.short	(.L_142 - .L_141)
	.align		4
.L_141:
        /*0310*/ 	.word	index@(_ZN7cutlass13device_kernelIN5flash19enable_sm80_to_sm89INS1_16FlashAttnFwdSm80INS1_25CollectiveMainloopFwdSm80ILi4ELi1ELb0EN4cute5tupleIJNS5_1CILi128EEENS7_ILi80EEENS7_ILi64EEEEEELi64ENS_10bfloat16_tEfNS_4arch4Sm80ELb0ELb1ELb1ELb1ELb1ELb1ELb1ELb1EEENS1_21CollectiveEpilogueFwdINS6_IJS8_SA_S9_EEENS6_IJNS7_ILi1EEESI_SI_EEESC_SE_Li128ELb1ELb1ELb1ELb0EEENS1_36VarlenDynamicPersistentTileSchedulerILi128ELi80ELi128ELi128ELb1ELb1ELb0ELb1ELb0ELb1EEEEEEEEEvNT_6ParamsE)
        /*0314*/ 	.word	0x000000b0


	//----- nvinfo : EIATTR_REGCOUNT
	.align		4
.L_142:
        /*0318*/ 	.byte	0x04, 0x2f
        /*031a*/ 	.short	(.L_144 - .L_143)
	.align		4
.L_143:
        /*031c*/ 	.word	index@(_ZN7cutlass13device_kernelIN5flash19enable_sm80_to_sm89INS1_16FlashAttnFwdSm80INS1_25CollectiveMainloopFwdSm80ILi4ELi1ELb0EN4cute5tupleIJNS5_1CILi128EEENS7_ILi80EEENS7_ILi64EEEEEELi64ENS_10bfloat16_tEfNS_4arch4Sm80ELb0ELb1ELb1ELb1ELb1ELb0ELb1ELb1EEENS1_21CollectiveEpilogueFwdINS6_IJS8_SA_S9_EEENS6_IJNS7_ILi1EEESI_SI_EEESC_SE_Li128ELb1ELb1ELb1ELb0EEENS1_36VarlenDynamicPersistentTileSchedulerILi128ELi80ELi128ELi128ELb1ELb1ELb0ELb1ELb0ELb1EEEEEEEEEvNT_6ParamsE)
        /*0320*/ 	.word	0x000000ff


	//----- nvinfo : EIATTR_FRAME_SIZE
	.align		4
.L_144:
        /*0324*/ 	.byte	0x04, 0x11
        /*0326*/ 	.short	(.L_146 - .L_145)
	.align		4
.L_145:
        /*0328*/ 	.word	index@($__internal_11_$__cuda_sm70_votesync_ballot)
        /*032c*/ 	.word	0x00000000


	//----- nvinfo : EIATTR_FRAME_SIZE
	.align		4
.L_146:
        /*0330*/ 	.byte	0x04, 0x11
        /*0332*/ 	.short	(.L_148 - .L_147)
	.align		4
.L_147:
        /*0334*/ 	.word	index@($__internal_10_$__cuda_sm70_shflsync_up_p)
        /*0338*/ 	.word	0x00000000


	//----- nvinfo : EIATTR_FRAME_SIZE
	.align		4
.L_148:
        /*033c*/ 	.byte	0x04, 0x11
        /*033e*/ 	.short	(.L_150 - .L_149)
	.align		4
.L_149:
        /*0340*/ 	.word	index@($__internal_9_$__cuda_sm70_shflsync_idx_p)
        /*0344*/ 	.word	0x00000000


	//----- nvinfo : EIATTR_FRAME_SIZE
	.align		4
.L_150:
        /*0348*/ 	.byte	0x04, 0x11
        /*034a*/ 	.short	(.L_152 - .L_151)
	.align		4
.L_151:
        /*034c*/ 	.word	index@($__internal_8_$__cuda_sm70_shflsync_bfly_p)
        /*0350*/ 	.word	0x00000000


	//----- nvinfo : EIATTR_FRAME_SIZE
	.align		4
.L_152:
        /*0354*/ 	.byte	0x04, 0x11
        /*0356*/ 	.short	(.L_154 - .L_153)
	.align		4
.L_153:
        /*0358*/ 	.word	index@(_ZN7cutlass13device_kernelIN5flash19enable_sm80_to_sm89INS1_16FlashAttnFwdSm80INS1_25CollectiveMainloopFwdSm80ILi4ELi1ELb0EN4cute5tupleIJNS5_1CILi128EEENS7_ILi80EEENS7_ILi64EEEEEELi64ENS_10bfloat16_tEfNS_4arch4Sm80ELb0ELb1ELb1ELb1ELb1ELb0ELb1ELb1EEENS1_21CollectiveEpilogueFwdINS6_IJS8_SA_S9_EEENS6_IJNS7_ILi1EEESI_SI_EEESC_SE_Li128ELb1ELb1ELb1ELb0EEENS1_36VarlenDynamicPersistentTileSchedulerILi128ELi80ELi128ELi128ELb1ELb1ELb0ELb1ELb0ELb1EEEEEEEEEvNT_6ParamsE)
        /*035c*/ 	.word	0x000000d0


	//----- nvinfo : EIATTR_REGCOUNT
	.align		4
.L_154:
        /*0360*/ 	.byte	0x04, 0x2f
        /*0362*/ 	.short	(.L_156 - .L_155)
	.align		4
.L_155:
        /*0364*/ 	.word	index@(_ZN7cutlass13device_kernelIN5flash19enable_sm80_to_sm89INS1_16FlashAttnFwdSm80INS1_25CollectiveMainloopFwdSm80ILi4ELi1ELb0EN4cute5tupleIJNS5_1CILi128EEENS7_ILi96EEENS7_ILi64EEEEEELi64ENS_10bfloat16_tEfNS_4arch4Sm80ELb0ELb1ELb1ELb0ELb1ELb0ELb1ELb1EEENS1_21CollectiveEpilogueFwdINS6_IJS8_SA_S9_EEENS6_IJNS7_ILi1EEESI_SI_EEESC_SE_Li128ELb0ELb1ELb1ELb0EEENS1_19SingleTileSchedulerILb0ELb1ELb1ELi128EEEEEEEEEvNT_6ParamsE)
        /*0368*/ 	.word	0x000000ff


	//----- nvinfo : EIATTR_FRAME_SIZE
	.align		4
.L_156:
        /*036c*/ 	.byte	0x04, 0x11
        /*036e*/ 	.short	(.L_158 - .L_157)
	.align		4
.L_157:
        /*0370*/ 	.word	index@(_ZN7cutlass13device_kernelIN5flash19enable_sm80_to_sm89INS1_16FlashAttnFwdSm80INS1_25CollectiveMainloopFwdSm80ILi4ELi1ELb0EN4cute5tupleIJNS5_1CILi128EEENS7_ILi96EEENS7_ILi64EEEEEELi64ENS_10bfloat16_tEfNS_4arch4Sm80ELb0ELb1ELb1ELb0ELb1ELb0ELb1ELb1EEENS1_21CollectiveEpilogueFwdINS6_IJS8_SA_S9_EEENS6_IJNS7_ILi1EEESI_SI_EEESC_SE_Li128ELb0ELb1ELb1ELb0EEENS1_19SingleTileSchedulerILb0ELb1ELb1ELi128EEEEEEEEEvNT_6ParamsE)
        /*0374*/ 	.word	0x00000050


	//----- nvinfo : EIATTR_REGCOUNT
	.align		4
.L_158:
        /*0378*/ 	.byte	0x04, 0x2f
        /*037a*/ 	.short	(.L_160 - .L_159)
	.align		4
.L_159:
        /*037c*/ 	.word	index@(_ZN7cutlass13device_kernelIN5flash19enable_sm80_to_sm89INS1_16FlashAttnFwdSm80INS1_25CollectiveMainloopFwdSm80ILi4ELi1ELb0EN4cute5tupleIJNS5_1CILi128EEENS7_ILi80EEENS7_ILi64EEEEEELi64ENS_10bfloat16_tEfNS_4arch4Sm80ELb0ELb0ELb1ELb1ELb1ELb1ELb1ELb1EEENS1_21CollectiveEpilogueFwdINS6_IJS8_SA_S9_EEENS6_IJNS7_ILi1EEESI_SI_EEESC_SE_Li128ELb1ELb1ELb1ELb0EEENS1_36VarlenDynamicPersistentTileSchedulerILi128ELi80ELi128ELi128ELb1ELb1ELb0ELb0ELb1ELb1EEEEEEEEEvNT_6ParamsE)
        /*0380*/ 	.word	0x000000ff


	//----- nvinfo : EIATTR_FRAME_SIZE
	.align		4
.L_160:
        /*0384*/ 	.byte	0x04, 0x11
        /*0386*/ 	.short	(.L_162 - .L_161)
	.align		4
.L_161:
        /*0388*/ 	.word	index@($__internal_7_$__cuda_sm70_votesync_ballot)
        /*038c*/ 	.word	0x00000000


	//----- nvinfo : EIATTR_FRAME_SIZE
	.align		4
.L_162:
        /*0390*/ 	.byte	0x04, 0x11
        /*0392*/ 	.short	(.L_164 - .L_163)
	.align		4
.L_163:
        /*0394*/ 	.word	index@($__internal_6_$__cuda_sm70_shflsync_up_p)
        /*0398*/ 	.word	0x00000000


	//----- nvinfo : EIATTR_FRAME_SIZE
	.align		4
.L_164:
        /*039c*/ 	.byte	0x04, 0x11
        /*039e*/ 	.short	(.L_166 - .L_165)
	.align		4
.L_165:
        /*03a0*/ 	.word	index@($__internal_5_$__cuda_sm70_shflsync_idx_p)
        /*03a4*/ 	.word	0x00000000


	//----- nvinfo : EIATTR_FRAME_SIZE
	.align		4
.L_166:
        /*03a8*/ 	.byte	0x04, 0x11
        /*03aa*/ 	.short	(.L_168 - .L_167)
	.align		4
.L_167:
        /*03ac*/ 	.word	index@($__internal_4_$__cuda_sm70_shflsync_bfly_p)
        /*03b0*/ 	.word	0x00000000


	//----- nvinfo : EIATTR_FRAME_SIZE
	.align		4
.L_168:
        /*03b4*/ 	.byte	0x04, 0x11
        /*03b6*/ 	.short	(.L_170 - .L_169)
	.align		4
.L_169:
        /*03b8*/ 	.word	index@(_ZN7cutlass13device_kernelIN5flash19enable_sm80_to_sm89INS1_16FlashAttnFwdSm80INS1_25CollectiveMainloopFwdSm80ILi4ELi1ELb0EN4cute5tupleIJNS5_1CILi128EEENS7_ILi80EEENS7_ILi64EEEEEELi64ENS_10bfloat16_tEfNS_4arch4Sm80ELb0ELb0ELb1ELb1ELb1ELb1ELb1ELb1EEENS1_21CollectiveEpilogueFwdINS6_IJS8_SA_S9_EEENS6_IJNS7_ILi1EEESI_SI_EEESC_SE_Li128ELb1ELb1ELb1ELb0EEENS1_36VarlenDynamicPersistentTileSchedulerILi128ELi80ELi128ELi128ELb1ELb1ELb0ELb0ELb1ELb1EEEEEEEEEvNT_6ParamsE)
        /*03bc*/ 	.word	0x000000f0


	//----- nvinfo : EIATTR_REGCOUNT
	.align		4
.L_170:
        /*03c0*/ 	.byte	0x04, 0x2f
        /*03c2*/ 	.short	(.L_172 - .L_171)
	.align		4
.L_171:
        /*03c4*/ 	.word	index@(_ZN7cutlass13device_kernelIN5flash19enable_sm80_to_sm89INS1_16FlashAttnFwdSm80INS1_25CollectiveMainloopFwdSm80ILi4ELi1ELb0EN4cute5tupleIJNS5_1CILi128EEENS7_ILi80EEENS7_ILi64EEEEEELi64ENS_10bfloat16_tEfNS_4arch4Sm80ELb0ELb0ELb1ELb1ELb1ELb0ELb1ELb1EEENS1_21CollectiveEpilogueFwdINS6_IJS8_SA_S9_EEENS6_IJNS7_ILi1EEESI_SI_EEESC_SE_Li128ELb1ELb1ELb1ELb0EEENS1_36VarlenDynamicPersistentTileSchedulerILi128ELi80ELi128ELi128ELb1ELb1ELb0ELb0ELb1ELb1EEEEEEEEEvNT_6ParamsE)
        /*03c8*/ 	.word	0x000000ff


	//----- nvinfo : EIATTR_FRAME_SIZE
	.align		4
.L_172:
        /*03cc*/ 	.byte	0x04, 0x11
        /*03ce*/ 	.short	(.L_174 - .L_173)
	.align		4
.L_173:
        /*03d0*/ 	.word	index@($__internal_3_$__cuda_sm70_votesync_ballot)
        /*03d4*/ 	.word	0x00000000


	//----- nvinfo : EIATTR_FRAME_SIZE
	.align		4
.L_174:
        /*03d8*/ 	.byte	0x04, 0x11
        /*03da*/ 	.short	(.L_176 - .L_175)
	.align		4
.L_175:
        /*03dc*/ 	.word	index@($__internal_2_$__cuda_sm70_shflsync_up_p)
        /*03e0*/ 	.word	0x00000000


	//----- nvinfo : EIATTR_FRAME_SIZE
	.align		4
.L_176:
        /*03e4*/ 	.byte	0x04, 0x11
        /*03e6*/ 	.short	(.L_178 - .L_177)
	.align		4
.L_177:
        /*03e8*/ 	.word	index@($__internal_1_$__cuda_sm70_shflsync_idx_p)
        /*03ec*/ 	.word	0x00000000


	//----- nvinfo : EIATTR_FRAME_SIZE
	.align		4
.L_178:
        /*03f0*/ 	.byte	0x04, 0x11
        /*03f2*/ 	.short	(.L_180 - .L_179)
	.align		4
.L_179:
        /*03f4*/ 	.word	index@($__internal_0_$__cuda_sm70_shflsync_bfly_p)
        /*03f8*/ 	.word	0x00000000


	//----- nvinfo : EIATTR_FRAME_SIZE
	.align		4
.L_180:
        /*03fc*/ 	.byte	0x04, 0x11
        /*03fe*/ 	.short	(.L_182 - .L_181)
	.align		4
.L_181:
        /*0400*/ 	.word	index@(_ZN7cutlass13device_kernelIN5flash19enable_sm80_to_sm89INS1_16FlashAttnFwdSm80INS1_25CollectiveMainloopFwdSm80ILi4ELi1ELb0EN4cute5tupleIJNS5_1CILi128EEENS7_ILi80EEENS7_ILi64EEEEEELi64ENS_10bfloat16_tEfNS_4arch4Sm80ELb0ELb0ELb1ELb1ELb1ELb0ELb1ELb1EEENS1_21CollectiveEpilogueFwdINS6_IJS8_SA_S9_EEENS6_IJNS7_ILi1EEESI_SI_EEESC_SE_Li128ELb1ELb1ELb1ELb0EEENS1_36VarlenDynamicPersistentTileSchedulerILi128ELi80ELi128ELi128ELb1ELb1ELb0ELb0ELb1ELb1EEEEEEEEEvNT_6ParamsE)
        /*0404*/ 	.word	0x000000d0


	//----- nvinfo : EIATTR_REGCOUNT
	.align		4
.L_182:
        /*0408*/ 	.byte	0x04, 0x2f
        /*040a*/ 	.short	(.L_184 - .L_183)
	.align		4
.L_183:
        /*040c*/ 	.word	index@(_ZN7cutlass13device_kernelIN5flash19enable_sm80_to_sm89INS1_16FlashAttnFwdSm80INS1_25CollectiveMainloopFwdSm80ILi4ELi1ELb0EN4cute5tupleIJNS5_1CILi128EEENS7_ILi112EEENS7_ILi64EEEEEELi64ENS_10bfloat16_tEfNS_4arch4Sm80ELb0ELb0ELb1ELb0ELb1ELb0ELb1ELb1EEENS1_21CollectiveEpilogueFwdINS6_IJS8_SA_S9_EEENS6_IJNS7_ILi1EEESI_SI_EEESC_SE_Li128ELb0ELb1ELb1ELb0EEENS1_19SingleTileSchedulerILb0ELb1ELb1ELi128EEEEEEEEEvNT_6ParamsE)
        /*0410*/ 	.word	0x000000ff


	//----- nvinfo : EIATTR_FRAME_SIZE
	.align		4
.L_184:
        /*0414*/ 	.byte	0x04, 0x11
        /*0416*/ 	.short	(.L_186 - .L_185)
	.align		4
.L_185:
        /*0418*/ 	.word	index@(_ZN7cutlass13device_kernelIN5flash19enable_sm80_to_sm89INS1_16FlashAttnFwdSm80INS1_25CollectiveMainloopFwdSm80ILi4ELi1ELb0EN4cute5tupleIJNS5_1CILi128EEENS7_ILi112EEENS7_ILi64EEEEEELi64ENS_10bfloat16_tEfNS_4arch4Sm80ELb0ELb0ELb1ELb0ELb1ELb0ELb1ELb1EEENS1_21CollectiveEpilogueFwdINS6_IJS8_SA_S9_EEENS6_IJNS7_ILi1EEESI_SI_EEESC_SE_Li128ELb0ELb1ELb1ELb0EEENS1_19SingleTileSchedulerILb0ELb1ELb1ELi128EEEEEEEEEvNT_6ParamsE)
        /*041c*/ 	.word	0x00000048


	//----- nvinfo : EIATTR_MIN_STACK_SIZE
	.align		4
.L_186:
        /*0420*/ 	.byte	0x04, 0x12
        /*0422*/ 	.short	(.L_188 - .L_187)
	.align		4
.L_187:
        /*0424*/ 	.word	index@(_ZN7cutlass13device_kernelIN5flash19enable_sm80_to_sm89INS1_16FlashAttnFwdSm80INS1_25CollectiveMainloopFwdSm80ILi4ELi1ELb0EN4cute5tupleIJNS5_1CILi128EEENS7_ILi112EEENS7_ILi64EEEEEELi64ENS_10bfloat16_tEfNS_4arch4Sm80ELb0ELb0ELb1ELb0ELb1ELb0ELb1ELb1EEENS1_21CollectiveEpilogueFwdINS6_IJS8_SA_S9_EEENS6_IJNS7_ILi1EEESI_SI_EEESC_SE_Li128ELb0ELb1ELb1ELb0EEENS1_19SingleTileSchedulerILb0ELb1ELb1ELi128EEEEEEEEEvNT_6ParamsE)
        /*0428*/ 	.word	0x00000048


	//----- nvinfo : EIATTR_MIN_STACK_SIZE
	.align		4
.L_188:
        /*042c*/ 	.byte	0x04, 0x12
        /*042e*/ 	.short	(.L_190 - .L_189)
	.align		4
.L_189:
        /*0430*/ 	.word	index@(_ZN7cutlass13device_kernelIN5flash19enable_sm80_to_sm89INS1_16FlashAttnFwdSm80INS1_25CollectiveMainloopFwdSm80ILi4ELi1ELb0EN4cute5tupleIJNS5_1CILi128EEENS7_ILi80EEENS7_ILi64EEEEEELi64ENS_10bfloat16_tEfNS_4arch4Sm80ELb0ELb0ELb1ELb1ELb1ELb0ELb1ELb1EEENS1_21CollectiveEpilogueFwdINS6_IJS8_SA_S9_EEENS6_IJNS7_ILi1EEESI_SI_EEESC_SE_Li128ELb1ELb1ELb1ELb0EEENS1_36VarlenDynamicPersistentTileSchedulerILi128ELi80ELi128ELi128ELb1ELb1ELb0ELb0ELb1ELb1EEEEEEEEEvNT_6ParamsE)
        /*0434*/ 	.word	0x000000d0


	//----- nvinfo : EIATTR_MIN_STACK_SIZE
	.align		4
.L_190:
        /*0438*/ 	.byte	0x04, 0x12
        /*043a*/ 	.short	(.L_192 - .L_191)
	.align		4
.L_191:
        /*043c*/ 	.word	index@(_ZN7cutlass13device_kernelIN5flash19enable_sm80_to_sm89INS1_16FlashAttnFwdSm80INS1_25CollectiveMainloopFwdSm80ILi4ELi1ELb0EN4cute5tupleIJNS5_1CILi128EEENS7_ILi80EEENS7_ILi64EEEEEELi64ENS_10bfloat16_tEfNS_4arch4Sm80ELb0ELb0ELb1ELb1ELb1ELb1ELb1ELb1EEENS1_21CollectiveEpilogueFwdINS6_IJS8_SA_S9_EEENS6_IJNS7_ILi1EEESI_SI_EEESC_SE_Li128ELb1ELb1ELb1ELb0EEENS1_36VarlenDynamicPersistentTileSchedulerILi128ELi80ELi128ELi128ELb1ELb1ELb0ELb0ELb1ELb1EEEEEEEEEvNT_6ParamsE)
        /*0440*/ 	.word	0x000000f0


	//----- nvinfo : EIATTR_MIN_STACK_SIZE
	.align		4
.L_192:
        /*0444*/ 	.byte	0x04, 0x12
        /*0446*/ 	.short	(.L_194 - .L_193)
	.align		4
.L_193:
        /*0448*/ 	.word	index@(_ZN7cutlass13device_kernelIN5flash19enable_sm80_to_sm89INS1_16FlashAttnFwdSm80INS1_25CollectiveMainloopFwdSm80ILi4ELi1ELb0EN4cute5tupleIJNS5_1CILi128EEENS7_ILi96EEENS7_ILi64EEEEEELi64ENS_10bfloat16_tEfNS_4arch4Sm80ELb0ELb1ELb1ELb0ELb1ELb0ELb1ELb1EEENS1_21CollectiveEpilogueFwdINS6_IJS8_SA_S9_EEENS6_IJNS7_ILi1EEESI_SI_EEESC_SE_Li128ELb0ELb1ELb1ELb0EEENS1_19SingleTileSchedulerILb0ELb1ELb1ELi128EEEEEEEEEvNT_6ParamsE)
        /*044c*/ 	.word	0x00000050


	//----- nvinfo : EIATTR_MIN_STACK_SIZE
	.align		4
.L_194:
        /*0450*/ 	.byte	0x04, 0x12
        /*0452*/ 	.short	(.L_196 - .L_195)
	.align		4
.L_195:
        /*0454*/ 	.word	index@(_ZN7cutlass13device_kernelIN5flash19enable_sm80_to_sm89INS1_16FlashAttnFwdSm80INS1_25CollectiveMainloopFwdSm80ILi4ELi1ELb0EN4cute5tupleIJNS5_1CILi128EEENS7_ILi80EEENS7_ILi64EEEEEELi64ENS_10bfloat16_tEfNS_4arch4Sm80ELb0ELb1ELb1ELb1ELb1ELb0ELb1ELb1EEENS1_21CollectiveEpilogueFwdINS6_IJS8_SA_S9_EEENS6_IJNS7_ILi1EEESI_SI_EEESC_SE_Li128ELb1ELb1ELb1ELb0EEENS1_36VarlenDynamicPersistentTileSchedulerILi128ELi80ELi128ELi128ELb1ELb1ELb0ELb1ELb0ELb1EEEEEEEEEvNT_6ParamsE)
        /*0458*/ 	.word	0x000000d0


	//----- nvinfo : EIATTR_MIN_STACK_SIZE
	.align		4
.L_196:
        /*045c*/ 	.byte	0x04, 0x12
        /*045e*/ 	.short	(.L_198 - .L_197)
	.align		4
.L_197:
        /*0460*/ 	.word	index@(_ZN7cutlass13device_kernelIN5flash19enable_sm80_to_sm89INS1_16FlashAttnFwdSm80INS1_25CollectiveMainloopFwdSm80ILi4ELi1ELb0EN4cute5tupleIJNS5_1CILi128EEENS7_ILi80EEENS7_ILi64EEEEEELi64ENS_10bfloat16_tEfNS_4arch4Sm80ELb0ELb1ELb1ELb1ELb1ELb1ELb1ELb1EEENS1_21CollectiveEpilogueFwdINS6_IJS8_SA_S9_EEENS6_IJNS7_ILi1EEESI_SI_EEESC_SE_Li128ELb1ELb1ELb1ELb0EEENS1_36VarlenDynamicPersistentTileSchedulerILi128ELi80ELi128ELi128ELb1ELb1ELb0ELb1ELb0ELb1EEEEEEEEEvNT_6ParamsE)
        /*0464*/ 	.word	0x000000b0


	//----- nvinfo : EIATTR_MIN_STACK_SIZE
	.align		4
.L_198:
        /*0468*/ 	.byte	0x04, 0x12
        /*046a*/ 	.short	(.L_200 - .L_199)
	.align		4
.L_199:
        /*046c*/ 	.word	index@(_ZN7cutlass13device_kernelIN5flash19enable_sm80_to_sm89INS1_16FlashAttnFwdSm80INS1_25CollectiveMainloopFwdSm80ILi4ELi1ELb0EN4cute5tupleIJNS5_1CILi128EEENS7_ILi112EEENS7_ILi64EEEEEELi64ENS_10bfloat16_tEfNS_4arch4Sm80ELb1ELb0ELb1ELb0ELb1ELb0ELb1ELb1EEENS1_21CollectiveEpilogueFwdINS6_IJS8_SA_S9_EEENS6_IJNS7_ILi1EEESI_SI_EEESC_SE_Li128ELb0ELb1ELb1ELb0EEENS1_30DynamicPersistentTileSchedulerILi128ELi128ELb1ELb1ELb0EEEEEEEEEvNT_6ParamsE)
        /*0470*/ 	.word	0x00000068


	//----- nvinfo : EIATTR_MIN_STACK_SIZE
	.align		4
.L_200:
        /*0474*/ 	.byte	0x04, 0x12
        /*0476*/ 	.short	(.L_202 - .L_201)
	.align		4
.L_201:
        /*0478*/ 	.word	index@(_ZN7cutlass13device_kernelIN5flash19enable_sm80_to_sm89INS1_16FlashAttnFwdSm80INS1_25CollectiveMainloopFwdSm80ILi4ELi1ELb0EN4cute5tupleIJNS5_1CILi128EEENS7_ILi80EEENS7_ILi64EEEEEELi64ENS_10bfloat16_tEfNS_4arch4Sm80ELb1ELb0ELb1ELb1ELb1ELb0ELb1ELb1EEENS1_21CollectiveEpilogueFwdINS6_IJS8_SA_S9_EEENS6_IJNS7_ILi1EEESI_SI_EEESC_SE_Li128ELb1ELb1ELb1ELb0EEENS1_36VarlenDynamicPersistentTileSchedulerILi128ELi80ELi128ELi128ELb1ELb1ELb0ELb1ELb1ELb1EEEEEEEEEvNT_6ParamsE)
        /*047c*/ 	.word	0x000000d8


	//----- nvinfo : EIATTR_MIN_STACK_SIZE
	.align		4
.L_202:
        /*0480*/ 	.byte	0x04, 0x12
        /*0482*/ 	.short	(.L_204 - .L_203)
	.align		4
.L_203:
        /*0484*/ 	.word	index@(_ZN7cutlass13device_kernelIN5flash19enable_sm80_to_sm89INS1_16FlashAttnFwdSm80INS1_25CollectiveMainloopFwdSm80ILi4ELi1ELb0EN4cute5tupleIJNS5_1CILi128EEENS7_ILi80EEENS7_ILi64EEEEEELi64ENS_10bfloat16_tEfNS_4arch4Sm80ELb1ELb0ELb1ELb1ELb1ELb1ELb1ELb1EEENS1_21CollectiveEpilogueFwdINS6_IJS8_SA_S9_EEENS6_IJNS7_ILi1EEESI_SI_EEESC_SE_Li128ELb1ELb1ELb1ELb0EEENS1_36VarlenDynamicPersistentTileSchedulerILi128ELi80ELi128ELi128ELb1ELb1ELb0ELb1ELb1ELb1EEEEEEEEEvNT_6ParamsE)
        /*0488*/ 	.word	0x00000100


	//----- nvinfo : EIATTR_MIN_STACK_SIZE
	.align		4
.L_204:
        /*048c*/ 	.byte	0x04, 0x12
        /*048e*/ 	.short	(.L_206 - .L_205)
	.align		4
.L_205:
        /*0490*/ 	.word	index@(_ZN7cutlass13device_kernelIN5flash19enable_sm80_to_sm89INS1_16FlashAttnFwdSm80INS1_25CollectiveMainloopFwdSm80ILi4ELi1ELb0EN4cute5tupleIJNS5_1CILi128EEENS7_ILi112EEENS7_ILi64EEEEEELi64ENS_10bfloat16_tEfNS_4arch4Sm80ELb0ELb0ELb0ELb0ELb1ELb0ELb1ELb1EEENS1_21CollectiveEpilogueFwdINS6_IJS8_SA_S9_EEENS6_IJNS7_ILi1EEESI_SI_EEESC_SE_Li128ELb0ELb1ELb1ELb0EEENS1_19SingleTileSchedulerILb0ELb1ELb1ELi128EEEEEEEEEvNT_6ParamsE)
        /*0494*/ 	.word	0x00000020


	//----- nvinfo : EIATTR_MIN_STACK_SIZE
	.align		4
.L_206:
        /*0498*/ 	.byte	0x04, 0x12
        /*049a*/ 	.short	(.L_208 - .L_207)
	.align		4
.L_207:
        /*049c*/ 	.word	index@(_ZN7cutlass13device_kernelIN5flash19enable_sm80_to_sm89INS1_16FlashAttnFwdSm80INS1_25CollectiveMainloopFwdSm80ILi4ELi1ELb0EN4cute5tupleIJNS5_1CILi128EEENS7_ILi80EEENS7_ILi64EEEEEELi64ENS_10bfloat16_tEfNS_4arch4Sm80ELb0ELb0ELb0ELb1ELb1ELb0ELb1ELb1EEENS1_21CollectiveEpilogueFwdINS6_IJS8_SA_S9_EEENS6_IJNS7_ILi1EEESI_SI_EEESC_SE_Li128ELb1ELb1ELb1ELb0EEENS1_36VarlenDynamicPersistentTileSchedulerILi128ELi80ELi128ELi128ELb1ELb1ELb0ELb0ELb1ELb1EEEEEEEEEvNT_6ParamsE)
        /*04a0*/ 	.word	0x00000098


	//----- nvinfo : EIATTR_MIN_STACK_SIZE
	.align		4
.L_208:
        /*04a4*/ 	.byte	0x04, 0x12
        /*04a6*/ 	.short	(.L_210 - .L_209)
	.align		4
.L_209:
        /*04a8*/ 	.word	index@(_ZN7cutlass13device_kernelIN5flash19enable_sm80_to_sm89INS1_16FlashAttnFwdSm80INS1_25CollectiveMainloopFwdSm80ILi4ELi1ELb0EN4cute5tupleIJNS5_1CILi128EEENS7_ILi80EEENS7_ILi64EEEEEELi64ENS_10bfloat16_tEfNS_4arch4Sm80ELb0ELb0ELb0ELb1ELb1ELb1ELb1ELb1EEENS1_21CollectiveEpilogueFwdINS6_IJS8_SA_S9_EEENS6_IJNS7_ILi1EEESI_SI_EEESC_SE_Li128ELb1ELb1ELb1ELb0EEENS1_36VarlenDynamicPersistentTileSchedulerILi128ELi80ELi128ELi128ELb1ELb1ELb0ELb0ELb1ELb1EEEEEEEEEvNT_6ParamsE)
        /*04ac*/ 	.word	0x000000f8


	//----- nvinfo : EIATTR_MIN_STACK_SIZE
	.align		4
.L_210:
        /*04b0*/ 	.byte	0x04, 0x12
        /*04b2*/ 	.short	(.L_212 - .L_211)
	.align		4
.L_211:
        /*04b4*/ 	.word	index@(_ZN7cutlass13device_kernelIN5flash19enable_sm80_to_sm89INS1_16FlashAttnFwdSm80INS1_25CollectiveMainloopFwdSm80ILi4ELi1ELb0EN4cute5tupleIJNS5_1CILi128EEENS7_ILi96EEENS7_ILi64EEEEEELi64ENS_10bfloat16_tEfNS_4arch4Sm80ELb0ELb1ELb0ELb0ELb1ELb0ELb1ELb1EEENS1_21CollectiveEpilogueFwdINS6_IJS8_SA_S9_EEENS6_IJNS7_ILi1EEESI_SI_EEESC_SE_Li128ELb0ELb1ELb1ELb0EEENS1_19SingleTileSchedulerILb0ELb1ELb1ELi128EEEEEEEEEvNT_6ParamsE)
        /*04b8*/ 	.word	0x00000018


	//----- nvinfo : EIATTR_MIN_STACK_SIZE
	.align		4
.L_212:
        /*04bc*/ 	.byte	0x04, 0x12
        /*04be*/ 	.short	(.L_214 - .L_213)
	.align		4
.L_213:
        /*04c0*/ 	.word	index@(_ZN7cutlass13device_kernelIN5flash19enable_sm80_to_sm89INS1_16FlashAttnFwdSm80INS1_25CollectiveMainloopFwdSm80ILi4ELi1ELb0EN4cute5tupleIJNS5_1CILi128EEENS7_ILi80EEENS7_ILi64EEEEEELi64ENS_10bfloat16_tEfNS_4arch4Sm80ELb0ELb1ELb0ELb1ELb1ELb0ELb1ELb1EEENS1_21CollectiveEpilogueFwdINS6_IJS8_SA_S9_EEENS6_IJNS7_ILi1EEESI_SI_EEESC_SE_Li128ELb1ELb1ELb1ELb0EEENS1_36VarlenDynamicPersistentTileSchedulerILi128ELi80ELi128ELi128ELb1ELb1ELb0ELb1ELb0ELb1EEEEEEEEEvNT_6ParamsE)
        /*04c4*/ 	.word	0x00000080


	//----- nvinfo : EIATTR_MIN_STACK_SIZE
	.align		4
.L_214:
        /*04c8*/ 	.byte	0x04, 0x12
        /*04ca*/ 	.short	(.L_216 - .L_215)
	.align		4
.L_215:
        /*04cc*/ 	.word	index@(_ZN7cutlass13device_kernelIN5flash19enable_sm80_to_sm89INS1_16FlashAttnFwdSm80INS1_25CollectiveMainloopFwdSm80ILi4ELi1ELb0EN4cute5tupleIJNS5_1CILi128EEENS7_ILi80EEENS7_ILi64EEEEEELi64ENS_10bfloat16_tEfNS_4arch4Sm80ELb0ELb1ELb0ELb1ELb1ELb1ELb1ELb1EEENS1_21CollectiveEpilogueFwdINS6_IJS8_SA_S9_EEENS6_IJNS7_ILi1EEESI_SI_EEESC_SE_Li128ELb1ELb1ELb1ELb0EEENS1_36VarlenDynamicPersistentTileSchedulerILi128ELi80ELi128ELi128ELb1ELb1ELb0ELb1ELb0ELb1EEEEEEEEEvNT_6ParamsE)
        /*04d0*/ 	.word	0x000000f8


	//----- nvinfo : EIATTR_MIN_STACK_SIZE
	.align		4
.L_216:
        /*04d4*/ 	.byte	0x04, 0x12
        /*04d6*/ 	.short	(.L_218 - .L_217)
	.align		4
.L_217:
        /*04d8*/ 	.word	index@(_ZN7cutlass13device_kernelIN5flash19enable_sm80_to_sm89INS1_16FlashAttnFwdSm80INS1_25CollectiveMainloopFwdSm80ILi4ELi1ELb0EN4cute5tupleIJNS5_1CILi128EEENS7_ILi112EEENS7_ILi64EEEEEELi64ENS_10bfloat16_tEfNS_4arch4Sm80ELb1ELb0ELb0ELb0ELb1ELb0ELb1ELb1EEENS1_21CollectiveEpilogueFwdINS6_IJS8_SA_S9_EEENS6_IJNS7_ILi1EEESI_SI_EEESC_SE_Li128ELb0ELb1ELb1ELb0EEENS1_30DynamicPersistentTileSchedulerILi128ELi128ELb1ELb1ELb0EEEEEEEEEvNT_6ParamsE)
        /*04dc*/ 	.word	0x000000a0


	//----- nvinfo : EIATTR_MIN_STACK_SIZE
	.align		4
.L_218:
        /*04e0*/ 	.byte	0x04, 0x12
        /*04e2*/ 	.short	(.L_220 - .L_219)
	.align		4
.L_219:
        /*04e4*/ 	.word	index@(_ZN7cutlass13device_kernelIN5flash19enable_sm80_to_sm89INS1_16FlashAttnFwdSm80INS1_25CollectiveMainloopFwdSm80ILi4ELi1ELb0EN4cute5tupleIJNS5_1CILi128EEENS7_ILi80EEENS7_ILi64EEEEEELi64ENS_10bfloat16_tEfNS_4arch4Sm80ELb1ELb0ELb0ELb1ELb1ELb0ELb1ELb1EEENS1_21CollectiveEpilogueFwdINS6_IJS8_SA_S9_EEENS6_IJNS7_ILi1EEESI_SI_EEESC_SE_Li128ELb1ELb1ELb1ELb0EEENS1_36VarlenDynamicPersistentTileSchedulerILi128ELi80ELi128ELi128ELb1ELb1ELb0ELb1ELb1ELb1EEEEEEEEEvNT_6ParamsE)
        /*04e8*/ 	.word	0x000000c0


	//----- nvinfo : EIATTR_MIN_STACK_SIZE
	.align		4
.L_220:
        /*04ec*/ 	.byte	0x04, 0x12
        /*04ee*/ 	.short	(.L_222 - .L_221)
	.align		4
.L_221:
        /*04f0*/ 	.word	index@(_ZN7cutlass13device_kernelIN5flash19enable_sm80_to_sm89INS1_16FlashAttnFwdSm80INS1_25CollectiveMainloopFwdSm80ILi4ELi1ELb0EN4cute5tupleIJNS5_1CILi128EEENS7_ILi80EEENS7_ILi64EEEEEELi64ENS_10bfloat16_tEfNS_4arch4Sm80ELb1ELb0ELb0ELb1ELb1ELb1ELb1ELb1EEENS1_21CollectiveEpilogueFwdINS6_IJS8_SA_S9_EEENS6_IJNS7_ILi1EEESI_SI_EEESC_SE_Li128ELb1ELb1ELb1ELb0EEENS1_36VarlenDynamicPersistentTileSchedulerILi128ELi80ELi128ELi128ELb1ELb1ELb0ELb1ELb1ELb1EEEEEEEEEvNT_6ParamsE)
        /*04f4*/ 	.word	0x00000100
.L_222:


//--------------------- .nv.info._ZN7cutlass13device_kernelIN5flash19enable_sm80_to_sm89INS1_16FlashAttnFwdSm80INS1_25CollectiveMainloopFwdSm80ILi4ELi1ELb0EN4cute5tupleIJNS5_1CILi128EEENS7_ILi112EEENS7_ILi64EEEEEELi64ENS_10bfloat16_tEfNS_4arch4Sm80ELb0ELb0ELb1ELb0ELb1ELb0ELb1ELb1EEENS1_21CollectiveEpilogueFwdINS6_IJS8_SA_S9_EEENS6_IJNS7_ILi1EEESI_SI_EEESC_SE_Li128ELb0ELb1ELb1ELb0EEENS1_19SingleTileSchedulerILb0ELb1ELb1ELi128EEEEEEEEEvNT_6ParamsE --------------------------
	.section	.nv.info._ZN7cutlass13device_kernelIN5flash19enable_sm80_to_sm89INS1_16FlashAttnFwdSm80INS1_25CollectiveMainloopFwdSm80ILi4ELi1ELb0EN4cute5tupleIJNS5_1CILi128EEENS7_ILi112EEENS7_ILi64EEEEEELi64ENS_10bfloat16_tEfNS_4arch4Sm80ELb0ELb0ELb1ELb0ELb1ELb0ELb1ELb1EEENS1_21CollectiveEpilogueFwdINS6_IJS8_SA_S9_EEENS6_IJNS7_ILi1EEESI_SI_EEESC_SE_Li128ELb0ELb1ELb1ELb0EEENS1_19SingleTileSchedulerILb0ELb1ELb1ELi128EEEEEEEEEvNT_6ParamsE,"",@"SHT_CUDA_INFO"
	.sectionflags	@""
	.align	4


	//----- nvinfo : EIATTR_CUDA_API_VERSION
	.align		4
        /*0000*/ 	.byte	0x04, 0x37
        /*0002*/ 	.short	(.L_224 - .L_223)
.L_223:
        /*0004*/ 	.word	0x00000082


	//----- nvinfo : EIATTR_SW2861232_WAR
	.align		4
.L_224:
        /*0008*/ 	.byte	0x01, 0x35
	.zero		2


	//----- nvinfo : EIATTR_PARAM_CBANK
	.align		4
        /*000c*/ 	.byte	0x04, 0x0a
        /*000e*/ 	.short	(.L_226 - .L_225)
	.align		4
.L_225:
        /*0010*/ 	.word	index@(.nv.constant0._ZN7cutlass13device_kernelIN5flash19enable_sm80_to_sm89INS1_16FlashAttnFwdSm80INS1_25CollectiveMainloopFwdSm80ILi4ELi1ELb0EN4cute5tupleIJNS5_1CILi128EEENS7_ILi112EEENS7_ILi64EEEEEELi64ENS_10bfloat16_tEfNS_4arch4Sm80ELb0ELb0ELb1ELb0ELb1ELb0ELb1ELb1EEENS1_21CollectiveEpilogueFwdINS6_IJS8_SA_S9_EEENS6_IJNS7_ILi1EEESI_SI_EEESC_SE_Li128ELb0ELb1ELb1ELb0EEENS1_19SingleTileSchedulerILb0ELb1ELb1ELi128EEEEEEEEEvNT_6ParamsE)
        /*0014*/ 	.short	0x0160
        /*0016*/ 	.short	0x0418


	//----- nvinfo : EIATTR_CBANK_PARAM_SIZE
	.align		4
.L_226:
        /*0018*/ 	.byte	0x03, 0x19
        /*001a*/ 	.short	0x0418


	//----- nvinfo : EIATTR_KPARAM_INFO
	.align		4
        /*001c*/ 	.byte	0x04, 0x17
        /*001e*/ 	.short	(.L_228 - .L_227)
.L_227:
        /*0020*/ 	.word	0x00000000
        /*0024*/ 	.short	0x0000
        /*0026*/ 	.short	0x0000
        /*0028*/ 	.byte	0x00, 0xf0, 0x61, 0x10


	//----- nvinfo : EIATTR_MAXREG_COUNT
	.align		4
.L_228:
        /*002c*/ 	.byte	0x03, 0x1b
        /*002e*/ 	.short	0x00ff


	//----- nvinfo : EIATTR_NUM_BARRIERS
	.align		4
        /*0030*/ 	.byte	0x02, 0x4c
        /*0032*/ 	.byte	0x02
	.zero		1


	//----- nvinfo : EIATTR_ANNOTATIONS
	.align		4
        /*0034*/ 	.byte	0x04, 0x55
        /*0036*/ 	.short	(.L_230 - .L_229)


	//   ....[0]....
.L_229:
        /*0038*/ 	.word	0x00000001
        /*003c*/ 	.byte	0xe0, 0x0a, 0x00, 0x00, 0x01, 0x00, 0x00, 0x00, 0x00, 0x14, 0x00, 0x00, 0x01, 0x00, 0x00, 0x00
        /* <DEDUP_REMOVED lines=21> */
        /*019c*/ 	.byte	0xd0, 0xce, 0x00, 0x00, 0x01, 0x00, 0x00, 0x00, 0xe0, 0xce, 0x00, 0x00


	//----- nvinfo : EIATTR_MERCURY_ISA_VERSION
	.align		4
.L_230:
        /*01a8*/ 	.byte	0x03, 0x5f
        /*01aa*/ 	.short	0x0000


	//----- nvinfo : EIATTR_COOP_GROUP_MASK_REGIDS
	.align		4
        /*01ac*/ 	.byte	0x04, 0x29
        /*01ae*/ 	.short	(.L_232 - .L_231)


	//   ....[0]....
.L_231:
        /*01b0*/ 	.word	0xffffffff


	//   ....[1]....
        /*01b4*/ 	.word	0xffffffff


	//   ....[2]....
        /*01b8*/ 	.word	0xffffffff


	//   ....[3]....
        /*01bc*/ 	.word	0xffffffff


	//   ....[4]....
        /*01c0*/ 	.word	0xffffffff


	//   ....[5]....
        /*01c4*/ 	.word	0xffffffff


	//   ....[6]....
        /*01c8*/ 	.word	0xffffffff


	//   ....[7]....
        /*01cc*/ 	.word	0xffffffff


	//   ....[8]....
        /*01d0*/ 	.word	0xffffffff


	//   ....[9]....
        /*01d4*/ 	.word	0xffffffff


	//   ....[10]....
        /*01d8*/ 	.word	0xffffffff


	//   ....[11]....
        /*01dc*/ 	.word	0xffffffff


	//   ....[12]....
        /*01e0*/ 	.word	0xffffffff


	//   ....[13]....
        /*01e4*/ 	.word	0xffffffff


	//   ....[14]....
        /*01e8*/ 	.word	0xffffffff


	//   ....[15]....
        /*01ec*/ 	.word	0xffffffff


	//   ....[16]....
        /*01f0*/ 	.word	0xffffffff


	//   ....[17]....
        /*01f4*/ 	.word	0xffffffff


	//   ....[18]....
        /*01f8*/ 	.word	0xffffffff


	//   ....[19]....
        /*01fc*/ 	.word	0xffffffff


	//   ....[20]....
        /*0200*/ 	.word	0xffffffff


	//   ....[21]....
        /*0204*/ 	.word	0xffffffff


	//   ....[22]....
        /*0208*/ 	.word	0xffffffff


	//   ....[23]....
        /*020c*/ 	.word	0xffffffff


	//   ....[24]....
        /*0210*/ 	.word	0xffffffff


	//   ....[25]....
        /*0214*/ 	.word	0xffffffff


	//   ....[26]....
        /*0218*/ 	.word	0xffffffff


	//   ....[27]....
        /*021c*/ 	.word	0xffffffff


	//   ....[28]....
        /*0220*/ 	.word	0xffffffff


	//   ....[29]....
        /*0224*/ 	.word	0xffffffff


	//   ....[30]....
        /*0228*/ 	.word	0xffffffff


	//   ....[31]....
        /*022c*/ 	.word	0xffffffff


	//   ....[32]....
        /*0230*/ 	.word	0xffffffff


	//   ....[33]....
        /*0234*/ 	.word	0xffffffff


	//   ....[34]....
        /*0238*/ 	.word	0xffffffff


	//   ....[35]....
        /*023c*/ 	.word	0xffffffff


	//   ....[36]....
        /*0240*/ 	.word	0xffffffff


	//   ....[37]....
        /*0244*/ 	.word	0xffffffff


	//   ....[38]....
        /*0248*/ 	.word	0xffffffff


	//   ....[39]....
        /*024c*/ 	.word	0xffffffff


	//   ....[40]....
        /*0250*/ 	.word	0xffffffff


	//   ....[41]....
        /*0254*/ 	.word	0xffffffff


	//   ....[42]....
        /*0258*/ 	.word	0xffffffff


	//   ....[43]....
        /*025c*/ 	.word	0xffffffff


	//   ....[44]....
        /*0260*/ 	.word	0xffffffff


	//   ....[45]....
        /*0264*/ 	.word	0xffffffff


	//   ....[46]....
        /*0268*/ 	.word	0xffffffff


	//   ....[47]....
        /*026c*/ 	.word	0xffffffff


	//   ....[48]....
        /*0270*/ 	.word	0xffffffff


	//   ....[49]....
        /*0274*/ 	.word	0xffffffff


	//   ....[50]....
        /*0278*/ 	.word	0xffffffff


	//   ....[51]....
        /*027c*/ 	.word	0xffffffff


	//   ....[52]....
        /*0280*/ 	.word	0xffffffff


	//   ....[53]....
        /*0284*/ 	.word	0xffffffff


	//   ....[54]....
        /*0288*/ 	.word	0xffffffff


	//   ....[55]....
        /*028c*/ 	.word	0xffffffff


	//   ....[56]....
        /*0290*/ 	.word	0xffffffff


	//   ....[57]....
        /*0294*/ 	.word	0xffffffff


	//   ....[58]....
        /*0298*/ 	.word	0xffffffff


	//   ....[59]....
        /*029c*/ 	.word	0xffffffff


	//   ....[60]....
        /*02a0*/ 	.word	0xffffffff


	//   ....[61]....
        /*02a4*/ 	.word	0xffffffff


	//   ....[62]....
        /*02a8*/ 	.word	0xffffffff


	//   ....[63]....
        /*02ac*/ 	.word	0xffffffff


	//   ....[64]....
        /*02b0*/ 	.word	0xffffffff


	//   ....[65]....
        /*02b4*/ 	.word	0xffffffff


	//   ....[66]....
        /*02b8*/ 	.word	0xffffffff


	//   ....[67]....
        /*02bc*/ 	.word	0xffffffff


	//   ....[68]....
        /*02c0*/ 	.word	0xffffffff


	//   ....[69]....
        /*02c4*/ 	.word	0xffffffff


	//   ....[70]....
        /*02c8*/ 	.word	0xffffffff


	//   ....[71]....
        /*02cc*/ 	.word	0xffffffff


	//   ....[72]....
        /*02d0*/ 	.word	0xffffffff


	//   ....[73]....
        /*02d4*/ 	.word	0xffffffff


	//   ....[74]....
        /*02d8*/ 	.word	0xffffffff


	//   ....[75]....
        /*02dc*/ 	.word	0xffffffff


	//   ....[76]....
        /*02e0*/ 	.word	0xffffffff


	//   ....[77]....
        /*02e4*/ 	.word	0xffffffff


	//   ....[78]....
        /*02e8*/ 	.word	0xffffffff


	//   ....[79]....
        /*02ec*/ 	.word	0xffffffff


	//   ....[80]....
        /*02f0*/ 	.word	0xffffffff


	//   ....[81]....
        /*02f4*/ 	.word	0xffffffff


	//   ....[82]....
        /*02f8*/ 	.word	0xffffffff


	//   ....[83]....
        /*02fc*/ 	.word	0xffffffff


	//   ....[84]....
        /*0300*/ 	.word	0xffffffff


	//   ....[85]....
        /*0304*/ 	.word	0xffffffff


	//   ....[86]....
        /*0308*/ 	.word	0xffffffff


	//   ....[87]....
        /*030c*/ 	.word	0xffffffff


	//   ....[88]....
        /*0310*/ 	.word	0xffffffff


	//   ....[89]....
        /*0314*/ 	.word	0xffffffff


	//   ....[90]....
        /*0318*/ 	.word	0xffffffff


	//   ....[91]....
        /*031c*/ 	.word	0xffffffff


	//   ....[92]....
        /*0320*/ 	.word	0xffffffff


	//   ....[93]....
        /*0324*/ 	.word	0xffffffff


	//   ....[94]....
        /*0328*/ 	.word	0xffffffff


	//   ....[95]....
        /*032c*/ 	.word	0xffffffff


	//   ....[96]....
        /*0330*/ 	.word	0xffffffff


	//   ....[97]....
        /*0334*/ 	.word	0xffffffff


	//   ....[98]....
        /*0338*/ 	.word	0xffffffff


	//   ....[99]....
        /*033c*/ 	.word	0xffffffff


	//   ....[100]....
        /*0340*/ 	.word	0xffffffff


	//   ....[101]....
        /*0344*/ 	.word	0xffffffff


	//   ....[102]....
        /*0348*/ 	.word	0xffffffff


	//   ....[103]....
        /*034c*/ 	.word	0xffffffff


	//   ....[104]....
        /*0350*/ 	.word	0xffffffff


	//   ....[105]....
        /*0354*/ 	.word	0xffffffff


	//   ....[106]....
        /*0358*/ 	.word	0xffffffff


	//   ....[107]....
        /*035c*/ 	.word	0xffffffff


	//   ....[108]....
        /*0360*/ 	.word	0xffffffff


	//   ....[109]....
        /*0364*/ 	.word	0xffffffff


	//   ....[110]....
        /*0368*/ 	.word	0xffffffff


	//   ....[111]....
        /*036c*/ 	.word	0xffffffff


	//   ....[112]....
        /*0370*/ 	.word	0xffffffff


	//   ....[113]....
        /*0374*/ 	.word	0xffffffff


	//   ....[114]....
        /*0378*/ 	.word	0xffffffff


	//   ....[115]....
        /*037c*/ 	.word	0xffffffff


	//   ....[116]....
        /*0380*/ 	.word	0xffffffff


	//   ....[117]....
        /*0384*/ 	.word	0xffffffff


	//   ....[118]....
        /*0388*/ 	.word	0xffffffff


	//   ....[119]....
        /*038c*/ 	.word	0xffffffff


	//   ....[120]....
        /*0390*/ 	.word	0xffffffff


	//   ....[121]....
        /*0394*/ 	.word	0xffffffff


	//   ....[122]....
        /*0398*/ 	.word	0xffffffff


	//   ....[123]....
        /*039c*/ 	.word	0xffffffff


	//   ....[124]....
        /*03a0*/ 	.word	0xffffffff


	//   ....[125]....
        /*03a4*/ 	.word	0xffffffff


	//   ....[126]....
        /*03a8*/ 	.word	0xffffffff


	//----- nvinfo : EIATTR_COOP_GROUP_INSTR_OFFSETS
	.align		4
.L_232:
        /*03ac*/ 	.byte	0x04, 0x28
        /*03ae*/ 	.short	(.L_234 - .L_233)


	//   ....[0]....
.L_233:
        /*03b0*/ 	.word	0x00000060


	//   ....[1]....
        /*03b4*/ 	.word	0x00000c60


	//   ....[2]....
        /*03b8*/ 	.word	0x00000d90


	//   ....[3]....
        /*03bc*/ 	.word	0x00000e20


	//   ....[4]....
        /*03c0*/ 	.word	0x00000e50


	//   ....[5]....
        /*03c4*/ 	.word	0x00000ee0


	//   ....[6]....
        /*03c8*/ 	.word	0x00000f10


	//   ....[7]....
        /*03cc*/ 	.word	0x00000fa0


	//   ....[8]....
        /*03d0*/ 	.word	0x00000fd0


	//   ....[9]....
        /*03d4*/ 	.word	0x00001060


	//   ....[10]....
        /*03d8*/ 	.word	0x00001090


	//   ....[11]....
        /*03dc*/ 	.word	0x00001120


	//   ....[12]....
        /*03e0*/ 	.word	0x00001150


	//   ....[13]....
        /*03e4*/ 	.word	0x000011e0


	//   ....[14]....
        /*03e8*/ 	.word	0x00001210


	//   ....[15]....
        /*03ec*/ 	.word	0x00001290


	//   ....[16]....
        /*03f0*/ 	.word	0x000012d0


	//   ....[17]....
        /*03f4*/ 	.word	0x00001820


	//   ....[18]....
        /*03f8*/ 	.word	0x00001840


	//   ....[19]....
        /*03fc*/ 	.word	0x00001860


	//   ....[20]....
        /*0400*/ 	.word	0x00001880


	//   ....[21]....
        /*0404*/ 	.word	0x00001890


	//   ....[22]....
        /*0408*/ 	.word	0x000018a0


	//   ....[23]....
        /*040c*/ 	.word	0x000018b0


	//   ....[24]....
        /*0410*/ 	.word	0x000018d0


	//   ....[25]....
        /*0414*/ 	.word	0x00001970


	//   ....[26]....
        /*0418*/ 	.word	0x000019b0


	//   ....[27]....
        /*041c*/ 	.word	0x000019c0


	//   ....[28]....
        /*0420*/ 	.word	0x000019d0


	//   ....[29]....
        /*0424*/ 	.word	0x000019f0


	//   ....[30]....
        /*0428*/ 	.word	0x00001a10


	//   ....[31]....
        /*042c*/ 	.word	0x00001bd0


	//   ....[32]....
        /*0430*/ 	.word	0x00001c00


	//   ....[33]....
        /*0434*/ 	.word	0x00001c30


	//   ....[34]....
        /*0438*/ 	.word	0x00001c60


	//   ....[35]....
        /*043c*/ 	.word	0x00001c90


	//   ....[36]....
        /*0440*/ 	.word	0x00001d10


	//   ....[37]....
        /*0444*/ 	.word	0x00001d40


	//   ....[38]....
        /*0448*/ 	.word	0x00001d70


	//   ....[39]....
        /*044c*/ 	.word	0x00001da0


	//   ....[40]....
        /*0450*/ 	.word	0x00001dd0


	//   ....[41]....
        /*0454*/ 	.word	0x00001e60


	//   ....[42]....
        /*0458*/ 	.word	0x00001e90


	//   ....[43]....
        /*045c*/ 	.word	0x00001eb0


	//   ....[44]....
        /*0460*/ 	.word	0x00001f10


	//   ....[45]....
        /*0464*/ 	.word	0x00003b10


	//   ....[46]....
        /*0468*/ 	.word	0x00003b30


	//   ....[47]....
        /*046c*/ 	.word	0x00003b40


	//   ....[48]....
        /*0470*/ 	.word	0x00003b50


	//   ....[49]....
        /*0474*/ 	.word	0x00003b60


	//   ....[50]....
        /*0478*/ 	.word	0x00003b70


	//   ....[51]....
        /*047c*/ 	.word	0x00003b80


	//   ....[52]....
        /*0480*/ 	.word	0x00003ba0


	//   ....[53]....
        /*0484*/ 	.word	0x00003bb0


	//   ....[54]....
        /*0488*/ 	.word	0x00003bd0


	//   ....[55]....
        /*048c*/ 	.word	0x00003bf0


	//   ....[56]....
        /*0490*/ 	.word	0x00003c20


	//   ....[57]....
        /*0494*/ 	.word	0x00003c40


	//   ....[58]....
        /*0498*/ 	.word	0x00003c60


	//   ....[59]....
        /*049c*/ 	.word	0x00004bd0


	//   ....[60]....
        /*04a0*/ 	.word	0x00004c00


	//   ....[61]....
        /*04a4*/ 	.word	0x00004d40


	//   ....[62]....
        /*04a8*/ 	.word	0x00004d70


	//   ....[63]....
        /*04ac*/ 	.word	0x00004da0


	//   ....[64]....
        /*04b0*/ 	.word	0x00004e40


	//   ....[65]....
        /*04b4*/ 	.word	0x00004f20


	//   ....[66]....
        /*04b8*/ 	.word	0x00005080


	//   ....[67]....
        /*04bc*/ 	.word	0x000079e0


	//   ....[68]....
        /*04c0*/ 	.word	0x00007a00


	//   ....[69]....
        /*04c4*/ 	.word	0x00007a10


	//   ....[70]....
        /*04c8*/ 	.word	0x00007a20


	//   ....[71]....
        /*04cc*/ 	.word	0x00007a30


	//   ....[72]....
        /*04d0*/ 	.word	0x00007a40


	//   ....[73]....
        /*04d4*/ 	.word	0x00007a50


	//   ....[74]....
        /*04d8*/ 	.word	0x00007a70


	//   ....[75]....
        /*04dc*/ 	.word	0x00007a80


	//   ....[76]....
        /*04e0*/ 	.word	0x00007aa0


	//   ....[77]....
        /*04e4*/ 	.word	0x00007af0


	//   ....[78]....
        /*04e8*/ 	.word	0x00007b30


	//   ....[79]....
        /*04ec*/ 	.word	0x00007b50


	//   ....[80]....
        /*04f0*/ 	.word	0x00007b60


	//   ....[81]....
        /*04f4*/ 	.word	0x00007f80


	//   ....[82]....
        /*04f8*/ 	.word	0x00007fb0


	//   ....[83]....
        /*04fc*/ 	.word	0x00007fd0


	//   ....[84]....
        /*0500*/ 	.word	0x00008000


	//   ....[85]....
        /*0504*/ 	.word	0x00008030


	//   ....[86]....
        /*0508*/ 	.word	0x00008080


	//   ....[87]....
        /*050c*/ 	.word	0x000080b0


	//   ....[88]....
        /*0510*/ 	.word	0x000080d0


	//   ....[89]....
        /*0514*/ 	.word	0x00008110


	//   ....[90]....
        /*0518*/ 	.word	0x00008140


	//   ....[91]....
        /*051c*/ 	.word	0x00008170


	//   ....[92]....
        /*0520*/ 	.word	0x00008190


	//   ....[93]....
        /*0524*/ 	.word	0x000081c0


	//   ....[94]....
        /*0528*/ 	.word	0x000081e0


	//   ....[95]....
        /*052c*/ 	.word	0x00009ce0


	//   ....[96]....
        /*0530*/ 	.word	0x00009ef0


	//   ....[97]....
        /*0534*/ 	.word	0x00009f60


	//   ....[98]....
        /*0538*/ 	.word	0x00009fb0


	//   ....[99]....
        /*053c*/ 	.word	0x0000a050


	//   ....[100]....
        /*0540*/ 	.word	0x0000a100


	//   ....[101]....
        /*0544*/ 	.word	0x0000a160


	//   ....[102]....
        /*0548*/ 	.word	0x0000a490


	//   ....[103]....
        /*054c*/ 	.word	0x0000cf40


	//   ....[104]....
        /*0550*/ 	.word	0x0000cf50


	//   ....[105]....
        /*0554*/ 	.word	0x0000cf60


	//   ....[106]....
        /*0558*/ 	.word	0x0000cf70


	//   ....[107]....
        /*055c*/ 	.word	0x0000cfa0


	//   ....[108]....
        /*0560*/ 	.word	0x0000cfc0


	//   ....[109]....
        /*0564*/ 	.word	0x0000cfe0


	//   ....[110]....
        /*0568*/ 	.word	0x0000cff0


	//   ....[111]....
        /*056c*/ 	.word	0x0000dc70


	//   ....[112]....
        /*0570*/ 	.word	0x0000dca0


	//   ....[113]....
        /*0574*/ 	.word	0x0000dcd0


	//   ....[114]....
        /*0578*/ 	.word	0x0000dd00


	//   ....[115]....
        /*057c*/ 	.word	0x0000dd40


	//   ....[116]....
        /*0580*/ 	.word	0x0000dd70


	//   ....[117]....
        /*0584*/ 	.word	0x0000dd90


	//   ....[118]....
        /*0588*/ 	.word	0x0000dda0


	//   ....[119]....
        /*058c*/ 	.word	0x0000ddc0


	//   ....[120]....
        /*0590*/ 	.word	0x0000ddd0


	//   ....[121]....
        /*0594*/ 	.word	0x0000e180


	//   ....[122]....
        /*0598*/ 	.word	0x0000e1a0


	//   ....[123]....
        /*059c*/ 	.word	0x0000e4a0


	//   ....[124]....
        /*05a0*/ 	.word	0x0000e4c0


	//   ....[125]....
        /*05a4*/ 	.word	0x0000e7c0


	//   ....[126]....
        /*05a8*/ 	.word	0x0000e7d0


	//----- nvinfo : EIATTR_EXIT_INSTR_OFFSETS
	.align		4
.L_234:
        /*05ac*/ 	.byte	0x04, 0x1c
        /*05ae*/ 	.short	(.L_236 - .L_235)


	//   ....[0]....
.L_235:
        /*05b0*/ 	.word	0x000001c0


	//   ....[1]....
        /*05b4*/ 	.word	0x0000e7e0


	//   ....[2]....
        /*05b8*/ 	.word	0x0000ea80


	//   ....[3]....
        /*05bc*/ 	.word	0x0000ead0


	//   ....[4]....
        /*05c0*/ 	.word	0x0000eb00


	//   ....[5]....
        /*05c4*/ 	.word	0x0000eb60


	//   ....[6]....
        /*05c8*/ 	.word	0x0000edf0


	//----- nvinfo : EIATTR_CTAIDZ_USED
	.align		4
.L_236:
        /*05cc*/ 	.byte	0x01, 0x04
	.zero		2


	//----- nvinfo : EIATTR_MAX_THREADS
	.align		4
        /*05d0*/ 	.byte	0x04, 0x05
        /*05d2*/ 	.short	(.L_238 - .L_237)
.L_237:
        /*05d4*/ 	.word	0x00000080
        /*05d8*/ 	.word	0x00000001
        /*05dc*/ 	.word	0x00000001


	//----- nvinfo : EIATTR_CRS_STACK_SIZE
	.align		4
.L_238:
        /*05e0*/ 	.byte	0x04, 0x1e
        /*05e2*/ 	.short	(.L_240 - .L_239)
.L_239:
        /*05e4*/ 	.word	0x00000000
.L_240:


//--------------------- .nv.info._ZN7cutlass13device_kernelIN5flash19enable_sm80_to_sm89INS1_16FlashAttnFwdSm80INS1_25CollectiveMainloopFwdSm80ILi4ELi1ELb0EN4cute5tupleIJNS5_1CILi128EEENS7_ILi80EEENS7_ILi64EEEEEELi64ENS_10bfloat16_tEfNS_4arch4Sm80ELb0ELb0ELb1ELb1ELb1ELb0ELb1ELb1EEENS1_21CollectiveEpilogueFwdINS6_IJS8_SA_S9_EEENS6_IJNS7_ILi1EEESI_SI_EEESC_SE_Li128ELb1ELb1ELb1ELb0EEENS1_36VarlenDynamicPersistentTileSchedulerILi128ELi80ELi128ELi128ELb1ELb1ELb0ELb0ELb1ELb1EEEEEEEEEvNT_6ParamsE --------------------------
	.section	.nv.info._ZN7cutlass13device_kernelIN5flash19enable_sm80_to_sm89INS1_16FlashAttnFwdSm80INS1_25CollectiveMainloopFwdSm80ILi4ELi1ELb0EN4cute5tupleIJNS5_1CILi128EEENS7_ILi80EEENS7_ILi64EEEEEELi64ENS_10bfloat16_tEfNS_4arch4Sm80ELb0ELb0ELb1ELb1ELb1ELb0ELb1ELb1EEENS1_21CollectiveEpilogueFwdINS6_IJS8_SA_S9_EEENS6_IJNS7_ILi1EEESI_SI_EEESC_SE_Li128ELb1ELb1ELb1ELb0EEENS1_36VarlenDynamicPersistentTileSchedulerILi128ELi80ELi128ELi128ELb1ELb1ELb0ELb0ELb1ELb1EEEEEEEEEvNT_6ParamsE,"",@"SHT_CUDA_INFO"
	.sectionflags	@""
	.align	4


	//----- nvinfo : EIATTR_CUDA_API_VERSION
	.align		4
        /*0000*/ 	.byte	0x04, 0x37
        /*0002*/ 	.short	(.L_242 - .L_241)
.L_241:
        /*0004*/ 	.word	0x00000082


	//----- nvinfo : EIATTR_SW2861232_WAR
	.align		4
.L_242:
        /*0008*/ 	.byte	0x01, 0x35
	.zero		2


	//----- nvinfo : EIATTR_PARAM_CBANK
	.align		4
        /*000c*/ 	.byte	0x04, 0x0a
        /*000e*/ 	.short	(.L_244 - .L_243)
	.align		4
.L_243:
        /*0010*/ 	.word	index@(.nv.constant0._ZN7cutlass13device_kernelIN5flash19enable_sm80_to_sm89INS1_16FlashAttnFwdSm80INS1_25CollectiveMainloopFwdSm80ILi4ELi1ELb0EN4cute5tupleIJNS5_1CILi128EEENS7_ILi80EEENS7_ILi64EEEEEELi64ENS_10bfloat16_tEfNS_4arch4Sm80ELb0ELb0ELb1ELb1ELb1ELb0ELb1ELb1EEENS1_21CollectiveEpilogueFwdINS6_IJS8_SA_S9_EEENS6_IJNS7_ILi1EEESI_SI_EEESC_SE_Li128ELb1ELb1ELb1ELb0EEENS1_36VarlenDynamicPersistentTileSchedulerILi128ELi80ELi128ELi128ELb1ELb1ELb0ELb0ELb1ELb1EEEEEEEEEvNT_6ParamsE)
        /*0014*/ 	.short	0x0160
        /*0016*/ 	.short	0x0438


	//----- nvinfo : EIATTR_CBANK_PARAM_SIZE
	.align		4
.L_244:
        /*0018*/ 	.byte	0x03, 0x19
        /*001a*/ 	.short	0x0438


	//----- nvinfo : EIATTR_KPARAM_INFO
	.align		4
        /*001c*/ 	.byte	0x04, 0x17
        /*001e*/ 	.short	(.L_246 - .L_245)
.L_245:
        /*0020*/ 	.word	0x00000000
        /*0024*/ 	.short	0x0000
        /*0026*/ 	.short	0x0000
        /*0028*/ 	.byte	0x00, 0xf0, 0xe1, 0x10


	//----- nvinfo : EIATTR_MAXREG_COUNT
	.align		4
.L_246:
        /*002c*/ 	.byte	0x03, 0x1b
        /*002e*/ 	.short	0x00ff


	//----- nvinfo : EIATTR_NUM_BARRIERS
	.align		4
        /*0030*/ 	.byte	0x02, 0x4c
        /*0032*/ 	.byte	0x06
	.zero		1


	//----- nvinfo : EIATTR_ANNOTATIONS
	.align		4
        /*0034*/ 	.byte	0x04, 0x55
        /*0036*/ 	.short	(.L_248 - .L_247)


	//   ....[0]....
.L_247:
        /* <DEDUP_REMOVED lines=106> */


	//----- nvinfo : EIATTR_MERCURY_ISA_VERSION
	.align		4
.L_248:
        /*06c8*/ 	.byte	0x03, 0x5f
        /*06ca*/ 	.short	0x0000


	//----- nvinfo : EIATTR_INT_WARP_WIDE_INSTR_OFFSETS
	.align		4
        /*06cc*/ 	.byte	0x04, 0x31
        /*06ce*/ 	.short	(.L_250 - .L_249)


	//   ....[0]....
.L_249:
        /*06d0*/ 	.word	0x0000b440


	//   ....[1]....
        /*06d4*/ 	.word	0x0000b4c0


	//----- nvinfo : EIATTR_COOP_GROUP_MASK_REGIDS
	.align		4
.L_250:
        /*06d8*/ 	.byte	0x04, 0x29
        /*06da*/ 	.short	(.L_252 - .L_251)


	//   ....[0]....
.L_251:
        /*06dc*/ 	.word	0xffffffff


	//   ....[1]....
        /*06e0*/ 	.word	0xffffffff


	//   ....[2]....
        /*06e4*/ 	.word	0xffffffff


	//   ....[3]....
        /*06e8*/ 	.word	0xffffffff


	//   ....[4]....
        /*06ec*/ 	.word	0xffffffff


	//   ....[5]....
        /*06f0*/ 	.word	0xffffffff


	//   ....[6]....
        /*06f4*/ 	.word	0xffffffff


	//   ....[7]....
        /*06f8*/ 	.word	0xffffffff


	//   ....[8]....
        /*06fc*/ 	.word	0xffffffff


	//   ....[9]....
        /*0700*/ 	.word	0xffffffff


	//   ....[10]....
        /*0704*/ 	.word	0xffffffff


	//   ....[11]....
        /*0708*/ 	.word	0xffffffff


	//   ....[12]....
        /*070c*/ 	.word	0xffffffff


	//   ....[13]....
        /*0710*/ 	.word	0xffffffff


	//   ....[14]....
        /*0714*/ 	.word	0xffffffff


	//   ....[15]....
        /*0718*/ 	.word	0xffffffff


	//   ....[16]....
        /*071c*/ 	.word	0xffffffff


	//   ....[17]....
        /*0720*/ 	.word	0xffffffff


	//   ....[18]....
        /*0724*/ 	.word	0xffffffff


	//   ....[19]....
        /*0728*/ 	.word	0xffffffff


	//   ....[20]....
        /*072c*/ 	.word	0xffffffff


	//   ....[21]....
        /*0730*/ 	.word	0xffffffff


	//   ....[22]....
        /*0734*/ 	.word	0xffffffff


	//   ....[23]....
        /*0738*/ 	.word	0xffffffff


	//   ....[24]....
        /*073c*/ 	.word	0xffffffff


	//   ....[25]....
        /*0740*/ 	.word	0xffffffff


	//   ....[26]....
        /*0744*/ 	.word	0xffffffff


	//   ....[27]....
        /*0748*/ 	.word	0xffffffff


	//   ....[28]....
        /*074c*/ 	.word	0xffffffff


	//   ....[29]....
        /*0750*/ 	.word	0xffffffff


	//   ....[30]....
        /*0754*/ 	.word	0xffffffff


	//   ....[31]....
        /*0758*/ 	.word	0xffffffff


	//   ....[32]....
        /*075c*/ 	.word	0xffffffff


	//   ....[33]....
        /*0760*/ 	.word	0xffffffff


	//   ....[34]....
        /*0764*/ 	.word	0xffffffff


	//   ....[35]....
        /*0768*/ 	.word	0xffffffff


	//   ....[36]....
        /*076c*/ 	.word	0xffffffff


	//   ....[37]....
        /*0770*/ 	.word	0xffffffff


	//   ....[38]....
        /*0774*/ 	.word	0xffffffff


	//   ....[39]....
        /*0778*/ 	.word	0xffffffff


	//   ....[40]....
        /*077c*/ 	.word	0xffffffff


	//   ....[41]....
        /*0780*/ 	.word	0xffffffff


	//   ....[42]....
        /*0784*/ 	.word	0xffffffff


	//   ....[43]....
        /*0788*/ 	.word	0xffffffff


	//   ....[44]....
        /*078c*/ 	.word	0xffffffff


	//   ....[45]....
        /*0790*/ 	.word	0xffffffff


	//   ....[46]....
        /*0794*/ 	.word	0xffffffff


	//   ....[47]....
        /*0798*/ 	.word	0xffffffff


	//   ....[48]....
        /*079c*/ 	.word	0xffffffff


	//   ....[49]....
        /*07a0*/ 	.word	0xffffffff


	//   ....[50]....
        /*07a4*/ 	.word	0xffffffff


	//   ....[51]....
        /*07a8*/ 	.word	0xffffffff


	//   ....[52]....
        /*07ac*/ 	.word	0xffffffff


	//   ....[53]....
        /*07b0*/ 	.word	0xffffffff


	//   ....[54]....
        /*07b4*/ 	.word	0xffffffff


	//   ....[55]....
        /*07b8*/ 	.word	0xffffffff


	//   ....[56]....
        /*07bc*/ 	.word	0xffffffff


	//   ....[57]....
        /*07c0*/ 	.word	0xffffffff


	//   ....[58]....
        /*07c4*/ 	.word	0xffffffff


	//   ....[59]....
        /*07c8*/ 	.word	0xffffffff


	//   ....[60]....
        /*07cc*/ 	.word	0xffffffff


	//   ....[61]....
        /*07d0*/ 	.word	0xffffffff


	//   ....[62]....
        /*07d4*/ 	.word	0xffffffff


	//   ....[63]....
        /*07d8*/ 	.word	0xffffffff


	//   ....[64]....
        /*07dc*/ 	.word	0xffffffff


	//   ....[65]....
        /*07e0*/ 	.word	0xffffffff


	//   ....[66]....
        /*07e4*/ 	.word	0xffffffff


	//   ....[67]....
        /*07e8*/ 	.word	0xffffffff


	//   ....[68]....
        /*07ec*/ 	.word	0xffffffff


	//   ....[69]....
        /*07f0*/ 	.word	0xffffffff


	//   ....[70]....
        /*07f4*/ 	.word	0xffffffff


	//   ....[71]....
        /*07f8*/ 	.word	0xffffffff


	//   ....[72]....
        /*07fc*/ 	.word	0xffffffff


	//   ....[73]....
        /*0800*/ 	.word	0xffffffff


	//   ....[74]....
        /*0804*/ 	.word	0xffffffff


	//   ....[75]....
        /*0808*/ 	.word	0xffffffff


	//   ....[76]....
        /*080c*/ 	.word	0xffffffff


	//   ....[77]....
        /*0810*/ 	.word	0xffffffff


	//   ....[78]....
        /*0814*/ 	.word	0xffffffff


	//   ....[79]....
        /*0818*/ 	.word	0xffffffff


	//   ....[80]....
        /*081c*/ 	.word	0xffffffff


	//   ....[81]....
        /*0820*/ 	.word	0xffffffff


	//   ....[82]....
        /*0824*/ 	.word	0xffffffff


	//   ....[83]....
        /*0828*/ 	.word	0xffffffff


	//   ....[84]....
        /*082c*/ 	.word	0xffffffff


	//   ....[85]....
        /*0830*/ 	.word	0xffffffff


	//   ....[86]....
        /*0834*/ 	.word	0xffffffff


	//   ....[87]....
        /*0838*/ 	.word	0xffffffff


	//   ....[88]....
        /*083c*/ 	.word	0xffffffff


	//   ....[89]....
        /*0840*/ 	.word	0xffffffff


	//   ....[90]....
        /*0844*/ 	.word	0xffffffff


	//   ....[91]....
        /*0848*/ 	.word	0xffffffff


	//   ....[92]....
        /*084c*/ 	.word	0xffffffff


	//   ....[93]....
        /*0850*/ 	.word	0xffffffff


	//   ....[94]....
        /*0854*/ 	.word	0xffffffff


	//   ....[95]....
        /*0858*/ 	.word	0xffffffff


	//   ....[96]....
        /*085c*/ 	.word	0xffffffff


	//   ....[97]....
        /*0860*/ 	.word	0xffffffff


	//   ....[98]....
        /*0864*/ 	.word	0xffffffff


	//   ....[99]....
        /*0868*/ 	.word	0xffffffff


	//   ....[100]....
        /*086c*/ 	.word	0xffffffff


	//   ....[101]....
        /*0870*/ 	.word	0xffffffff


	//   ....[102]....
        /*0874*/ 	.word	0xffffffff


	//   ....[103]....
        /*0878*/ 	.word	0xffffffff


	//   ....[104]....
        /*087c*/ 	.word	0xffffffff


	//   ....[105]....
        /*0880*/ 	.word	0xffffffff


	//   ....[106]....
        /*0884*/ 	.word	0xffffffff


	//   ....[107]....
        /*0888*/ 	.word	0xffffffff


	//   ....[108]....
        /*088c*/ 	.word	0xffffffff


	//   ....[109]....
        /*0890*/ 	.word	0xffffffff


	//   ....[110]....
        /*0894*/ 	.word	0xffffffff


	//   ....[111]....
        /*0898*/ 	.word	0xffffffff


	//   ....[112]....
        /*089c*/ 	.word	0xffffffff


	//   ....[113]....
        /*08a0*/ 	.word	0xffffffff


	//   ....[114]....
        /*08a4*/ 	.word	0xffffffff


	//   ....[115]....
        /*08a8*/ 	.word	0xffffffff


	//   ....[116]....
        /*08ac*/ 	.word	0xffffffff


	//   ....[117]....
        /*08b0*/ 	.word	0xffffffff


	//   ....[118]....
        /*08b4*/ 	.word	0xffffffff


	//   ....[119]....
        /*08b8*/ 	.word	0xffffffff


	//   ....[120]....
        /*08bc*/ 	.word	0xffffffff


	//   ....[121]....
        /*08c0*/ 	.word	0xffffffff


	//   ....[122]....
        /*08c4*/ 	.word	0xffffffff


	//   ....[123]....
        /*08c8*/ 	.word	0xffffffff


	//   ....[124]....
        /*08cc*/ 	.word	0xffffffff


	//   ....[125]....
        /*08d0*/ 	.word	0xffffffff


	//   ....[126]....
        /*08d4*/ 	.word	0xffffffff


	//   ....[127]....
        /*08d8*/ 	.word	0xffffffff


	//   ....[128]....
        /*08dc*/ 	.word	0xffffffff


	//   ....[129]....
        /*08e0*/ 	.word	0xffffffff


	//   ....[130]....
        /*08e4*/ 	.word	0xffffffff


	//   ....[131]....
        /*08e8*/ 	.word	0xffffffff


	//   ....[132]....
        /*08ec*/ 	.word	0xffffffff


	//   ....[133]....
        /*08f0*/ 	.word	0xffffffff


	//   ....[134]....
        /*08f4*/ 	.word	0xffffffff


	//   ....[135]....
        /*08f8*/ 	.word	0xffffffff


	//   ....[136]....
        /*08fc*/ 	.word	0xffffffff


	//   ....[137]....
        /*0900*/ 	.word	0xffffffff


	//   ....[138]....
        /*0904*/ 	.word	0xffffffff


	//   ....[139]....
        /*0908*/ 	.word	0xffffffff


	//   ....[140]....
        /*090c*/ 	.word	0xffffffff


	//   ....[141]....
        /*0910*/ 	.word	0xffffffff


	//   ....[142]....
        /*0914*/ 	.word	0xffffffff


	//   ....[143]....
        /*0918*/ 	.word	0xffffffff


	//   ....[144]....
        /*091c*/ 	.word	0xffffffff


	//   ....[145]....
        /*0920*/ 	.word	0xffffffff


	//   ....[146]....
        /*0924*/ 	.word	0xffffffff


	//   ....[147]....
        /*0928*/ 	.word	0xffffffff


	//   ....[148]....
        /*092c*/ 	.word	0xffffffff


	//   ....[149]....
        /*0930*/ 	.word	0xffffffff


	//   ....[150]....
        /*0934*/ 	.word	0xffffffff


	//   ....[151]....
        /*0938*/ 	.word	0xffffffff


	//   ....[152]....
        /*093c*/ 	.word	0xffffffff


	//   ....[153]....
        /*0940*/ 	.word	0xffffffff


	//   ....[154]....
        /*0944*/ 	.word	0xffffffff


	//   ....[155]....
        /*0948*/ 	.word	0xffffffff


	//   ....[156]....
        /*094c*/ 	.word	0xffffffff


	//   ....[157]....
        /*0950*/ 	.word	0xffffffff


	//   ....[158]....
        /*0954*/ 	.word	0xffffffff


	//   ....[159]....
        /*0958*/ 	.word	0xffffffff


	//   ....[160]....
        /*095c*/ 	.word	0xffffffff


	//   ....[161]....
        /*0960*/ 	.word	0xffffffff


	//   ....[162]....
        /*0964*/ 	.word	0xffffffff


	//   ....[163]....
        /*0968*/ 	.word	0xffffffff


	//   ....[164]....
        /*096c*/ 	.word	0xffffffff


	//   ....[165]....
        /*0970*/ 	.word	0xffffffff


	//   ....[166]....
        /*0974*/ 	.word	0xffffffff


	//   ....[167]....
        /*0978*/ 	.word	0xffffffff


	//   ....[168]....
        /*097c*/ 	.word	0xffffffff


	//   ....[169]....
        /*0980*/ 	.word	0xffffffff


	//   ....[170]....
        /*0984*/ 	.word	0xffffffff


	//   ....[171]....
        /*0988*/ 	.word	0xffffffff


	//   ....[172]....
        /*098c*/ 	.word	0xffffffff


	//   ....[173]....
        /*0990*/ 	.word	0xffffffff


	//   ....[174]....
        /*0994*/ 	.word	0xffffffff


	//   ....[175]....
        /*0998*/ 	.word	0xffffffff


	//   ....[176]....
        /*099c*/ 	.word	0xffffffff


	//   ....[177]....
        /*09a0*/ 	.word	0xffffffff


	//   ....[178]....
        /*09a4*/ 	.word	0xffffffff


	//   ....[179]....
        /*09a8*/ 	.word	0xffffffff


	//   ....[180]....
        /*09ac*/ 	.word	0xffffffff


	//   ....[181]....
        /*09b0*/ 	.word	0xffffffff


	//   ....[182]....
        /*09b4*/ 	.word	0xffffffff


	//   ....[183]....
        /*09b8*/ 	.word	0xffffffff


	//   ....[184]....
        /*09bc*/ 	.word	0xffffffff


	//   ....[185]....
        /*09c0*/ 	.word	0xffffffff


	//   ....[186]....
        /*09c4*/ 	.word	0xffffffff


	//   ....[187]....
        /*09c8*/ 	.word	0xffffffff


	//   ....[188]....
        /*09cc*/ 	.word	0xffffffff


	//   ....[189]....
        /*09d0*/ 	.word	0xffffffff


	//   ....[190]....
        /*09d4*/ 	.word	0xffffffff


	//   ....[191]....
        /*09d8*/ 	.word	0xffffffff


	//   ....[192]....
        /*09dc*/ 	.word	0xffffffff


	//   ....[193]....
        /*09e0*/ 	.word	0xffffffff


	//   ....[194]....
        /*09e4*/ 	.word	0xffffffff


	//   ....[195]....
        /*09e8*/ 	.word	0xffffffff


	//   ....[196]....
        /*09ec*/ 	.word	0xffffffff


	//   ....[197]....
        /*09f0*/ 	.word	0xffffffff


	//   ....[198]....
        /*09f4*/ 	.word	0xffffffff


	//   ....[199]....
        /*09f8*/ 	.word	0xffffffff


	//   ....[200]....
        /*09fc*/ 	.word	0xffffffff


	//   ....[201]....
        /*0a00*/ 	.word	0xffffffff


	//   ....[202]....
        /*0a04*/ 	.word	0xffffffff


	//   ....[203]....
        /*0a08*/ 	.word	0xffffffff


	//   ....[204]....
        /*0a0c*/ 	.word	0xffffffff


	//   ....[205]....
        /*0a10*/ 	.word	0xffffffff


	//   ....[206]....
        /*0a14*/ 	.word	0xffffffff


	//   ....[207]....
        /*0a18*/ 	.word	0xffffffff


	//   ....[208]....
        /*0a1c*/ 	.word	0xffffffff


	//   ....[209]....
        /*0a20*/ 	.word	0xffffffff


	//   ....[210]....
        /*0a24*/ 	.word	0xffffffff


	//   ....[211]....
        /*0a28*/ 	.word	0xffffffff


	//   ....[212]....
        /*0a2c*/ 	.word	0xffffffff


	//   ....[213]....
        /*0a30*/ 	.word	0xffffffff


	//   ....[214]....
        /*0a34*/ 	.word	0xffffffff


	//   ....[215]....
        /*0a38*/ 	.word	0xffffffff


	//   ....[216]....
        /*0a3c*/ 	.word	0xffffffff


	//   ....[217]....
        /*0a40*/ 	.word	0xffffffff


	//   ....[218]....
        /*0a44*/ 	.word	0xffffffff


	//   ....[219]....
        /*0a48*/ 	.word	0xffffffff


	//   ....[220]....
        /*0a4c*/ 	.word	0xffffffff


	//   ....[221]....
        /*0a50*/ 	.word	0xffffffff


	//   ....[222]....
        /*0a54*/ 	.word	0xffffffff


	//   ....[223]....
        /*0a58*/ 	.word	0xffffffff


	//   ....[224]....
        /*0a5c*/ 	.word	0xffffffff


	//   ....[225]....
        /*0a60*/ 	.word	0xffffffff


	//   ....[226]....
        /*0a64*/ 	.word	0xffffffff


	//   ....[227]....
        /*0a68*/ 	.word	0xffffffff


	//   ....[228]....
        /*0a6c*/ 	.word	0xffffffff


	//   ....[229]....
        /*0a70*/ 	.word	0xffffffff


	//   ....[230]....
        /*0a74*/ 	.word	0xffffffff


	//   ....[231]....
        /*0a78*/ 	.word	0xffffffff


	//   ....[232]....
        /*0a7c*/ 	.word	0xffffffff


	//   ....[233]....
        /*0a80*/ 	.word	0xffffffff


	//   ....[234]....
        /*0a84*/ 	.word	0xffffffff


	//   ....[235]....
        /*0a88*/ 	.word	0xffffffff


	//   ....[236]....
        /*0a8c*/ 	.word	0xffffffff


	//   ....[237]....
        /*0a90*/ 	.word	0xffffffff


	//   ....[238]....
        /*0a94*/ 	.word	0xffffffff


	//   ....[239]....
        /*0a98*/ 	.word	0xffffffff


	//   ....[240]....
        /*0a9c*/ 	.word	0xffffffff


	//   ....[241]....
        /*0aa0*/ 	.word	0xffffffff


	//   ....[242]....
        /*0aa4*/ 	.word	0xffffffff


	//   ....[243]....
        /*0aa8*/ 	.word	0xffffffff


	//   ....[244]....
        /*0aac*/ 	.word	0xffffffff


	//   ....[245]....
        /*0ab0*/ 	.word	0xffffffff


	//   ....[246]....
        /*0ab4*/ 	.word	0xffffffff


	//   ....[247]....
        /*0ab8*/ 	.word	0xffffffff


	//   ....[248]....
        /*0abc*/ 	.word	0xffffffff


	//   ....[249]....
        /*0ac0*/ 	.word	0xffffffff


	//   ....[250]....
        /*0ac4*/ 	.word	0xffffffff


	//   ....[251]....
        /*0ac8*/ 	.word	0xffffffff


	//   ....[252]....
        /*0acc*/ 	.word	0xffffffff


	//   ....[253]....
        /*0ad0*/ 	.word	0xffffffff


	//   ....[254]....
        /*0ad4*/ 	.word	0xffffffff


	//   ....[255]....
        /*0ad8*/ 	.word	0xffffffff


	//   ....[0]....
        /*0adc*/ 	.word	0xffffffff


	//   ....[1]....
        /*0ae0*/ 	.word	0xffffffff


	//   ....[2]....
        /*0ae4*/ 	.word	0xffffffff


	//   ....[3]....
        /*0ae8*/ 	.word	0xffffffff


	//   ....[4]....
        /*0aec*/ 	.word	0xffffffff


	//   ....[5]....
        /*0af0*/ 	.word	0xffffffff


	//   ....[6]....
        /*0af4*/ 	.word	0xffffffff


	//   ....[7]....
        /*0af8*/ 	.word	0xffffffff


	//   ....[8]....
        /*0afc*/ 	.word	0xffffffff


	//   ....[9]....
        /*0b00*/ 	.word	0xffffffff


	//   ....[10]....
        /*0b04*/ 	.word	0xffffffff


	//   ....[11]....
        /*0b08*/ 	.word	0xffffffff


	//   ....[12]....
        /*0b0c*/ 	.word	0xffffffff


	//   ....[13]....
        /*0b10*/ 	.word	0xffffffff


	//   ....[14]....
        /*0b14*/ 	.word	0xffffffff


	//   ....[15]....
        /*0b18*/ 	.word	0xffffffff


	//   ....[16]....
        /*0b1c*/ 	.word	0xffffffff


	//   ....[17]....
        /*0b20*/ 	.word	0xffffffff


	//   ....[18]....
        /*0b24*/ 	.word	0xffffffff


	//   ....[19]....
        /*0b28*/ 	.word	0xffffffff


	//   ....[20]....
        /*0b2c*/ 	.word	0xffffffff


	//   ....[21]....
        /*0b30*/ 	.word	0xffffffff


	//   ....[22]....
        /*0b34*/ 	.word	0xffffffff


	//   ....[23]....
        /*0b38*/ 	.word	0xffffffff


	//   ....[24]....
        /*0b3c*/ 	.word	0xffffffff


	//   ....[25]....
        /*0b40*/ 	.word	0xffffffff


	//   ....[26]....
        /*0b44*/ 	.word	0xffffffff


	//   ....[27]....
        /*0b48*/ 	.word	0xffffffff


	//   ....[28]....
        /*0b4c*/ 	.word	0xffffffff


	//   ....[29]....
        /*0b50*/ 	.word	0xffffffff


	//   ....[30]....
        /*0b54*/ 	.word	0xffffffff


	//   ....[31]....
        /*0b58*/ 	.word	0xffffffff


	//   ....[32]....
        /*0b5c*/ 	.word	0xffffffff


	//   ....[33]....
        /*0b60*/ 	.word	0xffffffff


	//   ....[34]....
        /*0b64*/ 	.word	0xffffffff


	//   ....[35]....
        /*0b68*/ 	.word	0xffffffff


	//   ....[36]....
        /*0b6c*/ 	.word	0xffffffff


	//   ....[37]....
        /*0b70*/ 	.word	0xffffffff


	//   ....[38]....
        /*0b74*/ 	.word	0xffffffff


	//   ....[39]....
        /*0b78*/ 	.word	0xffffffff


	//   ....[40]....
        /*0b7c*/ 	.word	0xffffffff


	//   ....[41]....
        /*0b80*/ 	.word	0xffffffff


	//   ....[42]....
        /*0b84*/ 	.word	0xffffffff


	//   ....[43]....
        /*0b88*/ 	.word	0xffffffff


	//   ....[44]....
        /*0b8c*/ 	.word	0xffffffff


	//   ....[45]....
        /*0b90*/ 	.word	0xffffffff


	//----- nvinfo : EIATTR_COOP_GROUP_INSTR_OFFSETS
	.align		4
.L_252:
        /*0b94*/ 	.byte	0x04, 0x28
        /*0b96*/ 	.short	(.L_254 - .L_253)


	//   ....[0]....
.L_253:
        /*0b98*/ 	.word	0x00000050


	//   ....[1]....
        /*0b9c*/ 	.word	0x00000200


	//   ....[2]....
        /*0ba0*/ 	.word	0x00000230


	//   ....[3]....
        /*0ba4*/ 	.word	0x00000260


	//   ....[4]....
        /*0ba8*/ 	.word	0x00000290


	//   ....[5]....
        /*0bac*/ 	.word	0x000002c0


	//   ....[6]....
        /*0bb0*/ 	.word	0x000002f0


	//   ....[7]....
        /*0bb4*/ 	.word	0x00000460


	//   ....[8]....
        /*0bb8*/ 	.word	0x000004a0


	//   ....[9]....
        /*0bbc*/ 	.word	0x000004d0


	//   ....[10]....
        /*0bc0*/ 	.word	0x00000500


	//   ....[11]....
        /*0bc4*/ 	.word	0x00000530


	//   ....[12]....
        /*0bc8*/ 	.word	0x00000560


	//   ....[13]....
        /*0bcc*/ 	.word	0x000005f0


	//   ....[14]....
        /*0bd0*/ 	.word	0x00000620


	//   ....[15]....
        /*0bd4*/ 	.word	0x00000640


	//   ....[16]....
        /*0bd8*/ 	.word	0x000006a0


	//   ....[17]....
        /*0bdc*/ 	.word	0x000021b0


	//   ....[18]....
        /*0be0*/ 	.word	0x000021d0


	//   ....[19]....
        /*0be4*/ 	.word	0x00002310


	//   ....[20]....
        /*0be8*/ 	.word	0x00002320


	//   ....[21]....
        /*0bec*/ 	.word	0x00002400


	//   ....[22]....
        /*0bf0*/ 	.word	0x00002420


	//   ....[23]....
        /*0bf4*/ 	.word	0x00002500


	//   ....[24]....
        /*0bf8*/ 	.word	0x00002510


	//   ....[25]....
        /*0bfc*/ 	.word	0x000025f0


	//   ....[26]....
        /*0c00*/ 	.word	0x00002610


	//   ....[27]....
        /*0c04*/ 	.word	0x000026f0


	//   ....[28]....
        /*0c08*/ 	.word	0x00002700


	//   ....[29]....
        /*0c0c*/ 	.word	0x000027e0


	//   ....[30]....
        /*0c10*/ 	.word	0x00002800


	//   ....[31]....
        /*0c14*/ 	.word	0x000028e0


	//   ....[32]....
        /*0c18*/ 	.word	0x000028f0


	//   ....[33]....
        /*0c1c*/ 	.word	0x00002db0


	//   ....[34]....
        /*0c20*/ 	.word	0x00002dc0


	//   ....[35]....
        /*0c24*/ 	.word	0x00002dd0


	//   ....[36]....
        /*0c28*/ 	.word	0x00002de0


	//   ....[37]....
        /*0c2c*/ 	.word	0x00002df0


	//   ....[38]....
        /*0c30*/ 	.word	0x00002e00


	//   ....[39]....
        /*0c34*/ 	.word	0x00002e10


	//   ....[40]....
        /*0c38*/ 	.word	0x00002e30


	//   ....[41]....
        /*0c3c*/ 	.word	0x00002e50


	//   ....[42]....
        /*0c40*/ 	.word	0x00002e80


	//   ....[43]....
        /*0c44*/ 	.word	0x00003080


	//   ....[44]....
        /*0c48*/ 	.word	0x000030b0


	//   ....[45]....
        /*0c4c*/ 	.word	0x000030e0


	//   ....[46]....
        /*0c50*/ 	.word	0x00003120


	//   ....[47]....
        /*0c54*/ 	.word	0x00003140


	//   ....[48]....
        /*0c58*/ 	.word	0x00003160


	//   ....[49]....
        /*0c5c*/ 	.word	0x00003180


	//   ....[50]....
        /*0c60*/ 	.word	0x00003190


	//   ....[51]....
        /*0c64*/ 	.word	0x000031b0


	//   ....[52]....
        /*0c68*/ 	.word	0x000031c0


	//   ....[53]....
        /*0c6c*/ 	.word	0x000045f0


	//   ....[54]....
        /*0c70*/ 	.word	0x00004610


	//   ....[55]....
        /*0c74*/ 	.word	0x00004630


	//   ....[56]....
        /*0c78*/ 	.word	0x00004640


	//   ....[57]....
        /*0c7c*/ 	.word	0x00004650


	//   ....[58]....
        /*0c80*/ 	.word	0x00004660


	//   ....[59]....
        /*0c84*/ 	.word	0x00004670


	//   ....[60]....
        /*0c88*/ 	.word	0x00004680


	//   ....[61]....
        /*0c8c*/ 	.word	0x000046b0


	//   ....[62]....
        /*0c90*/ 	.word	0x000046e0


	//   ....[63]....
        /*0c94*/ 	.word	0x00005360


	//   ....[64]....
        /*0c98*/ 	.word	0x00005390


	//   ....[65]....
        /*0c9c*/ 	.word	0x000053a0


	//   ....[66]....
        /*0ca0*/ 	.word	0x000053b0


	//   ....[67]....
        /*0ca4*/ 	.word	0x000053c0


	//   ....[68]....
        /*0ca8*/ 	.word	0x000053f0


	//   ....[69]....
        /*0cac*/ 	.word	0x00005410


	//   ....[70]....
        /*0cb0*/ 	.word	0x00005430


	//   ....[71]....
        /*0cb4*/ 	.word	0x00007060


	//   ....[72]....
        /*0cb8*/ 	.word	0x00007080


	//   ....[73]....
        /*0cbc*/ 	.word	0x000070d0


	//   ....[74]....
        /*0cc0*/ 	.word	0x00007100


	//   ....[75]....
        /*0cc4*/ 	.word	0x00007130


	//   ....[76]....
        /*0cc8*/ 	.word	0x00007150


	//   ....[77]....
        /*0ccc*/ 	.word	0x00007170


	//   ....[78]....
        /*0cd0*/ 	.word	0x00007190


	//   ....[79]....
        /*0cd4*/ 	.word	0x000071b0


	//   ....[80]....
        /*0cd8*/ 	.word	0x000071d0


	//   ....[81]....
        /*0cdc*/ 	.word	0x00008530


	//   ....[82]....
        /*0ce0*/ 	.word	0x00008550


	//   ....[83]....
        /*0ce4*/ 	.word	0x00008580


	//   ....[84]....
        /*0ce8*/ 	.word	0x000085a0


	//   ....[85]....
        /*0cec*/ 	.word	0x000085b0


	//   ....[86]....
        /*0cf0*/ 	.word	0x000085c0


	//   ....[87]....
        /*0cf4*/ 	.word	0x000085d0


	//   ....[88]....
        /*0cf8*/ 	.word	0x000085e0


	//   ....[89]....
        /*0cfc*/ 	.word	0x000085f0


	//   ....[90]....
        /*0d00*/ 	.word	0x00008600


	//   ....[91]....
        /*0d04*/ 	.word	0x00008c90


	//   ....[92]....
        /*0d08*/ 	.word	0x00008ca0


	//   ....[93]....
        /*0d0c*/ 	.word	0x00008cb0


	//   ....[94]....
        /*0d10*/ 	.word	0x00008cc0


	//   ....[95]....
        /*0d14*/ 	.word	0x00008d00


	//   ....[96]....
        /*0d18*/ 	.word	0x00008d20


	//   ....[97]....
        /*0d1c*/ 	.word	0x00008d30


	//   ....[98]....
        /*0d20*/ 	.word	0x00008d40


	//   ....[99]....
        /*0d24*/ 	.word	0x0000ac90


	//   ....[100]....
        /*0d28*/ 	.word	0x0000aca0


	//   ....[101]....
        /*0d2c*/ 	.word	0x0000acb0


	//   ....[102]....
        /*0d30*/ 	.word	0x0000acc0


	//   ....[103]....
        /*0d34*/ 	.word	0x0000acf0


	//   ....[104]....
        /*0d38*/ 	.word	0x0000ad10


	//   ....[105]....
        /*0d3c*/ 	.word	0x0000ad30


	//   ....[106]....
        /*0d40*/ 	.word	0x0000ad40


	//   ....[107]....
        /*0d44*/ 	.word	0x0000bf60


	//   ....[108]....
        /*0d48*/ 	.word	0x0000bf70


	//   ....[109]....
        /*0d4c*/ 	.word	0x0000bf80


	//   ....[110]....
        /*0d50*/ 	.word	0x0000bf90


	//   ....[111]....
        /*0d54*/ 	.word	0x0000bfa0


	//   ....[112]....
        /*0d58*/ 	.word	0x0000bfb0


	//   ....[113]....
        /*0d5c*/ 	.word	0x0000bfc0


	//   ....[114]....
        /*0d60*/ 	.word	0x0000bfd0


	//   ....[115]....
        /*0d64*/ 	.word	0x0000c3d0


	//   ....[116]....
        /*0d68*/ 	.word	0x0000c3f0


	//   ....[117]....
        /*0d6c*/ 	.word	0x0000c4c0


	//   ....[118]....
        /*0d70*/ 	.word	0x0000c4d0


	//   ....[119]....
        /*0d74*/ 	.word	0x0000c550


	//   ....[120]....
        /*0d78*/ 	.word	0x0000c570


	//   ....[121]....
        /*0d7c*/ 	.word	0x0000c5f0


	//   ....[122]....
        /*0d80*/ 	.word	0x0000c600


	//   ....[123]....
        /*0d84*/ 	.word	0x0000c680


	//   ....[124]....
        /*0d88*/ 	.word	0x0000c6a0


	//   ....[125]....
        /*0d8c*/ 	.word	0x0000c720


	//   ....[126]....
        /*0d90*/ 	.word	0x0000c730


	//   ....[127]....
        /*0d94*/ 	.word	0x0000c7b0


	//   ....[128]....
        /*0d98*/ 	.word	0x0000c7d0


	//   ....[129]....
        /*0d9c*/ 	.word	0x0000c850


	//   ....[130]....
        /*0da0*/ 	.word	0x0000c860


	//   ....[131]....
        /*0da4*/ 	.word	0x0000cb00


	//   ....[132]....
        /*0da8*/ 	.word	0x0000cb20


	//   ....[133]....
        /*0dac*/ 	.word	0x0000ce70


	//   ....[134]....
        /*0db0*/ 	.word	0x0000ce80


	//   ....[135]....
        /*0db4*/ 	.word	0x0000d1d0


	//   ....[136]....
        /*0db8*/ 	.word	0x0000d1f0


	//   ....[137]....
        /*0dbc*/ 	.word	0x0000d540


	//   ....[138]....
        /*0dc0*/ 	.word	0x0000d550


	//   ....[139]....
        /*0dc4*/ 	.word	0x0000e050


	//   ....[140]....
        /*0dc8*/ 	.word	0x0000e070


	//   ....[141]....
        /*0dcc*/ 	.word	0x0000e150


	//   ....[142]....
        /*0dd0*/ 	.word	0x0000e160


	//   ....[143]....
        /*0dd4*/ 	.word	0x0000e1e0


	//   ....[144]....
        /*0dd8*/ 	.word	0x0000e200


	//   ....[145]....
        /*0ddc*/ 	.word	0x0000e280


	//   ....[146]....
        /*0de0*/ 	.word	0x0000e290


	//   ....[147]....
        /*0de4*/ 	.word	0x0000e310


	//   ....[148]....
        /*0de8*/ 	.word	0x0000e330


	//   ....[149]....
        /*0dec*/ 	.word	0x0000e3b0


	//   ....[150]....
        /*0df0*/ 	.word	0x0000e3c0


	//   ....[151]....
        /*0df4*/ 	.word	0x0000e440


	//   ....[152]....
        /*0df8*/ 	.word	0x0000e460


	//   ....[153]....
        /*0dfc*/ 	.word	0x0000e4e0


	//   ....[154]....
        /*0e00*/ 	.word	0x0000e4f0


	//   ....[155]....
        /*0e04*/ 	.word	0x0000e650


	//   ....[156]....
        /*0e08*/ 	.word	0x0000e670


	//   ....[157]....
        /*0e0c*/ 	.word	0x0000e7a0


	//   ....[158]....
        /*0e10*/ 	.word	0x0000e7e0


	//   ....[159]....
        /*0e14*/ 	.word	0x0000e810


	//   ....[160]....
        /*0e18*/ 	.word	0x0000e840


	//   ....[161]....
        /*0e1c*/ 	.word	0x0000e870


	//   ....[162]....
        /*0e20*/ 	.word	0x0000e8a0


	//   ....[163]....
        /*0e24*/ 	.word	0x0000ea00


	//   ....[164]....
        /*0e28*/ 	.word	0x0000ea40


	//   ....[165]....
        /*0e2c*/ 	.word	0x0000ea70


	//   ....[166]....
        /*0e30*/ 	.word	0x0000eaa0


	//   ....[167]....
        /*0e34*/ 	.word	0x0000ead0


	//   ....[168]....
        /*0e38*/ 	.word	0x0000eb00


	//   ....[169]....
        /*0e3c*/ 	.word	0x0000eb90


	//   ....[170]....
        /*0e40*/ 	.word	0x0000ebc0


	//   ....[171]....
        /*0e44*/ 	.word	0x0000ebd0


	//   ....[172]....
        /*0e48*/ 	.word	0x0000ec30


	//   ....[173]....
        /*0e4c*/ 	.word	0x0000f210


	//   ....[174]....
        /*0e50*/ 	.word	0x0000f270


	//   ....[175]....
        /*0e54*/ 	.word	0x0000f2c0


	//   ....[176]....
        /*0e58*/ 	.word	0x0000f310


	//   ....[177]....
        /*0e5c*/ 	.word	0x0000f360


	//   ....[178]....
        /*0e60*/ 	.word	0x0000f3d0


	//   ....[179]....
        /*0e64*/ 	.word	0x0000f420


	//   ....[180]....
        /*0e68*/ 	.word	0x0000f480


	//   ....[181]....
        /*0e6c*/ 	.word	0x0000f4f0


	//   ....[182]....
        /*0e70*/ 	.word	0x0000f550


	//   ....[183]....
        /*0e74*/ 	.word	0x0000f5c0


	//   ....[184]....
        /*0e78*/ 	.word	0x0000f630


	//   ....[185]....
        /*0e7c*/ 	.word	0x0000f6a0


	//   ....[186]....
        /*0e80*/ 	.word	0x0000f700


	//   ....[187]....
        /*0e84*/ 	.word	0x0000f770


	//   ....[188]....
        /*0e88*/ 	.word	0x0000f7e0


	//   ....[189]....
        /*0e8c*/ 	.word	0x0000f850


	//   ....[190]....
        /*0e90*/ 	.word	0x0000f8b0


	//   ....[191]....
        /*0e94*/ 	.word	0x0000f920


	//   ....[192]....
        /*0e98*/ 	.word	0x0000f990


	//   ....[193]....
        /*0e9c*/ 	.word	0x0000fa00


	//   ....[194]....
        /*0ea0*/ 	.word	0x0000fa60


	//   ....[195]....
        /*0ea4*/ 	.word	0x0000fad0


	//   ....[196]....
        /*0ea8*/ 	.word	0x0000fb40


	//   ....[197]....
        /*0eac*/ 	.word	0x0000fbb0


	//   ....[198]....
        /*0eb0*/ 	.word	0x0000fc10


	//   ....[199]....
        /*0eb4*/ 	.word	0x0000fc80


	//   ....[200]....
        /*0eb8*/ 	.word	0x0000fcf0


	//   ....[201]....
        /*0ebc*/ 	.word	0x0000fdc0


	//   ....[202]....
        /*0ec0*/ 	.word	0x0000fe20


	//   ....[203]....
        /*0ec4*/ 	.word	0x0000ff00


	//   ....[204]....
        /*0ec8*/ 	.word	0x0000ff60


	//   ....[205]....
        /*0ecc*/ 	.word	0x00010040


	//   ....[206]....
        /*0ed0*/ 	.word	0x000100a0


	//   ....[207]....
        /*0ed4*/ 	.word	0x00010180


	//   ....[208]....
        /*0ed8*/ 	.word	0x000101e0


	//   ....[209]....
        /*0edc*/ 	.word	0x00010230


	//   ....[210]....
        /*0ee0*/ 	.word	0x00010280


	//   ....[211]....
        /*0ee4*/ 	.word	0x000102d0


	//   ....[212]....
        /*0ee8*/ 	.word	0x00010320


	//   ....[213]....
        /*0eec*/ 	.word	0x00010370


	//   ....[214]....
        /*0ef0*/ 	.word	0x000103c0


	//   ....[215]....
        /*0ef4*/ 	.word	0x00010410


	//   ....[216]....
        /*0ef8*/ 	.word	0x00010460


	//   ....[217]....
        /*0efc*/ 	.word	0x000104c0


	//   ....[218]....
        /*0f00*/ 	.word	0x00010520


	//   ....[219]....
        /*0f04*/ 	.word	0x00010590


	//   ....[220]....
        /*0f08*/ 	.word	0x00010670


	//   ....[221]....
        /*0f0c*/ 	.word	0x000106d0


	//   ....[222]....
        /*0f10*/ 	.word	0x000107b0


	//   ....[223]....
        /*0f14*/ 	.word	0x00010810


	//   ....[224]....
        /*0f18*/ 	.word	0x000108f0


	//   ....[225]....
        /*0f1c*/ 	.word	0x00010950


	//   ....[226]....
        /*0f20*/ 	.word	0x00010a30


	//   ....[227]....
        /*0f24*/ 	.word	0x00010a90


	//   ....[228]....
        /*0f28*/ 	.word	0x00010ae0


	//   ....[229]....
        /*0f2c*/ 	.word	0x00010b20


	//   ....[230]....
        /*0f30*/ 	.word	0x00010b70


	//   ....[231]....
        /*0f34*/ 	.word	0x00010bb0


	//   ....[232]....
        /*0f38*/ 	.word	0x00010c00


	//   ....[233]....
        /*0f3c*/ 	.word	0x00010c40


	//   ....[234]....
        /*0f40*/ 	.word	0x00010c90


	//   ....[235]....
        /*0f44*/ 	.word	0x00010cd0


	//   ....[236]....
        /*0f48*/ 	.word	0x00010d30


	//   ....[237]....
        /*0f4c*/ 	.word	0x00010d90


	//   ....[238]....
        /*0f50*/ 	.word	0x00010de0


	//   ....[239]....
        /*0f54*/ 	.word	0x00010e40


	//   ....[240]....
        /*0f58*/ 	.word	0x00010e90


	//   ....[241]....
        /*0f5c*/ 	.word	0x00010ef0


	//   ....[242]....
        /*0f60*/ 	.word	0x00010f40


	//   ....[243]....
        /*0f64*/ 	.word	0x00010f90


	//   ....[244]....
        /*0f68*/ 	.word	0x00010ff0


	//   ....[245]....
        /*0f6c*/ 	.word	0x00011060


	//   ....[246]....
        /*0f70*/ 	.word	0x000110d0


	//   ....[247]....
        /*0f74*/ 	.word	0x00011130


	//   ....[248]....
        /*0f78*/ 	.word	0x000111a0


	//   ....[249]....
        /*0f7c*/ 	.word	0x00011210


	//   ....[250]....
        /*0f80*/ 	.word	0x00011280


	//   ....[251]....
        /*0f84*/ 	.word	0x000112e0


	//   ....[252]....
        /*0f88*/ 	.word	0x00011350


	//   ....[253]....
        /*0f8c*/ 	.word	0x000113c0


	//   ....[254]....
        /*0f90*/ 	.word	0x00011430


	//   ....[255]....
        /*0f94*/ 	.word	0x00011490


	//   ....[0]....
        /*0f98*/ 	.word	0x00011500


	//   ....[1]....
        /*0f9c*/ 	.word	0x00011570


	//   ....[2]....
        /*0fa0*/ 	.word	0x000115e0


	//   ....[3]....
        /*0fa4*/ 	.word	0x00011640


	//   ....[4]....
        /*0fa8*/ 	.word	0x000116b0


	//   ....[5]....
        /*0fac*/ 	.word	0x00011720


	//   ....[6]....
        /*0fb0*/ 	.word	0x00011790


	//   ....[7]....
        /*0fb4*/ 	.word	0x000117f0


	//   ....[8]....
        /*0fb8*/ 	.word	0x00011860


	//   ....[9]....
        /*0fbc*/ 	.word	0x000118d0


	//   ....[10]....
        /*0fc0*/ 	.word	0x00011940


	//   ....[11]....
        /*0fc4*/ 	.word	0x000119a0


	//   ....[12]....
        /*0fc8*/ 	.word	0x00011a10


	//   ....[13]....
        /*0fcc*/ 	.word	0x00011a80


	//   ....[14]....
        /*0fd0*/ 	.word	0x00011af0


	//   ....[15]....
        /*0fd4*/ 	.word	0x00011b50


	//   ....[16]....
        /*0fd8*/ 	.word	0x00011bc0


	//   ....[17]....
        /*0fdc*/ 	.word	0x00011c30


	//   ....[18]....
        /*0fe0*/ 	.word	0x00011ca0


	//   ....[19]....
        /*0fe4*/ 	.word	0x00011d00


	//   ....[20]....
        /*0fe8*/ 	.word	0x00011d70


	//   ....[21]....
        /*0fec*/ 	.word	0x00011de0


	//   ....[22]....
        /*0ff0*/ 	.word	0x00011e50


	//   ....[23]....
        /*0ff4*/ 	.word	0x00011eb0


	//   ....[24]....
        /*0ff8*/ 	.word	0x00011f20


	//   ....[25]....
        /*0ffc*/ 	.word	0x00011f90


	//   ....[26]....
        /*1000*/ 	.word	0x00012000


	//   ....[27]....
        /*1004*/ 	.word	0x00012060


	//   ....[28]....
        /*1008*/ 	.word	0x000120d0


	//   ....[29]....
        /*100c*/ 	.word	0x00012140


	//   ....[30]....
        /*1010*/ 	.word	0x00012190


	//   ....[31]....
        /*1014*/ 	.word	0x000121d0


	//   ....[32]....
        /*1018*/ 	.word	0x00012220


	//   ....[33]....
        /*101c*/ 	.word	0x00012270


	//   ....[34]....
        /*1020*/ 	.word	0x000122c0


	//   ....[35]....
        /*1024*/ 	.word	0x00012330


	//   ....[36]....
        /*1028*/ 	.word	0x00012380


	//   ....[37]....
        /*102c*/ 	.word	0x000123d0


	//   ....[38]....
        /*1030*/ 	.word	0x00012420


	//   ....[39]....
        /*1034*/ 	.word	0x00012470


	//   ....[40]....
        /*1038*/ 	.word	0x000124c0


	//   ....[41]....
        /*103c*/ 	.word	0x00012530


	//   ....[42]....
        /*1040*/ 	.word	0x00012580


	//   ....[43]....
        /*1044*/ 	.word	0x000125e0


	//   ....[44]....
        /*1048*/ 	.word	0x00012640


	//   ....[45]....
        /*104c*/ 	.word	0x000126b0


	//----- nvinfo : EIATTR_EXIT_INSTR_OFFSETS
	.align		4
.L_254:
        /*1050*/ 	.byte	0x04, 0x1c
        /*1052*/ 	.short	(.L_256 - .L_255)


	//   ....[0]....
.L_255:
        /*1054*/ 	.word	0x00000c10


	//   ....[1]....
        /*1058*/ 	.word	0x0000f1d0


	//----- nvinfo : EIATTR_MAX_THREADS
	.align		4
.L_256:
        /*105c*/ 	.byte	0x04, 0x05
        /*105e*/ 	.short	(.L_258 - .L_257)
.L_257:
        /*1060*/ 	.word	0x00000080
        /*1064*/ 	.word	0x00000001
        /*1068*/ 	.word	0x00000001


	//----- nvinfo : EIATTR_CRS_STACK_SIZE
	.align		4
.L_258:
        /*106c*/ 	.byte	0x04, 0x1e
        /*106e*/ 	.short	(.L_260 - .L_259)
.L_259:
        /*1070*/ 	.word	0x00000000
.L_260:


//--------------------- .nv.info._ZN7cutlass13device_kernelIN5flash19enable_sm80_to_sm89INS1_16FlashAttnFwdSm80INS1_25CollectiveMainloopFwdSm80ILi4ELi1ELb0EN4cute5tupleIJNS5_1CILi128EEENS7_ILi80EEENS7_ILi64EEEEEELi64ENS_10bfloat16_tEfNS_4arch4Sm80ELb0ELb0ELb1ELb1ELb1ELb1ELb1ELb1EEENS1_21CollectiveEpilogueFwdINS6_IJS8_SA_S9_EEENS6_IJNS7_ILi1EEESI_SI_EEESC_SE_Li128ELb1ELb1ELb1ELb0EEENS1_36VarlenDynamicPersistentTileSchedulerILi128ELi80ELi128ELi128ELb1ELb1ELb0ELb0ELb1ELb1EEEEEEEEEvNT_6ParamsE --------------------------
	.section	.nv.info._ZN7cutlass13device_kernelIN5flash19enable_sm80_to_sm89INS1_16FlashAttnFwdSm80INS1_25CollectiveMainloopFwdSm80ILi4ELi1ELb0EN4cute5tupleIJNS5_1CILi128EEENS7_ILi80EEENS7_ILi64EEEEEELi64ENS_10bfloat16_tEfNS_4arch4Sm80ELb0ELb0ELb1ELb1ELb1ELb1ELb1ELb1EEENS1_21CollectiveEpilogueFwdINS6_IJS8_SA_S9_EEENS6_IJNS7_ILi1EEESI_SI_EEESC_SE_Li128ELb1ELb1ELb1ELb0EEENS1_36VarlenDynamicPersistentTileSchedulerILi128ELi80ELi128ELi128ELb1ELb1ELb0ELb0ELb1ELb1EEEEEEEEEvNT_6ParamsE,"",@"SHT_CUDA_INFO"
	.sectionflags	@""
	.align	4


	//----- nvinfo : EIATTR_CUDA_API_VERSION
	.align		4
        /*0000*/ 	.byte	0x04, 0x37
        /*0002*/ 	.short	(.L_262 - .L_261)
.L_261:
        /*0004*/ 	.word	0x00000082


	//----- nvinfo : EIATTR_SW2861232_WAR
	.align		4
.L_262:
        /*0008*/ 	.byte	0x01, 0x35
	.zero		2


	//----- nvinfo : EIATTR_PARAM_CBANK
	.align		4
        /*000c*/ 	.byte	0x04, 0x0a
        /*000e*/ 	.short	(.L_264 - .L_263)
	.align		4
.L_263:
        /*0010*/ 	.word	index@(.nv.constant0._ZN7cutlass13device_kernelIN5flash19enable_sm80_to_sm89INS1_16FlashAttnFwdSm80INS1_25CollectiveMainloopFwdSm80ILi4ELi1ELb0EN4cute5tupleIJNS5_1CILi128EEENS7_ILi80EEENS7_ILi64EEEEEELi64ENS_10bfloat16_tEfNS_4arch4Sm80ELb0ELb0ELb1ELb1ELb1ELb1ELb1ELb1EEENS1_21CollectiveEpilogueFwdINS6_IJS8_SA_S9_EEENS6_IJNS7_ILi1EEESI_SI_EEESC_SE_Li128ELb1ELb1ELb1ELb0EEENS1_36VarlenDynamicPersistentTileSchedulerILi128ELi80ELi128ELi128ELb1ELb1ELb0ELb0ELb1ELb1EEEEEEEEEvNT_6ParamsE)
        /*0014*/ 	.short	0x0160
        /*0016*/ 	.short	0x0438


	//----- nvinfo : EIATTR_CBANK_PARAM_SIZE
	.align		4
.L_264:
        /*0018*/ 	.byte	0x03, 0x19
        /*001a*/ 	.short	0x0438


	//----- nvinfo : EIATTR_KPARAM_INFO
	.align		4
        /*001c*/ 	.byte	0x04, 0x17
        /*001e*/ 	.short	(.L_266 - .L_265)
.L_265:
        /*0020*/ 	.word	0x00000000
        /*0024*/ 	.short	0x0000
        /*0026*/ 	.short	0x0000
        /*0028*/ 	.byte	0x00, 0xf0, 0xe1, 0x10


	//----- nvinfo : EIATTR_MAXREG_COUNT
	.align		4
.L_266:
        /*002c*/ 	.byte	0x03, 0x1b
        /*002e*/ 	.short	0x00ff


	//----- nvinfo : EIATTR_NUM_BARRIERS
	.align		4
        /*0030*/ 	.byte	0x02, 0x4c
        /*0032*/ 	.byte	0x06
	.zero		1


	//----- nvinfo : EIATTR_ANNOTATIONS
	.align		4
        /*0034*/ 	.byte	0x04, 0x55
        /*0036*/ 	.short	(.L_268 - .L_267)


	//   ....[0]....
.L_267:
        /* <DEDUP_REMOVED lines=110> */
        /*070c*/ 	.byte	0x50, 0x85, 0x01, 0x00


	//----- nvinfo : EIATTR_MERCURY_ISA_VERSION
	.align		4
.L_268:
        /*0710*/ 	.byte	0x03, 0x5f
        /*0712*/ 	.short	0x0000


	//----- nvinfo : EIATTR_INT_WARP_WIDE_INSTR_OFFSETS
	.align		4
        /*0714*/ 	.byte	0x04, 0x31
        /*0716*/ 	.short	(.L_270 - .L_269)


	//   ....[0]....
.L_269:
        /*0718*/ 	.word	0x00014910


	//   ....[1]....
        /*071c*/ 	.word	0x00014990


	//----- nvinfo : EIATTR_COOP_GROUP_MASK_REGIDS
	.align		4
.L_270:
        /*0720*/ 	.byte	0x04, 0x29
        /*0722*/ 	.short	(.L_272 - .L_271)


	//   ....[0]....
.L_271:
        /*0724*/ 	.word	0xffffffff


	//   ....[1]....
        /*0728*/ 	.word	0xffffffff


	//   ....[2]....
        /*072c*/ 	.word	0xffffffff


	//   ....[3]....
        /*0730*/ 	.word	0xffffffff


	//   ....[4]....
        /*0734*/ 	.word	0xffffffff


	//   ....[5]....
        /*0738*/ 	.word	0xffffffff


	//   ....[6]....
        /*073c*/ 	.word	0xffffffff


	//   ....[7]....
        /*0740*/ 	.word	0xffffffff


	//   ....[8]....
        /*0744*/ 	.word	0xffffffff


	//   ....[9]....
        /*0748*/ 	.word	0xffffffff


	//   ....[10]....
        /*074c*/ 	.word	0xffffffff


	//   ....[11]....
        /*0750*/ 	.word	0xffffffff


	//   ....[12]....
        /*0754*/ 	.word	0xffffffff


	//   ....[13]....
        /*0758*/ 	.word	0xffffffff


	//   ....[14]....
        /*075c*/ 	.word	0xffffffff


	//   ....[15]....
        /*0760*/ 	.word	0xffffffff


	//   ....[16]....
        /*0764*/ 	.word	0xffffffff


	//   ....[17]....
        /*0768*/ 	.word	0xffffffff


	//   ....[18]....
        /*076c*/ 	.word	0xffffffff


	//   ....[19]....
        /*0770*/ 	.word	0xffffffff


	//   ....[20]....
        /*0774*/ 	.word	0xffffffff


	//   ....[21]....
        /*0778*/ 	.word	0xffffffff


	//   ....[22]....
        /*077c*/ 	.word	0xffffffff


	//   ....[23]....
        /*0780*/ 	.word	0xffffffff


	//   ....[24]....
        /*0784*/ 	.word	0xffffffff


	//   ....[25]....
        /*0788*/ 	.word	0xffffffff


	//   ....[26]....
        /*078c*/ 	.word	0xffffffff


	//   ....[27]....
        /*0790*/ 	.word	0xffffffff


	//   ....[28]....
        /*0794*/ 	.word	0xffffffff


	//   ....[29]....
        /*0798*/ 	.word	0xffffffff


	//   ....[30]....
        /*079c*/ 	.word	0xffffffff


	//   ....[31]....
        /*07a0*/ 	.word	0xffffffff


	//   ....[32]....
        /*07a4*/ 	.word	0xffffffff


	//   ....[33]....
        /*07a8*/ 	.word	0xffffffff


	//   ....[34]....
        /*07ac*/ 	.word	0xffffffff


	//   ....[35]....
        /*07b0*/ 	.word	0xffffffff


	//   ....[36]....
        /*07b4*/ 	.word	0xffffffff


	//   ....[37]....
        /*07b8*/ 	.word	0xffffffff


	//   ....[38]....
        /*07bc*/ 	.word	0xffffffff


	//   ....[39]....
        /*07c0*/ 	.word	0xffffffff


	//   ....[40]....
        /*07c4*/ 	.word	0xffffffff


	//   ....[41]....
        /*07c8*/ 	.word	0xffffffff


	//   ....[42]....
        /*07cc*/ 	.word	0xffffffff


	//   ....[43]....
        /*07d0*/ 	.word	0xffffffff


	//   ....[44]....
        /*07d4*/ 	.word	0xffffffff


	//   ....[45]....
        /*07d8*/ 	.word	0xffffffff


	//   ....[46]....
        /*07dc*/ 	.word	0xffffffff


	//   ....[47]....
        /*07e0*/ 	.word	0xffffffff


	//   ....[48]....
        /*07e4*/ 	.word	0xffffffff


	//   ....[49]....
        /*07e8*/ 	.word	0xffffffff


	//   ....[50]....
        /*07ec*/ 	.word	0xffffffff


	//   ....[51]....
        /*07f0*/ 	.word	0xffffffff


	//   ....[52]....
        /*07f4*/ 	.word	0xffffffff


	//   ....[53]....
        /*07f8*/ 	.word	0xffffffff


	//   ....[54]....
        /*07fc*/ 	.word	0xffffffff


	//   ....[55]....
        /*0800*/ 	.word	0xffffffff


	//   ....[56]....
        /*0804*/ 	.word	0xffffffff


	//   ....[57]....
        /*0808*/ 	.word	0xffffffff


	//   ....[58]....
        /*080c*/ 	.word	0xffffffff


	//   ....[59]....
        /*0810*/ 	.word	0xffffffff


	//   ....[60]....
        /*0814*/ 	.word	0xffffffff


	//   ....[61]....
        /*0818*/ 	.word	0xffffffff


	//   ....[62]....
        /*081c*/ 	.word	0xffffffff


	//   ....[63]....
        /*0820*/ 	.word	0xffffffff


	//   ....[64]....
        /*0824*/ 	.word	0xffffffff


	//   ....[65]....
        /*0828*/ 	.word	0xffffffff


	//   ....[66]....
        /*082c*/ 	.word	0xffffffff


	//   ....[67]....
        /*0830*/ 	.word	0xffffffff


	//   ....[68]....
        /*0834*/ 	.word	0xffffffff


	//   ....[69]....
        /*0838*/ 	.word	0xffffffff


	//   ....[70]....
        /*083c*/ 	.word	0xffffffff


	//   ....[71]....
        /*0840*/ 	.word	0xffffffff


	//   ....[72]....
        /*0844*/ 	.word	0xffffffff


	//   ....[73]....
        /*0848*/ 	.word	0xffffffff


	//   ....[74]....
        /*084c*/ 	.word	0xffffffff


	//   ....[75]....
        /*0850*/ 	.word	0xffffffff


	//   ....[76]....
        /*0854*/ 	.word	0xffffffff


	//   ....[77]....
        /*0858*/ 	.word	0xffffffff


	//   ....[78]....
        /*085c*/ 	.word	0xffffffff


	//   ....[79]....
        /*0860*/ 	.word	0xffffffff


	//   ....[80]....
        /*0864*/ 	.word	0xffffffff


	//   ....[81]....
        /*0868*/ 	.word	0xffffffff


	//   ....[82]....
        /*086c*/ 	.word	0xffffffff


	//   ....[83]....
        /*0870*/ 	.word	0xffffffff


	//   ....[84]....
        /*0874*/ 	.word	0xffffffff


	//   ....[85]....
        /*0878*/ 	.word	0xffffffff


	//   ....[86]....
        /*087c*/ 	.word	0xffffffff


	//   ....[87]....
        /*0880*/ 	.word	0xffffffff


	//   ....[88]....
        /*0884*/ 	.word	0xffffffff


	//   ....[89]....
        /*0888*/ 	.word	0xffffffff


	//   ....[90]....
        /*088c*/ 	.word	0xffffffff


	//   ....[91]....
        /*0890*/ 	.word	0xffffffff


	//   ....[92]....
        /*0894*/ 	.word	0xffffffff


	//   ....[93]....
        /*0898*/ 	.word	0xffffffff


	//   ....[94]....
        /*089c*/ 	.word	0xffffffff


	//   ....[95]....
        /*08a0*/ 	.word	0xffffffff


	//   ....[96]....
        /*08a4*/ 	.word	0xffffffff


	//   ....[97]....
        /*08a8*/ 	.word	0xffffffff


	//   ....[98]....
        /*08ac*/ 	.word	0xffffffff


	//   ....[99]....
        /*08b0*/ 	.word	0xffffffff


	//   ....[100]....
        /*08b4*/ 	.word	0xffffffff


	//   ....[101]....
        /*08b8*/ 	.word	0xffffffff


	//   ....[102]....
        /*08bc*/ 	.word	0xffffffff


	//   ....[103]....
        /*08c0*/ 	.word	0xffffffff


	//   ....[104]....
        /*08c4*/ 	.word	0xffffffff


	//   ....[105]....
        /*08c8*/ 	.word	0xffffffff


	//   ....[106]....
        /*08cc*/ 	.word	0xffffffff


	//   ....[107]....
        /*08d0*/ 	.word	0xffffffff


	//   ....[108]....
        /*08d4*/ 	.word	0xffffffff


	//   ....[109]....
        /*08d8*/ 	.word	0xffffffff


	//   ....[110]....
        /*08dc*/ 	.word	0xffffffff


	//   ....[111]....
        /*08e0*/ 	.word	0xffffffff


	//   ....[112]....
        /*08e4*/ 	.word	0xffffffff


	//   ....[113]....
        /*08e8*/ 	.word	0xffffffff


	//   ....[114]....
        /*08ec*/ 	.word	0xffffffff


	//   ....[115]....
        /*08f0*/ 	.word	0xffffffff


	//   ....[116]....
        /*08f4*/ 	.word	0xffffffff


	//   ....[117]....
        /*08f8*/ 	.word	0xffffffff


	//   ....[118]....
        /*08fc*/ 	.word	0xffffffff


	//   ....[119]....
        /*0900*/ 	.word	0xffffffff


	//   ....[120]....
        /*0904*/ 	.word	0xffffffff


	//   ....[121]....
        /*0908*/ 	.word	0xffffffff


	//   ....[122]....
        /*090c*/ 	.word	0xffffffff


	//   ....[123]....
        /*0910*/ 	.word	0xffffffff


	//   ....[124]....
        /*0914*/ 	.word	0xffffffff


	//   ....[125]....
        /*0918*/ 	.word	0xffffffff


	//   ....[126]....
        /*091c*/ 	.word	0xffffffff


	//   ....[127]....
        /*0920*/ 	.word	0xffffffff


	//   ....[128]....
        /*0924*/ 	.word	0xffffffff


	//   ....[129]....
        /*0928*/ 	.word	0xffffffff


	//   ....[130]....
        /*092c*/ 	.word	0xffffffff


	//   ....[131]....
        /*0930*/ 	.word	0xffffffff


	//   ....[132]....
        /*0934*/ 	.word	0xffffffff


	//   ....[133]....
        /*0938*/ 	.word	0xffffffff


	//   ....[134]....
        /*093c*/ 	.word	0xffffffff


	//   ....[135]....
        /*0940*/ 	.word	0xffffffff


	//   ....[136]....
        /*0944*/ 	.word	0xffffffff


	//   ....[137]....
        /*0948*/ 	.word	0xffffffff


	//   ....[138]....
        /*094c*/ 	.word	0xffffffff


	//   ....[139]....
        /*0950*/ 	.word	0xffffffff


	//   ....[140]....
        /*0954*/ 	.word	0xffffffff


	//   ....[141]....
        /*0958*/ 	.word	0xffffffff


	//   ....[142]....
        /*095c*/ 	.word	0xffffffff


	//   ....[143]....
        /*0960*/ 	.word	0xffffffff


	//   ....[144]....
        /*0964*/ 	.word	0xffffffff


	//   ....[145]....
        /*0968*/ 	.word	0xffffffff


	//   ....[146]....
        /*096c*/ 	.word	0xffffffff


	//   ....[147]....
        /*0970*/ 	.word	0xffffffff


	//   ....[148]....
        /*0974*/ 	.word	0xffffffff


	//   ....[149]....
        /*0978*/ 	.word	0xffffffff


	//   ....[150]....
        /*097c*/ 	.word	0xffffffff


	//   ....[151]....
        /*0980*/ 	.word	0xffffffff


	//   ....[152]....
        /*0984*/ 	.word	0xffffffff


	//   ....[153]....
        /*0988*/ 	.word	0xffffffff


	//   ....[154]....
        /*098c*/ 	.word	0xffffffff


	//   ....[155]....
        /*0990*/ 	.word	0xffffffff


	//   ....[156]....
        /*0994*/ 	.word	0xffffffff


	//   ....[157]....
        /*0998*/ 	.word	0xffffffff


	//   ....[158]....
        /*099c*/ 	.word	0xffffffff


	//   ....[159]....
        /*09a0*/ 	.word	0xffffffff


	//   ....[160]....
        /*09a4*/ 	.word	0xffffffff


	//   ....[161]....
        /*09a8*/ 	.word	0xffffffff


	//   ....[162]....
        /*09ac*/ 	.word	0xffffffff


	//   ....[163]....
        /*09b0*/ 	.word	0xffffffff


	//   ....[164]....
        /*09b4*/ 	.word	0xffffffff


	//   ....[165]....
        /*09b8*/ 	.word	0xffffffff


	//   ....[166]....
        /*09bc*/ 	.word	0xffffffff


	//   ....[167]....
        /*09c0*/ 	.word	0xffffffff


	//   ....[168]....
        /*09c4*/ 	.word	0xffffffff


	//   ....[169]....
        /*09c8*/ 	.word	0xffffffff


	//   ....[170]....
        /*09cc*/ 	.word	0xffffffff


	//   ....[171]....
        /*09d0*/ 	.word	0xffffffff


	//   ....[172]....
        /*09d4*/ 	.word	0xffffffff


	//   ....[173]....
        /*09d8*/ 	.word	0xffffffff


	//   ....[174]....
        /*09dc*/ 	.word	0xffffffff


	//   ....[175]....
        /*09e0*/ 	.word	0xffffffff


	//   ....[176]....
        /*09e4*/ 	.word	0xffffffff


	//   ....[177]....
        /*09e8*/ 	.word	0xffffffff


	//   ....[178]....
        /*09ec*/ 	.word	0xffffffff


	//   ....[179]....
        /*09f0*/ 	.word	0xffffffff


	//   ....[180]....
        /*09f4*/ 	.word	0xffffffff


	//   ....[181]....
        /*09f8*/ 	.word	0xffffffff


	//   ....[182]....
        /*09fc*/ 	.word	0xffffffff


	//   ....[183]....
        /*0a00*/ 	.word	0xffffffff


	//   ....[184]....
        /*0a04*/ 	.word	0xffffffff


	//   ....[185]....
        /*0a08*/ 	.word	0xffffffff


	//   ....[186]....
        /*0a0c*/ 	.word	0xffffffff


	//   ....[187]....
        /*0a10*/ 	.word	0xffffffff


	//   ....[188]....
        /*0a14*/ 	.word	0xffffffff


	//   ....[189]....
        /*0a18*/ 	.word	0xffffffff


	//   ....[190]....
        /*0a1c*/ 	.word	0xffffffff


	//   ....[191]....
        /*0a20*/ 	.word	0xffffffff


	//   ....[192]....
        /*0a24*/ 	.word	0xffffffff


	//   ....[193]....
        /*0a28*/ 	.word	0xffffffff


	//   ....[194]....
        /*0a2c*/ 	.word	0xffffffff


	//   ....[195]....
        /*0a30*/ 	.word	0xffffffff


	//   ....[196]....
        /*0a34*/ 	.word	0xffffffff


	//   ....[197]....
        /*0a38*/ 	.word	0xffffffff


	//   ....[198]....
        /*0a3c*/ 	.word	0xffffffff


	//   ....[199]....
        /*0a40*/ 	.word	0xffffffff


	//   ....[200]....
        /*0a44*/ 	.word	0xffffffff


	//   ....[201]....
        /*0a48*/ 	.word	0xffffffff


	//   ....[202]....
        /*0a4c*/ 	.word	0xffffffff


	//   ....[203]....
        /*0a50*/ 	.word	0xffffffff


	//   ....[204]....
        /*0a54*/ 	.word	0xffffffff


	//   ....[205]....
        /*0a58*/ 	.word	0xffffffff


	//   ....[206]....
        /*0a5c*/ 	.word	0xffffffff


	//   ....[207]....
        /*0a60*/ 	.word	0xffffffff


	//   ....[208]....
        /*0a64*/ 	.word	0xffffffff


	//   ....[209]....
        /*0a68*/ 	.word	0xffffffff


	//   ....[210]....
        /*0a6c*/ 	.word	0xffffffff


	//   ....[211]....
        /*0a70*/ 	.word	0xffffffff


	//   ....[212]....
        /*0a74*/ 	.word	0xffffffff


	//   ....[213]....
        /*0a78*/ 	.word	0xffffffff


	//   ....[214]....
        /*0a7c*/ 	.word	0xffffffff


	//   ....[215]....
        /*0a80*/ 	.word	0xffffffff


	//   ....[216]....
        /*0a84*/ 	.word	0xffffffff


	//   ....[217]....
        /*0a88*/ 	.word	0xffffffff


	//   ....[218]....
        /*0a8c*/ 	.word	0xffffffff


	//   ....[219]....
        /*0a90*/ 	.word	0xffffffff


	//   ....[220]....
        /*0a94*/ 	.word	0xffffffff


	//   ....[221]....
        /*0a98*/ 	.word	0xffffffff


	//   ....[222]....
        /*0a9c*/ 	.word	0xffffffff


	//   ....[223]....
        /*0aa0*/ 	.word	0xffffffff


	//   ....[224]....
        /*0aa4*/ 	.word	0xffffffff


	//   ....[225]....
        /*0aa8*/ 	.word	0xffffffff


	//   ....[226]....
        /*0aac*/ 	.word	0xffffffff


	//   ....[227]....
        /*0ab0*/ 	.word	0xffffffff


	//   ....[228]....
        /*0ab4*/ 	.word	0xffffffff


	//   ....[229]....
        /*0ab8*/ 	.word	0xffffffff


	//   ....[230]....
        /*0abc*/ 	.word	0xffffffff


	//   ....[231]....
        /*0ac0*/ 	.word	0xffffffff


	//   ....[232]....
        /*0ac4*/ 	.word	0xffffffff


	//   ....[233]....
        /*0ac8*/ 	.word	0xffffffff


	//   ....[234]....
        /*0acc*/ 	.word	0xffffffff


	//   ....[235]....
        /*0ad0*/ 	.word	0xffffffff


	//   ....[236]....
        /*0ad4*/ 	.word	0xffffffff


	//   ....[237]....
        /*0ad8*/ 	.word	0xffffffff


	//   ....[238]....
        /*0adc*/ 	.word	0xffffffff


	//   ....[239]....
        /*0ae0*/ 	.word	0xffffffff


	//   ....[240]....
        /*0ae4*/ 	.word	0xffffffff


	//   ....[241]....
        /*0ae8*/ 	.word	0xffffffff


	//   ....[242]....
        /*0aec*/ 	.word	0xffffffff


	//   ....[243]....
        /*0af0*/ 	.word	0xffffffff


	//   ....[244]....
        /*0af4*/ 	.word	0xffffffff


	//   ....[245]....
        /*0af8*/ 	.word	0xffffffff


	//   ....[246]....
        /*0afc*/ 	.word	0xffffffff


	//   ....[247]....
        /*0b00*/ 	.word	0xffffffff


	//   ....[248]....
        /*0b04*/ 	.word	0xffffffff


	//   ....[249]....
        /*0b08*/ 	.word	0xffffffff


	//   ....[250]....
        /*0b0c*/ 	.word	0xffffffff


	//   ....[251]....
        /*0b10*/ 	.word	0xffffffff


	//   ....[252]....
        /*0b14*/ 	.word	0xffffffff


	//   ....[253]....
        /*0b18*/ 	.word	0xffffffff


	//   ....[254]....
        /*0b1c*/ 	.word	0xffffffff


	//   ....[255]....
        /*0b20*/ 	.word	0xffffffff


	//   ....[0]....
        /*0b24*/ 	.word	0xffffffff


	//   ....[1]....
        /*0b28*/ 	.word	0xffffffff


	//   ....[2]....
        /*0b2c*/ 	.word	0xffffffff


	//   ....[3]....
        /*0b30*/ 	.word	0xffffffff


	//   ....[4]....
        /*0b34*/ 	.word	0xffffffff


	//   ....[5]....
        /*0b38*/ 	.word	0xffffffff


	//   ....[6]....
        /*0b3c*/ 	.word	0xffffffff


	//   ....[7]....
        /*0b40*/ 	.word	0xffffffff


	//   ....[8]....
        /*0b44*/ 	.word	0xffffffff


	//   ....[9]....
        /*0b48*/ 	.word	0xffffffff


	//   ....[10]....
        /*0b4c*/ 	.word	0xffffffff


	//   ....[11]....
        /*0b50*/ 	.word	0xffffffff


	//   ....[12]....
        /*0b54*/ 	.word	0xffffffff


	//   ....[13]....
        /*0b58*/ 	.word	0xffffffff


	//   ....[14]....
        /*0b5c*/ 	.word	0xffffffff


	//   ....[15]....
        /*0b60*/ 	.word	0xffffffff


	//   ....[16]....
        /*0b64*/ 	.word	0xffffffff


	//   ....[17]....
        /*0b68*/ 	.word	0xffffffff


	//   ....[18]....
        /*0b6c*/ 	.word	0xffffffff


	//   ....[19]....
        /*0b70*/ 	.word	0xffffffff


	//   ....[20]....
        /*0b74*/ 	.word	0xffffffff


	//   ....[21]....
        /*0b78*/ 	.word	0xffffffff


	//   ....[22]....
        /*0b7c*/ 	.word	0xffffffff


	//   ....[23]....
        /*0b80*/ 	.word	0xffffffff


	//   ....[24]....
        /*0b84*/ 	.word	0xffffffff


	//   ....[25]....
        /*0b88*/ 	.word	0xffffffff


	//   ....[26]....
        /*0b8c*/ 	.word	0xffffffff


	//   ....[27]....
        /*0b90*/ 	.word	0xffffffff


	//   ....[28]....
        /*0b94*/ 	.word	0xffffffff


	//   ....[29]....
        /*0b98*/ 	.word	0xffffffff


	//   ....[30]....
        /*0b9c*/ 	.word	0xffffffff


	//   ....[31]....
        /*0ba0*/ 	.word	0xffffffff


	//   ....[32]....
        /*0ba4*/ 	.word	0xffffffff


	//   ....[33]....
        /*0ba8*/ 	.word	0xffffffff


	//   ....[34]....
        /*0bac*/ 	.word	0xffffffff


	//   ....[35]....
        /*0bb0*/ 	.word	0xffffffff


	//   ....[36]....
        /*0bb4*/ 	.word	0xffffffff


	//   ....[37]....
        /*0bb8*/ 	.word	0xffffffff


	//   ....[38]....
        /*0bbc*/ 	.word	0xffffffff


	//   ....[39]....
        /*0bc0*/ 	.word	0xffffffff


	//   ....[40]....
        /*0bc4*/ 	.word	0xffffffff


	//   ....[41]....
        /*0bc8*/ 	.word	0xffffffff


	//   ....[42]....
        /*0bcc*/ 	.word	0xffffffff


	//   ....[43]....
        /*0bd0*/ 	.word	0xffffffff


	//   ....[44]....
        /*0bd4*/ 	.word	0xffffffff


	//   ....[45]....
        /*0bd8*/ 	.word	0xffffffff


	//   ....[46]....
        /*0bdc*/ 	.word	0xffffffff


	//   ....[47]....
        /*0be0*/ 	.word	0xffffffff


	//   ....[48]....
        /*0be4*/ 	.word	0xffffffff


	//   ....[49]....
        /*0be8*/ 	.word	0xffffffff


	//   ....[50]....
        /*0bec*/ 	.word	0xffffffff


	//   ....[51]....
        /*0bf0*/ 	.word	0xffffffff


	//   ....[52]....
        /*0bf4*/ 	.word	0xffffffff


	//   ....[53]....
        /*0bf8*/ 	.word	0xffffffff


	//   ....[54]....
        /*0bfc*/ 	.word	0xffffffff


	//   ....[55]....
        /*0c00*/ 	.word	0xffffffff


	//   ....[56]....
        /*0c04*/ 	.word	0xffffffff


	//   ....[57]....
        /*0c08*/ 	.word	0xffffffff


	//   ....[58]....
        /*0c0c*/ 	.word	0xffffffff


	//   ....[59]....
        /*0c10*/ 	.word	0xffffffff


	//   ....[60]....
        /*0c14*/ 	.word	0xffffffff


	//   ....[61]....
        /*0c18*/ 	.word	0xffffffff


	//   ....[62]....
        /*0c1c*/ 	.word	0xffffffff


	//   ....[63]....
        /*0c20*/ 	.word	0xffffffff


	//   ....[64]....
        /*0c24*/ 	.word	0xffffffff


	//   ....[65]....
        /*0c28*/ 	.word	0xffffffff


	//   ....[66]....
        /*0c2c*/ 	.word	0xffffffff


	//   ....[67]....
        /*0c30*/ 	.word	0xffffffff


	//   ....[68]....
        /*0c34*/ 	.word	0xffffffff


	//   ....[69]....
        /*0c38*/ 	.word	0xffffffff


	//   ....[70]....
        /*0c3c*/ 	.word	0xffffffff


	//   ....[71]....
        /*0c40*/ 	.word	0xffffffff


	//   ....[72]....
        /*0c44*/ 	.word	0xffffffff


	//   ....[73]....
        /*0c48*/ 	.word	0xffffffff


	//   ....[74]....
        /*0c4c*/ 	.word	0xffffffff


	//   ....[75]....
        /*0c50*/ 	.word	0xffffffff


	//   ....[76]....
        /*0c54*/ 	.word	0xffffffff


	//   ....[77]....
        /*0c58*/ 	.word	0xffffffff


	//----- nvinfo : EIATTR_COOP_GROUP_INSTR_OFFSETS
	.align		4
.L_272:
        /*0c5c*/ 	.byte	0x04, 0x28
        /*0c5e*/ 	.short	(.L_274 - .L_273)


	//   ....[0]....
.L_273:
        /*0c60*/ 	.word	0x00000050


	//   ....[1]....
        /*0c64*/ 	.word	0x00000200


	//   ....[2]....
        /*0c68*/ 	.word	0x00000230


	//   ....[3]....
        /*0c6c*/ 	.word	0x00000260


	//   ....[4]....
        /*0c70*/ 	.word	0x00000290


	//   ....[5]....
        /*0c74*/ 	.word	0x000002c0


	//   ....[6]....
        /*0c78*/ 	.word	0x000002f0


	//   ....[7]....
        /*0c7c*/ 	.word	0x00000460


	//   ....[8]....
        /*0c80*/ 	.word	0x000004a0


	//   ....[9]....
        /*0c84*/ 	.word	0x000004d0


	//   ....[10]....
        /*0c88*/ 	.word	0x00000500


	//   ....[11]....
        /*0c8c*/ 	.word	0x00000530


	//   ....[12]....
        /*0c90*/ 	.word	0x00000560


	//   ....[13]....
        /*0c94*/ 	.word	0x000005f0


	//   ....[14]....
        /*0c98*/ 	.word	0x00000620


	//   ....[15]....
        /*0c9c*/ 	.word	0x00000640


	//   ....[16]....
        /*0ca0*/ 	.word	0x000006a0


	//   ....[17]....
        /*0ca4*/ 	.word	0x00003950


	//   ....[18]....
        /*0ca8*/ 	.word	0x000039a0


	//   ....[19]....
        /*0cac*/ 	.word	0x00004190


	//   ....[20]....
        /*0cb0*/ 	.word	0x000041b0


	//   ....[21]....
        /*0cb4*/ 	.word	0x00004920


	//   ....[22]....
        /*0cb8*/ 	.word	0x00004930


	//   ....[23]....
        /*0cbc*/ 	.word	0x00005190


	//   ....[24]....
        /*0cc0*/ 	.word	0x000051c0


	//   ....[25]....
        /*0cc4*/ 	.word	0x00005e00


	//   ....[26]....
        /*0cc8*/ 	.word	0x00005e30


	//   ....[27]....
        /*0ccc*/ 	.word	0x000065f0


	//   ....[28]....
        /*0cd0*/ 	.word	0x00006610


	//   ....[29]....
        /*0cd4*/ 	.word	0x00006df0


	//   ....[30]....
        /*0cd8*/ 	.word	0x00006e20


	//   ....[31]....
        /*0cdc*/ 	.word	0x00006f50


	//   ....[32]....
        /*0ce0*/ 	.word	0x00006f80


	//   ....[33]....
        /*0ce4*/ 	.word	0x00007070


	//   ....[34]....
        /*0ce8*/ 	.word	0x00007090


	//   ....[35]....
        /*0cec*/ 	.word	0x00007670


	//   ....[36]....
        /*0cf0*/ 	.word	0x000076b0


	//   ....[37]....
        /*0cf4*/ 	.word	0x000077e0


	//   ....[38]....
        /*0cf8*/ 	.word	0x00007810


	//   ....[39]....
        /*0cfc*/ 	.word	0x00007900


	//   ....[40]....
        /*0d00*/ 	.word	0x00007930


	//   ....[41]....
        /*0d04*/ 	.word	0x00008430


	//   ....[42]....
        /*0d08*/ 	.word	0x00008450


	//   ....[43]....
        /*0d0c*/ 	.word	0x00008520


	//   ....[44]....
        /*0d10*/ 	.word	0x00008530


	//   ....[45]....
        /*0d14*/ 	.word	0x00008600


	//   ....[46]....
        /*0d18*/ 	.word	0x00008620


	//   ....[47]....
        /*0d1c*/ 	.word	0x000086f0


	//   ....[48]....
        /*0d20*/ 	.word	0x00008700


	//   ....[49]....
        /*0d24*/ 	.word	0x000087d0


	//   ....[50]....
        /*0d28*/ 	.word	0x000087f0


	//   ....[51]....
        /*0d2c*/ 	.word	0x000088c0


	//   ....[52]....
        /*0d30*/ 	.word	0x000088d0


	//   ....[53]....
        /*0d34*/ 	.word	0x000089a0


	//   ....[54]....
        /*0d38*/ 	.word	0x000089c0


	//   ....[55]....
        /*0d3c*/ 	.word	0x00008a90


	//   ....[56]....
        /*0d40*/ 	.word	0x00008aa0


	//   ....[57]....
        /*0d44*/ 	.word	0x00008ec0


	//   ....[58]....
        /*0d48*/ 	.word	0x00008ee0


	//   ....[59]....
        /*0d4c*/ 	.word	0x00008ef0


	//   ....[60]....
        /*0d50*/ 	.word	0x00008f00


	//   ....[61]....
        /*0d54*/ 	.word	0x00008f10


	//   ....[62]....
        /*0d58*/ 	.word	0x00008f20


	//   ....[63]....
        /*0d5c*/ 	.word	0x00008f30


	//   ....[64]....
        /*0d60*/ 	.word	0x00008f50


	//   ....[65]....
        /*0d64*/ 	.word	0x00008f70


	//   ....[66]....
        /*0d68*/ 	.word	0x00009050


	//   ....[67]....
        /*0d6c*/ 	.word	0x00009270


	//   ....[68]....
        /*0d70*/ 	.word	0x000092b0


	//   ....[69]....
        /*0d74*/ 	.word	0x000092c0


	//   ....[70]....
        /*0d78*/ 	.word	0x000092d0


	//   ....[71]....
        /*0d7c*/ 	.word	0x0000ab90


	//   ....[72]....
        /*0d80*/ 	.word	0x0000abd0


	//   ....[73]....
        /*0d84*/ 	.word	0x0000abf0


	//   ....[74]....
        /*0d88*/ 	.word	0x0000ac00


	//   ....[75]....
        /*0d8c*/ 	.word	0x0000c810


	//   ....[76]....
        /*0d90*/ 	.word	0x0000c820


	//   ....[77]....
        /*0d94*/ 	.word	0x0000c830


	//   ....[78]....
        /*0d98*/ 	.word	0x0000c840


	//   ....[79]....
        /*0d9c*/ 	.word	0x0000c850


	//   ....[80]....
        /*0da0*/ 	.word	0x0000c860


	//   ....[81]....
        /*0da4*/ 	.word	0x0000c870


	//   ....[82]....
        /*0da8*/ 	.word	0x0000c890


	//   ....[83]....
        /*0dac*/ 	.word	0x0000c8b0


	//   ....[84]....
        /*0db0*/ 	.word	0x0000c8d0


	//   ....[85]....
        /*0db4*/ 	.word	0x0000dd80


	//   ....[86]....
        /*0db8*/ 	.word	0x0000dda0


	//   ....[87]....
        /*0dbc*/ 	.word	0x0000ddc0


	//   ....[88]....
        /*0dc0*/ 	.word	0x0000ddd0


	//   ....[89]....
        /*0dc4*/ 	.word	0x0000dde0


	//   ....[90]....
        /*0dc8*/ 	.word	0x0000ddf0


	//   ....[91]....
        /*0dcc*/ 	.word	0x0000de00


	//   ....[92]....
        /*0dd0*/ 	.word	0x0000de10


	//   ....[93]....
        /*0dd4*/ 	.word	0x0000de40


	//   ....[94]....
        /*0dd8*/ 	.word	0x0000de70


	//   ....[95]....
        /*0ddc*/ 	.word	0x0000eaf0


	//   ....[96]....
        /*0de0*/ 	.word	0x0000eb00


	//   ....[97]....
        /*0de4*/ 	.word	0x0000eb10


	//   ....[98]....
        /*0de8*/ 	.word	0x0000eb20


	//   ....[99]....
        /*0dec*/ 	.word	0x0000eb50


	//   ....[100]....
        /*0df0*/ 	.word	0x0000eb70


	//   ....[101]....
        /*0df4*/ 	.word	0x0000eb90


	//   ....[102]....
        /*0df8*/ 	.word	0x0000eba0


	//   ....[103]....
        /*0dfc*/ 	.word	0x00010710


	//   ....[104]....
        /*0e00*/ 	.word	0x00010730


	//   ....[105]....
        /*0e04*/ 	.word	0x00010780


	//   ....[106]....
        /*0e08*/ 	.word	0x000107a0


	//   ....[107]....
        /*0e0c*/ 	.word	0x000107c0


	//   ....[108]....
        /*0e10*/ 	.word	0x000107e0


	//   ....[109]....
        /*0e14*/ 	.word	0x00010800


	//   ....[110]....
        /*0e18*/ 	.word	0x00010820


	//   ....[111]....
        /*0e1c*/ 	.word	0x00010840


	//   ....[112]....
        /*0e20*/ 	.word	0x00010980


	//   ....[113]....
        /*0e24*/ 	.word	0x00011b80


	//   ....[114]....
        /*0e28*/ 	.word	0x00011ba0


	//   ....[115]....
        /*0e2c*/ 	.word	0x00011bf0


	//   ....[116]....
        /*0e30*/ 	.word	0x00011c10


	//   ....[117]....
        /*0e34*/ 	.word	0x00011c40


	//   ....[118]....
        /*0e38*/ 	.word	0x00011c60


	//   ....[119]....
        /*0e3c*/ 	.word	0x00011c90


	//   ....[120]....
        /*0e40*/ 	.word	0x00011cb0


	//   ....[121]....
        /*0e44*/ 	.word	0x00011cd0


	//   ....[122]....
        /*0e48*/ 	.word	0x00011ce0


	//   ....[123]....
        /*0e4c*/ 	.word	0x000122e0


	//   ....[124]....
        /*0e50*/ 	.word	0x00012300


	//   ....[125]....
        /*0e54*/ 	.word	0x00012320


	//   ....[126]....
        /*0e58*/ 	.word	0x00012340


	//   ....[127]....
        /*0e5c*/ 	.word	0x00012360


	//   ....[128]....
        /*0e60*/ 	.word	0x00012380


	//   ....[129]....
        /*0e64*/ 	.word	0x000123a0


	//   ....[130]....
        /*0e68*/ 	.word	0x000123c0


	//   ....[131]....
        /*0e6c*/ 	.word	0x00014150


	//   ....[132]....
        /*0e70*/ 	.word	0x00014180


	//   ....[133]....
        /*0e74*/ 	.word	0x00014190


	//   ....[134]....
        /*0e78*/ 	.word	0x000141a0


	//   ....[135]....
        /*0e7c*/ 	.word	0x000141b0


	//   ....[136]....
        /*0e80*/ 	.word	0x000141e0


	//   ....[137]....
        /*0e84*/ 	.word	0x00014200


	//   ....[138]....
        /*0e88*/ 	.word	0x00014220


	//   ....[139]....
        /*0e8c*/ 	.word	0x00015430


	//   ....[140]....
        /*0e90*/ 	.word	0x00015450


	//   ....[141]....
        /*0e94*/ 	.word	0x00015460


	//   ....[142]....
        /*0e98*/ 	.word	0x00015470


	//   ....[143]....
        /*0e9c*/ 	.word	0x00015480


	//   ....[144]....
        /*0ea0*/ 	.word	0x00015490


	//   ....[145]....
        /*0ea4*/ 	.word	0x000154b0


	//   ....[146]....
        /*0ea8*/ 	.word	0x00015520


	//   ....[147]....
        /*0eac*/ 	.word	0x00015900


	//   ....[148]....
        /*0eb0*/ 	.word	0x00015920


	//   ....[149]....
        /*0eb4*/ 	.word	0x00015980


	//   ....[150]....
        /*0eb8*/ 	.word	0x00015990


	//   ....[151]....
        /*0ebc*/ 	.word	0x00015a00


	//   ....[152]....
        /*0ec0*/ 	.word	0x00015a20


	//   ....[153]....
        /*0ec4*/ 	.word	0x00015a90


	//   ....[154]....
        /*0ec8*/ 	.word	0x00015aa0


	//   ....[155]....
        /*0ecc*/ 	.word	0x00015b10


	//   ....[156]....
        /*0ed0*/ 	.word	0x00015b30


	//   ....[157]....
        /*0ed4*/ 	.word	0x00015ba0


	//   ....[158]....
        /*0ed8*/ 	.word	0x00015bb0


	//   ....[159]....
        /*0edc*/ 	.word	0x00015c20


	//   ....[160]....
        /*0ee0*/ 	.word	0x00015c40


	//   ....[161]....
        /*0ee4*/ 	.word	0x00015cb0


	//   ....[162]....
        /*0ee8*/ 	.word	0x00015cc0


	//   ....[163]....
        /*0eec*/ 	.word	0x00015f40


	//   ....[164]....
        /*0ef0*/ 	.word	0x00015f60


	//   ....[165]....
        /*0ef4*/ 	.word	0x000162b0


	//   ....[166]....
        /*0ef8*/ 	.word	0x000162c0


	//   ....[167]....
        /*0efc*/ 	.word	0x00016610


	//   ....[168]....
        /*0f00*/ 	.word	0x00016630


	//   ....[169]....
        /*0f04*/ 	.word	0x000169a0


	//   ....[170]....
        /*0f08*/ 	.word	0x000169b0


	//   ....[171]....
        /*0f0c*/ 	.word	0x000174e0


	//   ....[172]....
        /*0f10*/ 	.word	0x00017500


	//   ....[173]....
        /*0f14*/ 	.word	0x00017570


	//   ....[174]....
        /*0f18*/ 	.word	0x00017580


	//   ....[175]....
        /*0f1c*/ 	.word	0x000175f0


	//   ....[176]....
        /*0f20*/ 	.word	0x00017610


	//   ....[177]....
        /*0f24*/ 	.word	0x00017680


	//   ....[178]....
        /*0f28*/ 	.word	0x00017690


	//   ....[179]....
        /*0f2c*/ 	.word	0x00017700


	//   ....[180]....
        /*0f30*/ 	.word	0x00017720


	//   ....[181]....
        /*0f34*/ 	.word	0x00017790


	//   ....[182]....
        /*0f38*/ 	.word	0x000177a0


	//   ....[183]....
        /*0f3c*/ 	.word	0x00017810


	//   ....[184]....
        /*0f40*/ 	.word	0x00017830


	//   ....[185]....
        /*0f44*/ 	.word	0x000178a0


	//   ....[186]....
        /*0f48*/ 	.word	0x000178b0


	//   ....[187]....
        /*0f4c*/ 	.word	0x00017a00


	//   ....[188]....
        /*0f50*/ 	.word	0x00017a20


	//   ....[189]....
        /*0f54*/ 	.word	0x00017b50


	//   ....[190]....
        /*0f58*/ 	.word	0x00017b90


	//   ....[191]....
        /*0f5c*/ 	.word	0x00017bc0


	//   ....[192]....
        /*0f60*/ 	.word	0x00017bf0


	//   ....[193]....
        /*0f64*/ 	.word	0x00017c20


	//   ....[194]....
        /*0f68*/ 	.word	0x00017c50


	//   ....[195]....
        /*0f6c*/ 	.word	0x00017db0


	//   ....[196]....
        /*0f70*/ 	.word	0x00017df0


	//   ....[197]....
        /*0f74*/ 	.word	0x00017e20


	//   ....[198]....
        /*0f78*/ 	.word	0x00017e50


	//   ....[199]....
        /*0f7c*/ 	.word	0x00017e80


	//   ....[200]....
        /*0f80*/ 	.word	0x00017eb0


	//   ....[201]....
        /*0f84*/ 	.word	0x00017f40


	//   ....[202]....
        /*0f88*/ 	.word	0x00017f70


	//   ....[203]....
        /*0f8c*/ 	.word	0x00017f80


	//   ....[204]....
        /*0f90*/ 	.word	0x00017fe0


	//   ....[205]....
        /*0f94*/ 	.word	0x000185d0


	//   ....[206]....
        /*0f98*/ 	.word	0x00018630


	//   ....[207]....
        /*0f9c*/ 	.word	0x00018680


	//   ....[208]....
        /*0fa0*/ 	.word	0x000186d0


	//   ....[209]....
        /*0fa4*/ 	.word	0x00018720


	//   ....[210]....
        /*0fa8*/ 	.word	0x00018790


	//   ....[211]....
        /*0fac*/ 	.word	0x000187e0


	//   ....[212]....
        /*0fb0*/ 	.word	0x00018840


	//   ....[213]....
        /*0fb4*/ 	.word	0x000188b0


	//   ....[214]....
        /*0fb8*/ 	.word	0x00018910


	//   ....[215]....
        /*0fbc*/ 	.word	0x00018980


	//   ....[216]....
        /*0fc0*/ 	.word	0x000189f0


	//   ....[217]....
        /*0fc4*/ 	.word	0x00018a60


	//   ....[218]....
        /*0fc8*/ 	.word	0x00018ac0


	//   ....[219]....
        /*0fcc*/ 	.word	0x00018b30


	//   ....[220]....
        /*0fd0*/ 	.word	0x00018ba0


	//   ....[221]....
        /*0fd4*/ 	.word	0x00018c10


	//   ....[222]....
        /*0fd8*/ 	.word	0x00018c70


	//   ....[223]....
        /*0fdc*/ 	.word	0x00018ce0


	//   ....[224]....
        /*0fe0*/ 	.word	0x00018d50


	//   ....[225]....
        /*0fe4*/ 	.word	0x00018dc0


	//   ....[226]....
        /*0fe8*/ 	.word	0x00018e20


	//   ....[227]....
        /*0fec*/ 	.word	0x00018e90


	//   ....[228]....
        /*0ff0*/ 	.word	0x00018f00


	//   ....[229]....
        /*0ff4*/ 	.word	0x00018f70


	//   ....[230]....
        /*0ff8*/ 	.word	0x00018fd0


	//   ....[231]....
        /*0ffc*/ 	.word	0x00019040


	//   ....[232]....
        /*1000*/ 	.word	0x000190b0


	//   ....[233]....
        /*1004*/ 	.word	0x00019180


	//   ....[234]....
        /*1008*/ 	.word	0x000191e0


	//   ....[235]....
        /*100c*/ 	.word	0x000192c0


	//   ....[236]....
        /*1010*/ 	.word	0x00019320


	//   ....[237]....
        /*1014*/ 	.word	0x00019400


	//   ....[238]....
        /*1018*/ 	.word	0x00019460


	//   ....[239]....
        /*101c*/ 	.word	0x00019540


	//   ....[240]....
        /*1020*/ 	.word	0x000195a0


	//   ....[241]....
        /*1024*/ 	.word	0x000195f0


	//   ....[242]....
        /*1028*/ 	.word	0x00019630


	//   ....[243]....
        /*102c*/ 	.word	0x00019680


	//   ....[244]....
        /*1030*/ 	.word	0x000196d0


	//   ....[245]....
        /*1034*/ 	.word	0x00019720


	//   ....[246]....
        /*1038*/ 	.word	0x00019770


	//   ....[247]....
        /*103c*/ 	.word	0x000197c0


	//   ....[248]....
        /*1040*/ 	.word	0x00019810


	//   ....[249]....
        /*1044*/ 	.word	0x00019870


	//   ....[250]....
        /*1048*/ 	.word	0x000198d0


	//   ....[251]....
        /*104c*/ 	.word	0x00019940


	//   ....[252]....
        /*1050*/ 	.word	0x00019a20


	//   ....[253]....
        /*1054*/ 	.word	0x00019a80


	//   ....[254]....
        /*1058*/ 	.word	0x00019b60


	//   ....[255]....
        /*105c*/ 	.word	0x00019bc0


	//   ....[0]....
        /*1060*/ 	.word	0x00019ca0


	//   ....[1]....
        /*1064*/ 	.word	0x00019d00


	//   ....[2]....
        /*1068*/ 	.word	0x00019de0


	//   ....[3]....
        /*106c*/ 	.word	0x00019e40


	//   ....[4]....
        /*1070*/ 	.word	0x00019e90


	//   ....[5]....
        /*1074*/ 	.word	0x00019ed0


	//   ....[6]....
        /*1078*/ 	.word	0x00019f20


	//   ....[7]....
        /*107c*/ 	.word	0x00019f60


	//   ....[8]....
        /*1080*/ 	.word	0x00019fb0


	//   ....[9]....
        /*1084*/ 	.word	0x00019ff0


	//   ....[10]....
        /*1088*/ 	.word	0x0001a040


	//   ....[11]....
        /*108c*/ 	.word	0x0001a080


	//   ....[12]....
        /*1090*/ 	.word	0x0001a0d0


	//   ....[13]....
        /*1094*/ 	.word	0x0001a120


	//   ....[14]....
        /*1098*/ 	.word	0x0001a170


	//   ....[15]....
        /*109c*/ 	.word	0x0001a1c0


	//   ....[16]....
        /*10a0*/ 	.word	0x0001a210


	//   ....[17]....
        /*10a4*/ 	.word	0x0001a260


	//   ....[18]....
        /*10a8*/ 	.word	0x0001a2b0


	//   ....[19]....
        /*10ac*/ 	.word	0x0001a2f0


	//   ....[20]....
        /*10b0*/ 	.word	0x0001a360


	//   ....[21]....
        /*10b4*/ 	.word	0x0001a3d0


	//   ....[22]....
        /*10b8*/ 	.word	0x0001a440


	//   ....[23]....
        /*10bc*/ 	.word	0x0001a4a0


	//   ....[24]....
        /*10c0*/ 	.word	0x0001a510


	//   ....[25]....
        /*10c4*/ 	.word	0x0001a580


	//   ....[26]....
        /*10c8*/ 	.word	0x0001a5f0


	//   ....[27]....
        /*10cc*/ 	.word	0x0001a650


	//   ....[28]....
        /*10d0*/ 	.word	0x0001a6c0


	//   ....[29]....
        /*10d4*/ 	.word	0x0001a730


	//   ....[30]....
        /*10d8*/ 	.word	0x0001a7a0


	//   ....[31]....
        /*10dc*/ 	.word	0x0001a800


	//   ....[32]....
        /*10e0*/ 	.word	0x0001a870


	//   ....[33]....
        /*10e4*/ 	.word	0x0001a8e0


	//   ....[34]....
        /*10e8*/ 	.word	0x0001a950


	//   ....[35]....
        /*10ec*/ 	.word	0x0001a9b0


	//   ....[36]....
        /*10f0*/ 	.word	0x0001aa20


	//   ....[37]....
        /*10f4*/ 	.word	0x0001aa90


	//   ....[38]....
        /*10f8*/ 	.word	0x0001ab00


	//   ....[39]....
        /*10fc*/ 	.word	0x0001ab60


	//   ....[40]....
        /*1100*/ 	.word	0x0001abd0


	//   ....[41]....
        /*1104*/ 	.word	0x0001ac40


	//   ....[42]....
        /*1108*/ 	.word	0x0001acb0


	//   ....[43]....
        /*110c*/ 	.word	0x0001ad10


	//   ....[44]....
        /*1110*/ 	.word	0x0001ad80


	//   ....[45]....
        /*1114*/ 	.word	0x0001adf0


	//   ....[46]....
        /*1118*/ 	.word	0x0001ae60


	//   ....[47]....
        /*111c*/ 	.word	0x0001aec0


	//   ....[48]....
        /*1120*/ 	.word	0x0001af30


	//   ....[49]....
        /*1124*/ 	.word	0x0001afa0


	//   ....[50]....
        /*1128*/ 	.word	0x0001b010


	//   ....[51]....
        /*112c*/ 	.word	0x0001b070


	//   ....[52]....
        /*1130*/ 	.word	0x0001b0e0


	//   ....[53]....
        /*1134*/ 	.word	0x0001b150


	//   ....[54]....
        /*1138*/ 	.word	0x0001b1c0


	//   ....[55]....
        /*113c*/ 	.word	0x0001b220


	//   ....[56]....
        /*1140*/ 	.word	0x0001b290


	//   ....[57]....
        /*1144*/ 	.word	0x0001b300


	//   ....[58]....
        /*1148*/ 	.word	0x0001b370


	//   ....[59]....
        /*114c*/ 	.word	0x0001b3d0


	//   ....[60]....
        /*1150*/ 	.word	0x0001b440


	//   ....[61]....
        /*1154*/ 	.word	0x0001b4b0


	//   ....[62]....
        /*1158*/ 	.word	0x0001b500


	//   ....[63]....
        /*115c*/ 	.word	0x0001b540


	//   ....[64]....
        /*1160*/ 	.word	0x0001b590


	//   ....[65]....
        /*1164*/ 	.word	0x0001b5e0


	//   ....[66]....
        /*1168*/ 	.word	0x0001b630


	//   ....[67]....
        /*116c*/ 	.word	0x0001b6a0


	//   ....[68]....
        /*1170*/ 	.word	0x0001b6f0


	//   ....[69]....
        /*1174*/ 	.word	0x0001b740


	//   ....[70]....
        /*1178*/ 	.word	0x0001b790


	//   ....[71]....
        /*117c*/ 	.word	0x0001b7e0


	//   ....[72]....
        /*1180*/ 	.word	0x0001b830


	//   ....[73]....
        /*1184*/ 	.word	0x0001b8a0


	//   ....[74]....
        /*1188*/ 	.word	0x0001b8f0


	//   ....[75]....
        /*118c*/ 	.word	0x0001b950


	//   ....[76]....
        /*1190*/ 	.word	0x0001b9b0


	//   ....[77]....
        /*1194*/ 	.word	0x0001ba20


	//----- nvinfo : EIATTR_EXIT_INSTR_OFFSETS
	.align		4
.L_274:
        /*1198*/ 	.byte	0x04, 0x1c
        /*119a*/ 	.short	(.L_276 - .L_275)


	//   ....[0]....
.L_275:
        /*119c*/ 	.word	0x00000c10


	//   ....[1]....
        /*11a0*/ 	.word	0x00018590


	//----- nvinfo : EIATTR_MAX_THREADS
	.align		4
.L_276:
        /*11a4*/ 	.byte	0x04, 0x05
        /*11a6*/ 	.short	(.L_278 - .L_277)
.L_277:
        /*11a8*/ 	.word	0x00000080
        /*11ac*/ 	.word	0x00000001
        /*11b0*/ 	.word	0x00000001


	//----- nvinfo : EIATTR_CRS_STACK_SIZE
	.align		4
.L_278:
        /*11b4*/ 	.byte	0x04, 0x1e
        /*11b6*/ 	.short	(.L_280 - .L_279)
.L_279:
        /*11b8*/ 	.word	0x00000000
.L_280:


//--------------------- .nv.info._ZN7cutlass13device_kernelIN5flash19enable_sm80_to_sm89INS1_16FlashAttnFwdSm80INS1_25CollectiveMainloopFwdSm80ILi4ELi1ELb0EN4cute5tupleIJNS5_1CILi128EEENS7_ILi96EEENS7_ILi64EEEEEELi64ENS_10bfloat16_tEfNS_4arch4Sm80ELb0ELb1ELb1ELb0ELb1ELb0ELb1ELb1EEENS1_21CollectiveEpilogueFwdINS6_IJS8_SA_S9_EEENS6_IJNS7_ILi1EEESI_SI_EEESC_SE_Li128ELb0ELb1ELb1ELb0EEENS1_19SingleTileSchedulerILb0ELb1ELb1ELi128EEEEEEEEEvNT_6ParamsE --------------------------
	.section	.nv.info._ZN7cutlass13device_kernelIN5flash19enable_sm80_to_sm89INS1_16FlashAttnFwdSm80INS1_25CollectiveMainloopFwdSm80ILi4ELi1ELb0EN4cute5tupleIJNS5_1CILi128EEENS7_ILi96EEENS7_ILi64EEEEEELi64ENS_10bfloat16_tEfNS_4arch4Sm80ELb0ELb1ELb1ELb0ELb1ELb0ELb1ELb1EEENS1_21CollectiveEpilogueFwdINS6_IJS8_SA_S9_EEENS6_IJNS7_ILi1EEESI_SI_EEESC_SE_Li128ELb0ELb1ELb1ELb0EEENS1_19SingleTileSchedulerILb0ELb1ELb1ELi128EEEEEEEEEvNT_6ParamsE,"",@"SHT_CUDA_INFO"
	.sectionflags	@""
	.align	4


	//----- nvinfo : EIATTR_CUDA_API_VERSION
	.align		4
        /*0000*/ 	.byte	0x04, 0x37
        /*0002*/ 	.short	(.L_282 - .L_281)
.L_281:
        /*0004*/ 	.word	0x00000082


	//----- nvinfo : EIATTR_SW2861232_WAR
	.align		4
.L_282:
        /*0008*/ 	.byte	0x01, 0x35
	.zero		2


	//----- nvinfo : EIATTR_PARAM_CBANK
	.align		4
        /*000c*/ 	.byte	0x04, 0x0a
        /*000e*/ 	.short	(.L_284 - .L_283)
	.align		4
.L_283:
        /*0010*/ 	.word	index@(.nv.constant0._ZN7cutlass13device_kernelIN5flash19enable_sm80_to_sm89INS1_16FlashAttnFwdSm80INS1_25CollectiveMainloopFwdSm80ILi4ELi1ELb0EN4cute5tupleIJNS5_1CILi128EEENS7_ILi96EEENS7_ILi64EEEEEELi64ENS_10bfloat16_tEfNS_4arch4Sm80ELb0ELb1ELb1ELb0ELb1ELb0ELb1ELb1EEENS1_21CollectiveEpilogueFwdINS6_IJS8_SA_S9_EEENS6_IJNS7_ILi1EEESI_SI_EEESC_SE_Li128ELb0ELb1ELb1ELb0EEENS1_19SingleTileSchedulerILb0ELb1ELb1ELi128EEEEEEEEEvNT_6ParamsE)
        /*0014*/ 	.short	0x0160
        /*0016*/ 	.short	0x0418


	//----- nvinfo : EIATTR_CBANK_PARAM_SIZE
	.align		4
.L_284:
        /*0018*/ 	.byte	0x03, 0x19
        /*001a*/ 	.short	0x0418


	//----- nvinfo : EIATTR_KPARAM_INFO
	.align		4
        /*001c*/ 	.byte	0x04, 0x17
        /*001e*/ 	.short	(.L_286 - .L_285)
.L_285:
        /*0020*/ 	.word	0x00000000
        /*0024*/ 	.short	0x0000
        /*0026*/ 	.short	0x0000
        /*0028*/ 	.byte	0x00, 0xf0, 0x61, 0x10


	//----- nvinfo : EIATTR_MAXREG_COUNT
	.align		4
.L_286:
        /*002c*/ 	.byte	0x03, 0x1b
        /*002e*/ 	.short	0x00ff


	//----- nvinfo : EIATTR_NUM_BARRIERS
	.align		4
        /*0030*/ 	.byte	0x02, 0x4c
        /*0032*/ 	.byte	0x02
	.zero		1


	//----- nvinfo : EIATTR_ANNOTATIONS
	.align		4
        /*0034*/ 	.byte	0x04, 0x55
        /*0036*/ 	.short	(.L_288 - .L_287)


	//   ....[0]....
.L_287:
        /* <DEDUP_REMOVED lines=43> */


	//----- nvinfo : EIATTR_MERCURY_ISA_VERSION
	.align		4
.L_288:
        /*02d0*/ 	.byte	0x03, 0x5f
        /*02d2*/ 	.short	0x0000


	//----- nvinfo : EIATTR_COOP_GROUP_MASK_REGIDS
	.align		4
        /*02d4*/ 	.byte	0x04, 0x29
        /*02d6*/ 	.short	(.L_290 - .L_289)


	//   ....[0]....
.L_289:
        /*02d8*/ 	.word	0xffffffff


	//   ....[1]....
        /*02dc*/ 	.word	0xffffffff


	//   ....[2]....
        /*02e0*/ 	.word	0xffffffff


	//   ....[3]....
        /*02e4*/ 	.word	0xffffffff


	//   ....[4]....
        /*02e8*/ 	.word	0xffffffff


	//   ....[5]....
        /*02ec*/ 	.word	0xffffffff


	//   ....[6]....
        /*02f0*/ 	.word	0xffffffff


	//   ....[7]....
        /*02f4*/ 	.word	0xffffffff


	//   ....[8]....
        /*02f8*/ 	.word	0xffffffff


	//   ....[9]....
        /*02fc*/ 	.word	0xffffffff


	//   ....[10]....
        /*0300*/ 	.word	0xffffffff


	//   ....[11]....
        /*0304*/ 	.word	0xffffffff


	//   ....[12]....
        /*0308*/ 	.word	0xffffffff


	//   ....[13]....
        /*030c*/ 	.word	0xffffffff


	//   ....[14]....
        /*0310*/ 	.word	0xffffffff


	//   ....[15]....
        /*0314*/ 	.word	0xffffffff


	//   ....[16]....
        /*0318*/ 	.word	0xffffffff


	//   ....[17]....
        /*031c*/ 	.word	0xffffffff


	//   ....[18]....
        /*0320*/ 	.word	0xffffffff


	//   ....[19]....
        /*0324*/ 	.word	0xffffffff


	//   ....[20]....
        /*0328*/ 	.word	0xffffffff


	//   ....[21]....
        /*032c*/ 	.word	0xffffffff


	//   ....[22]....
        /*0330*/ 	.word	0xffffffff


	//   ....[23]....
        /*0334*/ 	.word	0xffffffff


	//   ....[24]....
        /*0338*/ 	.word	0xffffffff


	//   ....[25]....
        /*033c*/ 	.word	0xffffffff


	//   ....[26]....
        /*0340*/ 	.word	0xffffffff


	//   ....[27]....
        /*0344*/ 	.word	0xffffffff


	//   ....[28]....
        /*0348*/ 	.word	0xffffffff


	//   ....[29]....
        /*034c*/ 	.word	0xffffffff


	//   ....[30]....
        /*0350*/ 	.word	0xffffffff


	//   ....[31]....
        /*0354*/ 	.word	0xffffffff


	//   ....[32]....
        /*0358*/ 	.word	0xffffffff


	//   ....[33]....
        /*035c*/ 	.word	0xffffffff


	//   ....[34]....
        /*0360*/ 	.word	0xffffffff


	//   ....[35]....
        /*0364*/ 	.word	0xffffffff


	//   ....[36]....
        /*0368*/ 	.word	0xffffffff


	//   ....[37]....
        /*036c*/ 	.word	0xffffffff


	//   ....[38]....
        /*0370*/ 	.word	0xffffffff


	//   ....[39]....
        /*0374*/ 	.word	0xffffffff


	//   ....[40]....
        /*0378*/ 	.word	0xffffffff


	//   ....[41]....
        /*037c*/ 	.word	0xffffffff


	//   ....[42]....
        /*0380*/ 	.word	0xffffffff


	//   ....[43]....
        /*0384*/ 	.word	0xffffffff


	//   ....[44]....
        /*0388*/ 	.word	0xffffffff


	//   ....[45]....
        /*038c*/ 	.word	0xffffffff


	//   ....[46]....
        /*0390*/ 	.word	0xffffffff


	//   ....[47]....
        /*0394*/ 	.word	0xffffffff


	//   ....[48]....
        /*0398*/ 	.word	0xffffffff


	//   ....[49]....
        /*039c*/ 	.word	0xffffffff


	//   ....[50]....
        /*03a0*/ 	.word	0xffffffff


	//   ....[51]....
        /*03a4*/ 	.word	0xffffffff


	//   ....[52]....
        /*03a8*/ 	.word	0xffffffff


	//   ....[53]....
        /*03ac*/ 	.word	0xffffffff


	//   ....[54]....
        /*03b0*/ 	.word	0xffffffff


	//   ....[55]....
        /*03b4*/ 	.word	0xffffffff


	//   ....[56]....
        /*03b8*/ 	.word	0xffffffff


	//   ....[57]....
        /*03bc*/ 	.word	0xffffffff


	//   ....[58]....
        /*03c0*/ 	.word	0xffffffff


	//   ....[59]....
        /*03c4*/ 	.word	0xffffffff


	//   ....[60]....
        /*03c8*/ 	.word	0xffffffff


	//   ....[61]....
        /*03cc*/ 	.word	0xffffffff


	//   ....[62]....
        /*03d0*/ 	.word	0xffffffff


	//   ....[63]....
        /*03d4*/ 	.word	0xffffffff


	//   ....[64]....
        /*03d8*/ 	.word	0xffffffff


	//   ....[65]....
        /*03dc*/ 	.word	0xffffffff


	//   ....[66]....
        /*03e0*/ 	.word	0xffffffff


	//   ....[67]....
        /*03e4*/ 	.word	0xffffffff


	//   ....[68]....
        /*03e8*/ 	.word	0xffffffff


	//   ....[69]....
        /*03ec*/ 	.word	0xffffffff


	//   ....[70]....
        /*03f0*/ 	.word	0xffffffff


	//   ....[71]....
        /*03f4*/ 	.word	0xffffffff


	//   ....[72]....
        /*03f8*/ 	.word	0xffffffff


	//   ....[73]....
        /*03fc*/ 	.word	0xffffffff


	//   ....[74]....
        /*0400*/ 	.word	0xffffffff


	//   ....[75]....
        /*0404*/ 	.word	0xffffffff


	//   ....[76]....
        /*0408*/ 	.word	0xffffffff


	//   ....[77]....
        /*040c*/ 	.word	0xffffffff


	//   ....[78]....
        /*0410*/ 	.word	0xffffffff


	//   ....[79]....
        /*0414*/ 	.word	0xffffffff


	//   ....[80]....
        /*0418*/ 	.word	0xffffffff


	//   ....[81]....
        /*041c*/ 	.word	0xffffffff


	//   ....[82]....
        /*0420*/ 	.word	0xffffffff


	//   ....[83]....
        /*0424*/ 	.word	0xffffffff


	//   ....[84]....
        /*0428*/ 	.word	0xffffffff


	//   ....[85]....
        /*042c*/ 	.word	0xffffffff


	//   ....[86]....
        /*0430*/ 	.word	0xffffffff


	//   ....[87]....
        /*0434*/ 	.word	0xffffffff


	//   ....[88]....
        /*0438*/ 	.word	0xffffffff


	//   ....[89]....
        /*043c*/ 	.word	0xffffffff


	//   ....[90]....
        /*0440*/ 	.word	0xffffffff


	//   ....[91]....
        /*0444*/ 	.word	0xffffffff


	//   ....[92]....
        /*0448*/ 	.word	0xffffffff


	//   ....[93]....
        /*044c*/ 	.word	0xffffffff


	//   ....[94]....
        /*0450*/ 	.word	0xffffffff


	//   ....[95]....
        /*0454*/ 	.word	0xffffffff


	//   ....[96]....
        /*0458*/ 	.word	0xffffffff


	//   ....[97]....
        /*045c*/ 	.word	0xffffffff


	//   ....[98]....
        /*0460*/ 	.word	0xffffffff


	//   ....[99]....
        /*0464*/ 	.word	0xffffffff


	//   ....[100]....
        /*0468*/ 	.word	0xffffffff


	//   ....[101]....
        /*046c*/ 	.word	0xffffffff


	//   ....[102]....
        /*0470*/ 	.word	0xffffffff


	//   ....[103]....
        /*0474*/ 	.word	0xffffffff


	//   ....[104]....
        /*0478*/ 	.word	0xffffffff


	//   ....[105]....
        /*047c*/ 	.word	0xffffffff


	//   ....[106]....
        /*0480*/ 	.word	0xffffffff


	//   ....[107]....
        /*0484*/ 	.word	0xffffffff


	//   ....[108]....
        /*0488*/ 	.word	0xffffffff


	//   ....[109]....
        /*048c*/ 	.word	0xffffffff


	//   ....[110]....
        /*0490*/ 	.word	0xffffffff


	//   ....[111]....
        /*0494*/ 	.word	0xffffffff


	//   ....[112]....
        /*0498*/ 	.word	0xffffffff


	//   ....[113]....
        /*049c*/ 	.word	0xffffffff


	//   ....[114]....
        /*04a0*/ 	.word	0xffffffff


	//   ....[115]....
        /*04a4*/ 	.word	0xffffffff


	//   ....[116]....
        /*04a8*/ 	.word	0xffffffff


	//   ....[117]....
        /*04ac*/ 	.word	0xffffffff


	//   ....[118]....
        /*04b0*/ 	.word	0xffffffff


	//   ....[119]....
        /*04b4*/ 	.word	0xffffffff


	//   ....[120]....
        /*04b8*/ 	.word	0xffffffff


	//   ....[121]....
        /*04bc*/ 	.word	0xffffffff


	//   ....[122]....
        /*04c0*/ 	.word	0xffffffff


	//   ....[123]....
        /*04c4*/ 	.word	0xffffffff


	//   ....[124]....
        /*04c8*/ 	.word	0xffffffff


	//   ....[125]....
        /*04cc*/ 	.word	0xffffffff


	//   ....[126]....
        /*04d0*/ 	.word	0xffffffff


	//   ....[127]....
        /*04d4*/ 	.word	0xffffffff


	//   ....[128]....
        /*04d8*/ 	.word	0xffffffff


	//   ....[129]....
        /*04dc*/ 	.word	0xffffffff


	//   ....[130]....
        /*04e0*/ 	.word	0xffffffff


	//   ....[131]....
        /*04e4*/ 	.word	0xffffffff


	//   ....[132]....
        /*04e8*/ 	.word	0xffffffff


	//   ....[133]....
        /*04ec*/ 	.word	0xffffffff


	//   ....[134]....
        /*04f0*/ 	.word	0xffffffff


	//   ....[135]....
        /*04f4*/ 	.word	0xffffffff


	//   ....[136]....
        /*04f8*/ 	.word	0xffffffff


	//   ....[137]....
        /*04fc*/ 	.word	0xffffffff


	//   ....[138]....
        /*0500*/ 	.word	0xffffffff


	//   ....[139]....
        /*0504*/ 	.word	0xffffffff


	//   ....[140]....
        /*0508*/ 	.word	0xffffffff


	//   ....[141]....
        /*050c*/ 	.word	0xffffffff


	//   ....[142]....
        /*0510*/ 	.word	0xffffffff


	//   ....[143]....
        /*0514*/ 	.word	0xffffffff


	//   ....[144]....
        /*0518*/ 	.word	0xffffffff


	//   ....[145]....
        /*051c*/ 	.word	0xffffffff


	//   ....[146]....
        /*0520*/ 	.word	0xffffffff


	//   ....[147]....
        /*0524*/ 	.word	0xffffffff


	//   ....[148]....
        /*0528*/ 	.word	0xffffffff


	//   ....[149]....
        /*052c*/ 	.word	0xffffffff


	//   ....[150]....
        /*0530*/ 	.word	0xffffffff


	//   ....[151]....
        /*0534*/ 	.word	0xffffffff


	//   ....[152]....
        /*0538*/ 	.word	0xffffffff


	//   ....[153]....
        /*053c*/ 	.word	0xffffffff


	//   ....[154]....
        /*0540*/ 	.word	0xffffffff


	//   ....[155]....
        /*0544*/ 	.word	0xffffffff


	//   ....[156]....
        /*0548*/ 	.word	0xffffffff


	//   ....[157]....
        /*054c*/ 	.word	0xffffffff


	//   ....[158]....
        /*0550*/ 	.word	0xffffffff


	//   ....[159]....
        /*0554*/ 	.word	0xffffffff


	//   ....[160]....
        /*0558*/ 	.word	0xffffffff


	//   ....[161]....
        /*055c*/ 	.word	0xffffffff


	//   ....[162]....
        /*0560*/ 	.word	0xffffffff


	//   ....[163]....
        /*0564*/ 	.word	0xffffffff


	//   ....[164]....
        /*0568*/ 	.word	0xffffffff


	//   ....[165]....
        /*056c*/ 	.word	0xffffffff


	//   ....[166]....
        /*0570*/ 	.word	0xffffffff


	//   ....[167]....
        /*0574*/ 	.word	0xffffffff


	//   ....[168]....
        /*0578*/ 	.word	0xffffffff


	//   ....[169]....
        /*057c*/ 	.word	0xffffffff


	//   ....[170]....
        /*0580*/ 	.word	0xffffffff


	//   ....[171]....
        /*0584*/ 	.word	0xffffffff


	//   ....[172]....
        /*0588*/ 	.word	0xffffffff


	//   ....[173]....
        /*058c*/ 	.word	0xffffffff


	//   ....[174]....
        /*0590*/ 	.word	0xffffffff


	//   ....[175]....
        /*0594*/ 	.word	0xffffffff


	//   ....[176]....
        /*0598*/ 	.word	0xffffffff


	//   ....[177]....
        /*059c*/ 	.word	0xffffffff


	//   ....[178]....
        /*05a0*/ 	.word	0xffffffff


	//   ....[179]....
        /*05a4*/ 	.word	0xffffffff


	//   ....[180]....
        /*05a8*/ 	.word	0xffffffff


	//   ....[181]....
        /*05ac*/ 	.word	0xffffffff


	//   ....[182]....
        /*05b0*/ 	.word	0xffffffff


	//   ....[183]....
        /*05b4*/ 	.word	0xffffffff


	//   ....[184]....
        /*05b8*/ 	.word	0xffffffff


	//   ....[185]....
        /*05bc*/ 	.word	0xffffffff


	//   ....[186]....
        /*05c0*/ 	.word	0xffffffff


	//   ....[187]....
        /*05c4*/ 	.word	0xffffffff


	//   ....[188]....
        /*05c8*/ 	.word	0xffffffff


	//   ....[189]....
        /*05cc*/ 	.word	0xffffffff


	//   ....[190]....
        /*05d0*/ 	.word	0xffffffff


	//   ....[191]....
        /*05d4*/ 	.word	0xffffffff


	//   ....[192]....
        /*05d8*/ 	.word	0xffffffff


	//----- nvinfo : EIATTR_COOP_GROUP_INSTR_OFFSETS
	.align		4
.L_290:
        /*05dc*/ 	.byte	0x04, 0x28
        /*05de*/ 	.short	(.L_292 - .L_291)


	//   ....[0]....
.L_291:
        /*05e0*/ 	.word	0x00000060


	//   ....[1]....
        /*05e4*/ 	.word	0x00001110


	//   ....[2]....
        /*05e8*/ 	.word	0x00001150


	//   ....[3]....
        /*05ec*/ 	.word	0x00001320


	//   ....[4]....
        /*05f0*/ 	.word	0x00001350


	//   ....[5]....
        /*05f4*/ 	.word	0x000013e0


	//   ....[6]....
        /*05f8*/ 	.word	0x00001410


	//   ....[7]....
        /*05fc*/ 	.word	0x000014a0


	//   ....[8]....
        /*0600*/ 	.word	0x000014d0


	//   ....[9]....
        /*0604*/ 	.word	0x00001560


	//   ....[10]....
        /*0608*/ 	.word	0x00001590


	//   ....[11]....
        /*060c*/ 	.word	0x00001620


	//   ....[12]....
        /*0610*/ 	.word	0x00001650


	//   ....[13]....
        /*0614*/ 	.word	0x000016e0


	//   ....[14]....
        /*0618*/ 	.word	0x00001710


	//   ....[15]....
        /*061c*/ 	.word	0x00001790


	//   ....[16]....
        /*0620*/ 	.word	0x000017d0


	//   ....[17]....
        /*0624*/ 	.word	0x00001c40


	//   ....[18]....
        /*0628*/ 	.word	0x00001c60


	//   ....[19]....
        /*062c*/ 	.word	0x00001c70


	//   ....[20]....
        /*0630*/ 	.word	0x00001c80


	//   ....[21]....
        /*0634*/ 	.word	0x00001c90


	//   ....[22]....
        /*0638*/ 	.word	0x00001ca0


	//   ....[23]....
        /*063c*/ 	.word	0x00001cb0


	//   ....[24]....
        /*0640*/ 	.word	0x00001cd0


	//   ....[25]....
        /*0644*/ 	.word	0x00001d00


	//   ....[26]....
        /*0648*/ 	.word	0x00001d10


	//   ....[27]....
        /*064c*/ 	.word	0x00001d20


	//   ....[28]....
        /*0650*/ 	.word	0x00001d30


	//   ....[29]....
        /*0654*/ 	.word	0x00002200


	//   ....[30]....
        /*0658*/ 	.word	0x00002210


	//   ....[31]....
        /*065c*/ 	.word	0x00002220


	//   ....[32]....
        /*0660*/ 	.word	0x00002230


	//   ....[33]....
        /*0664*/ 	.word	0x00002240


	//   ....[34]....
        /*0668*/ 	.word	0x00002260


	//   ....[35]....
        /*066c*/ 	.word	0x000022a0


	//   ....[36]....
        /*0670*/ 	.word	0x000022b0


	//   ....[37]....
        /*0674*/ 	.word	0x000023a0


	//   ....[38]....
        /*0678*/ 	.word	0x000023b0


	//   ....[39]....
        /*067c*/ 	.word	0x00002410


	//   ....[40]....
        /*0680*/ 	.word	0x00002430


	//   ....[41]....
        /*0684*/ 	.word	0x00002e90


	//   ....[42]....
        /*0688*/ 	.word	0x00002ea0


	//   ....[43]....
        /*068c*/ 	.word	0x00002eb0


	//   ....[44]....
        /*0690*/ 	.word	0x00002ec0


	//   ....[45]....
        /*0694*/ 	.word	0x00002ed0


	//   ....[46]....
        /*0698*/ 	.word	0x00002ee0


	//   ....[47]....
        /*069c*/ 	.word	0x00002ef0


	//   ....[48]....
        /*06a0*/ 	.word	0x00002f00


	//   ....[49]....
        /*06a4*/ 	.word	0x00002f20


	//   ....[50]....
        /*06a8*/ 	.word	0x00002f50


	//   ....[51]....
        /*06ac*/ 	.word	0x00002f70


	//   ....[52]....
        /*06b0*/ 	.word	0x00002f90


	//   ....[53]....
        /*06b4*/ 	.word	0x00003500


	//   ....[54]....
        /*06b8*/ 	.word	0x000037b0


	//   ....[55]....
        /*06bc*/ 	.word	0x000043a0


	//   ....[56]....
        /*06c0*/ 	.word	0x00004e10


	//   ....[57]....
        /*06c4*/ 	.word	0x00005c50


	//   ....[58]....
        /*06c8*/ 	.word	0x00005d80


	//   ....[59]....
        /*06cc*/ 	.word	0x000061a0


	//   ....[60]....
        /*06d0*/ 	.word	0x00006240


	//   ....[61]....
        /*06d4*/ 	.word	0x00006810


	//   ....[62]....
        /*06d8*/ 	.word	0x00006870


	//   ....[63]....
        /*06dc*/ 	.word	0x000068e0


	//   ....[64]....
        /*06e0*/ 	.word	0x00006920


	//   ....[65]....
        /*06e4*/ 	.word	0x00009160


	//   ....[66]....
        /*06e8*/ 	.word	0x00009170


	//   ....[67]....
        /*06ec*/ 	.word	0x00009180


	//   ....[68]....
        /*06f0*/ 	.word	0x00009190


	//   ....[69]....
        /*06f4*/ 	.word	0x000091a0


	//   ....[70]....
        /*06f8*/ 	.word	0x000091b0


	//   ....[71]....
        /*06fc*/ 	.word	0x000091c0


	//   ....[72]....
        /*0700*/ 	.word	0x000091d0


	//   ....[73]....
        /*0704*/ 	.word	0x000091e0


	//   ....[74]....
        /*0708*/ 	.word	0x000091f0


	//   ....[75]....
        /*070c*/ 	.word	0x00009200


	//   ....[76]....
        /*0710*/ 	.word	0x00009210


	//   ....[77]....
        /*0714*/ 	.word	0x0000a8a0


	//   ....[78]....
        /*0718*/ 	.word	0x0000a8b0


	//   ....[79]....
        /*071c*/ 	.word	0x0000a8c0


	//   ....[80]....
        /*0720*/ 	.word	0x0000a8d0


	//   ....[81]....
        /*0724*/ 	.word	0x0000a8e0


	//   ....[82]....
        /*0728*/ 	.word	0x0000a8f0


	//   ....[83]....
        /*072c*/ 	.word	0x0000a900


	//   ....[84]....
        /*0730*/ 	.word	0x0000a920


	//   ....[85]....
        /*0734*/ 	.word	0x0000a940


	//   ....[86]....
        /*0738*/ 	.word	0x0000a980


	//   ....[87]....
        /*073c*/ 	.word	0x0000a9a0


	//   ....[88]....
        /*0740*/ 	.word	0x0000a9c0


	//   ....[89]....
        /*0744*/ 	.word	0x0000ab30


	//   ....[90]....
        /*0748*/ 	.word	0x0000ad70


	//   ....[91]....
        /*074c*/ 	.word	0x0000b6b0


	//   ....[92]....
        /*0750*/ 	.word	0x0000be70


	//   ....[93]....
        /*0754*/ 	.word	0x0000c890


	//   ....[94]....
        /*0758*/ 	.word	0x0000c8b0


	//   ....[95]....
        /*075c*/ 	.word	0x0000ce70


	//   ....[96]....
        /*0760*/ 	.word	0x0000d050


	//   ....[97]....
        /*0764*/ 	.word	0x0000d210


	//   ....[98]....
        /*0768*/ 	.word	0x0000d410


	//   ....[99]....
        /*076c*/ 	.word	0x0000d530


	//   ....[100]....
        /*0770*/ 	.word	0x0000d610


	//   ....[101]....
        /*0774*/ 	.word	0x0000fe90


	//   ....[102]....
        /*0778*/ 	.word	0x0000fea0


	//   ....[103]....
        /*077c*/ 	.word	0x0000feb0


	//   ....[104]....
        /*0780*/ 	.word	0x0000fec0


	//   ....[105]....
        /*0784*/ 	.word	0x0000fed0


	//   ....[106]....
        /*0788*/ 	.word	0x0000fee0


	//   ....[107]....
        /*078c*/ 	.word	0x0000fef0


	//   ....[108]....
        /*0790*/ 	.word	0x0000ff00


	//   ....[109]....
        /*0794*/ 	.word	0x0000ff10


	//   ....[110]....
        /*0798*/ 	.word	0x0000ff20


	//   ....[111]....
        /*079c*/ 	.word	0x0000ff30


	//   ....[112]....
        /*07a0*/ 	.word	0x0000ff40


	//   ....[113]....
        /*07a4*/ 	.word	0x000115c0


	//   ....[114]....
        /*07a8*/ 	.word	0x000115d0


	//   ....[115]....
        /*07ac*/ 	.word	0x000115e0


	//   ....[116]....
        /*07b0*/ 	.word	0x000115f0


	//   ....[117]....
        /*07b4*/ 	.word	0x00011600


	//   ....[118]....
        /*07b8*/ 	.word	0x00011610


	//   ....[119]....
        /*07bc*/ 	.word	0x00011620


	//   ....[120]....
        /*07c0*/ 	.word	0x00011630


	//   ....[121]....
        /*07c4*/ 	.word	0x00011650


	//   ....[122]....
        /*07c8*/ 	.word	0x00011680


	//   ....[123]....
        /*07cc*/ 	.word	0x000116c0


	//   ....[124]....
        /*07d0*/ 	.word	0x000116e0


	//   ....[125]....
        /*07d4*/ 	.word	0x00011bd0


	//   ....[126]....
        /*07d8*/ 	.word	0x00011d30


	//   ....[127]....
        /*07dc*/ 	.word	0x00011d70


	//   ....[128]....
        /*07e0*/ 	.word	0x00011df0


	//   ....[129]....
        /*07e4*/ 	.word	0x00011e20


	//   ....[130]....
        /*07e8*/ 	.word	0x00011e50


	//   ....[131]....
        /*07ec*/ 	.word	0x00011f70


	//   ....[132]....
        /*07f0*/ 	.word	0x00012270


	//   ....[133]....
        /*07f4*/ 	.word	0x00014ac0


	//   ....[134]....
        /*07f8*/ 	.word	0x00014af0


	//   ....[135]....
        /*07fc*/ 	.word	0x00014b10


	//   ....[136]....
        /*0800*/ 	.word	0x00014b50


	//   ....[137]....
        /*0804*/ 	.word	0x00014b70


	//   ....[138]....
        /*0808*/ 	.word	0x00014b90


	//   ....[139]....
        /*080c*/ 	.word	0x00014bb0


	//   ....[140]....
        /*0810*/ 	.word	0x00014bd0


	//   ....[141]....
        /*0814*/ 	.word	0x00014bf0


	//   ....[142]....
        /*0818*/ 	.word	0x00014c10


	//   ....[143]....
        /*081c*/ 	.word	0x00014c30


	//   ....[144]....
        /*0820*/ 	.word	0x00014c50


	//   ....[145]....
        /*0824*/ 	.word	0x00016060


	//   ....[146]....
        /*0828*/ 	.word	0x00016070


	//   ....[147]....
        /*082c*/ 	.word	0x00016080


	//   ....[148]....
        /*0830*/ 	.word	0x00016090


	//   ....[149]....
        /*0834*/ 	.word	0x000160a0


	//   ....[150]....
        /*0838*/ 	.word	0x000160b0


	//   ....[151]....
        /*083c*/ 	.word	0x000160c0


	//   ....[152]....
        /*0840*/ 	.word	0x000160e0


	//   ....[153]....
        /*0844*/ 	.word	0x00016100


	//   ....[154]....
        /*0848*/ 	.word	0x00016140


	//   ....[155]....
        /*084c*/ 	.word	0x00016160


	//   ....[156]....
        /*0850*/ 	.word	0x00016180


	//   ....[157]....
        /*0854*/ 	.word	0x000162f0


	//   ....[158]....
        /*0858*/ 	.word	0x00016c40


	//   ....[159]....
        /*085c*/ 	.word	0x00016e40


	//   ....[160]....
        /*0860*/ 	.word	0x000175f0


	//   ....[161]....
        /*0864*/ 	.word	0x00018060


	//   ....[162]....
        /*0868*/ 	.word	0x00018440


	//   ....[163]....
        /*086c*/ 	.word	0x00018490


	//   ....[164]....
        /*0870*/ 	.word	0x00018580


	//   ....[165]....
        /*0874*/ 	.word	0x00018a60


	//   ....[166]....
        /*0878*/ 	.word	0x00018ac0


	//   ....[167]....
        /*087c*/ 	.word	0x00018d00


	//   ....[168]....
        /*0880*/ 	.word	0x00018db0


	//   ....[169]....
        /*0884*/ 	.word	0x0001b2d0


	//   ....[170]....
        /*0888*/ 	.word	0x0001b2e0


	//   ....[171]....
        /*088c*/ 	.word	0x0001b2f0


	//   ....[172]....
        /*0890*/ 	.word	0x0001b300


	//   ....[173]....
        /*0894*/ 	.word	0x0001b330


	//   ....[174]....
        /*0898*/ 	.word	0x0001b350


	//   ....[175]....
        /*089c*/ 	.word	0x0001b370


	//   ....[176]....
        /*08a0*/ 	.word	0x0001b380


	//   ....[177]....
        /*08a4*/ 	.word	0x0001c000


	//   ....[178]....
        /*08a8*/ 	.word	0x0001c030


	//   ....[179]....
        /*08ac*/ 	.word	0x0001c060


	//   ....[180]....
        /*08b0*/ 	.word	0x0001c090


	//   ....[181]....
        /*08b4*/ 	.word	0x0001c0d0


	//   ....[182]....
        /*08b8*/ 	.word	0x0001c100


	//   ....[183]....
        /*08bc*/ 	.word	0x0001c120


	//   ....[184]....
        /*08c0*/ 	.word	0x0001c130


	//   ....[185]....
        /*08c4*/ 	.word	0x0001c150


	//   ....[186]....
        /*08c8*/ 	.word	0x0001c160


	//   ....[187]....
        /*08cc*/ 	.word	0x0001c510


	//   ....[188]....
        /*08d0*/ 	.word	0x0001c530


	//   ....[189]....
        /*08d4*/ 	.word	0x0001c830


	//   ....[190]....
        /*08d8*/ 	.word	0x0001c850


	//   ....[191]....
        /*08dc*/ 	.word	0x0001cb50


	//   ....[192]....
        /*08e0*/ 	.word	0x0001cb60


	//----- nvinfo : EIATTR_EXIT_INSTR_OFFSETS
	.align		4
.L_292:
        /*08e4*/ 	.byte	0x04, 0x1c
        /*08e6*/ 	.short	(.L_294 - .L_293)


	//   ....[0]....
.L_293:
        /*08e8*/ 	.word	0x000001c0


	//   ....[1]....
        /*08ec*/ 	.word	0x0001cb70


	//   ....[2]....
        /*08f0*/ 	.word	0x0001ce10


	//   ....[3]....
        /*08f4*/ 	.word	0x0001ce60


	//   ....[4]....
        /*08f8*/ 	.word	0x0001ce90


	//   ....[5]....
        /*08fc*/ 	.word	0x0001cef0


	//   ....[6]....
        /*0900*/ 	.word	0x0001d180


	//----- nvinfo : EIATTR_CTAIDZ_USED
	.align		4
.L_294:
        /*0904*/ 	.byte	0x01, 0x04
	.zero		2


	//----- nvinfo : EIATTR_MAX_THREADS
	.align		4
        /*0908*/ 	.byte	0x04, 0x05
        /*090a*/ 	.short	(.L_296 - .L_295)
.L_295:
        /*090c*/ 	.word	0x00000080
        /*0910*/ 	.word	0x00000001
        /*0914*/ 	.word	0x00000001


	//----- nvinfo : EIATTR_CRS_STACK_SIZE
	.align		4
.L_296:
        /*0918*/ 	.byte	0x04, 0x1e
        /*091a*/ 	.short	(.L_298 - .L_297)
.L_297:
        /*091c*/ 	.word	0x00000000
.L_298:


//--------------------- .nv.info._ZN7cutlass13device_kernelIN5flash19enable_sm80_to_sm89INS1_16FlashAttnFwdSm80INS1_25CollectiveMainloopFwdSm80ILi4ELi1ELb0EN4cute5tupleIJNS5_1CILi128EEENS7_ILi80EEENS7_ILi64EEEEEELi64ENS_10bfloat16_tEfNS_4arch4Sm80ELb0ELb1ELb1ELb1ELb1ELb0ELb1ELb1EEENS1_21CollectiveEpilogueFwdINS6_IJS8_SA_S9_EEENS6_IJNS7_ILi1EEESI_SI_EEESC_SE_Li128ELb1ELb1ELb1ELb0EEENS1_36VarlenDynamicPersistentTileSchedulerILi128ELi80ELi128ELi128ELb1ELb1ELb0ELb1ELb0ELb1EEEEEEEEEvNT_6ParamsE --------------------------
	.section	.nv.info._ZN7cutlass13device_kernelIN5flash19enable_sm80_to_sm89INS1_16FlashAttnFwdSm80INS1_25CollectiveMainloopFwdSm80ILi4ELi1ELb0EN4cute5tupleIJNS5_1CILi128EEENS7_ILi80EEENS7_ILi64EEEEEELi64ENS_10bfloat16_tEfNS_4arch4Sm80ELb0ELb1ELb1ELb1ELb1ELb0ELb1ELb1EEENS1_21CollectiveEpilogueFwdINS6_IJS8_SA_S9_EEENS6_IJNS7_ILi1EEESI_SI_EEESC_SE_Li128ELb1ELb1ELb1ELb0EEENS1_36VarlenDynamicPersistentTileSchedulerILi128ELi80ELi128ELi128ELb1ELb1ELb0ELb1ELb0ELb1EEEEEEEEEvNT_6ParamsE,"",@"SHT_CUDA_INFO"
	.sectionflags	@""
	.align	4


	//----- nvinfo : EIATTR_CUDA_API_VERSION
	.align		4
        /*0000*/ 	.byte	0x04, 0x37
        /*0002*/ 	.short	(.L_300 - .L_299)
.L_299:
        /*0004*/ 	.word	0x00000082


	//----- nvinfo : EIATTR_SW2861232_WAR
	.align		4
.L_300:
        /*0008*/ 	.byte	0x01, 0x35
	.zero		2


	//----- nvinfo : EIATTR_PARAM_CBANK
	.align		4
        /*000c*/ 	.byte	0x04, 0x0a
        /*000e*/ 	.short	(.L_302 - .L_301)
	.align		4
.L_301:
        /*0010*/ 	.word	index@(.nv.constant0._ZN7cutlass13device_kernelIN5flash19enable_sm80_to_sm89INS1_16FlashAttnFwdSm80INS1_25CollectiveMainloopFwdSm80ILi4ELi1ELb0EN4cute5tupleIJNS5_1CILi128EEENS7_ILi80EEENS7_ILi64EEEEEELi64ENS_10bfloat16_tEfNS_4arch4Sm80ELb0ELb1ELb1ELb1ELb1ELb0ELb1ELb1EEENS1_21CollectiveEpilogueFwdINS6_IJS8_SA_S9_EEENS6_IJNS7_ILi1EEESI_SI_EEESC_SE_Li128ELb1ELb1ELb1ELb0EEENS1_36VarlenDynamicPersistentTileSchedulerILi128ELi80ELi128ELi128ELb1ELb1ELb0ELb1ELb0ELb1EEEEEEEEEvNT_6ParamsE)
        /*0014*/ 	.short	0x0160
        /*0016*/ 	.short	0x0438


	//----- nvinfo : EIATTR_CBANK_PARAM_SIZE
	.align		4
.L_302:
        /*0018*/ 	.byte	0x03, 0x19
        /*001a*/ 	.short	0x0438


	//----- nvinfo : EIATTR_KPARAM_INFO
	.align		4
        /*001c*/ 	.byte	0x04, 0x17
        /*001e*/ 	.short	(.L_304 - .L_303)
.L_303:
        /*0020*/ 	.word	0x00000000
        /*0024*/ 	.short	0x0000
        /*0026*/ 	.short	0x0000
        /*0028*/ 	.byte	0x00, 0xf0, 0xe1, 0x10


	//----- nvinfo : EIATTR_MAXREG_COUNT
	.align		4
.L_304:
        /*002c*/ 	.byte	0x03, 0x1b
        /*002e*/ 	.short	0x00ff


	//----- nvinfo : EIATTR_NUM_BARRIERS
	.align		4
        /*0030*/ 	.byte	0x02, 0x4c
        /*0032*/ 	.byte	0x06
	.zero		1


	//----- nvinfo : EIATTR_ANNOTATIONS
	.align		4
        /*0034*/ 	.byte	0x04, 0x55
        /*0036*/ 	.short	(.L_306 - .L_305)


	//   ....[0]....
.L_305:
        /* <DEDUP_REMOVED lines=138> */


	//----- nvinfo : EIATTR_MERCURY_ISA_VERSION
	.align		4
.L_306:
        /*08c8*/ 	.byte	0x03, 0x5f
        /*08ca*/ 	.short	0x0000


	//----- nvinfo : EIATTR_INT_WARP_WIDE_INSTR_OFFSETS
	.align		4
        /*08cc*/ 	.byte	0x04, 0x31
        /*08ce*/ 	.short	(.L_308 - .L_307)


	//   ....[0]....
.L_307:
        /*08d0*/ 	.word	0x00018ba0


	//   ....[1]....
        /*08d4*/ 	.word	0x00018c20


	//----- nvinfo : EIATTR_COOP_GROUP_MASK_REGIDS
	.align		4
.L_308:
        /*08d8*/ 	.byte	0x04, 0x29
        /*08da*/ 	.short	(.L_310 - .L_309)


	//   ....[0]....
.L_309:
        /*08dc*/ 	.word	0xffffffff


	//   ....[1]....
        /*08e0*/ 	.word	0xffffffff


	//   ....[2]....
        /*08e4*/ 	.word	0xffffffff


	//   ....[3]....
        /*08e8*/ 	.word	0xffffffff


	//   ....[4]....
        /*08ec*/ 	.word	0xffffffff


	//   ....[5]....
        /*08f0*/ 	.word	0xffffffff


	//   ....[6]....
        /*08f4*/ 	.word	0xffffffff


	//   ....[7]....
        /*08f8*/ 	.word	0xffffffff


	//   ....[8]....
        /*08fc*/ 	.word	0xffffffff


	//   ....[9]....
        /*0900*/ 	.word	0xffffffff


	//   ....[10]....
        /*0904*/ 	.word	0xffffffff


	//   ....[11]....
        /*0908*/ 	.word	0xffffffff


	//   ....[12]....
        /*090c*/ 	.word	0xffffffff


	//   ....[13]....
        /*0910*/ 	.word	0xffffffff


	//   ....[14]....
        /*0914*/ 	.word	0xffffffff


	//   ....[15]....
        /*0918*/ 	.word	0xffffffff


	//   ....[16]....
        /*091c*/ 	.word	0xffffffff


	//   ....[17]....
        /*0920*/ 	.word	0xffffffff


	//   ....[18]....
        /*0924*/ 	.word	0xffffffff


	//   ....[19]....
        /*0928*/ 	.word	0xffffffff


	//   ....[20]....
        /*092c*/ 	.word	0xffffffff


	//   ....[21]....
        /*0930*/ 	.word	0xffffffff


	//   ....[22]....
        /*0934*/ 	.word	0xffffffff


	//   ....[23]....
        /*0938*/ 	.word	0xffffffff


	//   ....[24]....
        /*093c*/ 	.word	0xffffffff


	//   ....[25]....
        /*0940*/ 	.word	0xffffffff


	//   ....[26]....
        /*0944*/ 	.word	0xffffffff


	//   ....[27]....
        /*0948*/ 	.word	0xffffffff


	//   ....[28]....
        /*094c*/ 	.word	0xffffffff


	//   ....[29]....
        /*0950*/ 	.word	0xffffffff


	//   ....[30]....
        /*0954*/ 	.word	0xffffffff


	//   ....[31]....
        /*0958*/ 	.word	0xffffffff


	//   ....[32]....
        /*095c*/ 	.word	0xffffffff


	//   ....[33]....
        /*0960*/ 	.word	0xffffffff


	//   ....[34]....
        /*0964*/ 	.word	0xffffffff


	//   ....[35]....
        /*0968*/ 	.word	0xffffffff


	//   ....[36]....
        /*096c*/ 	.word	0xffffffff


	//   ....[37]....
        /*0970*/ 	.word	0xffffffff


	//   ....[38]....
        /*0974*/ 	.word	0xffffffff


	//   ....[39]....
        /*0978*/ 	.word	0xffffffff


	//   ....[40]....
        /*097c*/ 	.word	0xffffffff


	//   ....[41]....
        /*0980*/ 	.word	0xffffffff


	//   ....[42]....
        /*0984*/ 	.word	0xffffffff


	//   ....[43]....
        /*0988*/ 	.word	0xffffffff


	//   ....[44]....
        /*098c*/ 	.word	0xffffffff


	//   ....[45]....
        /*0990*/ 	.word	0xffffffff


	//   ....[46]....
        /*0994*/ 	.word	0xffffffff


	//   ....[47]....
        /*0998*/ 	.word	0xffffffff


	//   ....[48]....
        /*099c*/ 	.word	0xffffffff


	//   ....[49]....
        /*09a0*/ 	.word	0xffffffff


	//   ....[50]....
        /*09a4*/ 	.word	0xffffffff


	//   ....[51]....
        /*09a8*/ 	.word	0xffffffff


	//   ....[52]....
        /*09ac*/ 	.word	0xffffffff


	//   ....[53]....
        /*09b0*/ 	.word	0xffffffff


	//   ....[54]....
        /*09b4*/ 	.word	0xffffffff


	//   ....[55]....
        /*09b8*/ 	.word	0xffffffff


	//   ....[56]....
        /*09bc*/ 	.word	0xffffffff


	//   ....[57]....
        /*09c0*/ 	.word	0xffffffff


	//   ....[58]....
        /*09c4*/ 	.word	0xffffffff


	//   ....[59]....
        /*09c8*/ 	.word	0xffffffff


	//   ....[60]....
        /*09cc*/ 	.word	0xffffffff


	//   ....[61]....
        /*09d0*/ 	.word	0xffffffff


	//   ....[62]....
        /*09d4*/ 	.word	0xffffffff


	//   ....[63]....
        /*09d8*/ 	.word	0xffffffff


	//   ....[64]....
        /*09dc*/ 	.word	0xffffffff


	//   ....[65]....
        /*09e0*/ 	.word	0xffffffff


	//   ....[66]....
        /*09e4*/ 	.word	0xffffffff


	//   ....[67]....
        /*09e8*/ 	.word	0xffffffff


	//   ....[68]....
        /*09ec*/ 	.word	0xffffffff


	//   ....[69]....
        /*09f0*/ 	.word	0xffffffff


	//   ....[70]....
        /*09f4*/ 	.word	0xffffffff


	//   ....[71]....
        /*09f8*/ 	.word	0xffffffff


	//   ....[72]....
        /*09fc*/ 	.word	0xffffffff


	//   ....[73]....
        /*0a00*/ 	.word	0xffffffff


	//   ....[74]....
        /*0a04*/ 	.word	0xffffffff


	//   ....[75]....
        /*0a08*/ 	.word	0xffffffff


	//   ....[76]....
        /*0a0c*/ 	.word	0xffffffff


	//   ....[77]....
        /*0a10*/ 	.word	0xffffffff


	//   ....[78]....
        /*0a14*/ 	.word	0xffffffff


	//   ....[79]....
        /*0a18*/ 	.word	0xffffffff


	//   ....[80]....
        /*0a1c*/ 	.word	0xffffffff


	//   ....[81]....
        /*0a20*/ 	.word	0xffffffff


	//   ....[82]....
        /*0a24*/ 	.word	0xffffffff


	//   ....[83]....
        /*0a28*/ 	.word	0xffffffff


	//   ....[84]....
        /*0a2c*/ 	.word	0xffffffff


	//   ....[85]....
        /*0a30*/ 	.word	0xffffffff


	//   ....[86]....
        /*0a34*/ 	.word	0xffffffff


	//   ....[87]....
        /*0a38*/ 	.word	0xffffffff


	//   ....[88]....
        /*0a3c*/ 	.word	0xffffffff


	//   ....[89]....
        /*0a40*/ 	.word	0xffffffff


	//   ....[90]....
        /*0a44*/ 	.word	0xffffffff


	//   ....[91]....
        /*0a48*/ 	.word	0xffffffff


	//   ....[92]....
        /*0a4c*/ 	.word	0xffffffff


	//   ....[93]....
        /*0a50*/ 	.word	0xffffffff


	//   ....[94]....
        /*0a54*/ 	.word	0xffffffff


	//   ....[95]....
        /*0a58*/ 	.word	0xffffffff


	//   ....[96]....
        /*0a5c*/ 	.word	0xffffffff


	//   ....[97]....
        /*0a60*/ 	.word	0xffffffff


	//   ....[98]....
        /*0a64*/ 	.word	0xffffffff


	//   ....[99]....
        /*0a68*/ 	.word	0xffffffff


	//   ....[100]....
        /*0a6c*/ 	.word	0xffffffff


	//   ....[101]....
        /*0a70*/ 	.word	0xffffffff


	//   ....[102]....
        /*0a74*/ 	.word	0xffffffff


	//   ....[103]....
        /*0a78*/ 	.word	0xffffffff


	//   ....[104]....
        /*0a7c*/ 	.word	0xffffffff


	//   ....[105]....
        /*0a80*/ 	.word	0xffffffff


	//   ....[106]....
        /*0a84*/ 	.word	0xffffffff


	//   ....[107]....
        /*0a88*/ 	.word	0xffffffff


	//   ....[108]....
        /*0a8c*/ 	.word	0xffffffff


	//   ....[109]....
        /*0a90*/ 	.word	0xffffffff


	//   ....[110]....
        /*0a94*/ 	.word	0xffffffff


	//   ....[111]....
        /*0a98*/ 	.word	0xffffffff


	//   ....[112]....
        /*0a9c*/ 	.word	0xffffffff


	//   ....[113]....
        /*0aa0*/ 	.word	0xffffffff


	//   ....[114]....
        /*0aa4*/ 	.word	0xffffffff


	//   ....[115]....
        /*0aa8*/ 	.word	0xffffffff


	//   ....[116]....
        /*0aac*/ 	.word	0xffffffff


	//   ....[117]....
        /*0ab0*/ 	.word	0xffffffff


	//   ....[118]....
        /*0ab4*/ 	.word	0xffffffff


	//   ....[119]....
        /*0ab8*/ 	.word	0xffffffff


	//   ....[120]....
        /*0abc*/ 	.word	0xffffffff


	//   ....[121]....
        /*0ac0*/ 	.word	0xffffffff


	//   ....[122]....
        /*0ac4*/ 	.word	0xffffffff


	//   ....[123]....
        /*0ac8*/ 	.word	0xffffffff


	//   ....[124]....
        /*0acc*/ 	.word	0xffffffff


	//   ....[125]....
        /*0ad0*/ 	.word	0xffffffff


	//   ....[126]....
        /*0ad4*/ 	.word	0xffffffff


	//   ....[127]....
        /*0ad8*/ 	.word	0xffffffff


	//   ....[128]....
        /*0adc*/ 	.word	0xffffffff


	//   ....[129]....
        /*0ae0*/ 	.word	0xffffffff


	//   ....[130]....
        /*0ae4*/ 	.word	0xffffffff


	//   ....[131]....
        /*0ae8*/ 	.word	0xffffffff


	//   ....[132]....
        /*0aec*/ 	.word	0xffffffff


	//   ....[133]....
        /*0af0*/ 	.word	0xffffffff


	//   ....[134]....
        /*0af4*/ 	.word	0xffffffff


	//   ....[135]....
        /*0af8*/ 	.word	0xffffffff


	//   ....[136]....
        /*0afc*/ 	.word	0xffffffff


	//   ....[137]....
        /*0b00*/ 	.word	0xffffffff


	//   ....[138]....
        /*0b04*/ 	.word	0xffffffff


	//   ....[139]....
        /*0b08*/ 	.word	0xffffffff


	//   ....[140]....
        /*0b0c*/ 	.word	0xffffffff


	//   ....[141]....
        /*0b10*/ 	.word	0xffffffff


	//   ....[142]....
        /*0b14*/ 	.word	0xffffffff


	//   ....[143]....
        /*0b18*/ 	.word	0xffffffff


	//   ....[144]....
        /*0b1c*/ 	.word	0xffffffff


	//   ....[145]....
        /*0b20*/ 	.word	0xffffffff


	//   ....[146]....
        /*0b24*/ 	.word	0xffffffff


	//   ....[147]....
        /*0b28*/ 	.word	0xffffffff


	//   ....[148]....
        /*0b2c*/ 	.word	0xffffffff


	//   ....[149]....
        /*0b30*/ 	.word	0xffffffff


	//   ....[150]....
        /*0b34*/ 	.word	0xffffffff


	//   ....[151]....
        /*0b38*/ 	.word	0xffffffff


	//   ....[152]....
        /*0b3c*/ 	.word	0xffffffff


	//   ....[153]....
        /*0b40*/ 	.word	0xffffffff


	//   ....[154]....
        /*0b44*/ 	.word	0xffffffff


	//   ....[155]....
        /*0b48*/ 	.word	0xffffffff


	//   ....[156]....
        /*0b4c*/ 	.word	0xffffffff


	//   ....[157]....
        /*0b50*/ 	.word	0xffffffff


	//   ....[158]....
        /*0b54*/ 	.word	0xffffffff


	//   ....[159]....
        /*0b58*/ 	.word	0xffffffff


	//   ....[160]....
        /*0b5c*/ 	.word	0xffffffff


	//   ....[161]....
        /*0b60*/ 	.word	0xffffffff


	//   ....[162]....
        /*0b64*/ 	.word	0xffffffff


	//   ....[163]....
        /*0b68*/ 	.word	0xffffffff


	//   ....[164]....
        /*0b6c*/ 	.word	0xffffffff


	//   ....[165]....
        /*0b70*/ 	.word	0xffffffff


	//   ....[166]....
        /*0b74*/ 	.word	0xffffffff


	//   ....[167]....
        /*0b78*/ 	.word	0xffffffff


	//   ....[168]....
        /*0b7c*/ 	.word	0xffffffff


	//   ....[169]....
        /*0b80*/ 	.word	0xffffffff


	//   ....[170]....
        /*0b84*/ 	.word	0xffffffff


	//   ....[171]....
        /*0b88*/ 	.word	0xffffffff


	//   ....[172]....
        /*0b8c*/ 	.word	0xffffffff


	//   ....[173]....
        /*0b90*/ 	.word	0xffffffff


	//   ....[174]....
        /*0b94*/ 	.word	0xffffffff


	//   ....[175]....
        /*0b98*/ 	.word	0xffffffff


	//   ....[176]....
        /*0b9c*/ 	.word	0xffffffff


	//   ....[177]....
        /*0ba0*/ 	.word	0xffffffff


	//   ....[178]....
        /*0ba4*/ 	.word	0xffffffff


	//   ....[179]....
        /*0ba8*/ 	.word	0xffffffff


	//   ....[180]....
        /*0bac*/ 	.word	0xffffffff


	//   ....[181]....
        /*0bb0*/ 	.word	0xffffffff


	//   ....[182]....
        /*0bb4*/ 	.word	0xffffffff


	//   ....[183]....
        /*0bb8*/ 	.word	0xffffffff


	//   ....[184]....
        /*0bbc*/ 	.word	0xffffffff


	//   ....[185]....
        /*0bc0*/ 	.word	0xffffffff


	//   ....[186]....
        /*0bc4*/ 	.word	0xffffffff


	//   ....[187]....
        /*0bc8*/ 	.word	0xffffffff


	//   ....[188]....
        /*0bcc*/ 	.word	0xffffffff


	//   ....[189]....
        /*0bd0*/ 	.word	0xffffffff


	//   ....[190]....
        /*0bd4*/ 	.word	0xffffffff


	//   ....[191]....
        /*0bd8*/ 	.word	0xffffffff


	//   ....[192]....
        /*0bdc*/ 	.word	0xffffffff


	//   ....[193]....
        /*0be0*/ 	.word	0xffffffff


	//   ....[194]....
        /*0be4*/ 	.word	0xffffffff


	//   ....[195]....
        /*0be8*/ 	.word	0xffffffff


	//   ....[196]....
        /*0bec*/ 	.word	0xffffffff


	//   ....[197]....
        /*0bf0*/ 	.word	0xffffffff


	//   ....[198]....
        /*0bf4*/ 	.word	0xffffffff


	//   ....[199]....
        /*0bf8*/ 	.word	0xffffffff


	//   ....[200]....
        /*0bfc*/ 	.word	0xffffffff


	//   ....[201]....
        /*0c00*/ 	.word	0xffffffff


	//   ....[202]....
        /*0c04*/ 	.word	0xffffffff


	//   ....[203]....
        /*0c08*/ 	.word	0xffffffff


	//   ....[204]....
        /*0c0c*/ 	.word	0xffffffff


	//   ....[205]....
        /*0c10*/ 	.word	0xffffffff


	//   ....[206]....
        /*0c14*/ 	.word	0xffffffff


	//   ....[207]....
        /*0c18*/ 	.word	0xffffffff


	//   ....[208]....
        /*0c1c*/ 	.word	0xffffffff


	//   ....[209]....
        /*0c20*/ 	.word	0xffffffff


	//   ....[210]....
        /*0c24*/ 	.word	0xffffffff


	//   ....[211]....
        /*0c28*/ 	.word	0xffffffff


	//   ....[212]....
        /*0c2c*/ 	.word	0xffffffff


	//   ....[213]....
        /*0c30*/ 	.word	0xffffffff


	//   ....[214]....
        /*0c34*/ 	.word	0xffffffff


	//   ....[215]....
        /*0c38*/ 	.word	0xffffffff


	//   ....[216]....
        /*0c3c*/ 	.word	0xffffffff


	//   ....[217]....
        /*0c40*/ 	.word	0xffffffff


	//   ....[218]....
        /*0c44*/ 	.word	0xffffffff


	//   ....[219]....
        /*0c48*/ 	.word	0xffffffff


	//   ....[220]....
        /*0c4c*/ 	.word	0xffffffff


	//   ....[221]....
        /*0c50*/ 	.word	0xffffffff


	//   ....[222]....
        /*0c54*/ 	.word	0xffffffff


	//   ....[223]....
        /*0c58*/ 	.word	0xffffffff


	//   ....[224]....
        /*0c5c*/ 	.word	0xffffffff


	//   ....[225]....
        /*0c60*/ 	.word	0xffffffff


	//   ....[226]....
        /*0c64*/ 	.word	0xffffffff


	//   ....[227]....
        /*0c68*/ 	.word	0xffffffff


	//   ....[228]....
        /*0c6c*/ 	.word	0xffffffff


	//   ....[229]....
        /*0c70*/ 	.word	0xffffffff


	//   ....[230]....
        /*0c74*/ 	.word	0xffffffff


	//   ....[231]....
        /*0c78*/ 	.word	0xffffffff


	//   ....[232]....
        /*0c7c*/ 	.word	0xffffffff


	//   ....[233]....
        /*0c80*/ 	.word	0xffffffff


	//   ....[234]....
        /*0c84*/ 	.word	0xffffffff


	//   ....[235]....
        /*0c88*/ 	.word	0xffffffff


	//   ....[236]....
        /*0c8c*/ 	.word	0xffffffff


	//   ....[237]....
        /*0c90*/ 	.word	0xffffffff


	//   ....[238]....
        /*0c94*/ 	.word	0xffffffff


	//   ....[239]....
        /*0c98*/ 	.word	0xffffffff


	//   ....[240]....
        /*0c9c*/ 	.word	0xffffffff


	//   ....[241]....
        /*0ca0*/ 	.word	0xffffffff


	//   ....[242]....
        /*0ca4*/ 	.word	0xffffffff


	//   ....[243]....
        /*0ca8*/ 	.word	0xffffffff


	//   ....[244]....
        /*0cac*/ 	.word	0xffffffff


	//   ....[245]....
        /*0cb0*/ 	.word	0xffffffff


	//   ....[246]....
        /*0cb4*/ 	.word	0xffffffff


	//   ....[247]....
        /*0cb8*/ 	.word	0xffffffff


	//   ....[248]....
        /*0cbc*/ 	.word	0xffffffff


	//   ....[249]....
        /*0cc0*/ 	.word	0xffffffff


	//   ....[250]....
        /*0cc4*/ 	.word	0xffffffff


	//   ....[251]....
        /*0cc8*/ 	.word	0xffffffff


	//   ....[252]....
        /*0ccc*/ 	.word	0xffffffff


	//   ....[253]....
        /*0cd0*/ 	.word	0xffffffff


	//   ....[254]....
        /*0cd4*/ 	.word	0xffffffff


	//   ....[255]....
        /*0cd8*/ 	.word	0xffffffff


	//   ....[0]....
        /*0cdc*/ 	.word	0xffffffff


	//   ....[1]....
        /*0ce0*/ 	.word	0xffffffff


	//   ....[2]....
        /*0ce4*/ 	.word	0xffffffff


	//   ....[3]....
        /*0ce8*/ 	.word	0xffffffff


	//   ....[4]....
        /*0cec*/ 	.word	0xffffffff


	//   ....[5]....
        /*0cf0*/ 	.word	0xffffffff


	//   ....[6]....
        /*0cf4*/ 	.word	0xffffffff


	//   ....[7]....
        /*0cf8*/ 	.word	0xffffffff


	//   ....[8]....
        /*0cfc*/ 	.word	0xffffffff


	//   ....[9]....
        /*0d00*/ 	.word	0xffffffff


	//   ....[10]....
        /*0d04*/ 	.word	0xffffffff


	//   ....[11]....
        /*0d08*/ 	.word	0xffffffff


	//   ....[12]....
        /*0d0c*/ 	.word	0xffffffff


	//   ....[13]....
        /*0d10*/ 	.word	0xffffffff


	//   ....[14]....
        /*0d14*/ 	.word	0xffffffff


	//   ....[15]....
        /*0d18*/ 	.word	0xffffffff


	//   ....[16]....
        /*0d1c*/ 	.word	0xffffffff


	//   ....[17]....
        /*0d20*/ 	.word	0xffffffff


	//   ....[18]....
        /*0d24*/ 	.word	0xffffffff


	//   ....[19]....
        /*0d28*/ 	.word	0xffffffff


	//   ....[20]....
        /*0d2c*/ 	.word	0xffffffff


	//   ....[21]....
        /*0d30*/ 	.word	0xffffffff


	//   ....[22]....
        /*0d34*/ 	.word	0xffffffff


	//   ....[23]....
        /*0d38*/ 	.word	0xffffffff


	//   ....[24]....
        /*0d3c*/ 	.word	0xffffffff


	//   ....[25]....
        /*0d40*/ 	.word	0xffffffff


	//   ....[26]....
        /*0d44*/ 	.word	0xffffffff


	//   ....[27]....
        /*0d48*/ 	.word	0xffffffff


	//   ....[28]....
        /*0d4c*/ 	.word	0xffffffff


	//   ....[29]....
        /*0d50*/ 	.word	0xffffffff


	//   ....[30]....
        /*0d54*/ 	.word	0xffffffff


	//   ....[31]....
        /*0d58*/ 	.word	0xffffffff


	//   ....[32]....
        /*0d5c*/ 	.word	0xffffffff


	//   ....[33]....
        /*0d60*/ 	.word	0xffffffff


	//   ....[34]....
        /*0d64*/ 	.word	0xffffffff


	//   ....[35]....
        /*0d68*/ 	.word	0xffffffff


	//   ....[36]....
        /*0d6c*/ 	.word	0xffffffff


	//   ....[37]....
        /*0d70*/ 	.word	0xffffffff


	//   ....[38]....
        /*0d74*/ 	.word	0xffffffff


	//   ....[39]....
        /*0d78*/ 	.word	0xffffffff


	//   ....[40]....
        /*0d7c*/ 	.word	0xffffffff


	//   ....[41]....
        /*0d80*/ 	.word	0xffffffff


	//   ....[42]....
        /*0d84*/ 	.word	0xffffffff


	//   ....[43]....
        /*0d88*/ 	.word	0xffffffff


	//   ....[44]....
        /*0d8c*/ 	.word	0xffffffff


	//   ....[45]....
        /*0d90*/ 	.word	0xffffffff


	//   ....[46]....
        /*0d94*/ 	.word	0xffffffff


	//   ....[47]....
        /*0d98*/ 	.word	0xffffffff


	//   ....[48]....
        /*0d9c*/ 	.word	0xffffffff


	//   ....[49]....
        /*0da0*/ 	.word	0xffffffff


	//   ....[50]....
        /*0da4*/ 	.word	0xffffffff


	//   ....[51]....
        /*0da8*/ 	.word	0xffffffff


	//   ....[52]....
        /*0dac*/ 	.word	0xffffffff


	//   ....[53]....
        /*0db0*/ 	.word	0xffffffff


	//   ....[54]....
        /*0db4*/ 	.word	0xffffffff


	//   ....[55]....
        /*0db8*/ 	.word	0xffffffff


	//   ....[56]....
        /*0dbc*/ 	.word	0xffffffff


	//   ....[57]....
        /*0dc0*/ 	.word	0xffffffff


	//   ....[58]....
        /*0dc4*/ 	.word	0xffffffff


	//   ....[59]....
        /*0dc8*/ 	.word	0xffffffff


	//   ....[60]....
        /*0dcc*/ 	.word	0xffffffff


	//   ....[61]....
        /*0dd0*/ 	.word	0xffffffff


	//   ....[62]....
        /*0dd4*/ 	.word	0xffffffff


	//   ....[63]....
        /*0dd8*/ 	.word	0xffffffff


	//   ....[64]....
        /*0ddc*/ 	.word	0xffffffff


	//   ....[65]....
        /*0de0*/ 	.word	0xffffffff


	//   ....[66]....
        /*0de4*/ 	.word	0xffffffff


	//   ....[67]....
        /*0de8*/ 	.word	0xffffffff


	//   ....[68]....
        /*0dec*/ 	.word	0xffffffff


	//   ....[69]....
        /*0df0*/ 	.word	0xffffffff


	//   ....[70]....
        /*0df4*/ 	.word	0xffffffff


	//   ....[71]....
        /*0df8*/ 	.word	0xffffffff


	//   ....[72]....
        /*0dfc*/ 	.word	0xffffffff


	//   ....[73]....
        /*0e00*/ 	.word	0xffffffff


	//   ....[74]....
        /*0e04*/ 	.word	0xffffffff


	//   ....[75]....
        /*0e08*/ 	.word	0xffffffff


	//   ....[76]....
        /*0e0c*/ 	.word	0xffffffff


	//   ....[77]....
        /*0e10*/ 	.word	0xffffffff


	//   ....[78]....
        /*0e14*/ 	.word	0xffffffff


	//   ....[79]....
        /*0e18*/ 	.word	0xffffffff


	//   ....[80]....
        /*0e1c*/ 	.word	0xffffffff


	//   ....[81]....
        /*0e20*/ 	.word	0xffffffff


	//   ....[82]....
        /*0e24*/ 	.word	0xffffffff


	//   ....[83]....
        /*0e28*/ 	.word	0xffffffff


	//   ....[84]....
        /*0e2c*/ 	.word	0xffffffff


	//   ....[85]....
        /*0e30*/ 	.word	0xffffffff


	//   ....[86]....
        /*0e34*/ 	.word	0xffffffff


	//   ....[87]....
        /*0e38*/ 	.word	0xffffffff


	//   ....[88]....
        /*0e3c*/ 	.word	0xffffffff


	//   ....[89]....
        /*0e40*/ 	.word	0xffffffff


	//   ....[90]....
        /*0e44*/ 	.word	0xffffffff


	//   ....[91]....
        /*0e48*/ 	.word	0xffffffff


	//   ....[92]....
        /*0e4c*/ 	.word	0xffffffff


	//   ....[93]....
        /*0e50*/ 	.word	0xffffffff


	//   ....[94]....
        /*0e54*/ 	.word	0xffffffff


	//   ....[95]....
        /*0e58*/ 	.word	0xffffffff


	//   ....[96]....
        /*0e5c*/ 	.word	0xffffffff


	//   ....[97]....
        /*0e60*/ 	.word	0xffffffff


	//   ....[98]....
        /*0e64*/ 	.word	0xffffffff


	//   ....[99]....
        /*0e68*/ 	.word	0xffffffff


	//   ....[100]....
        /*0e6c*/ 	.word	0xffffffff


	//   ....[101]....
        /*0e70*/ 	.word	0xffffffff


	//   ....[102]....
        /*0e74*/ 	.word	0xffffffff


	//   ....[103]....
        /*0e78*/ 	.word	0xffffffff


	//   ....[104]....
        /*0e7c*/ 	.word	0xffffffff


	//   ....[105]....
        /*0e80*/ 	.word	0xffffffff


	//   ....[106]....
        /*0e84*/ 	.word	0xffffffff


	//   ....[107]....
        /*0e88*/ 	.word	0xffffffff


	//   ....[108]....
        /*0e8c*/ 	.word	0xffffffff


	//   ....[109]....
        /*0e90*/ 	.word	0xffffffff


	//   ....[110]....
        /*0e94*/ 	.word	0xffffffff


	//   ....[111]....
        /*0e98*/ 	.word	0xffffffff


	//   ....[112]....
        /*0e9c*/ 	.word	0xffffffff


	//   ....[113]....
        /*0ea0*/ 	.word	0xffffffff


	//   ....[114]....
        /*0ea4*/ 	.word	0xffffffff


	//   ....[115]....
        /*0ea8*/ 	.word	0xffffffff


	//   ....[116]....
        /*0eac*/ 	.word	0xffffffff


	//   ....[117]....
        /*0eb0*/ 	.word	0xffffffff


	//   ....[118]....
        /*0eb4*/ 	.word	0xffffffff


	//   ....[119]....
        /*0eb8*/ 	.word	0xffffffff


	//   ....[120]....
        /*0ebc*/ 	.word	0xffffffff


	//   ....[121]....
        /*0ec0*/ 	.word	0xffffffff


	//   ....[122]....
        /*0ec4*/ 	.word	0xffffffff


	//   ....[123]....
        /*0ec8*/ 	.word	0xffffffff


	//   ....[124]....
        /*0ecc*/ 	.word	0xffffffff


	//   ....[125]....
        /*0ed0*/ 	.word	0xffffffff


	//   ....[126]....
        /*0ed4*/ 	.word	0xffffffff


	//   ....[127]....
        /*0ed8*/ 	.word	0xffffffff


	//   ....[128]....
        /*0edc*/ 	.word	0xffffffff


	//   ....[129]....
        /*0ee0*/ 	.word	0xffffffff


	//   ....[130]....
        /*0ee4*/ 	.word	0xffffffff


	//   ....[131]....
        /*0ee8*/ 	.word	0xffffffff


	//   ....[132]....
        /*0eec*/ 	.word	0xffffffff


	//   ....[133]....
        /*0ef0*/ 	.word	0xffffffff


	//   ....[134]....
        /*0ef4*/ 	.word	0xffffffff


	//   ....[135]....
        /*0ef8*/ 	.word	0xffffffff


	//   ....[136]....
        /*0efc*/ 	.word	0xffffffff


	//   ....[137]....
        /*0f00*/ 	.word	0xffffffff


	//   ....[138]....
        /*0f04*/ 	.word	0xffffffff


	//   ....[139]....
        /*0f08*/ 	.word	0xffffffff


	//   ....[140]....
        /*0f0c*/ 	.word	0xffffffff


	//   ....[141]....
        /*0f10*/ 	.word	0xffffffff


	//   ....[142]....
        /*0f14*/ 	.word	0xffffffff


	//   ....[143]....
        /*0f18*/ 	.word	0xffffffff


	//   ....[144]....
        /*0f1c*/ 	.word	0xffffffff


	//   ....[145]....
        /*0f20*/ 	.word	0xffffffff


	//   ....[146]....
        /*0f24*/ 	.word	0xffffffff


	//   ....[147]....
        /*0f28*/ 	.word	0xffffffff


	//   ....[148]....
        /*0f2c*/ 	.word	0xffffffff


	//   ....[149]....
        /*0f30*/ 	.word	0xffffffff


	//   ....[150]....
        /*0f34*/ 	.word	0xffffffff


	//   ....[151]....
        /*0f38*/ 	.word	0xffffffff


	//   ....[152]....
        /*0f3c*/ 	.word	0xffffffff


	//   ....[153]....
        /*0f40*/ 	.word	0xffffffff


	//   ....[154]....
        /*0f44*/ 	.word	0xffffffff


	//   ....[155]....
        /*0f48*/ 	.word	0xffffffff


	//   ....[156]....
        /*0f4c*/ 	.word	0xffffffff


	//   ....[157]....
        /*0f50*/ 	.word	0xffffffff


	//   ....[158]....
        /*0f54*/ 	.word	0xffffffff


	//   ....[159]....
        /*0f58*/ 	.word	0xffffffff


	//   ....[160]....
        /*0f5c*/ 	.word	0xffffffff


	//   ....[161]....
        /*0f60*/ 	.word	0xffffffff


	//   ....[162]....
        /*0f64*/ 	.word	0xffffffff


	//   ....[163]....
        /*0f68*/ 	.word	0xffffffff


	//   ....[164]....
        /*0f6c*/ 	.word	0xffffffff


	//   ....[165]....
        /*0f70*/ 	.word	0xffffffff


	//   ....[166]....
        /*0f74*/ 	.word	0xffffffff


	//   ....[167]....
        /*0f78*/ 	.word	0xffffffff


	//   ....[168]....
        /*0f7c*/ 	.word	0xffffffff


	//   ....[169]....
        /*0f80*/ 	.word	0xffffffff


	//   ....[170]....
        /*0f84*/ 	.word	0xffffffff


	//   ....[171]....
        /*0f88*/ 	.word	0xffffffff


	//   ....[172]....
        /*0f8c*/ 	.word	0xffffffff


	//   ....[173]....
        /*0f90*/ 	.word	0xffffffff


	//   ....[174]....
        /*0f94*/ 	.word	0xffffffff


	//   ....[175]....
        /*0f98*/ 	.word	0xffffffff


	//   ....[176]....
        /*0f9c*/ 	.word	0xffffffff


	//   ....[177]....
        /*0fa0*/ 	.word	0xffffffff


	//   ....[178]....
        /*0fa4*/ 	.word	0xffffffff


	//   ....[179]....
        /*0fa8*/ 	.word	0xffffffff


	//   ....[180]....
        /*0fac*/ 	.word	0xffffffff


	//   ....[181]....
        /*0fb0*/ 	.word	0xffffffff


	//----- nvinfo : EIATTR_COOP_GROUP_INSTR_OFFSETS
	.align		4
.L_310:
        /*0fb4*/ 	.byte	0x04, 0x28
        /*0fb6*/ 	.short	(.L_312 - .L_311)


	//   ....[0]....
.L_311:
        /*0fb8*/ 	.word	0x00000050


	//   ....[1]....
        /*0fbc*/ 	.word	0x00000200


	//   ....[2]....
        /*0fc0*/ 	.word	0x00000230


	//   ....[3]....
        /*0fc4*/ 	.word	0x00000260


	//   ....[4]....
        /*0fc8*/ 	.word	0x00000290


	//   ....[5]....
        /*0fcc*/ 	.word	0x000002c0


	//   ....[6]....
        /*0fd0*/ 	.word	0x000002f0


	//   ....[7]....
        /*0fd4*/ 	.word	0x00000450


	//   ....[8]....
        /*0fd8*/ 	.word	0x00000490


	//   ....[9]....
        /*0fdc*/ 	.word	0x000004c0


	//   ....[10]....
        /*0fe0*/ 	.word	0x000004f0


	//   ....[11]....
        /*0fe4*/ 	.word	0x00000520


	//   ....[12]....
        /*0fe8*/ 	.word	0x00000550


	//   ....[13]....
        /*0fec*/ 	.word	0x000005e0


	//   ....[14]....
        /*0ff0*/ 	.word	0x00000630


	//   ....[15]....
        /*0ff4*/ 	.word	0x00000650


	//   ....[16]....
        /*0ff8*/ 	.word	0x000006b0


	//   ....[17]....
        /*0ffc*/ 	.word	0x00002a40


	//   ....[18]....
        /*1000*/ 	.word	0x00002a60


	//   ....[19]....
        /*1004*/ 	.word	0x00002ba0


	//   ....[20]....
        /*1008*/ 	.word	0x00002bb0


	//   ....[21]....
        /*100c*/ 	.word	0x00002c90


	//   ....[22]....
        /*1010*/ 	.word	0x00002cb0


	//   ....[23]....
        /*1014*/ 	.word	0x00002d90


	//   ....[24]....
        /*1018*/ 	.word	0x00002da0


	//   ....[25]....
        /*101c*/ 	.word	0x00002e80


	//   ....[26]....
        /*1020*/ 	.word	0x00002ea0


	//   ....[27]....
        /*1024*/ 	.word	0x00002f80


	//   ....[28]....
        /*1028*/ 	.word	0x00002f90


	//   ....[29]....
        /*102c*/ 	.word	0x00003070


	//   ....[30]....
        /*1030*/ 	.word	0x00003090


	//   ....[31]....
        /*1034*/ 	.word	0x00003170


	//   ....[32]....
        /*1038*/ 	.word	0x00003180


	//   ....[33]....
        /*103c*/ 	.word	0x000035e0


	//   ....[34]....
        /*1040*/ 	.word	0x000035f0


	//   ....[35]....
        /*1044*/ 	.word	0x00003610


	//   ....[36]....
        /*1048*/ 	.word	0x00003620


	//   ....[37]....
        /*104c*/ 	.word	0x00003630


	//   ....[38]....
        /*1050*/ 	.word	0x00003640


	//   ....[39]....
        /*1054*/ 	.word	0x00003680


	//   ....[40]....
        /*1058*/ 	.word	0x000036a0


	//   ....[41]....
        /*105c*/ 	.word	0x000036d0


	//   ....[42]....
        /*1060*/ 	.word	0x00003720


	//   ....[43]....
        /*1064*/ 	.word	0x000038b0


	//   ....[44]....
        /*1068*/ 	.word	0x000038c0


	//   ....[45]....
        /*106c*/ 	.word	0x000038d0


	//   ....[46]....
        /*1070*/ 	.word	0x000038e0


	//   ....[47]....
        /*1074*/ 	.word	0x000038f0


	//   ....[48]....
        /*1078*/ 	.word	0x00003900


	//   ....[49]....
        /*107c*/ 	.word	0x00003920


	//   ....[50]....
        /*1080*/ 	.word	0x00003930


	//   ....[51]....
        /*1084*/ 	.word	0x00003940


	//   ....[52]....
        /*1088*/ 	.word	0x00003990


	//   ....[53]....
        /*108c*/ 	.word	0x00004e20


	//   ....[54]....
        /*1090*/ 	.word	0x00004e40


	//   ....[55]....
        /*1094*/ 	.word	0x00004e50


	//   ....[56]....
        /*1098*/ 	.word	0x00004e60


	//   ....[57]....
        /*109c*/ 	.word	0x00004e70


	//   ....[58]....
        /*10a0*/ 	.word	0x00004e80


	//   ....[59]....
        /*10a4*/ 	.word	0x00004e90


	//   ....[60]....
        /*10a8*/ 	.word	0x00004ea0


	//   ....[61]....
        /*10ac*/ 	.word	0x00004ed0


	//   ....[62]....
        /*10b0*/ 	.word	0x00004f00


	//   ....[63]....
        /*10b4*/ 	.word	0x00005130


	//   ....[64]....
        /*10b8*/ 	.word	0x000059d0


	//   ....[65]....
        /*10bc*/ 	.word	0x00006040


	//   ....[66]....
        /*10c0*/ 	.word	0x000066b0


	//   ....[67]....
        /*10c4*/ 	.word	0x000071e0


	//   ....[68]....
        /*10c8*/ 	.word	0x00007210


	//   ....[69]....
        /*10cc*/ 	.word	0x00007220


	//   ....[70]....
        /*10d0*/ 	.word	0x00007230


	//   ....[71]....
        /*10d4*/ 	.word	0x00007240


	//   ....[72]....
        /*10d8*/ 	.word	0x00007270


	//   ....[73]....
        /*10dc*/ 	.word	0x00007290


	//   ....[74]....
        /*10e0*/ 	.word	0x000072b0


	//   ....[75]....
        /*10e4*/ 	.word	0x000090b0


	//   ....[76]....
        /*10e8*/ 	.word	0x000090d0


	//   ....[77]....
        /*10ec*/ 	.word	0x000090e0


	//   ....[78]....
        /*10f0*/ 	.word	0x000090f0


	//   ....[79]....
        /*10f4*/ 	.word	0x00009100


	//   ....[80]....
        /*10f8*/ 	.word	0x00009110


	//   ....[81]....
        /*10fc*/ 	.word	0x00009120


	//   ....[82]....
        /*1100*/ 	.word	0x00009130


	//   ....[83]....
        /*1104*/ 	.word	0x00009140


	//   ....[84]....
        /*1108*/ 	.word	0x00009150


	//   ....[85]....
        /*110c*/ 	.word	0x0000a560


	//   ....[86]....
        /*1110*/ 	.word	0x0000a580


	//   ....[87]....
        /*1114*/ 	.word	0x0000a590


	//   ....[88]....
        /*1118*/ 	.word	0x0000a5a0


	//   ....[89]....
        /*111c*/ 	.word	0x0000a5b0


	//   ....[90]....
        /*1120*/ 	.word	0x0000a5c0


	//   ....[91]....
        /*1124*/ 	.word	0x0000a5d0


	//   ....[92]....
        /*1128*/ 	.word	0x0000a5e0


	//   ....[93]....
        /*112c*/ 	.word	0x0000a5f0


	//   ....[94]....
        /*1130*/ 	.word	0x0000a600


	//   ....[95]....
        /*1134*/ 	.word	0x0000a830


	//   ....[96]....
        /*1138*/ 	.word	0x0000b0f0


	//   ....[97]....
        /*113c*/ 	.word	0x0000b770


	//   ....[98]....
        /*1140*/ 	.word	0x0000bdf0


	//   ....[99]....
        /*1144*/ 	.word	0x0000c970


	//   ....[100]....
        /*1148*/ 	.word	0x0000c9a0


	//   ....[101]....
        /*114c*/ 	.word	0x0000c9b0


	//   ....[102]....
        /*1150*/ 	.word	0x0000c9c0


	//   ....[103]....
        /*1154*/ 	.word	0x0000ca00


	//   ....[104]....
        /*1158*/ 	.word	0x0000ca10


	//   ....[105]....
        /*115c*/ 	.word	0x0000ca20


	//   ....[106]....
        /*1160*/ 	.word	0x0000ca30


	//   ....[107]....
        /*1164*/ 	.word	0x0000ee20


	//   ....[108]....
        /*1168*/ 	.word	0x0000ee40


	//   ....[109]....
        /*116c*/ 	.word	0x0000ee50


	//   ....[110]....
        /*1170*/ 	.word	0x0000ee60


	//   ....[111]....
        /*1174*/ 	.word	0x0000ee70


	//   ....[112]....
        /*1178*/ 	.word	0x0000ee80


	//   ....[113]....
        /*117c*/ 	.word	0x0000ee90


	//   ....[114]....
        /*1180*/ 	.word	0x0000eea0


	//   ....[115]....
        /*1184*/ 	.word	0x0000eeb0


	//   ....[116]....
        /*1188*/ 	.word	0x0000eec0


	//   ....[117]....
        /*118c*/ 	.word	0x000102d0


	//   ....[118]....
        /*1190*/ 	.word	0x000102f0


	//   ....[119]....
        /*1194*/ 	.word	0x00010300


	//   ....[120]....
        /*1198*/ 	.word	0x00010310


	//   ....[121]....
        /*119c*/ 	.word	0x00010320


	//   ....[122]....
        /*11a0*/ 	.word	0x00010330


	//   ....[123]....
        /*11a4*/ 	.word	0x00010340


	//   ....[124]....
        /*11a8*/ 	.word	0x00010350


	//   ....[125]....
        /*11ac*/ 	.word	0x00010360


	//   ....[126]....
        /*11b0*/ 	.word	0x00010370


	//   ....[127]....
        /*11b4*/ 	.word	0x000109d0


	//   ....[128]....
        /*11b8*/ 	.word	0x00010a00


	//   ....[129]....
        /*11bc*/ 	.word	0x00010a10


	//   ....[130]....
        /*11c0*/ 	.word	0x00010a20


	//   ....[131]....
        /*11c4*/ 	.word	0x00010a60


	//   ....[132]....
        /*11c8*/ 	.word	0x00010a70


	//   ....[133]....
        /*11cc*/ 	.word	0x00010a80


	//   ....[134]....
        /*11d0*/ 	.word	0x00010a90


	//   ....[135]....
        /*11d4*/ 	.word	0x00012b60


	//   ....[136]....
        /*11d8*/ 	.word	0x00012b80


	//   ....[137]....
        /*11dc*/ 	.word	0x00012bb0


	//   ....[138]....
        /*11e0*/ 	.word	0x00012bd0


	//   ....[139]....
        /*11e4*/ 	.word	0x00012bf0


	//   ....[140]....
        /*11e8*/ 	.word	0x00012c10


	//   ....[141]....
        /*11ec*/ 	.word	0x00012c30


	//   ....[142]....
        /*11f0*/ 	.word	0x00012c50


	//   ....[143]....
        /*11f4*/ 	.word	0x00012c70


	//   ....[144]....
        /*11f8*/ 	.word	0x00012c90


	//   ....[145]....
        /*11fc*/ 	.word	0x00013fb0


	//   ....[146]....
        /*1200*/ 	.word	0x00013fd0


	//   ....[147]....
        /*1204*/ 	.word	0x00013fe0


	//   ....[148]....
        /*1208*/ 	.word	0x00013ff0


	//   ....[149]....
        /*120c*/ 	.word	0x00014000


	//   ....[150]....
        /*1210*/ 	.word	0x00014010


	//   ....[151]....
        /*1214*/ 	.word	0x00014020


	//   ....[152]....
        /*1218*/ 	.word	0x00014030


	//   ....[153]....
        /*121c*/ 	.word	0x00014040


	//   ....[154]....
        /*1220*/ 	.word	0x00014050


	//   ....[155]....
        /*1224*/ 	.word	0x000142a0


	//   ....[156]....
        /*1228*/ 	.word	0x00014b50


	//   ....[157]....
        /*122c*/ 	.word	0x000151d0


	//   ....[158]....
        /*1230*/ 	.word	0x00015850


	//   ....[159]....
        /*1234*/ 	.word	0x000163d0


	//   ....[160]....
        /*1238*/ 	.word	0x00016400


	//   ....[161]....
        /*123c*/ 	.word	0x00016410


	//   ....[162]....
        /*1240*/ 	.word	0x00016420


	//   ....[163]....
        /*1244*/ 	.word	0x00016460


	//   ....[164]....
        /*1248*/ 	.word	0x00016470


	//   ....[165]....
        /*124c*/ 	.word	0x00016480


	//   ....[166]....
        /*1250*/ 	.word	0x00016490


	//   ....[167]....
        /*1254*/ 	.word	0x000183a0


	//   ....[168]....
        /*1258*/ 	.word	0x00018410


	//   ....[169]....
        /*125c*/ 	.word	0x00018420


	//   ....[170]....
        /*1260*/ 	.word	0x00018430


	//   ....[171]....
        /*1264*/ 	.word	0x00018460


	//   ....[172]....
        /*1268*/ 	.word	0x00018480


	//   ....[173]....
        /*126c*/ 	.word	0x00018490


	//   ....[174]....
        /*1270*/ 	.word	0x000184a0


	//   ....[175]....
        /*1274*/ 	.word	0x000196a0


	//   ....[176]....
        /*1278*/ 	.word	0x000196c0


	//   ....[177]....
        /*127c*/ 	.word	0x000196d0


	//   ....[178]....
        /*1280*/ 	.word	0x000196e0


	//   ....[179]....
        /*1284*/ 	.word	0x000196f0


	//   ....[180]....
        /*1288*/ 	.word	0x00019700


	//   ....[181]....
        /*128c*/ 	.word	0x00019720


	//   ....[182]....
        /*1290*/ 	.word	0x00019730


	//   ....[183]....
        /*1294*/ 	.word	0x00019b00


	//   ....[184]....
        /*1298*/ 	.word	0x00019b20


	//   ....[185]....
        /*129c*/ 	.word	0x00019bf0


	//   ....[186]....
        /*12a0*/ 	.word	0x00019c00


	//   ....[187]....
        /*12a4*/ 	.word	0x00019c80


	//   ....[188]....
        /*12a8*/ 	.word	0x00019ca0


	//   ....[189]....
        /*12ac*/ 	.word	0x00019d20


	//   ....[190]....
        /*12b0*/ 	.word	0x00019d30


	//   ....[191]....
        /*12b4*/ 	.word	0x00019db0


	//   ....[192]....
        /*12b8*/ 	.word	0x00019dd0


	//   ....[193]....
        /*12bc*/ 	.word	0x00019e50


	//   ....[194]....
        /*12c0*/ 	.word	0x00019e60


	//   ....[195]....
        /*12c4*/ 	.word	0x00019ee0


	//   ....[196]....
        /*12c8*/ 	.word	0x00019f00


	//   ....[197]....
        /*12cc*/ 	.word	0x00019f80


	//   ....[198]....
        /*12d0*/ 	.word	0x00019f90


	//   ....[199]....
        /*12d4*/ 	.word	0x0001a220


	//   ....[200]....
        /*12d8*/ 	.word	0x0001a240


	//   ....[201]....
        /*12dc*/ 	.word	0x0001a590


	//   ....[202]....
        /*12e0*/ 	.word	0x0001a5a0


	//   ....[203]....
        /*12e4*/ 	.word	0x0001a8f0


	//   ....[204]....
        /*12e8*/ 	.word	0x0001a910


	//   ....[205]....
        /*12ec*/ 	.word	0x0001ac70


	//   ....[206]....
        /*12f0*/ 	.word	0x0001ac80


	//   ....[207]....
        /*12f4*/ 	.word	0x0001b730


	//   ....[208]....
        /*12f8*/ 	.word	0x0001b750


	//   ....[209]....
        /*12fc*/ 	.word	0x0001b830


	//   ....[210]....
        /*1300*/ 	.word	0x0001b840


	//   ....[211]....
        /*1304*/ 	.word	0x0001b8c0


	//   ....[212]....
        /*1308*/ 	.word	0x0001b8e0


	//   ....[213]....
        /*130c*/ 	.word	0x0001b960


	//   ....[214]....
        /*1310*/ 	.word	0x0001b970


	//   ....[215]....
        /*1314*/ 	.word	0x0001b9f0


	//   ....[216]....
        /*1318*/ 	.word	0x0001ba10


	//   ....[217]....
        /*131c*/ 	.word	0x0001ba90


	//   ....[218]....
        /*1320*/ 	.word	0x0001baa0


	//   ....[219]....
        /*1324*/ 	.word	0x0001bb20


	//   ....[220]....
        /*1328*/ 	.word	0x0001bb40


	//   ....[221]....
        /*132c*/ 	.word	0x0001bbc0


	//   ....[222]....
        /*1330*/ 	.word	0x0001bbd0


	//   ....[223]....
        /*1334*/ 	.word	0x0001bd30


	//   ....[224]....
        /*1338*/ 	.word	0x0001bd50


	//   ....[225]....
        /*133c*/ 	.word	0x0001be80


	//   ....[226]....
        /*1340*/ 	.word	0x0001bec0


	//   ....[227]....
        /*1344*/ 	.word	0x0001bef0


	//   ....[228]....
        /*1348*/ 	.word	0x0001bf20


	//   ....[229]....
        /*134c*/ 	.word	0x0001bf50


	//   ....[230]....
        /*1350*/ 	.word	0x0001bf80


	//   ....[231]....
        /*1354*/ 	.word	0x0001c0e0


	//   ....[232]....
        /*1358*/ 	.word	0x0001c120


	//   ....[233]....
        /*135c*/ 	.word	0x0001c150


	//   ....[234]....
        /*1360*/ 	.word	0x0001c180


	//   ....[235]....
        /*1364*/ 	.word	0x0001c1b0


	//   ....[236]....
        /*1368*/ 	.word	0x0001c1e0


	//   ....[237]....
        /*136c*/ 	.word	0x0001c270


	//   ....[238]....
        /*1370*/ 	.word	0x0001c2d0


	//   ....[239]....
        /*1374*/ 	.word	0x0001c2e0


	//   ....[240]....
        /*1378*/ 	.word	0x0001c340


	//   ....[241]....
        /*137c*/ 	.word	0x0001cda0


	//   ....[242]....
        /*1380*/ 	.word	0x0001ce00


	//   ....[243]....
        /*1384*/ 	.word	0x0001ce50


	//   ....[244]....
        /*1388*/ 	.word	0x0001cea0


	//   ....[245]....
        /*138c*/ 	.word	0x0001cef0


	//   ....[246]....
        /*1390*/ 	.word	0x0001cf60


	//   ....[247]....
        /*1394*/ 	.word	0x0001cfb0


	//   ....[248]....
        /*1398*/ 	.word	0x0001d020


	//   ....[249]....
        /*139c*/ 	.word	0x0001d090


	//   ....[250]....
        /*13a0*/ 	.word	0x0001d100


	//   ....[251]....
        /*13a4*/ 	.word	0x0001d170


	//   ....[252]....
        /*13a8*/ 	.word	0x0001d1e0


	//   ....[253]....
        /*13ac*/ 	.word	0x0001d250


	//   ....[254]....
        /*13b0*/ 	.word	0x0001d2b0


	//   ....[255]....
        /*13b4*/ 	.word	0x0001d320


	//   ....[0]....
        /*13b8*/ 	.word	0x0001d390


	//   ....[1]....
        /*13bc*/ 	.word	0x0001d400


	//   ....[2]....
        /*13c0*/ 	.word	0x0001d460


	//   ....[3]....
        /*13c4*/ 	.word	0x0001d4d0


	//   ....[4]....
        /*13c8*/ 	.word	0x0001d540


	//   ....[5]....
        /*13cc*/ 	.word	0x0001d5b0


	//   ....[6]....
        /*13d0*/ 	.word	0x0001d610


	//   ....[7]....
        /*13d4*/ 	.word	0x0001d680


	//   ....[8]....
        /*13d8*/ 	.word	0x0001d6f0


	//   ....[9]....
        /*13dc*/ 	.word	0x0001d760


	//   ....[10]....
        /*13e0*/ 	.word	0x0001d7c0


	//   ....[11]....
        /*13e4*/ 	.word	0x0001d830


	//   ....[12]....
        /*13e8*/ 	.word	0x0001d8a0


	//   ....[13]....
        /*13ec*/ 	.word	0x0001d950


	//   ....[14]....
        /*13f0*/ 	.word	0x0001d9b0


	//   ....[15]....
        /*13f4*/ 	.word	0x0001da60


	//   ....[16]....
        /*13f8*/ 	.word	0x0001dac0


	//   ....[17]....
        /*13fc*/ 	.word	0x0001db70


	//   ....[18]....
        /*1400*/ 	.word	0x0001dbd0


	//   ....[19]....
        /*1404*/ 	.word	0x0001dc80


	//   ....[20]....
        /*1408*/ 	.word	0x0001dce0


	//   ....[21]....
        /*140c*/ 	.word	0x0001dd50


	//   ....[22]....
        /*1410*/ 	.word	0x0001ddc0


	//   ....[23]....
        /*1414*/ 	.word	0x0001de30


	//   ....[24]....
        /*1418*/ 	.word	0x0001dea0


	//   ....[25]....
        /*141c*/ 	.word	0x0001df00


	//   ....[26]....
        /*1420*/ 	.word	0x0001df50


	//   ....[27]....
        /*1424*/ 	.word	0x0001dfa0


	//   ....[28]....
        /*1428*/ 	.word	0x0001dff0


	//   ....[29]....
        /*142c*/ 	.word	0x0001e040


	//   ....[30]....
        /*1430*/ 	.word	0x0001e090


	//   ....[31]....
        /*1434*/ 	.word	0x0001e0e0


	//   ....[32]....
        /*1438*/ 	.word	0x0001e130


	//   ....[33]....
        /*143c*/ 	.word	0x0001e190


	//   ....[34]....
        /*1440*/ 	.word	0x0001e200


	//   ....[35]....
        /*1444*/ 	.word	0x0001e2b0


	//   ....[36]....
        /*1448*/ 	.word	0x0001e310


	//   ....[37]....
        /*144c*/ 	.word	0x0001e3c0


	//   ....[38]....
        /*1450*/ 	.word	0x0001e420


	//   ....[39]....
        /*1454*/ 	.word	0x0001e4d0


	//   ....[40]....
        /*1458*/ 	.word	0x0001e530


	//   ....[41]....
        /*145c*/ 	.word	0x0001e5e0


	//   ....[42]....
        /*1460*/ 	.word	0x0001e640


	//   ....[43]....
        /*1464*/ 	.word	0x0001e6b0


	//   ....[44]....
        /*1468*/ 	.word	0x0001e720


	//   ....[45]....
        /*146c*/ 	.word	0x0001e7d0


	//   ....[46]....
        /*1470*/ 	.word	0x0001e830


	//   ....[47]....
        /*1474*/ 	.word	0x0001e8e0


	//   ....[48]....
        /*1478*/ 	.word	0x0001e940


	//   ....[49]....
        /*147c*/ 	.word	0x0001e9f0


	//   ....[50]....
        /*1480*/ 	.word	0x0001ea50


	//   ....[51]....
        /*1484*/ 	.word	0x0001eb00


	//   ....[52]....
        /*1488*/ 	.word	0x0001eb60


	//   ....[53]....
        /*148c*/ 	.word	0x0001ebd0


	//   ....[54]....
        /*1490*/ 	.word	0x0001ec40


	//   ....[55]....
        /*1494*/ 	.word	0x0001ecb0


	//   ....[56]....
        /*1498*/ 	.word	0x0001ed20


	//   ....[57]....
        /*149c*/ 	.word	0x0001ed70


	//   ....[58]....
        /*14a0*/ 	.word	0x0001edd0


	//   ....[59]....
        /*14a4*/ 	.word	0x0001ee20


	//   ....[60]....
        /*14a8*/ 	.word	0x0001ee60


	//   ....[61]....
        /*14ac*/ 	.word	0x0001eeb0


	//   ....[62]....
        /*14b0*/ 	.word	0x0001eef0


	//   ....[63]....
        /*14b4*/ 	.word	0x0001ef40


	//   ....[64]....
        /*14b8*/ 	.word	0x0001ef80


	//   ....[65]....
        /*14bc*/ 	.word	0x0001eff0


	//   ....[66]....
        /*14c0*/ 	.word	0x0001f060


	//   ....[67]....
        /*14c4*/ 	.word	0x0001f110


	//   ....[68]....
        /*14c8*/ 	.word	0x0001f170


	//   ....[69]....
        /*14cc*/ 	.word	0x0001f220


	//   ....[70]....
        /*14d0*/ 	.word	0x0001f280


	//   ....[71]....
        /*14d4*/ 	.word	0x0001f330


	//   ....[72]....
        /*14d8*/ 	.word	0x0001f390


	//   ....[73]....
        /*14dc*/ 	.word	0x0001f440


	//   ....[74]....
        /*14e0*/ 	.word	0x0001f4a0


	//   ....[75]....
        /*14e4*/ 	.word	0x0001f510


	//   ....[76]....
        /*14e8*/ 	.word	0x0001f580


	//   ....[77]....
        /*14ec*/ 	.word	0x0001f630


	//   ....[78]....
        /*14f0*/ 	.word	0x0001f690


	//   ....[79]....
        /*14f4*/ 	.word	0x0001f740


	//   ....[80]....
        /*14f8*/ 	.word	0x0001f7a0


	//   ....[81]....
        /*14fc*/ 	.word	0x0001f850


	//   ....[82]....
        /*1500*/ 	.word	0x0001f8b0


	//   ....[83]....
        /*1504*/ 	.word	0x0001f960


	//   ....[84]....
        /*1508*/ 	.word	0x0001f9c0


	//   ....[85]....
        /*150c*/ 	.word	0x0001fa10


	//   ....[86]....
        /*1510*/ 	.word	0x0001fa70


	//   ....[87]....
        /*1514*/ 	.word	0x0001fac0


	//   ....[88]....
        /*1518*/ 	.word	0x0001fb00


	//   ....[89]....
        /*151c*/ 	.word	0x0001fb50


	//   ....[90]....
        /*1520*/ 	.word	0x0001fb90


	//   ....[91]....
        /*1524*/ 	.word	0x0001fbe0


	//   ....[92]....
        /*1528*/ 	.word	0x0001fc20


	//   ....[93]....
        /*152c*/ 	.word	0x0001fc80


	//   ....[94]....
        /*1530*/ 	.word	0x0001fce0


	//   ....[95]....
        /*1534*/ 	.word	0x0001fd50


	//   ....[96]....
        /*1538*/ 	.word	0x0001fe00


	//   ....[97]....
        /*153c*/ 	.word	0x0001fe60


	//   ....[98]....
        /*1540*/ 	.word	0x0001ff10


	//   ....[99]....
        /*1544*/ 	.word	0x0001ff70


	//   ....[100]....
        /*1548*/ 	.word	0x00020020


	//   ....[101]....
        /*154c*/ 	.word	0x00020080


	//   ....[102]....
        /*1550*/ 	.word	0x00020130


	//   ....[103]....
        /*1554*/ 	.word	0x00020190


	//   ....[104]....
        /*1558*/ 	.word	0x00020200


	//   ....[105]....
        /*155c*/ 	.word	0x00020270


	//   ....[106]....
        /*1560*/ 	.word	0x000202e0


	//   ....[107]....
        /*1564*/ 	.word	0x00020350


	//   ....[108]....
        /*1568*/ 	.word	0x000203a0


	//   ....[109]....
        /*156c*/ 	.word	0x00020400


	//   ....[110]....
        /*1570*/ 	.word	0x00020450


	//   ....[111]....
        /*1574*/ 	.word	0x00020490


	//   ....[112]....
        /*1578*/ 	.word	0x000204e0


	//   ....[113]....
        /*157c*/ 	.word	0x00020520


	//   ....[114]....
        /*1580*/ 	.word	0x00020570


	//   ....[115]....
        /*1584*/ 	.word	0x000205b0


	//   ....[116]....
        /*1588*/ 	.word	0x00020610


	//   ....[117]....
        /*158c*/ 	.word	0x00020670


	//   ....[118]....
        /*1590*/ 	.word	0x000206c0


	//   ....[119]....
        /*1594*/ 	.word	0x00020720


	//   ....[120]....
        /*1598*/ 	.word	0x00020770


	//   ....[121]....
        /*159c*/ 	.word	0x000207d0


	//   ....[122]....
        /*15a0*/ 	.word	0x00020820


	//   ....[123]....
        /*15a4*/ 	.word	0x00020870


	//   ....[124]....
        /*15a8*/ 	.word	0x000208d0


	//   ....[125]....
        /*15ac*/ 	.word	0x00020940


	//   ....[126]....
        /*15b0*/ 	.word	0x000209b0


	//   ....[127]....
        /*15b4*/ 	.word	0x00020a10


	//   ....[128]....
        /*15b8*/ 	.word	0x00020a80


	//   ....[129]....
        /*15bc*/ 	.word	0x00020af0


	//   ....[130]....
        /*15c0*/ 	.word	0x00020b60


	//   ....[131]....
        /*15c4*/ 	.word	0x00020bc0


	//   ....[132]....
        /*15c8*/ 	.word	0x00020c30


	//   ....[133]....
        /*15cc*/ 	.word	0x00020ca0


	//   ....[134]....
        /*15d0*/ 	.word	0x00020d10


	//   ....[135]....
        /*15d4*/ 	.word	0x00020d70


	//   ....[136]....
        /*15d8*/ 	.word	0x00020de0


	//   ....[137]....
        /*15dc*/ 	.word	0x00020e50


	//   ....[138]....
        /*15e0*/ 	.word	0x00020ec0


	//   ....[139]....
        /*15e4*/ 	.word	0x00020f20


	//   ....[140]....
        /*15e8*/ 	.word	0x00020f90


	//   ....[141]....
        /*15ec*/ 	.word	0x00021000


	//   ....[142]....
        /*15f0*/ 	.word	0x00021070


	//   ....[143]....
        /*15f4*/ 	.word	0x000210d0


	//   ....[144]....
        /*15f8*/ 	.word	0x00021140


	//   ....[145]....
        /*15fc*/ 	.word	0x000211b0


	//   ....[146]....
        /*1600*/ 	.word	0x00021220


	//   ....[147]....
        /*1604*/ 	.word	0x00021280


	//   ....[148]....
        /*1608*/ 	.word	0x000212f0


	//   ....[149]....
        /*160c*/ 	.word	0x00021360


	//   ....[150]....
        /*1610*/ 	.word	0x000213d0


	//   ....[151]....
        /*1614*/ 	.word	0x00021430


	//   ....[152]....
        /*1618*/ 	.word	0x000214a0


	//   ....[153]....
        /*161c*/ 	.word	0x00021510


	//   ....[154]....
        /*1620*/ 	.word	0x00021580


	//   ....[155]....
        /*1624*/ 	.word	0x000215e0


	//   ....[156]....
        /*1628*/ 	.word	0x00021650


	//   ....[157]....
        /*162c*/ 	.word	0x000216c0


	//   ....[158]....
        /*1630*/ 	.word	0x00021730


	//   ....[159]....
        /*1634*/ 	.word	0x00021790


	//   ....[160]....
        /*1638*/ 	.word	0x00021800


	//   ....[161]....
        /*163c*/ 	.word	0x00021870


	//   ....[162]....
        /*1640*/ 	.word	0x000218e0


	//   ....[163]....
        /*1644*/ 	.word	0x00021940


	//   ....[164]....
        /*1648*/ 	.word	0x000219b0


	//   ....[165]....
        /*164c*/ 	.word	0x00021a20


	//   ....[166]....
        /*1650*/ 	.word	0x00021a70


	//   ....[167]....
        /*1654*/ 	.word	0x00021ab0


	//   ....[168]....
        /*1658*/ 	.word	0x00021b00


	//   ....[169]....
        /*165c*/ 	.word	0x00021b50


	//   ....[170]....
        /*1660*/ 	.word	0x00021ba0


	//   ....[171]....
        /*1664*/ 	.word	0x00021c10


	//   ....[172]....
        /*1668*/ 	.word	0x00021c60


	//   ....[173]....
        /*166c*/ 	.word	0x00021cb0


	//   ....[174]....
        /*1670*/ 	.word	0x00021d00


	//   ....[175]....
        /*1674*/ 	.word	0x00021d50


	//   ....[176]....
        /*1678*/ 	.word	0x00021da0


	//   ....[177]....
        /*167c*/ 	.word	0x00021e10


	//   ....[178]....
        /*1680*/ 	.word	0x00021e60


	//   ....[179]....
        /*1684*/ 	.word	0x00021ed0


	//   ....[180]....
        /*1688*/ 	.word	0x00021f30


	//   ....[181]....
        /*168c*/ 	.word	0x00021fa0


	//----- nvinfo : EIATTR_EXIT_INSTR_OFFSETS
	.align		4
.L_312:
        /*1690*/ 	.byte	0x04, 0x1c
        /*1692*/ 	.short	(.L_314 - .L_313)


	//   ....[0]....
.L_313:
        /*1694*/ 	.word	0x000010d0


	//   ....[1]....
        /*1698*/ 	.word	0x0001cd60


	//----- nvinfo : EIATTR_MAX_THREADS
	.align		4
.L_314:
        /*169c*/ 	.byte	0x04, 0x05
        /*169e*/ 	.short	(.L_316 - .L_315)
.L_315:
        /*16a0*/ 	.word	0x00000080
        /*16a4*/ 	.word	0x00000001
        /*16a8*/ 	.word	0x00000001


	//----- nvinfo : EIATTR_CRS_STACK_SIZE
	.align		4
.L_316:
        /*16ac*/ 	.byte	0x04, 0x1e
        /*16ae*/ 	.short	(.L_318 - .L_317)
.L_317:
        /*16b0*/ 	.word	0x00000000
.L_318:


//--------------------- .nv.info._ZN7cutlass13device_kernelIN5flash19enable_sm80_to_sm89INS1_16FlashAttnFwdSm80INS1_25CollectiveMainloopFwdSm80ILi4ELi1ELb0EN4cute5tupleIJNS5_1CILi128EEENS7_ILi80EEENS7_ILi64EEEEEELi64ENS_10bfloat16_tEfNS_4arch4Sm80ELb0ELb1ELb1ELb1ELb1ELb1ELb1ELb1EEENS1_21CollectiveEpilogueFwdINS6_IJS8_SA_S9_EEENS6_IJNS7_ILi1EEESI_SI_EEESC_SE_Li128ELb1ELb1ELb1ELb0EEENS1_36VarlenDynamicPersistentTileSchedulerILi128ELi80ELi128ELi128ELb1ELb1ELb0ELb1ELb0ELb1EEEEEEEEEvNT_6ParamsE --------------------------
	.section	.nv.info._ZN7cutlass13device_kernelIN5flash19enable_sm80_to_sm89INS1_16FlashAttnFwdSm80INS1_25CollectiveMainloopFwdSm80ILi4ELi1ELb0EN4cute5tupleIJNS5_1CILi128EEENS7_ILi80EEENS7_ILi64EEEEEELi64ENS_10bfloat16_tEfNS_4arch4Sm80ELb0ELb1ELb1ELb1ELb1ELb1ELb1ELb1EEENS1_21CollectiveEpilogueFwdINS6_IJS8_SA_S9_EEENS6_IJNS7_ILi1EEESI_SI_EEESC_SE_Li128ELb1ELb1ELb1ELb0EEENS1_36VarlenDynamicPersistentTileSchedulerILi128ELi80ELi128ELi128ELb1ELb1ELb0ELb1ELb0ELb1EEEEEEEEEvNT_6ParamsE,"",@"SHT_CUDA_INFO"
	.sectionflags	@""
	.align	4


	//----- nvinfo : EIATTR_CUDA_API_VERSION
	.align		4
        /*0000*/ 	.byte	0x04, 0x37
        /*0002*/ 	.short	(.L_320 - .L_319)
.L_319:
        /*0004*/ 	.word	0x00000082


	//----- nvinfo : EIATTR_SW2861232_WAR
	.align		4
.L_320:
        /*0008*/ 	.byte	0x01, 0x35
	.zero		2


	//----- nvinfo : EIATTR_PARAM_CBANK
	.align		4
        /*000c*/ 	.byte	0x04, 0x0a
        /*000e*/ 	.short	(.L_322 - .L_321)
	.align		4
.L_321:
        /*0010*/ 	.word	index@(.nv.constant0._ZN7cutlass13device_kernelIN5flash19enable_sm80_to_sm89INS1_16FlashAttnFwdSm80INS1_25CollectiveMainloopFwdSm80ILi4ELi1ELb0EN4cute5tupleIJNS5_1CILi128EEENS7_ILi80EEENS7_ILi64EEEEEELi64ENS_10bfloat16_tEfNS_4arch4Sm80ELb0ELb1ELb1ELb1ELb1ELb1ELb1ELb1EEENS1_21CollectiveEpilogueFwdINS6_IJS8_SA_S9_EEENS6_IJNS7_ILi1EEESI_SI_EEESC_SE_Li128ELb1ELb1ELb1ELb0EEENS1_36VarlenDynamicPersistentTileSchedulerILi128ELi80ELi128ELi128ELb1ELb1ELb0ELb1ELb0ELb1EEEEEEEEEvNT_6ParamsE)
        /*0014*/ 	.short	0x0160
        /*0016*/ 	.short	0x0438


	//----- nvinfo : EIATTR_CBANK_PARAM_SIZE
	.align		4
.L_322:
        /*0018*/ 	.byte	0x03, 0x19
        /*001a*/ 	.short	0x0438


	//----- nvinfo : EIATTR_KPARAM_INFO
	.align		4
        /*001c*/ 	.byte	0x04, 0x17
        /*001e*/ 	.short	(.L_324 - .L_323)
.L_323:
        /*0020*/ 	.word	0x00000000
        /*0024*/ 	.short	0x0000
        /*0026*/ 	.short	0x0000
        /*0028*/ 	.byte	0x00, 0xf0, 0xe1, 0x10


	//----- nvinfo : EIATTR_MAXREG_COUNT
	.align		4
.L_324:
        /*002c*/ 	.byte	0x03, 0x1b
        /*002e*/ 	.short	0x00ff


	//----- nvinfo : EIATTR_NUM_BARRIERS
	.align		4
        /*0030*/ 	.byte	0x02, 0x4c
        /*0032*/ 	.byte	0x06
	.zero		1


	//----- nvinfo : EIATTR_ANNOTATIONS
	.align		4
        /*0034*/ 	.byte	0x04, 0x55
        /*0036*/ 	.short	(.L_326 - .L_325)


	//   ....[0]....
.L_325:
        /* <DEDUP_REMOVED lines=92> */


	//----- nvinfo : EIATTR_MERCURY_ISA_VERSION
	.align		4
.L_326:
        /*05e0*/ 	.byte	0x03, 0x5f
        /*05e2*/ 	.short	0x0000


	//----- nvinfo : EIATTR_INT_WARP_WIDE_INSTR_OFFSETS
	.align		4
        /*05e4*/ 	.byte	0x04, 0x31
        /*05e6*/ 	.short	(.L_328 - .L_327)


	//   ....[0]....
.L_327:
        /*05e8*/ 	.word	0x00023d20


	//   ....[1]....
        /*05ec*/ 	.word	0x00023da0


	//----- nvinfo : EIATTR_COOP_GROUP_MASK_REGIDS
	.align		4
.L_328:
        /*05f0*/ 	.byte	0x04, 0x29
        /*05f2*/ 	.short	(.L_330 - .L_329)


	//   ....[0]....
.L_329:
        /*05f4*/ 	.word	0xffffffff


	//   ....[1]....
        /*05f8*/ 	.word	0xffffffff


	//   ....[2]....
        /*05fc*/ 	.word	0xffffffff


	//   ....[3]....
        /*0600*/ 	.word	0xffffffff


	//   ....[4]....
        /*0604*/ 	.word	0xffffffff


	//   ....[5]....
        /*0608*/ 	.word	0xffffffff


	//   ....[6]....
        /*060c*/ 	.word	0xffffffff


	//   ....[7]....
        /*0610*/ 	.word	0xffffffff


	//   ....[8]....
        /*0614*/ 	.word	0xffffffff


	//   ....[9]....
        /*0618*/ 	.word	0xffffffff


	//   ....[10]....
        /*061c*/ 	.word	0xffffffff


	//   ....[11]....
        /*0620*/ 	.word	0xffffffff


	//   ....[12]....
        /*0624*/ 	.word	0xffffffff


	//   ....[13]....
        /*0628*/ 	.word	0xffffffff


	//   ....[14]....
        /*062c*/ 	.word	0xffffffff


	//   ....[15]....
        /*0630*/ 	.word	0xffffffff


	//   ....[16]....
        /*0634*/ 	.word	0xffffffff


	//   ....[17]....
        /*0638*/ 	.word	0xffffffff


	//   ....[18]....
        /*063c*/ 	.word	0xffffffff


	//   ....[19]....
        /*0640*/ 	.word	0xffffffff


	//   ....[20]....
        /*0644*/ 	.word	0xffffffff


	//   ....[21]....
        /*0648*/ 	.word	0xffffffff


	//   ....[22]....
        /*064c*/ 	.word	0xffffffff


	//   ....[23]....
        /*0650*/ 	.word	0xffffffff


	//   ....[24]....
        /*0654*/ 	.word	0xffffffff


	//   ....[25]....
        /*0658*/ 	.word	0xffffffff


	//   ....[26]....
        /*065c*/ 	.word	0xffffffff


	//   ....[27]....
        /*0660*/ 	.word	0xffffffff


	//   ....[28]....
        /*0664*/ 	.word	0xffffffff


	//   ....[29]....
        /*0668*/ 	.word	0xffffffff


	//   ....[30]....
        /*066c*/ 	.word	0xffffffff


	//   ....[31]....
        /*0670*/ 	.word	0xffffffff


	//   ....[32]....
        /*0674*/ 	.word	0xffffffff


	//   ....[33]....
        /*0678*/ 	.word	0xffffffff


	//   ....[34]....
        /*067c*/ 	.word	0xffffffff


	//   ....[35]....
        /*0680*/ 	.word	0xffffffff


	//   ....[36]....
        /*0684*/ 	.word	0xffffffff


	//   ....[37]....
        /*0688*/ 	.word	0xffffffff


	//   ....[38]....
        /*068c*/ 	.word	0xffffffff


	//   ....[39]....
        /*0690*/ 	.word	0xffffffff


	//   ....[40]....
        /*0694*/ 	.word	0xffffffff


	//   ....[41]....
        /*0698*/ 	.word	0xffffffff


	//   ....[42]....
        /*069c*/ 	.word	0xffffffff


	//   ....[43]....
        /*06a0*/ 	.word	0xffffffff


	//   ....[44]....
        /*06a4*/ 	.word	0xffffffff


	//   ....[45]....
        /*06a8*/ 	.word	0xffffffff


	//   ....[46]....
        /*06ac*/ 	.word	0xffffffff


	//   ....[47]....
        /*06b0*/ 	.word	0xffffffff


	//   ....[48]....
        /*06b4*/ 	.word	0xffffffff


	//   ....[49]....
        /*06b8*/ 	.word	0xffffffff


	//   ....[50]....
        /*06bc*/ 	.word	0xffffffff


	//   ....[51]....
        /*06c0*/ 	.word	0xffffffff


	//   ....[52]....
        /*06c4*/ 	.word	0xffffffff


	//   ....[53]....
        /*06c8*/ 	.word	0xffffffff


	//   ....[54]....
        /*06cc*/ 	.word	0xffffffff


	//   ....[55]....
        /*06d0*/ 	.word	0xffffffff


	//   ....[56]....
        /*06d4*/ 	.word	0xffffffff


	//   ....[57]....
        /*06d8*/ 	.word	0xffffffff


	//   ....[58]....
        /*06dc*/ 	.word	0xffffffff


	//   ....[59]....
        /*06e0*/ 	.word	0xffffffff


	//   ....[60]....
        /*06e4*/ 	.word	0xffffffff


	//   ....[61]....
        /*06e8*/ 	.word	0xffffffff


	//   ....[62]....
        /*06ec*/ 	.word	0xffffffff


	//   ....[63]....
        /*06f0*/ 	.word	0xffffffff


	//   ....[64]....
        /*06f4*/ 	.word	0xffffffff


	//   ....[65]....
        /*06f8*/ 	.word	0xffffffff


	//   ....[66]....
        /*06fc*/ 	.word	0xffffffff


	//   ....[67]....
        /*0700*/ 	.word	0xffffffff


	//   ....[68]....
        /*0704*/ 	.word	0xffffffff


	//   ....[69]....
        /*0708*/ 	.word	0xffffffff


	//   ....[70]....
        /*070c*/ 	.word	0xffffffff


	//   ....[71]....
        /*0710*/ 	.word	0xffffffff


	//   ....[72]....
        /*0714*/ 	.word	0xffffffff


	//   ....[73]....
        /*0718*/ 	.word	0xffffffff


	//   ....[74]....
        /*071c*/ 	.word	0xffffffff


	//   ....[75]....
        /*0720*/ 	.word	0xffffffff


	//   ....[76]....
        /*0724*/ 	.word	0xffffffff


	//   ....[77]....
        /*0728*/ 	.word	0xffffffff


	//   ....[78]....
        /*072c*/ 	.word	0xffffffff


	//   ....[79]....
        /*0730*/ 	.word	0xffffffff


	//   ....[80]....
        /*0734*/ 	.word	0xffffffff


	//   ....[81]....
        /*0738*/ 	.word	0xffffffff


	//   ....[82]....
        /*073c*/ 	.word	0xffffffff


	//   ....[83]....
        /*0740*/ 	.word	0xffffffff


	//   ....[84]....
        /*0744*/ 	.word	0xffffffff


	//   ....[85]....
        /*0748*/ 	.word	0xffffffff


	//   ....[86]....
        /*074c*/ 	.word	0xffffffff


	//   ....[87]....
        /*0750*/ 	.word	0xffffffff


	//   ....[88]....
        /*0754*/ 	.word	0xffffffff


	//   ....[89]....
        /*0758*/ 	.word	0xffffffff


	//   ....[90]....
        /*075c*/ 	.word	0xffffffff


	//   ....[91]....
        /*0760*/ 	.word	0xffffffff


	//   ....[92]....
        /*0764*/ 	.word	0xffffffff


	//   ....[93]....
        /*0768*/ 	.word	0xffffffff


	//   ....[94]....
        /*076c*/ 	.word	0xffffffff


	//   ....[95]....
        /*0770*/ 	.word	0xffffffff


	//   ....[96]....
        /*0774*/ 	.word	0xffffffff


	//   ....[97]....
        /*0778*/ 	.word	0xffffffff


	//   ....[98]....
        /*077c*/ 	.word	0xffffffff


	//   ....[99]....
        /*0780*/ 	.word	0xffffffff


	//   ....[100]....
        /*0784*/ 	.word	0xffffffff


	//   ....[101]....
        /*0788*/ 	.word	0xffffffff


	//   ....[102]....
        /*078c*/ 	.word	0xffffffff


	//   ....[103]....
        /*0790*/ 	.word	0xffffffff


	//   ....[104]....
        /*0794*/ 	.word	0xffffffff


	//   ....[105]....
        /*0798*/ 	.word	0xffffffff


	//   ....[106]....
        /*079c*/ 	.word	0xffffffff


	//   ....[107]....
        /*07a0*/ 	.word	0xffffffff


	//   ....[108]....
        /*07a4*/ 	.word	0xffffffff


	//   ....[109]....
        /*07a8*/ 	.word	0xffffffff


	//   ....[110]....
        /*07ac*/ 	.word	0xffffffff


	//   ....[111]....
        /*07b0*/ 	.word	0xffffffff


	//   ....[112]....
        /*07b4*/ 	.word	0xffffffff


	//   ....[113]....
        /*07b8*/ 	.word	0xffffffff


	//   ....[114]....
        /*07bc*/ 	.word	0xffffffff


	//   ....[115]....
        /*07c0*/ 	.word	0xffffffff


	//   ....[116]....
        /*07c4*/ 	.word	0xffffffff


	//   ....[117]....
        /*07c8*/ 	.word	0xffffffff


	//   ....[118]....
        /*07cc*/ 	.word	0xffffffff


	//   ....[119]....
        /*07d0*/ 	.word	0xffffffff


	//   ....[120]....
        /*07d4*/ 	.word	0xffffffff


	//   ....[121]....
        /*07d8*/ 	.word	0xffffffff


	//   ....[122]....
        /*07dc*/ 	.word	0xffffffff


	//   ....[123]....
        /*07e0*/ 	.word	0xffffffff


	//   ....[124]....
        /*07e4*/ 	.word	0xffffffff


	//   ....[125]....
        /*07e8*/ 	.word	0xffffffff


	//   ....[126]....
        /*07ec*/ 	.word	0xffffffff


	//   ....[127]....
        /*07f0*/ 	.word	0xffffffff


	//   ....[128]....
        /*07f4*/ 	.word	0xffffffff


	//   ....[129]....
        /*07f8*/ 	.word	0xffffffff


	//   ....[130]....
        /*07fc*/ 	.word	0xffffffff


	//   ....[131]....
        /*0800*/ 	.word	0xffffffff


	//   ....[132]....
        /*0804*/ 	.word	0xffffffff


	//   ....[133]....
        /*0808*/ 	.word	0xffffffff


	//   ....[134]....
        /*080c*/ 	.word	0xffffffff


	//   ....[135]....
        /*0810*/ 	.word	0xffffffff


	//   ....[136]....
        /*0814*/ 	.word	0xffffffff


	//   ....[137]....
        /*0818*/ 	.word	0xffffffff


	//   ....[138]....
        /*081c*/ 	.word	0xffffffff


	//   ....[139]....
        /*0820*/ 	.word	0xffffffff


	//   ....[140]....
        /*0824*/ 	.word	0xffffffff


	//   ....[141]....
        /*0828*/ 	.word	0xffffffff


	//   ....[142]....
        /*082c*/ 	.word	0xffffffff


	//   ....[143]....
        /*0830*/ 	.word	0xffffffff


	//   ....[144]....
        /*0834*/ 	.word	0xffffffff


	//   ....[145]....
        /*0838*/ 	.word	0xffffffff


	//   ....[146]....
        /*083c*/ 	.word	0xffffffff


	//   ....[147]....
        /*0840*/ 	.word	0xffffffff


	//   ....[148]....
        /*0844*/ 	.word	0xffffffff


	//   ....[149]....
        /*0848*/ 	.word	0xffffffff


	//   ....[150]....
        /*084c*/ 	.word	0xffffffff


	//   ....[151]....
        /*0850*/ 	.word	0xffffffff


	//   ....[152]....
        /*0854*/ 	.word	0xffffffff


	//   ....[153]....
        /*0858*/ 	.word	0xffffffff


	//   ....[154]....
        /*085c*/ 	.word	0xffffffff


	//   ....[155]....
        /*0860*/ 	.word	0xffffffff


	//   ....[156]....
        /*0864*/ 	.word	0xffffffff


	//   ....[157]....
        /*0868*/ 	.word	0xffffffff


	//   ....[158]....
        /*086c*/ 	.word	0xffffffff


	//   ....[159]....
        /*0870*/ 	.word	0xffffffff


	//   ....[160]....
        /*0874*/ 	.word	0xffffffff


	//   ....[161]....
        /*0878*/ 	.word	0xffffffff


	//   ....[162]....
        /*087c*/ 	.word	0xffffffff


	//   ....[163]....
        /*0880*/ 	.word	0xffffffff


	//   ....[164]....
        /*0884*/ 	.word	0xffffffff


	//   ....[165]....
        /*0888*/ 	.word	0xffffffff


	//   ....[166]....
        /*088c*/ 	.word	0xffffffff


	//   ....[167]....
        /*0890*/ 	.word	0xffffffff


	//   ....[168]....
        /*0894*/ 	.word	0xffffffff


	//   ....[169]....
        /*0898*/ 	.word	0xffffffff


	//   ....[170]....
        /*089c*/ 	.word	0xffffffff


	//   ....[171]....
        /*08a0*/ 	.word	0xffffffff


	//   ....[172]....
        /*08a4*/ 	.word	0xffffffff


	//   ....[173]....
        /*08a8*/ 	.word	0xffffffff


	//   ....[174]....
        /*08ac*/ 	.word	0xffffffff


	//   ....[175]....
        /*08b0*/ 	.word	0xffffffff


	//   ....[176]....
        /*08b4*/ 	.word	0xffffffff


	//   ....[177]....
        /*08b8*/ 	.word	0xffffffff


	//   ....[178]....
        /*08bc*/ 	.word	0xffffffff


	//   ....[179]....
        /*08c0*/ 	.word	0xffffffff


	//   ....[180]....
        /*08c4*/ 	.word	0xffffffff


	//   ....[181]....
        /*08c8*/ 	.word	0xffffffff


	//   ....[182]....
        /*08cc*/ 	.word	0xffffffff


	//   ....[183]....
        /*08d0*/ 	.word	0xffffffff


	//   ....[184]....
        /*08d4*/ 	.word	0xffffffff


	//   ....[185]....
        /*08d8*/ 	.word	0xffffffff


	//   ....[186]....
        /*08dc*/ 	.word	0xffffffff


	//   ....[187]....
        /*08e0*/ 	.word	0xffffffff


	//   ....[188]....
        /*08e4*/ 	.word	0xffffffff


	//   ....[189]....
        /*08e8*/ 	.word	0xffffffff


	//   ....[190]....
        /*08ec*/ 	.word	0xffffffff


	//   ....[191]....
        /*08f0*/ 	.word	0xffffffff


	//   ....[192]....
        /*08f4*/ 	.word	0xffffffff


	//   ....[193]....
        /*08f8*/ 	.word	0xffffffff


	//   ....[194]....
        /*08fc*/ 	.word	0xffffffff


	//   ....[195]....
        /*0900*/ 	.word	0xffffffff


	//   ....[196]....
        /*0904*/ 	.word	0xffffffff


	//   ....[197]....
        /*0908*/ 	.word	0xffffffff


	//   ....[198]....
        /*090c*/ 	.word	0xffffffff


	//   ....[199]....
        /*0910*/ 	.word	0xffffffff


	//   ....[200]....
        /*0914*/ 	.word	0xffffffff


	//   ....[201]....
        /*0918*/ 	.word	0xffffffff


	//   ....[202]....
        /*091c*/ 	.word	0xffffffff


	//   ....[203]....
        /*0920*/ 	.word	0xffffffff


	//   ....[204]....
        /*0924*/ 	.word	0xffffffff


	//   ....[205]....
        /*0928*/ 	.word	0xffffffff


	//   ....[206]....
        /*092c*/ 	.word	0xffffffff


	//   ....[207]....
        /*0930*/ 	.word	0xffffffff


	//   ....[208]....
        /*0934*/ 	.word	0xffffffff


	//   ....[209]....
        /*0938*/ 	.word	0xffffffff


	//   ....[210]....
        /*093c*/ 	.word	0xffffffff


	//   ....[211]....
        /*0940*/ 	.word	0xffffffff


	//   ....[212]....
        /*0944*/ 	.word	0xffffffff


	//   ....[213]....
        /*0948*/ 	.word	0xffffffff


	//   ....[214]....
        /*094c*/ 	.word	0xffffffff


	//   ....[215]....
        /*0950*/ 	.word	0xffffffff


	//   ....[216]....
        /*0954*/ 	.word	0xffffffff


	//   ....[217]....
        /*0958*/ 	.word	0xffffffff


	//   ....[218]....
        /*095c*/ 	.word	0xffffffff


	//   ....[219]....
        /*0960*/ 	.word	0xffffffff


	//   ....[220]....
        /*0964*/ 	.word	0xffffffff


	//   ....[221]....
        /*0968*/ 	.word	0xffffffff


	//   ....[222]....
        /*096c*/ 	.word	0xffffffff


	//   ....[223]....
        /*0970*/ 	.word	0xffffffff


	//   ....[224]....
        /*0974*/ 	.word	0xffffffff


	//   ....[225]....
        /*0978*/ 	.word	0xffffffff


	//   ....[226]....
        /*097c*/ 	.word	0xffffffff


	//   ....[227]....
        /*0980*/ 	.word	0xffffffff


	//   ....[228]....
        /*0984*/ 	.word	0xffffffff


	//   ....[229]....
        /*0988*/ 	.word	0xffffffff


	//   ....[230]....
        /*098c*/ 	.word	0xffffffff


	//   ....[231]....
        /*0990*/ 	.word	0xffffffff


	//   ....[232]....
        /*0994*/ 	.word	0xffffffff


	//   ....[233]....
        /*0998*/ 	.word	0xffffffff


	//   ....[234]....
        /*099c*/ 	.word	0xffffffff


	//   ....[235]....
        /*09a0*/ 	.word	0xffffffff


	//   ....[236]....
        /*09a4*/ 	.word	0xffffffff


	//   ....[237]....
        /*09a8*/ 	.word	0xffffffff


	//   ....[238]....
        /*09ac*/ 	.word	0xffffffff


	//   ....[239]....
        /*09b0*/ 	.word	0xffffffff


	//   ....[240]....
        /*09b4*/ 	.word	0xffffffff


	//   ....[241]....
        /*09b8*/ 	.word	0xffffffff


	//   ....[242]....
        /*09bc*/ 	.word	0xffffffff


	//   ....[243]....
        /*09c0*/ 	.word	0xffffffff


	//   ....[244]....
        /*09c4*/ 	.word	0xffffffff


	//   ....[245]....
        /*09c8*/ 	.word	0xffffffff


	//   ....[246]....
        /*09cc*/ 	.word	0xffffffff


	//   ....[247]....
        /*09d0*/ 	.word	0xffffffff


	//   ....[248]....
        /*09d4*/ 	.word	0xffffffff


	//   ....[249]....
        /*09d8*/ 	.word	0xffffffff


	//   ....[250]....
        /*09dc*/ 	.word	0xffffffff


	//   ....[251]....
        /*09e0*/ 	.word	0xffffffff


	//   ....[252]....
        /*09e4*/ 	.word	0xffffffff


	//   ....[253]....
        /*09e8*/ 	.word	0xffffffff


	//   ....[254]....
        /*09ec*/ 	.word	0xffffffff


	//   ....[255]....
        /*09f0*/ 	.word	0xffffffff


	//   ....[0]....
        /*09f4*/ 	.word	0xffffffff


	//   ....[1]....
        /*09f8*/ 	.word	0xffffffff


	//   ....[2]....
        /*09fc*/ 	.word	0xffffffff


	//   ....[3]....
        /*0a00*/ 	.word	0xffffffff


	//   ....[4]....
        /*0a04*/ 	.word	0xffffffff


	//   ....[5]....
        /*0a08*/ 	.word	0xffffffff


	//   ....[6]....
        /*0a0c*/ 	.word	0xffffffff


	//   ....[7]....
        /*0a10*/ 	.word	0xffffffff


	//   ....[8]....
        /*0a14*/ 	.word	0xffffffff


	//   ....[9]....
        /*0a18*/ 	.word	0xffffffff


	//   ....[10]....
        /*0a1c*/ 	.word	0xffffffff


	//   ....[11]....
        /*0a20*/ 	.word	0xffffffff


	//   ....[12]....
        /*0a24*/ 	.word	0xffffffff


	//   ....[13]....
        /*0a28*/ 	.word	0xffffffff


	//   ....[14]....
        /*0a2c*/ 	.word	0xffffffff


	//   ....[15]....
        /*0a30*/ 	.word	0xffffffff


	//   ....[16]....
        /*0a34*/ 	.word	0xffffffff


	//   ....[17]....
        /*0a38*/ 	.word	0xffffffff


	//   ....[18]....
        /*0a3c*/ 	.word	0xffffffff


	//   ....[19]....
        /*0a40*/ 	.word	0xffffffff


	//   ....[20]....
        /*0a44*/ 	.word	0xffffffff


	//   ....[21]....
        /*0a48*/ 	.word	0xffffffff


	//   ....[22]....
        /*0a4c*/ 	.word	0xffffffff


	//   ....[23]....
        /*0a50*/ 	.word	0xffffffff


	//   ....[24]....
        /*0a54*/ 	.word	0xffffffff


	//   ....[25]....
        /*0a58*/ 	.word	0xffffffff


	//   ....[26]....
        /*0a5c*/ 	.word	0xffffffff


	//   ....[27]....
        /*0a60*/ 	.word	0xffffffff


	//   ....[28]....
        /*0a64*/ 	.word	0xffffffff


	//   ....[29]....
        /*0a68*/ 	.word	0xffffffff


	//   ....[30]....
        /*0a6c*/ 	.word	0xffffffff


	//   ....[31]....
        /*0a70*/ 	.word	0xffffffff


	//   ....[32]....
        /*0a74*/ 	.word	0xffffffff


	//   ....[33]....
        /*0a78*/ 	.word	0xffffffff


	//   ....[34]....
        /*0a7c*/ 	.word	0xffffffff


	//   ....[35]....
        /*0a80*/ 	.word	0xffffffff


	//   ....[36]....
        /*0a84*/ 	.word	0xffffffff


	//   ....[37]....
        /*0a88*/ 	.word	0xffffffff


	//   ....[38]....
        /*0a8c*/ 	.word	0xffffffff


	//   ....[39]....
        /*0a90*/ 	.word	0xffffffff


	//   ....[40]....
        /*0a94*/ 	.word	0xffffffff


	//   ....[41]....
        /*0a98*/ 	.word	0xffffffff


	//   ....[42]....
        /*0a9c*/ 	.word	0xffffffff


	//   ....[43]....
        /*0aa0*/ 	.word	0xffffffff


	//   ....[44]....
        /*0aa4*/ 	.word	0xffffffff


	//   ....[45]....
        /*0aa8*/ 	.word	0xffffffff


	//   ....[46]....
        /*0aac*/ 	.word	0xffffffff


	//   ....[47]....
        /*0ab0*/ 	.word	0xffffffff


	//   ....[48]....
        /*0ab4*/ 	.word	0xffffffff


	//   ....[49]....
        /*0ab8*/ 	.word	0xffffffff


	//   ....[50]....
        /*0abc*/ 	.word	0xffffffff


	//   ....[51]....
        /*0ac0*/ 	.word	0xffffffff


	//   ....[52]....
        /*0ac4*/ 	.word	0xffffffff


	//   ....[53]....
        /*0ac8*/ 	.word	0xffffffff


	//   ....[54]....
        /*0acc*/ 	.word	0xffffffff


	//   ....[55]....
        /*0ad0*/ 	.word	0xffffffff


	//   ....[56]....
        /*0ad4*/ 	.word	0xffffffff


	//   ....[57]....
        /*0ad8*/ 	.word	0xffffffff


	//   ....[58]....
        /*0adc*/ 	.word	0xffffffff


	//   ....[59]....
        /*0ae0*/ 	.word	0xffffffff


	//   ....[60]....
        /*0ae4*/ 	.word	0xffffffff


	//   ....[61]....
        /*0ae8*/ 	.word	0xffffffff


	//   ....[62]....
        /*0aec*/ 	.word	0xffffffff


	//   ....[63]....
        /*0af0*/ 	.word	0xffffffff


	//   ....[64]....
        /*0af4*/ 	.word	0xffffffff


	//   ....[65]....
        /*0af8*/ 	.word	0xffffffff


	//   ....[66]....
        /*0afc*/ 	.word	0xffffffff


	//   ....[67]....
        /*0b00*/ 	.word	0xffffffff


	//   ....[68]....
        /*0b04*/ 	.word	0xffffffff


	//   ....[69]....
        /*0b08*/ 	.word	0xffffffff


	//   ....[70]....
        /*0b0c*/ 	.word	0xffffffff


	//   ....[71]....
        /*0b10*/ 	.word	0xffffffff


	//   ....[72]....
        /*0b14*/ 	.word	0xffffffff


	//   ....[73]....
        /*0b18*/ 	.word	0xffffffff


	//   ....[74]....
        /*0b1c*/ 	.word	0xffffffff


	//   ....[75]....
        /*0b20*/ 	.word	0xffffffff


	//   ....[76]....
        /*0b24*/ 	.word	0xffffffff


	//   ....[77]....
        /*0b28*/ 	.word	0xffffffff


	//   ....[78]....
        /*0b2c*/ 	.word	0xffffffff


	//   ....[79]....
        /*0b30*/ 	.word	0xffffffff


	//   ....[80]....
        /*0b34*/ 	.word	0xffffffff


	//   ....[81]....
        /*0b38*/ 	.word	0xffffffff


	//   ....[82]....
        /*0b3c*/ 	.word	0xffffffff


	//   ....[83]....
        /*0b40*/ 	.word	0xffffffff


	//   ....[84]....
        /*0b44*/ 	.word	0xffffffff


	//   ....[85]....
        /*0b48*/ 	.word	0xffffffff


	//   ....[86]....
        /*0b4c*/ 	.word	0xffffffff


	//   ....[87]....
        /*0b50*/ 	.word	0xffffffff


	//   ....[88]....
        /*0b54*/ 	.word	0xffffffff


	//   ....[89]....
        /*0b58*/ 	.word	0xffffffff


	//   ....[90]....
        /*0b5c*/ 	.word	0xffffffff


	//   ....[91]....
        /*0b60*/ 	.word	0xffffffff


	//   ....[92]....
        /*0b64*/ 	.word	0xffffffff


	//   ....[93]....
        /*0b68*/ 	.word	0xffffffff


	//   ....[94]....
        /*0b6c*/ 	.word	0xffffffff


	//   ....[95]....
        /*0b70*/ 	.word	0xffffffff


	//   ....[96]....
        /*0b74*/ 	.word	0xffffffff


	//   ....[97]....
        /*0b78*/ 	.word	0xffffffff


	//   ....[98]....
        /*0b7c*/ 	.word	0xffffffff


	//   ....[99]....
        /*0b80*/ 	.word	0xffffffff


	//   ....[100]....
        /*0b84*/ 	.word	0xffffffff


	//   ....[101]....
        /*0b88*/ 	.word	0xffffffff


	//   ....[102]....
        /*0b8c*/ 	.word	0xffffffff


	//   ....[103]....
        /*0b90*/ 	.word	0xffffffff


	//   ....[104]....
        /*0b94*/ 	.word	0xffffffff


	//   ....[105]....
        /*0b98*/ 	.word	0xffffffff


	//   ....[106]....
        /*0b9c*/ 	.word	0xffffffff


	//   ....[107]....
        /*0ba0*/ 	.word	0xffffffff


	//   ....[108]....
        /*0ba4*/ 	.word	0xffffffff


	//   ....[109]....
        /*0ba8*/ 	.word	0xffffffff


	//   ....[110]....
        /*0bac*/ 	.word	0xffffffff


	//   ....[111]....
        /*0bb0*/ 	.word	0xffffffff


	//   ....[112]....
        /*0bb4*/ 	.word	0xffffffff


	//   ....[113]....
        /*0bb8*/ 	.word	0xffffffff


	//   ....[114]....
        /*0bbc*/ 	.word	0xffffffff


	//   ....[115]....
        /*0bc0*/ 	.word	0xffffffff


	//   ....[116]....
        /*0bc4*/ 	.word	0xffffffff


	//   ....[117]....
        /*0bc8*/ 	.word	0xffffffff


	//   ....[118]....
        /*0bcc*/ 	.word	0xffffffff


	//   ....[119]....
        /*0bd0*/ 	.word	0xffffffff


	//   ....[120]....
        /*0bd4*/ 	.word	0xffffffff


	//   ....[121]....
        /*0bd8*/ 	.word	0xffffffff


	//   ....[122]....
        /*0bdc*/ 	.word	0xffffffff


	//   ....[123]....
        /*0be0*/ 	.word	0xffffffff


	//   ....[124]....
        /*0be4*/ 	.word	0xffffffff


	//   ....[125]....
        /*0be8*/ 	.word	0xffffffff


	//   ....[126]....
        /*0bec*/ 	.word	0xffffffff


	//   ....[127]....
        /*0bf0*/ 	.word	0xffffffff


	//   ....[128]....
        /*0bf4*/ 	.word	0xffffffff


	//   ....[129]....
        /*0bf8*/ 	.word	0xffffffff


	//   ....[130]....
        /*0bfc*/ 	.word	0xffffffff


	//   ....[131]....
        /*0c00*/ 	.word	0xffffffff


	//   ....[132]....
        /*0c04*/ 	.word	0xffffffff


	//   ....[133]....
        /*0c08*/ 	.word	0xffffffff


	//   ....[134]....
        /*0c0c*/ 	.word	0xffffffff


	//   ....[135]....
        /*0c10*/ 	.word	0xffffffff


	//   ....[136]....
        /*0c14*/ 	.word	0xffffffff


	//   ....[137]....
        /*0c18*/ 	.word	0xffffffff


	//   ....[138]....
        /*0c1c*/ 	.word	0xffffffff


	//   ....[139]....
        /*0c20*/ 	.word	0xffffffff


	//   ....[140]....
        /*0c24*/ 	.word	0xffffffff


	//   ....[141]....
        /*0c28*/ 	.word	0xffffffff


	//   ....[142]....
        /*0c2c*/ 	.word	0xffffffff


	//   ....[143]....
        /*0c30*/ 	.word	0xffffffff


	//   ....[144]....
        /*0c34*/ 	.word	0xffffffff


	//   ....[145]....
        /*0c38*/ 	.word	0xffffffff


	//   ....[146]....
        /*0c3c*/ 	.word	0xffffffff


	//   ....[147]....
        /*0c40*/ 	.word	0xffffffff


	//   ....[148]....
        /*0c44*/ 	.word	0xffffffff


	//   ....[149]....
        /*0c48*/ 	.word	0xffffffff


	//   ....[150]....
        /*0c4c*/ 	.word	0xffffffff


	//   ....[151]....
        /*0c50*/ 	.word	0xffffffff


	//   ....[152]....
        /*0c54*/ 	.word	0xffffffff


	//   ....[153]....
        /*0c58*/ 	.word	0xffffffff


	//   ....[154]....
        /*0c5c*/ 	.word	0xffffffff


	//   ....[155]....
        /*0c60*/ 	.word	0xffffffff


	//   ....[156]....
        /*0c64*/ 	.word	0xffffffff


	//   ....[157]....
        /*0c68*/ 	.word	0xffffffff


	//   ....[158]....
        /*0c6c*/ 	.word	0xffffffff


	//   ....[159]....
        /*0c70*/ 	.word	0xffffffff


	//   ....[160]....
        /*0c74*/ 	.word	0xffffffff


	//   ....[161]....
        /*0c78*/ 	.word	0xffffffff


	//   ....[162]....
        /*0c7c*/ 	.word	0xffffffff


	//   ....[163]....
        /*0c80*/ 	.word	0xffffffff


	//   ....[164]....
        /*0c84*/ 	.word	0xffffffff


	//   ....[165]....
        /*0c88*/ 	.word	0xffffffff


	//   ....[166]....
        /*0c8c*/ 	.word	0xffffffff


	//   ....[167]....
        /*0c90*/ 	.word	0xffffffff


	//   ....[168]....
        /*0c94*/ 	.word	0xffffffff


	//   ....[169]....
        /*0c98*/ 	.word	0xffffffff


	//   ....[170]....
        /*0c9c*/ 	.word	0xffffffff


	//   ....[171]....
        /*0ca0*/ 	.word	0xffffffff


	//   ....[172]....
        /*0ca4*/ 	.word	0xffffffff


	//   ....[173]....
        /*0ca8*/ 	.word	0xffffffff


	//   ....[174]....
        /*0cac*/ 	.word	0xffffffff


	//   ....[175]....
        /*0cb0*/ 	.word	0xffffffff


	//   ....[176]....
        /*0cb4*/ 	.word	0xffffffff


	//   ....[177]....
        /*0cb8*/ 	.word	0xffffffff


	//   ....[178]....
        /*0cbc*/ 	.word	0xffffffff


	//   ....[179]....
        /*0cc0*/ 	.word	0xffffffff


	//   ....[180]....
        /*0cc4*/ 	.word	0xffffffff


	//   ....[181]....
        /*0cc8*/ 	.word	0xffffffff


	//   ....[182]....
        /*0ccc*/ 	.word	0xffffffff


	//   ....[183]....
        /*0cd0*/ 	.word	0xffffffff


	//   ....[184]....
        /*0cd4*/ 	.word	0xffffffff


	//   ....[185]....
        /*0cd8*/ 	.word	0xffffffff


	//   ....[186]....
        /*0cdc*/ 	.word	0xffffffff


	//   ....[187]....
        /*0ce0*/ 	.word	0xffffffff


	//   ....[188]....
        /*0ce4*/ 	.word	0xffffffff


	//   ....[189]....
        /*0ce8*/ 	.word	0xffffffff


	//   ....[190]....
        /*0cec*/ 	.word	0xffffffff


	//   ....[191]....
        /*0cf0*/ 	.word	0xffffffff


	//   ....[192]....
        /*0cf4*/ 	.word	0xffffffff


	//   ....[193]....
        /*0cf8*/ 	.word	0xffffffff


	//   ....[194]....
        /*0cfc*/ 	.word	0xffffffff


	//   ....[195]....
        /*0d00*/ 	.word	0xffffffff


	//   ....[196]....
        /*0d04*/ 	.word	0xffffffff


	//   ....[197]....
        /*0d08*/ 	.word	0xffffffff


	//   ....[198]....
        /*0d0c*/ 	.word	0xffffffff


	//   ....[199]....
        /*0d10*/ 	.word	0xffffffff


	//   ....[200]....
        /*0d14*/ 	.word	0xffffffff


	//   ....[201]....
        /*0d18*/ 	.word	0xffffffff


	//   ....[202]....
        /*0d1c*/ 	.word	0xffffffff


	//   ....[203]....
        /*0d20*/ 	.word	0xffffffff


	//   ....[204]....
        /*0d24*/ 	.word	0xffffffff


	//   ....[205]....
        /*0d28*/ 	.word	0xffffffff


	//   ....[206]....
        /*0d2c*/ 	.word	0xffffffff


	//   ....[207]....
        /*0d30*/ 	.word	0xffffffff


	//   ....[208]....
        /*0d34*/ 	.word	0xffffffff


	//   ....[209]....
        /*0d38*/ 	.word	0xffffffff


	//   ....[210]....
        /*0d3c*/ 	.word	0xffffffff


	//   ....[211]....
        /*0d40*/ 	.word	0xffffffff


	//   ....[212]....
        /*0d44*/ 	.word	0xffffffff


	//   ....[213]....
        /*0d48*/ 	.word	0xffffffff


	//   ....[214]....
        /*0d4c*/ 	.word	0xffffffff


	//   ....[215]....
        /*0d50*/ 	.word	0xffffffff


	//   ....[216]....
        /*0d54*/ 	.word	0xffffffff


	//   ....[217]....
        /*0d58*/ 	.word	0xffffffff


	//   ....[218]....
        /*0d5c*/ 	.word	0xffffffff


	//   ....[219]....
        /*0d60*/ 	.word	0xffffffff


	//   ....[220]....
        /*0d64*/ 	.word	0xffffffff


	//   ....[221]....
        /*0d68*/ 	.word	0xffffffff


	//   ....[222]....
        /*0d6c*/ 	.word	0xffffffff


	//   ....[223]....
        /*0d70*/ 	.word	0xffffffff


	//   ....[224]....
        /*0d74*/ 	.word	0xffffffff


	//   ....[225]....
        /*0d78*/ 	.word	0xffffffff


	//   ....[226]....
        /*0d7c*/ 	.word	0xffffffff


	//   ....[227]....
        /*0d80*/ 	.word	0xffffffff


	//   ....[228]....
        /*0d84*/ 	.word	0xffffffff


	//   ....[229]....
        /*0d88*/ 	.word	0xffffffff


	//   ....[230]....
        /*0d8c*/ 	.word	0xffffffff


	//   ....[231]....
        /*0d90*/ 	.word	0xffffffff


	//   ....[232]....
        /*0d94*/ 	.word	0xffffffff


	//   ....[233]....
        /*0d98*/ 	.word	0xffffffff


	//   ....[234]....
        /*0d9c*/ 	.word	0xffffffff


	//   ....[235]....
        /*0da0*/ 	.word	0xffffffff


	//   ....[236]....
        /*0da4*/ 	.word	0xffffffff


	//   ....[237]....
        /*0da8*/ 	.word	0xffffffff


	//----- nvinfo : EIATTR_COOP_GROUP_INSTR_OFFSETS
	.align		4
.L_330:
        /*0dac*/ 	.byte	0x04, 0x28
        /*0dae*/ 	.short	(.L_332 - .L_331)


	//   ....[0]....
.L_331:
        /*0db0*/ 	.word	0x00000050


	//   ....[1]....
        /*0db4*/ 	.word	0x00000200


	//   ....[2]....
        /*0db8*/ 	.word	0x00000230


	//   ....[3]....
        /*0dbc*/ 	.word	0x00000260


	//   ....[4]....
        /*0dc0*/ 	.word	0x00000290


	//   ....[5]....
        /*0dc4*/ 	.word	0x000002c0


	//   ....[6]....
        /*0dc8*/ 	.word	0x000002f0


	//   ....[7]....
        /*0dcc*/ 	.word	0x00000450


	//   ....[8]....
        /*0dd0*/ 	.word	0x00000490


	//   ....[9]....
        /*0dd4*/ 	.word	0x000004c0


	//   ....[10]....
        /*0dd8*/ 	.word	0x000004f0


	//   ....[11]....
        /*0ddc*/ 	.word	0x00000520


	//   ....[12]....
        /*0de0*/ 	.word	0x00000550


	//   ....[13]....
        /*0de4*/ 	.word	0x000005e0


	//   ....[14]....
        /*0de8*/ 	.word	0x00000630


	//   ....[15]....
        /*0dec*/ 	.word	0x00000650


	//   ....[16]....
        /*0df0*/ 	.word	0x000006b0


	//   ....[17]....
        /*0df4*/ 	.word	0x00004080


	//   ....[18]....
        /*0df8*/ 	.word	0x000040d0


	//   ....[19]....
        /*0dfc*/ 	.word	0x000048c0


	//   ....[20]....
        /*0e00*/ 	.word	0x000048e0


	//   ....[21]....
        /*0e04*/ 	.word	0x00005050


	//   ....[22]....
        /*0e08*/ 	.word	0x00005060


	//   ....[23]....
        /*0e0c*/ 	.word	0x000058c0


	//   ....[24]....
        /*0e10*/ 	.word	0x000058f0


	//   ....[25]....
        /*0e14*/ 	.word	0x00006530


	//   ....[26]....
        /*0e18*/ 	.word	0x00006560


	//   ....[27]....
        /*0e1c*/ 	.word	0x00006d20


	//   ....[28]....
        /*0e20*/ 	.word	0x00006d40


	//   ....[29]....
        /*0e24*/ 	.word	0x00007520


	//   ....[30]....
        /*0e28*/ 	.word	0x00007550


	//   ....[31]....
        /*0e2c*/ 	.word	0x00007680


	//   ....[32]....
        /*0e30*/ 	.word	0x000076b0


	//   ....[33]....
        /*0e34*/ 	.word	0x000077a0


	//   ....[34]....
        /*0e38*/ 	.word	0x000077c0


	//   ....[35]....
        /*0e3c*/ 	.word	0x00007d70


	//   ....[36]....
        /*0e40*/ 	.word	0x00007da0


	//   ....[37]....
        /*0e44*/ 	.word	0x00007f00


	//   ....[38]....
        /*0e48*/ 	.word	0x00007f30


	//   ....[39]....
        /*0e4c*/ 	.word	0x00008020


	//   ....[40]....
        /*0e50*/ 	.word	0x00008050


	//   ....[41]....
        /*0e54*/ 	.word	0x00008f20


	//   ....[42]....
        /*0e58*/ 	.word	0x00008f40


	//   ....[43]....
        /*0e5c*/ 	.word	0x00009010


	//   ....[44]....
        /*0e60*/ 	.word	0x00009020


	//   ....[45]....
        /*0e64*/ 	.word	0x000090f0


	//   ....[46]....
        /*0e68*/ 	.word	0x00009110


	//   ....[47]....
        /*0e6c*/ 	.word	0x000091e0


	//   ....[48]....
        /*0e70*/ 	.word	0x000091f0


	//   ....[49]....
        /*0e74*/ 	.word	0x000092c0


	//   ....[50]....
        /*0e78*/ 	.word	0x000092e0


	//   ....[51]....
        /*0e7c*/ 	.word	0x000093b0


	//   ....[52]....
        /*0e80*/ 	.word	0x000093c0


	//   ....[53]....
        /*0e84*/ 	.word	0x00009490


	//   ....[54]....
        /*0e88*/ 	.word	0x000094b0


	//   ....[55]....
        /*0e8c*/ 	.word	0x00009580


	//   ....[56]....
        /*0e90*/ 	.word	0x00009590


	//   ....[57]....
        /*0e94*/ 	.word	0x00009a10


	//   ....[58]....
        /*0e98*/ 	.word	0x00009a20


	//   ....[59]....
        /*0e9c*/ 	.word	0x00009a40


	//   ....[60]....
        /*0ea0*/ 	.word	0x00009a50


	//   ....[61]....
        /*0ea4*/ 	.word	0x00009a60


	//   ....[62]....
        /*0ea8*/ 	.word	0x00009a70


	//   ....[63]....
        /*0eac*/ 	.word	0x00009a90


	//   ....[64]....
        /*0eb0*/ 	.word	0x00009ae0


	//   ....[65]....
        /*0eb4*/ 	.word	0x00009b20


	//   ....[66]....
        /*0eb8*/ 	.word	0x00009b50


	//   ....[67]....
        /*0ebc*/ 	.word	0x00009e80


	//   ....[68]....
        /*0ec0*/ 	.word	0x00009ea0


	//   ....[69]....
        /*0ec4*/ 	.word	0x00009ec0


	//   ....[70]....
        /*0ec8*/ 	.word	0x00009ee0


	//   ....[71]....
        /*0ecc*/ 	.word	0x0000a0c0


	//   ....[72]....
        /*0ed0*/ 	.word	0x0000a100


	//   ....[73]....
        /*0ed4*/ 	.word	0x0000a150


	//   ....[74]....
        /*0ed8*/ 	.word	0x0000a190


	//   ....[75]....
        /*0edc*/ 	.word	0x0000a3a0


	//   ....[76]....
        /*0ee0*/ 	.word	0x0000a3e0


	//   ....[77]....
        /*0ee4*/ 	.word	0x0000a430


	//   ....[78]....
        /*0ee8*/ 	.word	0x0000a470


	//   ....[79]....
        /*0eec*/ 	.word	0x0000a690


	//   ....[80]....
        /*0ef0*/ 	.word	0x0000a6e0


	//   ....[81]....
        /*0ef4*/ 	.word	0x0000a740


	//   ....[82]....
        /*0ef8*/ 	.word	0x0000a760


	//   ....[83]....
        /*0efc*/ 	.word	0x0000c550


	//   ....[84]....
        /*0f00*/ 	.word	0x0000c5b0


	//   ....[85]....
        /*0f04*/ 	.word	0x0000c5e0


	//   ....[86]....
        /*0f08*/ 	.word	0x0000c620


	//   ....[87]....
        /*0f0c*/ 	.word	0x0000c6c0


	//   ....[88]....
        /*0f10*/ 	.word	0x0000c6e0


	//   ....[89]....
        /*0f14*/ 	.word	0x0000c700


	//   ....[90]....
        /*0f18*/ 	.word	0x0000c720


	//   ....[91]....
        /*0f1c*/ 	.word	0x0000c920


	//   ....[92]....
        /*0f20*/ 	.word	0x0000c960


	//   ....[93]....
        /*0f24*/ 	.word	0x0000c980


	//   ....[94]....
        /*0f28*/ 	.word	0x0000c9d0


	//   ....[95]....
        /*0f2c*/ 	.word	0x0000cb10


	//   ....[96]....
        /*0f30*/ 	.word	0x0000cb30


	//   ....[97]....
        /*0f34*/ 	.word	0x0000cb40


	//   ....[98]....
        /*0f38*/ 	.word	0x0000cb50


	//   ....[99]....
        /*0f3c*/ 	.word	0x0000eb20


	//   ....[100]....
        /*0f40*/ 	.word	0x0000eb30


	//   ....[101]....
        /*0f44*/ 	.word	0x0000eb40


	//   ....[102]....
        /*0f48*/ 	.word	0x0000eb50


	//   ....[103]....
        /*0f4c*/ 	.word	0x0000eb60


	//   ....[104]....
        /*0f50*/ 	.word	0x0000eb70


	//   ....[105]....
        /*0f54*/ 	.word	0x0000eb80


	//   ....[106]....
        /*0f58*/ 	.word	0x0000eb90


	//   ....[107]....
        /*0f5c*/ 	.word	0x0000eba0


	//   ....[108]....
        /*0f60*/ 	.word	0x0000ec00


	//   ....[109]....
        /*0f64*/ 	.word	0x00010030


	//   ....[110]....
        /*0f68*/ 	.word	0x00010050


	//   ....[111]....
        /*0f6c*/ 	.word	0x00010060


	//   ....[112]....
        /*0f70*/ 	.word	0x00010070


	//   ....[113]....
        /*0f74*/ 	.word	0x00010080


	//   ....[114]....
        /*0f78*/ 	.word	0x00010090


	//   ....[115]....
        /*0f7c*/ 	.word	0x000100a0


	//   ....[116]....
        /*0f80*/ 	.word	0x000100b0


	//   ....[117]....
        /*0f84*/ 	.word	0x000100e0


	//   ....[118]....
        /*0f88*/ 	.word	0x00010110


	//   ....[119]....
        /*0f8c*/ 	.word	0x00010330


	//   ....[120]....
        /*0f90*/ 	.word	0x00010bd0


	//   ....[121]....
        /*0f94*/ 	.word	0x00011240


	//   ....[122]....
        /*0f98*/ 	.word	0x000118b0


	//   ....[123]....
        /*0f9c*/ 	.word	0x000123e0


	//   ....[124]....
        /*0fa0*/ 	.word	0x00012410


	//   ....[125]....
        /*0fa4*/ 	.word	0x00012420


	//   ....[126]....
        /*0fa8*/ 	.word	0x00012430


	//   ....[127]....
        /*0fac*/ 	.word	0x00012440


	//   ....[128]....
        /*0fb0*/ 	.word	0x00012470


	//   ....[129]....
        /*0fb4*/ 	.word	0x00012490


	//   ....[130]....
        /*0fb8*/ 	.word	0x000124b0


	//   ....[131]....
        /*0fbc*/ 	.word	0x00014260


	//   ....[132]....
        /*0fc0*/ 	.word	0x00014280


	//   ....[133]....
        /*0fc4*/ 	.word	0x00014290


	//   ....[134]....
        /*0fc8*/ 	.word	0x000142a0


	//   ....[135]....
        /*0fcc*/ 	.word	0x000142b0


	//   ....[136]....
        /*0fd0*/ 	.word	0x000142c0


	//   ....[137]....
        /*0fd4*/ 	.word	0x00014300


	//   ....[138]....
        /*0fd8*/ 	.word	0x00014330


	//   ....[139]....
        /*0fdc*/ 	.word	0x00014360


	//   ....[140]....
        /*0fe0*/ 	.word	0x00014390


	//   ....[141]....
        /*0fe4*/ 	.word	0x00015700


	//   ....[142]....
        /*0fe8*/ 	.word	0x00015720


	//   ....[143]....
        /*0fec*/ 	.word	0x00015780


	//   ....[144]....
        /*0ff0*/ 	.word	0x00015790


	//   ....[145]....
        /*0ff4*/ 	.word	0x000157d0


	//   ....[146]....
        /*0ff8*/ 	.word	0x000157e0


	//   ....[147]....
        /*0ffc*/ 	.word	0x00015820


	//   ....[148]....
        /*1000*/ 	.word	0x00015830


	//   ....[149]....
        /*1004*/ 	.word	0x00015840


	//   ....[150]....
        /*1008*/ 	.word	0x00015850


	//   ....[151]....
        /*100c*/ 	.word	0x000159e0


	//   ....[152]....
        /*1010*/ 	.word	0x000162d0


	//   ....[153]....
        /*1014*/ 	.word	0x00016980


	//   ....[154]....
        /*1018*/ 	.word	0x00017030


	//   ....[155]....
        /*101c*/ 	.word	0x00017be0


	//   ....[156]....
        /*1020*/ 	.word	0x00017c10


	//   ....[157]....
        /*1024*/ 	.word	0x00017c30


	//   ....[158]....
        /*1028*/ 	.word	0x00017c50


	//   ....[159]....
        /*102c*/ 	.word	0x00017c70


	//   ....[160]....
        /*1030*/ 	.word	0x00017c90


	//   ....[161]....
        /*1034*/ 	.word	0x00017cb0


	//   ....[162]....
        /*1038*/ 	.word	0x00017cd0


	//   ....[163]....
        /*103c*/ 	.word	0x0001a010


	//   ....[164]....
        /*1040*/ 	.word	0x0001a030


	//   ....[165]....
        /*1044*/ 	.word	0x0001a040


	//   ....[166]....
        /*1048*/ 	.word	0x0001a050


	//   ....[167]....
        /*104c*/ 	.word	0x0001a060


	//   ....[168]....
        /*1050*/ 	.word	0x0001a070


	//   ....[169]....
        /*1054*/ 	.word	0x0001a0b0


	//   ....[170]....
        /*1058*/ 	.word	0x0001a0e0


	//   ....[171]....
        /*105c*/ 	.word	0x0001a110


	//   ....[172]....
        /*1060*/ 	.word	0x0001a140


	//   ....[173]....
        /*1064*/ 	.word	0x0001b4b0


	//   ....[174]....
        /*1068*/ 	.word	0x0001b4d0


	//   ....[175]....
        /*106c*/ 	.word	0x0001b530


	//   ....[176]....
        /*1070*/ 	.word	0x0001b540


	//   ....[177]....
        /*1074*/ 	.word	0x0001b580


	//   ....[178]....
        /*1078*/ 	.word	0x0001b590


	//   ....[179]....
        /*107c*/ 	.word	0x0001b5d0


	//   ....[180]....
        /*1080*/ 	.word	0x0001b5e0


	//   ....[181]....
        /*1084*/ 	.word	0x0001b5f0


	//   ....[182]....
        /*1088*/ 	.word	0x0001b600


	//   ....[183]....
        /*108c*/ 	.word	0x0001bbd0


	//   ....[184]....
        /*1090*/ 	.word	0x0001bc00


	//   ....[185]....
        /*1094*/ 	.word	0x0001bc20


	//   ....[186]....
        /*1098*/ 	.word	0x0001bc40


	//   ....[187]....
        /*109c*/ 	.word	0x0001bc60


	//   ....[188]....
        /*10a0*/ 	.word	0x0001bc80


	//   ....[189]....
        /*10a4*/ 	.word	0x0001bca0


	//   ....[190]....
        /*10a8*/ 	.word	0x0001bcc0


	//   ....[191]....
        /*10ac*/ 	.word	0x0001dcd0


	//   ....[192]....
        /*10b0*/ 	.word	0x0001dcf0


	//   ....[193]....
        /*10b4*/ 	.word	0x0001dd20


	//   ....[194]....
        /*10b8*/ 	.word	0x0001dd40


	//   ....[195]....
        /*10bc*/ 	.word	0x0001dd60


	//   ....[196]....
        /*10c0*/ 	.word	0x0001dd80


	//   ....[197]....
        /*10c4*/ 	.word	0x0001dda0


	//   ....[198]....
        /*10c8*/ 	.word	0x0001ddc0


	//   ....[199]....
        /*10cc*/ 	.word	0x0001dde0


	//   ....[200]....
        /*10d0*/ 	.word	0x0001de00


	//   ....[201]....
        /*10d4*/ 	.word	0x0001f110


	//   ....[202]....
        /*10d8*/ 	.word	0x0001f130


	//   ....[203]....
        /*10dc*/ 	.word	0x0001f190


	//   ....[204]....
        /*10e0*/ 	.word	0x0001f1a0


	//   ....[205]....
        /*10e4*/ 	.word	0x0001f1e0


	//   ....[206]....
        /*10e8*/ 	.word	0x0001f1f0


	//   ....[207]....
        /*10ec*/ 	.word	0x0001f230


	//   ....[208]....
        /*10f0*/ 	.word	0x0001f240


	//   ....[209]....
        /*10f4*/ 	.word	0x0001f250


	//   ....[210]....
        /*10f8*/ 	.word	0x0001f260


	//   ....[211]....
        /*10fc*/ 	.word	0x0001f410


	//   ....[212]....
        /*1100*/ 	.word	0x0001fd00


	//   ....[213]....
        /*1104*/ 	.word	0x000203b0


	//   ....[214]....
        /*1108*/ 	.word	0x00020a60


	//   ....[215]....
        /*110c*/ 	.word	0x00021610


	//   ....[216]....
        /*1110*/ 	.word	0x00021640


	//   ....[217]....
        /*1114*/ 	.word	0x00021660


	//   ....[218]....
        /*1118*/ 	.word	0x00021680


	//   ....[219]....
        /*111c*/ 	.word	0x000216a0


	//   ....[220]....
        /*1120*/ 	.word	0x000216c0


	//   ....[221]....
        /*1124*/ 	.word	0x000216e0


	//   ....[222]....
        /*1128*/ 	.word	0x00021700


	//   ....[223]....
        /*112c*/ 	.word	0x00023560


	//   ....[224]....
        /*1130*/ 	.word	0x00023590


	//   ....[225]....
        /*1134*/ 	.word	0x000235a0


	//   ....[226]....
        /*1138*/ 	.word	0x000235b0


	//   ....[227]....
        /*113c*/ 	.word	0x000235c0


	//   ....[228]....
        /*1140*/ 	.word	0x000235f0


	//   ....[229]....
        /*1144*/ 	.word	0x00023610


	//   ....[230]....
        /*1148*/ 	.word	0x00023630


	//   ....[231]....
        /*114c*/ 	.word	0x00024820


	//   ....[232]....
        /*1150*/ 	.word	0x00024840


	//   ....[233]....
        /*1154*/ 	.word	0x00024850


	//   ....[234]....
        /*1158*/ 	.word	0x00024860


	//   ....[235]....
        /*115c*/ 	.word	0x00024870


	//   ....[236]....
        /*1160*/ 	.word	0x00024880


	//   ....[237]....
        /*1164*/ 	.word	0x000248a0


	//   ....[238]....
        /*1168*/ 	.word	0x000248b0


	//   ....[239]....
        /*116c*/ 	.word	0x00024cd0


	//   ....[240]....
        /*1170*/ 	.word	0x00024cf0


	//   ....[241]....
        /*1174*/ 	.word	0x00024d50


	//   ....[242]....
        /*1178*/ 	.word	0x00024d60


	//   ....[243]....
        /*117c*/ 	.word	0x00024dd0


	//   ....[244]....
        /*1180*/ 	.word	0x00024df0


	//   ....[245]....
        /*1184*/ 	.word	0x00024e60


	//   ....[246]....
        /*1188*/ 	.word	0x00024e70


	//   ....[247]....
        /*118c*/ 	.word	0x00024ee0


	//   ....[248]....
        /*1190*/ 	.word	0x00024f00


	//   ....[249]....
        /*1194*/ 	.word	0x00024f70


	//   ....[250]....
        /*1198*/ 	.word	0x00024f80


	//   ....[251]....
        /*119c*/ 	.word	0x00024ff0


	//   ....[252]....
        /*11a0*/ 	.word	0x00025010


	//   ....[253]....
        /*11a4*/ 	.word	0x00025080


	//   ....[254]....
        /*11a8*/ 	.word	0x00025090


	//   ....[255]....
        /*11ac*/ 	.word	0x00025310


	//   ....[0]....
        /*11b0*/ 	.word	0x00025330


	//   ....[1]....
        /*11b4*/ 	.word	0x000256e0


	//   ....[2]....
        /*11b8*/ 	.word	0x000256f0


	//   ....[3]....
        /*11bc*/ 	.word	0x00025aa0


	//   ....[4]....
        /*11c0*/ 	.word	0x00025ac0


	//   ....[5]....
        /*11c4*/ 	.word	0x00025e80


	//   ....[6]....
        /*11c8*/ 	.word	0x00025e90


	//   ....[7]....
        /*11cc*/ 	.word	0x00026a00


	//   ....[8]....
        /*11d0*/ 	.word	0x00026a20


	//   ....[9]....
        /*11d4*/ 	.word	0x00026a90


	//   ....[10]....
        /*11d8*/ 	.word	0x00026aa0


	//   ....[11]....
        /*11dc*/ 	.word	0x00026b10


	//   ....[12]....
        /*11e0*/ 	.word	0x00026b30


	//   ....[13]....
        /*11e4*/ 	.word	0x00026ba0


	//   ....[14]....
        /*11e8*/ 	.word	0x00026bb0


	//   ....[15]....
        /*11ec*/ 	.word	0x00026c20


	//   ....[16]....
        /*11f0*/ 	.word	0x00026c40


	//   ....[17]....
        /*11f4*/ 	.word	0x00026cb0


	//   ....[18]....
        /*11f8*/ 	.word	0x00026cc0


	//   ....[19]....
        /*11fc*/ 	.word	0x00026d30


	//   ....[20]....
        /*1200*/ 	.word	0x00026d50


	//   ....[21]....
        /*1204*/ 	.word	0x00026dc0


	//   ....[22]....
        /*1208*/ 	.word	0x00026dd0


	//   ....[23]....
        /*120c*/ 	.word	0x00026f20


	//   ....[24]....
        /*1210*/ 	.word	0x00026f40


	//   ....[25]....
        /*1214*/ 	.word	0x00027070


	//   ....[26]....
        /*1218*/ 	.word	0x000270b0


	//   ....[27]....
        /*121c*/ 	.word	0x000270e0


	//   ....[28]....
        /*1220*/ 	.word	0x00027110


	//   ....[29]....
        /*1224*/ 	.word	0x00027140


	//   ....[30]....
        /*1228*/ 	.word	0x00027170


	//   ....[31]....
        /*122c*/ 	.word	0x000272d0


	//   ....[32]....
        /*1230*/ 	.word	0x00027310


	//   ....[33]....
        /*1234*/ 	.word	0x00027340


	//   ....[34]....
        /*1238*/ 	.word	0x00027370


	//   ....[35]....
        /*123c*/ 	.word	0x000273a0


	//   ....[36]....
        /*1240*/ 	.word	0x000273d0


	//   ....[37]....
        /*1244*/ 	.word	0x00027460


	//   ....[38]....
        /*1248*/ 	.word	0x000274c0


	//   ....[39]....
        /*124c*/ 	.word	0x000274d0


	//   ....[40]....
        /*1250*/ 	.word	0x00027530


	//   ....[41]....
        /*1254*/ 	.word	0x00027f90


	//   ....[42]....
        /*1258*/ 	.word	0x00027ff0


	//   ....[43]....
        /*125c*/ 	.word	0x00028040


	//   ....[44]....
        /*1260*/ 	.word	0x00028090


	//   ....[45]....
        /*1264*/ 	.word	0x000280e0


	//   ....[46]....
        /*1268*/ 	.word	0x00028150


	//   ....[47]....
        /*126c*/ 	.word	0x000281a0


	//   ....[48]....
        /*1270*/ 	.word	0x00028210


	//   ....[49]....
        /*1274*/ 	.word	0x00028280


	//   ....[50]....
        /*1278*/ 	.word	0x000282f0


	//   ....[51]....
        /*127c*/ 	.word	0x00028360


	//   ....[52]....
        /*1280*/ 	.word	0x000283d0


	//   ....[53]....
        /*1284*/ 	.word	0x00028440


	//   ....[54]....
        /*1288*/ 	.word	0x000284a0


	//   ....[55]....
        /*128c*/ 	.word	0x00028510


	//   ....[56]....
        /*1290*/ 	.word	0x00028580


	//   ....[57]....
        /*1294*/ 	.word	0x000285f0


	//   ....[58]....
        /*1298*/ 	.word	0x00028650


	//   ....[59]....
        /*129c*/ 	.word	0x000286c0


	//   ....[60]....
        /*12a0*/ 	.word	0x00028730


	//   ....[61]....
        /*12a4*/ 	.word	0x000287a0


	//   ....[62]....
        /*12a8*/ 	.word	0x00028800


	//   ....[63]....
        /*12ac*/ 	.word	0x00028870


	//   ....[64]....
        /*12b0*/ 	.word	0x000288e0


	//   ....[65]....
        /*12b4*/ 	.word	0x00028950


	//   ....[66]....
        /*12b8*/ 	.word	0x000289b0


	//   ....[67]....
        /*12bc*/ 	.word	0x00028a20


	//   ....[68]....
        /*12c0*/ 	.word	0x00028a90


	//   ....[69]....
        /*12c4*/ 	.word	0x00028b40


	//   ....[70]....
        /*12c8*/ 	.word	0x00028ba0


	//   ....[71]....
        /*12cc*/ 	.word	0x00028c50


	//   ....[72]....
        /*12d0*/ 	.word	0x00028cb0


	//   ....[73]....
        /*12d4*/ 	.word	0x00028d60


	//   ....[74]....
        /*12d8*/ 	.word	0x00028dc0


	//   ....[75]....
        /*12dc*/ 	.word	0x00028e70


	//   ....[76]....
        /*12e0*/ 	.word	0x00028ed0


	//   ....[77]....
        /*12e4*/ 	.word	0x00028f40


	//   ....[78]....
        /*12e8*/ 	.word	0x00028fb0


	//   ....[79]....
        /*12ec*/ 	.word	0x00029020


	//   ....[80]....
        /*12f0*/ 	.word	0x00029090


	//   ....[81]....
        /*12f4*/ 	.word	0x000290e0


	//   ....[82]....
        /*12f8*/ 	.word	0x00029120


	//   ....[83]....
        /*12fc*/ 	.word	0x00029170


	//   ....[84]....
        /*1300*/ 	.word	0x000291c0


	//   ....[85]....
        /*1304*/ 	.word	0x00029210


	//   ....[86]....
        /*1308*/ 	.word	0x00029260


	//   ....[87]....
        /*130c*/ 	.word	0x000292b0


	//   ....[88]....
        /*1310*/ 	.word	0x00029300


	//   ....[89]....
        /*1314*/ 	.word	0x00029370


	//   ....[90]....
        /*1318*/ 	.word	0x000293e0


	//   ....[91]....
        /*131c*/ 	.word	0x00029490


	//   ....[92]....
        /*1320*/ 	.word	0x000294f0


	//   ....[93]....
        /*1324*/ 	.word	0x000295a0


	//   ....[94]....
        /*1328*/ 	.word	0x00029600


	//   ....[95]....
        /*132c*/ 	.word	0x000296b0


	//   ....[96]....
        /*1330*/ 	.word	0x00029710


	//   ....[97]....
        /*1334*/ 	.word	0x000297c0


	//   ....[98]....
        /*1338*/ 	.word	0x00029820


	//   ....[99]....
        /*133c*/ 	.word	0x00029890


	//   ....[100]....
        /*1340*/ 	.word	0x00029900


	//   ....[101]....
        /*1344*/ 	.word	0x000299b0


	//   ....[102]....
        /*1348*/ 	.word	0x00029a10


	//   ....[103]....
        /*134c*/ 	.word	0x00029ac0


	//   ....[104]....
        /*1350*/ 	.word	0x00029b20


	//   ....[105]....
        /*1354*/ 	.word	0x00029bd0


	//   ....[106]....
        /*1358*/ 	.word	0x00029c30


	//   ....[107]....
        /*135c*/ 	.word	0x00029ce0


	//   ....[108]....
        /*1360*/ 	.word	0x00029d40


	//   ....[109]....
        /*1364*/ 	.word	0x00029db0


	//   ....[110]....
        /*1368*/ 	.word	0x00029e20


	//   ....[111]....
        /*136c*/ 	.word	0x00029e90


	//   ....[112]....
        /*1370*/ 	.word	0x00029f00


	//   ....[113]....
        /*1374*/ 	.word	0x00029f50


	//   ....[114]....
        /*1378*/ 	.word	0x00029f90


	//   ....[115]....
        /*137c*/ 	.word	0x00029fe0


	//   ....[116]....
        /*1380*/ 	.word	0x0002a020


	//   ....[117]....
        /*1384*/ 	.word	0x0002a070


	//   ....[118]....
        /*1388*/ 	.word	0x0002a0b0


	//   ....[119]....
        /*138c*/ 	.word	0x0002a100


	//   ....[120]....
        /*1390*/ 	.word	0x0002a140


	//   ....[121]....
        /*1394*/ 	.word	0x0002a1a0


	//   ....[122]....
        /*1398*/ 	.word	0x0002a210


	//   ....[123]....
        /*139c*/ 	.word	0x0002a2c0


	//   ....[124]....
        /*13a0*/ 	.word	0x0002a320


	//   ....[125]....
        /*13a4*/ 	.word	0x0002a3d0


	//   ....[126]....
        /*13a8*/ 	.word	0x0002a430


	//   ....[127]....
        /*13ac*/ 	.word	0x0002a4e0


	//   ....[128]....
        /*13b0*/ 	.word	0x0002a540


	//   ....[129]....
        /*13b4*/ 	.word	0x0002a5f0


	//   ....[130]....
        /*13b8*/ 	.word	0x0002a650


	//   ....[131]....
        /*13bc*/ 	.word	0x0002a6c0


	//   ....[132]....
        /*13c0*/ 	.word	0x0002a730


	//   ....[133]....
        /*13c4*/ 	.word	0x0002a7e0


	//   ....[134]....
        /*13c8*/ 	.word	0x0002a840


	//   ....[135]....
        /*13cc*/ 	.word	0x0002a8f0


	//   ....[136]....
        /*13d0*/ 	.word	0x0002a950


	//   ....[137]....
        /*13d4*/ 	.word	0x0002aa00


	//   ....[138]....
        /*13d8*/ 	.word	0x0002aa60


	//   ....[139]....
        /*13dc*/ 	.word	0x0002ab10


	//   ....[140]....
        /*13e0*/ 	.word	0x0002ab70


	//   ....[141]....
        /*13e4*/ 	.word	0x0002abc0


	//   ....[142]....
        /*13e8*/ 	.word	0x0002ac00


	//   ....[143]....
        /*13ec*/ 	.word	0x0002ac50


	//   ....[144]....
        /*13f0*/ 	.word	0x0002ac90


	//   ....[145]....
        /*13f4*/ 	.word	0x0002ace0


	//   ....[146]....
        /*13f8*/ 	.word	0x0002ad20


	//   ....[147]....
        /*13fc*/ 	.word	0x0002ad70


	//   ....[148]....
        /*1400*/ 	.word	0x0002adb0


	//   ....[149]....
        /*1404*/ 	.word	0x0002ae00


	//   ....[150]....
        /*1408*/ 	.word	0x0002ae70


	//   ....[151]....
        /*140c*/ 	.word	0x0002aee0


	//   ....[152]....
        /*1410*/ 	.word	0x0002af90


	//   ....[153]....
        /*1414*/ 	.word	0x0002aff0


	//   ....[154]....
        /*1418*/ 	.word	0x0002b0a0


	//   ....[155]....
        /*141c*/ 	.word	0x0002b100


	//   ....[156]....
        /*1420*/ 	.word	0x0002b1b0


	//   ....[157]....
        /*1424*/ 	.word	0x0002b210


	//   ....[158]....
        /*1428*/ 	.word	0x0002b2c0


	//   ....[159]....
        /*142c*/ 	.word	0x0002b320


	//   ....[160]....
        /*1430*/ 	.word	0x0002b390


	//   ....[161]....
        /*1434*/ 	.word	0x0002b400


	//   ....[162]....
        /*1438*/ 	.word	0x0002b470


	//   ....[163]....
        /*143c*/ 	.word	0x0002b4e0


	//   ....[164]....
        /*1440*/ 	.word	0x0002b530


	//   ....[165]....
        /*1444*/ 	.word	0x0002b570


	//   ....[166]....
        /*1448*/ 	.word	0x0002b5c0


	//   ....[167]....
        /*144c*/ 	.word	0x0002b600


	//   ....[168]....
        /*1450*/ 	.word	0x0002b650


	//   ....[169]....
        /*1454*/ 	.word	0x0002b690


	//   ....[170]....
        /*1458*/ 	.word	0x0002b6e0


	//   ....[171]....
        /*145c*/ 	.word	0x0002b720


	//   ....[172]....
        /*1460*/ 	.word	0x0002b770


	//   ....[173]....
        /*1464*/ 	.word	0x0002b7c0


	//   ....[174]....
        /*1468*/ 	.word	0x0002b810


	//   ....[175]....
        /*146c*/ 	.word	0x0002b860


	//   ....[176]....
        /*1470*/ 	.word	0x0002b8b0


	//   ....[177]....
        /*1474*/ 	.word	0x0002b900


	//   ....[178]....
        /*1478*/ 	.word	0x0002b950


	//   ....[179]....
        /*147c*/ 	.word	0x0002b990


	//   ....[180]....
        /*1480*/ 	.word	0x0002ba00


	//   ....[181]....
        /*1484*/ 	.word	0x0002ba70


	//   ....[182]....
        /*1488*/ 	.word	0x0002bae0


	//   ....[183]....
        /*148c*/ 	.word	0x0002bb40


	//   ....[184]....
        /*1490*/ 	.word	0x0002bbb0


	//   ....[185]....
        /*1494*/ 	.word	0x0002bc20


	//   ....[186]....
        /*1498*/ 	.word	0x0002bc90


	//   ....[187]....
        /*149c*/ 	.word	0x0002bcf0


	//   ....[188]....
        /*14a0*/ 	.word	0x0002bd60


	//   ....[189]....
        /*14a4*/ 	.word	0x0002bdd0


	//   ....[190]....
        /*14a8*/ 	.word	0x0002be40


	//   ....[191]....
        /*14ac*/ 	.word	0x0002bea0


	//   ....[192]....
        /*14b0*/ 	.word	0x0002bf10


	//   ....[193]....
        /*14b4*/ 	.word	0x0002bf80


	//   ....[194]....
        /*14b8*/ 	.word	0x0002bff0


	//   ....[195]....
        /*14bc*/ 	.word	0x0002c050


	//   ....[196]....
        /*14c0*/ 	.word	0x0002c0c0


	//   ....[197]....
        /*14c4*/ 	.word	0x0002c130


	//   ....[198]....
        /*14c8*/ 	.word	0x0002c1a0


	//   ....[199]....
        /*14cc*/ 	.word	0x0002c200


	//   ....[200]....
        /*14d0*/ 	.word	0x0002c270


	//   ....[201]....
        /*14d4*/ 	.word	0x0002c2e0


	//   ....[202]....
        /*14d8*/ 	.word	0x0002c350


	//   ....[203]....
        /*14dc*/ 	.word	0x0002c3b0


	//   ....[204]....
        /*14e0*/ 	.word	0x0002c420


	//   ....[205]....
        /*14e4*/ 	.word	0x0002c490


	//   ....[206]....
        /*14e8*/ 	.word	0x0002c500


	//   ....[207]....
        /*14ec*/ 	.word	0x0002c560


	//   ....[208]....
        /*14f0*/ 	.word	0x0002c5d0


	//   ....[209]....
        /*14f4*/ 	.word	0x0002c640


	//   ....[210]....
        /*14f8*/ 	.word	0x0002c6b0


	//   ....[211]....
        /*14fc*/ 	.word	0x0002c710


	//   ....[212]....
        /*1500*/ 	.word	0x0002c780


	//   ....[213]....
        /*1504*/ 	.word	0x0002c7f0


	//   ....[214]....
        /*1508*/ 	.word	0x0002c860


	//   ....[215]....
        /*150c*/ 	.word	0x0002c8c0


	//   ....[216]....
        /*1510*/ 	.word	0x0002c930


	//   ....[217]....
        /*1514*/ 	.word	0x0002c9a0


	//   ....[218]....
        /*1518*/ 	.word	0x0002ca10


	//   ....[219]....
        /*151c*/ 	.word	0x0002ca70


	//   ....[220]....
        /*1520*/ 	.word	0x0002cae0


	//   ....[221]....
        /*1524*/ 	.word	0x0002cb50


	//   ....[222]....
        /*1528*/ 	.word	0x0002cba0


	//   ....[223]....
        /*152c*/ 	.word	0x0002cbe0


	//   ....[224]....
        /*1530*/ 	.word	0x0002cc30


	//   ....[225]....
        /*1534*/ 	.word	0x0002cc80


	//   ....[226]....
        /*1538*/ 	.word	0x0002ccd0


	//   ....[227]....
        /*153c*/ 	.word	0x0002cd40


	//   ....[228]....
        /*1540*/ 	.word	0x0002cd90


	//   ....[229]....
        /*1544*/ 	.word	0x0002cde0


	//   ....[230]....
        /*1548*/ 	.word	0x0002ce30


	//   ....[231]....
        /*154c*/ 	.word	0x0002ce80


	//   ....[232]....
        /*1550*/ 	.word	0x0002ced0


	//   ....[233]....
        /*1554*/ 	.word	0x0002cf40


	//   ....[234]....
        /*1558*/ 	.word	0x0002cf90


	//   ....[235]....
        /*155c*/ 	.word	0x0002d000


	//   ....[236]....
        /*1560*/ 	.word	0x0002d060


	//   ....[237]....
        /*1564*/ 	.word	0x0002d0d0


	//----- nvinfo : EIATTR_EXIT_INSTR_OFFSETS
	.align		4
.L_332:
        /*1568*/ 	.byte	0x04, 0x1c
        /*156a*/ 	.short	(.L_334 - .L_333)


	//   ....[0]....
.L_333:
        /*156c*/ 	.word	0x000010d0


	//   ....[1]....
        /*1570*/ 	.word	0x00027f50


	//----- nvinfo : EIATTR_MAX_THREADS
	.align		4
.L_334:
        /*1574*/ 	.byte	0x04, 0x05
        /*1576*/ 	.short	(.L_336 - .L_335)
.L_335:
        /*1578*/ 	.word	0x00000080
        /*157c*/ 	.word	0x00000001
        /*1580*/ 	.word	0x00000001


	//----- nvinfo : EIATTR_CRS_STACK_SIZE
	.align		4
.L_336:
        /*1584*/ 	.byte	0x04, 0x1e
        /*1586*/ 	.short	(.L_338 - .L_337)
.L_337:
        /*1588*/ 	.word	0x00000000
.L_338:


//--------------------- .nv.info._ZN7cutlass13device_kernelIN5flash19enable_sm80_to_sm89INS1_16FlashAttnFwdSm80INS1_25CollectiveMainloopFwdSm80ILi4ELi1ELb0EN4cute5tupleIJNS5_1CILi128EEENS7_ILi112EEENS7_ILi64EEEEEELi64ENS_10bfloat16_tEfNS_4arch4Sm80ELb1ELb0ELb1ELb0ELb1ELb0ELb1ELb1EEENS1_21CollectiveEpilogueFwdINS6_IJS8_SA_S9_EEENS6_IJNS7_ILi1EEESI_SI_EEESC_SE_Li128ELb0ELb1ELb1ELb0EEENS1_30DynamicPersistentTileSchedulerILi128ELi128ELb1ELb1ELb0EEEEEEEEEvNT_6ParamsE --------------------------
	.section	.nv.info._ZN7cutlass13device_kernelIN5flash19enable_sm80_to_sm89INS1_16FlashAttnFwdSm80INS1_25CollectiveMainloopFwdSm80ILi4ELi1ELb0EN4cute5tupleIJNS5_1CILi128EEENS7_ILi112EEENS7_ILi64EEEEEELi64ENS_10bfloat16_tEfNS_4arch4Sm80ELb1ELb0ELb1ELb0ELb1ELb0ELb1ELb1EEENS1_21CollectiveEpilogueFwdINS6_IJS8_SA_S9_EEENS6_IJNS7_ILi1EEESI_SI_EEESC_SE_Li128ELb0ELb1ELb1ELb0EEENS1_30DynamicPersistentTileSchedulerILi128ELi128ELb1ELb1ELb0EEEEEEEEEvNT_6ParamsE,"",@"SHT_CUDA_INFO"
	.sectionflags	@""
	.align	4


	//----- nvinfo : EIATTR_CUDA_API_VERSION
	.align		4
        /*0000*/ 	.byte	0x04, 0x37
        /*0002*/ 	.short	(.L_340 - .L_339)
.L_339:
        /*0004*/ 	.word	0x00000082


	//----- nvinfo : EIATTR_SW2861232_WAR
	.align		4
.L_340:
        /*0008*/ 	.byte	0x01, 0x35
	.zero		2


	//----- nvinfo : EIATTR_PARAM_CBANK
	.align		4
        /*000c*/ 	.byte	0x04, 0x0a
        /*000e*/ 	.short	(.L_342 - .L_341)
	.align		4
.L_341:
        /*0010*/ 	.word	index@(.nv.constant0._ZN7cutlass13device_kernelIN5flash19enable_sm80_to_sm89INS1_16FlashAttnFwdSm80INS1_25CollectiveMainloopFwdSm80ILi4ELi1ELb0EN4cute5tupleIJNS5_1CILi128EEENS7_ILi112EEENS7_ILi64EEEEEELi64ENS_10bfloat16_tEfNS_4arch4Sm80ELb1ELb0ELb1ELb0ELb1ELb0ELb1ELb1EEENS1_21CollectiveEpilogueFwdINS6_IJS8_SA_S9_EEENS6_IJNS7_ILi1EEESI_SI_EEESC_SE_Li128ELb0ELb1ELb1ELb0EEENS1_30DynamicPersistentTileSchedulerILi128ELi128ELb1ELb1ELb0EEEEEEEEEvNT_6ParamsE)
        /*0014*/ 	.short	0x0160
        /*0016*/ 	.short	0x0428


	//----- nvinfo : EIATTR_CBANK_PARAM_SIZE
	.align		4
.L_342:
        /*0018*/ 	.byte	0x03, 0x19
        /*001a*/ 	.short	0x0428


	//----- nvinfo : EIATTR_KPARAM_INFO
	.align		4
        /*001c*/ 	.byte	0x04, 0x17
        /*001e*/ 	.short	(.L_344 - .L_343)
.L_343:
        /*0020*/ 	.word	0x00000000
        /*0024*/ 	.short	0x0000
        /*0026*/ 	.short	0x0000
        /*0028*/ 	.byte	0x00, 0xf0, 0xa1, 0x10


	//----- nvinfo : EIATTR_MAXREG_COUNT
	.align		4
.L_344:
        /*002c*/ 	.byte	0x03, 0x1b
        /*002e*/ 	.short	0x00ff


	//----- nvinfo : EIATTR_NUM_BARRIERS
	.align		4
        /*0030*/ 	.byte	0x02, 0x4c
        /*0032*/ 	.byte	0x06
	.zero		1


	//----- nvinfo : EIATTR_ANNOTATIONS
	.align		4
        /*0034*/ 	.byte	0x04, 0x55
        /*0036*/ 	.short	(.L_346 - .L_345)


	//   ....[0]....
.L_345:
        /* <DEDUP_REMOVED lines=58> */


	//----- nvinfo : EIATTR_MERCURY_ISA_VERSION
	.align		4
.L_346:
        /*03c0*/ 	.byte	0x03, 0x5f
        /*03c2*/ 	.short	0x0000


	//----- nvinfo : EIATTR_INT_WARP_WIDE_INSTR_OFFSETS
	.align		4
        /*03c4*/ 	.byte	0x04, 0x31
        /*03c6*/ 	.short	(.L_348 - .L_347)


	//   ....[0]....
.L_347:
        /*03c8*/ 	.word	0x000137d0


	//   ....[1]....
        /*03cc*/ 	.word	0x00013870


	//----- nvinfo : EIATTR_COOP_GROUP_MASK_REGIDS
	.align		4
.L_348:
        /*03d0*/ 	.byte	0x04, 0x29
        /*03d2*/ 	.short	(.L_350 - .L_349)


	//   ....[0]....
.L_349:
        /*03d4*/ 	.word	0xffffffff


	//   ....[1]....
        /*03d8*/ 	.word	0xffffffff


	//   ....[2]....
        /*03dc*/ 	.word	0xffffffff


	//   ....[3]....
        /*03e0*/ 	.word	0xffffffff


	//   ....[4]....
        /*03e4*/ 	.word	0xffffffff


	//   ....[5]....
        /*03e8*/ 	.word	0xffffffff


	//   ....[6]....
        /*03ec*/ 	.word	0xffffffff


	//   ....[7]....
        /*03f0*/ 	.word	0xffffffff


	//   ....[8]....
        /*03f4*/ 	.word	0xffffffff


	//   ....[9]....
        /*03f8*/ 	.word	0xffffffff


	//   ....[10]....
        /*03fc*/ 	.word	0xffffffff


	//   ....[11]....
        /*0400*/ 	.word	0xffffffff


	//   ....[12]....
        /*0404*/ 	.word	0xffffffff


	//   ....[13]....
        /*0408*/ 	.word	0xffffffff


	//   ....[14]....
        /*040c*/ 	.word	0xffffffff


	//   ....[15]....
        /*0410*/ 	.word	0xffffffff


	//   ....[16]....
        /*0414*/ 	.word	0xffffffff


	//   ....[17]....
        /*0418*/ 	.word	0xffffffff


	//   ....[18]....
        /*041c*/ 	.word	0xffffffff


	//   ....[19]....
        /*0420*/ 	.word	0xffffffff


	//   ....[20]....
        /*0424*/ 	.word	0xffffffff


	//   ....[21]....
        /*0428*/ 	.word	0xffffffff


	//   ....[22]....
        /*042c*/ 	.word	0xffffffff


	//   ....[23]....
        /*0430*/ 	.word	0xffffffff


	//   ....[24]....
        /*0434*/ 	.word	0xffffffff


	//   ....[25]....
        /*0438*/ 	.word	0xffffffff


	//   ....[26]....
        /*043c*/ 	.word	0xffffffff


	//   ....[27]....
        /*0440*/ 	.word	0xffffffff


	//   ....[28]....
        /*0444*/ 	.word	0xffffffff


	//   ....[29]....
        /*0448*/ 	.word	0xffffffff


	//   ....[30]....
        /*044c*/ 	.word	0xffffffff


	//   ....[31]....
        /*0450*/ 	.word	0xffffffff


	//   ....[32]....
        /*0454*/ 	.word	0xffffffff


	//   ....[33]....
        /*0458*/ 	.word	0xffffffff


	//   ....[34]....
        /*045c*/ 	.word	0xffffffff


	//   ....[35]....
        /*0460*/ 	.word	0xffffffff


	//   ....[36]....
        /*0464*/ 	.word	0xffffffff


	//   ....[37]....
        /*0468*/ 	.word	0xffffffff


	//   ....[38]....
        /*046c*/ 	.word	0xffffffff


	//   ....[39]....
        /*0470*/ 	.word	0xffffffff


	//   ....[40]....
        /*0474*/ 	.word	0xffffffff


	//   ....[41]....
        /*0478*/ 	.word	0xffffffff


	//   ....[42]....
        /*047c*/ 	.word	0xffffffff


	//   ....[43]....
        /*0480*/ 	.word	0xffffffff


	//   ....[44]....
        /*0484*/ 	.word	0xffffffff


	//   ....[45]....
        /*0488*/ 	.word	0xffffffff


	//   ....[46]....
        /*048c*/ 	.word	0xffffffff


	//   ....[47]....
        /*0490*/ 	.word	0xffffffff


	//   ....[48]....
        /*0494*/ 	.word	0xffffffff


	//   ....[49]....
        /*0498*/ 	.word	0xffffffff


	//   ....[50]....
        /*049c*/ 	.word	0xffffffff


	//   ....[51]....
        /*04a0*/ 	.word	0xffffffff


	//   ....[52]....
        /*04a4*/ 	.word	0xffffffff


	//   ....[53]....
        /*04a8*/ 	.word	0xffffffff


	//   ....[54]....
        /*04ac*/ 	.word	0xffffffff


	//   ....[55]....
        /*04b0*/ 	.word	0xffffffff


	//   ....[56]....
        /*04b4*/ 	.word	0xffffffff


	//   ....[57]....
        /*04b8*/ 	.word	0xffffffff


	//   ....[58]....
        /*04bc*/ 	.word	0xffffffff


	//   ....[59]....
        /*04c0*/ 	.word	0xffffffff


	//   ....[60]....
        /*04c4*/ 	.word	0xffffffff


	//   ....[61]....
        /*04c8*/ 	.word	0xffffffff


	//   ....[62]....
        /*04cc*/ 	.word	0xffffffff


	//   ....[63]....
        /*04d0*/ 	.word	0xffffffff


	//   ....[64]....
        /*04d4*/ 	.word	0xffffffff


	//   ....[65]....
        /*04d8*/ 	.word	0xffffffff


	//   ....[66]....
        /*04dc*/ 	.word	0xffffffff


	//   ....[67]....
        /*04e0*/ 	.word	0xffffffff


	//   ....[68]....
        /*04e4*/ 	.word	0xffffffff


	//   ....[69]....
        /*04e8*/ 	.word	0xffffffff


	//   ....[70]....
        /*04ec*/ 	.word	0xffffffff


	//   ....[71]....
        /*04f0*/ 	.word	0xffffffff


	//   ....[72]....
        /*04f4*/ 	.word	0xffffffff


	//   ....[73]....
        /*04f8*/ 	.word	0xffffffff


	//   ....[74]....
        /*04fc*/ 	.word	0xffffffff


	//   ....[75]....
        /*0500*/ 	.word	0xffffffff


	//   ....[76]....
        /*0504*/ 	.word	0xffffffff


	//   ....[77]....
        /*0508*/ 	.word	0xffffffff


	//   ....[78]....
        /*050c*/ 	.word	0xffffffff


	//   ....[79]....
        /*0510*/ 	.word	0xffffffff


	//   ....[80]....
        /*0514*/ 	.word	0xffffffff


	//   ....[81]....
        /*0518*/ 	.word	0xffffffff


	//   ....[82]....
        /*051c*/ 	.word	0xffffffff


	//   ....[83]....
        /*0520*/ 	.word	0xffffffff


	//   ....[84]....
        /*0524*/ 	.word	0xffffffff


	//   ....[85]....
        /*0528*/ 	.word	0xffffffff


	//   ....[86]....
        /*052c*/ 	.word	0xffffffff


	//   ....[87]....
        /*0530*/ 	.word	0xffffffff


	//   ....[88]....
        /*0534*/ 	.word	0xffffffff


	//   ....[89]....
        /*0538*/ 	.word	0xffffffff


	//   ....[90]....
        /*053c*/ 	.word	0xffffffff


	//   ....[91]....
        /*0540*/ 	.word	0xffffffff


	//   ....[92]....
        /*0544*/ 	.word	0xffffffff


	//   ....[93]....
        /*0548*/ 	.word	0xffffffff


	//   ....[94]....
        /*054c*/ 	.word	0xffffffff


	//   ....[95]....
        /*0550*/ 	.word	0xffffffff


	//   ....[96]....
        /*0554*/ 	.word	0xffffffff


	//   ....[97]....
        /*0558*/ 	.word	0xffffffff


	//   ....[98]....
        /*055c*/ 	.word	0xffffffff


	//   ....[99]....
        /*0560*/ 	.word	0xffffffff


	//   ....[100]....
        /*0564*/ 	.word	0xffffffff


	//   ....[101]....
        /*0568*/ 	.word	0xffffffff


	//   ....[102]....
        /*056c*/ 	.word	0xffffffff


	//   ....[103]....
        /*0570*/ 	.word	0xffffffff


	//   ....[104]....
        /*0574*/ 	.word	0xffffffff


	//   ....[105]....
        /*0578*/ 	.word	0xffffffff


	//   ....[106]....
        /*057c*/ 	.word	0xffffffff


	//   ....[107]....
        /*0580*/ 	.word	0xffffffff


	//   ....[108]....
        /*0584*/ 	.word	0xffffffff


	//   ....[109]....
        /*0588*/ 	.word	0xffffffff


	//   ....[110]....
        /*058c*/ 	.word	0xffffffff


	//   ....[111]....
        /*0590*/ 	.word	0xffffffff


	//   ....[112]....
        /*0594*/ 	.word	0xffffffff


	//   ....[113]....
        /*0598*/ 	.word	0xffffffff


	//   ....[114]....
        /*059c*/ 	.word	0xffffffff


	//   ....[115]....
        /*05a0*/ 	.word	0xffffffff


	//   ....[116]....
        /*05a4*/ 	.word	0xffffffff


	//   ....[117]....
        /*05a8*/ 	.word	0xffffffff


	//   ....[118]....
        /*05ac*/ 	.word	0xffffffff


	//   ....[119]....
        /*05b0*/ 	.word	0xffffffff


	//   ....[120]....
        /*05b4*/ 	.word	0xffffffff


	//   ....[121]....
        /*05b8*/ 	.word	0xffffffff


	//   ....[122]....
        /*05bc*/ 	.word	0xffffffff


	//   ....[123]....
        /*05c0*/ 	.word	0xffffffff


	//   ....[124]....
        /*05c4*/ 	.word	0xffffffff


	//   ....[125]....
        /*05c8*/ 	.word	0xffffffff


	//   ....[126]....
        /*05cc*/ 	.word	0xffffffff


	//   ....[127]....
        /*05d0*/ 	.word	0xffffffff


	//   ....[128]....
        /*05d4*/ 	.word	0xffffffff


	//   ....[129]....
        /*05d8*/ 	.word	0xffffffff


	//   ....[130]....
        /*05dc*/ 	.word	0xffffffff


	//   ....[131]....
        /*05e0*/ 	.word	0xffffffff


	//   ....[132]....
        /*05e4*/ 	.word	0xffffffff


	//   ....[133]....
        /*05e8*/ 	.word	0xffffffff


	//   ....[134]....
        /*05ec*/ 	.word	0xffffffff


	//   ....[135]....
        /*05f0*/ 	.word	0xffffffff


	//   ....[136]....
        /*05f4*/ 	.word	0xffffffff


	//   ....[137]....
        /*05f8*/ 	.word	0xffffffff


	//   ....[138]....
        /*05fc*/ 	.word	0xffffffff


	//   ....[139]....
        /*0600*/ 	.word	0xffffffff


	//   ....[140]....
        /*0604*/ 	.word	0xffffffff


	//   ....[141]....
        /*0608*/ 	.word	0xffffffff


	//   ....[142]....
        /*060c*/ 	.word	0xffffffff


	//   ....[143]....
        /*0610*/ 	.word	0xffffffff


	//   ....[144]....
        /*0614*/ 	.word	0xffffffff


	//   ....[145]....
        /*0618*/ 	.word	0xffffffff


	//   ....[146]....
        /*061c*/ 	.word	0xffffffff


	//   ....[147]....
        /*0620*/ 	.word	0xffffffff


	//   ....[148]....
        /*0624*/ 	.word	0xffffffff


	//   ....[149]....
        /*0628*/ 	.word	0xffffffff


	//   ....[150]....
        /*062c*/ 	.word	0xffffffff


	//   ....[151]....
        /*0630*/ 	.word	0xffffffff


	//   ....[152]....
        /*0634*/ 	.word	0xffffffff


	//   ....[153]....
        /*0638*/ 	.word	0xffffffff


	//   ....[154]....
        /*063c*/ 	.word	0xffffffff


	//   ....[155]....
        /*0640*/ 	.word	0xffffffff


	//   ....[156]....
        /*0644*/ 	.word	0xffffffff


	//   ....[157]....
        /*0648*/ 	.word	0xffffffff


	//   ....[158]....
        /*064c*/ 	.word	0xffffffff


	//   ....[159]....
        /*0650*/ 	.word	0xffffffff


	//   ....[160]....
        /*0654*/ 	.word	0xffffffff


	//   ....[161]....
        /*0658*/ 	.word	0xffffffff


	//   ....[162]....
        /*065c*/ 	.word	0xffffffff


	//   ....[163]....
        /*0660*/ 	.word	0xffffffff


	//   ....[164]....
        /*0664*/ 	.word	0xffffffff


	//   ....[165]....
        /*0668*/ 	.word	0xffffffff


	//   ....[166]....
        /*066c*/ 	.word	0xffffffff


	//   ....[167]....
        /*0670*/ 	.word	0xffffffff


	//   ....[168]....
        /*0674*/ 	.word	0xffffffff


	//   ....[169]....
        /*0678*/ 	.word	0xffffffff


	//   ....[170]....
        /*067c*/ 	.word	0xffffffff


	//   ....[171]....
        /*0680*/ 	.word	0xffffffff


	//   ....[172]....
        /*0684*/ 	.word	0xffffffff


	//   ....[173]....
        /*0688*/ 	.word	0xffffffff


	//   ....[174]....
        /*068c*/ 	.word	0xffffffff


	//   ....[175]....
        /*0690*/ 	.word	0xffffffff


	//   ....[176]....
        /*0694*/ 	.word	0xffffffff


	//   ....[177]....
        /*0698*/ 	.word	0xffffffff


	//   ....[178]....
        /*069c*/ 	.word	0xffffffff


	//   ....[179]....
        /*06a0*/ 	.word	0xffffffff


	//   ....[180]....
        /*06a4*/ 	.word	0xffffffff


	//   ....[181]....
        /*06a8*/ 	.word	0xffffffff


	//   ....[182]....
        /*06ac*/ 	.word	0xffffffff


	//   ....[183]....
        /*06b0*/ 	.word	0xffffffff


	//   ....[184]....
        /*06b4*/ 	.word	0xffffffff


	//   ....[185]....
        /*06b8*/ 	.word	0xffffffff


	//   ....[186]....
        /*06bc*/ 	.word	0xffffffff


	//   ....[187]....
        /*06c0*/ 	.word	0xffffffff


	//   ....[188]....
        /*06c4*/ 	.word	0xffffffff


	//   ....[189]....
        /*06c8*/ 	.word	0xffffffff


	//   ....[190]....
        /*06cc*/ 	.word	0xffffffff


	//   ....[191]....
        /*06d0*/ 	.word	0xffffffff


	//   ....[192]....
        /*06d4*/ 	.word	0xffffffff


	//   ....[193]....
        /*06d8*/ 	.word	0xffffffff


	//   ....[194]....
        /*06dc*/ 	.word	0xffffffff


	//   ....[195]....
        /*06e0*/ 	.word	0xffffffff


	//   ....[196]....
        /*06e4*/ 	.word	0xffffffff


	//   ....[197]....
        /*06e8*/ 	.word	0xffffffff


	//   ....[198]....
        /*06ec*/ 	.word	0xffffffff


	//   ....[199]....
        /*06f0*/ 	.word	0xffffffff


	//   ....[200]....
        /*06f4*/ 	.word	0xffffffff


	//   ....[201]....
        /*06f8*/ 	.word	0xffffffff


	//   ....[202]....
        /*06fc*/ 	.word	0xffffffff


	//   ....[203]....
        /*0700*/ 	.word	0xffffffff


	//   ....[204]....
        /*0704*/ 	.word	0xffffffff


	//   ....[205]....
        /*0708*/ 	.word	0xffffffff


	//   ....[206]....
        /*070c*/ 	.word	0xffffffff


	//   ....[207]....
        /*0710*/ 	.word	0xffffffff


	//   ....[208]....
        /*0714*/ 	.word	0xffffffff


	//   ....[209]....
        /*0718*/ 	.word	0xffffffff


	//   ....[210]....
        /*071c*/ 	.word	0xffffffff


	//   ....[211]....
        /*0720*/ 	.word	0xffffffff


	//   ....[212]....
        /*0724*/ 	.word	0xffffffff


	//   ....[213]....
        /*0728*/ 	.word	0xffffffff


	//   ....[214]....
        /*072c*/ 	.word	0xffffffff


	//   ....[215]....
        /*0730*/ 	.word	0xffffffff


	//   ....[216]....
        /*0734*/ 	.word	0xffffffff


	//   ....[217]....
        /*0738*/ 	.word	0xffffffff


	//   ....[218]....
        /*073c*/ 	.word	0xffffffff


	//   ....[219]....
        /*0740*/ 	.word	0xffffffff


	//   ....[220]....
        /*0744*/ 	.word	0xffffffff


	//   ....[221]....
        /*0748*/ 	.word	0xffffffff


	//   ....[222]....
        /*074c*/ 	.word	0xffffffff


	//   ....[223]....
        /*0750*/ 	.word	0xffffffff


	//   ....[224]....
        /*0754*/ 	.word	0xffffffff


	//   ....[225]....
        /*0758*/ 	.word	0xffffffff


	//   ....[226]....
        /*075c*/ 	.word	0xffffffff


	//   ....[227]....
        /*0760*/ 	.word	0xffffffff


	//   ....[228]....
        /*0764*/ 	.word	0xffffffff


	//   ....[229]....
        /*0768*/ 	.word	0xffffffff


	//   ....[230]....
        /*076c*/ 	.word	0xffffffff


	//   ....[231]....
        /*0770*/ 	.word	0xffffffff


	//   ....[232]....
        /*0774*/ 	.word	0xffffffff


	//   ....[233]....
        /*0778*/ 	.word	0xffffffff


	//   ....[234]....
        /*077c*/ 	.word	0xffffffff


	//   ....[235]....
        /*0780*/ 	.word	0xffffffff


	//   ....[236]....
        /*0784*/ 	.word	0xffffffff


	//   ....[237]....
        /*0788*/ 	.word	0xffffffff


	//   ....[238]....
        /*078c*/ 	.word	0xffffffff


	//   ....[239]....
        /*0790*/ 	.word	0xffffffff


	//   ....[240]....
        /*0794*/ 	.word	0xffffffff


	//   ....[241]....
        /*0798*/ 	.word	0xffffffff


	//   ....[242]....
        /*079c*/ 	.word	0xffffffff


	//   ....[243]....
        /*07a0*/ 	.word	0xffffffff


	//   ....[244]....
        /*07a4*/ 	.word	0xffffffff


	//   ....[245]....
        /*07a8*/ 	.word	0xffffffff


	//   ....[246]....
        /*07ac*/ 	.word	0xffffffff


	//   ....[247]....
        /*07b0*/ 	.word	0xffffffff


	//   ....[248]....
        /*07b4*/ 	.word	0xffffffff


	//   ....[249]....
        /*07b8*/ 	.word	0xffffffff


	//   ....[250]....
        /*07bc*/ 	.word	0xffffffff


	//   ....[251]....
        /*07c0*/ 	.word	0xffffffff


	//   ....[252]....
        /*07c4*/ 	.word	0xffffffff


	//   ....[253]....
        /*07c8*/ 	.word	0xffffffff


	//   ....[254]....
        /*07cc*/ 	.word	0xffffffff


	//   ....[255]....
        /*07d0*/ 	.word	0xffffffff


	//   ....[0]....
        /*07d4*/ 	.word	0xffffffff


	//   ....[1]....
        /*07d8*/ 	.word	0xffffffff


	//   ....[2]....
        /*07dc*/ 	.word	0xffffffff


	//   ....[3]....
        /*07e0*/ 	.word	0xffffffff


	//   ....[4]....
        /*07e4*/ 	.word	0xffffffff


	//   ....[5]....
        /*07e8*/ 	.word	0xffffffff


	//   ....[6]....
        /*07ec*/ 	.word	0xffffffff


	//   ....[7]....
        /*07f0*/ 	.word	0xffffffff


	//   ....[8]....
        /*07f4*/ 	.word	0xffffffff


	//   ....[9]....
        /*07f8*/ 	.word	0xffffffff


	//   ....[10]....
        /*07fc*/ 	.word	0xffffffff


	//   ....[11]....
        /*0800*/ 	.word	0xffffffff


	//   ....[12]....
        /*0804*/ 	.word	0xffffffff


	//   ....[13]....
        /*0808*/ 	.word	0xffffffff


	//   ....[14]....
        /*080c*/ 	.word	0xffffffff


	//   ....[15]....
        /*0810*/ 	.word	0xffffffff


	//   ....[16]....
        /*0814*/ 	.word	0xffffffff


	//   ....[17]....
        /*0818*/ 	.word	0xffffffff


	//   ....[18]....
        /*081c*/ 	.word	0xffffffff


	//   ....[19]....
        /*0820*/ 	.word	0xffffffff


	//   ....[20]....
        /*0824*/ 	.word	0xffffffff


	//   ....[21]....
        /*0828*/ 	.word	0xffffffff


	//   ....[22]....
        /*082c*/ 	.word	0xffffffff


	//   ....[23]....
        /*0830*/ 	.word	0xffffffff


	//   ....[24]....
        /*0834*/ 	.word	0xffffffff


	//   ....[25]....
        /*0838*/ 	.word	0xffffffff


	//   ....[26]....
        /*083c*/ 	.word	0xffffffff


	//   ....[27]....
        /*0840*/ 	.word	0xffffffff


	//   ....[28]....
        /*0844*/ 	.word	0xffffffff


	//   ....[29]....
        /*0848*/ 	.word	0xffffffff


	//   ....[30]....
        /*084c*/ 	.word	0xffffffff


	//   ....[31]....
        /*0850*/ 	.word	0xffffffff


	//----- nvinfo : EIATTR_COOP_GROUP_INSTR_OFFSETS
	.align		4
.L_350:
        /*0854*/ 	.byte	0x04, 0x28
        /*0856*/ 	.short	(.L_352 - .L_351)


	//   ....[0]....
.L_351:
        /*0858*/ 	.word	0x00000050


	//   ....[1]....
        /*085c*/ 	.word	0x00000060


	//   ....[2]....
        /*0860*/ 	.word	0x00001400


	//   ....[3]....
        /*0864*/ 	.word	0x00001420


	//   ....[4]....
        /*0868*/ 	.word	0x00001520


	//   ....[5]....
        /*086c*/ 	.word	0x00001530


	//   ....[6]....
        /*0870*/ 	.word	0x00001600


	//   ....[7]....
        /*0874*/ 	.word	0x00001620


	//   ....[8]....
        /*0878*/ 	.word	0x000016f0


	//   ....[9]....
        /*087c*/ 	.word	0x00001700


	//   ....[10]....
        /*0880*/ 	.word	0x000017d0


	//   ....[11]....
        /*0884*/ 	.word	0x000017f0


	//   ....[12]....
        /*0888*/ 	.word	0x000018c0


	//   ....[13]....
        /*088c*/ 	.word	0x000018d0


	//   ....[14]....
        /*0890*/ 	.word	0x000019a0


	//   ....[15]....
        /*0894*/ 	.word	0x000019c0


	//   ....[16]....
        /*0898*/ 	.word	0x00001a90


	//   ....[17]....
        /*089c*/ 	.word	0x00001aa0


	//   ....[18]....
        /*08a0*/ 	.word	0x00001f60


	//   ....[19]....
        /*08a4*/ 	.word	0x00001f80


	//   ....[20]....
        /*08a8*/ 	.word	0x00001f90


	//   ....[21]....
        /*08ac*/ 	.word	0x00001fb0


	//   ....[22]....
        /*08b0*/ 	.word	0x00001fd0


	//   ....[23]....
        /*08b4*/ 	.word	0x00001fe0


	//   ....[24]....
        /*08b8*/ 	.word	0x00002020


	//   ....[25]....
        /*08bc*/ 	.word	0x00002040


	//   ....[26]....
        /*08c0*/ 	.word	0x00002060


	//   ....[27]....
        /*08c4*/ 	.word	0x00002090


	//   ....[28]....
        /*08c8*/ 	.word	0x00002110


	//   ....[29]....
        /*08cc*/ 	.word	0x00002120


	//   ....[30]....
        /*08d0*/ 	.word	0x00002150


	//   ....[31]....
        /*08d4*/ 	.word	0x00002180


	//   ....[32]....
        /*08d8*/ 	.word	0x000022a0


	//   ....[33]....
        /*08dc*/ 	.word	0x000022f0


	//   ....[34]....
        /*08e0*/ 	.word	0x00002310


	//   ....[35]....
        /*08e4*/ 	.word	0x00002320


	//   ....[36]....
        /*08e8*/ 	.word	0x00002340


	//   ....[37]....
        /*08ec*/ 	.word	0x00002360


	//   ....[38]....
        /*08f0*/ 	.word	0x00002370


	//   ....[39]....
        /*08f4*/ 	.word	0x00002380


	//   ....[40]....
        /*08f8*/ 	.word	0x00002390


	//   ....[41]....
        /*08fc*/ 	.word	0x000023a0


	//   ....[42]....
        /*0900*/ 	.word	0x000023d0


	//   ....[43]....
        /*0904*/ 	.word	0x000023f0


	//   ....[44]....
        /*0908*/ 	.word	0x00002420


	//   ....[45]....
        /*090c*/ 	.word	0x00002480


	//   ....[46]....
        /*0910*/ 	.word	0x00003fa0


	//   ....[47]....
        /*0914*/ 	.word	0x00003fc0


	//   ....[48]....
        /*0918*/ 	.word	0x00003fd0


	//   ....[49]....
        /*091c*/ 	.word	0x00003fe0


	//   ....[50]....
        /*0920*/ 	.word	0x00003ff0


	//   ....[51]....
        /*0924*/ 	.word	0x00004000


	//   ....[52]....
        /*0928*/ 	.word	0x00004010


	//   ....[53]....
        /*092c*/ 	.word	0x00004020


	//   ....[54]....
        /*0930*/ 	.word	0x00004040


	//   ....[55]....
        /*0934*/ 	.word	0x00004070


	//   ....[56]....
        /*0938*/ 	.word	0x00004090


	//   ....[57]....
        /*093c*/ 	.word	0x000040b0


	//   ....[58]....
        /*0940*/ 	.word	0x00004120


	//   ....[59]....
        /*0944*/ 	.word	0x00004140


	//   ....[60]....
        /*0948*/ 	.word	0x000042d0


	//   ....[61]....
        /*094c*/ 	.word	0x00004690


	//   ....[62]....
        /*0950*/ 	.word	0x000046a0


	//   ....[63]....
        /*0954*/ 	.word	0x000046b0


	//   ....[64]....
        /*0958*/ 	.word	0x00005830


	//   ....[65]....
        /*095c*/ 	.word	0x00005860


	//   ....[66]....
        /*0960*/ 	.word	0x00005880


	//   ....[67]....
        /*0964*/ 	.word	0x00005890


	//   ....[68]....
        /*0968*/ 	.word	0x000058c0


	//   ....[69]....
        /*096c*/ 	.word	0x000058e0


	//   ....[70]....
        /*0970*/ 	.word	0x00005900


	//   ....[71]....
        /*0974*/ 	.word	0x00005910


	//   ....[72]....
        /*0978*/ 	.word	0x00007fb0


	//   ....[73]....
        /*097c*/ 	.word	0x00007fd0


	//   ....[74]....
        /*0980*/ 	.word	0x00007fe0


	//   ....[75]....
        /*0984*/ 	.word	0x00007ff0


	//   ....[76]....
        /*0988*/ 	.word	0x00008000


	//   ....[77]....
        /*098c*/ 	.word	0x00008010


	//   ....[78]....
        /*0990*/ 	.word	0x00008020


	//   ....[79]....
        /*0994*/ 	.word	0x00008030


	//   ....[80]....
        /*0998*/ 	.word	0x00008040


	//   ....[81]....
        /*099c*/ 	.word	0x00008050


	//   ....[82]....
        /*09a0*/ 	.word	0x00008060


	//   ....[83]....
        /*09a4*/ 	.word	0x00008070


	//   ....[84]....
        /*09a8*/ 	.word	0x00008080


	//   ....[85]....
        /*09ac*/ 	.word	0x000081a0


	//   ....[86]....
        /*09b0*/ 	.word	0x00009b40


	//   ....[87]....
        /*09b4*/ 	.word	0x00009b60


	//   ....[88]....
        /*09b8*/ 	.word	0x00009b80


	//   ....[89]....
        /*09bc*/ 	.word	0x00009bd0


	//   ....[90]....
        /*09c0*/ 	.word	0x00009be0


	//   ....[91]....
        /*09c4*/ 	.word	0x00009c00


	//   ....[92]....
        /*09c8*/ 	.word	0x00009c30


	//   ....[93]....
        /*09cc*/ 	.word	0x00009c50


	//   ....[94]....
        /*09d0*/ 	.word	0x00009c80


	//   ....[95]....
        /*09d4*/ 	.word	0x00009ca0


	//   ....[96]....
        /*09d8*/ 	.word	0x00009cd0


	//   ....[97]....
        /*09dc*/ 	.word	0x00009cf0


	//   ....[98]....
        /*09e0*/ 	.word	0x00009d10


	//   ....[99]....
        /*09e4*/ 	.word	0x00009d40


	//   ....[100]....
        /*09e8*/ 	.word	0x00009e90


	//   ....[101]....
        /*09ec*/ 	.word	0x0000a240


	//   ....[102]....
        /*09f0*/ 	.word	0x0000a250


	//   ....[103]....
        /*09f4*/ 	.word	0x0000a260


	//   ....[104]....
        /*09f8*/ 	.word	0x0000acf0


	//   ....[105]....
        /*09fc*/ 	.word	0x0000adf0


	//   ....[106]....
        /*0a00*/ 	.word	0x0000b0e0


	//   ....[107]....
        /*0a04*/ 	.word	0x0000b100


	//   ....[108]....
        /*0a08*/ 	.word	0x0000b2e0


	//   ....[109]....
        /*0a0c*/ 	.word	0x0000b300


	//   ....[110]....
        /*0a10*/ 	.word	0x0000b4e0


	//   ....[111]....
        /*0a14*/ 	.word	0x0000b500


	//   ....[112]....
        /*0a18*/ 	.word	0x0000e100


	//   ....[113]....
        /*0a1c*/ 	.word	0x0000e120


	//   ....[114]....
        /*0a20*/ 	.word	0x0000e150


	//   ....[115]....
        /*0a24*/ 	.word	0x0000e170


	//   ....[116]....
        /*0a28*/ 	.word	0x0000e190


	//   ....[117]....
        /*0a2c*/ 	.word	0x0000e1b0


	//   ....[118]....
        /*0a30*/ 	.word	0x0000e1d0


	//   ....[119]....
        /*0a34*/ 	.word	0x0000e1f0


	//   ....[120]....
        /*0a38*/ 	.word	0x0000e210


	//   ....[121]....
        /*0a3c*/ 	.word	0x0000e230


	//   ....[122]....
        /*0a40*/ 	.word	0x0000e250


	//   ....[123]....
        /*0a44*/ 	.word	0x0000e270


	//   ....[124]....
        /*0a48*/ 	.word	0x0000e3b0


	//   ....[125]....
        /*0a4c*/ 	.word	0x0000e490


	//   ....[126]....
        /*0a50*/ 	.word	0x0000fc50


	//   ....[127]....
        /*0a54*/ 	.word	0x0000fc70


	//   ....[128]....
        /*0a58*/ 	.word	0x0000fc90


	//   ....[129]....
        /*0a5c*/ 	.word	0x0000fce0


	//   ....[130]....
        /*0a60*/ 	.word	0x0000fcf0


	//   ....[131]....
        /*0a64*/ 	.word	0x0000fd10


	//   ....[132]....
        /*0a68*/ 	.word	0x0000fd40


	//   ....[133]....
        /*0a6c*/ 	.word	0x0000fd60


	//   ....[134]....
        /*0a70*/ 	.word	0x0000fd90


	//   ....[135]....
        /*0a74*/ 	.word	0x0000fdb0


	//   ....[136]....
        /*0a78*/ 	.word	0x0000fde0


	//   ....[137]....
        /*0a7c*/ 	.word	0x0000fe00


	//   ....[138]....
        /*0a80*/ 	.word	0x0000fe20


	//   ....[139]....
        /*0a84*/ 	.word	0x0000fe50


	//   ....[140]....
        /*0a88*/ 	.word	0x00010600


	//   ....[141]....
        /*0a8c*/ 	.word	0x00010620


	//   ....[142]....
        /*0a90*/ 	.word	0x00010640


	//   ....[143]....
        /*0a94*/ 	.word	0x00010660


	//   ....[144]....
        /*0a98*/ 	.word	0x00010680


	//   ....[145]....
        /*0a9c*/ 	.word	0x000106a0


	//   ....[146]....
        /*0aa0*/ 	.word	0x000106c0


	//   ....[147]....
        /*0aa4*/ 	.word	0x000106e0


	//   ....[148]....
        /*0aa8*/ 	.word	0x00012ff0


	//   ....[149]....
        /*0aac*/ 	.word	0x00013060


	//   ....[150]....
        /*0ab0*/ 	.word	0x00013070


	//   ....[151]....
        /*0ab4*/ 	.word	0x00013080


	//   ....[152]....
        /*0ab8*/ 	.word	0x000130a0


	//   ....[153]....
        /*0abc*/ 	.word	0x000130c0


	//   ....[154]....
        /*0ac0*/ 	.word	0x000130e0


	//   ....[155]....
        /*0ac4*/ 	.word	0x000130f0


	//   ....[156]....
        /*0ac8*/ 	.word	0x00013970


	//   ....[157]....
        /*0acc*/ 	.word	0x00013ed0


	//   ....[158]....
        /*0ad0*/ 	.word	0x00013f00


	//   ....[159]....
        /*0ad4*/ 	.word	0x00013f40


	//   ....[160]....
        /*0ad8*/ 	.word	0x00013f70


	//   ....[161]....
        /*0adc*/ 	.word	0x00013fa0


	//   ....[162]....
        /*0ae0*/ 	.word	0x00013fc0


	//   ....[163]....
        /*0ae4*/ 	.word	0x00013fe0


	//   ....[164]....
        /*0ae8*/ 	.word	0x00013ff0


	//   ....[165]....
        /*0aec*/ 	.word	0x000140b0


	//   ....[166]....
        /*0af0*/ 	.word	0x00014100


	//   ....[167]....
        /*0af4*/ 	.word	0x00014340


	//   ....[168]....
        /*0af8*/ 	.word	0x00014360


	//   ....[169]....
        /*0afc*/ 	.word	0x00014590


	//   ....[170]....
        /*0b00*/ 	.word	0x000145b0


	//   ....[171]....
        /*0b04*/ 	.word	0x000147e0


	//   ....[172]....
        /*0b08*/ 	.word	0x000147f0


	//   ....[173]....
        /*0b0c*/ 	.word	0x00014d70


	//   ....[174]....
        /*0b10*/ 	.word	0x00014e70


	//   ....[175]....
        /*0b14*/ 	.word	0x00014ee0


	//   ....[176]....
        /*0b18*/ 	.word	0x00014f40


	//   ....[177]....
        /*0b1c*/ 	.word	0x00014fa0


	//   ....[178]....
        /*0b20*/ 	.word	0x00015000


	//   ....[179]....
        /*0b24*/ 	.word	0x00015070


	//   ....[180]....
        /*0b28*/ 	.word	0x000150d0


	//   ....[181]....
        /*0b2c*/ 	.word	0x00015130


	//   ....[182]....
        /*0b30*/ 	.word	0x00015190


	//   ....[183]....
        /*0b34*/ 	.word	0x00015200


	//   ....[184]....
        /*0b38*/ 	.word	0x00015260


	//   ....[185]....
        /*0b3c*/ 	.word	0x000152c0


	//   ....[186]....
        /*0b40*/ 	.word	0x00015320


	//   ....[187]....
        /*0b44*/ 	.word	0x00015390


	//   ....[188]....
        /*0b48*/ 	.word	0x000153f0


	//   ....[189]....
        /*0b4c*/ 	.word	0x00015450


	//   ....[190]....
        /*0b50*/ 	.word	0x000154c0


	//   ....[191]....
        /*0b54*/ 	.word	0x00015530


	//   ....[192]....
        /*0b58*/ 	.word	0x000155e0


	//   ....[193]....
        /*0b5c*/ 	.word	0x00015640


	//   ....[194]....
        /*0b60*/ 	.word	0x000156f0


	//   ....[195]....
        /*0b64*/ 	.word	0x00015750


	//   ....[196]....
        /*0b68*/ 	.word	0x00015800


	//   ....[197]....
        /*0b6c*/ 	.word	0x00015860


	//   ....[198]....
        /*0b70*/ 	.word	0x00015910


	//   ....[199]....
        /*0b74*/ 	.word	0x00015970


	//   ....[200]....
        /*0b78*/ 	.word	0x00015a20


	//   ....[201]....
        /*0b7c*/ 	.word	0x00015a80


	//   ....[202]....
        /*0b80*/ 	.word	0x00015b30


	//   ....[203]....
        /*0b84*/ 	.word	0x00015b90


	//   ....[204]....
        /*0b88*/ 	.word	0x00015bf0


	//   ....[205]....
        /*0b8c*/ 	.word	0x00015c50


	//   ....[206]....
        /*0b90*/ 	.word	0x00016030


	//   ....[207]....
        /*0b94*/ 	.word	0x00016410


	//   ....[208]....
        /*0b98*/ 	.word	0x00016eb0


	//   ....[209]....
        /*0b9c*/ 	.word	0x00016f00


	//   ....[210]....
        /*0ba0*/ 	.word	0x00016f50


	//   ....[211]....
        /*0ba4*/ 	.word	0x00016fa0


	//   ....[212]....
        /*0ba8*/ 	.word	0x00016ff0


	//   ....[213]....
        /*0bac*/ 	.word	0x00017040


	//   ....[214]....
        /*0bb0*/ 	.word	0x00017090


	//   ....[215]....
        /*0bb4*/ 	.word	0x000170e0


	//   ....[216]....
        /*0bb8*/ 	.word	0x00017140


	//   ....[217]....
        /*0bbc*/ 	.word	0x000171b0


	//   ....[218]....
        /*0bc0*/ 	.word	0x00017260


	//   ....[219]....
        /*0bc4*/ 	.word	0x000172c0


	//   ....[220]....
        /*0bc8*/ 	.word	0x00017370


	//   ....[221]....
        /*0bcc*/ 	.word	0x000173d0


	//   ....[222]....
        /*0bd0*/ 	.word	0x00017480


	//   ....[223]....
        /*0bd4*/ 	.word	0x000174e0


	//   ....[224]....
        /*0bd8*/ 	.word	0x00017590


	//   ....[225]....
        /*0bdc*/ 	.word	0x000175f0


	//   ....[226]....
        /*0be0*/ 	.word	0x000176a0


	//   ....[227]....
        /*0be4*/ 	.word	0x00017700


	//   ....[228]....
        /*0be8*/ 	.word	0x000177b0


	//   ....[229]....
        /*0bec*/ 	.word	0x00017810


	//   ....[230]....
        /*0bf0*/ 	.word	0x00017870


	//   ....[231]....
        /*0bf4*/ 	.word	0x000178e0


	//   ....[232]....
        /*0bf8*/ 	.word	0x00017990


	//   ....[233]....
        /*0bfc*/ 	.word	0x000179f0


	//   ....[234]....
        /*0c00*/ 	.word	0x00017aa0


	//   ....[235]....
        /*0c04*/ 	.word	0x00017b00


	//   ....[236]....
        /*0c08*/ 	.word	0x00017bb0


	//   ....[237]....
        /*0c0c*/ 	.word	0x00017c10


	//   ....[238]....
        /*0c10*/ 	.word	0x00017cc0


	//   ....[239]....
        /*0c14*/ 	.word	0x00017d20


	//   ....[240]....
        /*0c18*/ 	.word	0x00017dd0


	//   ....[241]....
        /*0c1c*/ 	.word	0x00017e30


	//   ....[242]....
        /*0c20*/ 	.word	0x00017ee0


	//   ....[243]....
        /*0c24*/ 	.word	0x00017f40


	//   ....[244]....
        /*0c28*/ 	.word	0x00017f90


	//   ....[245]....
        /*0c2c*/ 	.word	0x00017fe0


	//   ....[246]....
        /*0c30*/ 	.word	0x000183b0


	//   ....[247]....
        /*0c34*/ 	.word	0x00018780


	//   ....[248]....
        /*0c38*/ 	.word	0x00019240


	//   ....[249]....
        /*0c3c*/ 	.word	0x00019280


	//   ....[250]....
        /*0c40*/ 	.word	0x000192d0


	//   ....[251]....
        /*0c44*/ 	.word	0x00019310


	//   ....[252]....
        /*0c48*/ 	.word	0x00019360


	//   ....[253]....
        /*0c4c*/ 	.word	0x000193a0


	//   ....[254]....
        /*0c50*/ 	.word	0x000193f0


	//   ....[255]....
        /*0c54*/ 	.word	0x00019430


	//   ....[0]....
        /*0c58*/ 	.word	0x000194a0


	//   ....[1]....
        /*0c5c*/ 	.word	0x00019510


	//   ....[2]....
        /*0c60*/ 	.word	0x00019580


	//   ....[3]....
        /*0c64*/ 	.word	0x00019630


	//   ....[4]....
        /*0c68*/ 	.word	0x00019690


	//   ....[5]....
        /*0c6c*/ 	.word	0x00019740


	//   ....[6]....
        /*0c70*/ 	.word	0x000197a0


	//   ....[7]....
        /*0c74*/ 	.word	0x00019850


	//   ....[8]....
        /*0c78*/ 	.word	0x000198b0


	//   ....[9]....
        /*0c7c*/ 	.word	0x00019960


	//   ....[10]....
        /*0c80*/ 	.word	0x000199c0


	//   ....[11]....
        /*0c84*/ 	.word	0x00019a70


	//   ....[12]....
        /*0c88*/ 	.word	0x00019ad0


	//   ....[13]....
        /*0c8c*/ 	.word	0x00019b80


	//   ....[14]....
        /*0c90*/ 	.word	0x00019be0


	//   ....[15]....
        /*0c94*/ 	.word	0x00019c20


	//   ....[16]....
        /*0c98*/ 	.word	0x00019c60


	//   ....[17]....
        /*0c9c*/ 	.word	0x00019cb0


	//   ....[18]....
        /*0ca0*/ 	.word	0x00019cf0


	//   ....[19]....
        /*0ca4*/ 	.word	0x00019d40


	//   ....[20]....
        /*0ca8*/ 	.word	0x00019d80


	//   ....[21]....
        /*0cac*/ 	.word	0x00019dd0


	//   ....[22]....
        /*0cb0*/ 	.word	0x00019e10


	//   ....[23]....
        /*0cb4*/ 	.word	0x00019e70


	//   ....[24]....
        /*0cb8*/ 	.word	0x00019ed0


	//   ....[25]....
        /*0cbc*/ 	.word	0x00019f20


	//   ....[26]....
        /*0cc0*/ 	.word	0x00019f80


	//   ....[27]....
        /*0cc4*/ 	.word	0x00019fd0


	//   ....[28]....
        /*0cc8*/ 	.word	0x0001a030


	//   ....[29]....
        /*0ccc*/ 	.word	0x0001a080


	//   ....[30]....
        /*0cd0*/ 	.word	0x0001a0d0


	//   ....[31]....
        /*0cd4*/ 	.word	0x0001a140


	//----- nvinfo : EIATTR_EXIT_INSTR_OFFSETS
	.align		4
.L_352:
        /*0cd8*/ 	.byte	0x04, 0x1c
        /*0cda*/ 	.short	(.L_354 - .L_353)


	//   ....[0]....
.L_353:
        /*0cdc*/ 	.word	0x000000b0


	//   ....[1]....
        /*0ce0*/ 	.word	0x00014e20


	//----- nvinfo : EIATTR_MAX_THREADS
	.align		4
.L_354:
        /*0ce4*/ 	.byte	0x04, 0x05
        /*0ce6*/ 	.short	(.L_356 - .L_355)
.L_355:
        /*0ce8*/ 	.word	0x00000080
        /*0cec*/ 	.word	0x00000001
        /*0cf0*/ 	.word	0x00000001


	//----- nvinfo : EIATTR_CRS_STACK_SIZE
	.align		4
.L_356:
        /*0cf4*/ 	.byte	0x04, 0x1e
        /*0cf6*/ 	.short	(.L_358 - .L_357)
.L_357:
        /*0cf8*/ 	.word	0x00000000
.L_358:


//--------------------- .nv.info._ZN7cutlass13device_kernelIN5flash19enable_sm80_to_sm89INS1_16FlashAttnFwdSm80INS1_25CollectiveMainloopFwdSm80ILi4ELi1ELb0EN4cute5tupleIJNS5_1CILi128EEENS7_ILi80EEENS7_ILi64EEEEEELi64ENS_10bfloat16_tEfNS_4arch4Sm80ELb1ELb0ELb1ELb1ELb1ELb0ELb1ELb1EEENS1_21CollectiveEpilogueFwdINS6_IJS8_SA_S9_EEENS6_IJNS7_ILi1EEESI_SI_EEESC_SE_Li128ELb1ELb1ELb1ELb0EEENS1_36VarlenDynamicPersistentTileSchedulerILi128ELi80ELi128ELi128ELb1ELb1ELb0ELb1ELb1ELb1EEEEEEEEEvNT_6ParamsE --------------------------
	.section	.nv.info._ZN7cutlass13device_kernelIN5flash19enable_sm80_to_sm89INS1_16FlashAttnFwdSm80INS1_25CollectiveMainloopFwdSm80ILi4ELi1ELb0EN4cute5tupleIJNS5_1CILi128EEENS7_ILi80EEENS7_ILi64EEEEEELi64ENS_10bfloat16_tEfNS_4arch4Sm80ELb1ELb0ELb1ELb1ELb1ELb0ELb1ELb1EEENS1_21CollectiveEpilogueFwdINS6_IJS8_SA_S9_EEENS6_IJNS7_ILi1EEESI_SI_EEESC_SE_Li128ELb1ELb1ELb1ELb0EEENS1_36VarlenDynamicPersistentTileSchedulerILi128ELi80ELi128ELi128ELb1ELb1ELb0ELb1ELb1ELb1EEEEEEEEEvNT_6ParamsE,"",@"SHT_CUDA_INFO"
	.sectionflags	@""
	.align	4


	//----- nvinfo : EIATTR_CUDA_API_VERSION
	.align		4
        /*0000*/ 	.byte	0x04, 0x37
        /*0002*/ 	.short	(.L_360 - .L_359)
.L_359:
        /*0004*/ 	.word	0x00000082


	//----- nvinfo : EIATTR_SW2861232_WAR
	.align		4
.L_360:
        /*0008*/ 	.byte	0x01, 0x35
	.zero		2


	//----- nvinfo : EIATTR_PARAM_CBANK
	.align		4
        /*000c*/ 	.byte	0x04, 0x0a
        /*000e*/ 	.short	(.L_362 - .L_361)
	.align		4
.L_361:
        /*0010*/ 	.word	index@(.nv.constant0._ZN7cutlass13device_kernelIN5flash19enable_sm80_to_sm89INS1_16FlashAttnFwdSm80INS1_25CollectiveMainloopFwdSm80ILi4ELi1ELb0EN4cute5tupleIJNS5_1CILi128EEENS7_ILi80EEENS7_ILi64EEEEEELi64ENS_10bfloat16_tEfNS_4arch4Sm80ELb1ELb0ELb1ELb1ELb1ELb0ELb1ELb1EEENS1_21CollectiveEpilogueFwdINS6_IJS8_SA_S9_EEENS6_IJNS7_ILi1EEESI_SI_EEESC_SE_Li128ELb1ELb1ELb1ELb0EEENS1_36VarlenDynamicPersistentTileSchedulerILi128ELi80ELi128ELi128ELb1ELb1ELb0ELb1ELb1ELb1EEEEEEEEEvNT_6ParamsE)
        /*0014*/ 	.short	0x0160
        /*0016*/ 	.short	0x0438


	//----- nvinfo : EIATTR_CBANK_PARAM_SIZE
	.align		4
.L_362:
        /*0018*/ 	.byte	0x03, 0x19
        /*001a*/ 	.short	0x0438


	//----- nvinfo : EIATTR_KPARAM_INFO
	.align		4
        /*001c*/ 	.byte	0x04, 0x17
        /*001e*/ 	.short	(.L_364 - .L_363)
.L_363:
        /*0020*/ 	.word	0x00000000
        /*0024*/ 	.short	0x0000
        /*0026*/ 	.short	0x0000
        /*0028*/ 	.byte	0x00, 0xf0, 0xe1, 0x10


	//----- nvinfo : EIATTR_MAXREG_COUNT
	.align		4
.L_364:
        /*002c*/ 	.byte	0x03, 0x1b
        /*002e*/ 	.short	0x00ff


	//----- nvinfo : EIATTR_NUM_BARRIERS
	.align		4
        /*0030*/ 	.byte	0x02, 0x4c
        /*0032*/ 	.byte	0x06
	.zero		1


	//----- nvinfo : EIATTR_ANNOTATIONS
	.align		4
        /*0034*/ 	.byte	0x04, 0x55
        /*0036*/ 	.short	(.L_366 - .L_365)


	//   ....[0]....
.L_365:
        /* <DEDUP_REMOVED lines=123> */


	//----- nvinfo : EIATTR_MERCURY_ISA_VERSION
	.align		4
.L_366:
        /*07d0*/ 	.byte	0x03, 0x5f
        /*07d2*/ 	.short	0x0000


	//----- nvinfo : EIATTR_INT_WARP_WIDE_INSTR_OFFSETS
	.align		4
        /*07d4*/ 	.byte	0x04, 0x31
        /*07d6*/ 	.short	(.L_368 - .L_367)


	//   ....[0]....
.L_367:
        /*07d8*/ 	.word	0x00010710


	//   ....[1]....
        /*07dc*/ 	.word	0x00010790


	//----- nvinfo : EIATTR_COOP_GROUP_MASK_REGIDS
	.align		4
.L_368:
        /*07e0*/ 	.byte	0x04, 0x29
        /*07e2*/ 	.short	(.L_370 - .L_369)


	//   ....[0]....
.L_369:
        /*07e4*/ 	.word	0xffffffff


	//   ....[1]....
        /*07e8*/ 	.word	0xffffffff


	//   ....[2]....
        /*07ec*/ 	.word	0xffffffff


	//   ....[3]....
        /*07f0*/ 	.word	0xffffffff


	//   ....[4]....
        /*07f4*/ 	.word	0xffffffff


	//   ....[5]....
        /*07f8*/ 	.word	0xffffffff


	//   ....[6]....
        /*07fc*/ 	.word	0xffffffff


	//   ....[7]....
        /*0800*/ 	.word	0xffffffff


	//   ....[8]....
        /*0804*/ 	.word	0xffffffff


	//   ....[9]....
        /*0808*/ 	.word	0xffffffff


	//   ....[10]....
        /*080c*/ 	.word	0xffffffff


	//   ....[11]....
        /*0810*/ 	.word	0xffffffff


	//   ....[12]....
        /*0814*/ 	.word	0xffffffff


	//   ....[13]....
        /*0818*/ 	.word	0xffffffff


	//   ....[14]....
        /*081c*/ 	.word	0xffffffff


	//   ....[15]....
        /*0820*/ 	.word	0xffffffff


	//   ....[16]....
        /*0824*/ 	.word	0xffffffff


	//   ....[17]....
        /*0828*/ 	.word	0xffffffff


	//   ....[18]....
        /*082c*/ 	.word	0xffffffff


	//   ....[19]....
        /*0830*/ 	.word	0xffffffff


	//   ....[20]....
        /*0834*/ 	.word	0xffffffff


	//   ....[21]....
        /*0838*/ 	.word	0xffffffff


	//   ....[22]....
        /*083c*/ 	.word	0xffffffff


	//   ....[23]....
        /*0840*/ 	.word	0xffffffff


	//   ....[24]....
        /*0844*/ 	.word	0xffffffff


	//   ....[25]....
        /*0848*/ 	.word	0xffffffff


	//   ....[26]....
        /*084c*/ 	.word	0xffffffff


	//   ....[27]....
        /*0850*/ 	.word	0xffffffff


	//   ....[28]....
        /*0854*/ 	.word	0xffffffff


	//   ....[29]....
        /*0858*/ 	.word	0xffffffff


	//   ....[30]....
        /*085c*/ 	.word	0xffffffff


	//   ....[31]....
        /*0860*/ 	.word	0xffffffff


	//   ....[32]....
        /*0864*/ 	.word	0xffffffff


	//   ....[33]....
        /*0868*/ 	.word	0xffffffff


	//   ....[34]....
        /*086c*/ 	.word	0xffffffff


	//   ....[35]....
        /*0870*/ 	.word	0xffffffff


	//   ....[36]....
        /*0874*/ 	.word	0xffffffff


	//   ....[37]....
        /*0878*/ 	.word	0xffffffff


	//   ....[38]....
        /*087c*/ 	.word	0xffffffff


	//   ....[39]....
        /*0880*/ 	.word	0xffffffff


	//   ....[40]....
        /*0884*/ 	.word	0xffffffff


	//   ....[41]....
        /*0888*/ 	.word	0xffffffff


	//   ....[42]....
        /*088c*/ 	.word	0xffffffff


	//   ....[43]....
        /*0890*/ 	.word	0xffffffff


	//   ....[44]....
        /*0894*/ 	.word	0xffffffff


	//   ....[45]....
        /*0898*/ 	.word	0xffffffff


	//   ....[46]....
        /*089c*/ 	.word	0xffffffff


	//   ....[47]....
        /*08a0*/ 	.word	0xffffffff


	//   ....[48]....
        /*08a4*/ 	.word	0xffffffff


	//   ....[49]....
        /*08a8*/ 	.word	0xffffffff


	//   ....[50]....
        /*08ac*/ 	.word	0xffffffff


	//   ....[51]....
        /*08b0*/ 	.word	0xffffffff


	//   ....[52]....
        /*08b4*/ 	.word	0xffffffff


	//   ....[53]....
        /*08b8*/ 	.word	0xffffffff


	//   ....[54]....
        /*08bc*/ 	.word	0xffffffff


	//   ....[55]....
        /*08c0*/ 	.word	0xffffffff


	//   ....[56]....
        /*08c4*/ 	.word	0xffffffff


	//   ....[57]....
        /*08c8*/ 	.word	0xffffffff


	//   ....[58]....
        /*08cc*/ 	.word	0xffffffff


	//   ....[59]....
        /*08d0*/ 	.word	0xffffffff


	//   ....[60]....
        /*08d4*/ 	.word	0xffffffff


	//   ....[61]....
        /*08d8*/ 	.word	0xffffffff


	//   ....[62]....
        /*08dc*/ 	.word	0xffffffff


	//   ....[63]....
        /*08e0*/ 	.word	0xffffffff


	//   ....[64]....
        /*08e4*/ 	.word	0xffffffff


	//   ....[65]....
        /*08e8*/ 	.word	0xffffffff


	//   ....[66]....
        /*08ec*/ 	.word	0xffffffff


	//   ....[67]....
        /*08f0*/ 	.word	0xffffffff


	//   ....[68]....
        /*08f4*/ 	.word	0xffffffff


	//   ....[69]....
        /*08f8*/ 	.word	0xffffffff


	//   ....[70]....
        /*08fc*/ 	.word	0xffffffff


	//   ....[71]....
        /*0900*/ 	.word	0xffffffff


	//   ....[72]....
        /*0904*/ 	.word	0xffffffff


	//   ....[73]....
        /*0908*/ 	.word	0xffffffff


	//   ....[74]....
        /*090c*/ 	.word	0xffffffff


	//   ....[75]....
        /*0910*/ 	.word	0xffffffff


	//   ....[76]....
        /*0914*/ 	.word	0xffffffff


	//   ....[77]....
        /*0918*/ 	.word	0xffffffff


	//   ....[78]....
        /*091c*/ 	.word	0xffffffff


	//   ....[79]....
        /*0920*/ 	.word	0xffffffff


	//   ....[80]....
        /*0924*/ 	.word	0xffffffff


	//   ....[81]....
        /*0928*/ 	.word	0xffffffff


	//   ....[82]....
        /*092c*/ 	.word	0xffffffff


	//   ....[83]....
        /*0930*/ 	.word	0xffffffff


	//   ....[84]....
        /*0934*/ 	.word	0xffffffff


	//   ....[85]....
        /*0938*/ 	.word	0xffffffff


	//   ....[86]....
        /*093c*/ 	.word	0xffffffff


	//   ....[87]....
        /*0940*/ 	.word	0xffffffff


	//   ....[88]....
        /*0944*/ 	.word	0xffffffff


	//   ....[89]....
        /*0948*/ 	.word	0xffffffff


	//   ....[90]....
        /*094c*/ 	.word	0xffffffff


	//   ....[91]....
        /*0950*/ 	.word	0xffffffff


	//   ....[92]....
        /*0954*/ 	.word	0xffffffff


	//   ....[93]....
        /*0958*/ 	.word	0xffffffff


	//   ....[94]....
        /*095c*/ 	.word	0xffffffff


	//   ....[95]....
        /*0960*/ 	.word	0xffffffff


	//   ....[96]....
        /*0964*/ 	.word	0xffffffff


	//   ....[97]....
        /*0968*/ 	.word	0xffffffff


	//   ....[98]....
        /*096c*/ 	.word	0xffffffff


	//   ....[99]....
        /*0970*/ 	.word	0xffffffff


	//   ....[100]....
        /*0974*/ 	.word	0xffffffff


	//   ....[101]....
        /*0978*/ 	.word	0xffffffff


	//   ....[102]....
        /*097c*/ 	.word	0xffffffff


	//   ....[103]....
        /*0980*/ 	.word	0xffffffff


	//   ....[104]....
        /*0984*/ 	.word	0xffffffff


	//   ....[105]....
        /*0988*/ 	.word	0xffffffff


	//   ....[106]....
        /*098c*/ 	.word	0xffffffff


	//   ....[107]....
        /*0990*/ 	.word	0xffffffff


	//   ....[108]....
        /*0994*/ 	.word	0xffffffff


	//   ....[109]....
        /*0998*/ 	.word	0xffffffff


	//   ....[110]....
        /*099c*/ 	.word	0xffffffff


	//   ....[111]....
        /*09a0*/ 	.word	0xffffffff


	//   ....[112]....
        /*09a4*/ 	.word	0xffffffff


	//   ....[113]....
        /*09a8*/ 	.word	0xffffffff


	//   ....[114]....
        /*09ac*/ 	.word	0xffffffff


	//   ....[115]....
        /*09b0*/ 	.word	0xffffffff


	//   ....[116]....
        /*09b4*/ 	.word	0xffffffff


	//   ....[117]....
        /*09b8*/ 	.word	0xffffffff


	//   ....[118]....
        /*09bc*/ 	.word	0xffffffff


	//   ....[119]....
        /*09c0*/ 	.word	0xffffffff


	//   ....[120]....
        /*09c4*/ 	.word	0xffffffff


	//   ....[121]....
        /*09c8*/ 	.word	0xffffffff


	//   ....[122]....
        /*09cc*/ 	.word	0xffffffff


	//   ....[123]....
        /*09d0*/ 	.word	0xffffffff


	//   ....[124]....
        /*09d4*/ 	.word	0xffffffff


	//   ....[125]....
        /*09d8*/ 	.word	0xffffffff


	//   ....[126]....
        /*09dc*/ 	.word	0xffffffff


	//   ....[127]....
        /*09e0*/ 	.word	0xffffffff


	//   ....[128]....
        /*09e4*/ 	.word	0xffffffff


	//   ....[129]....
        /*09e8*/ 	.word	0xffffffff


	//   ....[130]....
        /*09ec*/ 	.word	0xffffffff


	//   ....[131]....
        /*09f0*/ 	.word	0xffffffff


	//   ....[132]....
        /*09f4*/ 	.word	0xffffffff


	//   ....[133]....
        /*09f8*/ 	.word	0xffffffff


	//   ....[134]....
        /*09fc*/ 	.word	0xffffffff


	//   ....[135]....
        /*0a00*/ 	.word	0xffffffff


	//   ....[136]....
        /*0a04*/ 	.word	0xffffffff


	//   ....[137]....
        /*0a08*/ 	.word	0xffffffff


	//   ....[138]....
        /*0a0c*/ 	.word	0xffffffff


	//   ....[139]....
        /*0a10*/ 	.word	0xffffffff


	//   ....[140]....
        /*0a14*/ 	.word	0xffffffff


	//   ....[141]....
        /*0a18*/ 	.word	0xffffffff


	//   ....[142]....
        /*0a1c*/ 	.word	0xffffffff


	//   ....[143]....
        /*0a20*/ 	.word	0xffffffff


	//   ....[144]....
        /*0a24*/ 	.word	0xffffffff


	//   ....[145]....
        /*0a28*/ 	.word	0xffffffff


	//   ....[146]....
        /*0a2c*/ 	.word	0xffffffff


	//   ....[147]....
        /*0a30*/ 	.word	0xffffffff


	//   ....[148]....
        /*0a34*/ 	.word	0xffffffff


	//   ....[149]....
        /*0a38*/ 	.word	0xffffffff


	//   ....[150]....
        /*0a3c*/ 	.word	0xffffffff


	//   ....[151]....
        /*0a40*/ 	.word	0xffffffff


	//   ....[152]....
        /*0a44*/ 	.word	0xffffffff


	//   ....[153]....
        /*0a48*/ 	.word	0xffffffff


	//   ....[154]....
        /*0a4c*/ 	.word	0xffffffff


	//   ....[155]....
        /*0a50*/ 	.word	0xffffffff


	//   ....[156]....
        /*0a54*/ 	.word	0xffffffff


	//   ....[157]....
        /*0a58*/ 	.word	0xffffffff


	//   ....[158]....
        /*0a5c*/ 	.word	0xffffffff


	//   ....[159]....
        /*0a60*/ 	.word	0xffffffff


	//   ....[160]....
        /*0a64*/ 	.word	0xffffffff


	//   ....[161]....
        /*0a68*/ 	.word	0xffffffff


	//   ....[162]....
        /*0a6c*/ 	.word	0xffffffff


	//   ....[163]....
        /*0a70*/ 	.word	0xffffffff


	//   ....[164]....
        /*0a74*/ 	.word	0xffffffff


	//   ....[165]....
        /*0a78*/ 	.word	0xffffffff


	//   ....[166]....
        /*0a7c*/ 	.word	0xffffffff


	//   ....[167]....
        /*0a80*/ 	.word	0xffffffff


	//   ....[168]....
        /*0a84*/ 	.word	0xffffffff


	//   ....[169]....
        /*0a88*/ 	.word	0xffffffff


	//   ....[170]....
        /*0a8c*/ 	.word	0xffffffff


	//   ....[171]....
        /*0a90*/ 	.word	0xffffffff


	//   ....[172]....
        /*0a94*/ 	.word	0xffffffff


	//   ....[173]....
        /*0a98*/ 	.word	0xffffffff


	//   ....[174]....
        /*0a9c*/ 	.word	0xffffffff


	//   ....[175]....
        /*0aa0*/ 	.word	0xffffffff


	//   ....[176]....
        /*0aa4*/ 	.word	0xffffffff


	//   ....[177]....
        /*0aa8*/ 	.word	0xffffffff


	//   ....[178]....
        /*0aac*/ 	.word	0xffffffff


	//   ....[179]....
        /*0ab0*/ 	.word	0xffffffff


	//   ....[180]....
        /*0ab4*/ 	.word	0xffffffff


	//   ....[181]....
        /*0ab8*/ 	.word	0xffffffff


	//   ....[182]....
        /*0abc*/ 	.word	0xffffffff


	//   ....[183]....
        /*0ac0*/ 	.word	0xffffffff


	//   ....[184]....
        /*0ac4*/ 	.word	0xffffffff


	//   ....[185]....
        /*0ac8*/ 	.word	0xffffffff


	//   ....[186]....
        /*0acc*/ 	.word	0xffffffff


	//   ....[187]....
        /*0ad0*/ 	.word	0xffffffff


	//   ....[188]....
        /*0ad4*/ 	.word	0xffffffff


	//   ....[189]....
        /*0ad8*/ 	.word	0xffffffff


	//   ....[190]....
        /*0adc*/ 	.word	0xffffffff


	//   ....[191]....
        /*0ae0*/ 	.word	0xffffffff


	//   ....[192]....
        /*0ae4*/ 	.word	0xffffffff


	//   ....[193]....
        /*0ae8*/ 	.word	0xffffffff


	//   ....[194]....
        /*0aec*/ 	.word	0xffffffff


	//   ....[195]....
        /*0af0*/ 	.word	0xffffffff


	//   ....[196]....
        /*0af4*/ 	.word	0xffffffff


	//   ....[197]....
        /*0af8*/ 	.word	0xffffffff


	//   ....[198]....
        /*0afc*/ 	.word	0xffffffff


	//   ....[199]....
        /*0b00*/ 	.word	0xffffffff


	//   ....[200]....
        /*0b04*/ 	.word	0xffffffff


	//   ....[201]....
        /*0b08*/ 	.word	0xffffffff


	//   ....[202]....
        /*0b0c*/ 	.word	0xffffffff


	//   ....[203]....
        /*0b10*/ 	.word	0xffffffff


	//   ....[204]....
        /*0b14*/ 	.word	0xffffffff


	//   ....[205]....
        /*0b18*/ 	.word	0xffffffff


	//   ....[206]....
        /*0b1c*/ 	.word	0xffffffff


	//   ....[207]....
        /*0b20*/ 	.word	0xffffffff


	//   ....[208]....
        /*0b24*/ 	.word	0xffffffff


	//   ....[209]....
        /*0b28*/ 	.word	0xffffffff


	//   ....[210]....
        /*0b2c*/ 	.word	0xffffffff


	//   ....[211]....
        /*0b30*/ 	.word	0xffffffff


	//   ....[212]....
        /*0b34*/ 	.word	0xffffffff


	//   ....[213]....
        /*0b38*/ 	.word	0xffffffff


	//   ....[214]....
        /*0b3c*/ 	.word	0xffffffff


	//   ....[215]....
        /*0b40*/ 	.word	0xffffffff


	//   ....[216]....
        /*0b44*/ 	.word	0xffffffff


	//   ....[217]....
        /*0b48*/ 	.word	0xffffffff


	//   ....[218]....
        /*0b4c*/ 	.word	0xffffffff


	//   ....[219]....
        /*0b50*/ 	.word	0xffffffff


	//   ....[220]....
        /*0b54*/ 	.word	0xffffffff


	//   ....[221]....
        /*0b58*/ 	.word	0xffffffff


	//   ....[222]....
        /*0b5c*/ 	.word	0xffffffff


	//   ....[223]....
        /*0b60*/ 	.word	0xffffffff


	//   ....[224]....
        /*0b64*/ 	.word	0xffffffff


	//   ....[225]....
        /*0b68*/ 	.word	0xffffffff


	//   ....[226]....
        /*0b6c*/ 	.word	0xffffffff


	//   ....[227]....
        /*0b70*/ 	.word	0xffffffff


	//   ....[228]....
        /*0b74*/ 	.word	0xffffffff


	//   ....[229]....
        /*0b78*/ 	.word	0xffffffff


	//   ....[230]....
        /*0b7c*/ 	.word	0xffffffff


	//   ....[231]....
        /*0b80*/ 	.word	0xffffffff


	//   ....[232]....
        /*0b84*/ 	.word	0xffffffff


	//   ....[233]....
        /*0b88*/ 	.word	0xffffffff


	//   ....[234]....
        /*0b8c*/ 	.word	0xffffffff


	//   ....[235]....
        /*0b90*/ 	.word	0xffffffff


	//   ....[236]....
        /*0b94*/ 	.word	0xffffffff


	//   ....[237]....
        /*0b98*/ 	.word	0xffffffff


	//   ....[238]....
        /*0b9c*/ 	.word	0xffffffff


	//   ....[239]....
        /*0ba0*/ 	.word	0xffffffff


	//   ....[240]....
        /*0ba4*/ 	.word	0xffffffff


	//   ....[241]....
        /*0ba8*/ 	.word	0xffffffff


	//   ....[242]....
        /*0bac*/ 	.word	0xffffffff


	//   ....[243]....
        /*0bb0*/ 	.word	0xffffffff


	//   ....[244]....
        /*0bb4*/ 	.word	0xffffffff


	//   ....[245]....
        /*0bb8*/ 	.word	0xffffffff


	//   ....[246]....
        /*0bbc*/ 	.word	0xffffffff


	//   ....[247]....
        /*0bc0*/ 	.word	0xffffffff


	//   ....[248]....
        /*0bc4*/ 	.word	0xffffffff


	//   ....[249]....
        /*0bc8*/ 	.word	0xffffffff


	//   ....[250]....
        /*0bcc*/ 	.word	0xffffffff


	//   ....[251]....
        /*0bd0*/ 	.word	0xffffffff


	//   ....[252]....
        /*0bd4*/ 	.word	0xffffffff


	//   ....[253]....
        /*0bd8*/ 	.word	0xffffffff


	//   ....[254]....
        /*0bdc*/ 	.word	0xffffffff


	//   ....[255]....
        /*0be0*/ 	.word	0xffffffff


	//   ....[0]....
        /*0be4*/ 	.word	0xffffffff


	//   ....[1]....
        /*0be8*/ 	.word	0xffffffff


	//   ....[2]....
        /*0bec*/ 	.word	0xffffffff


	//   ....[3]....
        /*0bf0*/ 	.word	0xffffffff


	//   ....[4]....
        /*0bf4*/ 	.word	0xffffffff


	//   ....[5]....
        /*0bf8*/ 	.word	0xffffffff


	//   ....[6]....
        /*0bfc*/ 	.word	0xffffffff


	//   ....[7]....
        /*0c00*/ 	.word	0xffffffff


	//   ....[8]....
        /*0c04*/ 	.word	0xffffffff


	//   ....[9]....
        /*0c08*/ 	.word	0xffffffff


	//   ....[10]....
        /*0c0c*/ 	.word	0xffffffff


	//   ....[11]....
        /*0c10*/ 	.word	0xffffffff


	//   ....[12]....
        /*0c14*/ 	.word	0xffffffff


	//   ....[13]....
        /*0c18*/ 	.word	0xffffffff


	//   ....[14]....
        /*0c1c*/ 	.word	0xffffffff


	//   ....[15]....
        /*0c20*/ 	.word	0xffffffff


	//   ....[16]....
        /*0c24*/ 	.word	0xffffffff


	//   ....[17]....
        /*0c28*/ 	.word	0xffffffff


	//   ....[18]....
        /*0c2c*/ 	.word	0xffffffff


	//   ....[19]....
        /*0c30*/ 	.word	0xffffffff


	//   ....[20]....
        /*0c34*/ 	.word	0xffffffff


	//   ....[21]....
        /*0c38*/ 	.word	0xffffffff


	//   ....[22]....
        /*0c3c*/ 	.word	0xffffffff


	//   ....[23]....
        /*0c40*/ 	.word	0xffffffff


	//   ....[24]....
        /*0c44*/ 	.word	0xffffffff


	//   ....[25]....
        /*0c48*/ 	.word	0xffffffff


	//   ....[26]....
        /*0c4c*/ 	.word	0xffffffff


	//   ....[27]....
        /*0c50*/ 	.word	0xffffffff


	//   ....[28]....
        /*0c54*/ 	.word	0xffffffff


	//   ....[29]....
        /*0c58*/ 	.word	0xffffffff


	//   ....[30]....
        /*0c5c*/ 	.word	0xffffffff


	//   ....[31]....
        /*0c60*/ 	.word	0xffffffff


	//   ....[32]....
        /*0c64*/ 	.word	0xffffffff


	//   ....[33]....
        /*0c68*/ 	.word	0xffffffff


	//   ....[34]....
        /*0c6c*/ 	.word	0xffffffff


	//   ....[35]....
        /*0c70*/ 	.word	0xffffffff


	//   ....[36]....
        /*0c74*/ 	.word	0xffffffff


	//   ....[37]....
        /*0c78*/ 	.word	0xffffffff


	//   ....[38]....
        /*0c7c*/ 	.word	0xffffffff


	//   ....[39]....
        /*0c80*/ 	.word	0xffffffff


	//   ....[40]....
        /*0c84*/ 	.word	0xffffffff


	//   ....[41]....
        /*0c88*/ 	.word	0xffffffff


	//   ....[42]....
        /*0c8c*/ 	.word	0xffffffff


	//   ....[43]....
        /*0c90*/ 	.word	0xffffffff


	//   ....[44]....
        /*0c94*/ 	.word	0xffffffff


	//   ....[45]....
        /*0c98*/ 	.word	0xffffffff


	//   ....[46]....
        /*0c9c*/ 	.word	0xffffffff


	//   ....[47]....
        /*0ca0*/ 	.word	0xffffffff


	//   ....[48]....
        /*0ca4*/ 	.word	0xffffffff


	//   ....[49]....
        /*0ca8*/ 	.word	0xffffffff


	//   ....[50]....
        /*0cac*/ 	.word	0xffffffff


	//   ....[51]....
        /*0cb0*/ 	.word	0xffffffff


	//   ....[52]....
        /*0cb4*/ 	.word	0xffffffff


	//   ....[53]....
        /*0cb8*/ 	.word	0xffffffff


	//   ....[54]....
        /*0cbc*/ 	.word	0xffffffff


	//   ....[55]....
        /*0cc0*/ 	.word	0xffffffff


	//   ....[56]....
        /*0cc4*/ 	.word	0xffffffff


	//   ....[57]....
        /*0cc8*/ 	.word	0xffffffff


	//   ....[58]....
        /*0ccc*/ 	.word	0xffffffff


	//   ....[59]....
        /*0cd0*/ 	.word	0xffffffff


	//   ....[60]....
        /*0cd4*/ 	.word	0xffffffff


	//   ....[61]....
        /*0cd8*/ 	.word	0xffffffff


	//   ....[62]....
        /*0cdc*/ 	.word	0xffffffff


	//   ....[63]....
        /*0ce0*/ 	.word	0xffffffff


	//   ....[64]....
        /*0ce4*/ 	.word	0xffffffff


	//   ....[65]....
        /*0ce8*/ 	.word	0xffffffff


	//   ....[66]....
        /*0cec*/ 	.word	0xffffffff


	//   ....[67]....
        /*0cf0*/ 	.word	0xffffffff


	//   ....[68]....
        /*0cf4*/ 	.word	0xffffffff


	//   ....[69]....
        /*0cf8*/ 	.word	0xffffffff


	//   ....[70]....
        /*0cfc*/ 	.word	0xffffffff


	//   ....[71]....
        /*0d00*/ 	.word	0xffffffff


	//   ....[72]....
        /*0d04*/ 	.word	0xffffffff


	//   ....[73]....
        /*0d08*/ 	.word	0xffffffff


	//   ....[74]....
        /*0d0c*/ 	.word	0xffffffff


	//   ....[75]....
        /*0d10*/ 	.word	0xffffffff


	//   ....[76]....
        /*0d14*/ 	.word	0xffffffff


	//   ....[77]....
        /*0d18*/ 	.word	0xffffffff


	//   ....[78]....
        /*0d1c*/ 	.word	0xffffffff


	//   ....[79]....
        /*0d20*/ 	.word	0xffffffff


	//   ....[80]....
        /*0d24*/ 	.word	0xffffffff


	//   ....[81]....
        /*0d28*/ 	.word	0xffffffff


	//   ....[82]....
        /*0d2c*/ 	.word	0xffffffff


	//   ....[83]....
        /*0d30*/ 	.word	0xffffffff


	//   ....[84]....
        /*0d34*/ 	.word	0xffffffff


	//   ....[85]....
        /*0d38*/ 	.word	0xffffffff


	//   ....[86]....
        /*0d3c*/ 	.word	0xffffffff


	//   ....[87]....
        /*0d40*/ 	.word	0xffffffff


	//   ....[88]....
        /*0d44*/ 	.word	0xffffffff


	//   ....[89]....
        /*0d48*/ 	.word	0xffffffff


	//   ....[90]....
        /*0d4c*/ 	.word	0xffffffff


	//   ....[91]....
        /*0d50*/ 	.word	0xffffffff


	//   ....[92]....
        /*0d54*/ 	.word	0xffffffff


	//   ....[93]....
        /*0d58*/ 	.word	0xffffffff


	//   ....[94]....
        /*0d5c*/ 	.word	0xffffffff


	//   ....[95]....
        /*0d60*/ 	.word	0xffffffff


	//   ....[96]....
        /*0d64*/ 	.word	0xffffffff


	//   ....[97]....
        /*0d68*/ 	.word	0xffffffff


	//   ....[98]....
        /*0d6c*/ 	.word	0xffffffff


	//   ....[99]....
        /*0d70*/ 	.word	0xffffffff


	//   ....[100]....
        /*0d74*/ 	.word	0xffffffff


	//   ....[101]....
        /*0d78*/ 	.word	0xffffffff


	//   ....[102]....
        /*0d7c*/ 	.word	0xffffffff


	//   ....[103]....
        /*0d80*/ 	.word	0xffffffff


	//   ....[104]....
        /*0d84*/ 	.word	0xffffffff


	//   ....[105]....
        /*0d88*/ 	.word	0xffffffff


	//   ....[106]....
        /*0d8c*/ 	.word	0xffffffff


	//   ....[107]....
        /*0d90*/ 	.word	0xffffffff


	//   ....[108]....
        /*0d94*/ 	.word	0xffffffff


	//   ....[109]....
        /*0d98*/ 	.word	0xffffffff


	//   ....[110]....
        /*0d9c*/ 	.word	0xffffffff


	//   ....[111]....
        /*0da0*/ 	.word	0xffffffff


	//   ....[112]....
        /*0da4*/ 	.word	0xffffffff


	//   ....[113]....
        /*0da8*/ 	.word	0xffffffff


	//   ....[114]....
        /*0dac*/ 	.word	0xffffffff


	//   ....[115]....
        /*0db0*/ 	.word	0xffffffff


	//   ....[116]....
        /*0db4*/ 	.word	0xffffffff


	//   ....[117]....
        /*0db8*/ 	.word	0xffffffff


	//----- nvinfo : EIATTR_COOP_GROUP_INSTR_OFFSETS
	.align		4
.L_370:
        /*0dbc*/ 	.byte	0x04, 0x28
        /*0dbe*/ 	.short	(.L_372 - .L_371)


	//   ....[0]....
.L_371:
        /*0dc0*/ 	.word	0x00000050


	//   ....[1]....
        /*0dc4*/ 	.word	0x00000200


	//   ....[2]....
        /*0dc8*/ 	.word	0x00000230


	//   ....[3]....
        /*0dcc*/ 	.word	0x00000260


	//   ....[4]....
        /*0dd0*/ 	.word	0x00000290


	//   ....[5]....
        /*0dd4*/ 	.word	0x000002c0


	//   ....[6]....
        /*0dd8*/ 	.word	0x000002f0


	//   ....[7]....
        /*0ddc*/ 	.word	0x00000450


	//   ....[8]....
        /*0de0*/ 	.word	0x00000490


	//   ....[9]....
        /*0de4*/ 	.word	0x000004c0


	//   ....[10]....
        /*0de8*/ 	.word	0x000004f0


	//   ....[11]....
        /*0dec*/ 	.word	0x00000520


	//   ....[12]....
        /*0df0*/ 	.word	0x00000550


	//   ....[13]....
        /*0df4*/ 	.word	0x000005e0


	//   ....[14]....
        /*0df8*/ 	.word	0x00000630


	//   ....[15]....
        /*0dfc*/ 	.word	0x00000650


	//   ....[16]....
        /*0e00*/ 	.word	0x000006b0


	//   ....[17]....
        /*0e04*/ 	.word	0x000027d0


	//   ....[18]....
        /*0e08*/ 	.word	0x000027f0


	//   ....[19]....
        /*0e0c*/ 	.word	0x00002930


	//   ....[20]....
        /*0e10*/ 	.word	0x00002940


	//   ....[21]....
        /*0e14*/ 	.word	0x00002a20


	//   ....[22]....
        /*0e18*/ 	.word	0x00002a40


	//   ....[23]....
        /*0e1c*/ 	.word	0x00002b20


	//   ....[24]....
        /*0e20*/ 	.word	0x00002b30


	//   ....[25]....
        /*0e24*/ 	.word	0x00002c10


	//   ....[26]....
        /*0e28*/ 	.word	0x00002c30


	//   ....[27]....
        /*0e2c*/ 	.word	0x00002d10


	//   ....[28]....
        /*0e30*/ 	.word	0x00002d20


	//   ....[29]....
        /*0e34*/ 	.word	0x00002e00


	//   ....[30]....
        /*0e38*/ 	.word	0x00002e20


	//   ....[31]....
        /*0e3c*/ 	.word	0x00002f00


	//   ....[32]....
        /*0e40*/ 	.word	0x00002f10


	//   ....[33]....
        /*0e44*/ 	.word	0x000033b0


	//   ....[34]....
        /*0e48*/ 	.word	0x000033c0


	//   ....[35]....
        /*0e4c*/ 	.word	0x000033d0


	//   ....[36]....
        /*0e50*/ 	.word	0x000033e0


	//   ....[37]....
        /*0e54*/ 	.word	0x00003400


	//   ....[38]....
        /*0e58*/ 	.word	0x00003410


	//   ....[39]....
        /*0e5c*/ 	.word	0x00003450


	//   ....[40]....
        /*0e60*/ 	.word	0x00003470


	//   ....[41]....
        /*0e64*/ 	.word	0x00003480


	//   ....[42]....
        /*0e68*/ 	.word	0x000034c0


	//   ....[43]....
        /*0e6c*/ 	.word	0x000036a0


	//   ....[44]....
        /*0e70*/ 	.word	0x000036b0


	//   ....[45]....
        /*0e74*/ 	.word	0x000036c0


	//   ....[46]....
        /*0e78*/ 	.word	0x000036f0


	//   ....[47]....
        /*0e7c*/ 	.word	0x00003700


	//   ....[48]....
        /*0e80*/ 	.word	0x00003710


	//   ....[49]....
        /*0e84*/ 	.word	0x00003720


	//   ....[50]....
        /*0e88*/ 	.word	0x00003730


	//   ....[51]....
        /*0e8c*/ 	.word	0x00003740


	//   ....[52]....
        /*0e90*/ 	.word	0x00003770


	//   ....[53]....
        /*0e94*/ 	.word	0x00004ba0


	//   ....[54]....
        /*0e98*/ 	.word	0x00004bc0


	//   ....[55]....
        /*0e9c*/ 	.word	0x00004be0


	//   ....[56]....
        /*0ea0*/ 	.word	0x00004bf0


	//   ....[57]....
        /*0ea4*/ 	.word	0x00004c00


	//   ....[58]....
        /*0ea8*/ 	.word	0x00004c10


	//   ....[59]....
        /*0eac*/ 	.word	0x00004c20


	//   ....[60]....
        /*0eb0*/ 	.word	0x00004c30


	//   ....[61]....
        /*0eb4*/ 	.word	0x00004c60


	//   ....[62]....
        /*0eb8*/ 	.word	0x00004c90


	//   ....[63]....
        /*0ebc*/ 	.word	0x00004e80


	//   ....[64]....
        /*0ec0*/ 	.word	0x00005140


	//   ....[65]....
        /*0ec4*/ 	.word	0x00005150


	//   ....[66]....
        /*0ec8*/ 	.word	0x00005160


	//   ....[67]....
        /*0ecc*/ 	.word	0x00005df0


	//   ....[68]....
        /*0ed0*/ 	.word	0x00005e10


	//   ....[69]....
        /*0ed4*/ 	.word	0x00005e30


	//   ....[70]....
        /*0ed8*/ 	.word	0x00005e40


	//   ....[71]....
        /*0edc*/ 	.word	0x00005e70


	//   ....[72]....
        /*0ee0*/ 	.word	0x00005e90


	//   ....[73]....
        /*0ee4*/ 	.word	0x00005eb0


	//   ....[74]....
        /*0ee8*/ 	.word	0x00005ec0


	//   ....[75]....
        /*0eec*/ 	.word	0x00007b20


	//   ....[76]....
        /*0ef0*/ 	.word	0x00007b40


	//   ....[77]....
        /*0ef4*/ 	.word	0x00007b60


	//   ....[78]....
        /*0ef8*/ 	.word	0x00007b70


	//   ....[79]....
        /*0efc*/ 	.word	0x00007b80


	//   ....[80]....
        /*0f00*/ 	.word	0x00007b90


	//   ....[81]....
        /*0f04*/ 	.word	0x00007ba0


	//   ....[82]....
        /*0f08*/ 	.word	0x00007bb0


	//   ....[83]....
        /*0f0c*/ 	.word	0x00007bc0


	//   ....[84]....
        /*0f10*/ 	.word	0x00007bd0


	//   ....[85]....
        /*0f14*/ 	.word	0x00008ff0


	//   ....[86]....
        /*0f18*/ 	.word	0x00009010


	//   ....[87]....
        /*0f1c*/ 	.word	0x00009030


	//   ....[88]....
        /*0f20*/ 	.word	0x00009040


	//   ....[89]....
        /*0f24*/ 	.word	0x00009050


	//   ....[90]....
        /*0f28*/ 	.word	0x00009060


	//   ....[91]....
        /*0f2c*/ 	.word	0x00009070


	//   ....[92]....
        /*0f30*/ 	.word	0x00009080


	//   ....[93]....
        /*0f34*/ 	.word	0x00009090


	//   ....[94]....
        /*0f38*/ 	.word	0x000090a0


	//   ....[95]....
        /*0f3c*/ 	.word	0x000092d0


	//   ....[96]....
        /*0f40*/ 	.word	0x00009580


	//   ....[97]....
        /*0f44*/ 	.word	0x00009590


	//   ....[98]....
        /*0f48*/ 	.word	0x000095a0


	//   ....[99]....
        /*0f4c*/ 	.word	0x0000a230


	//   ....[100]....
        /*0f50*/ 	.word	0x0000a270


	//   ....[101]....
        /*0f54*/ 	.word	0x0000a280


	//   ....[102]....
        /*0f58*/ 	.word	0x0000a290


	//   ....[103]....
        /*0f5c*/ 	.word	0x0000a2c0


	//   ....[104]....
        /*0f60*/ 	.word	0x0000a2e0


	//   ....[105]....
        /*0f64*/ 	.word	0x0000a300


	//   ....[106]....
        /*0f68*/ 	.word	0x0000a310


	//   ....[107]....
        /*0f6c*/ 	.word	0x0000c470


	//   ....[108]....
        /*0f70*/ 	.word	0x0000c490


	//   ....[109]....
        /*0f74*/ 	.word	0x0000c4e0


	//   ....[110]....
        /*0f78*/ 	.word	0x0000c500


	//   ....[111]....
        /*0f7c*/ 	.word	0x0000c520


	//   ....[112]....
        /*0f80*/ 	.word	0x0000c540


	//   ....[113]....
        /*0f84*/ 	.word	0x0000c560


	//   ....[114]....
        /*0f88*/ 	.word	0x0000c580


	//   ....[115]....
        /*0f8c*/ 	.word	0x0000c5a0


	//   ....[116]....
        /*0f90*/ 	.word	0x0000c6f0


	//   ....[117]....
        /*0f94*/ 	.word	0x0000d8e0


	//   ....[118]....
        /*0f98*/ 	.word	0x0000d900


	//   ....[119]....
        /*0f9c*/ 	.word	0x0000d930


	//   ....[120]....
        /*0fa0*/ 	.word	0x0000d950


	//   ....[121]....
        /*0fa4*/ 	.word	0x0000d960


	//   ....[122]....
        /*0fa8*/ 	.word	0x0000d970


	//   ....[123]....
        /*0fac*/ 	.word	0x0000d980


	//   ....[124]....
        /*0fb0*/ 	.word	0x0000d990


	//   ....[125]....
        /*0fb4*/ 	.word	0x0000d9a0


	//   ....[126]....
        /*0fb8*/ 	.word	0x0000d9b0


	//   ....[127]....
        /*0fbc*/ 	.word	0x0000e040


	//   ....[128]....
        /*0fc0*/ 	.word	0x0000e050


	//   ....[129]....
        /*0fc4*/ 	.word	0x0000e060


	//   ....[130]....
        /*0fc8*/ 	.word	0x0000e070


	//   ....[131]....
        /*0fcc*/ 	.word	0x0000e0b0


	//   ....[132]....
        /*0fd0*/ 	.word	0x0000e0d0


	//   ....[133]....
        /*0fd4*/ 	.word	0x0000e0e0


	//   ....[134]....
        /*0fd8*/ 	.word	0x0000e0f0


	//   ....[135]....
        /*0fdc*/ 	.word	0x0000ff20


	//   ....[136]....
        /*0fe0*/ 	.word	0x0000ff80


	//   ....[137]....
        /*0fe4*/ 	.word	0x0000ff90


	//   ....[138]....
        /*0fe8*/ 	.word	0x0000ffa0


	//   ....[139]....
        /*0fec*/ 	.word	0x0000ffd0


	//   ....[140]....
        /*0ff0*/ 	.word	0x0000fff0


	//   ....[141]....
        /*0ff4*/ 	.word	0x00010000


	//   ....[142]....
        /*0ff8*/ 	.word	0x00010010


	//   ....[143]....
        /*0ffc*/ 	.word	0x00011210


	//   ....[144]....
        /*1000*/ 	.word	0x00011230


	//   ....[145]....
        /*1004*/ 	.word	0x00011250


	//   ....[146]....
        /*1008*/ 	.word	0x00011260


	//   ....[147]....
        /*100c*/ 	.word	0x00011270


	//   ....[148]....
        /*1010*/ 	.word	0x00011280


	//   ....[149]....
        /*1014*/ 	.word	0x00011290


	//   ....[150]....
        /*1018*/ 	.word	0x000112a0


	//   ....[151]....
        /*101c*/ 	.word	0x00011660


	//   ....[152]....
        /*1020*/ 	.word	0x00011680


	//   ....[153]....
        /*1024*/ 	.word	0x00011750


	//   ....[154]....
        /*1028*/ 	.word	0x00011760


	//   ....[155]....
        /*102c*/ 	.word	0x000117e0


	//   ....[156]....
        /*1030*/ 	.word	0x00011800


	//   ....[157]....
        /*1034*/ 	.word	0x00011880


	//   ....[158]....
        /*1038*/ 	.word	0x00011890


	//   ....[159]....
        /*103c*/ 	.word	0x00011910


	//   ....[160]....
        /*1040*/ 	.word	0x00011930


	//   ....[161]....
        /*1044*/ 	.word	0x000119b0


	//   ....[162]....
        /*1048*/ 	.word	0x000119c0


	//   ....[163]....
        /*104c*/ 	.word	0x00011a40


	//   ....[164]....
        /*1050*/ 	.word	0x00011a60


	//   ....[165]....
        /*1054*/ 	.word	0x00011ae0


	//   ....[166]....
        /*1058*/ 	.word	0x00011af0


	//   ....[167]....
        /*105c*/ 	.word	0x00011d80


	//   ....[168]....
        /*1060*/ 	.word	0x00011da0


	//   ....[169]....
        /*1064*/ 	.word	0x000120f0


	//   ....[170]....
        /*1068*/ 	.word	0x00012100


	//   ....[171]....
        /*106c*/ 	.word	0x00012450


	//   ....[172]....
        /*1070*/ 	.word	0x00012470


	//   ....[173]....
        /*1074*/ 	.word	0x000127c0


	//   ....[174]....
        /*1078*/ 	.word	0x000127d0


	//   ....[175]....
        /*107c*/ 	.word	0x00013280


	//   ....[176]....
        /*1080*/ 	.word	0x000132a0


	//   ....[177]....
        /*1084*/ 	.word	0x00013380


	//   ....[178]....
        /*1088*/ 	.word	0x00013390


	//   ....[179]....
        /*108c*/ 	.word	0x00013410


	//   ....[180]....
        /*1090*/ 	.word	0x00013430


	//   ....[181]....
        /*1094*/ 	.word	0x000134b0


	//   ....[182]....
        /*1098*/ 	.word	0x000134c0


	//   ....[183]....
        /*109c*/ 	.word	0x00013540


	//   ....[184]....
        /*10a0*/ 	.word	0x00013560


	//   ....[185]....
        /*10a4*/ 	.word	0x000135e0


	//   ....[186]....
        /*10a8*/ 	.word	0x000135f0


	//   ....[187]....
        /*10ac*/ 	.word	0x00013670


	//   ....[188]....
        /*10b0*/ 	.word	0x00013690


	//   ....[189]....
        /*10b4*/ 	.word	0x00013710


	//   ....[190]....
        /*10b8*/ 	.word	0x00013720


	//   ....[191]....
        /*10bc*/ 	.word	0x00013880


	//   ....[192]....
        /*10c0*/ 	.word	0x000138a0


	//   ....[193]....
        /*10c4*/ 	.word	0x000139d0


	//   ....[194]....
        /*10c8*/ 	.word	0x00013a10


	//   ....[195]....
        /*10cc*/ 	.word	0x00013a40


	//   ....[196]....
        /*10d0*/ 	.word	0x00013a70


	//   ....[197]....
        /*10d4*/ 	.word	0x00013aa0


	//   ....[198]....
        /*10d8*/ 	.word	0x00013ad0


	//   ....[199]....
        /*10dc*/ 	.word	0x00013c30


	//   ....[200]....
        /*10e0*/ 	.word	0x00013c70


	//   ....[201]....
        /*10e4*/ 	.word	0x00013ca0


	//   ....[202]....
        /*10e8*/ 	.word	0x00013cd0


	//   ....[203]....
        /*10ec*/ 	.word	0x00013d00


	//   ....[204]....
        /*10f0*/ 	.word	0x00013d30


	//   ....[205]....
        /*10f4*/ 	.word	0x00013dc0


	//   ....[206]....
        /*10f8*/ 	.word	0x00013e20


	//   ....[207]....
        /*10fc*/ 	.word	0x00013e30


	//   ....[208]....
        /*1100*/ 	.word	0x00013e90


	//   ....[209]....
        /*1104*/ 	.word	0x000148f0


	//   ....[210]....
        /*1108*/ 	.word	0x00014950


	//   ....[211]....
        /*110c*/ 	.word	0x000149a0


	//   ....[212]....
        /*1110*/ 	.word	0x000149f0


	//   ....[213]....
        /*1114*/ 	.word	0x00014a40


	//   ....[214]....
        /*1118*/ 	.word	0x00014ab0


	//   ....[215]....
        /*111c*/ 	.word	0x00014b00


	//   ....[216]....
        /*1120*/ 	.word	0x00014b70


	//   ....[217]....
        /*1124*/ 	.word	0x00014be0


	//   ....[218]....
        /*1128*/ 	.word	0x00014c50


	//   ....[219]....
        /*112c*/ 	.word	0x00014cc0


	//   ....[220]....
        /*1130*/ 	.word	0x00014d30


	//   ....[221]....
        /*1134*/ 	.word	0x00014da0


	//   ....[222]....
        /*1138*/ 	.word	0x00014e00


	//   ....[223]....
        /*113c*/ 	.word	0x00014e70


	//   ....[224]....
        /*1140*/ 	.word	0x00014ee0


	//   ....[225]....
        /*1144*/ 	.word	0x00014f50


	//   ....[226]....
        /*1148*/ 	.word	0x00014fb0


	//   ....[227]....
        /*114c*/ 	.word	0x00015020


	//   ....[228]....
        /*1150*/ 	.word	0x00015090


	//   ....[229]....
        /*1154*/ 	.word	0x00015100


	//   ....[230]....
        /*1158*/ 	.word	0x00015160


	//   ....[231]....
        /*115c*/ 	.word	0x000151d0


	//   ....[232]....
        /*1160*/ 	.word	0x00015240


	//   ....[233]....
        /*1164*/ 	.word	0x000152b0


	//   ....[234]....
        /*1168*/ 	.word	0x00015310


	//   ....[235]....
        /*116c*/ 	.word	0x00015380


	//   ....[236]....
        /*1170*/ 	.word	0x000153f0


	//   ....[237]....
        /*1174*/ 	.word	0x000154c0


	//   ....[238]....
        /*1178*/ 	.word	0x00015520


	//   ....[239]....
        /*117c*/ 	.word	0x00015600


	//   ....[240]....
        /*1180*/ 	.word	0x00015660


	//   ....[241]....
        /*1184*/ 	.word	0x00015740


	//   ....[242]....
        /*1188*/ 	.word	0x000157a0


	//   ....[243]....
        /*118c*/ 	.word	0x00015880


	//   ....[244]....
        /*1190*/ 	.word	0x000158e0


	//   ....[245]....
        /*1194*/ 	.word	0x00015950


	//   ....[246]....
        /*1198*/ 	.word	0x000159c0


	//   ....[247]....
        /*119c*/ 	.word	0x00015cb0


	//   ....[248]....
        /*11a0*/ 	.word	0x00015fa0


	//   ....[249]....
        /*11a4*/ 	.word	0x00016740


	//   ....[250]....
        /*11a8*/ 	.word	0x00016790


	//   ....[251]....
        /*11ac*/ 	.word	0x000167e0


	//   ....[252]....
        /*11b0*/ 	.word	0x00016830


	//   ....[253]....
        /*11b4*/ 	.word	0x00016880


	//   ....[254]....
        /*11b8*/ 	.word	0x000168d0


	//   ....[255]....
        /*11bc*/ 	.word	0x00016920


	//   ....[0]....
        /*11c0*/ 	.word	0x00016970


	//   ....[1]....
        /*11c4*/ 	.word	0x000169e0


	//   ....[2]....
        /*11c8*/ 	.word	0x00016a50


	//   ....[3]....
        /*11cc*/ 	.word	0x00016b20


	//   ....[4]....
        /*11d0*/ 	.word	0x00016b80


	//   ....[5]....
        /*11d4*/ 	.word	0x00016c60


	//   ....[6]....
        /*11d8*/ 	.word	0x00016cc0


	//   ....[7]....
        /*11dc*/ 	.word	0x00016da0


	//   ....[8]....
        /*11e0*/ 	.word	0x00016e00


	//   ....[9]....
        /*11e4*/ 	.word	0x00016ee0


	//   ....[10]....
        /*11e8*/ 	.word	0x00016f40


	//   ....[11]....
        /*11ec*/ 	.word	0x00016fb0


	//   ....[12]....
        /*11f0*/ 	.word	0x00017020


	//   ....[13]....
        /*11f4*/ 	.word	0x000170f0


	//   ....[14]....
        /*11f8*/ 	.word	0x00017150


	//   ....[15]....
        /*11fc*/ 	.word	0x00017230


	//   ....[16]....
        /*1200*/ 	.word	0x00017290


	//   ....[17]....
        /*1204*/ 	.word	0x00017370


	//   ....[18]....
        /*1208*/ 	.word	0x000173d0


	//   ....[19]....
        /*120c*/ 	.word	0x000174b0


	//   ....[20]....
        /*1210*/ 	.word	0x00017510


	//   ....[21]....
        /*1214*/ 	.word	0x00017580


	//   ....[22]....
        /*1218*/ 	.word	0x000175f0


	//   ....[23]....
        /*121c*/ 	.word	0x000178d0


	//   ....[24]....
        /*1220*/ 	.word	0x00017bb0


	//   ....[25]....
        /*1224*/ 	.word	0x00018370


	//   ....[26]....
        /*1228*/ 	.word	0x000183b0


	//   ....[27]....
        /*122c*/ 	.word	0x00018400


	//   ....[28]....
        /*1230*/ 	.word	0x00018440


	//   ....[29]....
        /*1234*/ 	.word	0x00018490


	//   ....[30]....
        /*1238*/ 	.word	0x000184d0


	//   ....[31]....
        /*123c*/ 	.word	0x00018520


	//   ....[32]....
        /*1240*/ 	.word	0x00018560


	//   ....[33]....
        /*1244*/ 	.word	0x000185b0


	//   ....[34]....
        /*1248*/ 	.word	0x00018620


	//   ....[35]....
        /*124c*/ 	.word	0x00018690


	//   ....[36]....
        /*1250*/ 	.word	0x00018770


	//   ....[37]....
        /*1254*/ 	.word	0x000187d0


	//   ....[38]....
        /*1258*/ 	.word	0x000188b0


	//   ....[39]....
        /*125c*/ 	.word	0x00018910


	//   ....[40]....
        /*1260*/ 	.word	0x000189f0


	//   ....[41]....
        /*1264*/ 	.word	0x00018a50


	//   ....[42]....
        /*1268*/ 	.word	0x00018b30


	//   ....[43]....
        /*126c*/ 	.word	0x00018b90


	//   ....[44]....
        /*1270*/ 	.word	0x00018be0


	//   ....[45]....
        /*1274*/ 	.word	0x00018c20


	//   ....[46]....
        /*1278*/ 	.word	0x00018c70


	//   ....[47]....
        /*127c*/ 	.word	0x00018cb0


	//   ....[48]....
        /*1280*/ 	.word	0x00018d00


	//   ....[49]....
        /*1284*/ 	.word	0x00018d40


	//   ....[50]....
        /*1288*/ 	.word	0x00018d90


	//   ....[51]....
        /*128c*/ 	.word	0x00018dd0


	//   ....[52]....
        /*1290*/ 	.word	0x00018e20


	//   ....[53]....
        /*1294*/ 	.word	0x00018e70


	//   ....[54]....
        /*1298*/ 	.word	0x00018ec0


	//   ....[55]....
        /*129c*/ 	.word	0x00018f20


	//   ....[56]....
        /*12a0*/ 	.word	0x00018f70


	//   ....[57]....
        /*12a4*/ 	.word	0x00018fd0


	//   ....[58]....
        /*12a8*/ 	.word	0x00019020


	//   ....[59]....
        /*12ac*/ 	.word	0x00019070


	//   ....[60]....
        /*12b0*/ 	.word	0x000190e0


	//   ....[61]....
        /*12b4*/ 	.word	0x00019150


	//   ....[62]....
        /*12b8*/ 	.word	0x000191c0


	//   ....[63]....
        /*12bc*/ 	.word	0x00019220


	//   ....[64]....
        /*12c0*/ 	.word	0x00019290


	//   ....[65]....
        /*12c4*/ 	.word	0x00019300


	//   ....[66]....
        /*12c8*/ 	.word	0x00019370


	//   ....[67]....
        /*12cc*/ 	.word	0x000193d0


	//   ....[68]....
        /*12d0*/ 	.word	0x00019440


	//   ....[69]....
        /*12d4*/ 	.word	0x000194b0


	//   ....[70]....
        /*12d8*/ 	.word	0x00019520


	//   ....[71]....
        /*12dc*/ 	.word	0x00019580


	//   ....[72]....
        /*12e0*/ 	.word	0x000195f0


	//   ....[73]....
        /*12e4*/ 	.word	0x00019660


	//   ....[74]....
        /*12e8*/ 	.word	0x000196d0


	//   ....[75]....
        /*12ec*/ 	.word	0x00019730


	//   ....[76]....
        /*12f0*/ 	.word	0x000197a0


	//   ....[77]....
        /*12f4*/ 	.word	0x00019810


	//   ....[78]....
        /*12f8*/ 	.word	0x00019880


	//   ....[79]....
        /*12fc*/ 	.word	0x000198e0


	//   ....[80]....
        /*1300*/ 	.word	0x00019950


	//   ....[81]....
        /*1304*/ 	.word	0x000199c0


	//   ....[82]....
        /*1308*/ 	.word	0x00019a30


	//   ....[83]....
        /*130c*/ 	.word	0x00019a90


	//   ....[84]....
        /*1310*/ 	.word	0x00019b00


	//   ....[85]....
        /*1314*/ 	.word	0x00019b70


	//   ....[86]....
        /*1318*/ 	.word	0x00019be0


	//   ....[87]....
        /*131c*/ 	.word	0x00019c40


	//   ....[88]....
        /*1320*/ 	.word	0x00019cb0


	//   ....[89]....
        /*1324*/ 	.word	0x00019d20


	//   ....[90]....
        /*1328*/ 	.word	0x00019d90


	//   ....[91]....
        /*132c*/ 	.word	0x00019df0


	//   ....[92]....
        /*1330*/ 	.word	0x00019e60


	//   ....[93]....
        /*1334*/ 	.word	0x00019ed0


	//   ....[94]....
        /*1338*/ 	.word	0x00019f40


	//   ....[95]....
        /*133c*/ 	.word	0x00019fa0


	//   ....[96]....
        /*1340*/ 	.word	0x0001a010


	//   ....[97]....
        /*1344*/ 	.word	0x0001a080


	//   ....[98]....
        /*1348*/ 	.word	0x0001a0f0


	//   ....[99]....
        /*134c*/ 	.word	0x0001a150


	//   ....[100]....
        /*1350*/ 	.word	0x0001a1c0


	//   ....[101]....
        /*1354*/ 	.word	0x0001a230


	//   ....[102]....
        /*1358*/ 	.word	0x0001a280


	//   ....[103]....
        /*135c*/ 	.word	0x0001a2c0


	//   ....[104]....
        /*1360*/ 	.word	0x0001a310


	//   ....[105]....
        /*1364*/ 	.word	0x0001a360


	//   ....[106]....
        /*1368*/ 	.word	0x0001a3b0


	//   ....[107]....
        /*136c*/ 	.word	0x0001a420


	//   ....[108]....
        /*1370*/ 	.word	0x0001a470


	//   ....[109]....
        /*1374*/ 	.word	0x0001a4c0


	//   ....[110]....
        /*1378*/ 	.word	0x0001a510


	//   ....[111]....
        /*137c*/ 	.word	0x0001a560


	//   ....[112]....
        /*1380*/ 	.word	0x0001a5b0


	//   ....[113]....
        /*1384*/ 	.word	0x0001a620


	//   ....[114]....
        /*1388*/ 	.word	0x0001a670


	//   ....[115]....
        /*138c*/ 	.word	0x0001a6e0


	//   ....[116]....
        /*1390*/ 	.word	0x0001a740


	//   ....[117]....
        /*1394*/ 	.word	0x0001a7b0


	//----- nvinfo : EIATTR_EXIT_INSTR_OFFSETS
	.align		4
.L_372:
        /*1398*/ 	.byte	0x04, 0x1c
        /*139a*/ 	.short	(.L_374 - .L_373)


	//   ....[0]....
.L_373:
        /*139c*/ 	.word	0x000010d0


	//   ....[1]....
        /*13a0*/ 	.word	0x000148b0


	//----- nvinfo : EIATTR_MAX_THREADS
	.align		4
.L_374:
        /*13a4*/ 	.byte	0x04, 0x05
        /*13a6*/ 	.short	(.L_376 - .L_375)
.L_375:
        /*13a8*/ 	.word	0x00000080
        /*13ac*/ 	.word	0x00000001
        /*13b0*/ 	.word	0x00000001


	//----- nvinfo : EIATTR_CRS_STACK_SIZE
	.align		4
.L_376:
        /*13b4*/ 	.byte	0x04, 0x1e
        /*13b6*/ 	.short	(.L_378 - .L_377)
.L_377:
        /*13b8*/ 	.word	0x00000000
.L_378:


//--------------------- .nv.info._ZN7cutlass13device_kernelIN5flash19enable_sm80_to_sm89INS1_16FlashAttnFwdSm80INS1_25CollectiveMainloopFwdSm80ILi4ELi1ELb0EN4cute5tupleIJNS5_1CILi128EEENS7_ILi80EEENS7_ILi64EEEEEELi64ENS_10bfloat16_tEfNS_4arch4Sm80ELb1ELb0ELb1ELb1ELb1ELb1ELb1ELb1EEENS1_21CollectiveEpilogueFwdINS6_IJS8_SA_S9_EEENS6_IJNS7_ILi1EEESI_SI_EEESC_SE_Li128ELb1ELb1ELb1ELb0EEENS1_36VarlenDynamicPersistentTileSchedulerILi128ELi80ELi128ELi128ELb1ELb1ELb0ELb1ELb1ELb1EEEEEEEEEvNT_6ParamsE --------------------------
	.section	.nv.info._ZN7cutlass13device_kernelIN5flash19enable_sm80_to_sm89INS1_16FlashAttnFwdSm80INS1_25CollectiveMainloopFwdSm80ILi4ELi1ELb0EN4cute5tupleIJNS5_1CILi128EEENS7_ILi80EEENS7_ILi64EEEEEELi64ENS_10bfloat16_tEfNS_4arch4Sm80ELb1ELb0ELb1ELb1ELb1ELb1ELb1ELb1EEENS1_21CollectiveEpilogueFwdINS6_IJS8_SA_S9_EEENS6_IJNS7_ILi1EEESI_SI_EEESC_SE_Li128ELb1ELb1ELb1ELb0EEENS1_36VarlenDynamicPersistentTileSchedulerILi128ELi80ELi128ELi128ELb1ELb1ELb0ELb1ELb1ELb1EEEEEEEEEvNT_6ParamsE,"",@"SHT_CUDA_INFO"
	.sectionflags	@""
	.align	4


	//----- nvinfo : EIATTR_CUDA_API_VERSION
	.align		4
        /*0000*/ 	.byte	0x04, 0x37
        /*0002*/ 	.short	(.L_380 - .L_379)
.L_379:
        /*0004*/ 	.word	0x00000082


	//----- nvinfo : EIATTR_SW2861232_WAR
	.align		4
.L_380:
        /*0008*/ 	.byte	0x01, 0x35
	.zero		2


	//----- nvinfo : EIATTR_PARAM_CBANK
	.align		4
        /*000c*/ 	.byte	0x04, 0x0a
        /*000e*/ 	.short	(.L_382 - .L_381)
	.align		4
.L_381:
        /*0010*/ 	.word	index@(.nv.constant0._ZN7cutlass13device_kernelIN5flash19enable_sm80_to_sm89INS1_16FlashAttnFwdSm80INS1_25CollectiveMainloopFwdSm80ILi4ELi1ELb0EN4cute5tupleIJNS5_1CILi128EEENS7_ILi80EEENS7_ILi64EEEEEELi64ENS_10bfloat16_tEfNS_4arch4Sm80ELb1ELb0ELb1ELb1ELb1ELb1ELb1ELb1EEENS1_21CollectiveEpilogueFwdINS6_IJS8_SA_S9_EEENS6_IJNS7_ILi1EEESI_SI_EEESC_SE_Li128ELb1ELb1ELb1ELb0EEENS1_36VarlenDynamicPersistentTileSchedulerILi128ELi80ELi128ELi128ELb1ELb1ELb0ELb1ELb1ELb1EEEEEEEEEvNT_6ParamsE)
        /*0014*/ 	.short	0x0160
        /*0016*/ 	.short	0x0438


	//----- nvinfo : EIATTR_CBANK_PARAM_SIZE
	.align		4
.L_382:
        /*0018*/ 	.byte	0x03, 0x19
        /*001a*/ 	.short	0x0438


	//----- nvinfo : EIATTR_KPARAM_INFO
	.align		4
        /*001c*/ 	.byte	0x04, 0x17
        /*001e*/ 	.short	(.L_384 - .L_383)
.L_383:
        /*0020*/ 	.word	0x00000000
        /*0024*/ 	.short	0x0000
        /*0026*/ 	.short	0x0000
        /*0028*/ 	.byte	0x00, 0xf0, 0xe1, 0x10


	//----- nvinfo : EIATTR_MAXREG_COUNT
	.align		4
.L_384:
        /*002c*/ 	.byte	0x03, 0x1b
        /*002e*/ 	.short	0x00ff


	//----- nvinfo : EIATTR_NUM_BARRIERS
	.align		4
        /*0030*/ 	.byte	0x02, 0x4c
        /*0032*/ 	.byte	0x06
	.zero		1


	//----- nvinfo : EIATTR_ANNOTATIONS
	.align		4
        /*0034*/ 	.byte	0x04, 0x55
        /*0036*/ 	.short	(.L_386 - .L_385)


	//   ....[0]....
.L_385:
        /* <DEDUP_REMOVED lines=130> */


	//----- nvinfo : EIATTR_MERCURY_ISA_VERSION
	.align		4
.L_386:
        /*0840*/ 	.byte	0x03, 0x5f
        /*0842*/ 	.short	0x0000


	//----- nvinfo : EIATTR_INT_WARP_WIDE_INSTR_OFFSETS
	.align		4
        /*0844*/ 	.byte	0x04, 0x31
        /*0846*/ 	.short	(.L_388 - .L_387)


	//   ....[0]....
.L_387:
        /*0848*/ 	.word	0x0001b730


	//   ....[1]....
        /*084c*/ 	.word	0x0001b7b0


	//----- nvinfo : EIATTR_COOP_GROUP_MASK_REGIDS
	.align		4
.L_388:
        /*0850*/ 	.byte	0x04, 0x29
        /*0852*/ 	.short	(.L_390 - .L_389)


	//   ....[0]....
.L_389:
        /*0854*/ 	.word	0xffffffff


	//   ....[1]....
        /*0858*/ 	.word	0xffffffff


	//   ....[2]....
        /*085c*/ 	.word	0xffffffff


	//   ....[3]....
        /*0860*/ 	.word	0xffffffff


	//   ....[4]....
        /*0864*/ 	.word	0xffffffff


	//   ....[5]....
        /*0868*/ 	.word	0xffffffff


	//   ....[6]....
        /*086c*/ 	.word	0xffffffff


	//   ....[7]....
        /*0870*/ 	.word	0xffffffff


	//   ....[8]....
        /*0874*/ 	.word	0xffffffff


	//   ....[9]....
        /*0878*/ 	.word	0xffffffff


	//   ....[10]....
        /*087c*/ 	.word	0xffffffff


	//   ....[11]....
        /*0880*/ 	.word	0xffffffff


	//   ....[12]....
        /*0884*/ 	.word	0xffffffff


	//   ....[13]....
        /*0888*/ 	.word	0xffffffff


	//   ....[14]....
        /*088c*/ 	.word	0xffffffff


	//   ....[15]....
        /*0890*/ 	.word	0xffffffff


	//   ....[16]....
        /*0894*/ 	.word	0xffffffff


	//   ....[17]....
        /*0898*/ 	.word	0xffffffff


	//   ....[18]....
        /*089c*/ 	.word	0xffffffff


	//   ....[19]....
        /*08a0*/ 	.word	0xffffffff


	//   ....[20]....
        /*08a4*/ 	.word	0xffffffff


	//   ....[21]....
        /*08a8*/ 	.word	0xffffffff


	//   ....[22]....
        /*08ac*/ 	.word	0xffffffff


	//   ....[23]....
        /*08b0*/ 	.word	0xffffffff


	//   ....[24]....
        /*08b4*/ 	.word	0xffffffff


	//   ....[25]....
        /*08b8*/ 	.word	0xffffffff


	//   ....[26]....
        /*08bc*/ 	.word	0xffffffff


	//   ....[27]....
        /*08c0*/ 	.word	0xffffffff


	//   ....[28]....
        /*08c4*/ 	.word	0xffffffff


	//   ....[29]....
        /*08c8*/ 	.word	0xffffffff


	//   ....[30]....
        /*08cc*/ 	.word	0xffffffff


	//   ....[31]....
        /*08d0*/ 	.word	0xffffffff


	//   ....[32]....
        /*08d4*/ 	.word	0xffffffff


	//   ....[33]....
        /*08d8*/ 	.word	0xffffffff


	//   ....[34]....
        /*08dc*/ 	.word	0xffffffff


	//   ....[35]....
        /*08e0*/ 	.word	0xffffffff


	//   ....[36]....
        /*08e4*/ 	.word	0xffffffff


	//   ....[37]....
        /*08e8*/ 	.word	0xffffffff


	//   ....[38]....
        /*08ec*/ 	.word	0xffffffff


	//   ....[39]....
        /*08f0*/ 	.word	0xffffffff


	//   ....[40]....
        /*08f4*/ 	.word	0xffffffff


	//   ....[41]....
        /*08f8*/ 	.word	0xffffffff


	//   ....[42]....
        /*08fc*/ 	.word	0xffffffff


	//   ....[43]....
        /*0900*/ 	.word	0xffffffff


	//   ....[44]....
        /*0904*/ 	.word	0xffffffff


	//   ....[45]....
        /*0908*/ 	.word	0xffffffff


	//   ....[46]....
        /*090c*/ 	.word	0xffffffff


	//   ....[47]....
        /*0910*/ 	.word	0xffffffff


	//   ....[48]....
        /*0914*/ 	.word	0xffffffff


	//   ....[49]....
        /*0918*/ 	.word	0xffffffff


	//   ....[50]....
        /*091c*/ 	.word	0xffffffff


	//   ....[51]....
        /*0920*/ 	.word	0xffffffff


	//   ....[52]....
        /*0924*/ 	.word	0xffffffff


	//   ....[53]....
        /*0928*/ 	.word	0xffffffff


	//   ....[54]....
        /*092c*/ 	.word	0xffffffff


	//   ....[55]....
        /*0930*/ 	.word	0xffffffff


	//   ....[56]....
        /*0934*/ 	.word	0xffffffff


	//   ....[57]....
        /*0938*/ 	.word	0xffffffff


	//   ....[58]....
        /*093c*/ 	.word	0xffffffff


	//   ....[59]....
        /*0940*/ 	.word	0xffffffff


	//   ....[60]....
        /*0944*/ 	.word	0xffffffff


	//   ....[61]....
        /*0948*/ 	.word	0xffffffff


	//   ....[62]....
        /*094c*/ 	.word	0xffffffff


	//   ....[63]....
        /*0950*/ 	.word	0xffffffff


	//   ....[64]....
        /*0954*/ 	.word	0xffffffff


	//   ....[65]....
        /*0958*/ 	.word	0xffffffff


	//   ....[66]....
        /*095c*/ 	.word	0xffffffff


	//   ....[67]....
        /*0960*/ 	.word	0xffffffff


	//   ....[68]....
        /*0964*/ 	.word	0xffffffff


	//   ....[69]....
        /*0968*/ 	.word	0xffffffff


	//   ....[70]....
        /*096c*/ 	.word	0xffffffff


	//   ....[71]....
        /*0970*/ 	.word	0xffffffff


	//   ....[72]....
        /*0974*/ 	.word	0xffffffff


	//   ....[73]....
        /*0978*/ 	.word	0xffffffff


	//   ....[74]....
        /*097c*/ 	.word	0xffffffff


	//   ....[75]....
        /*0980*/ 	.word	0xffffffff


	//   ....[76]....
        /*0984*/ 	.word	0xffffffff


	//   ....[77]....
        /*0988*/ 	.word	0xffffffff


	//   ....[78]....
        /*098c*/ 	.word	0xffffffff


	//   ....[79]....
        /*0990*/ 	.word	0xffffffff


	//   ....[80]....
        /*0994*/ 	.word	0xffffffff


	//   ....[81]....
        /*0998*/ 	.word	0xffffffff


	//   ....[82]....
        /*099c*/ 	.word	0xffffffff


	//   ....[83]....
        /*09a0*/ 	.word	0xffffffff


	//   ....[84]....
        /*09a4*/ 	.word	0xffffffff


	//   ....[85]....
        /*09a8*/ 	.word	0xffffffff


	//   ....[86]....
        /*09ac*/ 	.word	0xffffffff


	//   ....[87]....
        /*09b0*/ 	.word	0xffffffff


	//   ....[88]....
        /*09b4*/ 	.word	0xffffffff


	//   ....[89]....
        /*09b8*/ 	.word	0xffffffff


	//   ....[90]....
        /*09bc*/ 	.word	0xffffffff


	//   ....[91]....
        /*09c0*/ 	.word	0xffffffff


	//   ....[92]....
        /*09c4*/ 	.word	0xffffffff


	//   ....[93]....
        /*09c8*/ 	.word	0xffffffff


	//   ....[94]....
        /*09cc*/ 	.word	0xffffffff


	//   ....[95]....
        /*09d0*/ 	.word	0xffffffff


	//   ....[96]....
        /*09d4*/ 	.word	0xffffffff


	//   ....[97]....
        /*09d8*/ 	.word	0xffffffff


	//   ....[98]....
        /*09dc*/ 	.word	0xffffffff


	//   ....[99]....
        /*09e0*/ 	.word	0xffffffff


	//   ....[100]....
        /*09e4*/ 	.word	0xffffffff


	//   ....[101]....
        /*09e8*/ 	.word	0xffffffff


	//   ....[102]....
        /*09ec*/ 	.word	0xffffffff


	//   ....[103]....
        /*09f0*/ 	.word	0xffffffff


	//   ....[104]....
        /*09f4*/ 	.word	0xffffffff


	//   ....[105]....
        /*09f8*/ 	.word	0xffffffff


	//   ....[106]....
        /*09fc*/ 	.word	0xffffffff


	//   ....[107]....
        /*0a00*/ 	.word	0xffffffff


	//   ....[108]....
        /*0a04*/ 	.word	0xffffffff


	//   ....[109]....
        /*0a08*/ 	.word	0xffffffff


	//   ....[110]....
        /*0a0c*/ 	.word	0xffffffff


	//   ....[111]....
        /*0a10*/ 	.word	0xffffffff


	//   ....[112]....
        /*0a14*/ 	.word	0xffffffff


	//   ....[113]....
        /*0a18*/ 	.word	0xffffffff


	//   ....[114]....
        /*0a1c*/ 	.word	0xffffffff


	//   ....[115]....
        /*0a20*/ 	.word	0xffffffff


	//   ....[116]....
        /*0a24*/ 	.word	0xffffffff


	//   ....[117]....
        /*0a28*/ 	.word	0xffffffff


	//   ....[118]....
        /*0a2c*/ 	.word	0xffffffff


	//   ....[119]....
        /*0a30*/ 	.word	0xffffffff


	//   ....[120]....
        /*0a34*/ 	.word	0xffffffff


	//   ....[121]....
        /*0a38*/ 	.word	0xffffffff


	//   ....[122]....
        /*0a3c*/ 	.word	0xffffffff


	//   ....[123]....
        /*0a40*/ 	.word	0xffffffff


	//   ....[124]....
        /*0a44*/ 	.word	0xffffffff


	//   ....[125]....
        /*0a48*/ 	.word	0xffffffff


	//   ....[126]....
        /*0a4c*/ 	.word	0xffffffff


	//   ....[127]....
        /*0a50*/ 	.word	0xffffffff


	//   ....[128]....
        /*0a54*/ 	.word	0xffffffff


	//   ....[129]....
        /*0a58*/ 	.word	0xffffffff


	//   ....[130]....
        /*0a5c*/ 	.word	0xffffffff


	//   ....[131]....
        /*0a60*/ 	.word	0xffffffff


	//   ....[132]....
        /*0a64*/ 	.word	0xffffffff


	//   ....[133]....
        /*0a68*/ 	.word	0xffffffff


	//   ....[134]....
        /*0a6c*/ 	.word	0xffffffff


	//   ....[135]....
        /*0a70*/ 	.word	0xffffffff


	//   ....[136]....
        /*0a74*/ 	.word	0xffffffff


	//   ....[137]....
        /*0a78*/ 	.word	0xffffffff


	//   ....[138]....
        /*0a7c*/ 	.word	0xffffffff


	//   ....[139]....
        /*0a80*/ 	.word	0xffffffff


	//   ....[140]....
        /*0a84*/ 	.word	0xffffffff


	//   ....[141]....
        /*0a88*/ 	.word	0xffffffff


	//   ....[142]....
        /*0a8c*/ 	.word	0xffffffff


	//   ....[143]....
        /*0a90*/ 	.word	0xffffffff


	//   ....[144]....
        /*0a94*/ 	.word	0xffffffff


	//   ....[145]....
        /*0a98*/ 	.word	0xffffffff


	//   ....[146]....
        /*0a9c*/ 	.word	0xffffffff


	//   ....[147]....
        /*0aa0*/ 	.word	0xffffffff


	//   ....[148]....
        /*0aa4*/ 	.word	0xffffffff


	//   ....[149]....
        /*0aa8*/ 	.word	0xffffffff


	//   ....[150]....
        /*0aac*/ 	.word	0xffffffff


	//   ....[151]....
        /*0ab0*/ 	.word	0xffffffff


	//   ....[152]....
        /*0ab4*/ 	.word	0xffffffff


	//   ....[153]....
        /*0ab8*/ 	.word	0xffffffff


	//   ....[154]....
        /*0abc*/ 	.word	0xffffffff


	//   ....[155]....
        /*0ac0*/ 	.word	0xffffffff


	//   ....[156]....
        /*0ac4*/ 	.word	0xffffffff


	//   ....[157]....
        /*0ac8*/ 	.word	0xffffffff


	//   ....[158]....
        /*0acc*/ 	.word	0xffffffff


	//   ....[159]....
        /*0ad0*/ 	.word	0xffffffff


	//   ....[160]....
        /*0ad4*/ 	.word	0xffffffff


	//   ....[161]....
        /*0ad8*/ 	.word	0xffffffff


	//   ....[162]....
        /*0adc*/ 	.word	0xffffffff


	//   ....[163]....
        /*0ae0*/ 	.word	0xffffffff


	//   ....[164]....
        /*0ae4*/ 	.word	0xffffffff


	//   ....[165]....
        /*0ae8*/ 	.word	0xffffffff


	//   ....[166]....
        /*0aec*/ 	.word	0xffffffff


	//   ....[167]....
        /*0af0*/ 	.word	0xffffffff


	//   ....[168]....
        /*0af4*/ 	.word	0xffffffff


	//   ....[169]....
        /*0af8*/ 	.word	0xffffffff


	//   ....[170]....
        /*0afc*/ 	.word	0xffffffff


	//   ....[171]....
        /*0b00*/ 	.word	0xffffffff


	//   ....[172]....
        /*0b04*/ 	.word	0xffffffff


	//   ....[173]....
        /*0b08*/ 	.word	0xffffffff


	//   ....[174]....
        /*0b0c*/ 	.word	0xffffffff


	//   ....[175]....
        /*0b10*/ 	.word	0xffffffff


	//   ....[176]....
        /*0b14*/ 	.word	0xffffffff


	//   ....[177]....
        /*0b18*/ 	.word	0xffffffff


	//   ....[178]....
        /*0b1c*/ 	.word	0xffffffff


	//   ....[179]....
        /*0b20*/ 	.word	0xffffffff


	//   ....[180]....
        /*0b24*/ 	.word	0xffffffff


	//   ....[181]....
        /*0b28*/ 	.word	0xffffffff


	//   ....[182]....
        /*0b2c*/ 	.word	0xffffffff


	//   ....[183]....
        /*0b30*/ 	.word	0xffffffff


	//   ....[184]....
        /*0b34*/ 	.word	0xffffffff


	//   ....[185]....
        /*0b38*/ 	.word	0xffffffff


	//   ....[186]....
        /*0b3c*/ 	.word	0xffffffff


	//   ....[187]....
        /*0b40*/ 	.word	0xffffffff


	//   ....[188]....
        /*0b44*/ 	.word	0xffffffff


	//   ....[189]....
        /*0b48*/ 	.word	0xffffffff


	//   ....[190]....
        /*0b4c*/ 	.word	0xffffffff


	//   ....[191]....
        /*0b50*/ 	.word	0xffffffff


	//   ....[192]....
        /*0b54*/ 	.word	0xffffffff


	//   ....[193]....
        /*0b58*/ 	.word	0xffffffff


	//   ....[194]....
        /*0b5c*/ 	.word	0xffffffff


	//   ....[195]....
        /*0b60*/ 	.word	0xffffffff


	//   ....[196]....
        /*0b64*/ 	.word	0xffffffff


	//   ....[197]....
        /*0b68*/ 	.word	0xffffffff


	//   ....[198]....
        /*0b6c*/ 	.word	0xffffffff


	//   ....[199]....
        /*0b70*/ 	.word	0xffffffff


	//   ....[200]....
        /*0b74*/ 	.word	0xffffffff


	//   ....[201]....
        /*0b78*/ 	.word	0xffffffff


	//   ....[202]....
        /*0b7c*/ 	.word	0xffffffff


	//   ....[203]....
        /*0b80*/ 	.word	0xffffffff


	//   ....[204]....
        /*0b84*/ 	.word	0xffffffff


	//   ....[205]....
        /*0b88*/ 	.word	0xffffffff


	//   ....[206]....
        /*0b8c*/ 	.word	0xffffffff


	//   ....[207]....
        /*0b90*/ 	.word	0xffffffff


	//   ....[208]....
        /*0b94*/ 	.word	0xffffffff


	//   ....[209]....
        /*0b98*/ 	.word	0xffffffff


	//   ....[210]....
        /*0b9c*/ 	.word	0xffffffff


	//   ....[211]....
        /*0ba0*/ 	.word	0xffffffff


	//   ....[212]....
        /*0ba4*/ 	.word	0xffffffff


	//   ....[213]....
        /*0ba8*/ 	.word	0xffffffff


	//   ....[214]....
        /*0bac*/ 	.word	0xffffffff


	//   ....[215]....
        /*0bb0*/ 	.word	0xffffffff


	//   ....[216]....
        /*0bb4*/ 	.word	0xffffffff


	//   ....[217]....
        /*0bb8*/ 	.word	0xffffffff


	//   ....[218]....
        /*0bbc*/ 	.word	0xffffffff


	//   ....[219]....
        /*0bc0*/ 	.word	0xffffffff


	//   ....[220]....
        /*0bc4*/ 	.word	0xffffffff


	//   ....[221]....
        /*0bc8*/ 	.word	0xffffffff


	//   ....[222]....
        /*0bcc*/ 	.word	0xffffffff


	//   ....[223]....
        /*0bd0*/ 	.word	0xffffffff


	//   ....[224]....
        /*0bd4*/ 	.word	0xffffffff


	//   ....[225]....
        /*0bd8*/ 	.word	0xffffffff


	//   ....[226]....
        /*0bdc*/ 	.word	0xffffffff


	//   ....[227]....
        /*0be0*/ 	.word	0xffffffff


	//   ....[228]....
        /*0be4*/ 	.word	0xffffffff


	//   ....[229]....
        /*0be8*/ 	.word	0xffffffff


	//   ....[230]....
        /*0bec*/ 	.word	0xffffffff


	//   ....[231]....
        /*0bf0*/ 	.word	0xffffffff


	//   ....[232]....
        /*0bf4*/ 	.word	0xffffffff


	//   ....[233]....
        /*0bf8*/ 	.word	0xffffffff


	//   ....[234]....
        /*0bfc*/ 	.word	0xffffffff


	//   ....[235]....
        /*0c00*/ 	.word	0xffffffff


	//   ....[236]....
        /*0c04*/ 	.word	0xffffffff


	//   ....[237]....
        /*0c08*/ 	.word	0xffffffff


	//   ....[238]....
        /*0c0c*/ 	.word	0xffffffff


	//   ....[239]....
        /*0c10*/ 	.word	0xffffffff


	//   ....[240]....
        /*0c14*/ 	.word	0xffffffff


	//   ....[241]....
        /*0c18*/ 	.word	0xffffffff


	//   ....[242]....
        /*0c1c*/ 	.word	0xffffffff


	//   ....[243]....
        /*0c20*/ 	.word	0xffffffff


	//   ....[244]....
        /*0c24*/ 	.word	0xffffffff


	//   ....[245]....
        /*0c28*/ 	.word	0xffffffff


	//   ....[246]....
        /*0c2c*/ 	.word	0xffffffff


	//   ....[247]....
        /*0c30*/ 	.word	0xffffffff


	//   ....[248]....
        /*0c34*/ 	.word	0xffffffff


	//   ....[249]....
        /*0c38*/ 	.word	0xffffffff


	//   ....[250]....
        /*0c3c*/ 	.word	0xffffffff


	//   ....[251]....
        /*0c40*/ 	.word	0xffffffff


	//   ....[252]....
        /*0c44*/ 	.word	0xffffffff


	//   ....[253]....
        /*0c48*/ 	.word	0xffffffff


	//   ....[254]....
        /*0c4c*/ 	.word	0xffffffff


	//   ....[255]....
        /*0c50*/ 	.word	0xffffffff


	//   ....[0]....
        /*0c54*/ 	.word	0xffffffff


	//   ....[1]....
        /*0c58*/ 	.word	0xffffffff


	//   ....[2]....
        /*0c5c*/ 	.word	0xffffffff


	//   ....[3]....
        /*0c60*/ 	.word	0xffffffff


	//   ....[4]....
        /*0c64*/ 	.word	0xffffffff


	//   ....[5]....
        /*0c68*/ 	.word	0xffffffff


	//   ....[6]....
        /*0c6c*/ 	.word	0xffffffff


	//   ....[7]....
        /*0c70*/ 	.word	0xffffffff


	//   ....[8]....
        /*0c74*/ 	.word	0xffffffff


	//   ....[9]....
        /*0c78*/ 	.word	0xffffffff


	//   ....[10]....
        /*0c7c*/ 	.word	0xffffffff


	//   ....[11]....
        /*0c80*/ 	.word	0xffffffff


	//   ....[12]....
        /*0c84*/ 	.word	0xffffffff


	//   ....[13]....
        /*0c88*/ 	.word	0xffffffff


	//   ....[14]....
        /*0c8c*/ 	.word	0xffffffff


	//   ....[15]....
        /*0c90*/ 	.word	0xffffffff


	//   ....[16]....
        /*0c94*/ 	.word	0xffffffff


	//   ....[17]....
        /*0c98*/ 	.word	0xffffffff


	//   ....[18]....
        /*0c9c*/ 	.word	0xffffffff


	//   ....[19]....
        /*0ca0*/ 	.word	0xffffffff


	//   ....[20]....
        /*0ca4*/ 	.word	0xffffffff


	//   ....[21]....
        /*0ca8*/ 	.word	0xffffffff


	//   ....[22]....
        /*0cac*/ 	.word	0xffffffff


	//   ....[23]....
        /*0cb0*/ 	.word	0xffffffff


	//   ....[24]....
        /*0cb4*/ 	.word	0xffffffff


	//   ....[25]....
        /*0cb8*/ 	.word	0xffffffff


	//   ....[26]....
        /*0cbc*/ 	.word	0xffffffff


	//   ....[27]....
        /*0cc0*/ 	.word	0xffffffff


	//   ....[28]....
        /*0cc4*/ 	.word	0xffffffff


	//   ....[29]....
        /*0cc8*/ 	.word	0xffffffff


	//   ....[30]....
        /*0ccc*/ 	.word	0xffffffff


	//   ....[31]....
        /*0cd0*/ 	.word	0xffffffff


	//   ....[32]....
        /*0cd4*/ 	.word	0xffffffff


	//   ....[33]....
        /*0cd8*/ 	.word	0xffffffff


	//   ....[34]....
        /*0cdc*/ 	.word	0xffffffff


	//   ....[35]....
        /*0ce0*/ 	.word	0xffffffff


	//   ....[36]....
        /*0ce4*/ 	.word	0xffffffff


	//   ....[37]....
        /*0ce8*/ 	.word	0xffffffff


	//   ....[38]....
        /*0cec*/ 	.word	0xffffffff


	//   ....[39]....
        /*0cf0*/ 	.word	0xffffffff


	//   ....[40]....
        /*0cf4*/ 	.word	0xffffffff


	//   ....[41]....
        /*0cf8*/ 	.word	0xffffffff


	//   ....[42]....
        /*0cfc*/ 	.word	0xffffffff


	//   ....[43]....
        /*0d00*/ 	.word	0xffffffff


	//   ....[44]....
        /*0d04*/ 	.word	0xffffffff


	//   ....[45]....
        /*0d08*/ 	.word	0xffffffff


	//   ....[46]....
        /*0d0c*/ 	.word	0xffffffff


	//   ....[47]....
        /*0d10*/ 	.word	0xffffffff


	//   ....[48]....
        /*0d14*/ 	.word	0xffffffff


	//   ....[49]....
        /*0d18*/ 	.word	0xffffffff


	//   ....[50]....
        /*0d1c*/ 	.word	0xffffffff


	//   ....[51]....
        /*0d20*/ 	.word	0xffffffff


	//   ....[52]....
        /*0d24*/ 	.word	0xffffffff


	//   ....[53]....
        /*0d28*/ 	.word	0xffffffff


	//   ....[54]....
        /*0d2c*/ 	.word	0xffffffff


	//   ....[55]....
        /*0d30*/ 	.word	0xffffffff


	//   ....[56]....
        /*0d34*/ 	.word	0xffffffff


	//   ....[57]....
        /*0d38*/ 	.word	0xffffffff


	//   ....[58]....
        /*0d3c*/ 	.word	0xffffffff


	//   ....[59]....
        /*0d40*/ 	.word	0xffffffff


	//   ....[60]....
        /*0d44*/ 	.word	0xffffffff


	//   ....[61]....
        /*0d48*/ 	.word	0xffffffff


	//   ....[62]....
        /*0d4c*/ 	.word	0xffffffff


	//   ....[63]....
        /*0d50*/ 	.word	0xffffffff


	//   ....[64]....
        /*0d54*/ 	.word	0xffffffff


	//   ....[65]....
        /*0d58*/ 	.word	0xffffffff


	//   ....[66]....
        /*0d5c*/ 	.word	0xffffffff


	//   ....[67]....
        /*0d60*/ 	.word	0xffffffff


	//   ....[68]....
        /*0d64*/ 	.word	0xffffffff


	//   ....[69]....
        /*0d68*/ 	.word	0xffffffff


	//   ....[70]....
        /*0d6c*/ 	.word	0xffffffff


	//   ....[71]....
        /*0d70*/ 	.word	0xffffffff


	//   ....[72]....
        /*0d74*/ 	.word	0xffffffff


	//   ....[73]....
        /*0d78*/ 	.word	0xffffffff


	//   ....[74]....
        /*0d7c*/ 	.word	0xffffffff


	//   ....[75]....
        /*0d80*/ 	.word	0xffffffff


	//   ....[76]....
        /*0d84*/ 	.word	0xffffffff


	//   ....[77]....
        /*0d88*/ 	.word	0xffffffff


	//   ....[78]....
        /*0d8c*/ 	.word	0xffffffff


	//   ....[79]....
        /*0d90*/ 	.word	0xffffffff


	//   ....[80]....
        /*0d94*/ 	.word	0xffffffff


	//   ....[81]....
        /*0d98*/ 	.word	0xffffffff


	//   ....[82]....
        /*0d9c*/ 	.word	0xffffffff


	//   ....[83]....
        /*0da0*/ 	.word	0xffffffff


	//   ....[84]....
        /*0da4*/ 	.word	0xffffffff


	//   ....[85]....
        /*0da8*/ 	.word	0xffffffff


	//   ....[86]....
        /*0dac*/ 	.word	0xffffffff


	//   ....[87]....
        /*0db0*/ 	.word	0xffffffff


	//   ....[88]....
        /*0db4*/ 	.word	0xffffffff


	//   ....[89]....
        /*0db8*/ 	.word	0xffffffff


	//   ....[90]....
        /*0dbc*/ 	.word	0xffffffff


	//   ....[91]....
        /*0dc0*/ 	.word	0xffffffff


	//   ....[92]....
        /*0dc4*/ 	.word	0xffffffff


	//   ....[93]....
        /*0dc8*/ 	.word	0xffffffff


	//   ....[94]....
        /*0dcc*/ 	.word	0xffffffff


	//   ....[95]....
        /*0dd0*/ 	.word	0xffffffff


	//   ....[96]....
        /*0dd4*/ 	.word	0xffffffff


	//   ....[97]....
        /*0dd8*/ 	.word	0xffffffff


	//   ....[98]....
        /*0ddc*/ 	.word	0xffffffff


	//   ....[99]....
        /*0de0*/ 	.word	0xffffffff


	//   ....[100]....
        /*0de4*/ 	.word	0xffffffff


	//   ....[101]....
        /*0de8*/ 	.word	0xffffffff


	//   ....[102]....
        /*0dec*/ 	.word	0xffffffff


	//   ....[103]....
        /*0df0*/ 	.word	0xffffffff


	//   ....[104]....
        /*0df4*/ 	.word	0xffffffff


	//   ....[105]....
        /*0df8*/ 	.word	0xffffffff


	//   ....[106]....
        /*0dfc*/ 	.word	0xffffffff


	//   ....[107]....
        /*0e00*/ 	.word	0xffffffff


	//   ....[108]....
        /*0e04*/ 	.word	0xffffffff


	//   ....[109]....
        /*0e08*/ 	.word	0xffffffff


	//   ....[110]....
        /*0e0c*/ 	.word	0xffffffff


	//   ....[111]....
        /*0e10*/ 	.word	0xffffffff


	//   ....[112]....
        /*0e14*/ 	.word	0xffffffff


	//   ....[113]....
        /*0e18*/ 	.word	0xffffffff


	//   ....[114]....
        /*0e1c*/ 	.word	0xffffffff


	//   ....[115]....
        /*0e20*/ 	.word	0xffffffff


	//   ....[116]....
        /*0e24*/ 	.word	0xffffffff


	//   ....[117]....
        /*0e28*/ 	.word	0xffffffff


	//   ....[118]....
        /*0e2c*/ 	.word	0xffffffff


	//   ....[119]....
        /*0e30*/ 	.word	0xffffffff


	//   ....[120]....
        /*0e34*/ 	.word	0xffffffff


	//   ....[121]....
        /*0e38*/ 	.word	0xffffffff


	//   ....[122]....
        /*0e3c*/ 	.word	0xffffffff


	//   ....[123]....
        /*0e40*/ 	.word	0xffffffff


	//   ....[124]....
        /*0e44*/ 	.word	0xffffffff


	//   ....[125]....
        /*0e48*/ 	.word	0xffffffff


	//   ....[126]....
        /*0e4c*/ 	.word	0xffffffff


	//   ....[127]....
        /*0e50*/ 	.word	0xffffffff


	//   ....[128]....
        /*0e54*/ 	.word	0xffffffff


	//   ....[129]....
        /*0e58*/ 	.word	0xffffffff


	//   ....[130]....
        /*0e5c*/ 	.word	0xffffffff


	//   ....[131]....
        /*0e60*/ 	.word	0xffffffff


	//   ....[132]....
        /*0e64*/ 	.word	0xffffffff


	//   ....[133]....
        /*0e68*/ 	.word	0xffffffff


	//   ....[134]....
        /*0e6c*/ 	.word	0xffffffff


	//   ....[135]....
        /*0e70*/ 	.word	0xffffffff


	//   ....[136]....
        /*0e74*/ 	.word	0xffffffff


	//   ....[137]....
        /*0e78*/ 	.word	0xffffffff


	//   ....[138]....
        /*0e7c*/ 	.word	0xffffffff


	//   ....[139]....
        /*0e80*/ 	.word	0xffffffff


	//   ....[140]....
        /*0e84*/ 	.word	0xffffffff


	//   ....[141]....
        /*0e88*/ 	.word	0xffffffff


	//   ....[142]....
        /*0e8c*/ 	.word	0xffffffff


	//   ....[143]....
        /*0e90*/ 	.word	0xffffffff


	//   ....[144]....
        /*0e94*/ 	.word	0xffffffff


	//   ....[145]....
        /*0e98*/ 	.word	0xffffffff


	//   ....[146]....
        /*0e9c*/ 	.word	0xffffffff


	//   ....[147]....
        /*0ea0*/ 	.word	0xffffffff


	//   ....[148]....
        /*0ea4*/ 	.word	0xffffffff


	//   ....[149]....
        /*0ea8*/ 	.word	0xffffffff


	//   ....[150]....
        /*0eac*/ 	.word	0xffffffff


	//   ....[151]....
        /*0eb0*/ 	.word	0xffffffff


	//   ....[152]....
        /*0eb4*/ 	.word	0xffffffff


	//   ....[153]....
        /*0eb8*/ 	.word	0xffffffff


	//   ....[154]....
        /*0ebc*/ 	.word	0xffffffff


	//   ....[155]....
        /*0ec0*/ 	.word	0xffffffff


	//   ....[156]....
        /*0ec4*/ 	.word	0xffffffff


	//   ....[157]....
        /*0ec8*/ 	.word	0xffffffff


	//   ....[158]....
        /*0ecc*/ 	.word	0xffffffff


	//   ....[159]....
        /*0ed0*/ 	.word	0xffffffff


	//   ....[160]....
        /*0ed4*/ 	.word	0xffffffff


	//   ....[161]....
        /*0ed8*/ 	.word	0xffffffff


	//   ....[162]....
        /*0edc*/ 	.word	0xffffffff


	//   ....[163]....
        /*0ee0*/ 	.word	0xffffffff


	//   ....[164]....
        /*0ee4*/ 	.word	0xffffffff


	//   ....[165]....
        /*0ee8*/ 	.word	0xffffffff


	//   ....[166]....
        /*0eec*/ 	.word	0xffffffff


	//   ....[167]....
        /*0ef0*/ 	.word	0xffffffff


	//   ....[168]....
        /*0ef4*/ 	.word	0xffffffff


	//   ....[169]....
        /*0ef8*/ 	.word	0xffffffff


	//   ....[170]....
        /*0efc*/ 	.word	0xffffffff


	//   ....[171]....
        /*0f00*/ 	.word	0xffffffff


	//   ....[172]....
        /*0f04*/ 	.word	0xffffffff


	//   ....[173]....
        /*0f08*/ 	.word	0xffffffff


	//----- nvinfo : EIATTR_COOP_GROUP_INSTR_OFFSETS
	.align		4
.L_390:
        /*0f0c*/ 	.byte	0x04, 0x28
        /*0f0e*/ 	.short	(.L_392 - .L_391)


	//   ....[0]....
.L_391:
        /*0f10*/ 	.word	0x00000050


	//   ....[1]....
        /*0f14*/ 	.word	0x00000200


	//   ....[2]....
        /*0f18*/ 	.word	0x00000230


	//   ....[3]....
        /*0f1c*/ 	.word	0x00000260


	//   ....[4]....
        /*0f20*/ 	.word	0x00000290


	//   ....[5]....
        /*0f24*/ 	.word	0x000002c0


	//   ....[6]....
        /*0f28*/ 	.word	0x000002f0


	//   ....[7]....
        /*0f2c*/ 	.word	0x00000450


	//   ....[8]....
        /*0f30*/ 	.word	0x00000490


	//   ....[9]....
        /*0f34*/ 	.word	0x000004c0


	//   ....[10]....
        /*0f38*/ 	.word	0x000004f0


	//   ....[11]....
        /*0f3c*/ 	.word	0x00000520


	//   ....[12]....
        /*0f40*/ 	.word	0x00000550


	//   ....[13]....
        /*0f44*/ 	.word	0x000005e0


	//   ....[14]....
        /*0f48*/ 	.word	0x00000630


	//   ....[15]....
        /*0f4c*/ 	.word	0x00000650


	//   ....[16]....
        /*0f50*/ 	.word	0x000006b0


	//   ....[17]....
        /*0f54*/ 	.word	0x00003fa0


	//   ....[18]....
        /*0f58*/ 	.word	0x00003ff0


	//   ....[19]....
        /*0f5c*/ 	.word	0x000047e0


	//   ....[20]....
        /*0f60*/ 	.word	0x00004800


	//   ....[21]....
        /*0f64*/ 	.word	0x00004f70


	//   ....[22]....
        /*0f68*/ 	.word	0x00004f80


	//   ....[23]....
        /*0f6c*/ 	.word	0x000057e0


	//   ....[24]....
        /*0f70*/ 	.word	0x00005810


	//   ....[25]....
        /*0f74*/ 	.word	0x00006450


	//   ....[26]....
        /*0f78*/ 	.word	0x00006480


	//   ....[27]....
        /*0f7c*/ 	.word	0x00006c40


	//   ....[28]....
        /*0f80*/ 	.word	0x00006c60


	//   ....[29]....
        /*0f84*/ 	.word	0x00007440


	//   ....[30]....
        /*0f88*/ 	.word	0x00007470


	//   ....[31]....
        /*0f8c*/ 	.word	0x000075a0


	//   ....[32]....
        /*0f90*/ 	.word	0x000075d0


	//   ....[33]....
        /*0f94*/ 	.word	0x000076c0


	//   ....[34]....
        /*0f98*/ 	.word	0x000076e0


	//   ....[35]....
        /*0f9c*/ 	.word	0x00007c90


	//   ....[36]....
        /*0fa0*/ 	.word	0x00007cc0


	//   ....[37]....
        /*0fa4*/ 	.word	0x00007e20


	//   ....[38]....
        /*0fa8*/ 	.word	0x00007e50


	//   ....[39]....
        /*0fac*/ 	.word	0x00007f40


	//   ....[40]....
        /*0fb0*/ 	.word	0x00007f70


	//   ....[41]....
        /*0fb4*/ 	.word	0x00008b10


	//   ....[42]....
        /*0fb8*/ 	.word	0x00008b30


	//   ....[43]....
        /*0fbc*/ 	.word	0x00008c10


	//   ....[44]....
        /*0fc0*/ 	.word	0x00008c20


	//   ....[45]....
        /*0fc4*/ 	.word	0x00008cf0


	//   ....[46]....
        /*0fc8*/ 	.word	0x00008d10


	//   ....[47]....
        /*0fcc*/ 	.word	0x00008de0


	//   ....[48]....
        /*0fd0*/ 	.word	0x00008df0


	//   ....[49]....
        /*0fd4*/ 	.word	0x00008ec0


	//   ....[50]....
        /*0fd8*/ 	.word	0x00008ee0


	//   ....[51]....
        /*0fdc*/ 	.word	0x00008fb0


	//   ....[52]....
        /*0fe0*/ 	.word	0x00008fc0


	//   ....[53]....
        /*0fe4*/ 	.word	0x00009090


	//   ....[54]....
        /*0fe8*/ 	.word	0x000090b0


	//   ....[55]....
        /*0fec*/ 	.word	0x00009180


	//   ....[56]....
        /*0ff0*/ 	.word	0x00009190


	//   ....[57]....
        /*0ff4*/ 	.word	0x000095a0


	//   ....[58]....
        /*0ff8*/ 	.word	0x000095c0


	//   ....[59]....
        /*0ffc*/ 	.word	0x000095d0


	//   ....[60]....
        /*1000*/ 	.word	0x000095e0


	//   ....[61]....
        /*1004*/ 	.word	0x000095f0


	//   ....[62]....
        /*1008*/ 	.word	0x00009600


	//   ....[63]....
        /*100c*/ 	.word	0x00009620


	//   ....[64]....
        /*1010*/ 	.word	0x00009640


	//   ....[65]....
        /*1014*/ 	.word	0x00009660


	//   ....[66]....
        /*1018*/ 	.word	0x00009700


	//   ....[67]....
        /*101c*/ 	.word	0x00009a70


	//   ....[68]....
        /*1020*/ 	.word	0x00009a90


	//   ....[69]....
        /*1024*/ 	.word	0x00009ab0


	//   ....[70]....
        /*1028*/ 	.word	0x00009ad0


	//   ....[71]....
        /*102c*/ 	.word	0x00009cb0


	//   ....[72]....
        /*1030*/ 	.word	0x00009cf0


	//   ....[73]....
        /*1034*/ 	.word	0x00009d40


	//   ....[74]....
        /*1038*/ 	.word	0x00009d80


	//   ....[75]....
        /*103c*/ 	.word	0x00009f90


	//   ....[76]....
        /*1040*/ 	.word	0x00009fd0


	//   ....[77]....
        /*1044*/ 	.word	0x0000a020


	//   ....[78]....
        /*1048*/ 	.word	0x0000a060


	//   ....[79]....
        /*104c*/ 	.word	0x0000a290


	//   ....[80]....
        /*1050*/ 	.word	0x0000a2d0


	//   ....[81]....
        /*1054*/ 	.word	0x0000a320


	//   ....[82]....
        /*1058*/ 	.word	0x0000a360


	//   ....[83]....
        /*105c*/ 	.word	0x0000c100


	//   ....[84]....
        /*1060*/ 	.word	0x0000c160


	//   ....[85]....
        /*1064*/ 	.word	0x0000c190


	//   ....[86]....
        /*1068*/ 	.word	0x0000c1a0


	//   ....[87]....
        /*106c*/ 	.word	0x0000c280


	//   ....[88]....
        /*1070*/ 	.word	0x0000c290


	//   ....[89]....
        /*1074*/ 	.word	0x0000c2a0


	//   ....[90]....
        /*1078*/ 	.word	0x0000c2b0


	//   ....[91]....
        /*107c*/ 	.word	0x0000c4e0


	//   ....[92]....
        /*1080*/ 	.word	0x0000c520


	//   ....[93]....
        /*1084*/ 	.word	0x0000c540


	//   ....[94]....
        /*1088*/ 	.word	0x0000c550


	//   ....[95]....
        /*108c*/ 	.word	0x0000c630


	//   ....[96]....
        /*1090*/ 	.word	0x0000c6e0


	//   ....[97]....
        /*1094*/ 	.word	0x0000c750


	//   ....[98]....
        /*1098*/ 	.word	0x0000c760


	//   ....[99]....
        /*109c*/ 	.word	0x0000e6f0


	//   ....[100]....
        /*10a0*/ 	.word	0x0000e710


	//   ....[101]....
        /*10a4*/ 	.word	0x0000e720


	//   ....[102]....
        /*10a8*/ 	.word	0x0000e730


	//   ....[103]....
        /*10ac*/ 	.word	0x0000e740


	//   ....[104]....
        /*10b0*/ 	.word	0x0000e760


	//   ....[105]....
        /*10b4*/ 	.word	0x0000e780


	//   ....[106]....
        /*10b8*/ 	.word	0x0000e7a0


	//   ....[107]....
        /*10bc*/ 	.word	0x0000e7c0


	//   ....[108]....
        /*10c0*/ 	.word	0x0000e7e0


	//   ....[109]....
        /*10c4*/ 	.word	0x0000fc90


	//   ....[110]....
        /*10c8*/ 	.word	0x0000fcb0


	//   ....[111]....
        /*10cc*/ 	.word	0x0000fcd0


	//   ....[112]....
        /*10d0*/ 	.word	0x0000fce0


	//   ....[113]....
        /*10d4*/ 	.word	0x0000fcf0


	//   ....[114]....
        /*10d8*/ 	.word	0x0000fd00


	//   ....[115]....
        /*10dc*/ 	.word	0x0000fd10


	//   ....[116]....
        /*10e0*/ 	.word	0x0000fd20


	//   ....[117]....
        /*10e4*/ 	.word	0x0000fd50


	//   ....[118]....
        /*10e8*/ 	.word	0x0000fd80


	//   ....[119]....
        /*10ec*/ 	.word	0x0000ffa0


	//   ....[120]....
        /*10f0*/ 	.word	0x00010260


	//   ....[121]....
        /*10f4*/ 	.word	0x00010270


	//   ....[122]....
        /*10f8*/ 	.word	0x00010280


	//   ....[123]....
        /*10fc*/ 	.word	0x00010f10


	//   ....[124]....
        /*1100*/ 	.word	0x00010f30


	//   ....[125]....
        /*1104*/ 	.word	0x00010f50


	//   ....[126]....
        /*1108*/ 	.word	0x00010f60


	//   ....[127]....
        /*110c*/ 	.word	0x00010f90


	//   ....[128]....
        /*1110*/ 	.word	0x00010fb0


	//   ....[129]....
        /*1114*/ 	.word	0x00010fd0


	//   ....[130]....
        /*1118*/ 	.word	0x00010fe0


	//   ....[131]....
        /*111c*/ 	.word	0x00012c40


	//   ....[132]....
        /*1120*/ 	.word	0x00012c60


	//   ....[133]....
        /*1124*/ 	.word	0x00012ce0


	//   ....[134]....
        /*1128*/ 	.word	0x00012cf0


	//   ....[135]....
        /*112c*/ 	.word	0x00012d30


	//   ....[136]....
        /*1130*/ 	.word	0x00012d40


	//   ....[137]....
        /*1134*/ 	.word	0x00012d80


	//   ....[138]....
        /*1138*/ 	.word	0x00012d90


	//   ....[139]....
        /*113c*/ 	.word	0x00012da0


	//   ....[140]....
        /*1140*/ 	.word	0x00012db0


	//   ....[141]....
        /*1144*/ 	.word	0x00014100


	//   ....[142]....
        /*1148*/ 	.word	0x00014120


	//   ....[143]....
        /*114c*/ 	.word	0x00014140


	//   ....[144]....
        /*1150*/ 	.word	0x000141a0


	//   ....[145]....
        /*1154*/ 	.word	0x000141b0


	//   ....[146]....
        /*1158*/ 	.word	0x000141f0


	//   ....[147]....
        /*115c*/ 	.word	0x00014200


	//   ....[148]....
        /*1160*/ 	.word	0x00014240


	//   ....[149]....
        /*1164*/ 	.word	0x00014250


	//   ....[150]....
        /*1168*/ 	.word	0x00014260


	//   ....[151]....
        /*116c*/ 	.word	0x00014430


	//   ....[152]....
        /*1170*/ 	.word	0x000146e0


	//   ....[153]....
        /*1174*/ 	.word	0x000146f0


	//   ....[154]....
        /*1178*/ 	.word	0x00014700


	//   ....[155]....
        /*117c*/ 	.word	0x00014fc0


	//   ....[156]....
        /*1180*/ 	.word	0x00015020


	//   ....[157]....
        /*1184*/ 	.word	0x00015180


	//   ....[158]....
        /*1188*/ 	.word	0x000151a0


	//   ....[159]....
        /*118c*/ 	.word	0x00015300


	//   ....[160]....
        /*1190*/ 	.word	0x00015320


	//   ....[161]....
        /*1194*/ 	.word	0x00015480


	//   ....[162]....
        /*1198*/ 	.word	0x000154a0


	//   ....[163]....
        /*119c*/ 	.word	0x00017560


	//   ....[164]....
        /*11a0*/ 	.word	0x00017580


	//   ....[165]....
        /*11a4*/ 	.word	0x000175d0


	//   ....[166]....
        /*11a8*/ 	.word	0x000175f0


	//   ....[167]....
        /*11ac*/ 	.word	0x00017610


	//   ....[168]....
        /*11b0*/ 	.word	0x00017630


	//   ....[169]....
        /*11b4*/ 	.word	0x00017650


	//   ....[170]....
        /*11b8*/ 	.word	0x00017670


	//   ....[171]....
        /*11bc*/ 	.word	0x00017690


	//   ....[172]....
        /*11c0*/ 	.word	0x000177d0


	//   ....[173]....
        /*11c4*/ 	.word	0x000189a0


	//   ....[174]....
        /*11c8*/ 	.word	0x000189c0


	//   ....[175]....
        /*11cc*/ 	.word	0x00018a10


	//   ....[176]....
        /*11d0*/ 	.word	0x00018a30


	//   ....[177]....
        /*11d4*/ 	.word	0x00018a60


	//   ....[178]....
        /*11d8*/ 	.word	0x00018a80


	//   ....[179]....
        /*11dc*/ 	.word	0x00018ab0


	//   ....[180]....
        /*11e0*/ 	.word	0x00018ad0


	//   ....[181]....
        /*11e4*/ 	.word	0x00018af0


	//   ....[182]....
        /*11e8*/ 	.word	0x00018b00


	//   ....[183]....
        /*11ec*/ 	.word	0x00019100


	//   ....[184]....
        /*11f0*/ 	.word	0x00019120


	//   ....[185]....
        /*11f4*/ 	.word	0x00019140


	//   ....[186]....
        /*11f8*/ 	.word	0x00019160


	//   ....[187]....
        /*11fc*/ 	.word	0x00019180


	//   ....[188]....
        /*1200*/ 	.word	0x000191a0


	//   ....[189]....
        /*1204*/ 	.word	0x000191c0


	//   ....[190]....
        /*1208*/ 	.word	0x000191e0


	//   ....[191]....
        /*120c*/ 	.word	0x0001af70


	//   ....[192]....
        /*1210*/ 	.word	0x0001afa0


	//   ....[193]....
        /*1214*/ 	.word	0x0001afb0


	//   ....[194]....
        /*1218*/ 	.word	0x0001afc0


	//   ....[195]....
        /*121c*/ 	.word	0x0001afd0


	//   ....[196]....
        /*1220*/ 	.word	0x0001b000


	//   ....[197]....
        /*1224*/ 	.word	0x0001b020


	//   ....[198]....
        /*1228*/ 	.word	0x0001b040


	//   ....[199]....
        /*122c*/ 	.word	0x0001c250


	//   ....[200]....
        /*1230*/ 	.word	0x0001c270


	//   ....[201]....
        /*1234*/ 	.word	0x0001c280


	//   ....[202]....
        /*1238*/ 	.word	0x0001c290


	//   ....[203]....
        /*123c*/ 	.word	0x0001c2a0


	//   ....[204]....
        /*1240*/ 	.word	0x0001c2b0


	//   ....[205]....
        /*1244*/ 	.word	0x0001c2d0


	//   ....[206]....
        /*1248*/ 	.word	0x0001c340


	//   ....[207]....
        /*124c*/ 	.word	0x0001c720


	//   ....[208]....
        /*1250*/ 	.word	0x0001c740


	//   ....[209]....
        /*1254*/ 	.word	0x0001c7a0


	//   ....[210]....
        /*1258*/ 	.word	0x0001c7b0


	//   ....[211]....
        /*125c*/ 	.word	0x0001c820


	//   ....[212]....
        /*1260*/ 	.word	0x0001c840


	//   ....[213]....
        /*1264*/ 	.word	0x0001c8b0


	//   ....[214]....
        /*1268*/ 	.word	0x0001c8c0


	//   ....[215]....
        /*126c*/ 	.word	0x0001c930


	//   ....[216]....
        /*1270*/ 	.word	0x0001c950


	//   ....[217]....
        /*1274*/ 	.word	0x0001c9c0


	//   ....[218]....
        /*1278*/ 	.word	0x0001c9d0


	//   ....[219]....
        /*127c*/ 	.word	0x0001ca40


	//   ....[220]....
        /*1280*/ 	.word	0x0001ca60


	//   ....[221]....
        /*1284*/ 	.word	0x0001cad0


	//   ....[222]....
        /*1288*/ 	.word	0x0001cae0


	//   ....[223]....
        /*128c*/ 	.word	0x0001cd60


	//   ....[224]....
        /*1290*/ 	.word	0x0001cd80


	//   ....[225]....
        /*1294*/ 	.word	0x0001d0d0


	//   ....[226]....
        /*1298*/ 	.word	0x0001d0e0


	//   ....[227]....
        /*129c*/ 	.word	0x0001d430


	//   ....[228]....
        /*12a0*/ 	.word	0x0001d450


	//   ....[229]....
        /*12a4*/ 	.word	0x0001d7c0


	//   ....[230]....
        /*12a8*/ 	.word	0x0001d7d0


	//   ....[231]....
        /*12ac*/ 	.word	0x0001e300


	//   ....[232]....
        /*12b0*/ 	.word	0x0001e320


	//   ....[233]....
        /*12b4*/ 	.word	0x0001e390


	//   ....[234]....
        /*12b8*/ 	.word	0x0001e3a0


	//   ....[235]....
        /*12bc*/ 	.word	0x0001e410


	//   ....[236]....
        /*12c0*/ 	.word	0x0001e430


	//   ....[237]....
        /*12c4*/ 	.word	0x0001e4a0


	//   ....[238]....
        /*12c8*/ 	.word	0x0001e4b0


	//   ....[239]....
        /*12cc*/ 	.word	0x0001e520


	//   ....[240]....
        /*12d0*/ 	.word	0x0001e540


	//   ....[241]....
        /*12d4*/ 	.word	0x0001e5b0


	//   ....[242]....
        /*12d8*/ 	.word	0x0001e5c0


	//   ....[243]....
        /*12dc*/ 	.word	0x0001e630


	//   ....[244]....
        /*12e0*/ 	.word	0x0001e650


	//   ....[245]....
        /*12e4*/ 	.word	0x0001e6c0


	//   ....[246]....
        /*12e8*/ 	.word	0x0001e6d0


	//   ....[247]....
        /*12ec*/ 	.word	0x0001e820


	//   ....[248]....
        /*12f0*/ 	.word	0x0001e840


	//   ....[249]....
        /*12f4*/ 	.word	0x0001e970


	//   ....[250]....
        /*12f8*/ 	.word	0x0001e9b0


	//   ....[251]....
        /*12fc*/ 	.word	0x0001e9e0


	//   ....[252]....
        /*1300*/ 	.word	0x0001ea10


	//   ....[253]....
        /*1304*/ 	.word	0x0001ea40


	//   ....[254]....
        /*1308*/ 	.word	0x0001ea70


	//   ....[255]....
        /*130c*/ 	.word	0x0001ebd0


	//   ....[0]....
        /*1310*/ 	.word	0x0001ec10


	//   ....[1]....
        /*1314*/ 	.word	0x0001ec40


	//   ....[2]....
        /*1318*/ 	.word	0x0001ec70


	//   ....[3]....
        /*131c*/ 	.word	0x0001eca0


	//   ....[4]....
        /*1320*/ 	.word	0x0001ecd0


	//   ....[5]....
        /*1324*/ 	.word	0x0001ed60


	//   ....[6]....
        /*1328*/ 	.word	0x0001edc0


	//   ....[7]....
        /*132c*/ 	.word	0x0001edd0


	//   ....[8]....
        /*1330*/ 	.word	0x0001ee30


	//   ....[9]....
        /*1334*/ 	.word	0x0001f890


	//   ....[10]....
        /*1338*/ 	.word	0x0001f8f0


	//   ....[11]....
        /*133c*/ 	.word	0x0001f940


	//   ....[12]....
        /*1340*/ 	.word	0x0001f990


	//   ....[13]....
        /*1344*/ 	.word	0x0001f9e0


	//   ....[14]....
        /*1348*/ 	.word	0x0001fa50


	//   ....[15]....
        /*134c*/ 	.word	0x0001faa0


	//   ....[16]....
        /*1350*/ 	.word	0x0001fb10


	//   ....[17]....
        /*1354*/ 	.word	0x0001fb80


	//   ....[18]....
        /*1358*/ 	.word	0x0001fbf0


	//   ....[19]....
        /*135c*/ 	.word	0x0001fc60


	//   ....[20]....
        /*1360*/ 	.word	0x0001fcd0


	//   ....[21]....
        /*1364*/ 	.word	0x0001fd40


	//   ....[22]....
        /*1368*/ 	.word	0x0001fda0


	//   ....[23]....
        /*136c*/ 	.word	0x0001fe10


	//   ....[24]....
        /*1370*/ 	.word	0x0001fe80


	//   ....[25]....
        /*1374*/ 	.word	0x0001fef0


	//   ....[26]....
        /*1378*/ 	.word	0x0001ff50


	//   ....[27]....
        /*137c*/ 	.word	0x0001ffc0


	//   ....[28]....
        /*1380*/ 	.word	0x00020030


	//   ....[29]....
        /*1384*/ 	.word	0x000200a0


	//   ....[30]....
        /*1388*/ 	.word	0x00020100


	//   ....[31]....
        /*138c*/ 	.word	0x00020170


	//   ....[32]....
        /*1390*/ 	.word	0x000201e0


	//   ....[33]....
        /*1394*/ 	.word	0x00020250


	//   ....[34]....
        /*1398*/ 	.word	0x000202b0


	//   ....[35]....
        /*139c*/ 	.word	0x00020320


	//   ....[36]....
        /*13a0*/ 	.word	0x00020390


	//   ....[37]....
        /*13a4*/ 	.word	0x00020460


	//   ....[38]....
        /*13a8*/ 	.word	0x000204c0


	//   ....[39]....
        /*13ac*/ 	.word	0x000205a0


	//   ....[40]....
        /*13b0*/ 	.word	0x00020600


	//   ....[41]....
        /*13b4*/ 	.word	0x000206e0


	//   ....[42]....
        /*13b8*/ 	.word	0x00020740


	//   ....[43]....
        /*13bc*/ 	.word	0x00020820


	//   ....[44]....
        /*13c0*/ 	.word	0x00020880


	//   ....[45]....
        /*13c4*/ 	.word	0x000208f0


	//   ....[46]....
        /*13c8*/ 	.word	0x00020960


	//   ....[47]....
        /*13cc*/ 	.word	0x00020c50


	//   ....[48]....
        /*13d0*/ 	.word	0x00020f40


	//   ....[49]....
        /*13d4*/ 	.word	0x000216e0


	//   ....[50]....
        /*13d8*/ 	.word	0x00021730


	//   ....[51]....
        /*13dc*/ 	.word	0x00021780


	//   ....[52]....
        /*13e0*/ 	.word	0x000217d0


	//   ....[53]....
        /*13e4*/ 	.word	0x00021820


	//   ....[54]....
        /*13e8*/ 	.word	0x00021870


	//   ....[55]....
        /*13ec*/ 	.word	0x000218c0


	//   ....[56]....
        /*13f0*/ 	.word	0x00021910


	//   ....[57]....
        /*13f4*/ 	.word	0x00021980


	//   ....[58]....
        /*13f8*/ 	.word	0x000219f0


	//   ....[59]....
        /*13fc*/ 	.word	0x00021ac0


	//   ....[60]....
        /*1400*/ 	.word	0x00021b20


	//   ....[61]....
        /*1404*/ 	.word	0x00021c00


	//   ....[62]....
        /*1408*/ 	.word	0x00021c60


	//   ....[63]....
        /*140c*/ 	.word	0x00021d40


	//   ....[64]....
        /*1410*/ 	.word	0x00021da0


	//   ....[65]....
        /*1414*/ 	.word	0x00021e80


	//   ....[66]....
        /*1418*/ 	.word	0x00021ee0


	//   ....[67]....
        /*141c*/ 	.word	0x00021f50


	//   ....[68]....
        /*1420*/ 	.word	0x00021fc0


	//   ....[69]....
        /*1424*/ 	.word	0x00022090


	//   ....[70]....
        /*1428*/ 	.word	0x000220f0


	//   ....[71]....
        /*142c*/ 	.word	0x000221d0


	//   ....[72]....
        /*1430*/ 	.word	0x00022230


	//   ....[73]....
        /*1434*/ 	.word	0x00022310


	//   ....[74]....
        /*1438*/ 	.word	0x00022370


	//   ....[75]....
        /*143c*/ 	.word	0x00022450


	//   ....[76]....
        /*1440*/ 	.word	0x000224b0


	//   ....[77]....
        /*1444*/ 	.word	0x00022520


	//   ....[78]....
        /*1448*/ 	.word	0x00022590


	//   ....[79]....
        /*144c*/ 	.word	0x00022870


	//   ....[80]....
        /*1450*/ 	.word	0x00022b50


	//   ....[81]....
        /*1454*/ 	.word	0x00023310


	//   ....[82]....
        /*1458*/ 	.word	0x00023350


	//   ....[83]....
        /*145c*/ 	.word	0x000233a0


	//   ....[84]....
        /*1460*/ 	.word	0x000233e0


	//   ....[85]....
        /*1464*/ 	.word	0x00023430


	//   ....[86]....
        /*1468*/ 	.word	0x00023470


	//   ....[87]....
        /*146c*/ 	.word	0x000234c0


	//   ....[88]....
        /*1470*/ 	.word	0x00023500


	//   ....[89]....
        /*1474*/ 	.word	0x00023550


	//   ....[90]....
        /*1478*/ 	.word	0x000235c0


	//   ....[91]....
        /*147c*/ 	.word	0x00023630


	//   ....[92]....
        /*1480*/ 	.word	0x00023710


	//   ....[93]....
        /*1484*/ 	.word	0x00023770


	//   ....[94]....
        /*1488*/ 	.word	0x00023850


	//   ....[95]....
        /*148c*/ 	.word	0x000238b0


	//   ....[96]....
        /*1490*/ 	.word	0x00023990


	//   ....[97]....
        /*1494*/ 	.word	0x000239f0


	//   ....[98]....
        /*1498*/ 	.word	0x00023ad0


	//   ....[99]....
        /*149c*/ 	.word	0x00023b30


	//   ....[100]....
        /*14a0*/ 	.word	0x00023b80


	//   ....[101]....
        /*14a4*/ 	.word	0x00023bc0


	//   ....[102]....
        /*14a8*/ 	.word	0x00023c10


	//   ....[103]....
        /*14ac*/ 	.word	0x00023c50


	//   ....[104]....
        /*14b0*/ 	.word	0x00023ca0


	//   ....[105]....
        /*14b4*/ 	.word	0x00023ce0


	//   ....[106]....
        /*14b8*/ 	.word	0x00023d30


	//   ....[107]....
        /*14bc*/ 	.word	0x00023d70


	//   ....[108]....
        /*14c0*/ 	.word	0x00023dc0


	//   ....[109]....
        /*14c4*/ 	.word	0x00023e10


	//   ....[110]....
        /*14c8*/ 	.word	0x00023e60


	//   ....[111]....
        /*14cc*/ 	.word	0x00023eb0


	//   ....[112]....
        /*14d0*/ 	.word	0x00023f00


	//   ....[113]....
        /*14d4*/ 	.word	0x00023f50


	//   ....[114]....
        /*14d8*/ 	.word	0x00023fa0


	//   ....[115]....
        /*14dc*/ 	.word	0x00023fe0


	//   ....[116]....
        /*14e0*/ 	.word	0x00024050


	//   ....[117]....
        /*14e4*/ 	.word	0x000240c0


	//   ....[118]....
        /*14e8*/ 	.word	0x00024130


	//   ....[119]....
        /*14ec*/ 	.word	0x00024190


	//   ....[120]....
        /*14f0*/ 	.word	0x00024200


	//   ....[121]....
        /*14f4*/ 	.word	0x00024270


	//   ....[122]....
        /*14f8*/ 	.word	0x000242e0


	//   ....[123]....
        /*14fc*/ 	.word	0x00024340


	//   ....[124]....
        /*1500*/ 	.word	0x000243b0


	//   ....[125]....
        /*1504*/ 	.word	0x00024420


	//   ....[126]....
        /*1508*/ 	.word	0x00024490


	//   ....[127]....
        /*150c*/ 	.word	0x000244f0


	//   ....[128]....
        /*1510*/ 	.word	0x00024560


	//   ....[129]....
        /*1514*/ 	.word	0x000245d0


	//   ....[130]....
        /*1518*/ 	.word	0x00024640


	//   ....[131]....
        /*151c*/ 	.word	0x000246a0


	//   ....[132]....
        /*1520*/ 	.word	0x00024710


	//   ....[133]....
        /*1524*/ 	.word	0x00024780


	//   ....[134]....
        /*1528*/ 	.word	0x000247f0


	//   ....[135]....
        /*152c*/ 	.word	0x00024850


	//   ....[136]....
        /*1530*/ 	.word	0x000248c0


	//   ....[137]....
        /*1534*/ 	.word	0x00024930


	//   ....[138]....
        /*1538*/ 	.word	0x000249a0


	//   ....[139]....
        /*153c*/ 	.word	0x00024a00


	//   ....[140]....
        /*1540*/ 	.word	0x00024a70


	//   ....[141]....
        /*1544*/ 	.word	0x00024ae0


	//   ....[142]....
        /*1548*/ 	.word	0x00024b50


	//   ....[143]....
        /*154c*/ 	.word	0x00024bb0


	//   ....[144]....
        /*1550*/ 	.word	0x00024c20


	//   ....[145]....
        /*1554*/ 	.word	0x00024c90


	//   ....[146]....
        /*1558*/ 	.word	0x00024d00


	//   ....[147]....
        /*155c*/ 	.word	0x00024d60


	//   ....[148]....
        /*1560*/ 	.word	0x00024dd0


	//   ....[149]....
        /*1564*/ 	.word	0x00024e40


	//   ....[150]....
        /*1568*/ 	.word	0x00024eb0


	//   ....[151]....
        /*156c*/ 	.word	0x00024f10


	//   ....[152]....
        /*1570*/ 	.word	0x00024f80


	//   ....[153]....
        /*1574*/ 	.word	0x00024ff0


	//   ....[154]....
        /*1578*/ 	.word	0x00025060


	//   ....[155]....
        /*157c*/ 	.word	0x000250c0


	//   ....[156]....
        /*1580*/ 	.word	0x00025130


	//   ....[157]....
        /*1584*/ 	.word	0x000251a0


	//   ....[158]....
        /*1588*/ 	.word	0x000251f0


	//   ....[159]....
        /*158c*/ 	.word	0x00025230


	//   ....[160]....
        /*1590*/ 	.word	0x00025280


	//   ....[161]....
        /*1594*/ 	.word	0x000252d0


	//   ....[162]....
        /*1598*/ 	.word	0x00025320


	//   ....[163]....
        /*159c*/ 	.word	0x00025390


	//   ....[164]....
        /*15a0*/ 	.word	0x000253e0


	//   ....[165]....
        /*15a4*/ 	.word	0x00025430


	//   ....[166]....
        /*15a8*/ 	.word	0x00025480


	//   ....[167]....
        /*15ac*/ 	.word	0x000254d0


	//   ....[168]....
        /*15b0*/ 	.word	0x00025520


	//   ....[169]....
        /*15b4*/ 	.word	0x00025590


	//   ....[170]....
        /*15b8*/ 	.word	0x000255e0


	//   ....[171]....
        /*15bc*/ 	.word	0x00025650


	//   ....[172]....
        /*15c0*/ 	.word	0x000256b0


	//   ....[173]....
        /*15c4*/ 	.word	0x00025720


	//----- nvinfo : EIATTR_EXIT_INSTR_OFFSETS
	.align		4
.L_392:
        /*15c8*/ 	.byte	0x04, 0x1c
        /*15ca*/ 	.short	(.L_394 - .L_393)


	//   ....[0]....
.L_393:
        /*15cc*/ 	.word	0x000010d0


	//   ....[1]....
        /*15d0*/ 	.word	0x0001f850


	//----- nvinfo : EIATTR_MAX_THREADS
	.align		4
.L_394:
        /*15d4*/ 	.byte	0x04, 0x05
        /*15d6*/ 	.short	(.L_396 - .L_395)
.L_395:
        /*15d8*/ 	.word	0x00000080
        /*15dc*/ 	.word	0x00000001
        /*15e0*/ 	.word	0x00000001


	//----- nvinfo : EIATTR_CRS_STACK_SIZE
	.align		4
.L_396:
        /*15e4*/ 	.byte	0x04, 0x1e
        /*15e6*/ 	.short	(.L_398 - .L_397)
.L_397:
        /*15e8*/ 	.word	0x00000000
.L_398:


//--------------------- .nv.info._ZN7cutlass13device_kernelIN5flash19enable_sm80_to_sm89INS1_16FlashAttnFwdSm80INS1_25CollectiveMainloopFwdSm80ILi4ELi1ELb0EN4cute5tupleIJNS5_1CILi128EEENS7_ILi112EEENS7_ILi64EEEEEELi64ENS_10bfloat16_tEfNS_4arch4Sm80ELb0ELb0ELb0ELb0ELb1ELb0ELb1ELb1EEENS1_21CollectiveEpilogueFwdINS6_IJS8_SA_S9_EEENS6_IJNS7_ILi1EEESI_SI_EEESC_SE_Li128ELb0ELb1ELb1ELb0EEENS1_19SingleTileSchedulerILb0ELb1ELb1ELi128EEEEEEEEEvNT_6ParamsE --------------------------
	.section	.nv.info._ZN7cutlass13device_kernelIN5flash19enable_sm80_to_sm89INS1_16FlashAttnFwdSm80INS1_25CollectiveMainloopFwdSm80ILi4ELi1ELb0EN4cute5tupleIJNS5_1CILi128EEENS7_ILi112EEENS7_ILi64EEEEEELi64ENS_10bfloat16_tEfNS_4arch4Sm80ELb0ELb0ELb0ELb0ELb1ELb0ELb1ELb1EEENS1_21CollectiveEpilogueFwdINS6_IJS8_SA_S9_EEENS6_IJNS7_ILi1EEESI_SI_EEESC_SE_Li128ELb0ELb1ELb1ELb0EEENS1_19SingleTileSchedulerILb0ELb1ELb1ELi128EEEEEEEEEvNT_6ParamsE,"",@"SHT_CUDA_INFO"
	.sectionflags	@""
	.align	4


	//----- nvinfo : EIATTR_CUDA_API_VERSION
	.align		4
        /*0000*/ 	.byte	0x04, 0x37
        /*0002*/ 	.short	(.L_400 - .L_399)
.L_399:
        /*0004*/ 	.word	0x00000082


	//----- nvinfo : EIATTR_SW2861232_WAR
	.align		4
.L_400:
        /*0008*/ 	.byte	0x01, 0x35
	.zero		2


	//----- nvinfo : EIATTR_PARAM_CBANK
	.align		4
        /*000c*/ 	.byte	0x04, 0x0a
        /*000e*/ 	.short	(.L_402 - .L_401)
	.align		4
.L_401:
        /*0010*/ 	.word	index@(.nv.constant0._ZN7cutlass13device_kernelIN5flash19enable_sm80_to_sm89INS1_16FlashAttnFwdSm80INS1_25CollectiveMainloopFwdSm80ILi4ELi1ELb0EN4cute5tupleIJNS5_1CILi128EEENS7_ILi112EEENS7_ILi64EEEEEELi64ENS_10bfloat16_tEfNS_4arch4Sm80ELb0ELb0ELb0ELb0ELb1ELb0ELb1ELb1EEENS1_21CollectiveEpilogueFwdINS6_IJS8_SA_S9_EEENS6_IJNS7_ILi1EEESI_SI_EEESC_SE_Li128ELb0ELb1ELb1ELb0EEENS1_19SingleTileSchedulerILb0ELb1ELb1ELi128EEEEEEEEEvNT_6ParamsE)
        /*0014*/ 	.short	0x0160
        /*0016*/ 	.short	0x0418


	//----- nvinfo : EIATTR_CBANK_PARAM_SIZE
	.align		4
.L_402:
        /*0018*/ 	.byte	0x03, 0x19
        /*001a*/ 	.short	0x0418


	//----- nvinfo : EIATTR_KPARAM_INFO
	.align		4
        /*001c*/ 	.byte	0x04, 0x17
        /*001e*/ 	.short	(.L_404 - .L_403)
.L_403:
        /*0020*/ 	.word	0x00000000
        /*0024*/ 	.short	0x0000
        /*0026*/ 	.short	0x0000
        /*0028*/ 	.byte	0x00, 0xf0, 0x61, 0x10


	//----- nvinfo : EIATTR_MAXREG_COUNT
	.align		4
.L_404:
        /*002c*/ 	.byte	0x03, 0x1b
        /*002e*/ 	.short	0x00ff


	//----- nvinfo : EIATTR_NUM_BARRIERS
	.align		4
        /*0030*/ 	.byte	0x02, 0x4c
        /*0032*/ 	.byte	0x02
	.zero		1


	//----- nvinfo : EIATTR_ANNOTATIONS
	.align		4
        /*0034*/ 	.byte	0x04, 0x55
        /*0036*/ 	.short	(.L_406 - .L_405)


	//   ....[0]....
.L_405:
        /* <DEDUP_REMOVED lines=11> */


	//----- nvinfo : EIATTR_MERCURY_ISA_VERSION
	.align		4
.L_406:
        /*00d8*/ 	.byte	0x03, 0x5f
        /*00da*/ 	.short	0x0000


	//----- nvinfo : EIATTR_COOP_GROUP_MASK_REGIDS
	.align		4
        /*00dc*/ 	.byte	0x04, 0x29
        /*00de*/ 	.short	(.L_408 - .L_407)


	//   ....[0]....
.L_407:
        /*00e0*/ 	.word	0xffffffff


	//   ....[1]....
        /*00e4*/ 	.word	0xffffffff


	//   ....[2]....
        /*00e8*/ 	.word	0xffffffff


	//   ....[3]....
        /*00ec*/ 	.word	0xffffffff


	//   ....[4]....
        /*00f0*/ 	.word	0xffffffff


	//   ....[5]....
        /*00f4*/ 	.word	0xffffffff


	//   ....[6]....
        /*00f8*/ 	.word	0xffffffff


	//   ....[7]....
        /*00fc*/ 	.word	0xffffffff


	//   ....[8]....
        /*0100*/ 	.word	0xffffffff


	//   ....[9]....
        /*0104*/ 	.word	0xffffffff


	//   ....[10]....
        /*0108*/ 	.word	0xffffffff


	//   ....[11]....
        /*010c*/ 	.word	0xffffffff


	//   ....[12]....
        /*0110*/ 	.word	0xffffffff


	//   ....[13]....
        /*0114*/ 	.word	0xffffffff


	//   ....[14]....
        /*0118*/ 	.word	0xffffffff


	//   ....[15]....
        /*011c*/ 	.word	0xffffffff


	//   ....[16]....
        /*0120*/ 	.word	0xffffffff


	//   ....[17]....
        /*0124*/ 	.word	0xffffffff


	//   ....[18]....
        /*0128*/ 	.word	0xffffffff


	//   ....[19]....
        /*012c*/ 	.word	0xffffffff


	//   ....[20]....
        /*0130*/ 	.word	0xffffffff


	//   ....[21]....
        /*0134*/ 	.word	0xffffffff


	//   ....[22]....
        /*0138*/ 	.word	0xffffffff


	//   ....[23]....
        /*013c*/ 	.word	0xffffffff


	//   ....[24]....
        /*0140*/ 	.word	0xffffffff


	//   ....[25]....
        /*0144*/ 	.word	0xffffffff


	//   ....[26]....
        /*0148*/ 	.word	0xffffffff


	//   ....[27]....
        /*014c*/ 	.word	0xffffffff


	//   ....[28]....
        /*0150*/ 	.word	0xffffffff


	//   ....[29]....
        /*0154*/ 	.word	0xffffffff


	//   ....[30]....
        /*0158*/ 	.word	0xffffffff


	//   ....[31]....
        /*015c*/ 	.word	0xffffffff


	//   ....[32]....
        /*0160*/ 	.word	0xffffffff


	//   ....[33]....
        /*0164*/ 	.word	0xffffffff


	//   ....[34]....
        /*0168*/ 	.word	0xffffffff


	//   ....[35]....
        /*016c*/ 	.word	0xffffffff


	//   ....[36]....
        /*0170*/ 	.word	0xffffffff


	//   ....[37]....
        /*0174*/ 	.word	0xffffffff


	//   ....[38]....
        /*0178*/ 	.word	0xffffffff


	//   ....[39]....
        /*017c*/ 	.word	0xffffffff


	//   ....[40]....
        /*0180*/ 	.word	0xffffffff


	//   ....[41]....
        /*0184*/ 	.word	0xffffffff


	//   ....[42]....
        /*0188*/ 	.word	0xffffffff


	//   ....[43]....
        /*018c*/ 	.word	0xffffffff


	//   ....[44]....
        /*0190*/ 	.word	0xffffffff


	//   ....[45]....
        /*0194*/ 	.word	0xffffffff


	//   ....[46]....
        /*0198*/ 	.word	0xffffffff


	//   ....[47]....
        /*019c*/ 	.word	0xffffffff


	//   ....[48]....
        /*01a0*/ 	.word	0xffffffff


	//   ....[49]....
        /*01a4*/ 	.word	0xffffffff


	//   ....[50]....
        /*01a8*/ 	.word	0xffffffff


	//   ....[51]....
        /*01ac*/ 	.word	0xffffffff


	//   ....[52]....
        /*01b0*/ 	.word	0xffffffff


	//   ....[53]....
        /*01b4*/ 	.word	0xffffffff


	//   ....[54]....
        /*01b8*/ 	.word	0xffffffff


	//   ....[55]....
        /*01bc*/ 	.word	0xffffffff


	//   ....[56]....
        /*01c0*/ 	.word	0xffffffff


	//   ....[57]....
        /*01c4*/ 	.word	0xffffffff


	//   ....[58]....
        /*01c8*/ 	.word	0xffffffff


	//   ....[59]....
        /*01cc*/ 	.word	0xffffffff


	//   ....[60]....
        /*01d0*/ 	.word	0xffffffff


	//   ....[61]....
        /*01d4*/ 	.word	0xffffffff


	//   ....[62]....
        /*01d8*/ 	.word	0xffffffff


	//   ....[63]....
        /*01dc*/ 	.word	0xffffffff


	//   ....[64]....
        /*01e0*/ 	.word	0xffffffff


	//   ....[65]....
        /*01e4*/ 	.word	0xffffffff


	//   ....[66]....
        /*01e8*/ 	.word	0xffffffff


	//   ....[67]....
        /*01ec*/ 	.word	0xffffffff


	//   ....[68]....
        /*01f0*/ 	.word	0xffffffff


	//   ....[69]....
        /*01f4*/ 	.word	0xffffffff


	//   ....[70]....
        /*01f8*/ 	.word	0xffffffff


	//   ....[71]....
        /*01fc*/ 	.word	0xffffffff


	//   ....[72]....
        /*0200*/ 	.word	0xffffffff


	//   ....[73]....
        /*0204*/ 	.word	0xffffffff


	//   ....[74]....
        /*0208*/ 	.word	0xffffffff


	//   ....[75]....
        /*020c*/ 	.word	0xffffffff


	//   ....[76]....
        /*0210*/ 	.word	0xffffffff


	//   ....[77]....
        /*0214*/ 	.word	0xffffffff


	//   ....[78]....
        /*0218*/ 	.word	0xffffffff


	//   ....[79]....
        /*021c*/ 	.word	0xffffffff


	//   ....[80]....
        /*0220*/ 	.word	0xffffffff


	//   ....[81]....
        /*0224*/ 	.word	0xffffffff


	//   ....[82]....
        /*0228*/ 	.word	0xffffffff


	//   ....[83]....
        /*022c*/ 	.word	0xffffffff


	//   ....[84]....
        /*0230*/ 	.word	0xffffffff


	//   ....[85]....
        /*0234*/ 	.word	0xffffffff


	//   ....[86]....
        /*0238*/ 	.word	0xffffffff


	//   ....[87]....
        /*023c*/ 	.word	0xffffffff


	//   ....[88]....
        /*0240*/ 	.word	0xffffffff


	//   ....[89]....
        /*0244*/ 	.word	0xffffffff


	//   ....[90]....
        /*0248*/ 	.word	0xffffffff


	//   ....[91]....
        /*024c*/ 	.word	0xffffffff


	//   ....[92]....
        /*0250*/ 	.word	0xffffffff


	//   ....[93]....
        /*0254*/ 	.word	0xffffffff


	//   ....[94]....
        /*0258*/ 	.word	0xffffffff


	//   ....[95]....
        /*025c*/ 	.word	0xffffffff


	//   ....[96]....
        /*0260*/ 	.word	0xffffffff


	//   ....[97]....
        /*0264*/ 	.word	0xffffffff


	//   ....[98]....
        /*0268*/ 	.word	0xffffffff


	//   ....[99]....
        /*026c*/ 	.word	0xffffffff


	//   ....[100]....
        /*0270*/ 	.word	0xffffffff


	//   ....[101]....
        /*0274*/ 	.word	0xffffffff


	//   ....[102]....
        /*0278*/ 	.word	0xffffffff


	//   ....[103]....
        /*027c*/ 	.word	0xffffffff


	//   ....[104]....
        /*0280*/ 	.word	0xffffffff


	//   ....[105]....
        /*0284*/ 	.word	0xffffffff


	//   ....[106]....
        /*0288*/ 	.word	0xffffffff


	//   ....[107]....
        /*028c*/ 	.word	0xffffffff


	//   ....[108]....
        /*0290*/ 	.word	0xffffffff


	//   ....[109]....
        /*0294*/ 	.word	0xffffffff


	//   ....[110]....
        /*0298*/ 	.word	0xffffffff


	//   ....[111]....
        /*029c*/ 	.word	0xffffffff


	//   ....[112]....
        /*02a0*/ 	.word	0xffffffff


	//   ....[113]....
        /*02a4*/ 	.word	0xffffffff


	//   ....[114]....
        /*02a8*/ 	.word	0xffffffff


	//   ....[115]....
        /*02ac*/ 	.word	0xffffffff


	//   ....[116]....
        /*02b0*/ 	.word	0xffffffff


	//   ....[117]....
        /*02b4*/ 	.word	0xffffffff


	//   ....[118]....
        /*02b8*/ 	.word	0xffffffff


	//   ....[119]....
        /*02bc*/ 	.word	0xffffffff


	//   ....[120]....
        /*02c0*/ 	.word	0xffffffff


	//   ....[121]....
        /*02c4*/ 	.word	0xffffffff


	//   ....[122]....
        /*02c8*/ 	.word	0xffffffff


	//   ....[123]....
        /*02cc*/ 	.word	0xffffffff


	//   ....[124]....
        /*02d0*/ 	.word	0xffffffff


	//   ....[125]....
        /*02d4*/ 	.word	0xffffffff


	//   ....[126]....
        /*02d8*/ 	.word	0xffffffff


	//----- nvinfo : EIATTR_COOP_GROUP_INSTR_OFFSETS
	.align		4
.L_408:
        /*02dc*/ 	.byte	0x04, 0x28
        /*02de*/ 	.short	(.L_410 - .L_409)


	//   ....[0]....
.L_409:
        /*02e0*/ 	.word	0x00000060


	//   ....[1]....
        /*02e4*/ 	.word	0x00000c60


	//   ....[2]....
        /*02e8*/ 	.word	0x00000d90


	//   ....[3]....
        /*02ec*/ 	.word	0x00000e20


	//   ....[4]....
        /*02f0*/ 	.word	0x00000e50


	//   ....[5]....
        /*02f4*/ 	.word	0x00000ee0


	//   ....[6]....
        /*02f8*/ 	.word	0x00000f10


	//   ....[7]....
        /*02fc*/ 	.word	0x00000fa0


	//   ....[8]....
        /*0300*/ 	.word	0x00000fd0


	//   ....[9]....
        /*0304*/ 	.word	0x00001060


	//   ....[10]....
        /*0308*/ 	.word	0x00001090


	//   ....[11]....
        /*030c*/ 	.word	0x00001120


	//   ....[12]....
        /*0310*/ 	.word	0x00001150


	//   ....[13]....
        /*0314*/ 	.word	0x000011e0


	//   ....[14]....
        /*0318*/ 	.word	0x00001210


	//   ....[15]....
        /*031c*/ 	.word	0x00001290


	//   ....[16]....
        /*0320*/ 	.word	0x000012d0


	//   ....[17]....
        /*0324*/ 	.word	0x00001720


	//   ....[18]....
        /*0328*/ 	.word	0x00001740


	//   ....[19]....
        /*032c*/ 	.word	0x00001760


	//   ....[20]....
        /*0330*/ 	.word	0x00001780


	//   ....[21]....
        /*0334*/ 	.word	0x00001790


	//   ....[22]....
        /*0338*/ 	.word	0x000017a0


	//   ....[23]....
        /*033c*/ 	.word	0x000017c0


	//   ....[24]....
        /*0340*/ 	.word	0x000017e0


	//   ....[25]....
        /*0344*/ 	.word	0x000017f0


	//   ....[26]....
        /*0348*/ 	.word	0x00001830


	//   ....[27]....
        /*034c*/ 	.word	0x00001840


	//   ....[28]....
        /*0350*/ 	.word	0x00001850


	//   ....[29]....
        /*0354*/ 	.word	0x00001860


	//   ....[30]....
        /*0358*/ 	.word	0x000018a0


	//   ....[31]....
        /*035c*/ 	.word	0x00001dd0


	//   ....[32]....
        /*0360*/ 	.word	0x00001de0


	//   ....[33]....
        /*0364*/ 	.word	0x00001e00


	//   ....[34]....
        /*0368*/ 	.word	0x00001f20


	//   ....[35]....
        /*036c*/ 	.word	0x00001f30


	//   ....[36]....
        /*0370*/ 	.word	0x00001f50


	//   ....[37]....
        /*0374*/ 	.word	0x00001f60


	//   ....[38]....
        /*0378*/ 	.word	0x00001fa0


	//   ....[39]....
        /*037c*/ 	.word	0x00001fc0


	//   ....[40]....
        /*0380*/ 	.word	0x00002000


	//   ....[41]....
        /*0384*/ 	.word	0x00002020


	//   ....[42]....
        /*0388*/ 	.word	0x00002040


	//   ....[43]....
        /*038c*/ 	.word	0x00002050


	//   ....[44]....
        /*0390*/ 	.word	0x00002100


	//   ....[45]....
        /*0394*/ 	.word	0x00002b90


	//   ....[46]....
        /*0398*/ 	.word	0x00002bb0


	//   ....[47]....
        /*039c*/ 	.word	0x00002bc0


	//   ....[48]....
        /*03a0*/ 	.word	0x00002bd0


	//   ....[49]....
        /*03a4*/ 	.word	0x00002be0


	//   ....[50]....
        /*03a8*/ 	.word	0x00002bf0


	//   ....[51]....
        /*03ac*/ 	.word	0x00002c00


	//   ....[52]....
        /*03b0*/ 	.word	0x00002c10


	//   ....[53]....
        /*03b4*/ 	.word	0x00002c30


	//   ....[54]....
        /*03b8*/ 	.word	0x00002c50


	//   ....[55]....
        /*03bc*/ 	.word	0x00002c70


	//   ....[56]....
        /*03c0*/ 	.word	0x00002ca0


	//   ....[57]....
        /*03c4*/ 	.word	0x00002cc0


	//   ....[58]....
        /*03c8*/ 	.word	0x00002ce0


	//   ....[59]....
        /*03cc*/ 	.word	0x00003c80


	//   ....[60]....
        /*03d0*/ 	.word	0x00003cb0


	//   ....[61]....
        /*03d4*/ 	.word	0x00003de0


	//   ....[62]....
        /*03d8*/ 	.word	0x00003e10


	//   ....[63]....
        /*03dc*/ 	.word	0x00003e40


	//   ....[64]....
        /*03e0*/ 	.word	0x00003f00


	//   ....[65]....
        /*03e4*/ 	.word	0x00003fe0


	//   ....[66]....
        /*03e8*/ 	.word	0x00004150


	//   ....[67]....
        /*03ec*/ 	.word	0x00006d50


	//   ....[68]....
        /*03f0*/ 	.word	0x00006d70


	//   ....[69]....
        /*03f4*/ 	.word	0x00006d80


	//   ....[70]....
        /*03f8*/ 	.word	0x00006d90


	//   ....[71]....
        /*03fc*/ 	.word	0x00006da0


	//   ....[72]....
        /*0400*/ 	.word	0x00006db0


	//   ....[73]....
        /*0404*/ 	.word	0x00006dc0


	//   ....[74]....
        /*0408*/ 	.word	0x00006de0


	//   ....[75]....
        /*040c*/ 	.word	0x00006df0


	//   ....[76]....
        /*0410*/ 	.word	0x00006e10


	//   ....[77]....
        /*0414*/ 	.word	0x00006e60


	//   ....[78]....
        /*0418*/ 	.word	0x00006ea0


	//   ....[79]....
        /*041c*/ 	.word	0x00006ec0


	//   ....[80]....
        /*0420*/ 	.word	0x00006ed0


	//   ....[81]....
        /*0424*/ 	.word	0x000072d0


	//   ....[82]....
        /*0428*/ 	.word	0x00007300


	//   ....[83]....
        /*042c*/ 	.word	0x00007310


	//   ....[84]....
        /*0430*/ 	.word	0x00007330


	//   ....[85]....
        /*0434*/ 	.word	0x00007350


	//   ....[86]....
        /*0438*/ 	.word	0x00007380


	//   ....[87]....
        /*043c*/ 	.word	0x000073a0


	//   ....[88]....
        /*0440*/ 	.word	0x000073c0


	//   ....[89]....
        /*0444*/ 	.word	0x000073f0


	//   ....[90]....
        /*0448*/ 	.word	0x00007410


	//   ....[91]....
        /*044c*/ 	.word	0x00007430


	//   ....[92]....
        /*0450*/ 	.word	0x00007470


	//   ....[93]....
        /*0454*/ 	.word	0x00007520


	//   ....[94]....
        /*0458*/ 	.word	0x00007540


	//   ....[95]....
        /*045c*/ 	.word	0x000081b0


	//   ....[96]....
        /*0460*/ 	.word	0x00008230


	//   ....[97]....
        /*0464*/ 	.word	0x00008330


	//   ....[98]....
        /*0468*/ 	.word	0x00008380


	//   ....[99]....
        /*046c*/ 	.word	0x000083b0


	//   ....[100]....
        /*0470*/ 	.word	0x000084b0


	//   ....[101]....
        /*0474*/ 	.word	0x00008740


	//   ....[102]....
        /*0478*/ 	.word	0x00008a70


	//   ....[103]....
        /*047c*/ 	.word	0x0000ae00


	//   ....[104]....
        /*0480*/ 	.word	0x0000ae30


	//   ....[105]....
        /*0484*/ 	.word	0x0000ae70


	//   ....[106]....
        /*0488*/ 	.word	0x0000ae80


	//   ....[107]....
        /*048c*/ 	.word	0x0000b170


	//   ....[108]....
        /*0490*/ 	.word	0x0000b180


	//   ....[109]....
        /*0494*/ 	.word	0x0000b1c0


	//   ....[110]....
        /*0498*/ 	.word	0x0000b1e0


	//   ....[111]....
        /*049c*/ 	.word	0x0000bb60


	//   ....[112]....
        /*04a0*/ 	.word	0x0000bb90


	//   ....[113]....
        /*04a4*/ 	.word	0x0000bbc0


	//   ....[114]....
        /*04a8*/ 	.word	0x0000bbf0


	//   ....[115]....
        /*04ac*/ 	.word	0x0000bc30


	//   ....[116]....
        /*04b0*/ 	.word	0x0000bc60


	//   ....[117]....
        /*04b4*/ 	.word	0x0000bc80


	//   ....[118]....
        /*04b8*/ 	.word	0x0000bc90


	//   ....[119]....
        /*04bc*/ 	.word	0x0000bcb0


	//   ....[120]....
        /*04c0*/ 	.word	0x0000bcc0


	//   ....[121]....
        /*04c4*/ 	.word	0x0000c070


	//   ....[122]....
        /*04c8*/ 	.word	0x0000c090


	//   ....[123]....
        /*04cc*/ 	.word	0x0000c390


	//   ....[124]....
        /*04d0*/ 	.word	0x0000c3b0


	//   ....[125]....
        /*04d4*/ 	.word	0x0000c6b0


	//   ....[126]....
        /*04d8*/ 	.word	0x0000c6c0


	//----- nvinfo : EIATTR_EXIT_INSTR_OFFSETS
	.align		4
.L_410:
        /*04dc*/ 	.byte	0x04, 0x1c
        /*04de*/ 	.short	(.L_412 - .L_411)


	//   ....[0]....
.L_411:
        /*04e0*/ 	.word	0x000001c0


	//   ....[1]....
        /*04e4*/ 	.word	0x0000c6d0


	//   ....[2]....
        /*04e8*/ 	.word	0x0000c970


	//   ....[3]....
        /*04ec*/ 	.word	0x0000c9c0


	//   ....[4]....
        /*04f0*/ 	.word	0x0000c9f0


	//   ....[5]....
        /*04f4*/ 	.word	0x0000ca50


	//   ....[6]....
        /*04f8*/ 	.word	0x0000cce0


	//----- nvinfo : EIATTR_CTAIDZ_USED
	.align		4
.L_412:
        /*04fc*/ 	.byte	0x01, 0x04
	.zero		2


	//----- nvinfo : EIATTR_MAX_THREADS
	.align		4
        /*0500*/ 	.byte	0x04, 0x05
        /*0502*/ 	.short	(.L_414 - .L_413)
.L_413:
        /*0504*/ 	.word	0x00000080
        /*0508*/ 	.word	0x00000001
        /*050c*/ 	.word	0x00000001


	//----- nvinfo : EIATTR_CRS_STACK_SIZE
	.align		4
.L_414:
        /*0510*/ 	.byte	0x04, 0x1e
        /*0512*/ 	.short	(.L_416 - .L_415)
.L_415:
        /*0514*/ 	.word	0x00000000
.L_416:


//--------------------- .nv.info._ZN7cutlass13device_kernelIN5flash19enable_sm80_to_sm89INS1_16FlashAttnFwdSm80INS1_25CollectiveMainloopFwdSm80ILi4ELi1ELb0EN4cute5tupleIJNS5_1CILi128EEENS7_ILi80EEENS7_ILi64EEEEEELi64ENS_10bfloat16_tEfNS_4arch4Sm80ELb0ELb0ELb0ELb1ELb1ELb0ELb1ELb1EEENS1_21CollectiveEpilogueFwdINS6_IJS8_SA_S9_EEENS6_IJNS7_ILi1EEESI_SI_EEESC_SE_Li128ELb1ELb1ELb1ELb0EEENS1_36VarlenDynamicPersistentTileSchedulerILi128ELi80ELi128ELi128ELb1ELb1ELb0ELb0ELb1ELb1EEEEEEEEEvNT_6ParamsE --------------------------
	.section	.nv.info._ZN7cutlass13device_kernelIN5flash19enable_sm80_to_sm89INS1_16FlashAttnFwdSm80INS1_25CollectiveMainloopFwdSm80ILi4ELi1ELb0EN4cute5tupleIJNS5_1CILi128EEENS7_ILi80EEENS7_ILi64EEEEEELi64ENS_10bfloat16_tEfNS_4arch4Sm80ELb0ELb0ELb0ELb1ELb1ELb0ELb1ELb1EEENS1_21CollectiveEpilogueFwdINS6_IJS8_SA_S9_EEENS6_IJNS7_ILi1EEESI_SI_EEESC_SE_Li128ELb1ELb1ELb1ELb0EEENS1_36VarlenDynamicPersistentTileSchedulerILi128ELi80ELi128ELi128ELb1ELb1ELb0ELb0ELb1ELb1EEEEEEEEEvNT_6ParamsE,"",@"SHT_CUDA_INFO"
	.sectionflags	@""
	.align	4


	//----- nvinfo : EIATTR_CUDA_API_VERSION
	.align		4
        /*0000*/ 	.byte	0x04, 0x37
        /*0002*/ 	.short	(.L_418 - .L_417)
.L_417:
        /*0004*/ 	.word	0x00000082


	//----- nvinfo : EIATTR_SW2861232_WAR
	.align		4
.L_418:
        /*0008*/ 	.byte	0x01, 0x35
	.zero		2


	//----- nvinfo : EIATTR_PARAM_CBANK
	.align		4
        /*000c*/ 	.byte	0x04, 0x0a
        /*000e*/ 	.short	(.L_420 - .L_419)
	.align		4
.L_419:
        /*0010*/ 	.word	index@(.nv.constant0._ZN7cutlass13device_kernelIN5flash19enable_sm80_to_sm89INS1_16FlashAttnFwdSm80INS1_25CollectiveMainloopFwdSm80ILi4ELi1ELb0EN4cute5tupleIJNS5_1CILi128EEENS7_ILi80EEENS7_ILi64EEEEEELi64ENS_10bfloat16_tEfNS_4arch4Sm80ELb0ELb0ELb0ELb1ELb1ELb0ELb1ELb1EEENS1_21CollectiveEpilogueFwdINS6_IJS8_SA_S9_EEENS6_IJNS7_ILi1EEESI_SI_EEESC_SE_Li128ELb1ELb1ELb1ELb0EEENS1_36VarlenDynamicPersistentTileSchedulerILi128ELi80ELi128ELi128ELb1ELb1ELb0ELb0ELb1ELb1EEEEEEEEEvNT_6ParamsE)
        /*0014*/ 	.short	0x0160
        /*0016*/ 	.short	0x0438


	//----- nvinfo : EIATTR_CBANK_PARAM_SIZE
	.align		4
.L_420:
        /*0018*/ 	.byte	0x03, 0x19
        /*001a*/ 	.short	0x0438


	//----- nvinfo : EIATTR_KPARAM_INFO
	.align		4
        /*001c*/ 	.byte	0x04, 0x17
        /*001e*/ 	.short	(.L_422 - .L_421)
.L_421:
        /*0020*/ 	.word	0x00000000
        /*0024*/ 	.short	0x0000
        /*0026*/ 	.short	0x0000
        /*0028*/ 	.byte	0x00, 0xf0, 0xe1, 0x10


	//----- nvinfo : EIATTR_MAXREG_COUNT
	.align		4
.L_422:
        /*002c*/ 	.byte	0x03, 0x1b
        /*002e*/ 	.short	0x00ff


	//----- nvinfo : EIATTR_NUM_BARRIERS
	.align		4
        /*0030*/ 	.byte	0x02, 0x4c
        /*0032*/ 	.byte	0x06
	.zero		1


	//----- nvinfo : EIATTR_ANNOTATIONS
	.align		4
        /*0034*/ 	.byte	0x04, 0x55
        /*0036*/ 	.short	(.L_424 - .L_423)


	//   ....[0]....
.L_423:
        /* <DEDUP_REMOVED lines=84> */


	//----- nvinfo : EIATTR_MERCURY_ISA_VERSION
	.align		4
.L_424:
        /*0568*/ 	.byte	0x03, 0x5f
        /*056a*/ 	.short	0x0000


	//----- nvinfo : EIATTR_INT_WARP_WIDE_INSTR_OFFSETS
	.align		4
        /*056c*/ 	.byte	0x04, 0x31
        /*056e*/ 	.short	(.L_426 - .L_425)


	//   ....[0]....
.L_425:
        /*0570*/ 	.word	0x00009c60


	//   ....[1]....
        /*0574*/ 	.word	0x00009ce0


	//----- nvinfo : EIATTR_COOP_GROUP_MASK_REGIDS
	.align		4
.L_426:
        /*0578*/ 	.byte	0x04, 0x29
        /*057a*/ 	.short	(.L_428 - .L_427)


	//   ....[0]....
.L_427:
        /*057c*/ 	.word	0xffffffff


	//   ....[1]....
        /*0580*/ 	.word	0xffffffff


	//   ....[2]....
        /*0584*/ 	.word	0xffffffff


	//   ....[3]....
        /*0588*/ 	.word	0xffffffff


	//   ....[4]....
        /*058c*/ 	.word	0xffffffff


	//   ....[5]....
        /*0590*/ 	.word	0xffffffff


	//   ....[6]....
        /*0594*/ 	.word	0xffffffff


	//   ....[7]....
        /*0598*/ 	.word	0xffffffff


	//   ....[8]....
        /*059c*/ 	.word	0xffffffff


	//   ....[9]....
        /*05a0*/ 	.word	0xffffffff


	//   ....[10]....
        /*05a4*/ 	.word	0xffffffff


	//   ....[11]....
        /*05a8*/ 	.word	0xffffffff


	//   ....[12]....
        /*05ac*/ 	.word	0xffffffff


	//   ....[13]....
        /*05b0*/ 	.word	0xffffffff


	//   ....[14]....
        /*05b4*/ 	.word	0xffffffff


	//   ....[15]....
        /*05b8*/ 	.word	0xffffffff


	//   ....[16]....
        /*05bc*/ 	.word	0xffffffff


	//   ....[17]....
        /*05c0*/ 	.word	0xffffffff


	//   ....[18]....
        /*05c4*/ 	.word	0xffffffff


	//   ....[19]....
        /*05c8*/ 	.word	0xffffffff


	//   ....[20]....
        /*05cc*/ 	.word	0xffffffff


	//   ....[21]....
        /*05d0*/ 	.word	0xffffffff


	//   ....[22]....
        /*05d4*/ 	.word	0xffffffff


	//   ....[23]....
        /*05d8*/ 	.word	0xffffffff


	//   ....[24]....
        /*05dc*/ 	.word	0xffffffff


	//   ....[25]....
        /*05e0*/ 	.word	0xffffffff


	//   ....[26]....
        /*05e4*/ 	.word	0xffffffff


	//   ....[27]....
        /*05e8*/ 	.word	0xffffffff


	//   ....[28]....
        /*05ec*/ 	.word	0xffffffff


	//   ....[29]....
        /*05f0*/ 	.word	0xffffffff


	//   ....[30]....
        /*05f4*/ 	.word	0xffffffff


	//   ....[31]....
        /*05f8*/ 	.word	0xffffffff


	//   ....[32]....
        /*05fc*/ 	.word	0xffffffff


	//   ....[33]....
        /*0600*/ 	.word	0xffffffff


	//   ....[34]....
        /*0604*/ 	.word	0xffffffff


	//   ....[35]....
        /*0608*/ 	.word	0xffffffff


	//   ....[36]....
        /*060c*/ 	.word	0xffffffff


	//   ....[37]....
        /*0610*/ 	.word	0xffffffff


	//   ....[38]....
        /*0614*/ 	.word	0xffffffff


	//   ....[39]....
        /*0618*/ 	.word	0xffffffff


	//   ....[40]....
        /*061c*/ 	.word	0xffffffff


	//   ....[41]....
        /*0620*/ 	.word	0xffffffff


	//   ....[42]....
        /*0624*/ 	.word	0xffffffff


	//   ....[43]....
        /*0628*/ 	.word	0xffffffff


	//   ....[44]....
        /*062c*/ 	.word	0xffffffff


	//   ....[45]....
        /*0630*/ 	.word	0xffffffff


	//   ....[46]....
        /*0634*/ 	.word	0xffffffff


	//   ....[47]....
        /*0638*/ 	.word	0xffffffff


	//   ....[48]....
        /*063c*/ 	.word	0xffffffff


	//   ....[49]....
        /*0640*/ 	.word	0xffffffff


	//   ....[50]....
        /*0644*/ 	.word	0xffffffff


	//   ....[51]....
        /*0648*/ 	.word	0xffffffff


	//   ....[52]....
        /*064c*/ 	.word	0xffffffff


	//   ....[53]....
        /*0650*/ 	.word	0xffffffff


	//   ....[54]....
        /*0654*/ 	.word	0xffffffff


	//   ....[55]....
        /*0658*/ 	.word	0xffffffff


	//   ....[56]....
        /*065c*/ 	.word	0xffffffff


	//   ....[57]....
        /*0660*/ 	.word	0xffffffff


	//   ....[58]....
        /*0664*/ 	.word	0xffffffff


	//   ....[59]....
        /*0668*/ 	.word	0xffffffff


	//   ....[60]....
        /*066c*/ 	.word	0xffffffff


	//   ....[61]....
        /*0670*/ 	.word	0xffffffff


	//   ....[62]....
        /*0674*/ 	.word	0xffffffff


	//   ....[63]....
        /*0678*/ 	.word	0xffffffff


	//   ....[64]....
        /*067c*/ 	.word	0xffffffff


	//   ....[65]....
        /*0680*/ 	.word	0xffffffff


	//   ....[66]....
        /*0684*/ 	.word	0xffffffff


	//   ....[67]....
        /*0688*/ 	.word	0xffffffff


	//   ....[68]....
        /*068c*/ 	.word	0xffffffff


	//   ....[69]....
        /*0690*/ 	.word	0xffffffff


	//   ....[70]....
        /*0694*/ 	.word	0xffffffff


	//   ....[71]....
        /*0698*/ 	.word	0xffffffff


	//   ....[72]....
        /*069c*/ 	.word	0xffffffff


	//   ....[73]....
        /*06a0*/ 	.word	0xffffffff


	//   ....[74]....
        /*06a4*/ 	.word	0xffffffff


	//   ....[75]....
        /*06a8*/ 	.word	0xffffffff


	//   ....[76]....
        /*06ac*/ 	.word	0xffffffff


	//   ....[77]....
        /*06b0*/ 	.word	0xffffffff


	//   ....[78]....
        /*06b4*/ 	.word	0xffffffff


	//   ....[79]....
        /*06b8*/ 	.word	0xffffffff


	//   ....[80]....
        /*06bc*/ 	.word	0xffffffff


	//   ....[81]....
        /*06c0*/ 	.word	0xffffffff


	//   ....[82]....
        /*06c4*/ 	.word	0xffffffff


	//   ....[83]....
        /*06c8*/ 	.word	0xffffffff


	//   ....[84]....
        /*06cc*/ 	.word	0xffffffff


	//   ....[85]....
        /*06d0*/ 	.word	0xffffffff


	//   ....[86]....
        /*06d4*/ 	.word	0xffffffff


	//   ....[87]....
        /*06d8*/ 	.word	0xffffffff


	//   ....[88]....
        /*06dc*/ 	.word	0xffffffff


	//   ....[89]....
        /*06e0*/ 	.word	0xffffffff


	//   ....[90]....
        /*06e4*/ 	.word	0xffffffff


	//   ....[91]....
        /*06e8*/ 	.word	0xffffffff


	//   ....[92]....
        /*06ec*/ 	.word	0xffffffff


	//   ....[93]....
        /*06f0*/ 	.word	0xffffffff


	//   ....[94]....
        /*06f4*/ 	.word	0xffffffff


	//   ....[95]....
        /*06f8*/ 	.word	0xffffffff


	//   ....[96]....
        /*06fc*/ 	.word	0xffffffff


	//   ....[97]....
        /*0700*/ 	.word	0xffffffff


	//   ....[98]....
        /*0704*/ 	.word	0xffffffff


	//   ....[99]....
        /*0708*/ 	.word	0xffffffff


	//   ....[100]....
        /*070c*/ 	.word	0xffffffff


	//   ....[101]....
        /*0710*/ 	.word	0xffffffff


	//   ....[102]....
        /*0714*/ 	.word	0xffffffff


	//   ....[103]....
        /*0718*/ 	.word	0xffffffff


	//   ....[104]....
        /*071c*/ 	.word	0xffffffff


	//   ....[105]....
        /*0720*/ 	.word	0xffffffff


	//   ....[106]....
        /*0724*/ 	.word	0xffffffff


	//   ....[107]....
        /*0728*/ 	.word	0xffffffff


	//   ....[108]....
        /*072c*/ 	.word	0xffffffff


	//   ....[109]....
        /*0730*/ 	.word	0xffffffff


	//   ....[110]....
        /*0734*/ 	.word	0xffffffff


	//   ....[111]....
        /*0738*/ 	.word	0xffffffff


	//   ....[112]....
        /*073c*/ 	.word	0xffffffff


	//   ....[113]....
        /*0740*/ 	.word	0xffffffff


	//   ....[114]....
        /*0744*/ 	.word	0xffffffff


	//   ....[115]....
        /*0748*/ 	.word	0xffffffff


	//   ....[116]....
        /*074c*/ 	.word	0xffffffff


	//   ....[117]....
        /*0750*/ 	.word	0xffffffff


	//   ....[118]....
        /*0754*/ 	.word	0xffffffff


	//   ....[119]....
        /*0758*/ 	.word	0xffffffff


	//   ....[120]....
        /*075c*/ 	.word	0xffffffff


	//   ....[121]....
        /*0760*/ 	.word	0xffffffff


	//   ....[122]....
        /*0764*/ 	.word	0xffffffff


	//   ....[123]....
        /*0768*/ 	.word	0xffffffff


	//   ....[124]....
        /*076c*/ 	.word	0xffffffff


	//   ....[125]....
        /*0770*/ 	.word	0xffffffff


	//   ....[126]....
        /*0774*/ 	.word	0xffffffff


	//   ....[127]....
        /*0778*/ 	.word	0xffffffff


	//   ....[128]....
        /*077c*/ 	.word	0xffffffff


	//   ....[129]....
        /*0780*/ 	.word	0xffffffff


	//   ....[130]....
        /*0784*/ 	.word	0xffffffff


	//   ....[131]....
        /*0788*/ 	.word	0xffffffff


	//   ....[132]....
        /*078c*/ 	.word	0xffffffff


	//   ....[133]....
        /*0790*/ 	.word	0xffffffff


	//   ....[134]....
        /*0794*/ 	.word	0xffffffff


	//   ....[135]....
        /*0798*/ 	.word	0xffffffff


	//   ....[136]....
        /*079c*/ 	.word	0xffffffff


	//   ....[137]....
        /*07a0*/ 	.word	0xffffffff


	//   ....[138]....
        /*07a4*/ 	.word	0xffffffff


	//   ....[139]....
        /*07a8*/ 	.word	0xffffffff


	//   ....[140]....
        /*07ac*/ 	.word	0xffffffff


	//   ....[141]....
        /*07b0*/ 	.word	0xffffffff


	//   ....[142]....
        /*07b4*/ 	.word	0xffffffff


	//   ....[143]....
        /*07b8*/ 	.word	0xffffffff


	//   ....[144]....
        /*07bc*/ 	.word	0xffffffff


	//   ....[145]....
        /*07c0*/ 	.word	0xffffffff


	//   ....[146]....
        /*07c4*/ 	.word	0xffffffff


	//   ....[147]....
        /*07c8*/ 	.word	0xffffffff


	//   ....[148]....
        /*07cc*/ 	.word	0xffffffff


	//   ....[149]....
        /*07d0*/ 	.word	0xffffffff


	//   ....[150]....
        /*07d4*/ 	.word	0xffffffff


	//   ....[151]....
        /*07d8*/ 	.word	0xffffffff


	//   ....[152]....
        /*07dc*/ 	.word	0xffffffff


	//   ....[153]....
        /*07e0*/ 	.word	0xffffffff


	//   ....[154]....
        /*07e4*/ 	.word	0xffffffff


	//   ....[155]....
        /*07e8*/ 	.word	0xffffffff


	//   ....[156]....
        /*07ec*/ 	.word	0xffffffff


	//   ....[157]....
        /*07f0*/ 	.word	0xffffffff


	//   ....[158]....
        /*07f4*/ 	.word	0xffffffff


	//   ....[159]....
        /*07f8*/ 	.word	0xffffffff


	//   ....[160]....
        /*07fc*/ 	.word	0xffffffff


	//   ....[161]....
        /*0800*/ 	.word	0xffffffff


	//   ....[162]....
        /*0804*/ 	.word	0xffffffff


	//   ....[163]....
        /*0808*/ 	.word	0xffffffff


	//   ....[164]....
        /*080c*/ 	.word	0xffffffff


	//   ....[165]....
        /*0810*/ 	.word	0xffffffff


	//   ....[166]....
        /*0814*/ 	.word	0xffffffff


	//   ....[167]....
        /*0818*/ 	.word	0xffffffff


	//   ....[168]....
        /*081c*/ 	.word	0xffffffff


	//   ....[169]....
        /*0820*/ 	.word	0xffffffff


	//   ....[170]....
        /*0824*/ 	.word	0xffffffff


	//   ....[171]....
        /*0828*/ 	.word	0xffffffff


	//   ....[172]....
        /*082c*/ 	.word	0xffffffff


	//   ....[173]....
        /*0830*/ 	.word	0xffffffff


	//   ....[174]....
        /*0834*/ 	.word	0xffffffff


	//   ....[175]....
        /*0838*/ 	.word	0xffffffff


	//   ....[176]....
        /*083c*/ 	.word	0xffffffff


	//   ....[177]....
        /*0840*/ 	.word	0xffffffff


	//   ....[178]....
        /*0844*/ 	.word	0xffffffff


	//   ....[179]....
        /*0848*/ 	.word	0xffffffff


	//   ....[180]....
        /*084c*/ 	.word	0xffffffff


	//   ....[181]....
        /*0850*/ 	.word	0xffffffff


	//   ....[182]....
        /*0854*/ 	.word	0xffffffff


	//   ....[183]....
        /*0858*/ 	.word	0xffffffff


	//   ....[184]....
        /*085c*/ 	.word	0xffffffff


	//   ....[185]....
        /*0860*/ 	.word	0xffffffff


	//   ....[186]....
        /*0864*/ 	.word	0xffffffff


	//   ....[187]....
        /*0868*/ 	.word	0xffffffff


	//   ....[188]....
        /*086c*/ 	.word	0xffffffff


	//   ....[189]....
        /*0870*/ 	.word	0xffffffff


	//   ....[190]....
        /*0874*/ 	.word	0xffffffff


	//   ....[191]....
        /*0878*/ 	.word	0xffffffff


	//   ....[192]....
        /*087c*/ 	.word	0xffffffff


	//   ....[193]....
        /*0880*/ 	.word	0xffffffff


	//   ....[194]....
        /*0884*/ 	.word	0xffffffff


	//   ....[195]....
        /*0888*/ 	.word	0xffffffff


	//   ....[196]....
        /*088c*/ 	.word	0xffffffff


	//   ....[197]....
        /*0890*/ 	.word	0xffffffff


	//   ....[198]....
        /*0894*/ 	.word	0xffffffff


	//   ....[199]....
        /*0898*/ 	.word	0xffffffff


	//   ....[200]....
        /*089c*/ 	.word	0xffffffff


	//   ....[201]....
        /*08a0*/ 	.word	0xffffffff


	//   ....[202]....
        /*08a4*/ 	.word	0xffffffff


	//   ....[203]....
        /*08a8*/ 	.word	0xffffffff


	//   ....[204]....
        /*08ac*/ 	.word	0xffffffff


	//   ....[205]....
        /*08b0*/ 	.word	0xffffffff


	//   ....[206]....
        /*08b4*/ 	.word	0xffffffff


	//   ....[207]....
        /*08b8*/ 	.word	0xffffffff


	//   ....[208]....
        /*08bc*/ 	.word	0xffffffff


	//   ....[209]....
        /*08c0*/ 	.word	0xffffffff


	//   ....[210]....
        /*08c4*/ 	.word	0xffffffff


	//   ....[211]....
        /*08c8*/ 	.word	0xffffffff


	//   ....[212]....
        /*08cc*/ 	.word	0xffffffff


	//   ....[213]....
        /*08d0*/ 	.word	0xffffffff


	//   ....[214]....
        /*08d4*/ 	.word	0xffffffff


	//   ....[215]....
        /*08d8*/ 	.word	0xffffffff


	//   ....[216]....
        /*08dc*/ 	.word	0xffffffff


	//   ....[217]....
        /*08e0*/ 	.word	0xffffffff


	//   ....[218]....
        /*08e4*/ 	.word	0xffffffff


	//   ....[219]....
        /*08e8*/ 	.word	0xffffffff


	//   ....[220]....
        /*08ec*/ 	.word	0xffffffff


	//   ....[221]....
        /*08f0*/ 	.word	0xffffffff


	//   ....[222]....
        /*08f4*/ 	.word	0xffffffff


	//   ....[223]....
        /*08f8*/ 	.word	0xffffffff


	//   ....[224]....
        /*08fc*/ 	.word	0xffffffff


	//   ....[225]....
        /*0900*/ 	.word	0xffffffff


	//   ....[226]....
        /*0904*/ 	.word	0xffffffff


	//   ....[227]....
        /*0908*/ 	.word	0xffffffff


	//   ....[228]....
        /*090c*/ 	.word	0xffffffff


	//   ....[229]....
        /*0910*/ 	.word	0xffffffff


	//   ....[230]....
        /*0914*/ 	.word	0xffffffff


	//   ....[231]....
        /*0918*/ 	.word	0xffffffff


	//   ....[232]....
        /*091c*/ 	.word	0xffffffff


	//   ....[233]....
        /*0920*/ 	.word	0xffffffff


	//   ....[234]....
        /*0924*/ 	.word	0xffffffff


	//   ....[235]....
        /*0928*/ 	.word	0xffffffff


	//   ....[236]....
        /*092c*/ 	.word	0xffffffff


	//   ....[237]....
        /*0930*/ 	.word	0xffffffff


	//   ....[238]....
        /*0934*/ 	.word	0xffffffff


	//   ....[239]....
        /*0938*/ 	.word	0xffffffff


	//   ....[240]....
        /*093c*/ 	.word	0xffffffff


	//   ....[241]....
        /*0940*/ 	.word	0xffffffff


	//   ....[242]....
        /*0944*/ 	.word	0xffffffff


	//   ....[243]....
        /*0948*/ 	.word	0xffffffff


	//   ....[244]....
        /*094c*/ 	.word	0xffffffff


	//   ....[245]....
        /*0950*/ 	.word	0xffffffff


	//   ....[246]....
        /*0954*/ 	.word	0xffffffff


	//   ....[247]....
        /*0958*/ 	.word	0xffffffff


	//   ....[248]....
        /*095c*/ 	.word	0xffffffff


	//   ....[249]....
        /*0960*/ 	.word	0xffffffff


	//   ....[250]....
        /*0964*/ 	.word	0xffffffff


	//   ....[251]....
        /*0968*/ 	.word	0xffffffff


	//   ....[252]....
        /*096c*/ 	.word	0xffffffff


	//   ....[253]....
        /*0970*/ 	.word	0xffffffff


	//   ....[254]....
        /*0974*/ 	.word	0xffffffff


	//   ....[255]....
        /*0978*/ 	.word	0xffffffff


	//   ....[0]....
        /*097c*/ 	.word	0xffffffff


	//   ....[1]....
        /*0980*/ 	.word	0xffffffff


	//   ....[2]....
        /*0984*/ 	.word	0xffffffff


	//   ....[3]....
        /*0988*/ 	.word	0xffffffff


	//   ....[4]....
        /*098c*/ 	.word	0xffffffff


	//   ....[5]....
        /*0990*/ 	.word	0xffffffff


	//   ....[6]....
        /*0994*/ 	.word	0xffffffff


	//   ....[7]....
        /*0998*/ 	.word	0xffffffff


	//   ....[8]....
        /*099c*/ 	.word	0xffffffff


	//   ....[9]....
        /*09a0*/ 	.word	0xffffffff


	//   ....[10]....
        /*09a4*/ 	.word	0xffffffff


	//   ....[11]....
        /*09a8*/ 	.word	0xffffffff


	//   ....[12]....
        /*09ac*/ 	.word	0xffffffff


	//   ....[13]....
        /*09b0*/ 	.word	0xffffffff


	//   ....[14]....
        /*09b4*/ 	.word	0xffffffff


	//   ....[15]....
        /*09b8*/ 	.word	0xffffffff


	//   ....[16]....
        /*09bc*/ 	.word	0xffffffff


	//   ....[17]....
        /*09c0*/ 	.word	0xffffffff


	//   ....[18]....
        /*09c4*/ 	.word	0xffffffff


	//   ....[19]....
        /*09c8*/ 	.word	0xffffffff


	//   ....[20]....
        /*09cc*/ 	.word	0xffffffff


	//   ....[21]....
        /*09d0*/ 	.word	0xffffffff


	//   ....[22]....
        /*09d4*/ 	.word	0xffffffff


	//   ....[23]....
        /*09d8*/ 	.word	0xffffffff


	//   ....[24]....
        /*09dc*/ 	.word	0xffffffff


	//   ....[25]....
        /*09e0*/ 	.word	0xffffffff


	//   ....[26]....
        /*09e4*/ 	.word	0xffffffff


	//   ....[27]....
        /*09e8*/ 	.word	0xffffffff


	//   ....[28]....
        /*09ec*/ 	.word	0xffffffff


	//   ....[29]....
        /*09f0*/ 	.word	0xffffffff


	//   ....[30]....
        /*09f4*/ 	.word	0xffffffff


	//   ....[31]....
        /*09f8*/ 	.word	0xffffffff


	//   ....[32]....
        /*09fc*/ 	.word	0xffffffff


	//   ....[33]....
        /*0a00*/ 	.word	0xffffffff


	//   ....[34]....
        /*0a04*/ 	.word	0xffffffff


	//   ....[35]....
        /*0a08*/ 	.word	0xffffffff


	//   ....[36]....
        /*0a0c*/ 	.word	0xffffffff


	//   ....[37]....
        /*0a10*/ 	.word	0xffffffff


	//   ....[38]....
        /*0a14*/ 	.word	0xffffffff


	//   ....[39]....
        /*0a18*/ 	.word	0xffffffff


	//   ....[40]....
        /*0a1c*/ 	.word	0xffffffff


	//   ....[41]....
        /*0a20*/ 	.word	0xffffffff


	//   ....[42]....
        /*0a24*/ 	.word	0xffffffff


	//   ....[43]....
        /*0a28*/ 	.word	0xffffffff


	//   ....[44]....
        /*0a2c*/ 	.word	0xffffffff


	//   ....[45]....
        /*0a30*/ 	.word	0xffffffff


	//----- nvinfo : EIATTR_COOP_GROUP_INSTR_OFFSETS
	.align		4
.L_428:
        /*0a34*/ 	.byte	0x04, 0x28
        /*0a36*/ 	.short	(.L_430 - .L_429)


	//   ....[0]....
.L_429:
        /*0a38*/ 	.word	0x00000050


	//   ....[1]....
        /*0a3c*/ 	.word	0x00000200


	//   ....[2]....
        /*0a40*/ 	.word	0x00000230


	//   ....[3]....
        /*0a44*/ 	.word	0x00000260


	//   ....[4]....
        /*0a48*/ 	.word	0x00000290


	//   ....[5]....
        /*0a4c*/ 	.word	0x000002c0


	//   ....[6]....
        /*0a50*/ 	.word	0x000002f0


	//   ....[7]....
        /*0a54*/ 	.word	0x00000460


	//   ....[8]....
        /*0a58*/ 	.word	0x000004a0


	//   ....[9]....
        /*0a5c*/ 	.word	0x000004d0


	//   ....[10]....
        /*0a60*/ 	.word	0x00000500


	//   ....[11]....
        /*0a64*/ 	.word	0x00000530


	//   ....[12]....
        /*0a68*/ 	.word	0x00000560


	//   ....[13]....
        /*0a6c*/ 	.word	0x000005f0


	//   ....[14]....
        /*0a70*/ 	.word	0x00000620


	//   ....[15]....
        /*0a74*/ 	.word	0x00000640


	//   ....[16]....
        /*0a78*/ 	.word	0x000006a0


	//   ....[17]....
        /*0a7c*/ 	.word	0x00002150


	//   ....[18]....
        /*0a80*/ 	.word	0x00002170


	//   ....[19]....
        /*0a84*/ 	.word	0x00002270


	//   ....[20]....
        /*0a88*/ 	.word	0x00002280


	//   ....[21]....
        /*0a8c*/ 	.word	0x00002360


	//   ....[22]....
        /*0a90*/ 	.word	0x00002380


	//   ....[23]....
        /*0a94*/ 	.word	0x00002460


	//   ....[24]....
        /*0a98*/ 	.word	0x00002470


	//   ....[25]....
        /*0a9c*/ 	.word	0x00002550


	//   ....[26]....
        /*0aa0*/ 	.word	0x00002570


	//   ....[27]....
        /*0aa4*/ 	.word	0x00002650


	//   ....[28]....
        /*0aa8*/ 	.word	0x00002660


	//   ....[29]....
        /*0aac*/ 	.word	0x00002740


	//   ....[30]....
        /*0ab0*/ 	.word	0x00002760


	//   ....[31]....
        /*0ab4*/ 	.word	0x00002840


	//   ....[32]....
        /*0ab8*/ 	.word	0x00002850


	//   ....[33]....
        /*0abc*/ 	.word	0x00002c30


	//   ....[34]....
        /*0ac0*/ 	.word	0x00002c50


	//   ....[35]....
        /*0ac4*/ 	.word	0x00002c60


	//   ....[36]....
        /*0ac8*/ 	.word	0x00002c70


	//   ....[37]....
        /*0acc*/ 	.word	0x00002c80


	//   ....[38]....
        /*0ad0*/ 	.word	0x00002c90


	//   ....[39]....
        /*0ad4*/ 	.word	0x00002ca0


	//   ....[40]....
        /*0ad8*/ 	.word	0x00002cc0


	//   ....[41]....
        /*0adc*/ 	.word	0x00002ce0


	//   ....[42]....
        /*0ae0*/ 	.word	0x00002d00


	//   ....[43]....
        /*0ae4*/ 	.word	0x000030f0


	//   ....[44]....
        /*0ae8*/ 	.word	0x00003110


	//   ....[45]....
        /*0aec*/ 	.word	0x00003130


	//   ....[46]....
        /*0af0*/ 	.word	0x00003140


	//   ....[47]....
        /*0af4*/ 	.word	0x00003180


	//   ....[48]....
        /*0af8*/ 	.word	0x000031b0


	//   ....[49]....
        /*0afc*/ 	.word	0x000031c0


	//   ....[50]....
        /*0b00*/ 	.word	0x000031f0


	//   ....[51]....
        /*0b04*/ 	.word	0x00003220


	//   ....[52]....
        /*0b08*/ 	.word	0x00003230


	//   ....[53]....
        /*0b0c*/ 	.word	0x00003aa0


	//   ....[54]....
        /*0b10*/ 	.word	0x00003ac0


	//   ....[55]....
        /*0b14*/ 	.word	0x00003ae0


	//   ....[56]....
        /*0b18*/ 	.word	0x00003af0


	//   ....[57]....
        /*0b1c*/ 	.word	0x00003b00


	//   ....[58]....
        /*0b20*/ 	.word	0x00003b10


	//   ....[59]....
        /*0b24*/ 	.word	0x00003b20


	//   ....[60]....
        /*0b28*/ 	.word	0x00003b30


	//   ....[61]....
        /*0b2c*/ 	.word	0x00003b60


	//   ....[62]....
        /*0b30*/ 	.word	0x00003b90


	//   ....[63]....
        /*0b34*/ 	.word	0x00004810


	//   ....[64]....
        /*0b38*/ 	.word	0x00004840


	//   ....[65]....
        /*0b3c*/ 	.word	0x00004850


	//   ....[66]....
        /*0b40*/ 	.word	0x00004860


	//   ....[67]....
        /*0b44*/ 	.word	0x00004870


	//   ....[68]....
        /*0b48*/ 	.word	0x000048a0


	//   ....[69]....
        /*0b4c*/ 	.word	0x000048c0


	//   ....[70]....
        /*0b50*/ 	.word	0x000048e0


	//   ....[71]....
        /*0b54*/ 	.word	0x000064a0


	//   ....[72]....
        /*0b58*/ 	.word	0x000064c0


	//   ....[73]....
        /*0b5c*/ 	.word	0x00006510


	//   ....[74]....
        /*0b60*/ 	.word	0x00006540


	//   ....[75]....
        /*0b64*/ 	.word	0x00006570


	//   ....[76]....
        /*0b68*/ 	.word	0x00006590


	//   ....[77]....
        /*0b6c*/ 	.word	0x000065b0


	//   ....[78]....
        /*0b70*/ 	.word	0x000065d0


	//   ....[79]....
        /*0b74*/ 	.word	0x000065f0


	//   ....[80]....
        /*0b78*/ 	.word	0x00006610


	//   ....[81]....
        /*0b7c*/ 	.word	0x00006ee0


	//   ....[82]....
        /*0b80*/ 	.word	0x00006f00


	//   ....[83]....
        /*0b84*/ 	.word	0x00006f30


	//   ....[84]....
        /*0b88*/ 	.word	0x00006f50


	//   ....[85]....
        /*0b8c*/ 	.word	0x00006f60


	//   ....[86]....
        /*0b90*/ 	.word	0x00006f70


	//   ....[87]....
        /*0b94*/ 	.word	0x00006f80


	//   ....[88]....
        /*0b98*/ 	.word	0x00006f90


	//   ....[89]....
        /*0b9c*/ 	.word	0x00006fa0


	//   ....[90]....
        /*0ba0*/ 	.word	0x00006fb0


	//   ....[91]....
        /*0ba4*/ 	.word	0x00007640


	//   ....[92]....
        /*0ba8*/ 	.word	0x00007650


	//   ....[93]....
        /*0bac*/ 	.word	0x00007660


	//   ....[94]....
        /*0bb0*/ 	.word	0x00007670


	//   ....[95]....
        /*0bb4*/ 	.word	0x000076a0


	//   ....[96]....
        /*0bb8*/ 	.word	0x000076c0


	//   ....[97]....
        /*0bbc*/ 	.word	0x000076e0


	//   ....[98]....
        /*0bc0*/ 	.word	0x000076f0


	//   ....[99]....
        /*0bc4*/ 	.word	0x000094b0


	//   ....[100]....
        /*0bc8*/ 	.word	0x000094c0


	//   ....[101]....
        /*0bcc*/ 	.word	0x000094d0


	//   ....[102]....
        /*0bd0*/ 	.word	0x000094e0


	//   ....[103]....
        /*0bd4*/ 	.word	0x00009510


	//   ....[104]....
        /*0bd8*/ 	.word	0x00009530


	//   ....[105]....
        /*0bdc*/ 	.word	0x00009550


	//   ....[106]....
        /*0be0*/ 	.word	0x00009560


	//   ....[107]....
        /*0be4*/ 	.word	0x0000a780


	//   ....[108]....
        /*0be8*/ 	.word	0x0000a790


	//   ....[109]....
        /*0bec*/ 	.word	0x0000a7a0


	//   ....[110]....
        /*0bf0*/ 	.word	0x0000a7b0


	//   ....[111]....
        /*0bf4*/ 	.word	0x0000a7c0


	//   ....[112]....
        /*0bf8*/ 	.word	0x0000a7d0


	//   ....[113]....
        /*0bfc*/ 	.word	0x0000a7e0


	//   ....[114]....
        /*0c00*/ 	.word	0x0000a7f0


	//   ....[115]....
        /*0c04*/ 	.word	0x0000abb0


	//   ....[116]....
        /*0c08*/ 	.word	0x0000abd0


	//   ....[117]....
        /*0c0c*/ 	.word	0x0000ac60


	//   ....[118]....
        /*0c10*/ 	.word	0x0000ac70


	//   ....[119]....
        /*0c14*/ 	.word	0x0000acf0


	//   ....[120]....
        /*0c18*/ 	.word	0x0000ad10


	//   ....[121]....
        /*0c1c*/ 	.word	0x0000ad90


	//   ....[122]....
        /*0c20*/ 	.word	0x0000ada0


	//   ....[123]....
        /*0c24*/ 	.word	0x0000ae20


	//   ....[124]....
        /*0c28*/ 	.word	0x0000ae40


	//   ....[125]....
        /*0c2c*/ 	.word	0x0000aec0


	//   ....[126]....
        /*0c30*/ 	.word	0x0000aed0


	//   ....[127]....
        /*0c34*/ 	.word	0x0000af50


	//   ....[128]....
        /*0c38*/ 	.word	0x0000af70


	//   ....[129]....
        /*0c3c*/ 	.word	0x0000aff0


	//   ....[130]....
        /*0c40*/ 	.word	0x0000b000


	//   ....[131]....
        /*0c44*/ 	.word	0x0000b2a0


	//   ....[132]....
        /*0c48*/ 	.word	0x0000b2c0


	//   ....[133]....
        /*0c4c*/ 	.word	0x0000b610


	//   ....[134]....
        /*0c50*/ 	.word	0x0000b620


	//   ....[135]....
        /*0c54*/ 	.word	0x0000b970


	//   ....[136]....
        /*0c58*/ 	.word	0x0000b990


	//   ....[137]....
        /*0c5c*/ 	.word	0x0000bce0


	//   ....[138]....
        /*0c60*/ 	.word	0x0000bcf0


	//   ....[139]....
        /*0c64*/ 	.word	0x0000c7a0


	//   ....[140]....
        /*0c68*/ 	.word	0x0000c7c0


	//   ....[141]....
        /*0c6c*/ 	.word	0x0000c860


	//   ....[142]....
        /*0c70*/ 	.word	0x0000c870


	//   ....[143]....
        /*0c74*/ 	.word	0x0000c8f0


	//   ....[144]....
        /*0c78*/ 	.word	0x0000c910


	//   ....[145]....
        /*0c7c*/ 	.word	0x0000c990


	//   ....[146]....
        /*0c80*/ 	.word	0x0000c9a0


	//   ....[147]....
        /*0c84*/ 	.word	0x0000ca20


	//   ....[148]....
        /*0c88*/ 	.word	0x0000ca40


	//   ....[149]....
        /*0c8c*/ 	.word	0x0000cac0


	//   ....[150]....
        /*0c90*/ 	.word	0x0000cad0


	//   ....[151]....
        /*0c94*/ 	.word	0x0000cb50


	//   ....[152]....
        /*0c98*/ 	.word	0x0000cb70


	//   ....[153]....
        /*0c9c*/ 	.word	0x0000cbf0


	//   ....[154]....
        /*0ca0*/ 	.word	0x0000cc00


	//   ....[155]....
        /*0ca4*/ 	.word	0x0000cd60


	//   ....[156]....
        /*0ca8*/ 	.word	0x0000cd80


	//   ....[157]....
        /*0cac*/ 	.word	0x0000ceb0


	//   ....[158]....
        /*0cb0*/ 	.word	0x0000cef0


	//   ....[159]....
        /*0cb4*/ 	.word	0x0000cf20


	//   ....[160]....
        /*0cb8*/ 	.word	0x0000cf50


	//   ....[161]....
        /*0cbc*/ 	.word	0x0000cf80


	//   ....[162]....
        /*0cc0*/ 	.word	0x0000cfb0


	//   ....[163]....
        /*0cc4*/ 	.word	0x0000d110


	//   ....[164]....
        /*0cc8*/ 	.word	0x0000d150


	//   ....[165]....
        /*0ccc*/ 	.word	0x0000d180


	//   ....[166]....
        /*0cd0*/ 	.word	0x0000d1b0


	//   ....[167]....
        /*0cd4*/ 	.word	0x0000d1e0


	//   ....[168]....
        /*0cd8*/ 	.word	0x0000d210


	//   ....[169]....
        /*0cdc*/ 	.word	0x0000d2a0


	//   ....[170]....
        /*0ce0*/ 	.word	0x0000d2d0


	//   ....[171]....
        /*0ce4*/ 	.word	0x0000d2e0


	//   ....[172]....
        /*0ce8*/ 	.word	0x0000d340


	//   ....[173]....
        /*0cec*/ 	.word	0x0000d920


	//   ....[174]....
        /*0cf0*/ 	.word	0x0000d980


	//   ....[175]....
        /*0cf4*/ 	.word	0x0000d9d0


	//   ....[176]....
        /*0cf8*/ 	.word	0x0000da20


	//   ....[177]....
        /*0cfc*/ 	.word	0x0000da70


	//   ....[178]....
        /*0d00*/ 	.word	0x0000dae0


	//   ....[179]....
        /*0d04*/ 	.word	0x0000db30


	//   ....[180]....
        /*0d08*/ 	.word	0x0000db90


	//   ....[181]....
        /*0d0c*/ 	.word	0x0000dc00


	//   ....[182]....
        /*0d10*/ 	.word	0x0000dc60


	//   ....[183]....
        /*0d14*/ 	.word	0x0000dcd0


	//   ....[184]....
        /*0d18*/ 	.word	0x0000dd40


	//   ....[185]....
        /*0d1c*/ 	.word	0x0000ddb0


	//   ....[186]....
        /*0d20*/ 	.word	0x0000de10


	//   ....[187]....
        /*0d24*/ 	.word	0x0000de80


	//   ....[188]....
        /*0d28*/ 	.word	0x0000def0


	//   ....[189]....
        /*0d2c*/ 	.word	0x0000df60


	//   ....[190]....
        /*0d30*/ 	.word	0x0000dfc0


	//   ....[191]....
        /*0d34*/ 	.word	0x0000e030


	//   ....[192]....
        /*0d38*/ 	.word	0x0000e0a0


	//   ....[193]....
        /*0d3c*/ 	.word	0x0000e110


	//   ....[194]....
        /*0d40*/ 	.word	0x0000e170


	//   ....[195]....
        /*0d44*/ 	.word	0x0000e1e0


	//   ....[196]....
        /*0d48*/ 	.word	0x0000e250


	//   ....[197]....
        /*0d4c*/ 	.word	0x0000e2c0


	//   ....[198]....
        /*0d50*/ 	.word	0x0000e320


	//   ....[199]....
        /*0d54*/ 	.word	0x0000e390


	//   ....[200]....
        /*0d58*/ 	.word	0x0000e400


	//   ....[201]....
        /*0d5c*/ 	.word	0x0000e4d0


	//   ....[202]....
        /*0d60*/ 	.word	0x0000e530


	//   ....[203]....
        /*0d64*/ 	.word	0x0000e610


	//   ....[204]....
        /*0d68*/ 	.word	0x0000e670


	//   ....[205]....
        /*0d6c*/ 	.word	0x0000e750


	//   ....[206]....
        /*0d70*/ 	.word	0x0000e7b0


	//   ....[207]....
        /*0d74*/ 	.word	0x0000e890


	//   ....[208]....
        /*0d78*/ 	.word	0x0000e8f0


	//   ....[209]....
        /*0d7c*/ 	.word	0x0000e950


	//   ....[210]....
        /*0d80*/ 	.word	0x0000e9b0


	//   ....[211]....
        /*0d84*/ 	.word	0x0000ea00


	//   ....[212]....
        /*0d88*/ 	.word	0x0000ea50


	//   ....[213]....
        /*0d8c*/ 	.word	0x0000eaa0


	//   ....[214]....
        /*0d90*/ 	.word	0x0000eaf0


	//   ....[215]....
        /*0d94*/ 	.word	0x0000eb40


	//   ....[216]....
        /*0d98*/ 	.word	0x0000eb90


	//   ....[217]....
        /*0d9c*/ 	.word	0x0000ec00


	//   ....[218]....
        /*0da0*/ 	.word	0x0000ec70


	//   ....[219]....
        /*0da4*/ 	.word	0x0000ece0


	//   ....[220]....
        /*0da8*/ 	.word	0x0000edc0


	//   ....[221]....
        /*0dac*/ 	.word	0x0000ee20


	//   ....[222]....
        /*0db0*/ 	.word	0x0000ef00


	//   ....[223]....
        /*0db4*/ 	.word	0x0000ef60


	//   ....[224]....
        /*0db8*/ 	.word	0x0000f040


	//   ....[225]....
        /*0dbc*/ 	.word	0x0000f0a0


	//   ....[226]....
        /*0dc0*/ 	.word	0x0000f180


	//   ....[227]....
        /*0dc4*/ 	.word	0x0000f1e0


	//   ....[228]....
        /*0dc8*/ 	.word	0x0000f230


	//   ....[229]....
        /*0dcc*/ 	.word	0x0000f270


	//   ....[230]....
        /*0dd0*/ 	.word	0x0000f2c0


	//   ....[231]....
        /*0dd4*/ 	.word	0x0000f300


	//   ....[232]....
        /*0dd8*/ 	.word	0x0000f350


	//   ....[233]....
        /*0ddc*/ 	.word	0x0000f390


	//   ....[234]....
        /*0de0*/ 	.word	0x0000f3e0


	//   ....[235]....
        /*0de4*/ 	.word	0x0000f420


	//   ....[236]....
        /*0de8*/ 	.word	0x0000f480


	//   ....[237]....
        /*0dec*/ 	.word	0x0000f4d0


	//   ....[238]....
        /*0df0*/ 	.word	0x0000f520


	//   ....[239]....
        /*0df4*/ 	.word	0x0000f570


	//   ....[240]....
        /*0df8*/ 	.word	0x0000f5c0


	//   ....[241]....
        /*0dfc*/ 	.word	0x0000f610


	//   ....[242]....
        /*0e00*/ 	.word	0x0000f660


	//   ....[243]....
        /*0e04*/ 	.word	0x0000f6b0


	//   ....[244]....
        /*0e08*/ 	.word	0x0000f720


	//   ....[245]....
        /*0e0c*/ 	.word	0x0000f790


	//   ....[246]....
        /*0e10*/ 	.word	0x0000f800


	//   ....[247]....
        /*0e14*/ 	.word	0x0000f860


	//   ....[248]....
        /*0e18*/ 	.word	0x0000f8d0


	//   ....[249]....
        /*0e1c*/ 	.word	0x0000f940


	//   ....[250]....
        /*0e20*/ 	.word	0x0000f9b0


	//   ....[251]....
        /*0e24*/ 	.word	0x0000fa10


	//   ....[252]....
        /*0e28*/ 	.word	0x0000fa80


	//   ....[253]....
        /*0e2c*/ 	.word	0x0000faf0


	//   ....[254]....
        /*0e30*/ 	.word	0x0000fb60


	//   ....[255]....
        /*0e34*/ 	.word	0x0000fbc0


	//   ....[0]....
        /*0e38*/ 	.word	0x0000fc30


	//   ....[1]....
        /*0e3c*/ 	.word	0x0000fca0


	//   ....[2]....
        /*0e40*/ 	.word	0x0000fd10


	//   ....[3]....
        /*0e44*/ 	.word	0x0000fd70


	//   ....[4]....
        /*0e48*/ 	.word	0x0000fde0


	//   ....[5]....
        /*0e4c*/ 	.word	0x0000fe50


	//   ....[6]....
        /*0e50*/ 	.word	0x0000fec0


	//   ....[7]....
        /*0e54*/ 	.word	0x0000ff20


	//   ....[8]....
        /*0e58*/ 	.word	0x0000ff90


	//   ....[9]....
        /*0e5c*/ 	.word	0x00010000


	//   ....[10]....
        /*0e60*/ 	.word	0x00010070


	//   ....[11]....
        /*0e64*/ 	.word	0x000100d0


	//   ....[12]....
        /*0e68*/ 	.word	0x00010140


	//   ....[13]....
        /*0e6c*/ 	.word	0x000101b0


	//   ....[14]....
        /*0e70*/ 	.word	0x00010220


	//   ....[15]....
        /*0e74*/ 	.word	0x00010280


	//   ....[16]....
        /*0e78*/ 	.word	0x000102f0


	//   ....[17]....
        /*0e7c*/ 	.word	0x00010360


	//   ....[18]....
        /*0e80*/ 	.word	0x000103d0


	//   ....[19]....
        /*0e84*/ 	.word	0x00010430


	//   ....[20]....
        /*0e88*/ 	.word	0x000104a0


	//   ....[21]....
        /*0e8c*/ 	.word	0x00010510


	//   ....[22]....
        /*0e90*/ 	.word	0x00010580


	//   ....[23]....
        /*0e94*/ 	.word	0x000105e0


	//   ....[24]....
        /*0e98*/ 	.word	0x00010650


	//   ....[25]....
        /*0e9c*/ 	.word	0x000106c0


	//   ....[26]....
        /*0ea0*/ 	.word	0x00010730


	//   ....[27]....
        /*0ea4*/ 	.word	0x00010790


	//   ....[28]....
        /*0ea8*/ 	.word	0x00010800


	//   ....[29]....
        /*0eac*/ 	.word	0x00010870


	//   ....[30]....
        /*0eb0*/ 	.word	0x000108c0


	//   ....[31]....
        /*0eb4*/ 	.word	0x00010900


	//   ....[32]....
        /*0eb8*/ 	.word	0x00010950


	//   ....[33]....
        /*0ebc*/ 	.word	0x000109a0


	//   ....[34]....
        /*0ec0*/ 	.word	0x000109f0


	//   ....[35]....
        /*0ec4*/ 	.word	0x00010a60


	//   ....[36]....
        /*0ec8*/ 	.word	0x00010ab0


	//   ....[37]....
        /*0ecc*/ 	.word	0x00010b00


	//   ....[38]....
        /*0ed0*/ 	.word	0x00010b50


	//   ....[39]....
        /*0ed4*/ 	.word	0x00010ba0


	//   ....[40]....
        /*0ed8*/ 	.word	0x00010bf0


	//   ....[41]....
        /*0edc*/ 	.word	0x00010c60


	//   ....[42]....
        /*0ee0*/ 	.word	0x00010cb0


	//   ....[43]....
        /*0ee4*/ 	.word	0x00010d10


	//   ....[44]....
        /*0ee8*/ 	.word	0x00010d70


	//   ....[45]....
        /*0eec*/ 	.word	0x00010de0


	//----- nvinfo : EIATTR_EXIT_INSTR_OFFSETS
	.align		4
.L_430:
        /*0ef0*/ 	.byte	0x04, 0x1c
        /*0ef2*/ 	.short	(.L_432 - .L_431)


	//   ....[0]....
.L_431:
        /*0ef4*/ 	.word	0x00000c10


	//   ....[1]....
        /*0ef8*/ 	.word	0x0000d8e0


	//----- nvinfo : EIATTR_MAX_THREADS
	.align		4
.L_432:
        /*0efc*/ 	.byte	0x04, 0x05
        /*0efe*/ 	.short	(.L_434 - .L_433)
.L_433:
        /*0f00*/ 	.word	0x00000080
        /*0f04*/ 	.word	0x00000001
        /*0f08*/ 	.word	0x00000001


	//----- nvinfo : EIATTR_CRS_STACK_SIZE
	.align		4
.L_434:
        /*0f0c*/ 	.byte	0x04, 0x1e
        /*0f0e*/ 	.short	(.L_436 - .L_435)
.L_435:
        /*0f10*/ 	.word	0x00000000
.L_436:


//--------------------- .nv.info._ZN7cutlass13device_kernelIN5flash19enable_sm80_to_sm89INS1_16FlashAttnFwdSm80INS1_25CollectiveMainloopFwdSm80ILi4ELi1ELb0EN4cute5tupleIJNS5_1CILi128EEENS7_ILi80EEENS7_ILi64EEEEEELi64ENS_10bfloat16_tEfNS_4arch4Sm80ELb0ELb0ELb0ELb1ELb1ELb1ELb1ELb1EEENS1_21CollectiveEpilogueFwdINS6_IJS8_SA_S9_EEENS6_IJNS7_ILi1EEESI_SI_EEESC_SE_Li128ELb1ELb1ELb1ELb0EEENS1_36VarlenDynamicPersistentTileSchedulerILi128ELi80ELi128ELi128ELb1ELb1ELb0ELb0ELb1ELb1EEEEEEEEEvNT_6ParamsE --------------------------
	.section	.nv.info._ZN7cutlass13device_kernelIN5flash19enable_sm80_to_sm89INS1_16FlashAttnFwdSm80INS1_25CollectiveMainloopFwdSm80ILi4ELi1ELb0EN4cute5tupleIJNS5_1CILi128EEENS7_ILi80EEENS7_ILi64EEEEEELi64ENS_10bfloat16_tEfNS_4arch4Sm80ELb0ELb0ELb0ELb1ELb1ELb1ELb1ELb1EEENS1_21CollectiveEpilogueFwdINS6_IJS8_SA_S9_EEENS6_IJNS7_ILi1EEESI_SI_EEESC_SE_Li128ELb1ELb1ELb1ELb0EEENS1_36VarlenDynamicPersistentTileSchedulerILi128ELi80ELi128ELi128ELb1ELb1ELb0ELb0ELb1ELb1EEEEEEEEEvNT_6ParamsE,"",@"SHT_CUDA_INFO"
	.sectionflags	@""
	.align	4


	//----- nvinfo : EIATTR_CUDA_API_VERSION
	.align		4
        /*0000*/ 	.byte	0x04, 0x37
        /*0002*/ 	.short	(.L_438 - .L_437)
.L_437:
        /*0004*/ 	.word	0x00000082


	//----- nvinfo : EIATTR_SW2861232_WAR
	.align		4
.L_438:
        /*0008*/ 	.byte	0x01, 0x35
	.zero		2


	//----- nvinfo : EIATTR_PARAM_CBANK
	.align		4
        /*000c*/ 	.byte	0x04, 0x0a
        /*000e*/ 	.short	(.L_440 - .L_439)
	.align		4
.L_439:
        /*0010*/ 	.word	index@(.nv.constant0._ZN7cutlass13device_kernelIN5flash19enable_sm80_to_sm89INS1_16FlashAttnFwdSm80INS1_25CollectiveMainloopFwdSm80ILi4ELi1ELb0EN4cute5tupleIJNS5_1CILi128EEENS7_ILi80EEENS7_ILi64EEEEEELi64ENS_10bfloat16_tEfNS_4arch4Sm80ELb0ELb0ELb0ELb1ELb1ELb1ELb1ELb1EEENS1_21CollectiveEpilogueFwdINS6_IJS8_SA_S9_EEENS6_IJNS7_ILi1EEESI_SI_EEESC_SE_Li128ELb1ELb1ELb1ELb0EEENS1_36VarlenDynamicPersistentTileSchedulerILi128ELi80ELi128ELi128ELb1ELb1ELb0ELb0ELb1ELb1EEEEEEEEEvNT_6ParamsE)
        /*0014*/ 	.short	0x0160
        /*0016*/ 	.short	0x0438


	//----- nvinfo : EIATTR_CBANK_PARAM_SIZE
	.align		4
.L_440:
        /*0018*/ 	.byte	0x03, 0x19
        /*001a*/ 	.short	0x0438


	//----- nvinfo : EIATTR_KPARAM_INFO
	.align		4
        /*001c*/ 	.byte	0x04, 0x17
        /*001e*/ 	.short	(.L_442 - .L_441)
.L_441:
        /*0020*/ 	.word	0x00000000
        /*0024*/ 	.short	0x0000
        /*0026*/ 	.short	0x0000
        /*0028*/ 	.byte	0x00, 0xf0, 0xe1, 0x10


	//----- nvinfo : EIATTR_MAXREG_COUNT
	.align		4
.L_442:
        /*002c*/ 	.byte	0x03, 0x1b
        /*002e*/ 	.short	0x00ff


	//----- nvinfo : EIATTR_NUM_BARRIERS
	.align		4
        /*0030*/ 	.byte	0x02, 0x4c
        /*0032*/ 	.byte	0x06
	.zero		1


	//----- nvinfo : EIATTR_ANNOTATIONS
	.align		4
        /*0034*/ 	.byte	0x04, 0x55
        /*0036*/ 	.short	(.L_444 - .L_443)


	//   ....[0]....
.L_443:
        /* <DEDUP_REMOVED lines=116> */


	//----- nvinfo : EIATTR_MERCURY_ISA_VERSION
	.align		4
.L_444:
        /*0768*/ 	.byte	0x03, 0x5f
        /*076a*/ 	.short	0x0000


	//----- nvinfo : EIATTR_INT_WARP_WIDE_INSTR_OFFSETS
	.align		4
        /*076c*/ 	.byte	0x04, 0x31
        /*076e*/ 	.short	(.L_446 - .L_445)


	//   ....[0]....
.L_445:
        /*0770*/ 	.word	0x000134c0


	//   ....[1]....
        /*0774*/ 	.word	0x00013540


	//----- nvinfo : EIATTR_COOP_GROUP_MASK_REGIDS
	.align		4
.L_446:
        /*0778*/ 	.byte	0x04, 0x29
        /*077a*/ 	.short	(.L_448 - .L_447)


	//   ....[0]....
.L_447:
        /*077c*/ 	.word	0xffffffff


	//   ....[1]....
        /*0780*/ 	.word	0xffffffff


	//   ....[2]....
        /*0784*/ 	.word	0xffffffff


	//   ....[3]....
        /*0788*/ 	.word	0xffffffff


	//   ....[4]....
        /*078c*/ 	.word	0xffffffff


	//   ....[5]....
        /*0790*/ 	.word	0xffffffff


	//   ....[6]....
        /*0794*/ 	.word	0xffffffff


	//   ....[7]....
        /*0798*/ 	.word	0xffffffff


	//   ....[8]....
        /*079c*/ 	.word	0xffffffff


	//   ....[9]....
        /*07a0*/ 	.word	0xffffffff


	//   ....[10]....
        /*07a4*/ 	.word	0xffffffff


	//   ....[11]....
        /*07a8*/ 	.word	0xffffffff


	//   ....[12]....
        /*07ac*/ 	.word	0xffffffff


	//   ....[13]....
        /*07b0*/ 	.word	0xffffffff


	//   ....[14]....
        /*07b4*/ 	.word	0xffffffff


	//   ....[15]....
        /*07b8*/ 	.word	0xffffffff


	//   ....[16]....
        /*07bc*/ 	.word	0xffffffff


	//   ....[17]....
        /*07c0*/ 	.word	0xffffffff


	//   ....[18]....
        /*07c4*/ 	.word	0xffffffff


	//   ....[19]....
        /*07c8*/ 	.word	0xffffffff


	//   ....[20]....
        /*07cc*/ 	.word	0xffffffff


	//   ....[21]....
        /*07d0*/ 	.word	0xffffffff


	//   ....[22]....
        /*07d4*/ 	.word	0xffffffff


	//   ....[23]....
        /*07d8*/ 	.word	0xffffffff


	//   ....[24]....
        /*07dc*/ 	.word	0xffffffff


	//   ....[25]....
        /*07e0*/ 	.word	0xffffffff


	//   ....[26]....
        /*07e4*/ 	.word	0xffffffff


	//   ....[27]....
        /*07e8*/ 	.word	0xffffffff


	//   ....[28]....
        /*07ec*/ 	.word	0xffffffff


	//   ....[29]....
        /*07f0*/ 	.word	0xffffffff


	//   ....[30]....
        /*07f4*/ 	.word	0xffffffff


	//   ....[31]....
        /*07f8*/ 	.word	0xffffffff


	//   ....[32]....
        /*07fc*/ 	.word	0xffffffff


	//   ....[33]....
        /*0800*/ 	.word	0xffffffff


	//   ....[34]....
        /*0804*/ 	.word	0xffffffff


	//   ....[35]....
        /*0808*/ 	.word	0xffffffff


	//   ....[36]....
        /*080c*/ 	.word	0xffffffff


	//   ....[37]....
        /*0810*/ 	.word	0xffffffff


	//   ....[38]....
        /*0814*/ 	.word	0xffffffff


	//   ....[39]....
        /*0818*/ 	.word	0xffffffff


	//   ....[40]....
        /*081c*/ 	.word	0xffffffff


	//   ....[41]....
        /*0820*/ 	.word	0xffffffff


	//   ....[42]....
        /*0824*/ 	.word	0xffffffff


	//   ....[43]....
        /*0828*/ 	.word	0xffffffff


	//   ....[44]....
        /*082c*/ 	.word	0xffffffff


	//   ....[45]....
        /*0830*/ 	.word	0xffffffff


	//   ....[46]....
        /*0834*/ 	.word	0xffffffff


	//   ....[47]....
        /*0838*/ 	.word	0xffffffff


	//   ....[48]....
        /*083c*/ 	.word	0xffffffff


	//   ....[49]....
        /*0840*/ 	.word	0xffffffff


	//   ....[50]....
        /*0844*/ 	.word	0xffffffff


	//   ....[51]....
        /*0848*/ 	.word	0xffffffff


	//   ....[52]....
        /*084c*/ 	.word	0xffffffff


	//   ....[53]....
        /*0850*/ 	.word	0xffffffff


	//   ....[54]....
        /*0854*/ 	.word	0xffffffff


	//   ....[55]....
        /*0858*/ 	.word	0xffffffff


	//   ....[56]....
        /*085c*/ 	.word	0xffffffff


	//   ....[57]....
        /*0860*/ 	.word	0xffffffff


	//   ....[58]....
        /*0864*/ 	.word	0xffffffff


	//   ....[59]....
        /*0868*/ 	.word	0xffffffff


	//   ....[60]....
        /*086c*/ 	.word	0xffffffff


	//   ....[61]....
        /*0870*/ 	.word	0xffffffff


	//   ....[62]....
        /*0874*/ 	.word	0xffffffff


	//   ....[63]....
        /*0878*/ 	.word	0xffffffff


	//   ....[64]....
        /*087c*/ 	.word	0xffffffff


	//   ....[65]....
        /*0880*/ 	.word	0xffffffff


	//   ....[66]....
        /*0884*/ 	.word	0xffffffff


	//   ....[67]....
        /*0888*/ 	.word	0xffffffff


	//   ....[68]....
        /*088c*/ 	.word	0xffffffff


	//   ....[69]....
        /*0890*/ 	.word	0xffffffff


	//   ....[70]....
        /*0894*/ 	.word	0xffffffff


	//   ....[71]....
        /*0898*/ 	.word	0xffffffff


	//   ....[72]....
        /*089c*/ 	.word	0xffffffff


	//   ....[73]....
        /*08a0*/ 	.word	0xffffffff


	//   ....[74]....
        /*08a4*/ 	.word	0xffffffff


	//   ....[75]....
        /*08a8*/ 	.word	0xffffffff


	//   ....[76]....
        /*08ac*/ 	.word	0xffffffff


	//   ....[77]....
        /*08b0*/ 	.word	0xffffffff


	//   ....[78]....
        /*08b4*/ 	.word	0xffffffff


	//   ....[79]....
        /*08b8*/ 	.word	0xffffffff


	//   ....[80]....
        /*08bc*/ 	.word	0xffffffff


	//   ....[81]....
        /*08c0*/ 	.word	0xffffffff


	//   ....[82]....
        /*08c4*/ 	.word	0xffffffff


	//   ....[83]....
        /*08c8*/ 	.word	0xffffffff


	//   ....[84]....
        /*08cc*/ 	.word	0xffffffff


	//   ....[85]....
        /*08d0*/ 	.word	0xffffffff


	//   ....[86]....
        /*08d4*/ 	.word	0xffffffff


	//   ....[87]....
        /*08d8*/ 	.word	0xffffffff


	//   ....[88]....
        /*08dc*/ 	.word	0xffffffff


	//   ....[89]....
        /*08e0*/ 	.word	0xffffffff


	//   ....[90]....
        /*08e4*/ 	.word	0xffffffff


	//   ....[91]....
        /*08e8*/ 	.word	0xffffffff


	//   ....[92]....
        /*08ec*/ 	.word	0xffffffff


	//   ....[93]....
        /*08f0*/ 	.word	0xffffffff


	//   ....[94]....
        /*08f4*/ 	.word	0xffffffff


	//   ....[95]....
        /*08f8*/ 	.word	0xffffffff


	//   ....[96]....
        /*08fc*/ 	.word	0xffffffff


	//   ....[97]....
        /*0900*/ 	.word	0xffffffff


	//   ....[98]....
        /*0904*/ 	.word	0xffffffff


	//   ....[99]....
        /*0908*/ 	.word	0xffffffff


	//   ....[100]....
        /*090c*/ 	.word	0xffffffff


	//   ....[101]....
        /*0910*/ 	.word	0xffffffff


	//   ....[102]....
        /*0914*/ 	.word	0xffffffff


	//   ....[103]....
        /*0918*/ 	.word	0xffffffff


	//   ....[104]....
        /*091c*/ 	.word	0xffffffff


	//   ....[105]....
        /*0920*/ 	.word	0xffffffff


	//   ....[106]....
        /*0924*/ 	.word	0xffffffff


	//   ....[107]....
        /*0928*/ 	.word	0xffffffff


	//   ....[108]....
        /*092c*/ 	.word	0xffffffff


	//   ....[109]....
        /*0930*/ 	.word	0xffffffff


	//   ....[110]....
        /*0934*/ 	.word	0xffffffff


	//   ....[111]....
        /*0938*/ 	.word	0xffffffff


	//   ....[112]....
        /*093c*/ 	.word	0xffffffff


	//   ....[113]....
        /*0940*/ 	.word	0xffffffff


	//   ....[114]....
        /*0944*/ 	.word	0xffffffff


	//   ....[115]....
        /*0948*/ 	.word	0xffffffff


	//   ....[116]....
        /*094c*/ 	.word	0xffffffff


	//   ....[117]....
        /*0950*/ 	.word	0xffffffff


	//   ....[118]....
        /*0954*/ 	.word	0xffffffff


	//   ....[119]....
        /*0958*/ 	.word	0xffffffff


	//   ....[120]....
        /*095c*/ 	.word	0xffffffff


	//   ....[121]....
        /*0960*/ 	.word	0xffffffff


	//   ....[122]....
        /*0964*/ 	.word	0xffffffff


	//   ....[123]....
        /*0968*/ 	.word	0xffffffff


	//   ....[124]....
        /*096c*/ 	.word	0xffffffff


	//   ....[125]....
        /*0970*/ 	.word	0xffffffff


	//   ....[126]....
        /*0974*/ 	.word	0xffffffff


	//   ....[127]....
        /*0978*/ 	.word	0xffffffff


	//   ....[128]....
        /*097c*/ 	.word	0xffffffff


	//   ....[129]....
        /*0980*/ 	.word	0xffffffff


	//   ....[130]....
        /*0984*/ 	.word	0xffffffff


	//   ....[131]....
        /*0988*/ 	.word	0xffffffff


	//   ....[132]....
        /*098c*/ 	.word	0xffffffff


	//   ....[133]....
        /*0990*/ 	.word	0xffffffff


	//   ....[134]....
        /*0994*/ 	.word	0xffffffff


	//   ....[135]....
        /*0998*/ 	.word	0xffffffff


	//   ....[136]....
        /*099c*/ 	.word	0xffffffff


	//   ....[137]....
        /*09a0*/ 	.word	0xffffffff


	//   ....[138]....
        /*09a4*/ 	.word	0xffffffff


	//   ....[139]....
        /*09a8*/ 	.word	0xffffffff


	//   ....[140]....
        /*09ac*/ 	.word	0xffffffff


	//   ....[141]....
        /*09b0*/ 	.word	0xffffffff


	//   ....[142]....
        /*09b4*/ 	.word	0xffffffff


	//   ....[143]....
        /*09b8*/ 	.word	0xffffffff


	//   ....[144]....
        /*09bc*/ 	.word	0xffffffff


	//   ....[145]....
        /*09c0*/ 	.word	0xffffffff


	//   ....[146]....
        /*09c4*/ 	.word	0xffffffff


	//   ....[147]....
        /*09c8*/ 	.word	0xffffffff


	//   ....[148]....
        /*09cc*/ 	.word	0xffffffff


	//   ....[149]....
        /*09d0*/ 	.word	0xffffffff


	//   ....[150]....
        /*09d4*/ 	.word	0xffffffff


	//   ....[151]....
        /*09d8*/ 	.word	0xffffffff


	//   ....[152]....
        /*09dc*/ 	.word	0xffffffff


	//   ....[153]....
        /*09e0*/ 	.word	0xffffffff


	//   ....[154]....
        /*09e4*/ 	.word	0xffffffff


	//   ....[155]....
        /*09e8*/ 	.word	0xffffffff


	//   ....[156]....
        /*09ec*/ 	.word	0xffffffff


	//   ....[157]....
        /*09f0*/ 	.word	0xffffffff


	//   ....[158]....
        /*09f4*/ 	.word	0xffffffff


	//   ....[159]....
        /*09f8*/ 	.word	0xffffffff


	//   ....[160]....
        /*09fc*/ 	.word	0xffffffff


	//   ....[161]....
        /*0a00*/ 	.word	0xffffffff


	//   ....[162]....
        /*0a04*/ 	.word	0xffffffff


	//   ....[163]....
        /*0a08*/ 	.word	0xffffffff


	//   ....[164]....
        /*0a0c*/ 	.word	0xffffffff


	//   ....[165]....
        /*0a10*/ 	.word	0xffffffff


	//   ....[166]....
        /*0a14*/ 	.word	0xffffffff


	//   ....[167]....
        /*0a18*/ 	.word	0xffffffff


	//   ....[168]....
        /*0a1c*/ 	.word	0xffffffff


	//   ....[169]....
        /*0a20*/ 	.word	0xffffffff


	//   ....[170]....
        /*0a24*/ 	.word	0xffffffff


	//   ....[171]....
        /*0a28*/ 	.word	0xffffffff


	//   ....[172]....
        /*0a2c*/ 	.word	0xffffffff


	//   ....[173]....
        /*0a30*/ 	.word	0xffffffff


	//   ....[174]....
        /*0a34*/ 	.word	0xffffffff


	//   ....[175]....
        /*0a38*/ 	.word	0xffffffff


	//   ....[176]....
        /*0a3c*/ 	.word	0xffffffff


	//   ....[177]....
        /*0a40*/ 	.word	0xffffffff


	//   ....[178]....
        /*0a44*/ 	.word	0xffffffff


	//   ....[179]....
        /*0a48*/ 	.word	0xffffffff


	//   ....[180]....
        /*0a4c*/ 	.word	0xffffffff


	//   ....[181]....
        /*0a50*/ 	.word	0xffffffff


	//   ....[182]....
        /*0a54*/ 	.word	0xffffffff


	//   ....[183]....
        /*0a58*/ 	.word	0xffffffff


	//   ....[184]....
        /*0a5c*/ 	.word	0xffffffff


	//   ....[185]....
        /*0a60*/ 	.word	0xffffffff


	//   ....[186]....
        /*0a64*/ 	.word	0xffffffff


	//   ....[187]....
        /*0a68*/ 	.word	0xffffffff


	//   ....[188]....
        /*0a6c*/ 	.word	0xffffffff


	//   ....[189]....
        /*0a70*/ 	.word	0xffffffff


	//   ....[190]....
        /*0a74*/ 	.word	0xffffffff


	//   ....[191]....
        /*0a78*/ 	.word	0xffffffff


	//   ....[192]....
        /*0a7c*/ 	.word	0xffffffff


	//   ....[193]....
        /*0a80*/ 	.word	0xffffffff


	//   ....[194]....
        /*0a84*/ 	.word	0xffffffff


	//   ....[195]....
        /*0a88*/ 	.word	0xffffffff


	//   ....[196]....
        /*0a8c*/ 	.word	0xffffffff


	//   ....[197]....
        /*0a90*/ 	.word	0xffffffff


	//   ....[198]....
        /*0a94*/ 	.word	0xffffffff


	//   ....[199]....
        /*0a98*/ 	.word	0xffffffff


	//   ....[200]....
        /*0a9c*/ 	.word	0xffffffff


	//   ....[201]....
        /*0aa0*/ 	.word	0xffffffff


	//   ....[202]....
        /*0aa4*/ 	.word	0xffffffff


	//   ....[203]....
        /*0aa8*/ 	.word	0xffffffff


	//   ....[204]....
        /*0aac*/ 	.word	0xffffffff


	//   ....[205]....
        /*0ab0*/ 	.word	0xffffffff


	//   ....[206]....
        /*0ab4*/ 	.word	0xffffffff


	//   ....[207]....
        /*0ab8*/ 	.word	0xffffffff


	//   ....[208]....
        /*0abc*/ 	.word	0xffffffff


	//   ....[209]....
        /*0ac0*/ 	.word	0xffffffff


	//   ....[210]....
        /*0ac4*/ 	.word	0xffffffff


	//   ....[211]....
        /*0ac8*/ 	.word	0xffffffff


	//   ....[212]....
        /*0acc*/ 	.word	0xffffffff


	//   ....[213]....
        /*0ad0*/ 	.word	0xffffffff


	//   ....[214]....
        /*0ad4*/ 	.word	0xffffffff


	//   ....[215]....
        /*0ad8*/ 	.word	0xffffffff


	//   ....[216]....
        /*0adc*/ 	.word	0xffffffff


	//   ....[217]....
        /*0ae0*/ 	.word	0xffffffff


	//   ....[218]....
        /*0ae4*/ 	.word	0xffffffff


	//   ....[219]....
        /*0ae8*/ 	.word	0xffffffff


	//   ....[220]....
        /*0aec*/ 	.word	0xffffffff


	//   ....[221]....
        /*0af0*/ 	.word	0xffffffff


	//   ....[222]....
        /*0af4*/ 	.word	0xffffffff


	//   ....[223]....
        /*0af8*/ 	.word	0xffffffff


	//   ....[224]....
        /*0afc*/ 	.word	0xffffffff


	//   ....[225]....
        /*0b00*/ 	.word	0xffffffff


	//   ....[226]....
        /*0b04*/ 	.word	0xffffffff


	//   ....[227]....
        /*0b08*/ 	.word	0xffffffff


	//   ....[228]....
        /*0b0c*/ 	.word	0xffffffff


	//   ....[229]....
        /*0b10*/ 	.word	0xffffffff


	//   ....[230]....
        /*0b14*/ 	.word	0xffffffff


	//   ....[231]....
        /*0b18*/ 	.word	0xffffffff


	//   ....[232]....
        /*0b1c*/ 	.word	0xffffffff


	//   ....[233]....
        /*0b20*/ 	.word	0xffffffff


	//   ....[234]....
        /*0b24*/ 	.word	0xffffffff


	//   ....[235]....
        /*0b28*/ 	.word	0xffffffff


	//   ....[236]....
        /*0b2c*/ 	.word	0xffffffff


	//   ....[237]....
        /*0b30*/ 	.word	0xffffffff


	//   ....[238]....
        /*0b34*/ 	.word	0xffffffff


	//   ....[239]....
        /*0b38*/ 	.word	0xffffffff


	//   ....[240]....
        /*0b3c*/ 	.word	0xffffffff


	//   ....[241]....
        /*0b40*/ 	.word	0xffffffff


	//   ....[242]....
        /*0b44*/ 	.word	0xffffffff


	//   ....[243]....
        /*0b48*/ 	.word	0xffffffff


	//   ....[244]....
        /*0b4c*/ 	.word	0xffffffff


	//   ....[245]....
        /*0b50*/ 	.word	0xffffffff


	//   ....[246]....
        /*0b54*/ 	.word	0xffffffff


	//   ....[247]....
        /*0b58*/ 	.word	0xffffffff


	//   ....[248]....
        /*0b5c*/ 	.word	0xffffffff


	//   ....[249]....
        /*0b60*/ 	.word	0xffffffff


	//   ....[250]....
        /*0b64*/ 	.word	0xffffffff


	//   ....[251]....
        /*0b68*/ 	.word	0xffffffff


	//   ....[252]....
        /*0b6c*/ 	.word	0xffffffff


	//   ....[253]....
        /*0b70*/ 	.word	0xffffffff


	//   ....[254]....
        /*0b74*/ 	.word	0xffffffff


	//   ....[255]....
        /*0b78*/ 	.word	0xffffffff


	//   ....[0]....
        /*0b7c*/ 	.word	0xffffffff


	//   ....[1]....
        /*0b80*/ 	.word	0xffffffff


	//   ....[2]....
        /*0b84*/ 	.word	0xffffffff


	//   ....[3]....
        /*0b88*/ 	.word	0xffffffff


	//   ....[4]....
        /*0b8c*/ 	.word	0xffffffff


	//   ....[5]....
        /*0b90*/ 	.word	0xffffffff


	//   ....[6]....
        /*0b94*/ 	.word	0xffffffff


	//   ....[7]....
        /*0b98*/ 	.word	0xffffffff


	//   ....[8]....
        /*0b9c*/ 	.word	0xffffffff


	//   ....[9]....
        /*0ba0*/ 	.word	0xffffffff


	//   ....[10]....
        /*0ba4*/ 	.word	0xffffffff


	//   ....[11]....
        /*0ba8*/ 	.word	0xffffffff


	//   ....[12]....
        /*0bac*/ 	.word	0xffffffff


	//   ....[13]....
        /*0bb0*/ 	.word	0xffffffff


	//   ....[14]....
        /*0bb4*/ 	.word	0xffffffff


	//   ....[15]....
        /*0bb8*/ 	.word	0xffffffff


	//   ....[16]....
        /*0bbc*/ 	.word	0xffffffff


	//   ....[17]....
        /*0bc0*/ 	.word	0xffffffff


	//   ....[18]....
        /*0bc4*/ 	.word	0xffffffff


	//   ....[19]....
        /*0bc8*/ 	.word	0xffffffff


	//   ....[20]....
        /*0bcc*/ 	.word	0xffffffff


	//   ....[21]....
        /*0bd0*/ 	.word	0xffffffff


	//   ....[22]....
        /*0bd4*/ 	.word	0xffffffff


	//   ....[23]....
        /*0bd8*/ 	.word	0xffffffff


	//   ....[24]....
        /*0bdc*/ 	.word	0xffffffff


	//   ....[25]....
        /*0be0*/ 	.word	0xffffffff


	//   ....[26]....
        /*0be4*/ 	.word	0xffffffff


	//   ....[27]....
        /*0be8*/ 	.word	0xffffffff


	//   ....[28]....
        /*0bec*/ 	.word	0xffffffff


	//   ....[29]....
        /*0bf0*/ 	.word	0xffffffff


	//   ....[30]....
        /*0bf4*/ 	.word	0xffffffff


	//   ....[31]....
        /*0bf8*/ 	.word	0xffffffff


	//   ....[32]....
        /*0bfc*/ 	.word	0xffffffff


	//   ....[33]....
        /*0c00*/ 	.word	0xffffffff


	//   ....[34]....
        /*0c04*/ 	.word	0xffffffff


	//   ....[35]....
        /*0c08*/ 	.word	0xffffffff


	//   ....[36]....
        /*0c0c*/ 	.word	0xffffffff


	//   ....[37]....
        /*0c10*/ 	.word	0xffffffff


	//   ....[38]....
        /*0c14*/ 	.word	0xffffffff


	//   ....[39]....
        /*0c18*/ 	.word	0xffffffff


	//   ....[40]....
        /*0c1c*/ 	.word	0xffffffff


	//   ....[41]....
        /*0c20*/ 	.word	0xffffffff


	//   ....[42]....
        /*0c24*/ 	.word	0xffffffff


	//   ....[43]....
        /*0c28*/ 	.word	0xffffffff


	//   ....[44]....
        /*0c2c*/ 	.word	0xffffffff


	//   ....[45]....
        /*0c30*/ 	.word	0xffffffff


	//   ....[46]....
        /*0c34*/ 	.word	0xffffffff


	//   ....[47]....
        /*0c38*/ 	.word	0xffffffff


	//   ....[48]....
        /*0c3c*/ 	.word	0xffffffff


	//   ....[49]....
        /*0c40*/ 	.word	0xffffffff


	//   ....[50]....
        /*0c44*/ 	.word	0xffffffff


	//   ....[51]....
        /*0c48*/ 	.word	0xffffffff


	//   ....[52]....
        /*0c4c*/ 	.word	0xffffffff


	//   ....[53]....
        /*0c50*/ 	.word	0xffffffff


	//   ....[54]....
        /*0c54*/ 	.word	0xffffffff


	//   ....[55]....
        /*0c58*/ 	.word	0xffffffff


	//   ....[56]....
        /*0c5c*/ 	.word	0xffffffff


	//   ....[57]....
        /*0c60*/ 	.word	0xffffffff


	//   ....[58]....
        /*0c64*/ 	.word	0xffffffff


	//   ....[59]....
        /*0c68*/ 	.word	0xffffffff


	//   ....[60]....
        /*0c6c*/ 	.word	0xffffffff


	//   ....[61]....
        /*0c70*/ 	.word	0xffffffff


	//   ....[62]....
        /*0c74*/ 	.word	0xffffffff


	//   ....[63]....
        /*0c78*/ 	.word	0xffffffff


	//   ....[64]....
        /*0c7c*/ 	.word	0xffffffff


	//   ....[65]....
        /*0c80*/ 	.word	0xffffffff


	//   ....[66]....
        /*0c84*/ 	.word	0xffffffff


	//   ....[67]....
        /*0c88*/ 	.word	0xffffffff


	//   ....[68]....
        /*0c8c*/ 	.word	0xffffffff


	//   ....[69]....
        /*0c90*/ 	.word	0xffffffff


	//   ....[70]....
        /*0c94*/ 	.word	0xffffffff


	//   ....[71]....
        /*0c98*/ 	.word	0xffffffff


	//   ....[72]....
        /*0c9c*/ 	.word	0xffffffff


	//   ....[73]....
        /*0ca0*/ 	.word	0xffffffff


	//   ....[74]....
        /*0ca4*/ 	.word	0xffffffff


	//   ....[75]....
        /*0ca8*/ 	.word	0xffffffff


	//   ....[76]....
        /*0cac*/ 	.word	0xffffffff


	//   ....[77]....
        /*0cb0*/ 	.word	0xffffffff


	//----- nvinfo : EIATTR_COOP_GROUP_INSTR_OFFSETS
	.align		4
.L_448:
        /*0cb4*/ 	.byte	0x04, 0x28
        /*0cb6*/ 	.short	(.L_450 - .L_449)


	//   ....[0]....
.L_449:
        /*0cb8*/ 	.word	0x00000050


	//   ....[1]....
        /*0cbc*/ 	.word	0x00000200


	//   ....[2]....
        /*0cc0*/ 	.word	0x00000230


	//   ....[3]....
        /*0cc4*/ 	.word	0x00000260


	//   ....[4]....
        /*0cc8*/ 	.word	0x00000290


	//   ....[5]....
        /*0ccc*/ 	.word	0x000002c0


	//   ....[6]....
        /*0cd0*/ 	.word	0x000002f0


	//   ....[7]....
        /*0cd4*/ 	.word	0x00000460


	//   ....[8]....
        /*0cd8*/ 	.word	0x000004a0


	//   ....[9]....
        /*0cdc*/ 	.word	0x000004d0


	//   ....[10]....
        /*0ce0*/ 	.word	0x00000500


	//   ....[11]....
        /*0ce4*/ 	.word	0x00000530


	//   ....[12]....
        /*0ce8*/ 	.word	0x00000560


	//   ....[13]....
        /*0cec*/ 	.word	0x000005f0


	//   ....[14]....
        /*0cf0*/ 	.word	0x00000620


	//   ....[15]....
        /*0cf4*/ 	.word	0x00000640


	//   ....[16]....
        /*0cf8*/ 	.word	0x000006a0


	//   ....[17]....
        /*0cfc*/ 	.word	0x00003960


	//   ....[18]....
        /*0d00*/ 	.word	0x000039b0


	//   ....[19]....
        /*0d04*/ 	.word	0x000041a0


	//   ....[20]....
        /*0d08*/ 	.word	0x000041c0


	//   ....[21]....
        /*0d0c*/ 	.word	0x00004930


	//   ....[22]....
        /*0d10*/ 	.word	0x00004940


	//   ....[23]....
        /*0d14*/ 	.word	0x000051a0


	//   ....[24]....
        /*0d18*/ 	.word	0x000051d0


	//   ....[25]....
        /*0d1c*/ 	.word	0x00005e10


	//   ....[26]....
        /*0d20*/ 	.word	0x00005e40


	//   ....[27]....
        /*0d24*/ 	.word	0x00006600


	//   ....[28]....
        /*0d28*/ 	.word	0x00006620


	//   ....[29]....
        /*0d2c*/ 	.word	0x00006e00


	//   ....[30]....
        /*0d30*/ 	.word	0x00006e30


	//   ....[31]....
        /*0d34*/ 	.word	0x00006f60


	//   ....[32]....
        /*0d38*/ 	.word	0x00006f90


	//   ....[33]....
        /*0d3c*/ 	.word	0x00007080


	//   ....[34]....
        /*0d40*/ 	.word	0x000070a0


	//   ....[35]....
        /*0d44*/ 	.word	0x00007680


	//   ....[36]....
        /*0d48*/ 	.word	0x000076c0


	//   ....[37]....
        /*0d4c*/ 	.word	0x000077f0


	//   ....[38]....
        /*0d50*/ 	.word	0x00007820


	//   ....[39]....
        /*0d54*/ 	.word	0x00007910


	//   ....[40]....
        /*0d58*/ 	.word	0x00007940


	//   ....[41]....
        /*0d5c*/ 	.word	0x00008460


	//   ....[42]....
        /*0d60*/ 	.word	0x00008480


	//   ....[43]....
        /*0d64*/ 	.word	0x00008550


	//   ....[44]....
        /*0d68*/ 	.word	0x00008560


	//   ....[45]....
        /*0d6c*/ 	.word	0x00008630


	//   ....[46]....
        /*0d70*/ 	.word	0x00008650


	//   ....[47]....
        /*0d74*/ 	.word	0x00008720


	//   ....[48]....
        /*0d78*/ 	.word	0x00008730


	//   ....[49]....
        /*0d7c*/ 	.word	0x00008800


	//   ....[50]....
        /*0d80*/ 	.word	0x00008820


	//   ....[51]....
        /*0d84*/ 	.word	0x000088f0


	//   ....[52]....
        /*0d88*/ 	.word	0x00008900


	//   ....[53]....
        /*0d8c*/ 	.word	0x000089d0


	//   ....[54]....
        /*0d90*/ 	.word	0x000089f0


	//   ....[55]....
        /*0d94*/ 	.word	0x00008ac0


	//   ....[56]....
        /*0d98*/ 	.word	0x00008ad0


	//   ....[57]....
        /*0d9c*/ 	.word	0x00008f00


	//   ....[58]....
        /*0da0*/ 	.word	0x00008f10


	//   ....[59]....
        /*0da4*/ 	.word	0x00008f20


	//   ....[60]....
        /*0da8*/ 	.word	0x00008f30


	//   ....[61]....
        /*0dac*/ 	.word	0x00008f50


	//   ....[62]....
        /*0db0*/ 	.word	0x00008f60


	//   ....[63]....
        /*0db4*/ 	.word	0x00008f80


	//   ....[64]....
        /*0db8*/ 	.word	0x00008fa0


	//   ....[65]....
        /*0dbc*/ 	.word	0x000090a0


	//   ....[66]....
        /*0dc0*/ 	.word	0x000090b0


	//   ....[67]....
        /*0dc4*/ 	.word	0x000092b0


	//   ....[68]....
        /*0dc8*/ 	.word	0x000092f0


	//   ....[69]....
        /*0dcc*/ 	.word	0x00009300


	//   ....[70]....
        /*0dd0*/ 	.word	0x00009310


	//   ....[71]....
        /*0dd4*/ 	.word	0x0000abd0


	//   ....[72]....
        /*0dd8*/ 	.word	0x0000ac10


	//   ....[73]....
        /*0ddc*/ 	.word	0x0000ac30


	//   ....[74]....
        /*0de0*/ 	.word	0x0000ac40


	//   ....[75]....
        /*0de4*/ 	.word	0x0000c920


	//   ....[76]....
        /*0de8*/ 	.word	0x0000c960


	//   ....[77]....
        /*0dec*/ 	.word	0x0000c970


	//   ....[78]....
        /*0df0*/ 	.word	0x0000c990


	//   ....[79]....
        /*0df4*/ 	.word	0x0000c9b0


	//   ....[80]....
        /*0df8*/ 	.word	0x0000ca30


	//   ....[81]....
        /*0dfc*/ 	.word	0x0000ca70


	//   ....[82]....
        /*0e00*/ 	.word	0x0000ca90


	//   ....[83]....
        /*0e04*/ 	.word	0x0000cab0


	//   ....[84]....
        /*0e08*/ 	.word	0x0000cad0


	//   ....[85]....
        /*0e0c*/ 	.word	0x0000d2f0


	//   ....[86]....
        /*0e10*/ 	.word	0x0000d310


	//   ....[87]....
        /*0e14*/ 	.word	0x0000d330


	//   ....[88]....
        /*0e18*/ 	.word	0x0000d340


	//   ....[89]....
        /*0e1c*/ 	.word	0x0000d350


	//   ....[90]....
        /*0e20*/ 	.word	0x0000d360


	//   ....[91]....
        /*0e24*/ 	.word	0x0000d370


	//   ....[92]....
        /*0e28*/ 	.word	0x0000d380


	//   ....[93]....
        /*0e2c*/ 	.word	0x0000d3b0


	//   ....[94]....
        /*0e30*/ 	.word	0x0000d3e0


	//   ....[95]....
        /*0e34*/ 	.word	0x0000e060


	//   ....[96]....
        /*0e38*/ 	.word	0x0000e070


	//   ....[97]....
        /*0e3c*/ 	.word	0x0000e080


	//   ....[98]....
        /*0e40*/ 	.word	0x0000e090


	//   ....[99]....
        /*0e44*/ 	.word	0x0000e0c0


	//   ....[100]....
        /*0e48*/ 	.word	0x0000e0e0


	//   ....[101]....
        /*0e4c*/ 	.word	0x0000e100


	//   ....[102]....
        /*0e50*/ 	.word	0x0000e110


	//   ....[103]....
        /*0e54*/ 	.word	0x0000fc80


	//   ....[104]....
        /*0e58*/ 	.word	0x0000fcd0


	//   ....[105]....
        /*0e5c*/ 	.word	0x0000fd00


	//   ....[106]....
        /*0e60*/ 	.word	0x0000fd20


	//   ....[107]....
        /*0e64*/ 	.word	0x0000fd40


	//   ....[108]....
        /*0e68*/ 	.word	0x0000fd60


	//   ....[109]....
        /*0e6c*/ 	.word	0x0000fd80


	//   ....[110]....
        /*0e70*/ 	.word	0x0000fda0


	//   ....[111]....
        /*0e74*/ 	.word	0x0000fdd0


	//   ....[112]....
        /*0e78*/ 	.word	0x0000ff00


	//   ....[113]....
        /*0e7c*/ 	.word	0x00010720


	//   ....[114]....
        /*0e80*/ 	.word	0x00010740


	//   ....[115]....
        /*0e84*/ 	.word	0x00010790


	//   ....[116]....
        /*0e88*/ 	.word	0x000107b0


	//   ....[117]....
        /*0e8c*/ 	.word	0x000107e0


	//   ....[118]....
        /*0e90*/ 	.word	0x00010800


	//   ....[119]....
        /*0e94*/ 	.word	0x00010830


	//   ....[120]....
        /*0e98*/ 	.word	0x00010850


	//   ....[121]....
        /*0e9c*/ 	.word	0x00010870


	//   ....[122]....
        /*0ea0*/ 	.word	0x000108b0


	//   ....[123]....
        /*0ea4*/ 	.word	0x00010e80


	//   ....[124]....
        /*0ea8*/ 	.word	0x00010ea0


	//   ....[125]....
        /*0eac*/ 	.word	0x00010ec0


	//   ....[126]....
        /*0eb0*/ 	.word	0x00010ee0


	//   ....[127]....
        /*0eb4*/ 	.word	0x00010f00


	//   ....[128]....
        /*0eb8*/ 	.word	0x00010f20


	//   ....[129]....
        /*0ebc*/ 	.word	0x00010f40


	//   ....[130]....
        /*0ec0*/ 	.word	0x00010f60


	//   ....[131]....
        /*0ec4*/ 	.word	0x00012d00


	//   ....[132]....
        /*0ec8*/ 	.word	0x00012d30


	//   ....[133]....
        /*0ecc*/ 	.word	0x00012d40


	//   ....[134]....
        /*0ed0*/ 	.word	0x00012d50


	//   ....[135]....
        /*0ed4*/ 	.word	0x00012d60


	//   ....[136]....
        /*0ed8*/ 	.word	0x00012d90


	//   ....[137]....
        /*0edc*/ 	.word	0x00012db0


	//   ....[138]....
        /*0ee0*/ 	.word	0x00012dd0


	//   ....[139]....
        /*0ee4*/ 	.word	0x00013fe0


	//   ....[140]....
        /*0ee8*/ 	.word	0x00014000


	//   ....[141]....
        /*0eec*/ 	.word	0x00014010


	//   ....[142]....
        /*0ef0*/ 	.word	0x00014020


	//   ....[143]....
        /*0ef4*/ 	.word	0x00014030


	//   ....[144]....
        /*0ef8*/ 	.word	0x00014040


	//   ....[145]....
        /*0efc*/ 	.word	0x00014060


	//   ....[146]....
        /*0f00*/ 	.word	0x000140d0


	//   ....[147]....
        /*0f04*/ 	.word	0x000144c0


	//   ....[148]....
        /*0f08*/ 	.word	0x000144e0


	//   ....[149]....
        /*0f0c*/ 	.word	0x00014540


	//   ....[150]....
        /*0f10*/ 	.word	0x00014550


	//   ....[151]....
        /*0f14*/ 	.word	0x000145c0


	//   ....[152]....
        /*0f18*/ 	.word	0x000145e0


	//   ....[153]....
        /*0f1c*/ 	.word	0x00014650


	//   ....[154]....
        /*0f20*/ 	.word	0x00014660


	//   ....[155]....
        /*0f24*/ 	.word	0x000146d0


	//   ....[156]....
        /*0f28*/ 	.word	0x000146f0


	//   ....[157]....
        /*0f2c*/ 	.word	0x00014760


	//   ....[158]....
        /*0f30*/ 	.word	0x00014770


	//   ....[159]....
        /*0f34*/ 	.word	0x000147e0


	//   ....[160]....
        /*0f38*/ 	.word	0x00014800


	//   ....[161]....
        /*0f3c*/ 	.word	0x00014870


	//   ....[162]....
        /*0f40*/ 	.word	0x00014880


	//   ....[163]....
        /*0f44*/ 	.word	0x00014b00


	//   ....[164]....
        /*0f48*/ 	.word	0x00014b20


	//   ....[165]....
        /*0f4c*/ 	.word	0x00014e70


	//   ....[166]....
        /*0f50*/ 	.word	0x00014e80


	//   ....[167]....
        /*0f54*/ 	.word	0x000151d0


	//   ....[168]....
        /*0f58*/ 	.word	0x000151f0


	//   ....[169]....
        /*0f5c*/ 	.word	0x00015560


	//   ....[170]....
        /*0f60*/ 	.word	0x00015570


	//   ....[171]....
        /*0f64*/ 	.word	0x000160c0


	//   ....[172]....
        /*0f68*/ 	.word	0x000160e0


	//   ....[173]....
        /*0f6c*/ 	.word	0x00016150


	//   ....[174]....
        /*0f70*/ 	.word	0x00016160


	//   ....[175]....
        /*0f74*/ 	.word	0x000161d0


	//   ....[176]....
        /*0f78*/ 	.word	0x000161f0


	//   ....[177]....
        /*0f7c*/ 	.word	0x00016260


	//   ....[178]....
        /*0f80*/ 	.word	0x00016270


	//   ....[179]....
        /*0f84*/ 	.word	0x000162e0


	//   ....[180]....
        /*0f88*/ 	.word	0x00016300


	//   ....[181]....
        /*0f8c*/ 	.word	0x00016370


	//   ....[182]....
        /*0f90*/ 	.word	0x00016380


	//   ....[183]....
        /*0f94*/ 	.word	0x000163f0


	//   ....[184]....
        /*0f98*/ 	.word	0x00016410


	//   ....[185]....
        /*0f9c*/ 	.word	0x00016480


	//   ....[186]....
        /*0fa0*/ 	.word	0x00016490


	//   ....[187]....
        /*0fa4*/ 	.word	0x000165e0


	//   ....[188]....
        /*0fa8*/ 	.word	0x00016600


	//   ....[189]....
        /*0fac*/ 	.word	0x00016730


	//   ....[190]....
        /*0fb0*/ 	.word	0x00016770


	//   ....[191]....
        /*0fb4*/ 	.word	0x000167a0


	//   ....[192]....
        /*0fb8*/ 	.word	0x000167d0


	//   ....[193]....
        /*0fbc*/ 	.word	0x00016800


	//   ....[194]....
        /*0fc0*/ 	.word	0x00016830


	//   ....[195]....
        /*0fc4*/ 	.word	0x00016990


	//   ....[196]....
        /*0fc8*/ 	.word	0x000169d0


	//   ....[197]....
        /*0fcc*/ 	.word	0x00016a00


	//   ....[198]....
        /*0fd0*/ 	.word	0x00016a30


	//   ....[199]....
        /*0fd4*/ 	.word	0x00016a60


	//   ....[200]....
        /*0fd8*/ 	.word	0x00016a90


	//   ....[201]....
        /*0fdc*/ 	.word	0x00016b20


	//   ....[202]....
        /*0fe0*/ 	.word	0x00016b50


	//   ....[203]....
        /*0fe4*/ 	.word	0x00016b60


	//   ....[204]....
        /*0fe8*/ 	.word	0x00016bc0


	//   ....[205]....
        /*0fec*/ 	.word	0x000171b0


	//   ....[206]....
        /*0ff0*/ 	.word	0x00017210


	//   ....[207]....
        /*0ff4*/ 	.word	0x00017260


	//   ....[208]....
        /*0ff8*/ 	.word	0x000172b0


	//   ....[209]....
        /*0ffc*/ 	.word	0x00017300


	//   ....[210]....
        /*1000*/ 	.word	0x00017370


	//   ....[211]....
        /*1004*/ 	.word	0x000173c0


	//   ....[212]....
        /*1008*/ 	.word	0x00017420


	//   ....[213]....
        /*100c*/ 	.word	0x00017490


	//   ....[214]....
        /*1010*/ 	.word	0x000174f0


	//   ....[215]....
        /*1014*/ 	.word	0x00017560


	//   ....[216]....
        /*1018*/ 	.word	0x000175d0


	//   ....[217]....
        /*101c*/ 	.word	0x00017640


	//   ....[218]....
        /*1020*/ 	.word	0x000176a0


	//   ....[219]....
        /*1024*/ 	.word	0x00017710


	//   ....[220]....
        /*1028*/ 	.word	0x00017780


	//   ....[221]....
        /*102c*/ 	.word	0x000177f0


	//   ....[222]....
        /*1030*/ 	.word	0x00017850


	//   ....[223]....
        /*1034*/ 	.word	0x000178c0


	//   ....[224]....
        /*1038*/ 	.word	0x00017930


	//   ....[225]....
        /*103c*/ 	.word	0x000179a0


	//   ....[226]....
        /*1040*/ 	.word	0x00017a00


	//   ....[227]....
        /*1044*/ 	.word	0x00017a70


	//   ....[228]....
        /*1048*/ 	.word	0x00017ae0


	//   ....[229]....
        /*104c*/ 	.word	0x00017b50


	//   ....[230]....
        /*1050*/ 	.word	0x00017bb0


	//   ....[231]....
        /*1054*/ 	.word	0x00017c20


	//   ....[232]....
        /*1058*/ 	.word	0x00017c90


	//   ....[233]....
        /*105c*/ 	.word	0x00017d60


	//   ....[234]....
        /*1060*/ 	.word	0x00017dc0


	//   ....[235]....
        /*1064*/ 	.word	0x00017ea0


	//   ....[236]....
        /*1068*/ 	.word	0x00017f00


	//   ....[237]....
        /*106c*/ 	.word	0x00017fe0


	//   ....[238]....
        /*1070*/ 	.word	0x00018040


	//   ....[239]....
        /*1074*/ 	.word	0x00018120


	//   ....[240]....
        /*1078*/ 	.word	0x00018180


	//   ....[241]....
        /*107c*/ 	.word	0x000181e0


	//   ....[242]....
        /*1080*/ 	.word	0x00018230


	//   ....[243]....
        /*1084*/ 	.word	0x00018280


	//   ....[244]....
        /*1088*/ 	.word	0x000182d0


	//   ....[245]....
        /*108c*/ 	.word	0x00018320


	//   ....[246]....
        /*1090*/ 	.word	0x00018370


	//   ....[247]....
        /*1094*/ 	.word	0x000183c0


	//   ....[248]....
        /*1098*/ 	.word	0x00018410


	//   ....[249]....
        /*109c*/ 	.word	0x00018480


	//   ....[250]....
        /*10a0*/ 	.word	0x000184f0


	//   ....[251]....
        /*10a4*/ 	.word	0x00018560


	//   ....[252]....
        /*10a8*/ 	.word	0x00018640


	//   ....[253]....
        /*10ac*/ 	.word	0x000186a0


	//   ....[254]....
        /*10b0*/ 	.word	0x00018780


	//   ....[255]....
        /*10b4*/ 	.word	0x000187e0


	//   ....[0]....
        /*10b8*/ 	.word	0x000188c0


	//   ....[1]....
        /*10bc*/ 	.word	0x00018920


	//   ....[2]....
        /*10c0*/ 	.word	0x00018a00


	//   ....[3]....
        /*10c4*/ 	.word	0x00018a60


	//   ....[4]....
        /*10c8*/ 	.word	0x00018ab0


	//   ....[5]....
        /*10cc*/ 	.word	0x00018af0


	//   ....[6]....
        /*10d0*/ 	.word	0x00018b40


	//   ....[7]....
        /*10d4*/ 	.word	0x00018b80


	//   ....[8]....
        /*10d8*/ 	.word	0x00018bd0


	//   ....[9]....
        /*10dc*/ 	.word	0x00018c10


	//   ....[10]....
        /*10e0*/ 	.word	0x00018c60


	//   ....[11]....
        /*10e4*/ 	.word	0x00018ca0


	//   ....[12]....
        /*10e8*/ 	.word	0x00018cf0


	//   ....[13]....
        /*10ec*/ 	.word	0x00018d40


	//   ....[14]....
        /*10f0*/ 	.word	0x00018d90


	//   ....[15]....
        /*10f4*/ 	.word	0x00018de0


	//   ....[16]....
        /*10f8*/ 	.word	0x00018e30


	//   ....[17]....
        /*10fc*/ 	.word	0x00018e80


	//   ....[18]....
        /*1100*/ 	.word	0x00018ed0


	//   ....[19]....
        /*1104*/ 	.word	0x00018f20


	//   ....[20]....
        /*1108*/ 	.word	0x00018f90


	//   ....[21]....
        /*110c*/ 	.word	0x00019000


	//   ....[22]....
        /*1110*/ 	.word	0x00019070


	//   ....[23]....
        /*1114*/ 	.word	0x000190d0


	//   ....[24]....
        /*1118*/ 	.word	0x00019140


	//   ....[25]....
        /*111c*/ 	.word	0x000191b0


	//   ....[26]....
        /*1120*/ 	.word	0x00019220


	//   ....[27]....
        /*1124*/ 	.word	0x00019280


	//   ....[28]....
        /*1128*/ 	.word	0x000192f0


	//   ....[29]....
        /*112c*/ 	.word	0x00019360


	//   ....[30]....
        /*1130*/ 	.word	0x000193d0


	//   ....[31]....
        /*1134*/ 	.word	0x00019430


	//   ....[32]....
        /*1138*/ 	.word	0x000194a0


	//   ....[33]....
        /*113c*/ 	.word	0x00019510


	//   ....[34]....
        /*1140*/ 	.word	0x00019580


	//   ....[35]....
        /*1144*/ 	.word	0x000195e0


	//   ....[36]....
        /*1148*/ 	.word	0x00019650


	//   ....[37]....
        /*114c*/ 	.word	0x000196c0


	//   ....[38]....
        /*1150*/ 	.word	0x00019730


	//   ....[39]....
        /*1154*/ 	.word	0x00019790


	//   ....[40]....
        /*1158*/ 	.word	0x00019800


	//   ....[41]....
        /*115c*/ 	.word	0x00019870


	//   ....[42]....
        /*1160*/ 	.word	0x000198e0


	//   ....[43]....
        /*1164*/ 	.word	0x00019940


	//   ....[44]....
        /*1168*/ 	.word	0x000199b0


	//   ....[45]....
        /*116c*/ 	.word	0x00019a20


	//   ....[46]....
        /*1170*/ 	.word	0x00019a90


	//   ....[47]....
        /*1174*/ 	.word	0x00019af0


	//   ....[48]....
        /*1178*/ 	.word	0x00019b60


	//   ....[49]....
        /*117c*/ 	.word	0x00019bd0


	//   ....[50]....
        /*1180*/ 	.word	0x00019c40


	//   ....[51]....
        /*1184*/ 	.word	0x00019ca0


	//   ....[52]....
        /*1188*/ 	.word	0x00019d10


	//   ....[53]....
        /*118c*/ 	.word	0x00019d80


	//   ....[54]....
        /*1190*/ 	.word	0x00019df0


	//   ....[55]....
        /*1194*/ 	.word	0x00019e50


	//   ....[56]....
        /*1198*/ 	.word	0x00019ec0


	//   ....[57]....
        /*119c*/ 	.word	0x00019f30


	//   ....[58]....
        /*11a0*/ 	.word	0x00019fa0


	//   ....[59]....
        /*11a4*/ 	.word	0x0001a000


	//   ....[60]....
        /*11a8*/ 	.word	0x0001a070


	//   ....[61]....
        /*11ac*/ 	.word	0x0001a0e0


	//   ....[62]....
        /*11b0*/ 	.word	0x0001a130


	//   ....[63]....
        /*11b4*/ 	.word	0x0001a170


	//   ....[64]....
        /*11b8*/ 	.word	0x0001a1c0


	//   ....[65]....
        /*11bc*/ 	.word	0x0001a210


	//   ....[66]....
        /*11c0*/ 	.word	0x0001a260


	//   ....[67]....
        /*11c4*/ 	.word	0x0001a2d0


	//   ....[68]....
        /*11c8*/ 	.word	0x0001a320


	//   ....[69]....
        /*11cc*/ 	.word	0x0001a370


	//   ....[70]....
        /*11d0*/ 	.word	0x0001a3c0


	//   ....[71]....
        /*11d4*/ 	.word	0x0001a410


	//   ....[72]....
        /*11d8*/ 	.word	0x0001a460


	//   ....[73]....
        /*11dc*/ 	.word	0x0001a4d0


	//   ....[74]....
        /*11e0*/ 	.word	0x0001a520


	//   ....[75]....
        /*11e4*/ 	.word	0x0001a580


	//   ....[76]....
        /*11e8*/ 	.word	0x0001a5e0


	//   ....[77]....
        /*11ec*/ 	.word	0x0001a650


	//----- nvinfo : EIATTR_EXIT_INSTR_OFFSETS
	.align		4
.L_450:
        /*11f0*/ 	.byte	0x04, 0x1c
        /*11f2*/ 	.short	(.L_452 - .L_451)


	//   ....[0]....
.L_451:
        /*11f4*/ 	.word	0x00000c10


	//   ....[1]....
        /*11f8*/ 	.word	0x00017170


	//----- nvinfo : EIATTR_MAX_THREADS
	.align		4
.L_452:
        /*11fc*/ 	.byte	0x04, 0x05
        /*11fe*/ 	.short	(.L_454 - .L_453)
.L_453:
        /*1200*/ 	.word	0x00000080
        /*1204*/ 	.word	0x00000001
        /*1208*/ 	.word	0x00000001


	//----- nvinfo : EIATTR_CRS_STACK_SIZE
	.align		4
.L_454:
        /*120c*/ 	.byte	0x04, 0x1e
        /*120e*/ 	.short	(.L_456 - .L_455)
.L_455:
        /*1210*/ 	.word	0x00000000
.L_456:


//--------------------- .nv.info._ZN7cutlass13device_kernelIN5flash19enable_sm80_to_sm89INS1_16FlashAttnFwdSm80INS1_25CollectiveMainloopFwdSm80ILi4ELi1ELb0EN4cute5tupleIJNS5_1CILi128EEENS7_ILi96EEENS7_ILi64EEEEEELi64ENS_10bfloat16_tEfNS_4arch4Sm80ELb0ELb1ELb0ELb0ELb1ELb0ELb1ELb1EEENS1_21CollectiveEpilogueFwdINS6_IJS8_SA_S9_EEENS6_IJNS7_ILi1EEESI_SI_EEESC_SE_Li128ELb0ELb1ELb1ELb0EEENS1_19SingleTileSchedulerILb0ELb1ELb1ELi128EEEEEEEEEvNT_6ParamsE --------------------------
	.section	.nv.info._ZN7cutlass13device_kernelIN5flash19enable_sm80_to_sm89INS1_16FlashAttnFwdSm80INS1_25CollectiveMainloopFwdSm80ILi4ELi1ELb0EN4cute5tupleIJNS5_1CILi128EEENS7_ILi96EEENS7_ILi64EEEEEELi64ENS_10bfloat16_tEfNS_4arch4Sm80ELb0ELb1ELb0ELb0ELb1ELb0ELb1ELb1EEENS1_21CollectiveEpilogueFwdINS6_IJS8_SA_S9_EEENS6_IJNS7_ILi1EEESI_SI_EEESC_SE_Li128ELb0ELb1ELb1ELb0EEENS1_19SingleTileSchedulerILb0ELb1ELb1ELi128EEEEEEEEEvNT_6ParamsE,"",@"SHT_CUDA_INFO"
	.sectionflags	@""
	.align	4


	//----- nvinfo : EIATTR_CUDA_API_VERSION
	.align		4
        /*0000*/ 	.byte	0x04, 0x37
        /*0002*/ 	.short	(.L_458 - .L_457)
.L_457:
        /*0004*/ 	.word	0x00000082


	//----- nvinfo : EIATTR_SW2861232_WAR
	.align		4
.L_458:
        /*0008*/ 	.byte	0x01, 0x35
	.zero		2


	//----- nvinfo : EIATTR_PARAM_CBANK
	.align		4
        /*000c*/ 	.byte	0x04, 0x0a
        /*000e*/ 	.short	(.L_460 - .L_459)
	.align		4
.L_459:
        /*0010*/ 	.word	index@(.nv.constant0._ZN7cutlass13device_kernelIN5flash19enable_sm80_to_sm89INS1_16FlashAttnFwdSm80INS1_25CollectiveMainloopFwdSm80ILi4ELi1ELb0EN4cute5tupleIJNS5_1CILi128EEENS7_ILi96EEENS7_ILi64EEEEEELi64ENS_10bfloat16_tEfNS_4arch4Sm80ELb0ELb1ELb0ELb0ELb1ELb0ELb1ELb1EEENS1_21CollectiveEpilogueFwdINS6_IJS8_SA_S9_EEENS6_IJNS7_ILi1EEESI_SI_EEESC_SE_Li128ELb0ELb1ELb1ELb0EEENS1_19SingleTileSchedulerILb0ELb1ELb1ELi128EEEEEEEEEvNT_6ParamsE)
        /*0014*/ 	.short	0x0160
        /*0016*/ 	.short	0x0418


	//----- nvinfo : EIATTR_CBANK_PARAM_SIZE
	.align		4
.L_460:
        /*0018*/ 	.byte	0x03, 0x19
        /*001a*/ 	.short	0x0418


	//----- nvinfo : EIATTR_KPARAM_INFO
	.align		4
        /*001c*/ 	.byte	0x04, 0x17
        /*001e*/ 	.short	(.L_462 - .L_461)
.L_461:
        /*0020*/ 	.word	0x00000000
        /*0024*/ 	.short	0x0000
        /*0026*/ 	.short	0x0000
        /*0028*/ 	.byte	0x00, 0xf0, 0x61, 0x10


	//----- nvinfo : EIATTR_MAXREG_COUNT
	.align		4
.L_462:
        /*002c*/ 	.byte	0x03, 0x1b
        /*002e*/ 	.short	0x00ff


	//----- nvinfo : EIATTR_NUM_BARRIERS
	.align		4
        /*0030*/ 	.byte	0x02, 0x4c
        /*0032*/ 	.byte	0x02
	.zero		1


	//----- nvinfo : EIATTR_ANNOTATIONS
	.align		4
        /*0034*/ 	.byte	0x04, 0x55
        /*0036*/ 	.short	(.L_464 - .L_463)


	//   ....[0]....
.L_463:
        /*0038*/ 	.word	0x00000001
        /*003c*/ 	.byte	0x30, 0x92, 0x00, 0x00, 0x01, 0x00, 0x00, 0x00, 0x90, 0x92, 0x00, 0x00, 0x01, 0x00, 0x00, 0x00
        /*004c*/ 	.byte	0xe0, 0xa1, 0x00, 0x00, 0x01, 0x00, 0x00, 0x00, 0x20, 0xa2, 0x00, 0x00, 0x01, 0x00, 0x00, 0x00
        /*005c*/ 	.byte	0x80, 0x26, 0x01, 0x00, 0x01, 0x00, 0x00, 0x00, 0x80, 0x27, 0x01, 0x00, 0x01, 0x00, 0x00, 0x00
        /*006c*/ 	.byte	0xe0, 0x27, 0x01, 0x00, 0x01, 0x00, 0x00, 0x00, 0xd0, 0x3b, 0x01, 0x00, 0x01, 0x00, 0x00, 0x00
        /*007c*/ 	.byte	0x00, 0x3c, 0x01, 0x00, 0x01, 0x00, 0x00, 0x00, 0x30, 0x3c, 0x01, 0x00


	//----- nvinfo : EIATTR_MERCURY_ISA_VERSION
	.align		4
.L_464:
        /*0088*/ 	.byte	0x03, 0x5f
        /*008a*/ 	.short	0x0000


	//----- nvinfo : EIATTR_COOP_GROUP_MASK_REGIDS
	.align		4
        /*008c*/ 	.byte	0x04, 0x29
        /*008e*/ 	.short	(.L_466 - .L_465)


	//   ....[0]....
.L_465:
        /*0090*/ 	.word	0xffffffff


	//   ....[1]....
        /*0094*/ 	.word	0xffffffff


	//   ....[2]....
        /*0098*/ 	.word	0xffffffff


	//   ....[3]....
        /*009c*/ 	.word	0xffffffff


	//   ....[4]....
        /*00a0*/ 	.word	0xffffffff


	//   ....[5]....
        /*00a4*/ 	.word	0xffffffff


	//   ....[6]....
        /*00a8*/ 	.word	0xffffffff


	//   ....[7]....
        /*00ac*/ 	.word	0xffffffff


	//   ....[8]....
        /*00b0*/ 	.word	0xffffffff


	//   ....[9]....
        /*00b4*/ 	.word	0xffffffff


	//   ....[10]....
        /*00b8*/ 	.word	0xffffffff


	//   ....[11]....
        /*00bc*/ 	.word	0xffffffff


	//   ....[12]....
        /*00c0*/ 	.word	0xffffffff


	//   ....[13]....
        /*00c4*/ 	.word	0xffffffff


	//   ....[14]....
        /*00c8*/ 	.word	0xffffffff


	//   ....[15]....
        /*00cc*/ 	.word	0xffffffff


	//   ....[16]....
        /*00d0*/ 	.word	0xffffffff


	//   ....[17]....
        /*00d4*/ 	.word	0xffffffff


	//   ....[18]....
        /*00d8*/ 	.word	0xffffffff


	//   ....[19]....
        /*00dc*/ 	.word	0xffffffff


	//   ....[20]....
        /*00e0*/ 	.word	0xffffffff


	//   ....[21]....
        /*00e4*/ 	.word	0xffffffff


	//   ....[22]....
        /*00e8*/ 	.word	0xffffffff


	//   ....[23]....
        /*00ec*/ 	.word	0xffffffff


	//   ....[24]....
        /*00f0*/ 	.word	0xffffffff


	//   ....[25]....
        /*00f4*/ 	.word	0xffffffff


	//   ....[26]....
        /*00f8*/ 	.word	0xffffffff


	//   ....[27]....
        /*00fc*/ 	.word	0xffffffff


	//   ....[28]....
        /*0100*/ 	.word	0xffffffff


	//   ....[29]....
        /*0104*/ 	.word	0xffffffff


	//   ....[30]....
        /*0108*/ 	.word	0xffffffff


	//   ....[31]....
        /*010c*/ 	.word	0xffffffff


	//   ....[32]....
        /*0110*/ 	.word	0xffffffff


	//   ....[33]....
        /*0114*/ 	.word	0xffffffff


	//   ....[34]....
        /*0118*/ 	.word	0xffffffff


	//   ....[35]....
        /*011c*/ 	.word	0xffffffff


	//   ....[36]....
        /*0120*/ 	.word	0xffffffff


	//   ....[37]....
        /*0124*/ 	.word	0xffffffff


	//   ....[38]....
        /*0128*/ 	.word	0xffffffff


	//   ....[39]....
        /*012c*/ 	.word	0xffffffff


	//   ....[40]....
        /*0130*/ 	.word	0xffffffff


	//   ....[41]....
        /*0134*/ 	.word	0xffffffff


	//   ....[42]....
        /*0138*/ 	.word	0xffffffff


	//   ....[43]....
        /*013c*/ 	.word	0xffffffff


	//   ....[44]....
        /*0140*/ 	.word	0xffffffff


	//   ....[45]....
        /*0144*/ 	.word	0xffffffff


	//   ....[46]....
        /*0148*/ 	.word	0xffffffff


	//   ....[47]....
        /*014c*/ 	.word	0xffffffff


	//   ....[48]....
        /*0150*/ 	.word	0xffffffff


	//   ....[49]....
        /*0154*/ 	.word	0xffffffff


	//   ....[50]....
        /*0158*/ 	.word	0xffffffff


	//   ....[51]....
        /*015c*/ 	.word	0xffffffff


	//   ....[52]....
        /*0160*/ 	.word	0xffffffff


	//   ....[53]....
        /*0164*/ 	.word	0xffffffff


	//   ....[54]....
        /*0168*/ 	.word	0xffffffff


	//   ....[55]....
        /*016c*/ 	.word	0xffffffff


	//   ....[56]....
        /*0170*/ 	.word	0xffffffff


	//   ....[57]....
        /*0174*/ 	.word	0xffffffff


	//   ....[58]....
        /*0178*/ 	.word	0xffffffff


	//   ....[59]....
        /*017c*/ 	.word	0xffffffff


	//   ....[60]....
        /*0180*/ 	.word	0xffffffff


	//   ....[61]....
        /*0184*/ 	.word	0xffffffff


	//   ....[62]....
        /*0188*/ 	.word	0xffffffff


	//   ....[63]....
        /*018c*/ 	.word	0xffffffff


	//   ....[64]....
        /*0190*/ 	.word	0xffffffff


	//   ....[65]....
        /*0194*/ 	.word	0xffffffff


	//   ....[66]....
        /*0198*/ 	.word	0xffffffff


	//   ....[67]....
        /*019c*/ 	.word	0xffffffff


	//   ....[68]....
        /*01a0*/ 	.word	0xffffffff


	//   ....[69]....
        /*01a4*/ 	.word	0xffffffff


	//   ....[70]....
        /*01a8*/ 	.word	0xffffffff


	//   ....[71]....
        /*01ac*/ 	.word	0xffffffff


	//   ....[72]....
        /*01b0*/ 	.word	0xffffffff


	//   ....[73]....
        /*01b4*/ 	.word	0xffffffff


	//   ....[74]....
        /*01b8*/ 	.word	0xffffffff


	//   ....[75]....
        /*01bc*/ 	.word	0xffffffff


	//   ....[76]....
        /*01c0*/ 	.word	0xffffffff


	//   ....[77]....
        /*01c4*/ 	.word	0xffffffff


	//   ....[78]....
        /*01c8*/ 	.word	0xffffffff


	//   ....[79]....
        /*01cc*/ 	.word	0xffffffff


	//   ....[80]....
        /*01d0*/ 	.word	0xffffffff


	//   ....[81]....
        /*01d4*/ 	.word	0xffffffff


	//   ....[82]....
        /*01d8*/ 	.word	0xffffffff


	//   ....[83]....
        /*01dc*/ 	.word	0xffffffff


	//   ....[84]....
        /*01e0*/ 	.word	0xffffffff


	//   ....[85]....
        /*01e4*/ 	.word	0xffffffff


	//   ....[86]....
        /*01e8*/ 	.word	0xffffffff


	//   ....[87]....
        /*01ec*/ 	.word	0xffffffff


	//   ....[88]....
        /*01f0*/ 	.word	0xffffffff


	//   ....[89]....
        /*01f4*/ 	.word	0xffffffff


	//   ....[90]....
        /*01f8*/ 	.word	0xffffffff


	//   ....[91]....
        /*01fc*/ 	.word	0xffffffff


	//   ....[92]....
        /*0200*/ 	.word	0xffffffff


	//   ....[93]....
        /*0204*/ 	.word	0xffffffff


	//   ....[94]....
        /*0208*/ 	.word	0xffffffff


	//   ....[95]....
        /*020c*/ 	.word	0xffffffff


	//   ....[96]....
        /*0210*/ 	.word	0xffffffff


	//   ....[97]....
        /*0214*/ 	.word	0xffffffff


	//   ....[98]....
        /*0218*/ 	.word	0xffffffff


	//   ....[99]....
        /*021c*/ 	.word	0xffffffff


	//   ....[100]....
        /*0220*/ 	.word	0xffffffff


	//   ....[101]....
        /*0224*/ 	.word	0xffffffff


	//   ....[102]....
        /*0228*/ 	.word	0xffffffff


	//   ....[103]....
        /*022c*/ 	.word	0xffffffff


	//   ....[104]....
        /*0230*/ 	.word	0xffffffff


	//   ....[105]....
        /*0234*/ 	.word	0xffffffff


	//   ....[106]....
        /*0238*/ 	.word	0xffffffff


	//   ....[107]....
        /*023c*/ 	.word	0xffffffff


	//   ....[108]....
        /*0240*/ 	.word	0xffffffff


	//   ....[109]....
        /*0244*/ 	.word	0xffffffff


	//   ....[110]....
        /*0248*/ 	.word	0xffffffff


	//   ....[111]....
        /*024c*/ 	.word	0xffffffff


	//   ....[112]....
        /*0250*/ 	.word	0xffffffff


	//   ....[113]....
        /*0254*/ 	.word	0xffffffff


	//   ....[114]....
        /*0258*/ 	.word	0xffffffff


	//   ....[115]....
        /*025c*/ 	.word	0xffffffff


	//   ....[116]....
        /*0260*/ 	.word	0xffffffff


	//   ....[117]....
        /*0264*/ 	.word	0xffffffff


	//   ....[118]....
        /*0268*/ 	.word	0xffffffff


	//   ....[119]....
        /*026c*/ 	.word	0xffffffff


	//   ....[120]....
        /*0270*/ 	.word	0xffffffff


	//   ....[121]....
        /*0274*/ 	.word	0xffffffff


	//   ....[122]....
        /*0278*/ 	.word	0xffffffff


	//   ....[123]....
        /*027c*/ 	.word	0xffffffff


	//   ....[124]....
        /*0280*/ 	.word	0xffffffff


	//   ....[125]....
        /*0284*/ 	.word	0xffffffff


	//   ....[126]....
        /*0288*/ 	.word	0xffffffff


	//   ....[127]....
        /*028c*/ 	.word	0xffffffff


	//   ....[128]....
        /*0290*/ 	.word	0xffffffff


	//   ....[129]....
        /*0294*/ 	.word	0xffffffff


	//   ....[130]....
        /*0298*/ 	.word	0xffffffff


	//   ....[131]....
        /*029c*/ 	.word	0xffffffff


	//   ....[132]....
        /*02a0*/ 	.word	0xffffffff


	//   ....[133]....
        /*02a4*/ 	.word	0xffffffff


	//   ....[134]....
        /*02a8*/ 	.word	0xffffffff


	//   ....[135]....
        /*02ac*/ 	.word	0xffffffff


	//   ....[136]....
        /*02b0*/ 	.word	0xffffffff


	//   ....[137]....
        /*02b4*/ 	.word	0xffffffff


	//   ....[138]....
        /*02b8*/ 	.word	0xffffffff


	//   ....[139]....
        /*02bc*/ 	.word	0xffffffff


	//   ....[140]....
        /*02c0*/ 	.word	0xffffffff


	//   ....[141]....
        /*02c4*/ 	.word	0xffffffff


	//   ....[142]....
        /*02c8*/ 	.word	0xffffffff


	//   ....[143]....
        /*02cc*/ 	.word	0xffffffff


	//   ....[144]....
        /*02d0*/ 	.word	0xffffffff


	//   ....[145]....
        /*02d4*/ 	.word	0xffffffff


	//   ....[146]....
        /*02d8*/ 	.word	0xffffffff


	//   ....[147]....
        /*02dc*/ 	.word	0xffffffff


	//   ....[148]....
        /*02e0*/ 	.word	0xffffffff


	//   ....[149]....
        /*02e4*/ 	.word	0xffffffff


	//   ....[150]....
        /*02e8*/ 	.word	0xffffffff


	//   ....[151]....
        /*02ec*/ 	.word	0xffffffff


	//   ....[152]....
        /*02f0*/ 	.word	0xffffffff


	//   ....[153]....
        /*02f4*/ 	.word	0xffffffff


	//   ....[154]....
        /*02f8*/ 	.word	0xffffffff


	//   ....[155]....
        /*02fc*/ 	.word	0xffffffff


	//   ....[156]....
        /*0300*/ 	.word	0xffffffff


	//   ....[157]....
        /*0304*/ 	.word	0xffffffff


	//   ....[158]....
        /*0308*/ 	.word	0xffffffff


	//   ....[159]....
        /*030c*/ 	.word	0xffffffff


	//   ....[160]....
        /*0310*/ 	.word	0xffffffff


	//   ....[161]....
        /*0314*/ 	.word	0xffffffff


	//   ....[162]....
        /*0318*/ 	.word	0xffffffff


	//   ....[163]....
        /*031c*/ 	.word	0xffffffff


	//   ....[164]....
        /*0320*/ 	.word	0xffffffff


	//   ....[165]....
        /*0324*/ 	.word	0xffffffff


	//   ....[166]....
        /*0328*/ 	.word	0xffffffff


	//   ....[167]....
        /*032c*/ 	.word	0xffffffff


	//   ....[168]....
        /*0330*/ 	.word	0xffffffff


	//   ....[169]....
        /*0334*/ 	.word	0xffffffff


	//   ....[170]....
        /*0338*/ 	.word	0xffffffff


	//   ....[171]....
        /*033c*/ 	.word	0xffffffff


	//   ....[172]....
        /*0340*/ 	.word	0xffffffff


	//   ....[173]....
        /*0344*/ 	.word	0xffffffff


	//   ....[174]....
        /*0348*/ 	.word	0xffffffff


	//   ....[175]....
        /*034c*/ 	.word	0xffffffff


	//   ....[176]....
        /*0350*/ 	.word	0xffffffff


	//   ....[177]....
        /*0354*/ 	.word	0xffffffff


	//   ....[178]....
        /*0358*/ 	.word	0xffffffff


	//   ....[179]....
        /*035c*/ 	.word	0xffffffff


	//   ....[180]....
        /*0360*/ 	.word	0xffffffff


	//   ....[181]....
        /*0364*/ 	.word	0xffffffff


	//   ....[182]....
        /*0368*/ 	.word	0xffffffff


	//   ....[183]....
        /*036c*/ 	.word	0xffffffff


	//   ....[184]....
        /*0370*/ 	.word	0xffffffff


	//   ....[185]....
        /*0374*/ 	.word	0xffffffff


	//   ....[186]....
        /*0378*/ 	.word	0xffffffff


	//   ....[187]....
        /*037c*/ 	.word	0xffffffff


	//   ....[188]....
        /*0380*/ 	.word	0xffffffff


	//   ....[189]....
        /*0384*/ 	.word	0xffffffff


	//   ....[190]....
        /*0388*/ 	.word	0xffffffff


	//   ....[191]....
        /*038c*/ 	.word	0xffffffff


	//   ....[192]....
        /*0390*/ 	.word	0xffffffff


	//----- nvinfo : EIATTR_COOP_GROUP_INSTR_OFFSETS
	.align		4
.L_466:
        /*0394*/ 	.byte	0x04, 0x28
        /*0396*/ 	.short	(.L_468 - .L_467)


	//   ....[0]....
.L_467:
        /*0398*/ 	.word	0x00000060


	//   ....[1]....
        /*039c*/ 	.word	0x00001180


	//   ....[2]....
        /*03a0*/ 	.word	0x000011b0


	//   ....[3]....
        /*03a4*/ 	.word	0x000012c0


	//   ....[4]....
        /*03a8*/ 	.word	0x000012f0


	//   ....[5]....
        /*03ac*/ 	.word	0x00001380


	//   ....[6]....
        /*03b0*/ 	.word	0x000013b0


	//   ....[7]....
        /*03b4*/ 	.word	0x00001440


	//   ....[8]....
        /*03b8*/ 	.word	0x00001470


	//   ....[9]....
        /*03bc*/ 	.word	0x00001500


	//   ....[10]....
        /*03c0*/ 	.word	0x00001530


	//   ....[11]....
        /*03c4*/ 	.word	0x000015c0


	//   ....[12]....
        /*03c8*/ 	.word	0x000015f0


	//   ....[13]....
        /*03cc*/ 	.word	0x00001680


	//   ....[14]....
        /*03d0*/ 	.word	0x000016b0


	//   ....[15]....
        /*03d4*/ 	.word	0x00001730


	//   ....[16]....
        /*03d8*/ 	.word	0x00001770


	//   ....[17]....
        /*03dc*/ 	.word	0x00001c40


	//   ....[18]....
        /*03e0*/ 	.word	0x00001c70


	//   ....[19]....
        /*03e4*/ 	.word	0x00001c90


	//   ....[20]....
        /*03e8*/ 	.word	0x00001cc0


	//   ....[21]....
        /*03ec*/ 	.word	0x00001cf0


	//   ....[22]....
        /*03f0*/ 	.word	0x00001d00


	//   ....[23]....
        /*03f4*/ 	.word	0x00001d20


	//   ....[24]....
        /*03f8*/ 	.word	0x00001d40


	//   ....[25]....
        /*03fc*/ 	.word	0x00001d60


	//   ....[26]....
        /*0400*/ 	.word	0x00001d70


	//   ....[27]....
        /*0404*/ 	.word	0x00001d80


	//   ....[28]....
        /*0408*/ 	.word	0x00001d90


	//   ....[29]....
        /*040c*/ 	.word	0x00002020


	//   ....[30]....
        /*0410*/ 	.word	0x00002060


	//   ....[31]....
        /*0414*/ 	.word	0x00002100


	//   ....[32]....
        /*0418*/ 	.word	0x00002140


	//   ....[33]....
        /*041c*/ 	.word	0x00002170


	//   ....[34]....
        /*0420*/ 	.word	0x000021a0


	//   ....[35]....
        /*0424*/ 	.word	0x000021c0


	//   ....[36]....
        /*0428*/ 	.word	0x00002300


	//   ....[37]....
        /*042c*/ 	.word	0x00002330


	//   ....[38]....
        /*0430*/ 	.word	0x000024f0


	//   ....[39]....
        /*0434*/ 	.word	0x00002500


	//   ....[40]....
        /*0438*/ 	.word	0x00002560


	//   ....[41]....
        /*043c*/ 	.word	0x00002e10


	//   ....[42]....
        /*0440*/ 	.word	0x00002e20


	//   ....[43]....
        /*0444*/ 	.word	0x00002e30


	//   ....[44]....
        /*0448*/ 	.word	0x00002e40


	//   ....[45]....
        /*044c*/ 	.word	0x00002e50


	//   ....[46]....
        /*0450*/ 	.word	0x00002e60


	//   ....[47]....
        /*0454*/ 	.word	0x00002e70


	//   ....[48]....
        /*0458*/ 	.word	0x00002e90


	//   ....[49]....
        /*045c*/ 	.word	0x00002eb0


	//   ....[50]....
        /*0460*/ 	.word	0x00002ed0


	//   ....[51]....
        /*0464*/ 	.word	0x00002ee0


	//   ....[52]....
        /*0468*/ 	.word	0x00002f00


	//   ....[53]....
        /*046c*/ 	.word	0x000031d0


	//   ....[54]....
        /*0470*/ 	.word	0x00003420


	//   ....[55]....
        /*0474*/ 	.word	0x00003cb0


	//   ....[56]....
        /*0478*/ 	.word	0x00004a50


	//   ....[57]....
        /*047c*/ 	.word	0x00005400


	//   ....[58]....
        /*0480*/ 	.word	0x00005500


	//   ....[59]....
        /*0484*/ 	.word	0x00005600


	//   ....[60]....
        /*0488*/ 	.word	0x00005770


	//   ....[61]....
        /*048c*/ 	.word	0x00005c00


	//   ....[62]....
        /*0490*/ 	.word	0x00005de0


	//   ....[63]....
        /*0494*/ 	.word	0x00005e60


	//   ....[64]....
        /*0498*/ 	.word	0x00005f70


	//   ....[65]....
        /*049c*/ 	.word	0x00007aa0


	//   ....[66]....
        /*04a0*/ 	.word	0x00007ab0


	//   ....[67]....
        /*04a4*/ 	.word	0x00007ac0


	//   ....[68]....
        /*04a8*/ 	.word	0x00007ad0


	//   ....[69]....
        /*04ac*/ 	.word	0x00007ae0


	//   ....[70]....
        /*04b0*/ 	.word	0x00007af0


	//   ....[71]....
        /*04b4*/ 	.word	0x00007b00


	//   ....[72]....
        /*04b8*/ 	.word	0x00007b10


	//   ....[73]....
        /*04bc*/ 	.word	0x00007b20


	//   ....[74]....
        /*04c0*/ 	.word	0x00007b30


	//   ....[75]....
        /*04c4*/ 	.word	0x00007b40


	//   ....[76]....
        /*04c8*/ 	.word	0x00007b50


	//   ....[77]....
        /*04cc*/ 	.word	0x00008590


	//   ....[78]....
        /*04d0*/ 	.word	0x000085a0


	//   ....[79]....
        /*04d4*/ 	.word	0x000085b0


	//   ....[80]....
        /*04d8*/ 	.word	0x000085c0


	//   ....[81]....
        /*04dc*/ 	.word	0x000085d0


	//   ....[82]....
        /*04e0*/ 	.word	0x000085e0


	//   ....[83]....
        /*04e4*/ 	.word	0x000085f0


	//   ....[84]....
        /*04e8*/ 	.word	0x00008610


	//   ....[85]....
        /*04ec*/ 	.word	0x00008630


	//   ....[86]....
        /*04f0*/ 	.word	0x00008660


	//   ....[87]....
        /*04f4*/ 	.word	0x00008680


	//   ....[88]....
        /*04f8*/ 	.word	0x000086a0


	//   ....[89]....
        /*04fc*/ 	.word	0x00008810


	//   ....[90]....
        /*0500*/ 	.word	0x00008a40


	//   ....[91]....
        /*0504*/ 	.word	0x00008c30


	//   ....[92]....
        /*0508*/ 	.word	0x00009bb0


	//   ....[93]....
        /*050c*/ 	.word	0x0000ade0


	//   ....[94]....
        /*0510*/ 	.word	0x0000ae00


	//   ....[95]....
        /*0514*/ 	.word	0x0000ae20


	//   ....[96]....
        /*0518*/ 	.word	0x0000ae50


	//   ....[97]....
        /*051c*/ 	.word	0x0000aec0


	//   ....[98]....
        /*0520*/ 	.word	0x0000b060


	//   ....[99]....
        /*0524*/ 	.word	0x0000b260


	//   ....[100]....
        /*0528*/ 	.word	0x0000b3b0


	//   ....[101]....
        /*052c*/ 	.word	0x0000da70


	//   ....[102]....
        /*0530*/ 	.word	0x0000da80


	//   ....[103]....
        /*0534*/ 	.word	0x0000da90


	//   ....[104]....
        /*0538*/ 	.word	0x0000daa0


	//   ....[105]....
        /*053c*/ 	.word	0x0000dab0


	//   ....[106]....
        /*0540*/ 	.word	0x0000dac0


	//   ....[107]....
        /*0544*/ 	.word	0x0000dad0


	//   ....[108]....
        /*0548*/ 	.word	0x0000dae0


	//   ....[109]....
        /*054c*/ 	.word	0x0000daf0


	//   ....[110]....
        /*0550*/ 	.word	0x0000db00


	//   ....[111]....
        /*0554*/ 	.word	0x0000db10


	//   ....[112]....
        /*0558*/ 	.word	0x0000db20


	//   ....[113]....
        /*055c*/ 	.word	0x0000e560


	//   ....[114]....
        /*0560*/ 	.word	0x0000e570


	//   ....[115]....
        /*0564*/ 	.word	0x0000e580


	//   ....[116]....
        /*0568*/ 	.word	0x0000e590


	//   ....[117]....
        /*056c*/ 	.word	0x0000e5a0


	//   ....[118]....
        /*0570*/ 	.word	0x0000e5b0


	//   ....[119]....
        /*0574*/ 	.word	0x0000e5c0


	//   ....[120]....
        /*0578*/ 	.word	0x0000e5e0


	//   ....[121]....
        /*057c*/ 	.word	0x0000e600


	//   ....[122]....
        /*0580*/ 	.word	0x0000e630


	//   ....[123]....
        /*0584*/ 	.word	0x0000e650


	//   ....[124]....
        /*0588*/ 	.word	0x0000e670


	//   ....[125]....
        /*058c*/ 	.word	0x0000eb90


	//   ....[126]....
        /*0590*/ 	.word	0x0000ec90


	//   ....[127]....
        /*0594*/ 	.word	0x0000ece0


	//   ....[128]....
        /*0598*/ 	.word	0x0000ed60


	//   ....[129]....
        /*059c*/ 	.word	0x0000ede0


	//   ....[130]....
        /*05a0*/ 	.word	0x0000ef20


	//   ....[131]....
        /*05a4*/ 	.word	0x0000efc0


	//   ....[132]....
        /*05a8*/ 	.word	0x0000f130


	//   ....[133]....
        /*05ac*/ 	.word	0x00011340


	//   ....[134]....
        /*05b0*/ 	.word	0x00011360


	//   ....[135]....
        /*05b4*/ 	.word	0x00011370


	//   ....[136]....
        /*05b8*/ 	.word	0x00011390


	//   ....[137]....
        /*05bc*/ 	.word	0x000113b0


	//   ....[138]....
        /*05c0*/ 	.word	0x000113e0


	//   ....[139]....
        /*05c4*/ 	.word	0x00011420


	//   ....[140]....
        /*05c8*/ 	.word	0x00011440


	//   ....[141]....
        /*05cc*/ 	.word	0x00011480


	//   ....[142]....
        /*05d0*/ 	.word	0x000114a0


	//   ....[143]....
        /*05d4*/ 	.word	0x000114b0


	//   ....[144]....
        /*05d8*/ 	.word	0x000114d0


	//   ....[145]....
        /*05dc*/ 	.word	0x00011e60


	//   ....[146]....
        /*05e0*/ 	.word	0x00011e70


	//   ....[147]....
        /*05e4*/ 	.word	0x00011e80


	//   ....[148]....
        /*05e8*/ 	.word	0x00011e90


	//   ....[149]....
        /*05ec*/ 	.word	0x00011ea0


	//   ....[150]....
        /*05f0*/ 	.word	0x00011eb0


	//   ....[151]....
        /*05f4*/ 	.word	0x00011ec0


	//   ....[152]....
        /*05f8*/ 	.word	0x00011ee0


	//   ....[153]....
        /*05fc*/ 	.word	0x00011f00


	//   ....[154]....
        /*0600*/ 	.word	0x00011f30


	//   ....[155]....
        /*0604*/ 	.word	0x00011f50


	//   ....[156]....
        /*0608*/ 	.word	0x00011f70


	//   ....[157]....
        /*060c*/ 	.word	0x000120f0


	//   ....[158]....
        /*0610*/ 	.word	0x00012300


	//   ....[159]....
        /*0614*/ 	.word	0x00012810


	//   ....[160]....
        /*0618*/ 	.word	0x00012f90


	//   ....[161]....
        /*061c*/ 	.word	0x00014030


	//   ....[162]....
        /*0620*/ 	.word	0x000146d0


	//   ....[163]....
        /*0624*/ 	.word	0x00014790


	//   ....[164]....
        /*0628*/ 	.word	0x000147b0


	//   ....[165]....
        /*062c*/ 	.word	0x000147d0


	//   ....[166]....
        /*0630*/ 	.word	0x00014980


	//   ....[167]....
        /*0634*/ 	.word	0x00014b40


	//   ....[168]....
        /*0638*/ 	.word	0x00014ca0


	//   ....[169]....
        /*063c*/ 	.word	0x00016bd0


	//   ....[170]....
        /*0640*/ 	.word	0x00016c00


	//   ....[171]....
        /*0644*/ 	.word	0x00016c10


	//   ....[172]....
        /*0648*/ 	.word	0x00016c20


	//   ....[173]....
        /*064c*/ 	.word	0x00016c50


	//   ....[174]....
        /*0650*/ 	.word	0x00016c70


	//   ....[175]....
        /*0654*/ 	.word	0x00016c90


	//   ....[176]....
        /*0658*/ 	.word	0x00016ca0


	//   ....[177]....
        /*065c*/ 	.word	0x00017990


	//   ....[178]....
        /*0660*/ 	.word	0x000179c0


	//   ....[179]....
        /*0664*/ 	.word	0x000179f0


	//   ....[180]....
        /*0668*/ 	.word	0x00017a20


	//   ....[181]....
        /*066c*/ 	.word	0x00017a60


	//   ....[182]....
        /*0670*/ 	.word	0x00017a90


	//   ....[183]....
        /*0674*/ 	.word	0x00017ab0


	//   ....[184]....
        /*0678*/ 	.word	0x00017ac0


	//   ....[185]....
        /*067c*/ 	.word	0x00017b40


	//   ....[186]....
        /*0680*/ 	.word	0x00017b60


	//   ....[187]....
        /*0684*/ 	.word	0x00017e60


	//   ....[188]....
        /*0688*/ 	.word	0x00017e80


	//   ....[189]....
        /*068c*/ 	.word	0x00018180


	//   ....[190]....
        /*0690*/ 	.word	0x000181a0


	//   ....[191]....
        /*0694*/ 	.word	0x000184a0


	//   ....[192]....
        /*0698*/ 	.word	0x000184b0


	//----- nvinfo : EIATTR_EXIT_INSTR_OFFSETS
	.align		4
.L_468:
        /*069c*/ 	.byte	0x04, 0x1c
        /*069e*/ 	.short	(.L_470 - .L_469)


	//   ....[0]....
.L_469:
        /*06a0*/ 	.word	0x000001c0


	//   ....[1]....
        /*06a4*/ 	.word	0x000184c0


	//   ....[2]....
        /*06a8*/ 	.word	0x00018760


	//   ....[3]....
        /*06ac*/ 	.word	0x000187b0


	//   ....[4]....
        /*06b0*/ 	.word	0x000187e0


	//   ....[5]....
        /*06b4*/ 	.word	0x00018840


	//   ....[6]....
        /*06b8*/ 	.word	0x00018ad0


	//----- nvinfo : EIATTR_CTAIDZ_USED
	.align		4
.L_470:
        /*06bc*/ 	.byte	0x01, 0x04
	.zero		2


	//----- nvinfo : EIATTR_MAX_THREADS
	.align		4
        /*06c0*/ 	.byte	0x04, 0x05
        /*06c2*/ 	.short	(.L_472 - .L_471)
.L_471:
        /*06c4*/ 	.word	0x00000080
        /*06c8*/ 	.word	0x00000001
        /*06cc*/ 	.word	0x00000001


	//----- nvinfo : EIATTR_CRS_STACK_SIZE
	.align		4
.L_472:
        /*06d0*/ 	.byte	0x04, 0x1e
        /*06d2*/ 	.short	(.L_474 - .L_473)
.L_473:
        /*06d4*/ 	.word	0x00000000
.L_474:


//--------------------- .nv.info._ZN7cutlass13device_kernelIN5flash19enable_sm80_to_sm89INS1_16FlashAttnFwdSm80INS1_25CollectiveMainloopFwdSm80ILi4ELi1ELb0EN4cute5tupleIJNS5_1CILi128EEENS7_ILi80EEENS7_ILi64EEEEEELi64ENS_10bfloat16_tEfNS_4arch4Sm80ELb0ELb1ELb0ELb1ELb1ELb0ELb1ELb1EEENS1_21CollectiveEpilogueFwdINS6_IJS8_SA_S9_EEENS6_IJNS7_ILi1EEESI_SI_EEESC_SE_Li128ELb1ELb1ELb1ELb0EEENS1_36VarlenDynamicPersistentTileSchedulerILi128ELi80ELi128ELi128ELb1ELb1ELb0ELb1ELb0ELb1EEEEEEEEEvNT_6ParamsE --------------------------
	.section	.nv.info._ZN7cutlass13device_kernelIN5flash19enable_sm80_to_sm89INS1_16FlashAttnFwdSm80INS1_25CollectiveMainloopFwdSm80ILi4ELi1ELb0EN4cute5tupleIJNS5_1CILi128EEENS7_ILi80EEENS7_ILi64EEEEEELi64ENS_10bfloat16_tEfNS_4arch4Sm80ELb0ELb1ELb0ELb1ELb1ELb0ELb1ELb1EEENS1_21CollectiveEpilogueFwdINS6_IJS8_SA_S9_EEENS6_IJNS7_ILi1EEESI_SI_EEESC_SE_Li128ELb1ELb1ELb1ELb0EEENS1_36VarlenDynamicPersistentTileSchedulerILi128ELi80ELi128ELi128ELb1ELb1ELb0ELb1ELb0ELb1EEEEEEEEEvNT_6ParamsE,"",@"SHT_CUDA_INFO"
	.sectionflags	@""
	.align	4


	//----- nvinfo : EIATTR_CUDA_API_VERSION
	.align		4
        /*0000*/ 	.byte	0x04, 0x37
        /*0002*/ 	.short	(.L_476 - .L_475)
.L_475:
        /*0004*/ 	.word	0x00000082


	//----- nvinfo : EIATTR_SW2861232_WAR
	.align		4
.L_476:
        /*0008*/ 	.byte	0x01, 0x35
	.zero		2


	//----- nvinfo : EIATTR_PARAM_CBANK
	.align		4
        /*000c*/ 	.byte	0x04, 0x0a
        /*000e*/ 	.short	(.L_478 - .L_477)
	.align		4
.L_477:
        /*0010*/ 	.word	index@(.nv.constant0._ZN7cutlass13device_kernelIN5flash19enable_sm80_to_sm89INS1_16FlashAttnFwdSm80INS1_25CollectiveMainloopFwdSm80ILi4ELi1ELb0EN4cute5tupleIJNS5_1CILi128EEENS7_ILi80EEENS7_ILi64EEEEEELi64ENS_10bfloat16_tEfNS_4arch4Sm80ELb0ELb1ELb0ELb1ELb1ELb0ELb1ELb1EEENS1_21CollectiveEpilogueFwdINS6_IJS8_SA_S9_EEENS6_IJNS7_ILi1EEESI_SI_EEESC_SE_Li128ELb1ELb1ELb1ELb0EEENS1_36VarlenDynamicPersistentTileSchedulerILi128ELi80ELi128ELi128ELb1ELb1ELb0ELb1ELb0ELb1EEEEEEEEEvNT_6ParamsE)
        /*0014*/ 	.short	0x0160
        /*0016*/ 	.short	0x0438


	//----- nvinfo : EIATTR_CBANK_PARAM_SIZE
	.align		4
.L_478:
        /*0018*/ 	.byte	0x03, 0x19
        /*001a*/ 	.short	0x0438


	//----- nvinfo : EIATTR_KPARAM_INFO
	.align		4
        /*001c*/ 	.byte	0x04, 0x17
        /*001e*/ 	.short	(.L_480 - .L_479)
.L_479:
        /*0020*/ 	.word	0x00000000
        /*0024*/ 	.short	0x0000
        /*0026*/ 	.short	0x0000
        /*0028*/ 	.byte	0x00, 0xf0, 0xe1, 0x10


	//----- nvinfo : EIATTR_MAXREG_COUNT
	.align		4
.L_480:
        /*002c*/ 	.byte	0x03, 0x1b
        /*002e*/ 	.short	0x00ff


	//----- nvinfo : EIATTR_NUM_BARRIERS
	.align		4
        /*0030*/ 	.byte	0x02, 0x4c
        /*0032*/ 	.byte	0x06
	.zero		1


	//----- nvinfo : EIATTR_ANNOTATIONS
	.align		4
        /*0034*/ 	.byte	0x04, 0x55
        /*0036*/ 	.short	(.L_482 - .L_481)


	//   ....[0]....
.L_481:
        /* <DEDUP_REMOVED lines=78> */


	//----- nvinfo : EIATTR_MERCURY_ISA_VERSION
	.align		4
.L_482:
        /*0500*/ 	.byte	0x03, 0x5f
        /*0502*/ 	.short	0x0000


	//----- nvinfo : EIATTR_INT_WARP_WIDE_INSTR_OFFSETS
	.align		4
        /*0504*/ 	.byte	0x04, 0x31
        /*0506*/ 	.short	(.L_484 - .L_483)


	//   ....[0]....
.L_483:
        /*0508*/ 	.word	0x00016190


	//   ....[1]....
        /*050c*/ 	.word	0x00016210


	//----- nvinfo : EIATTR_COOP_GROUP_MASK_REGIDS
	.align		4
.L_484:
        /*0510*/ 	.byte	0x04, 0x29
        /*0512*/ 	.short	(.L_486 - .L_485)


	//   ....[0]....
.L_485:
        /*0514*/ 	.word	0xffffffff


	//   ....[1]....
        /*0518*/ 	.word	0xffffffff


	//   ....[2]....
        /*051c*/ 	.word	0xffffffff


	//   ....[3]....
        /*0520*/ 	.word	0xffffffff


	//   ....[4]....
        /*0524*/ 	.word	0xffffffff


	//   ....[5]....
        /*0528*/ 	.word	0xffffffff


	//   ....[6]....
        /*052c*/ 	.word	0xffffffff


	//   ....[7]....
        /*0530*/ 	.word	0xffffffff


	//   ....[8]....
        /*0534*/ 	.word	0xffffffff


	//   ....[9]....
        /*0538*/ 	.word	0xffffffff


	//   ....[10]....
        /*053c*/ 	.word	0xffffffff


	//   ....[11]....
        /*0540*/ 	.word	0xffffffff


	//   ....[12]....
        /*0544*/ 	.word	0xffffffff


	//   ....[13]....
        /*0548*/ 	.word	0xffffffff


	//   ....[14]....
        /*054c*/ 	.word	0xffffffff


	//   ....[15]....
        /*0550*/ 	.word	0xffffffff


	//   ....[16]....
        /*0554*/ 	.word	0xffffffff


	//   ....[17]....
        /*0558*/ 	.word	0xffffffff


	//   ....[18]....
        /*055c*/ 	.word	0xffffffff


	//   ....[19]....
        /*0560*/ 	.word	0xffffffff


	//   ....[20]....
        /*0564*/ 	.word	0xffffffff


	//   ....[21]....
        /*0568*/ 	.word	0xffffffff


	//   ....[22]....
        /*056c*/ 	.word	0xffffffff


	//   ....[23]....
        /*0570*/ 	.word	0xffffffff


	//   ....[24]....
        /*0574*/ 	.word	0xffffffff


	//   ....[25]....
        /*0578*/ 	.word	0xffffffff


	//   ....[26]....
        /*057c*/ 	.word	0xffffffff


	//   ....[27]....
        /*0580*/ 	.word	0xffffffff


	//   ....[28]....
        /*0584*/ 	.word	0xffffffff


	//   ....[29]....
        /*0588*/ 	.word	0xffffffff


	//   ....[30]....
        /*058c*/ 	.word	0xffffffff


	//   ....[31]....
        /*0590*/ 	.word	0xffffffff


	//   ....[32]....
        /*0594*/ 	.word	0xffffffff


	//   ....[33]....
        /*0598*/ 	.word	0xffffffff


	//   ....[34]....
        /*059c*/ 	.word	0xffffffff


	//   ....[35]....
        /*05a0*/ 	.word	0xffffffff


	//   ....[36]....
        /*05a4*/ 	.word	0xffffffff


	//   ....[37]....
        /*05a8*/ 	.word	0xffffffff


	//   ....[38]....
        /*05ac*/ 	.word	0xffffffff


	//   ....[39]....
        /*05b0*/ 	.word	0xffffffff


	//   ....[40]....
        /*05b4*/ 	.word	0xffffffff


	//   ....[41]....
        /*05b8*/ 	.word	0xffffffff


	//   ....[42]....
        /*05bc*/ 	.word	0xffffffff


	//   ....[43]....
        /*05c0*/ 	.word	0xffffffff


	//   ....[44]....
        /*05c4*/ 	.word	0xffffffff


	//   ....[45]....
        /*05c8*/ 	.word	0xffffffff


	//   ....[46]....
        /*05cc*/ 	.word	0xffffffff


	//   ....[47]....
        /*05d0*/ 	.word	0xffffffff


	//   ....[48]....
        /*05d4*/ 	.word	0xffffffff


	//   ....[49]....
        /*05d8*/ 	.word	0xffffffff


	//   ....[50]....
        /*05dc*/ 	.word	0xffffffff


	//   ....[51]....
        /*05e0*/ 	.word	0xffffffff


	//   ....[52]....
        /*05e4*/ 	.word	0xffffffff


	//   ....[53]....
        /*05e8*/ 	.word	0xffffffff


	//   ....[54]....
        /*05ec*/ 	.word	0xffffffff


	//   ....[55]....
        /*05f0*/ 	.word	0xffffffff


	//   ....[56]....
        /*05f4*/ 	.word	0xffffffff


	//   ....[57]....
        /*05f8*/ 	.word	0xffffffff


	//   ....[58]....
        /*05fc*/ 	.word	0xffffffff


	//   ....[59]....
        /*0600*/ 	.word	0xffffffff


	//   ....[60]....
        /*0604*/ 	.word	0xffffffff


	//   ....[61]....
        /*0608*/ 	.word	0xffffffff


	//   ....[62]....
        /*060c*/ 	.word	0xffffffff


	//   ....[63]....
        /*0610*/ 	.word	0xffffffff


	//   ....[64]....
        /*0614*/ 	.word	0xffffffff


	//   ....[65]....
        /*0618*/ 	.word	0xffffffff


	//   ....[66]....
        /*061c*/ 	.word	0xffffffff


	//   ....[67]....
        /*0620*/ 	.word	0xffffffff


	//   ....[68]....
        /*0624*/ 	.word	0xffffffff


	//   ....[69]....
        /*0628*/ 	.word	0xffffffff


	//   ....[70]....
        /*062c*/ 	.word	0xffffffff


	//   ....[71]....
        /*0630*/ 	.word	0xffffffff


	//   ....[72]....
        /*0634*/ 	.word	0xffffffff


	//   ....[73]....
        /*0638*/ 	.word	0xffffffff


	//   ....[74]....
        /*063c*/ 	.word	0xffffffff


	//   ....[75]....
        /*0640*/ 	.word	0xffffffff


	//   ....[76]....
        /*0644*/ 	.word	0xffffffff


	//   ....[77]....
        /*0648*/ 	.word	0xffffffff


	//   ....[78]....
        /*064c*/ 	.word	0xffffffff


	//   ....[79]....
        /*0650*/ 	.word	0xffffffff


	//   ....[80]....
        /*0654*/ 	.word	0xffffffff


	//   ....[81]....
        /*0658*/ 	.word	0xffffffff


	//   ....[82]....
        /*065c*/ 	.word	0xffffffff


	//   ....[83]....
        /*0660*/ 	.word	0xffffffff


	//   ....[84]....
        /*0664*/ 	.word	0xffffffff


	//   ....[85]....
        /*0668*/ 	.word	0xffffffff


	//   ....[86]....
        /*066c*/ 	.word	0xffffffff


	//   ....[87]....
        /*0670*/ 	.word	0xffffffff


	//   ....[88]....
        /*0674*/ 	.word	0xffffffff


	//   ....[89]....
        /*0678*/ 	.word	0xffffffff


	//   ....[90]....
        /*067c*/ 	.word	0xffffffff


	//   ....[91]....
        /*0680*/ 	.word	0xffffffff


	//   ....[92]....
        /*0684*/ 	.word	0xffffffff


	//   ....[93]....
        /*0688*/ 	.word	0xffffffff


	//   ....[94]....
        /*068c*/ 	.word	0xffffffff


	//   ....[95]....
        /*0690*/ 	.word	0xffffffff


	//   ....[96]....
        /*0694*/ 	.word	0xffffffff


	//   ....[97]....
        /*0698*/ 	.word	0xffffffff


	//   ....[98]....
        /*069c*/ 	.word	0xffffffff


	//   ....[99]....
        /*06a0*/ 	.word	0xffffffff


	//   ....[100]....
        /*06a4*/ 	.word	0xffffffff


	//   ....[101]....
        /*06a8*/ 	.word	0xffffffff


	//   ....[102]....
        /*06ac*/ 	.word	0xffffffff


	//   ....[103]....
        /*06b0*/ 	.word	0xffffffff


	//   ....[104]....
        /*06b4*/ 	.word	0xffffffff


	//   ....[105]....
        /*06b8*/ 	.word	0xffffffff


	//   ....[106]....
        /*06bc*/ 	.word	0xffffffff


	//   ....[107]....
        /*06c0*/ 	.word	0xffffffff


	//   ....[108]....
        /*06c4*/ 	.word	0xffffffff


	//   ....[109]....
        /*06c8*/ 	.word	0xffffffff


	//   ....[110]....
        /*06cc*/ 	.word	0xffffffff


	//   ....[111]....
        /*06d0*/ 	.word	0xffffffff


	//   ....[112]....
        /*06d4*/ 	.word	0xffffffff


	//   ....[113]....
        /*06d8*/ 	.word	0xffffffff


	//   ....[114]....
        /*06dc*/ 	.word	0xffffffff


	//   ....[115]....
        /*06e0*/ 	.word	0xffffffff


	//   ....[116]....
        /*06e4*/ 	.word	0xffffffff


	//   ....[117]....
        /*06e8*/ 	.word	0xffffffff


	//   ....[118]....
        /*06ec*/ 	.word	0xffffffff


	//   ....[119]....
        /*06f0*/ 	.word	0xffffffff


	//   ....[120]....
        /*06f4*/ 	.word	0xffffffff


	//   ....[121]....
        /*06f8*/ 	.word	0xffffffff


	//   ....[122]....
        /*06fc*/ 	.word	0xffffffff


	//   ....[123]....
        /*0700*/ 	.word	0xffffffff


	//   ....[124]....
        /*0704*/ 	.word	0xffffffff


	//   ....[125]....
        /*0708*/ 	.word	0xffffffff


	//   ....[126]....
        /*070c*/ 	.word	0xffffffff


	//   ....[127]....
        /*0710*/ 	.word	0xffffffff


	//   ....[128]....
        /*0714*/ 	.word	0xffffffff


	//   ....[129]....
        /*0718*/ 	.word	0xffffffff


	//   ....[130]....
        /*071c*/ 	.word	0xffffffff


	//   ....[131]....
        /*0720*/ 	.word	0xffffffff


	//   ....[132]....
        /*0724*/ 	.word	0xffffffff


	//   ....[133]....
        /*0728*/ 	.word	0xffffffff


	//   ....[134]....
        /*072c*/ 	.word	0xffffffff


	//   ....[135]....
        /*0730*/ 	.word	0xffffffff


	//   ....[136]....
        /*0734*/ 	.word	0xffffffff


	//   ....[137]....
        /*0738*/ 	.word	0xffffffff


	//   ....[138]....
        /*073c*/ 	.word	0xffffffff


	//   ....[139]....
        /*0740*/ 	.word	0xffffffff


	//   ....[140]....
        /*0744*/ 	.word	0xffffffff


	//   ....[141]....
        /*0748*/ 	.word	0xffffffff


	//   ....[142]....
        /*074c*/ 	.word	0xffffffff


	//   ....[143]....
        /*0750*/ 	.word	0xffffffff


	//   ....[144]....
        /*0754*/ 	.word	0xffffffff


	//   ....[145]....
        /*0758*/ 	.word	0xffffffff


	//   ....[146]....
        /*075c*/ 	.word	0xffffffff


	//   ....[147]....
        /*0760*/ 	.word	0xffffffff


	//   ....[148]....
        /*0764*/ 	.word	0xffffffff


	//   ....[149]....
        /*0768*/ 	.word	0xffffffff


	//   ....[150]....
        /*076c*/ 	.word	0xffffffff


	//   ....[151]....
        /*0770*/ 	.word	0xffffffff


	//   ....[152]....
        /*0774*/ 	.word	0xffffffff


	//   ....[153]....
        /*0778*/ 	.word	0xffffffff


	//   ....[154]....
        /*077c*/ 	.word	0xffffffff


	//   ....[155]....
        /*0780*/ 	.word	0xffffffff


	//   ....[156]....
        /*0784*/ 	.word	0xffffffff


	//   ....[157]....
        /*0788*/ 	.word	0xffffffff


	//   ....[158]....
        /*078c*/ 	.word	0xffffffff


	//   ....[159]....
        /*0790*/ 	.word	0xffffffff


	//   ....[160]....
        /*0794*/ 	.word	0xffffffff


	//   ....[161]....
        /*0798*/ 	.word	0xffffffff


	//   ....[162]....
        /*079c*/ 	.word	0xffffffff


	//   ....[163]....
        /*07a0*/ 	.word	0xffffffff


	//   ....[164]....
        /*07a4*/ 	.word	0xffffffff


	//   ....[165]....
        /*07a8*/ 	.word	0xffffffff


	//   ....[166]....
        /*07ac*/ 	.word	0xffffffff


	//   ....[167]....
        /*07b0*/ 	.word	0xffffffff


	//   ....[168]....
        /*07b4*/ 	.word	0xffffffff


	//   ....[169]....
        /*07b8*/ 	.word	0xffffffff


	//   ....[170]....
        /*07bc*/ 	.word	0xffffffff


	//   ....[171]....
        /*07c0*/ 	.word	0xffffffff


	//   ....[172]....
        /*07c4*/ 	.word	0xffffffff


	//   ....[173]....
        /*07c8*/ 	.word	0xffffffff


	//   ....[174]....
        /*07cc*/ 	.word	0xffffffff


	//   ....[175]....
        /*07d0*/ 	.word	0xffffffff


	//   ....[176]....
        /*07d4*/ 	.word	0xffffffff


	//   ....[177]....
        /*07d8*/ 	.word	0xffffffff


	//   ....[178]....
        /*07dc*/ 	.word	0xffffffff


	//   ....[179]....
        /*07e0*/ 	.word	0xffffffff


	//   ....[180]....
        /*07e4*/ 	.word	0xffffffff


	//   ....[181]....
        /*07e8*/ 	.word	0xffffffff


	//   ....[182]....
        /*07ec*/ 	.word	0xffffffff


	//   ....[183]....
        /*07f0*/ 	.word	0xffffffff


	//   ....[184]....
        /*07f4*/ 	.word	0xffffffff


	//   ....[185]....
        /*07f8*/ 	.word	0xffffffff


	//   ....[186]....
        /*07fc*/ 	.word	0xffffffff


	//   ....[187]....
        /*0800*/ 	.word	0xffffffff


	//   ....[188]....
        /*0804*/ 	.word	0xffffffff


	//   ....[189]....
        /*0808*/ 	.word	0xffffffff


	//   ....[190]....
        /*080c*/ 	.word	0xffffffff


	//   ....[191]....
        /*0810*/ 	.word	0xffffffff


	//   ....[192]....
        /*0814*/ 	.word	0xffffffff


	//   ....[193]....
        /*0818*/ 	.word	0xffffffff


	//   ....[194]....
        /*081c*/ 	.word	0xffffffff


	//   ....[195]....
        /*0820*/ 	.word	0xffffffff


	//   ....[196]....
        /*0824*/ 	.word	0xffffffff


	//   ....[197]....
        /*0828*/ 	.word	0xffffffff


	//   ....[198]....
        /*082c*/ 	.word	0xffffffff


	//   ....[199]....
        /*0830*/ 	.word	0xffffffff


	//   ....[200]....
        /*0834*/ 	.word	0xffffffff


	//   ....[201]....
        /*0838*/ 	.word	0xffffffff


	//   ....[202]....
        /*083c*/ 	.word	0xffffffff


	//   ....[203]....
        /*0840*/ 	.word	0xffffffff


	//   ....[204]....
        /*0844*/ 	.word	0xffffffff


	//   ....[205]....
        /*0848*/ 	.word	0xffffffff


	//   ....[206]....
        /*084c*/ 	.word	0xffffffff


	//   ....[207]....
        /*0850*/ 	.word	0xffffffff


	//   ....[208]....
        /*0854*/ 	.word	0xffffffff


	//   ....[209]....
        /*0858*/ 	.word	0xffffffff


	//   ....[210]....
        /*085c*/ 	.word	0xffffffff


	//   ....[211]....
        /*0860*/ 	.word	0xffffffff


	//   ....[212]....
        /*0864*/ 	.word	0xffffffff


	//   ....[213]....
        /*0868*/ 	.word	0xffffffff


	//   ....[214]....
        /*086c*/ 	.word	0xffffffff


	//   ....[215]....
        /*0870*/ 	.word	0xffffffff


	//   ....[216]....
        /*0874*/ 	.word	0xffffffff


	//   ....[217]....
        /*0878*/ 	.word	0xffffffff


	//   ....[218]....
        /*087c*/ 	.word	0xffffffff


	//   ....[219]....
        /*0880*/ 	.word	0xffffffff


	//   ....[220]....
        /*0884*/ 	.word	0xffffffff


	//   ....[221]....
        /*0888*/ 	.word	0xffffffff


	//   ....[222]....
        /*088c*/ 	.word	0xffffffff


	//   ....[223]....
        /*0890*/ 	.word	0xffffffff


	//   ....[224]....
        /*0894*/ 	.word	0xffffffff


	//   ....[225]....
        /*0898*/ 	.word	0xffffffff


	//   ....[226]....
        /*089c*/ 	.word	0xffffffff


	//   ....[227]....
        /*08a0*/ 	.word	0xffffffff


	//   ....[228]....
        /*08a4*/ 	.word	0xffffffff


	//   ....[229]....
        /*08a8*/ 	.word	0xffffffff


	//   ....[230]....
        /*08ac*/ 	.word	0xffffffff


	//   ....[231]....
        /*08b0*/ 	.word	0xffffffff


	//   ....[232]....
        /*08b4*/ 	.word	0xffffffff


	//   ....[233]....
        /*08b8*/ 	.word	0xffffffff


	//   ....[234]....
        /*08bc*/ 	.word	0xffffffff


	//   ....[235]....
        /*08c0*/ 	.word	0xffffffff


	//   ....[236]....
        /*08c4*/ 	.word	0xffffffff


	//   ....[237]....
        /*08c8*/ 	.word	0xffffffff


	//   ....[238]....
        /*08cc*/ 	.word	0xffffffff


	//   ....[239]....
        /*08d0*/ 	.word	0xffffffff


	//   ....[240]....
        /*08d4*/ 	.word	0xffffffff


	//   ....[241]....
        /*08d8*/ 	.word	0xffffffff


	//   ....[242]....
        /*08dc*/ 	.word	0xffffffff


	//   ....[243]....
        /*08e0*/ 	.word	0xffffffff


	//   ....[244]....
        /*08e4*/ 	.word	0xffffffff


	//   ....[245]....
        /*08e8*/ 	.word	0xffffffff


	//   ....[246]....
        /*08ec*/ 	.word	0xffffffff


	//   ....[247]....
        /*08f0*/ 	.word	0xffffffff


	//   ....[248]....
        /*08f4*/ 	.word	0xffffffff


	//   ....[249]....
        /*08f8*/ 	.word	0xffffffff


	//   ....[250]....
        /*08fc*/ 	.word	0xffffffff


	//   ....[251]....
        /*0900*/ 	.word	0xffffffff


	//   ....[252]....
        /*0904*/ 	.word	0xffffffff


	//   ....[253]....
        /*0908*/ 	.word	0xffffffff


	//   ....[254]....
        /*090c*/ 	.word	0xffffffff


	//   ....[255]....
        /*0910*/ 	.word	0xffffffff


	//   ....[0]....
        /*0914*/ 	.word	0xffffffff


	//   ....[1]....
        /*0918*/ 	.word	0xffffffff


	//   ....[2]....
        /*091c*/ 	.word	0xffffffff


	//   ....[3]....
        /*0920*/ 	.word	0xffffffff


	//   ....[4]....
        /*0924*/ 	.word	0xffffffff


	//   ....[5]....
        /*0928*/ 	.word	0xffffffff


	//   ....[6]....
        /*092c*/ 	.word	0xffffffff


	//   ....[7]....
        /*0930*/ 	.word	0xffffffff


	//   ....[8]....
        /*0934*/ 	.word	0xffffffff


	//   ....[9]....
        /*0938*/ 	.word	0xffffffff


	//   ....[10]....
        /*093c*/ 	.word	0xffffffff


	//   ....[11]....
        /*0940*/ 	.word	0xffffffff


	//   ....[12]....
        /*0944*/ 	.word	0xffffffff


	//   ....[13]....
        /*0948*/ 	.word	0xffffffff


	//   ....[14]....
        /*094c*/ 	.word	0xffffffff


	//   ....[15]....
        /*0950*/ 	.word	0xffffffff


	//   ....[16]....
        /*0954*/ 	.word	0xffffffff


	//   ....[17]....
        /*0958*/ 	.word	0xffffffff


	//   ....[18]....
        /*095c*/ 	.word	0xffffffff


	//   ....[19]....
        /*0960*/ 	.word	0xffffffff


	//   ....[20]....
        /*0964*/ 	.word	0xffffffff


	//   ....[21]....
        /*0968*/ 	.word	0xffffffff


	//   ....[22]....
        /*096c*/ 	.word	0xffffffff


	//   ....[23]....
        /*0970*/ 	.word	0xffffffff


	//   ....[24]....
        /*0974*/ 	.word	0xffffffff


	//   ....[25]....
        /*0978*/ 	.word	0xffffffff


	//   ....[26]....
        /*097c*/ 	.word	0xffffffff


	//   ....[27]....
        /*0980*/ 	.word	0xffffffff


	//   ....[28]....
        /*0984*/ 	.word	0xffffffff


	//   ....[29]....
        /*0988*/ 	.word	0xffffffff


	//   ....[30]....
        /*098c*/ 	.word	0xffffffff


	//   ....[31]....
        /*0990*/ 	.word	0xffffffff


	//   ....[32]....
        /*0994*/ 	.word	0xffffffff


	//   ....[33]....
        /*0998*/ 	.word	0xffffffff


	//   ....[34]....
        /*099c*/ 	.word	0xffffffff


	//   ....[35]....
        /*09a0*/ 	.word	0xffffffff


	//   ....[36]....
        /*09a4*/ 	.word	0xffffffff


	//   ....[37]....
        /*09a8*/ 	.word	0xffffffff


	//   ....[38]....
        /*09ac*/ 	.word	0xffffffff


	//   ....[39]....
        /*09b0*/ 	.word	0xffffffff


	//   ....[40]....
        /*09b4*/ 	.word	0xffffffff


	//   ....[41]....
        /*09b8*/ 	.word	0xffffffff


	//   ....[42]....
        /*09bc*/ 	.word	0xffffffff


	//   ....[43]....
        /*09c0*/ 	.word	0xffffffff


	//   ....[44]....
        /*09c4*/ 	.word	0xffffffff


	//   ....[45]....
        /*09c8*/ 	.word	0xffffffff


	//   ....[46]....
        /*09cc*/ 	.word	0xffffffff


	//   ....[47]....
        /*09d0*/ 	.word	0xffffffff


	//   ....[48]....
        /*09d4*/ 	.word	0xffffffff


	//   ....[49]....
        /*09d8*/ 	.word	0xffffffff


	//   ....[50]....
        /*09dc*/ 	.word	0xffffffff


	//   ....[51]....
        /*09e0*/ 	.word	0xffffffff


	//   ....[52]....
        /*09e4*/ 	.word	0xffffffff


	//   ....[53]....
        /*09e8*/ 	.word	0xffffffff


	//   ....[54]....
        /*09ec*/ 	.word	0xffffffff


	//   ....[55]....
        /*09f0*/ 	.word	0xffffffff


	//   ....[56]....
        /*09f4*/ 	.word	0xffffffff


	//   ....[57]....
        /*09f8*/ 	.word	0xffffffff


	//   ....[58]....
        /*09fc*/ 	.word	0xffffffff


	//   ....[59]....
        /*0a00*/ 	.word	0xffffffff


	//   ....[60]....
        /*0a04*/ 	.word	0xffffffff


	//   ....[61]....
        /*0a08*/ 	.word	0xffffffff


	//   ....[62]....
        /*0a0c*/ 	.word	0xffffffff


	//   ....[63]....
        /*0a10*/ 	.word	0xffffffff


	//   ....[64]....
        /*0a14*/ 	.word	0xffffffff


	//   ....[65]....
        /*0a18*/ 	.word	0xffffffff


	//   ....[66]....
        /*0a1c*/ 	.word	0xffffffff


	//   ....[67]....
        /*0a20*/ 	.word	0xffffffff


	//   ....[68]....
        /*0a24*/ 	.word	0xffffffff


	//   ....[69]....
        /*0a28*/ 	.word	0xffffffff


	//   ....[70]....
        /*0a2c*/ 	.word	0xffffffff


	//   ....[71]....
        /*0a30*/ 	.word	0xffffffff


	//   ....[72]....
        /*0a34*/ 	.word	0xffffffff


	//   ....[73]....
        /*0a38*/ 	.word	0xffffffff


	//   ....[74]....
        /*0a3c*/ 	.word	0xffffffff


	//   ....[75]....
        /*0a40*/ 	.word	0xffffffff


	//   ....[76]....
        /*0a44*/ 	.word	0xffffffff


	//   ....[77]....
        /*0a48*/ 	.word	0xffffffff


	//   ....[78]....
        /*0a4c*/ 	.word	0xffffffff


	//   ....[79]....
        /*0a50*/ 	.word	0xffffffff


	//   ....[80]....
        /*0a54*/ 	.word	0xffffffff


	//   ....[81]....
        /*0a58*/ 	.word	0xffffffff


	//   ....[82]....
        /*0a5c*/ 	.word	0xffffffff


	//   ....[83]....
        /*0a60*/ 	.word	0xffffffff


	//   ....[84]....
        /*0a64*/ 	.word	0xffffffff


	//   ....[85]....
        /*0a68*/ 	.word	0xffffffff


	//   ....[86]....
        /*0a6c*/ 	.word	0xffffffff


	//   ....[87]....
        /*0a70*/ 	.word	0xffffffff


	//   ....[88]....
        /*0a74*/ 	.word	0xffffffff


	//   ....[89]....
        /*0a78*/ 	.word	0xffffffff


	//   ....[90]....
        /*0a7c*/ 	.word	0xffffffff


	//   ....[91]....
        /*0a80*/ 	.word	0xffffffff


	//   ....[92]....
        /*0a84*/ 	.word	0xffffffff


	//   ....[93]....
        /*0a88*/ 	.word	0xffffffff


	//   ....[94]....
        /*0a8c*/ 	.word	0xffffffff


	//   ....[95]....
        /*0a90*/ 	.word	0xffffffff


	//   ....[96]....
        /*0a94*/ 	.word	0xffffffff


	//   ....[97]....
        /*0a98*/ 	.word	0xffffffff


	//   ....[98]....
        /*0a9c*/ 	.word	0xffffffff


	//   ....[99]....
        /*0aa0*/ 	.word	0xffffffff


	//   ....[100]....
        /*0aa4*/ 	.word	0xffffffff


	//   ....[101]....
        /*0aa8*/ 	.word	0xffffffff


	//   ....[102]....
        /*0aac*/ 	.word	0xffffffff


	//   ....[103]....
        /*0ab0*/ 	.word	0xffffffff


	//   ....[104]....
        /*0ab4*/ 	.word	0xffffffff


	//   ....[105]....
        /*0ab8*/ 	.word	0xffffffff


	//   ....[106]....
        /*0abc*/ 	.word	0xffffffff


	//   ....[107]....
        /*0ac0*/ 	.word	0xffffffff


	//   ....[108]....
        /*0ac4*/ 	.word	0xffffffff


	//   ....[109]....
        /*0ac8*/ 	.word	0xffffffff


	//   ....[110]....
        /*0acc*/ 	.word	0xffffffff


	//   ....[111]....
        /*0ad0*/ 	.word	0xffffffff


	//   ....[112]....
        /*0ad4*/ 	.word	0xffffffff


	//   ....[113]....
        /*0ad8*/ 	.word	0xffffffff


	//   ....[114]....
        /*0adc*/ 	.word	0xffffffff


	//   ....[115]....
        /*0ae0*/ 	.word	0xffffffff


	//   ....[116]....
        /*0ae4*/ 	.word	0xffffffff


	//   ....[117]....
        /*0ae8*/ 	.word	0xffffffff


	//   ....[118]....
        /*0aec*/ 	.word	0xffffffff


	//   ....[119]....
        /*0af0*/ 	.word	0xffffffff


	//   ....[120]....
        /*0af4*/ 	.word	0xffffffff


	//   ....[121]....
        /*0af8*/ 	.word	0xffffffff


	//   ....[122]....
        /*0afc*/ 	.word	0xffffffff


	//   ....[123]....
        /*0b00*/ 	.word	0xffffffff


	//   ....[124]....
        /*0b04*/ 	.word	0xffffffff


	//   ....[125]....
        /*0b08*/ 	.word	0xffffffff


	//   ....[126]....
        /*0b0c*/ 	.word	0xffffffff


	//   ....[127]....
        /*0b10*/ 	.word	0xffffffff


	//   ....[128]....
        /*0b14*/ 	.word	0xffffffff


	//   ....[129]....
        /*0b18*/ 	.word	0xffffffff


	//   ....[130]....
        /*0b1c*/ 	.word	0xffffffff


	//   ....[131]....
        /*0b20*/ 	.word	0xffffffff


	//   ....[132]....
        /*0b24*/ 	.word	0xffffffff


	//   ....[133]....
        /*0b28*/ 	.word	0xffffffff


	//   ....[134]....
        /*0b2c*/ 	.word	0xffffffff


	//   ....[135]....
        /*0b30*/ 	.word	0xffffffff


	//   ....[136]....
        /*0b34*/ 	.word	0xffffffff


	//   ....[137]....
        /*0b38*/ 	.word	0xffffffff


	//   ....[138]....
        /*0b3c*/ 	.word	0xffffffff


	//   ....[139]....
        /*0b40*/ 	.word	0xffffffff


	//   ....[140]....
        /*0b44*/ 	.word	0xffffffff


	//   ....[141]....
        /*0b48*/ 	.word	0xffffffff


	//   ....[142]....
        /*0b4c*/ 	.word	0xffffffff


	//   ....[143]....
        /*0b50*/ 	.word	0xffffffff


	//   ....[144]....
        /*0b54*/ 	.word	0xffffffff


	//   ....[145]....
        /*0b58*/ 	.word	0xffffffff


	//   ....[146]....
        /*0b5c*/ 	.word	0xffffffff


	//   ....[147]....
        /*0b60*/ 	.word	0xffffffff


	//   ....[148]....
        /*0b64*/ 	.word	0xffffffff


	//   ....[149]....
        /*0b68*/ 	.word	0xffffffff


	//   ....[150]....
        /*0b6c*/ 	.word	0xffffffff


	//   ....[151]....
        /*0b70*/ 	.word	0xffffffff


	//   ....[152]....
        /*0b74*/ 	.word	0xffffffff


	//   ....[153]....
        /*0b78*/ 	.word	0xffffffff


	//   ....[154]....
        /*0b7c*/ 	.word	0xffffffff


	//   ....[155]....
        /*0b80*/ 	.word	0xffffffff


	//   ....[156]....
        /*0b84*/ 	.word	0xffffffff


	//   ....[157]....
        /*0b88*/ 	.word	0xffffffff


	//   ....[158]....
        /*0b8c*/ 	.word	0xffffffff


	//   ....[159]....
        /*0b90*/ 	.word	0xffffffff


	//   ....[160]....
        /*0b94*/ 	.word	0xffffffff


	//   ....[161]....
        /*0b98*/ 	.word	0xffffffff


	//   ....[162]....
        /*0b9c*/ 	.word	0xffffffff


	//   ....[163]....
        /*0ba0*/ 	.word	0xffffffff


	//   ....[164]....
        /*0ba4*/ 	.word	0xffffffff


	//   ....[165]....
        /*0ba8*/ 	.word	0xffffffff


	//   ....[166]....
        /*0bac*/ 	.word	0xffffffff


	//   ....[167]....
        /*0bb0*/ 	.word	0xffffffff


	//   ....[168]....
        /*0bb4*/ 	.word	0xffffffff


	//   ....[169]....
        /*0bb8*/ 	.word	0xffffffff


	//   ....[170]....
        /*0bbc*/ 	.word	0xffffffff


	//   ....[171]....
        /*0bc0*/ 	.word	0xffffffff


	//   ....[172]....
        /*0bc4*/ 	.word	0xffffffff


	//   ....[173]....
        /*0bc8*/ 	.word	0xffffffff


	//   ....[174]....
        /*0bcc*/ 	.word	0xffffffff


	//   ....[175]....
        /*0bd0*/ 	.word	0xffffffff


	//   ....[176]....
        /*0bd4*/ 	.word	0xffffffff


	//   ....[177]....
        /*0bd8*/ 	.word	0xffffffff


	//   ....[178]....
        /*0bdc*/ 	.word	0xffffffff


	//   ....[179]....
        /*0be0*/ 	.word	0xffffffff


	//   ....[180]....
        /*0be4*/ 	.word	0xffffffff


	//   ....[181]....
        /*0be8*/ 	.word	0xffffffff


	//----- nvinfo : EIATTR_COOP_GROUP_INSTR_OFFSETS
	.align		4
.L_486:
        /*0bec*/ 	.byte	0x04, 0x28
        /*0bee*/ 	.short	(.L_488 - .L_487)


	//   ....[0]....
.L_487:
        /*0bf0*/ 	.word	0x00000050


	//   ....[1]....
        /*0bf4*/ 	.word	0x00000200


	//   ....[2]....
        /*0bf8*/ 	.word	0x00000230


	//   ....[3]....
        /*0bfc*/ 	.word	0x00000260


	//   ....[4]....
        /*0c00*/ 	.word	0x00000290


	//   ....[5]....
        /*0c04*/ 	.word	0x000002c0


	//   ....[6]....
        /*0c08*/ 	.word	0x000002f0


	//   ....[7]....
        /*0c0c*/ 	.word	0x00000450


	//   ....[8]....
        /*0c10*/ 	.word	0x00000490


	//   ....[9]....
        /*0c14*/ 	.word	0x000004c0


	//   ....[10]....
        /*0c18*/ 	.word	0x000004f0


	//   ....[11]....
        /*0c1c*/ 	.word	0x00000520


	//   ....[12]....
        /*0c20*/ 	.word	0x00000550


	//   ....[13]....
        /*0c24*/ 	.word	0x000005e0


	//   ....[14]....
        /*0c28*/ 	.word	0x00000630


	//   ....[15]....
        /*0c2c*/ 	.word	0x00000650


	//   ....[16]....
        /*0c30*/ 	.word	0x000006b0


	//   ....[17]....
        /*0c34*/ 	.word	0x00002940


	//   ....[18]....
        /*0c38*/ 	.word	0x00002960


	//   ....[19]....
        /*0c3c*/ 	.word	0x00002aa0


	//   ....[20]....
        /*0c40*/ 	.word	0x00002ab0


	//   ....[21]....
        /*0c44*/ 	.word	0x00002b90


	//   ....[22]....
        /*0c48*/ 	.word	0x00002bb0


	//   ....[23]....
        /*0c4c*/ 	.word	0x00002c90


	//   ....[24]....
        /*0c50*/ 	.word	0x00002ca0


	//   ....[25]....
        /*0c54*/ 	.word	0x00002d80


	//   ....[26]....
        /*0c58*/ 	.word	0x00002da0


	//   ....[27]....
        /*0c5c*/ 	.word	0x00002e80


	//   ....[28]....
        /*0c60*/ 	.word	0x00002e90


	//   ....[29]....
        /*0c64*/ 	.word	0x00002f70


	//   ....[30]....
        /*0c68*/ 	.word	0x00002f90


	//   ....[31]....
        /*0c6c*/ 	.word	0x00003070


	//   ....[32]....
        /*0c70*/ 	.word	0x00003080


	//   ....[33]....
        /*0c74*/ 	.word	0x00003520


	//   ....[34]....
        /*0c78*/ 	.word	0x00003530


	//   ....[35]....
        /*0c7c*/ 	.word	0x00003550


	//   ....[36]....
        /*0c80*/ 	.word	0x00003560


	//   ....[37]....
        /*0c84*/ 	.word	0x00003570


	//   ....[38]....
        /*0c88*/ 	.word	0x000035a0


	//   ....[39]....
        /*0c8c*/ 	.word	0x000035f0


	//   ....[40]....
        /*0c90*/ 	.word	0x00003600


	//   ....[41]....
        /*0c94*/ 	.word	0x00003640


	//   ....[42]....
        /*0c98*/ 	.word	0x00003680


	//   ....[43]....
        /*0c9c*/ 	.word	0x00003880


	//   ....[44]....
        /*0ca0*/ 	.word	0x000038a0


	//   ....[45]....
        /*0ca4*/ 	.word	0x000038c0


	//   ....[46]....
        /*0ca8*/ 	.word	0x000038d0


	//   ....[47]....
        /*0cac*/ 	.word	0x000038f0


	//   ....[48]....
        /*0cb0*/ 	.word	0x00003910


	//   ....[49]....
        /*0cb4*/ 	.word	0x00003920


	//   ....[50]....
        /*0cb8*/ 	.word	0x00003950


	//   ....[51]....
        /*0cbc*/ 	.word	0x00003960


	//   ....[52]....
        /*0cc0*/ 	.word	0x00003970


	//   ....[53]....
        /*0cc4*/ 	.word	0x00004350


	//   ....[54]....
        /*0cc8*/ 	.word	0x00004370


	//   ....[55]....
        /*0ccc*/ 	.word	0x00004390


	//   ....[56]....
        /*0cd0*/ 	.word	0x000043a0


	//   ....[57]....
        /*0cd4*/ 	.word	0x000043b0


	//   ....[58]....
        /*0cd8*/ 	.word	0x000043c0


	//   ....[59]....
        /*0cdc*/ 	.word	0x000043d0


	//   ....[60]....
        /*0ce0*/ 	.word	0x000043e0


	//   ....[61]....
        /*0ce4*/ 	.word	0x00004410


	//   ....[62]....
        /*0ce8*/ 	.word	0x00004440


	//   ....[63]....
        /*0cec*/ 	.word	0x00004670


	//   ....[64]....
        /*0cf0*/ 	.word	0x00004830


	//   ....[65]....
        /*0cf4*/ 	.word	0x000050b0


	//   ....[66]....
        /*0cf8*/ 	.word	0x00005bc0


	//   ....[67]....
        /*0cfc*/ 	.word	0x000066e0


	//   ....[68]....
        /*0d00*/ 	.word	0x00006710


	//   ....[69]....
        /*0d04*/ 	.word	0x00006720


	//   ....[70]....
        /*0d08*/ 	.word	0x00006730


	//   ....[71]....
        /*0d0c*/ 	.word	0x00006740


	//   ....[72]....
        /*0d10*/ 	.word	0x00006770


	//   ....[73]....
        /*0d14*/ 	.word	0x00006790


	//   ....[74]....
        /*0d18*/ 	.word	0x000067b0


	//   ....[75]....
        /*0d1c*/ 	.word	0x00008590


	//   ....[76]....
        /*0d20*/ 	.word	0x000085b0


	//   ....[77]....
        /*0d24*/ 	.word	0x000085d0


	//   ....[78]....
        /*0d28*/ 	.word	0x000085e0


	//   ....[79]....
        /*0d2c*/ 	.word	0x000085f0


	//   ....[80]....
        /*0d30*/ 	.word	0x00008600


	//   ....[81]....
        /*0d34*/ 	.word	0x00008610


	//   ....[82]....
        /*0d38*/ 	.word	0x00008620


	//   ....[83]....
        /*0d3c*/ 	.word	0x00008630


	//   ....[84]....
        /*0d40*/ 	.word	0x00008640


	//   ....[85]....
        /*0d44*/ 	.word	0x00009070


	//   ....[86]....
        /*0d48*/ 	.word	0x00009090


	//   ....[87]....
        /*0d4c*/ 	.word	0x000090b0


	//   ....[88]....
        /*0d50*/ 	.word	0x000090c0


	//   ....[89]....
        /*0d54*/ 	.word	0x000090d0


	//   ....[90]....
        /*0d58*/ 	.word	0x000090e0


	//   ....[91]....
        /*0d5c*/ 	.word	0x000090f0


	//   ....[92]....
        /*0d60*/ 	.word	0x00009100


	//   ....[93]....
        /*0d64*/ 	.word	0x00009110


	//   ....[94]....
        /*0d68*/ 	.word	0x00009120


	//   ....[95]....
        /*0d6c*/ 	.word	0x00009350


	//   ....[96]....
        /*0d70*/ 	.word	0x00009550


	//   ....[97]....
        /*0d74*/ 	.word	0x00009750


	//   ....[98]....
        /*0d78*/ 	.word	0x0000a890


	//   ....[99]....
        /*0d7c*/ 	.word	0x0000b430


	//   ....[100]....
        /*0d80*/ 	.word	0x0000b460


	//   ....[101]....
        /*0d84*/ 	.word	0x0000b470


	//   ....[102]....
        /*0d88*/ 	.word	0x0000b480


	//   ....[103]....
        /*0d8c*/ 	.word	0x0000b4c0


	//   ....[104]....
        /*0d90*/ 	.word	0x0000b4d0


	//   ....[105]....
        /*0d94*/ 	.word	0x0000b4e0


	//   ....[106]....
        /*0d98*/ 	.word	0x0000b4f0


	//   ....[107]....
        /*0d9c*/ 	.word	0x0000d8c0


	//   ....[108]....
        /*0da0*/ 	.word	0x0000d8e0


	//   ....[109]....
        /*0da4*/ 	.word	0x0000d900


	//   ....[110]....
        /*0da8*/ 	.word	0x0000d910


	//   ....[111]....
        /*0dac*/ 	.word	0x0000d920


	//   ....[112]....
        /*0db0*/ 	.word	0x0000d930


	//   ....[113]....
        /*0db4*/ 	.word	0x0000d940


	//   ....[114]....
        /*0db8*/ 	.word	0x0000d950


	//   ....[115]....
        /*0dbc*/ 	.word	0x0000d960


	//   ....[116]....
        /*0dc0*/ 	.word	0x0000d970


	//   ....[117]....
        /*0dc4*/ 	.word	0x0000e3a0


	//   ....[118]....
        /*0dc8*/ 	.word	0x0000e3c0


	//   ....[119]....
        /*0dcc*/ 	.word	0x0000e3e0


	//   ....[120]....
        /*0dd0*/ 	.word	0x0000e3f0


	//   ....[121]....
        /*0dd4*/ 	.word	0x0000e400


	//   ....[122]....
        /*0dd8*/ 	.word	0x0000e410


	//   ....[123]....
        /*0ddc*/ 	.word	0x0000e420


	//   ....[124]....
        /*0de0*/ 	.word	0x0000e430


	//   ....[125]....
        /*0de4*/ 	.word	0x0000e440


	//   ....[126]....
        /*0de8*/ 	.word	0x0000e450


	//   ....[127]....
        /*0dec*/ 	.word	0x0000eac0


	//   ....[128]....
        /*0df0*/ 	.word	0x0000eaf0


	//   ....[129]....
        /*0df4*/ 	.word	0x0000eb00


	//   ....[130]....
        /*0df8*/ 	.word	0x0000eb10


	//   ....[131]....
        /*0dfc*/ 	.word	0x0000eb40


	//   ....[132]....
        /*0e00*/ 	.word	0x0000eb60


	//   ....[133]....
        /*0e04*/ 	.word	0x0000eb70


	//   ....[134]....
        /*0e08*/ 	.word	0x0000eb80


	//   ....[135]....
        /*0e0c*/ 	.word	0x00010bf0


	//   ....[136]....
        /*0e10*/ 	.word	0x00010c40


	//   ....[137]....
        /*0e14*/ 	.word	0x00010c60


	//   ....[138]....
        /*0e18*/ 	.word	0x00010c80


	//   ....[139]....
        /*0e1c*/ 	.word	0x00010ca0


	//   ....[140]....
        /*0e20*/ 	.word	0x00010cc0


	//   ....[141]....
        /*0e24*/ 	.word	0x00010ce0


	//   ....[142]....
        /*0e28*/ 	.word	0x00010d00


	//   ....[143]....
        /*0e2c*/ 	.word	0x00010d20


	//   ....[144]....
        /*0e30*/ 	.word	0x00010d40


	//   ....[145]....
        /*0e34*/ 	.word	0x00011660


	//   ....[146]....
        /*0e38*/ 	.word	0x00011680


	//   ....[147]....
        /*0e3c*/ 	.word	0x000116a0


	//   ....[148]....
        /*0e40*/ 	.word	0x000116b0


	//   ....[149]....
        /*0e44*/ 	.word	0x000116c0


	//   ....[150]....
        /*0e48*/ 	.word	0x000116d0


	//   ....[151]....
        /*0e4c*/ 	.word	0x000116e0


	//   ....[152]....
        /*0e50*/ 	.word	0x000116f0


	//   ....[153]....
        /*0e54*/ 	.word	0x00011700


	//   ....[154]....
        /*0e58*/ 	.word	0x00011710


	//   ....[155]....
        /*0e5c*/ 	.word	0x00011960


	//   ....[156]....
        /*0e60*/ 	.word	0x00011b60


	//   ....[157]....
        /*0e64*/ 	.word	0x00011d60


	//   ....[158]....
        /*0e68*/ 	.word	0x00012ea0


	//   ....[159]....
        /*0e6c*/ 	.word	0x00013a40


	//   ....[160]....
        /*0e70*/ 	.word	0x00013a70


	//   ....[161]....
        /*0e74*/ 	.word	0x00013a80


	//   ....[162]....
        /*0e78*/ 	.word	0x00013a90


	//   ....[163]....
        /*0e7c*/ 	.word	0x00013ad0


	//   ....[164]....
        /*0e80*/ 	.word	0x00013ae0


	//   ....[165]....
        /*0e84*/ 	.word	0x00013af0


	//   ....[166]....
        /*0e88*/ 	.word	0x00013b00


	//   ....[167]....
        /*0e8c*/ 	.word	0x000159c0


	//   ....[168]....
        /*0e90*/ 	.word	0x00015a00


	//   ....[169]....
        /*0e94*/ 	.word	0x00015a10


	//   ....[170]....
        /*0e98*/ 	.word	0x00015a20


	//   ....[171]....
        /*0e9c*/ 	.word	0x00015a50


	//   ....[172]....
        /*0ea0*/ 	.word	0x00015a70


	//   ....[173]....
        /*0ea4*/ 	.word	0x00015aa0


	//   ....[174]....
        /*0ea8*/ 	.word	0x00015ac0


	//   ....[175]....
        /*0eac*/ 	.word	0x00016c90


	//   ....[176]....
        /*0eb0*/ 	.word	0x00016cb0


	//   ....[177]....
        /*0eb4*/ 	.word	0x00016cc0


	//   ....[178]....
        /*0eb8*/ 	.word	0x00016cd0


	//   ....[179]....
        /*0ebc*/ 	.word	0x00016ce0


	//   ....[180]....
        /*0ec0*/ 	.word	0x00016cf0


	//   ....[181]....
        /*0ec4*/ 	.word	0x00016d10


	//   ....[182]....
        /*0ec8*/ 	.word	0x00016d20


	//   ....[183]....
        /*0ecc*/ 	.word	0x000170f0


	//   ....[184]....
        /*0ed0*/ 	.word	0x00017110


	//   ....[185]....
        /*0ed4*/ 	.word	0x000171e0


	//   ....[186]....
        /*0ed8*/ 	.word	0x000171f0


	//   ....[187]....
        /*0edc*/ 	.word	0x00017270


	//   ....[188]....
        /*0ee0*/ 	.word	0x00017290


	//   ....[189]....
        /*0ee4*/ 	.word	0x00017310


	//   ....[190]....
        /*0ee8*/ 	.word	0x00017320


	//   ....[191]....
        /*0eec*/ 	.word	0x000173a0


	//   ....[192]....
        /*0ef0*/ 	.word	0x000173c0


	//   ....[193]....
        /*0ef4*/ 	.word	0x00017440


	//   ....[194]....
        /*0ef8*/ 	.word	0x00017450


	//   ....[195]....
        /*0efc*/ 	.word	0x000174d0


	//   ....[196]....
        /*0f00*/ 	.word	0x000174f0


	//   ....[197]....
        /*0f04*/ 	.word	0x00017570


	//   ....[198]....
        /*0f08*/ 	.word	0x00017580


	//   ....[199]....
        /*0f0c*/ 	.word	0x00017810


	//   ....[200]....
        /*0f10*/ 	.word	0x00017830


	//   ....[201]....
        /*0f14*/ 	.word	0x00017be0


	//   ....[202]....
        /*0f18*/ 	.word	0x00017bf0


	//   ....[203]....
        /*0f1c*/ 	.word	0x00017fa0


	//   ....[204]....
        /*0f20*/ 	.word	0x00017fc0


	//   ....[205]....
        /*0f24*/ 	.word	0x00018380


	//   ....[206]....
        /*0f28*/ 	.word	0x00018390


	//   ....[207]....
        /*0f2c*/ 	.word	0x00018ea0


	//   ....[208]....
        /*0f30*/ 	.word	0x00018ec0


	//   ....[209]....
        /*0f34*/ 	.word	0x00018fa0


	//   ....[210]....
        /*0f38*/ 	.word	0x00018fb0


	//   ....[211]....
        /*0f3c*/ 	.word	0x00019030


	//   ....[212]....
        /*0f40*/ 	.word	0x00019050


	//   ....[213]....
        /*0f44*/ 	.word	0x000190d0


	//   ....[214]....
        /*0f48*/ 	.word	0x000190e0


	//   ....[215]....
        /*0f4c*/ 	.word	0x00019160


	//   ....[216]....
        /*0f50*/ 	.word	0x00019180


	//   ....[217]....
        /*0f54*/ 	.word	0x00019200


	//   ....[218]....
        /*0f58*/ 	.word	0x00019210


	//   ....[219]....
        /*0f5c*/ 	.word	0x00019290


	//   ....[220]....
        /*0f60*/ 	.word	0x000192b0


	//   ....[221]....
        /*0f64*/ 	.word	0x00019330


	//   ....[222]....
        /*0f68*/ 	.word	0x00019340


	//   ....[223]....
        /*0f6c*/ 	.word	0x000194a0


	//   ....[224]....
        /*0f70*/ 	.word	0x000194c0


	//   ....[225]....
        /*0f74*/ 	.word	0x000195f0


	//   ....[226]....
        /*0f78*/ 	.word	0x00019630


	//   ....[227]....
        /*0f7c*/ 	.word	0x00019660


	//   ....[228]....
        /*0f80*/ 	.word	0x00019690


	//   ....[229]....
        /*0f84*/ 	.word	0x000196c0


	//   ....[230]....
        /*0f88*/ 	.word	0x000196f0


	//   ....[231]....
        /*0f8c*/ 	.word	0x00019850


	//   ....[232]....
        /*0f90*/ 	.word	0x00019890


	//   ....[233]....
        /*0f94*/ 	.word	0x000198c0


	//   ....[234]....
        /*0f98*/ 	.word	0x000198f0


	//   ....[235]....
        /*0f9c*/ 	.word	0x00019920


	//   ....[236]....
        /*0fa0*/ 	.word	0x00019950


	//   ....[237]....
        /*0fa4*/ 	.word	0x000199e0


	//   ....[238]....
        /*0fa8*/ 	.word	0x00019a40


	//   ....[239]....
        /*0fac*/ 	.word	0x00019a50


	//   ....[240]....
        /*0fb0*/ 	.word	0x00019ab0


	//   ....[241]....
        /*0fb4*/ 	.word	0x0001a510


	//   ....[242]....
        /*0fb8*/ 	.word	0x0001a570


	//   ....[243]....
        /*0fbc*/ 	.word	0x0001a5c0


	//   ....[244]....
        /*0fc0*/ 	.word	0x0001a610


	//   ....[245]....
        /*0fc4*/ 	.word	0x0001a660


	//   ....[246]....
        /*0fc8*/ 	.word	0x0001a6d0


	//   ....[247]....
        /*0fcc*/ 	.word	0x0001a720


	//   ....[248]....
        /*0fd0*/ 	.word	0x0001a790


	//   ....[249]....
        /*0fd4*/ 	.word	0x0001a800


	//   ....[250]....
        /*0fd8*/ 	.word	0x0001a870


	//   ....[251]....
        /*0fdc*/ 	.word	0x0001a8e0


	//   ....[252]....
        /*0fe0*/ 	.word	0x0001a950


	//   ....[253]....
        /*0fe4*/ 	.word	0x0001a9c0


	//   ....[254]....
        /*0fe8*/ 	.word	0x0001aa20


	//   ....[255]....
        /*0fec*/ 	.word	0x0001aa90


	//   ....[0]....
        /*0ff0*/ 	.word	0x0001ab00


	//   ....[1]....
        /*0ff4*/ 	.word	0x0001ab70


	//   ....[2]....
        /*0ff8*/ 	.word	0x0001abd0


	//   ....[3]....
        /*0ffc*/ 	.word	0x0001ac40


	//   ....[4]....
        /*1000*/ 	.word	0x0001acb0


	//   ....[5]....
        /*1004*/ 	.word	0x0001ad20


	//   ....[6]....
        /*1008*/ 	.word	0x0001ad80


	//   ....[7]....
        /*100c*/ 	.word	0x0001adf0


	//   ....[8]....
        /*1010*/ 	.word	0x0001ae60


	//   ....[9]....
        /*1014*/ 	.word	0x0001aed0


	//   ....[10]....
        /*1018*/ 	.word	0x0001af30


	//   ....[11]....
        /*101c*/ 	.word	0x0001afa0


	//   ....[12]....
        /*1020*/ 	.word	0x0001b010


	//   ....[13]....
        /*1024*/ 	.word	0x0001b0d0


	//   ....[14]....
        /*1028*/ 	.word	0x0001b130


	//   ....[15]....
        /*102c*/ 	.word	0x0001b1f0


	//   ....[16]....
        /*1030*/ 	.word	0x0001b250


	//   ....[17]....
        /*1034*/ 	.word	0x0001b310


	//   ....[18]....
        /*1038*/ 	.word	0x0001b370


	//   ....[19]....
        /*103c*/ 	.word	0x0001b430


	//   ....[20]....
        /*1040*/ 	.word	0x0001b490


	//   ....[21]....
        /*1044*/ 	.word	0x0001b500


	//   ....[22]....
        /*1048*/ 	.word	0x0001b570


	//   ....[23]....
        /*104c*/ 	.word	0x0001b5e0


	//   ....[24]....
        /*1050*/ 	.word	0x0001b650


	//   ....[25]....
        /*1054*/ 	.word	0x0001b6b0


	//   ....[26]....
        /*1058*/ 	.word	0x0001b710


	//   ....[27]....
        /*105c*/ 	.word	0x0001b760


	//   ....[28]....
        /*1060*/ 	.word	0x0001b7b0


	//   ....[29]....
        /*1064*/ 	.word	0x0001b800


	//   ....[30]....
        /*1068*/ 	.word	0x0001b850


	//   ....[31]....
        /*106c*/ 	.word	0x0001b8a0


	//   ....[32]....
        /*1070*/ 	.word	0x0001b8f0


	//   ....[33]....
        /*1074*/ 	.word	0x0001b960


	//   ....[34]....
        /*1078*/ 	.word	0x0001b9d0


	//   ....[35]....
        /*107c*/ 	.word	0x0001ba90


	//   ....[36]....
        /*1080*/ 	.word	0x0001baf0


	//   ....[37]....
        /*1084*/ 	.word	0x0001bbb0


	//   ....[38]....
        /*1088*/ 	.word	0x0001bc10


	//   ....[39]....
        /*108c*/ 	.word	0x0001bcd0


	//   ....[40]....
        /*1090*/ 	.word	0x0001bd30


	//   ....[41]....
        /*1094*/ 	.word	0x0001bdf0


	//   ....[42]....
        /*1098*/ 	.word	0x0001be50


	//   ....[43]....
        /*109c*/ 	.word	0x0001bec0


	//   ....[44]....
        /*10a0*/ 	.word	0x0001bf30


	//   ....[45]....
        /*10a4*/ 	.word	0x0001bff0


	//   ....[46]....
        /*10a8*/ 	.word	0x0001c050


	//   ....[47]....
        /*10ac*/ 	.word	0x0001c110


	//   ....[48]....
        /*10b0*/ 	.word	0x0001c170


	//   ....[49]....
        /*10b4*/ 	.word	0x0001c230


	//   ....[50]....
        /*10b8*/ 	.word	0x0001c290


	//   ....[51]....
        /*10bc*/ 	.word	0x0001c350


	//   ....[52]....
        /*10c0*/ 	.word	0x0001c3b0


	//   ....[53]....
        /*10c4*/ 	.word	0x0001c420


	//   ....[54]....
        /*10c8*/ 	.word	0x0001c490


	//   ....[55]....
        /*10cc*/ 	.word	0x0001c500


	//   ....[56]....
        /*10d0*/ 	.word	0x0001c570


	//   ....[57]....
        /*10d4*/ 	.word	0x0001c5c0


	//   ....[58]....
        /*10d8*/ 	.word	0x0001c620


	//   ....[59]....
        /*10dc*/ 	.word	0x0001c670


	//   ....[60]....
        /*10e0*/ 	.word	0x0001c6b0


	//   ....[61]....
        /*10e4*/ 	.word	0x0001c700


	//   ....[62]....
        /*10e8*/ 	.word	0x0001c740


	//   ....[63]....
        /*10ec*/ 	.word	0x0001c790


	//   ....[64]....
        /*10f0*/ 	.word	0x0001c7d0


	//   ....[65]....
        /*10f4*/ 	.word	0x0001c840


	//   ....[66]....
        /*10f8*/ 	.word	0x0001c8b0


	//   ....[67]....
        /*10fc*/ 	.word	0x0001c970


	//   ....[68]....
        /*1100*/ 	.word	0x0001c9d0


	//   ....[69]....
        /*1104*/ 	.word	0x0001ca90


	//   ....[70]....
        /*1108*/ 	.word	0x0001caf0


	//   ....[71]....
        /*110c*/ 	.word	0x0001cbb0


	//   ....[72]....
        /*1110*/ 	.word	0x0001cc10


	//   ....[73]....
        /*1114*/ 	.word	0x0001ccd0


	//   ....[74]....
        /*1118*/ 	.word	0x0001cd30


	//   ....[75]....
        /*111c*/ 	.word	0x0001cda0


	//   ....[76]....
        /*1120*/ 	.word	0x0001ce10


	//   ....[77]....
        /*1124*/ 	.word	0x0001ced0


	//   ....[78]....
        /*1128*/ 	.word	0x0001cf30


	//   ....[79]....
        /*112c*/ 	.word	0x0001cff0


	//   ....[80]....
        /*1130*/ 	.word	0x0001d050


	//   ....[81]....
        /*1134*/ 	.word	0x0001d110


	//   ....[82]....
        /*1138*/ 	.word	0x0001d170


	//   ....[83]....
        /*113c*/ 	.word	0x0001d230


	//   ....[84]....
        /*1140*/ 	.word	0x0001d290


	//   ....[85]....
        /*1144*/ 	.word	0x0001d2e0


	//   ....[86]....
        /*1148*/ 	.word	0x0001d340


	//   ....[87]....
        /*114c*/ 	.word	0x0001d390


	//   ....[88]....
        /*1150*/ 	.word	0x0001d3d0


	//   ....[89]....
        /*1154*/ 	.word	0x0001d420


	//   ....[90]....
        /*1158*/ 	.word	0x0001d460


	//   ....[91]....
        /*115c*/ 	.word	0x0001d4b0


	//   ....[92]....
        /*1160*/ 	.word	0x0001d4f0


	//   ....[93]....
        /*1164*/ 	.word	0x0001d560


	//   ....[94]....
        /*1168*/ 	.word	0x0001d5d0


	//   ....[95]....
        /*116c*/ 	.word	0x0001d640


	//   ....[96]....
        /*1170*/ 	.word	0x0001d700


	//   ....[97]....
        /*1174*/ 	.word	0x0001d760


	//   ....[98]....
        /*1178*/ 	.word	0x0001d820


	//   ....[99]....
        /*117c*/ 	.word	0x0001d880


	//   ....[100]....
        /*1180*/ 	.word	0x0001d940


	//   ....[101]....
        /*1184*/ 	.word	0x0001d9a0


	//   ....[102]....
        /*1188*/ 	.word	0x0001da60


	//   ....[103]....
        /*118c*/ 	.word	0x0001dac0


	//   ....[104]....
        /*1190*/ 	.word	0x0001db30


	//   ....[105]....
        /*1194*/ 	.word	0x0001dba0


	//   ....[106]....
        /*1198*/ 	.word	0x0001dc10


	//   ....[107]....
        /*119c*/ 	.word	0x0001dc80


	//   ....[108]....
        /*11a0*/ 	.word	0x0001dcd0


	//   ....[109]....
        /*11a4*/ 	.word	0x0001dd30


	//   ....[110]....
        /*11a8*/ 	.word	0x0001dd80


	//   ....[111]....
        /*11ac*/ 	.word	0x0001ddc0


	//   ....[112]....
        /*11b0*/ 	.word	0x0001de10


	//   ....[113]....
        /*11b4*/ 	.word	0x0001de50


	//   ....[114]....
        /*11b8*/ 	.word	0x0001dea0


	//   ....[115]....
        /*11bc*/ 	.word	0x0001dee0


	//   ....[116]....
        /*11c0*/ 	.word	0x0001df40


	//   ....[117]....
        /*11c4*/ 	.word	0x0001dfa0


	//   ....[118]....
        /*11c8*/ 	.word	0x0001dff0


	//   ....[119]....
        /*11cc*/ 	.word	0x0001e040


	//   ....[120]....
        /*11d0*/ 	.word	0x0001e090


	//   ....[121]....
        /*11d4*/ 	.word	0x0001e0e0


	//   ....[122]....
        /*11d8*/ 	.word	0x0001e130


	//   ....[123]....
        /*11dc*/ 	.word	0x0001e190


	//   ....[124]....
        /*11e0*/ 	.word	0x0001e200


	//   ....[125]....
        /*11e4*/ 	.word	0x0001e270


	//   ....[126]....
        /*11e8*/ 	.word	0x0001e2e0


	//   ....[127]....
        /*11ec*/ 	.word	0x0001e340


	//   ....[128]....
        /*11f0*/ 	.word	0x0001e3b0


	//   ....[129]....
        /*11f4*/ 	.word	0x0001e420


	//   ....[130]....
        /*11f8*/ 	.word	0x0001e490


	//   ....[131]....
        /*11fc*/ 	.word	0x0001e4f0


	//   ....[132]....
        /*1200*/ 	.word	0x0001e560


	//   ....[133]....
        /*1204*/ 	.word	0x0001e5d0


	//   ....[134]....
        /*1208*/ 	.word	0x0001e640


	//   ....[135]....
        /*120c*/ 	.word	0x0001e6a0


	//   ....[136]....
        /*1210*/ 	.word	0x0001e710


	//   ....[137]....
        /*1214*/ 	.word	0x0001e780


	//   ....[138]....
        /*1218*/ 	.word	0x0001e7f0


	//   ....[139]....
        /*121c*/ 	.word	0x0001e850


	//   ....[140]....
        /*1220*/ 	.word	0x0001e8c0


	//   ....[141]....
        /*1224*/ 	.word	0x0001e930


	//   ....[142]....
        /*1228*/ 	.word	0x0001e9a0


	//   ....[143]....
        /*122c*/ 	.word	0x0001ea00


	//   ....[144]....
        /*1230*/ 	.word	0x0001ea70


	//   ....[145]....
        /*1234*/ 	.word	0x0001eae0


	//   ....[146]....
        /*1238*/ 	.word	0x0001eb50


	//   ....[147]....
        /*123c*/ 	.word	0x0001ebb0


	//   ....[148]....
        /*1240*/ 	.word	0x0001ec20


	//   ....[149]....
        /*1244*/ 	.word	0x0001ec90


	//   ....[150]....
        /*1248*/ 	.word	0x0001ed00


	//   ....[151]....
        /*124c*/ 	.word	0x0001ed60


	//   ....[152]....
        /*1250*/ 	.word	0x0001edd0


	//   ....[153]....
        /*1254*/ 	.word	0x0001ee40


	//   ....[154]....
        /*1258*/ 	.word	0x0001eeb0


	//   ....[155]....
        /*125c*/ 	.word	0x0001ef10


	//   ....[156]....
        /*1260*/ 	.word	0x0001ef80


	//   ....[157]....
        /*1264*/ 	.word	0x0001eff0


	//   ....[158]....
        /*1268*/ 	.word	0x0001f060


	//   ....[159]....
        /*126c*/ 	.word	0x0001f0c0


	//   ....[160]....
        /*1270*/ 	.word	0x0001f130


	//   ....[161]....
        /*1274*/ 	.word	0x0001f1a0


	//   ....[162]....
        /*1278*/ 	.word	0x0001f210


	//   ....[163]....
        /*127c*/ 	.word	0x0001f270


	//   ....[164]....
        /*1280*/ 	.word	0x0001f2e0


	//   ....[165]....
        /*1284*/ 	.word	0x0001f350


	//   ....[166]....
        /*1288*/ 	.word	0x0001f3a0


	//   ....[167]....
        /*128c*/ 	.word	0x0001f3e0


	//   ....[168]....
        /*1290*/ 	.word	0x0001f430


	//   ....[169]....
        /*1294*/ 	.word	0x0001f480


	//   ....[170]....
        /*1298*/ 	.word	0x0001f4d0


	//   ....[171]....
        /*129c*/ 	.word	0x0001f540


	//   ....[172]....
        /*12a0*/ 	.word	0x0001f590


	//   ....[173]....
        /*12a4*/ 	.word	0x0001f5e0


	//   ....[174]....
        /*12a8*/ 	.word	0x0001f630


	//   ....[175]....
        /*12ac*/ 	.word	0x0001f680


	//   ....[176]....
        /*12b0*/ 	.word	0x0001f6d0


	//   ....[177]....
        /*12b4*/ 	.word	0x0001f740


	//   ....[178]....
        /*12b8*/ 	.word	0x0001f790


	//   ....[179]....
        /*12bc*/ 	.word	0x0001f800


	//   ....[180]....
        /*12c0*/ 	.word	0x0001f860


	//   ....[181]....
        /*12c4*/ 	.word	0x0001f8d0


	//----- nvinfo : EIATTR_EXIT_INSTR_OFFSETS
	.align		4
.L_488:
        /*12c8*/ 	.byte	0x04, 0x1c
        /*12ca*/ 	.short	(.L_490 - .L_489)


	//   ....[0]....
.L_489:
        /*12cc*/ 	.word	0x000010d0


	//   ....[1]....
        /*12d0*/ 	.word	0x0001a4d0


	//----- nvinfo : EIATTR_MAX_THREADS
	.align		4
.L_490:
        /*12d4*/ 	.byte	0x04, 0x05
        /*12d6*/ 	.short	(.L_492 - .L_491)
.L_491:
        /*12d8*/ 	.word	0x00000080
        /*12dc*/ 	.word	0x00000001
        /*12e0*/ 	.word	0x00000001


	//----- nvinfo : EIATTR_CRS_STACK_SIZE
	.align		4
.L_492:
        /*12e4*/ 	.byte	0x04, 0x1e
        /*12e6*/ 	.short	(.L_494 - .L_493)
.L_493:
        /*12e8*/ 	.word	0x00000000
.L_494:


//--------------------- .nv.info._ZN7cutlass13device_kernelIN5flash19enable_sm80_to_sm89INS1_16FlashAttnFwdSm80INS1_25CollectiveMainloopFwdSm80ILi4ELi1ELb0EN4cute5tupleIJNS5_1CILi128EEENS7_ILi80EEENS7_ILi64EEEEEELi64ENS_10bfloat16_tEfNS_4arch4Sm80ELb0ELb1ELb0ELb1ELb1ELb1ELb1ELb1EEENS1_21CollectiveEpilogueFwdINS6_IJS8_SA_S9_EEENS6_IJNS7_ILi1EEESI_SI_EEESC_SE_Li128ELb1ELb1ELb1ELb0EEENS1_36VarlenDynamicPersistentTileSchedulerILi128ELi80ELi128ELi128ELb1ELb1ELb0ELb1ELb0ELb1EEEEEEEEEvNT_6ParamsE --------------------------
	.section	.nv.info._ZN7cutlass13device_kernelIN5flash19enable_sm80_to_sm89INS1_16FlashAttnFwdSm80INS1_25CollectiveMainloopFwdSm80ILi4ELi1ELb0EN4cute5tupleIJNS5_1CILi128EEENS7_ILi80EEENS7_ILi64EEEEEELi64ENS_10bfloat16_tEfNS_4arch4Sm80ELb0ELb1ELb0ELb1ELb1ELb1ELb1ELb1EEENS1_21CollectiveEpilogueFwdINS6_IJS8_SA_S9_EEENS6_IJNS7_ILi1EEESI_SI_EEESC_SE_Li128ELb1ELb1ELb1ELb0EEENS1_36VarlenDynamicPersistentTileSchedulerILi128ELi80ELi128ELi128ELb1ELb1ELb0ELb1ELb0ELb1EEEEEEEEEvNT_6ParamsE,"",@"SHT_CUDA_INFO"
	.sectionflags	@""
	.align	4


	//----- nvinfo : EIATTR_CUDA_API_VERSION
	.align		4
        /*0000*/ 	.byte	0x04, 0x37
        /*0002*/ 	.short	(.L_496 - .L_495)
.L_495:
        /*0004*/ 	.word	0x00000082


	//----- nvinfo : EIATTR_SW2861232_WAR
	.align		4
.L_496:
        /*0008*/ 	.byte	0x01, 0x35
	.zero		2


	//----- nvinfo : EIATTR_PARAM_CBANK
	.align		4
        /*000c*/ 	.byte	0x04, 0x0a
        /*000e*/ 	.short	(.L_498 - .L_497)
	.align		4
.L_497:
        /*0010*/ 	.word	index@(.nv.constant0._ZN7cutlass13device_kernelIN5flash19enable_sm80_to_sm89INS1_16FlashAttnFwdSm80INS1_25CollectiveMainloopFwdSm80ILi4ELi1ELb0EN4cute5tupleIJNS5_1CILi128EEENS7_ILi80EEENS7_ILi64EEEEEELi64ENS_10bfloat16_tEfNS_4arch4Sm80ELb0ELb1ELb0ELb1ELb1ELb1ELb1ELb1EEENS1_21CollectiveEpilogueFwdINS6_IJS8_SA_S9_EEENS6_IJNS7_ILi1EEESI_SI_EEESC_SE_Li128ELb1ELb1ELb1ELb0EEENS1_36VarlenDynamicPersistentTileSchedulerILi128ELi80ELi128ELi128ELb1ELb1ELb0ELb1ELb0ELb1EEEEEEEEEvNT_6ParamsE)
        /*0014*/ 	.short	0x0160
        /*0016*/ 	.short	0x0438


	//----- nvinfo : EIATTR_CBANK_PARAM_SIZE
	.align		4
.L_498:
        /*0018*/ 	.byte	0x03, 0x19
        /*001a*/ 	.short	0x0438


	//----- nvinfo : EIATTR_KPARAM_INFO
	.align		4
        /*001c*/ 	.byte	0x04, 0x17
        /*001e*/ 	.short	(.L_500 - .L_499)
.L_499:
        /*0020*/ 	.word	0x00000000
        /*0024*/ 	.short	0x0000
        /*0026*/ 	.short	0x0000
        /*0028*/ 	.byte	0x00, 0xf0, 0xe1, 0x10


	//----- nvinfo : EIATTR_MAXREG_COUNT
	.align		4
.L_500:
        /*002c*/ 	.byte	0x03, 0x1b
        /*002e*/ 	.short	0x00ff


	//----- nvinfo : EIATTR_NUM_BARRIERS
	.align		4
        /*0030*/ 	.byte	0x02, 0x4c
        /*0032*/ 	.byte	0x06
	.zero		1


	//----- nvinfo : EIATTR_ANNOTATIONS
	.align		4
        /*0034*/ 	.byte	0x04, 0x55
        /*0036*/ 	.short	(.L_502 - .L_501)


	//   ....[0]....
.L_501:
        /* <DEDUP_REMOVED lines=149> */


	//----- nvinfo : EIATTR_MERCURY_ISA_VERSION
	.align		4
.L_502:
        /*0978*/ 	.byte	0x03, 0x5f
        /*097a*/ 	.short	0x0000


	//----- nvinfo : EIATTR_INT_WARP_WIDE_INSTR_OFFSETS
	.align		4
        /*097c*/ 	.byte	0x04, 0x31
        /*097e*/ 	.short	(.L_504 - .L_503)


	//   ....[0]....
.L_503:
        /*0980*/ 	.word	0x00022270


	//   ....[1]....
        /*0984*/ 	.word	0x000222f0


	//----- nvinfo : EIATTR_COOP_GROUP_MASK_REGIDS
	.align		4
.L_504:
        /*0988*/ 	.byte	0x04, 0x29
        /*098a*/ 	.short	(.L_506 - .L_505)


	//   ....[0]....
.L_505:
        /*098c*/ 	.word	0xffffffff


	//   ....[1]....
        /*0990*/ 	.word	0xffffffff


	//   ....[2]....
        /*0994*/ 	.word	0xffffffff


	//   ....[3]....
        /*0998*/ 	.word	0xffffffff


	//   ....[4]....
        /*099c*/ 	.word	0xffffffff


	//   ....[5]....
        /*09a0*/ 	.word	0xffffffff


	//   ....[6]....
        /*09a4*/ 	.word	0xffffffff


	//   ....[7]....
        /*09a8*/ 	.word	0xffffffff


	//   ....[8]....
        /*09ac*/ 	.word	0xffffffff


	//   ....[9]....
        /*09b0*/ 	.word	0xffffffff


	//   ....[10]....
        /*09b4*/ 	.word	0xffffffff


	//   ....[11]....
        /*09b8*/ 	.word	0xffffffff


	//   ....[12]....
        /*09bc*/ 	.word	0xffffffff


	//   ....[13]....
        /*09c0*/ 	.word	0xffffffff


	//   ....[14]....
        /*09c4*/ 	.word	0xffffffff


	//   ....[15]....
        /*09c8*/ 	.word	0xffffffff


	//   ....[16]....
        /*09cc*/ 	.word	0xffffffff


	//   ....[17]....
        /*09d0*/ 	.word	0xffffffff


	//   ....[18]....
        /*09d4*/ 	.word	0xffffffff


	//   ....[19]....
        /*09d8*/ 	.word	0xffffffff


	//   ....[20]....
        /*09dc*/ 	.word	0xffffffff


	//   ....[21]....
        /*09e0*/ 	.word	0xffffffff


	//   ....[22]....
        /*09e4*/ 	.word	0xffffffff


	//   ....[23]....
        /*09e8*/ 	.word	0xffffffff


	//   ....[24]....
        /*09ec*/ 	.word	0xffffffff


	//   ....[25]....
        /*09f0*/ 	.word	0xffffffff


	//   ....[26]....
        /*09f4*/ 	.word	0xffffffff


	//   ....[27]....
        /*09f8*/ 	.word	0xffffffff


	//   ....[28]....
        /*09fc*/ 	.word	0xffffffff


	//   ....[29]....
        /*0a00*/ 	.word	0xffffffff


	//   ....[30]....
        /*0a04*/ 	.word	0xffffffff


	//   ....[31]....
        /*0a08*/ 	.word	0xffffffff


	//   ....[32]....
        /*0a0c*/ 	.word	0xffffffff


	//   ....[33]....
        /*0a10*/ 	.word	0xffffffff


	//   ....[34]....
        /*0a14*/ 	.word	0xffffffff


	//   ....[35]....
        /*0a18*/ 	.word	0xffffffff


	//   ....[36]....
        /*0a1c*/ 	.word	0xffffffff


	//   ....[37]....
        /*0a20*/ 	.word	0xffffffff


	//   ....[38]....
        /*0a24*/ 	.word	0xffffffff


	//   ....[39]....
        /*0a28*/ 	.word	0xffffffff


	//   ....[40]....
        /*0a2c*/ 	.word	0xffffffff


	//   ....[41]....
        /*0a30*/ 	.word	0xffffffff


	//   ....[42]....
        /*0a34*/ 	.word	0xffffffff


	//   ....[43]....
        /*0a38*/ 	.word	0xffffffff


	//   ....[44]....
        /*0a3c*/ 	.word	0xffffffff


	//   ....[45]....
        /*0a40*/ 	.word	0xffffffff


	//   ....[46]....
        /*0a44*/ 	.word	0xffffffff


	//   ....[47]....
        /*0a48*/ 	.word	0xffffffff


	//   ....[48]....
        /*0a4c*/ 	.word	0xffffffff


	//   ....[49]....
        /*0a50*/ 	.word	0xffffffff


	//   ....[50]....
        /*0a54*/ 	.word	0xffffffff


	//   ....[51]....
        /*0a58*/ 	.word	0xffffffff


	//   ....[52]....
        /*0a5c*/ 	.word	0xffffffff


	//   ....[53]....
        /*0a60*/ 	.word	0xffffffff


	//   ....[54]....
        /*0a64*/ 	.word	0xffffffff


	//   ....[55]....
        /*0a68*/ 	.word	0xffffffff


	//   ....[56]....
        /*0a6c*/ 	.word	0xffffffff


	//   ....[57]....
        /*0a70*/ 	.word	0xffffffff


	//   ....[58]....
        /*0a74*/ 	.word	0xffffffff


	//   ....[59]....
        /*0a78*/ 	.word	0xffffffff


	//   ....[60]....
        /*0a7c*/ 	.word	0xffffffff


	//   ....[61]....
        /*0a80*/ 	.word	0xffffffff


	//   ....[62]....
        /*0a84*/ 	.word	0xffffffff


	//   ....[63]....
        /*0a88*/ 	.word	0xffffffff


	//   ....[64]....
        /*0a8c*/ 	.word	0xffffffff


	//   ....[65]....
        /*0a90*/ 	.word	0xffffffff


	//   ....[66]....
        /*0a94*/ 	.word	0xffffffff


	//   ....[67]....
        /*0a98*/ 	.word	0xffffffff


	//   ....[68]....
        /*0a9c*/ 	.word	0xffffffff


	//   ....[69]....
        /*0aa0*/ 	.word	0xffffffff


	//   ....[70]....
        /*0aa4*/ 	.word	0xffffffff


	//   ....[71]....
        /*0aa8*/ 	.word	0xffffffff


	//   ....[72]....
        /*0aac*/ 	.word	0xffffffff


	//   ....[73]....
        /*0ab0*/ 	.word	0xffffffff


	//   ....[74]....
        /*0ab4*/ 	.word	0xffffffff


	//   ....[75]....
        /*0ab8*/ 	.word	0xffffffff


	//   ....[76]....
        /*0abc*/ 	.word	0xffffffff


	//   ....[77]....
        /*0ac0*/ 	.word	0xffffffff


	//   ....[78]....
        /*0ac4*/ 	.word	0xffffffff


	//   ....[79]....
        /*0ac8*/ 	.word	0xffffffff


	//   ....[80]....
        /*0acc*/ 	.word	0xffffffff


	//   ....[81]....
        /*0ad0*/ 	.word	0xffffffff


	//   ....[82]....
        /*0ad4*/ 	.word	0xffffffff


	//   ....[83]....
        /*0ad8*/ 	.word	0xffffffff


	//   ....[84]....
        /*0adc*/ 	.word	0xffffffff


	//   ....[85]....
        /*0ae0*/ 	.word	0xffffffff


	//   ....[86]....
        /*0ae4*/ 	.word	0xffffffff


	//   ....[87]....
        /*0ae8*/ 	.word	0xffffffff


	//   ....[88]....
        /*0aec*/ 	.word	0xffffffff


	//   ....[89]....
        /*0af0*/ 	.word	0xffffffff


	//   ....[90]....
        /*0af4*/ 	.word	0xffffffff


	//   ....[91]....
        /*0af8*/ 	.word	0xffffffff


	//   ....[92]....
        /*0afc*/ 	.word	0xffffffff


	//   ....[93]....
        /*0b00*/ 	.word	0xffffffff


	//   ....[94]....
        /*0b04*/ 	.word	0xffffffff


	//   ....[95]....
        /*0b08*/ 	.word	0xffffffff


	//   ....[96]....
        /*0b0c*/ 	.word	0xffffffff


	//   ....[97]....
        /*0b10*/ 	.word	0xffffffff


	//   ....[98]....
        /*0b14*/ 	.word	0xffffffff


	//   ....[99]....
        /*0b18*/ 	.word	0xffffffff


	//   ....[100]....
        /*0b1c*/ 	.word	0xffffffff


	//   ....[101]....
        /*0b20*/ 	.word	0xffffffff


	//   ....[102]....
        /*0b24*/ 	.word	0xffffffff


	//   ....[103]....
        /*0b28*/ 	.word	0xffffffff


	//   ....[104]....
        /*0b2c*/ 	.word	0xffffffff


	//   ....[105]....
        /*0b30*/ 	.word	0xffffffff


	//   ....[106]....
        /*0b34*/ 	.word	0xffffffff


	//   ....[107]....
        /*0b38*/ 	.word	0xffffffff


	//   ....[108]....
        /*0b3c*/ 	.word	0xffffffff


	//   ....[109]....
        /*0b40*/ 	.word	0xffffffff


	//   ....[110]....
        /*0b44*/ 	.word	0xffffffff


	//   ....[111]....
        /*0b48*/ 	.word	0xffffffff


	//   ....[112]....
        /*0b4c*/ 	.word	0xffffffff


	//   ....[113]....
        /*0b50*/ 	.word	0xffffffff


	//   ....[114]....
        /*0b54*/ 	.word	0xffffffff


	//   ....[115]....
        /*0b58*/ 	.word	0xffffffff


	//   ....[116]....
        /*0b5c*/ 	.word	0xffffffff


	//   ....[117]....
        /*0b60*/ 	.word	0xffffffff


	//   ....[118]....
        /*0b64*/ 	.word	0xffffffff


	//   ....[119]....
        /*0b68*/ 	.word	0xffffffff


	//   ....[120]....
        /*0b6c*/ 	.word	0xffffffff


	//   ....[121]....
        /*0b70*/ 	.word	0xffffffff


	//   ....[122]....
        /*0b74*/ 	.word	0xffffffff


	//   ....[123]....
        /*0b78*/ 	.word	0xffffffff


	//   ....[124]....
        /*0b7c*/ 	.word	0xffffffff


	//   ....[125]....
        /*0b80*/ 	.word	0xffffffff


	//   ....[126]....
        /*0b84*/ 	.word	0xffffffff


	//   ....[127]....
        /*0b88*/ 	.word	0xffffffff


	//   ....[128]....
        /*0b8c*/ 	.word	0xffffffff


	//   ....[129]....
        /*0b90*/ 	.word	0xffffffff


	//   ....[130]....
        /*0b94*/ 	.word	0xffffffff


	//   ....[131]....
        /*0b98*/ 	.word	0xffffffff


	//   ....[132]....
        /*0b9c*/ 	.word	0xffffffff


	//   ....[133]....
        /*0ba0*/ 	.word	0xffffffff


	//   ....[134]....
        /*0ba4*/ 	.word	0xffffffff


	//   ....[135]....
        /*0ba8*/ 	.word	0xffffffff


	//   ....[136]....
        /*0bac*/ 	.word	0xffffffff


	//   ....[137]....
        /*0bb0*/ 	.word	0xffffffff


	//   ....[138]....
        /*0bb4*/ 	.word	0xffffffff


	//   ....[139]....
        /*0bb8*/ 	.word	0xffffffff


	//   ....[140]....
        /*0bbc*/ 	.word	0xffffffff


	//   ....[141]....
        /*0bc0*/ 	.word	0xffffffff


	//   ....[142]....
        /*0bc4*/ 	.word	0xffffffff


	//   ....[143]....
        /*0bc8*/ 	.word	0xffffffff


	//   ....[144]....
        /*0bcc*/ 	.word	0xffffffff


	//   ....[145]....
        /*0bd0*/ 	.word	0xffffffff


	//   ....[146]....
        /*0bd4*/ 	.word	0xffffffff


	//   ....[147]....
        /*0bd8*/ 	.word	0xffffffff


	//   ....[148]....
        /*0bdc*/ 	.word	0xffffffff


	//   ....[149]....
        /*0be0*/ 	.word	0xffffffff


	//   ....[150]....
        /*0be4*/ 	.word	0xffffffff


	//   ....[151]....
        /*0be8*/ 	.word	0xffffffff


	//   ....[152]....
        /*0bec*/ 	.word	0xffffffff


	//   ....[153]....
        /*0bf0*/ 	.word	0xffffffff


	//   ....[154]....
        /*0bf4*/ 	.word	0xffffffff


	//   ....[155]....
        /*0bf8*/ 	.word	0xffffffff


	//   ....[156]....
        /*0bfc*/ 	.word	0xffffffff


	//   ....[157]....
        /*0c00*/ 	.word	0xffffffff


	//   ....[158]....
        /*0c04*/ 	.word	0xffffffff


	//   ....[159]....
        /*0c08*/ 	.word	0xffffffff


	//   ....[160]....
        /*0c0c*/ 	.word	0xffffffff


	//   ....[161]....
        /*0c10*/ 	.word	0xffffffff


	//   ....[162]....
        /*0c14*/ 	.word	0xffffffff


	//   ....[163]....
        /*0c18*/ 	.word	0xffffffff


	//   ....[164]....
        /*0c1c*/ 	.word	0xffffffff


	//   ....[165]....
        /*0c20*/ 	.word	0xffffffff


	//   ....[166]....
        /*0c24*/ 	.word	0xffffffff


	//   ....[167]....
        /*0c28*/ 	.word	0xffffffff


	//   ....[168]....
        /*0c2c*/ 	.word	0xffffffff


	//   ....[169]....
        /*0c30*/ 	.word	0xffffffff


	//   ....[170]....
        /*0c34*/ 	.word	0xffffffff


	//   ....[171]....
        /*0c38*/ 	.word	0xffffffff


	//   ....[172]....
        /*0c3c*/ 	.word	0xffffffff


	//   ....[173]....
        /*0c40*/ 	.word	0xffffffff


	//   ....[174]....
        /*0c44*/ 	.word	0xffffffff


	//   ....[175]....
        /*0c48*/ 	.word	0xffffffff


	//   ....[176]....
        /*0c4c*/ 	.word	0xffffffff


	//   ....[177]....
        /*0c50*/ 	.word	0xffffffff


	//   ....[178]....
        /*0c54*/ 	.word	0xffffffff


	//   ....[179]....
        /*0c58*/ 	.word	0xffffffff


	//   ....[180]....
        /*0c5c*/ 	.word	0xffffffff


	//   ....[181]....
        /*0c60*/ 	.word	0xffffffff


	//   ....[182]....
        /*0c64*/ 	.word	0xffffffff


	//   ....[183]....
        /*0c68*/ 	.word	0xffffffff


	//   ....[184]....
        /*0c6c*/ 	.word	0xffffffff


	//   ....[185]....
        /*0c70*/ 	.word	0xffffffff


	//   ....[186]....
        /*0c74*/ 	.word	0xffffffff


	//   ....[187]....
        /*0c78*/ 	.word	0xffffffff


	//   ....[188]....
        /*0c7c*/ 	.word	0xffffffff


	//   ....[189]....
        /*0c80*/ 	.word	0xffffffff


	//   ....[190]....
        /*0c84*/ 	.word	0xffffffff


	//   ....[191]....
        /*0c88*/ 	.word	0xffffffff


	//   ....[192]....
        /*0c8c*/ 	.word	0xffffffff


	//   ....[193]....
        /*0c90*/ 	.word	0xffffffff


	//   ....[194]....
        /*0c94*/ 	.word	0xffffffff


	//   ....[195]....
        /*0c98*/ 	.word	0xffffffff


	//   ....[196]....
        /*0c9c*/ 	.word	0xffffffff


	//   ....[197]....
        /*0ca0*/ 	.word	0xffffffff


	//   ....[198]....
        /*0ca4*/ 	.word	0xffffffff


	//   ....[199]....
        /*0ca8*/ 	.word	0xffffffff


	//   ....[200]....
        /*0cac*/ 	.word	0xffffffff


	//   ....[201]....
        /*0cb0*/ 	.word	0xffffffff


	//   ....[202]....
        /*0cb4*/ 	.word	0xffffffff


	//   ....[203]....
        /*0cb8*/ 	.word	0xffffffff


	//   ....[204]....
        /*0cbc*/ 	.word	0xffffffff


	//   ....[205]....
        /*0cc0*/ 	.word	0xffffffff


	//   ....[206]....
        /*0cc4*/ 	.word	0xffffffff


	//   ....[207]....
        /*0cc8*/ 	.word	0xffffffff


	//   ....[208]....
        /*0ccc*/ 	.word	0xffffffff


	//   ....[209]....
        /*0cd0*/ 	.word	0xffffffff


	//   ....[210]....
        /*0cd4*/ 	.word	0xffffffff


	//   ....[211]....
        /*0cd8*/ 	.word	0xffffffff


	//   ....[212]....
        /*0cdc*/ 	.word	0xffffffff


	//   ....[213]....
        /*0ce0*/ 	.word	0xffffffff


	//   ....[214]....
        /*0ce4*/ 	.word	0xffffffff


	//   ....[215]....
        /*0ce8*/ 	.word	0xffffffff


	//   ....[216]....
        /*0cec*/ 	.word	0xffffffff


	//   ....[217]....
        /*0cf0*/ 	.word	0xffffffff


	//   ....[218]....
        /*0cf4*/ 	.word	0xffffffff


	//   ....[219]....
        /*0cf8*/ 	.word	0xffffffff


	//   ....[220]....
        /*0cfc*/ 	.word	0xffffffff


	//   ....[221]....
        /*0d00*/ 	.word	0xffffffff


	//   ....[222]....
        /*0d04*/ 	.word	0xffffffff


	//   ....[223]....
        /*0d08*/ 	.word	0xffffffff


	//   ....[224]....
        /*0d0c*/ 	.word	0xffffffff


	//   ....[225]....
        /*0d10*/ 	.word	0xffffffff


	//   ....[226]....
        /*0d14*/ 	.word	0xffffffff


	//   ....[227]....
        /*0d18*/ 	.word	0xffffffff


	//   ....[228]....
        /*0d1c*/ 	.word	0xffffffff


	//   ....[229]....
        /*0d20*/ 	.word	0xffffffff


	//   ....[230]....
        /*0d24*/ 	.word	0xffffffff


	//   ....[231]....
        /*0d28*/ 	.word	0xffffffff


	//   ....[232]....
        /*0d2c*/ 	.word	0xffffffff


	//   ....[233]....
        /*0d30*/ 	.word	0xffffffff


	//   ....[234]....
        /*0d34*/ 	.word	0xffffffff


	//   ....[235]....
        /*0d38*/ 	.word	0xffffffff


	//   ....[236]....
        /*0d3c*/ 	.word	0xffffffff


	//   ....[237]....
        /*0d40*/ 	.word	0xffffffff


	//   ....[238]....
        /*0d44*/ 	.word	0xffffffff


	//   ....[239]....
        /*0d48*/ 	.word	0xffffffff


	//   ....[240]....
        /*0d4c*/ 	.word	0xffffffff


	//   ....[241]....
        /*0d50*/ 	.word	0xffffffff


	//   ....[242]....
        /*0d54*/ 	.word	0xffffffff


	//   ....[243]....
        /*0d58*/ 	.word	0xffffffff


	//   ....[244]....
        /*0d5c*/ 	.word	0xffffffff


	//   ....[245]....
        /*0d60*/ 	.word	0xffffffff


	//   ....[246]....
        /*0d64*/ 	.word	0xffffffff


	//   ....[247]....
        /*0d68*/ 	.word	0xffffffff


	//   ....[248]....
        /*0d6c*/ 	.word	0xffffffff


	//   ....[249]....
        /*0d70*/ 	.word	0xffffffff


	//   ....[250]....
        /*0d74*/ 	.word	0xffffffff


	//   ....[251]....
        /*0d78*/ 	.word	0xffffffff


	//   ....[252]....
        /*0d7c*/ 	.word	0xffffffff


	//   ....[253]....
        /*0d80*/ 	.word	0xffffffff


	//   ....[254]....
        /*0d84*/ 	.word	0xffffffff


	//   ....[255]....
        /*0d88*/ 	.word	0xffffffff


	//   ....[0]....
        /*0d8c*/ 	.word	0xffffffff


	//   ....[1]....
        /*0d90*/ 	.word	0xffffffff


	//   ....[2]....
        /*0d94*/ 	.word	0xffffffff


	//   ....[3]....
        /*0d98*/ 	.word	0xffffffff


	//   ....[4]....
        /*0d9c*/ 	.word	0xffffffff


	//   ....[5]....
        /*0da0*/ 	.word	0xffffffff


	//   ....[6]....
        /*0da4*/ 	.word	0xffffffff


	//   ....[7]....
        /*0da8*/ 	.word	0xffffffff


	//   ....[8]....
        /*0dac*/ 	.word	0xffffffff


	//   ....[9]....
        /*0db0*/ 	.word	0xffffffff


	//   ....[10]....
        /*0db4*/ 	.word	0xffffffff


	//   ....[11]....
        /*0db8*/ 	.word	0xffffffff


	//   ....[12]....
        /*0dbc*/ 	.word	0xffffffff


	//   ....[13]....
        /*0dc0*/ 	.word	0xffffffff


	//   ....[14]....
        /*0dc4*/ 	.word	0xffffffff


	//   ....[15]....
        /*0dc8*/ 	.word	0xffffffff


	//   ....[16]....
        /*0dcc*/ 	.word	0xffffffff


	//   ....[17]....
        /*0dd0*/ 	.word	0xffffffff


	//   ....[18]....
        /*0dd4*/ 	.word	0xffffffff


	//   ....[19]....
        /*0dd8*/ 	.word	0xffffffff


	//   ....[20]....
        /*0ddc*/ 	.word	0xffffffff


	//   ....[21]....
        /*0de0*/ 	.word	0xffffffff


	//   ....[22]....
        /*0de4*/ 	.word	0xffffffff


	//   ....[23]....
        /*0de8*/ 	.word	0xffffffff


	//   ....[24]....
        /*0dec*/ 	.word	0xffffffff


	//   ....[25]....
        /*0df0*/ 	.word	0xffffffff


	//   ....[26]....
        /*0df4*/ 	.word	0xffffffff


	//   ....[27]....
        /*0df8*/ 	.word	0xffffffff


	//   ....[28]....
        /*0dfc*/ 	.word	0xffffffff


	//   ....[29]....
        /*0e00*/ 	.word	0xffffffff


	//   ....[30]....
        /*0e04*/ 	.word	0xffffffff


	//   ....[31]....
        /*0e08*/ 	.word	0xffffffff


	//   ....[32]....
        /*0e0c*/ 	.word	0xffffffff


	//   ....[33]....
        /*0e10*/ 	.word	0xffffffff


	//   ....[34]....
        /*0e14*/ 	.word	0xffffffff


	//   ....[35]....
        /*0e18*/ 	.word	0xffffffff


	//   ....[36]....
        /*0e1c*/ 	.word	0xffffffff


	//   ....[37]....
        /*0e20*/ 	.word	0xffffffff


	//   ....[38]....
        /*0e24*/ 	.word	0xffffffff


	//   ....[39]....
        /*0e28*/ 	.word	0xffffffff


	//   ....[40]....
        /*0e2c*/ 	.word	0xffffffff


	//   ....[41]....
        /*0e30*/ 	.word	0xffffffff


	//   ....[42]....
        /*0e34*/ 	.word	0xffffffff


	//   ....[43]....
        /*0e38*/ 	.word	0xffffffff


	//   ....[44]....
        /*0e3c*/ 	.word	0xffffffff


	//   ....[45]....
        /*0e40*/ 	.word	0xffffffff


	//   ....[46]....
        /*0e44*/ 	.word	0xffffffff


	//   ....[47]....
        /*0e48*/ 	.word	0xffffffff


	//   ....[48]....
        /*0e4c*/ 	.word	0xffffffff


	//   ....[49]....
        /*0e50*/ 	.word	0xffffffff


	//   ....[50]....
        /*0e54*/ 	.word	0xffffffff


	//   ....[51]....
        /*0e58*/ 	.word	0xffffffff


	//   ....[52]....
        /*0e5c*/ 	.word	0xffffffff


	//   ....[53]....
        /*0e60*/ 	.word	0xffffffff


	//   ....[54]....
        /*0e64*/ 	.word	0xffffffff


	//   ....[55]....
        /*0e68*/ 	.word	0xffffffff


	//   ....[56]....
        /*0e6c*/ 	.word	0xffffffff


	//   ....[57]....
        /*0e70*/ 	.word	0xffffffff


	//   ....[58]....
        /*0e74*/ 	.word	0xffffffff


	//   ....[59]....
        /*0e78*/ 	.word	0xffffffff


	//   ....[60]....
        /*0e7c*/ 	.word	0xffffffff


	//   ....[61]....
        /*0e80*/ 	.word	0xffffffff


	//   ....[62]....
        /*0e84*/ 	.word	0xffffffff


	//   ....[63]....
        /*0e88*/ 	.word	0xffffffff


	//   ....[64]....
        /*0e8c*/ 	.word	0xffffffff


	//   ....[65]....
        /*0e90*/ 	.word	0xffffffff


	//   ....[66]....
        /*0e94*/ 	.word	0xffffffff


	//   ....[67]....
        /*0e98*/ 	.word	0xffffffff


	//   ....[68]....
        /*0e9c*/ 	.word	0xffffffff


	//   ....[69]....
        /*0ea0*/ 	.word	0xffffffff


	//   ....[70]....
        /*0ea4*/ 	.word	0xffffffff


	//   ....[71]....
        /*0ea8*/ 	.word	0xffffffff


	//   ....[72]....
        /*0eac*/ 	.word	0xffffffff


	//   ....[73]....
        /*0eb0*/ 	.word	0xffffffff


	//   ....[74]....
        /*0eb4*/ 	.word	0xffffffff


	//   ....[75]....
        /*0eb8*/ 	.word	0xffffffff


	//   ....[76]....
        /*0ebc*/ 	.word	0xffffffff


	//   ....[77]....
        /*0ec0*/ 	.word	0xffffffff


	//   ....[78]....
        /*0ec4*/ 	.word	0xffffffff


	//   ....[79]....
        /*0ec8*/ 	.word	0xffffffff


	//   ....[80]....
        /*0ecc*/ 	.word	0xffffffff


	//   ....[81]....
        /*0ed0*/ 	.word	0xffffffff


	//   ....[82]....
        /*0ed4*/ 	.word	0xffffffff


	//   ....[83]....
        /*0ed8*/ 	.word	0xffffffff


	//   ....[84]....
        /*0edc*/ 	.word	0xffffffff


	//   ....[85]....
        /*0ee0*/ 	.word	0xffffffff


	//   ....[86]....
        /*0ee4*/ 	.word	0xffffffff


	//   ....[87]....
        /*0ee8*/ 	.word	0xffffffff


	//   ....[88]....
        /*0eec*/ 	.word	0xffffffff


	//   ....[89]....
        /*0ef0*/ 	.word	0xffffffff


	//   ....[90]....
        /*0ef4*/ 	.word	0xffffffff


	//   ....[91]....
        /*0ef8*/ 	.word	0xffffffff


	//   ....[92]....
        /*0efc*/ 	.word	0xffffffff


	//   ....[93]....
        /*0f00*/ 	.word	0xffffffff


	//   ....[94]....
        /*0f04*/ 	.word	0xffffffff


	//   ....[95]....
        /*0f08*/ 	.word	0xffffffff


	//   ....[96]....
        /*0f0c*/ 	.word	0xffffffff


	//   ....[97]....
        /*0f10*/ 	.word	0xffffffff


	//   ....[98]....
        /*0f14*/ 	.word	0xffffffff


	//   ....[99]....
        /*0f18*/ 	.word	0xffffffff


	//   ....[100]....
        /*0f1c*/ 	.word	0xffffffff


	//   ....[101]....
        /*0f20*/ 	.word	0xffffffff


	//   ....[102]....
        /*0f24*/ 	.word	0xffffffff


	//   ....[103]....
        /*0f28*/ 	.word	0xffffffff


	//   ....[104]....
        /*0f2c*/ 	.word	0xffffffff


	//   ....[105]....
        /*0f30*/ 	.word	0xffffffff


	//   ....[106]....
        /*0f34*/ 	.word	0xffffffff


	//   ....[107]....
        /*0f38*/ 	.word	0xffffffff


	//   ....[108]....
        /*0f3c*/ 	.word	0xffffffff


	//   ....[109]....
        /*0f40*/ 	.word	0xffffffff


	//   ....[110]....
        /*0f44*/ 	.word	0xffffffff


	//   ....[111]....
        /*0f48*/ 	.word	0xffffffff


	//   ....[112]....
        /*0f4c*/ 	.word	0xffffffff


	//   ....[113]....
        /*0f50*/ 	.word	0xffffffff


	//   ....[114]....
        /*0f54*/ 	.word	0xffffffff


	//   ....[115]....
        /*0f58*/ 	.word	0xffffffff


	//   ....[116]....
        /*0f5c*/ 	.word	0xffffffff


	//   ....[117]....
        /*0f60*/ 	.word	0xffffffff


	//   ....[118]....
        /*0f64*/ 	.word	0xffffffff


	//   ....[119]....
        /*0f68*/ 	.word	0xffffffff


	//   ....[120]....
        /*0f6c*/ 	.word	0xffffffff


	//   ....[121]....
        /*0f70*/ 	.word	0xffffffff


	//   ....[122]....
        /*0f74*/ 	.word	0xffffffff


	//   ....[123]....
        /*0f78*/ 	.word	0xffffffff


	//   ....[124]....
        /*0f7c*/ 	.word	0xffffffff


	//   ....[125]....
        /*0f80*/ 	.word	0xffffffff


	//   ....[126]....
        /*0f84*/ 	.word	0xffffffff


	//   ....[127]....
        /*0f88*/ 	.word	0xffffffff


	//   ....[128]....
        /*0f8c*/ 	.word	0xffffffff


	//   ....[129]....
        /*0f90*/ 	.word	0xffffffff


	//   ....[130]....
        /*0f94*/ 	.word	0xffffffff


	//   ....[131]....
        /*0f98*/ 	.word	0xffffffff


	//   ....[132]....
        /*0f9c*/ 	.word	0xffffffff


	//   ....[133]....
        /*0fa0*/ 	.word	0xffffffff


	//   ....[134]....
        /*0fa4*/ 	.word	0xffffffff


	//   ....[135]....
        /*0fa8*/ 	.word	0xffffffff


	//   ....[136]....
        /*0fac*/ 	.word	0xffffffff


	//   ....[137]....
        /*0fb0*/ 	.word	0xffffffff


	//   ....[138]....
        /*0fb4*/ 	.word	0xffffffff


	//   ....[139]....
        /*0fb8*/ 	.word	0xffffffff


	//   ....[140]....
        /*0fbc*/ 	.word	0xffffffff


	//   ....[141]....
        /*0fc0*/ 	.word	0xffffffff


	//   ....[142]....
        /*0fc4*/ 	.word	0xffffffff


	//   ....[143]....
        /*0fc8*/ 	.word	0xffffffff


	//   ....[144]....
        /*0fcc*/ 	.word	0xffffffff


	//   ....[145]....
        /*0fd0*/ 	.word	0xffffffff


	//   ....[146]....
        /*0fd4*/ 	.word	0xffffffff


	//   ....[147]....
        /*0fd8*/ 	.word	0xffffffff


	//   ....[148]....
        /*0fdc*/ 	.word	0xffffffff


	//   ....[149]....
        /*0fe0*/ 	.word	0xffffffff


	//   ....[150]....
        /*0fe4*/ 	.word	0xffffffff


	//   ....[151]....
        /*0fe8*/ 	.word	0xffffffff


	//   ....[152]....
        /*0fec*/ 	.word	0xffffffff


	//   ....[153]....
        /*0ff0*/ 	.word	0xffffffff


	//   ....[154]....
        /*0ff4*/ 	.word	0xffffffff


	//   ....[155]....
        /*0ff8*/ 	.word	0xffffffff


	//   ....[156]....
        /*0ffc*/ 	.word	0xffffffff


	//   ....[157]....
        /*1000*/ 	.word	0xffffffff


	//   ....[158]....
        /*1004*/ 	.word	0xffffffff


	//   ....[159]....
        /*1008*/ 	.word	0xffffffff


	//   ....[160]....
        /*100c*/ 	.word	0xffffffff


	//   ....[161]....
        /*1010*/ 	.word	0xffffffff


	//   ....[162]....
        /*1014*/ 	.word	0xffffffff


	//   ....[163]....
        /*1018*/ 	.word	0xffffffff


	//   ....[164]....
        /*101c*/ 	.word	0xffffffff


	//   ....[165]....
        /*1020*/ 	.word	0xffffffff


	//   ....[166]....
        /*1024*/ 	.word	0xffffffff


	//   ....[167]....
        /*1028*/ 	.word	0xffffffff


	//   ....[168]....
        /*102c*/ 	.word	0xffffffff


	//   ....[169]....
        /*1030*/ 	.word	0xffffffff


	//   ....[170]....
        /*1034*/ 	.word	0xffffffff


	//   ....[171]....
        /*1038*/ 	.word	0xffffffff


	//   ....[172]....
        /*103c*/ 	.word	0xffffffff


	//   ....[173]....
        /*1040*/ 	.word	0xffffffff


	//   ....[174]....
        /*1044*/ 	.word	0xffffffff


	//   ....[175]....
        /*1048*/ 	.word	0xffffffff


	//   ....[176]....
        /*104c*/ 	.word	0xffffffff


	//   ....[177]....
        /*1050*/ 	.word	0xffffffff


	//   ....[178]....
        /*1054*/ 	.word	0xffffffff


	//   ....[179]....
        /*1058*/ 	.word	0xffffffff


	//   ....[180]....
        /*105c*/ 	.word	0xffffffff


	//   ....[181]....
        /*1060*/ 	.word	0xffffffff


	//   ....[182]....
        /*1064*/ 	.word	0xffffffff


	//   ....[183]....
        /*1068*/ 	.word	0xffffffff


	//   ....[184]....
        /*106c*/ 	.word	0xffffffff


	//   ....[185]....
        /*1070*/ 	.word	0xffffffff


	//   ....[186]....
        /*1074*/ 	.word	0xffffffff


	//   ....[187]....
        /*1078*/ 	.word	0xffffffff


	//   ....[188]....
        /*107c*/ 	.word	0xffffffff


	//   ....[189]....
        /*1080*/ 	.word	0xffffffff


	//   ....[190]....
        /*1084*/ 	.word	0xffffffff


	//   ....[191]....
        /*1088*/ 	.word	0xffffffff


	//   ....[192]....
        /*108c*/ 	.word	0xffffffff


	//   ....[193]....
        /*1090*/ 	.word	0xffffffff


	//   ....[194]....
        /*1094*/ 	.word	0xffffffff


	//   ....[195]....
        /*1098*/ 	.word	0xffffffff


	//   ....[196]....
        /*109c*/ 	.word	0xffffffff


	//   ....[197]....
        /*10a0*/ 	.word	0xffffffff


	//   ....[198]....
        /*10a4*/ 	.word	0xffffffff


	//   ....[199]....
        /*10a8*/ 	.word	0xffffffff


	//   ....[200]....
        /*10ac*/ 	.word	0xffffffff


	//   ....[201]....
        /*10b0*/ 	.word	0xffffffff


	//   ....[202]....
        /*10b4*/ 	.word	0xffffffff


	//   ....[203]....
        /*10b8*/ 	.word	0xffffffff


	//   ....[204]....
        /*10bc*/ 	.word	0xffffffff


	//   ....[205]....
        /*10c0*/ 	.word	0xffffffff


	//   ....[206]....
        /*10c4*/ 	.word	0xffffffff


	//   ....[207]....
        /*10c8*/ 	.word	0xffffffff


	//   ....[208]....
        /*10cc*/ 	.word	0xffffffff


	//   ....[209]....
        /*10d0*/ 	.word	0xffffffff


	//   ....[210]....
        /*10d4*/ 	.word	0xffffffff


	//   ....[211]....
        /*10d8*/ 	.word	0xffffffff


	//   ....[212]....
        /*10dc*/ 	.word	0xffffffff


	//   ....[213]....
        /*10e0*/ 	.word	0xffffffff


	//   ....[214]....
        /*10e4*/ 	.word	0xffffffff


	//   ....[215]....
        /*10e8*/ 	.word	0xffffffff


	//   ....[216]....
        /*10ec*/ 	.word	0xffffffff


	//   ....[217]....
        /*10f0*/ 	.word	0xffffffff


	//   ....[218]....
        /*10f4*/ 	.word	0xffffffff


	//   ....[219]....
        /*10f8*/ 	.word	0xffffffff


	//   ....[220]....
        /*10fc*/ 	.word	0xffffffff


	//   ....[221]....
        /*1100*/ 	.word	0xffffffff


	//   ....[222]....
        /*1104*/ 	.word	0xffffffff


	//   ....[223]....
        /*1108*/ 	.word	0xffffffff


	//   ....[224]....
        /*110c*/ 	.word	0xffffffff


	//   ....[225]....
        /*1110*/ 	.word	0xffffffff


	//   ....[226]....
        /*1114*/ 	.word	0xffffffff


	//   ....[227]....
        /*1118*/ 	.word	0xffffffff


	//   ....[228]....
        /*111c*/ 	.word	0xffffffff


	//   ....[229]....
        /*1120*/ 	.word	0xffffffff


	//   ....[230]....
        /*1124*/ 	.word	0xffffffff


	//   ....[231]....
        /*1128*/ 	.word	0xffffffff


	//   ....[232]....
        /*112c*/ 	.word	0xffffffff


	//   ....[233]....
        /*1130*/ 	.word	0xffffffff


	//   ....[234]....
        /*1134*/ 	.word	0xffffffff


	//   ....[235]....
        /*1138*/ 	.word	0xffffffff


	//   ....[236]....
        /*113c*/ 	.word	0xffffffff


	//   ....[237]....
        /*1140*/ 	.word	0xffffffff


	//----- nvinfo : EIATTR_COOP_GROUP_INSTR_OFFSETS
	.align		4
.L_506:
        /*1144*/ 	.byte	0x04, 0x28
        /*1146*/ 	.short	(.L_508 - .L_507)


	//   ....[0]....
.L_507:
        /*1148*/ 	.word	0x00000050


	//   ....[1]....
        /*114c*/ 	.word	0x00000200


	//   ....[2]....
        /*1150*/ 	.word	0x00000230


	//   ....[3]....
        /*1154*/ 	.word	0x00000260


	//   ....[4]....
        /*1158*/ 	.word	0x00000290


	//   ....[5]....
        /*115c*/ 	.word	0x000002c0


	//   ....[6]....
        /*1160*/ 	.word	0x000002f0


	//   ....[7]....
        /*1164*/ 	.word	0x00000450


	//   ....[8]....
        /*1168*/ 	.word	0x00000490


	//   ....[9]....
        /*116c*/ 	.word	0x000004c0


	//   ....[10]....
        /*1170*/ 	.word	0x000004f0


	//   ....[11]....
        /*1174*/ 	.word	0x00000520


	//   ....[12]....
        /*1178*/ 	.word	0x00000550


	//   ....[13]....
        /*117c*/ 	.word	0x000005e0


	//   ....[14]....
        /*1180*/ 	.word	0x00000630


	//   ....[15]....
        /*1184*/ 	.word	0x00000650


	//   ....[16]....
        /*1188*/ 	.word	0x000006b0


	//   ....[17]....
        /*118c*/ 	.word	0x000041b0


	//   ....[18]....
        /*1190*/ 	.word	0x00004200


	//   ....[19]....
        /*1194*/ 	.word	0x000049f0


	//   ....[20]....
        /*1198*/ 	.word	0x00004a10


	//   ....[21]....
        /*119c*/ 	.word	0x00005180


	//   ....[22]....
        /*11a0*/ 	.word	0x00005190


	//   ....[23]....
        /*11a4*/ 	.word	0x000059f0


	//   ....[24]....
        /*11a8*/ 	.word	0x00005a20


	//   ....[25]....
        /*11ac*/ 	.word	0x00006660


	//   ....[26]....
        /*11b0*/ 	.word	0x00006690


	//   ....[27]....
        /*11b4*/ 	.word	0x00006e50


	//   ....[28]....
        /*11b8*/ 	.word	0x00006e70


	//   ....[29]....
        /*11bc*/ 	.word	0x00007650


	//   ....[30]....
        /*11c0*/ 	.word	0x00007680


	//   ....[31]....
        /*11c4*/ 	.word	0x000077b0


	//   ....[32]....
        /*11c8*/ 	.word	0x000077e0


	//   ....[33]....
        /*11cc*/ 	.word	0x000078d0


	//   ....[34]....
        /*11d0*/ 	.word	0x000078f0


	//   ....[35]....
        /*11d4*/ 	.word	0x00007ea0


	//   ....[36]....
        /*11d8*/ 	.word	0x00007ed0


	//   ....[37]....
        /*11dc*/ 	.word	0x00008030


	//   ....[38]....
        /*11e0*/ 	.word	0x00008060


	//   ....[39]....
        /*11e4*/ 	.word	0x00008150


	//   ....[40]....
        /*11e8*/ 	.word	0x00008180


	//   ....[41]....
        /*11ec*/ 	.word	0x00009060


	//   ....[42]....
        /*11f0*/ 	.word	0x00009080


	//   ....[43]....
        /*11f4*/ 	.word	0x00009150


	//   ....[44]....
        /*11f8*/ 	.word	0x00009160


	//   ....[45]....
        /*11fc*/ 	.word	0x00009230


	//   ....[46]....
        /*1200*/ 	.word	0x00009250


	//   ....[47]....
        /*1204*/ 	.word	0x00009320


	//   ....[48]....
        /*1208*/ 	.word	0x00009330


	//   ....[49]....
        /*120c*/ 	.word	0x00009400


	//   ....[50]....
        /*1210*/ 	.word	0x00009420


	//   ....[51]....
        /*1214*/ 	.word	0x000094f0


	//   ....[52]....
        /*1218*/ 	.word	0x00009500


	//   ....[53]....
        /*121c*/ 	.word	0x000095d0


	//   ....[54]....
        /*1220*/ 	.word	0x000095f0


	//   ....[55]....
        /*1224*/ 	.word	0x000096c0


	//   ....[56]....
        /*1228*/ 	.word	0x000096d0


	//   ....[57]....
        /*122c*/ 	.word	0x00009b60


	//   ....[58]....
        /*1230*/ 	.word	0x00009b70


	//   ....[59]....
        /*1234*/ 	.word	0x00009b90


	//   ....[60]....
        /*1238*/ 	.word	0x00009ba0


	//   ....[61]....
        /*123c*/ 	.word	0x00009bb0


	//   ....[62]....
        /*1240*/ 	.word	0x00009bc0


	//   ....[63]....
        /*1244*/ 	.word	0x00009be0


	//   ....[64]....
        /*1248*/ 	.word	0x00009c30


	//   ....[65]....
        /*124c*/ 	.word	0x00009c70


	//   ....[66]....
        /*1250*/ 	.word	0x00009ca0


	//   ....[67]....
        /*1254*/ 	.word	0x00009ff0


	//   ....[68]....
        /*1258*/ 	.word	0x0000a010


	//   ....[69]....
        /*125c*/ 	.word	0x0000a030


	//   ....[70]....
        /*1260*/ 	.word	0x0000a050


	//   ....[71]....
        /*1264*/ 	.word	0x0000a230


	//   ....[72]....
        /*1268*/ 	.word	0x0000a270


	//   ....[73]....
        /*126c*/ 	.word	0x0000a2c0


	//   ....[74]....
        /*1270*/ 	.word	0x0000a300


	//   ....[75]....
        /*1274*/ 	.word	0x0000a510


	//   ....[76]....
        /*1278*/ 	.word	0x0000a550


	//   ....[77]....
        /*127c*/ 	.word	0x0000a5a0


	//   ....[78]....
        /*1280*/ 	.word	0x0000a5e0


	//   ....[79]....
        /*1284*/ 	.word	0x0000a800


	//   ....[80]....
        /*1288*/ 	.word	0x0000a850


	//   ....[81]....
        /*128c*/ 	.word	0x0000a8b0


	//   ....[82]....
        /*1290*/ 	.word	0x0000a8d0


	//   ....[83]....
        /*1294*/ 	.word	0x0000c700


	//   ....[84]....
        /*1298*/ 	.word	0x0000c760


	//   ....[85]....
        /*129c*/ 	.word	0x0000c790


	//   ....[86]....
        /*12a0*/ 	.word	0x0000c7d0


	//   ....[87]....
        /*12a4*/ 	.word	0x0000c870


	//   ....[88]....
        /*12a8*/ 	.word	0x0000c890


	//   ....[89]....
        /*12ac*/ 	.word	0x0000c8b0


	//   ....[90]....
        /*12b0*/ 	.word	0x0000c8d0


	//   ....[91]....
        /*12b4*/ 	.word	0x0000cad0


	//   ....[92]....
        /*12b8*/ 	.word	0x0000cb10


	//   ....[93]....
        /*12bc*/ 	.word	0x0000cb30


	//   ....[94]....
        /*12c0*/ 	.word	0x0000cb80


	//   ....[95]....
        /*12c4*/ 	.word	0x0000ccc0


	//   ....[96]....
        /*12c8*/ 	.word	0x0000cce0


	//   ....[97]....
        /*12cc*/ 	.word	0x0000ccf0


	//   ....[98]....
        /*12d0*/ 	.word	0x0000cd00


	//   ....[99]....
        /*12d4*/ 	.word	0x0000ed20


	//   ....[100]....
        /*12d8*/ 	.word	0x0000eda0


	//   ....[101]....
        /*12dc*/ 	.word	0x0000edb0


	//   ....[102]....
        /*12e0*/ 	.word	0x0000ede0


	//   ....[103]....
        /*12e4*/ 	.word	0x0000edf0


	//   ....[104]....
        /*12e8*/ 	.word	0x0000ee20


	//   ....[105]....
        /*12ec*/ 	.word	0x0000ee30


	//   ....[106]....
        /*12f0*/ 	.word	0x0000ee50


	//   ....[107]....
        /*12f4*/ 	.word	0x0000ee70


	//   ....[108]....
        /*12f8*/ 	.word	0x0000ee80


	//   ....[109]....
        /*12fc*/ 	.word	0x0000f7e0


	//   ....[110]....
        /*1300*/ 	.word	0x0000f800


	//   ....[111]....
        /*1304*/ 	.word	0x0000f820


	//   ....[112]....
        /*1308*/ 	.word	0x0000f830


	//   ....[113]....
        /*130c*/ 	.word	0x0000f840


	//   ....[114]....
        /*1310*/ 	.word	0x0000f850


	//   ....[115]....
        /*1314*/ 	.word	0x0000f860


	//   ....[116]....
        /*1318*/ 	.word	0x0000f870


	//   ....[117]....
        /*131c*/ 	.word	0x0000f8a0


	//   ....[118]....
        /*1320*/ 	.word	0x0000f8d0


	//   ....[119]....
        /*1324*/ 	.word	0x0000fb10


	//   ....[120]....
        /*1328*/ 	.word	0x0000fce0


	//   ....[121]....
        /*132c*/ 	.word	0x00010570


	//   ....[122]....
        /*1330*/ 	.word	0x00011090


	//   ....[123]....
        /*1334*/ 	.word	0x00011bc0


	//   ....[124]....
        /*1338*/ 	.word	0x00011bf0


	//   ....[125]....
        /*133c*/ 	.word	0x00011c00


	//   ....[126]....
        /*1340*/ 	.word	0x00011c10


	//   ....[127]....
        /*1344*/ 	.word	0x00011c20


	//   ....[128]....
        /*1348*/ 	.word	0x00011c50


	//   ....[129]....
        /*134c*/ 	.word	0x00011c70


	//   ....[130]....
        /*1350*/ 	.word	0x00011c90


	//   ....[131]....
        /*1354*/ 	.word	0x00013a50


	//   ....[132]....
        /*1358*/ 	.word	0x00013a70


	//   ....[133]....
        /*135c*/ 	.word	0x00013a90


	//   ....[134]....
        /*1360*/ 	.word	0x00013aa0


	//   ....[135]....
        /*1364*/ 	.word	0x00013ab0


	//   ....[136]....
        /*1368*/ 	.word	0x00013ac0


	//   ....[137]....
        /*136c*/ 	.word	0x00013b00


	//   ....[138]....
        /*1370*/ 	.word	0x00013b30


	//   ....[139]....
        /*1374*/ 	.word	0x00013b60


	//   ....[140]....
        /*1378*/ 	.word	0x00013b90


	//   ....[141]....
        /*137c*/ 	.word	0x00014520


	//   ....[142]....
        /*1380*/ 	.word	0x00014540


	//   ....[143]....
        /*1384*/ 	.word	0x000145b0


	//   ....[144]....
        /*1388*/ 	.word	0x000145c0


	//   ....[145]....
        /*138c*/ 	.word	0x00014600


	//   ....[146]....
        /*1390*/ 	.word	0x00014610


	//   ....[147]....
        /*1394*/ 	.word	0x00014650


	//   ....[148]....
        /*1398*/ 	.word	0x00014660


	//   ....[149]....
        /*139c*/ 	.word	0x00014670


	//   ....[150]....
        /*13a0*/ 	.word	0x00014680


	//   ....[151]....
        /*13a4*/ 	.word	0x00014840


	//   ....[152]....
        /*13a8*/ 	.word	0x00014a60


	//   ....[153]....
        /*13ac*/ 	.word	0x00014c80


	//   ....[154]....
        /*13b0*/ 	.word	0x00016340


	//   ....[155]....
        /*13b4*/ 	.word	0x00016f50


	//   ....[156]....
        /*13b8*/ 	.word	0x00016f80


	//   ....[157]....
        /*13bc*/ 	.word	0x00016fa0


	//   ....[158]....
        /*13c0*/ 	.word	0x00016fc0


	//   ....[159]....
        /*13c4*/ 	.word	0x00016fe0


	//   ....[160]....
        /*13c8*/ 	.word	0x00017000


	//   ....[161]....
        /*13cc*/ 	.word	0x00017020


	//   ....[162]....
        /*13d0*/ 	.word	0x00017040


	//   ....[163]....
        /*13d4*/ 	.word	0x00019390


	//   ....[164]....
        /*13d8*/ 	.word	0x000193b0


	//   ....[165]....
        /*13dc*/ 	.word	0x000193d0


	//   ....[166]....
        /*13e0*/ 	.word	0x000193e0


	//   ....[167]....
        /*13e4*/ 	.word	0x000193f0


	//   ....[168]....
        /*13e8*/ 	.word	0x00019400


	//   ....[169]....
        /*13ec*/ 	.word	0x00019440


	//   ....[170]....
        /*13f0*/ 	.word	0x00019470


	//   ....[171]....
        /*13f4*/ 	.word	0x000194a0


	//   ....[172]....
        /*13f8*/ 	.word	0x000194d0


	//   ....[173]....
        /*13fc*/ 	.word	0x00019e60


	//   ....[174]....
        /*1400*/ 	.word	0x00019e80


	//   ....[175]....
        /*1404*/ 	.word	0x00019ef0


	//   ....[176]....
        /*1408*/ 	.word	0x00019f00


	//   ....[177]....
        /*140c*/ 	.word	0x00019f40


	//   ....[178]....
        /*1410*/ 	.word	0x00019f50


	//   ....[179]....
        /*1414*/ 	.word	0x00019f90


	//   ....[180]....
        /*1418*/ 	.word	0x00019fa0


	//   ....[181]....
        /*141c*/ 	.word	0x00019fb0


	//   ....[182]....
        /*1420*/ 	.word	0x00019fc0


	//   ....[183]....
        /*1424*/ 	.word	0x0001a5a0


	//   ....[184]....
        /*1428*/ 	.word	0x0001a5d0


	//   ....[185]....
        /*142c*/ 	.word	0x0001a5f0


	//   ....[186]....
        /*1430*/ 	.word	0x0001a610


	//   ....[187]....
        /*1434*/ 	.word	0x0001a630


	//   ....[188]....
        /*1438*/ 	.word	0x0001a650


	//   ....[189]....
        /*143c*/ 	.word	0x0001a670


	//   ....[190]....
        /*1440*/ 	.word	0x0001a690


	//   ....[191]....
        /*1444*/ 	.word	0x0001c6b0


	//   ....[192]....
        /*1448*/ 	.word	0x0001c700


	//   ....[193]....
        /*144c*/ 	.word	0x0001c720


	//   ....[194]....
        /*1450*/ 	.word	0x0001c740


	//   ....[195]....
        /*1454*/ 	.word	0x0001c760


	//   ....[196]....
        /*1458*/ 	.word	0x0001c780


	//   ....[197]....
        /*145c*/ 	.word	0x0001c7a0


	//   ....[198]....
        /*1460*/ 	.word	0x0001c7c0


	//   ....[199]....
        /*1464*/ 	.word	0x0001c7e0


	//   ....[200]....
        /*1468*/ 	.word	0x0001c800


	//   ....[201]....
        /*146c*/ 	.word	0x0001d110


	//   ....[202]....
        /*1470*/ 	.word	0x0001d130


	//   ....[203]....
        /*1474*/ 	.word	0x0001d1a0


	//   ....[204]....
        /*1478*/ 	.word	0x0001d1b0


	//   ....[205]....
        /*147c*/ 	.word	0x0001d1f0


	//   ....[206]....
        /*1480*/ 	.word	0x0001d200


	//   ....[207]....
        /*1484*/ 	.word	0x0001d240


	//   ....[208]....
        /*1488*/ 	.word	0x0001d250


	//   ....[209]....
        /*148c*/ 	.word	0x0001d260


	//   ....[210]....
        /*1490*/ 	.word	0x0001d270


	//   ....[211]....
        /*1494*/ 	.word	0x0001d450


	//   ....[212]....
        /*1498*/ 	.word	0x0001d670


	//   ....[213]....
        /*149c*/ 	.word	0x0001d890


	//   ....[214]....
        /*14a0*/ 	.word	0x0001ef50


	//   ....[215]....
        /*14a4*/ 	.word	0x0001fb60


	//   ....[216]....
        /*14a8*/ 	.word	0x0001fb90


	//   ....[217]....
        /*14ac*/ 	.word	0x0001fbb0


	//   ....[218]....
        /*14b0*/ 	.word	0x0001fbd0


	//   ....[219]....
        /*14b4*/ 	.word	0x0001fbf0


	//   ....[220]....
        /*14b8*/ 	.word	0x0001fc10


	//   ....[221]....
        /*14bc*/ 	.word	0x0001fc30


	//   ....[222]....
        /*14c0*/ 	.word	0x0001fc50


	//   ....[223]....
        /*14c4*/ 	.word	0x00021ab0


	//   ....[224]....
        /*14c8*/ 	.word	0x00021ae0


	//   ....[225]....
        /*14cc*/ 	.word	0x00021af0


	//   ....[226]....
        /*14d0*/ 	.word	0x00021b00


	//   ....[227]....
        /*14d4*/ 	.word	0x00021b10


	//   ....[228]....
        /*14d8*/ 	.word	0x00021b40


	//   ....[229]....
        /*14dc*/ 	.word	0x00021b60


	//   ....[230]....
        /*14e0*/ 	.word	0x00021b80


	//   ....[231]....
        /*14e4*/ 	.word	0x00022d70


	//   ....[232]....
        /*14e8*/ 	.word	0x00022d90


	//   ....[233]....
        /*14ec*/ 	.word	0x00022da0


	//   ....[234]....
        /*14f0*/ 	.word	0x00022db0


	//   ....[235]....
        /*14f4*/ 	.word	0x00022dc0


	//   ....[236]....
        /*14f8*/ 	.word	0x00022dd0


	//   ....[237]....
        /*14fc*/ 	.word	0x00022df0


	//   ....[238]....
        /*1500*/ 	.word	0x00022e00


	//   ....[239]....
        /*1504*/ 	.word	0x00023220


	//   ....[240]....
        /*1508*/ 	.word	0x00023240


	//   ....[241]....
        /*150c*/ 	.word	0x000232a0


	//   ....[242]....
        /*1510*/ 	.word	0x000232b0


	//   ....[243]....
        /*1514*/ 	.word	0x00023320


	//   ....[244]....
        /*1518*/ 	.word	0x00023340


	//   ....[245]....
        /*151c*/ 	.word	0x000233b0


	//   ....[246]....
        /*1520*/ 	.word	0x000233c0


	//   ....[247]....
        /*1524*/ 	.word	0x00023430


	//   ....[248]....
        /*1528*/ 	.word	0x00023450


	//   ....[249]....
        /*152c*/ 	.word	0x000234c0


	//   ....[250]....
        /*1530*/ 	.word	0x000234d0


	//   ....[251]....
        /*1534*/ 	.word	0x00023540


	//   ....[252]....
        /*1538*/ 	.word	0x00023560


	//   ....[253]....
        /*153c*/ 	.word	0x000235d0


	//   ....[254]....
        /*1540*/ 	.word	0x000235e0


	//   ....[255]....
        /*1544*/ 	.word	0x00023860


	//   ....[0]....
        /*1548*/ 	.word	0x00023880


	//   ....[1]....
        /*154c*/ 	.word	0x00023bd0


	//   ....[2]....
        /*1550*/ 	.word	0x00023be0


	//   ....[3]....
        /*1554*/ 	.word	0x00023f30


	//   ....[4]....
        /*1558*/ 	.word	0x00023f50


	//   ....[5]....
        /*155c*/ 	.word	0x000242b0


	//   ....[6]....
        /*1560*/ 	.word	0x000242c0


	//   ....[7]....
        /*1564*/ 	.word	0x00024dd0


	//   ....[8]....
        /*1568*/ 	.word	0x00024df0


	//   ....[9]....
        /*156c*/ 	.word	0x00024e60


	//   ....[10]....
        /*1570*/ 	.word	0x00024e70


	//   ....[11]....
        /*1574*/ 	.word	0x00024ee0


	//   ....[12]....
        /*1578*/ 	.word	0x00024f00


	//   ....[13]....
        /*157c*/ 	.word	0x00024f70


	//   ....[14]....
        /*1580*/ 	.word	0x00024f80


	//   ....[15]....
        /*1584*/ 	.word	0x00024ff0


	//   ....[16]....
        /*1588*/ 	.word	0x00025010


	//   ....[17]....
        /*158c*/ 	.word	0x00025080


	//   ....[18]....
        /*1590*/ 	.word	0x00025090


	//   ....[19]....
        /*1594*/ 	.word	0x00025100


	//   ....[20]....
        /*1598*/ 	.word	0x00025120


	//   ....[21]....
        /*159c*/ 	.word	0x00025190


	//   ....[22]....
        /*15a0*/ 	.word	0x000251a0


	//   ....[23]....
        /*15a4*/ 	.word	0x000252f0


	//   ....[24]....
        /*15a8*/ 	.word	0x00025310


	//   ....[25]....
        /*15ac*/ 	.word	0x00025440


	//   ....[26]....
        /*15b0*/ 	.word	0x00025480


	//   ....[27]....
        /*15b4*/ 	.word	0x000254b0


	//   ....[28]....
        /*15b8*/ 	.word	0x000254e0


	//   ....[29]....
        /*15bc*/ 	.word	0x00025510


	//   ....[30]....
        /*15c0*/ 	.word	0x00025540


	//   ....[31]....
        /*15c4*/ 	.word	0x000256a0


	//   ....[32]....
        /*15c8*/ 	.word	0x000256e0


	//   ....[33]....
        /*15cc*/ 	.word	0x00025710


	//   ....[34]....
        /*15d0*/ 	.word	0x00025740


	//   ....[35]....
        /*15d4*/ 	.word	0x00025770


	//   ....[36]....
        /*15d8*/ 	.word	0x000257a0


	//   ....[37]....
        /*15dc*/ 	.word	0x00025830


	//   ....[38]....
        /*15e0*/ 	.word	0x00025890


	//   ....[39]....
        /*15e4*/ 	.word	0x000258a0


	//   ....[40]....
        /*15e8*/ 	.word	0x00025900


	//   ....[41]....
        /*15ec*/ 	.word	0x00026360


	//   ....[42]....
        /*15f0*/ 	.word	0x000263c0


	//   ....[43]....
        /*15f4*/ 	.word	0x00026410


	//   ....[44]....
        /*15f8*/ 	.word	0x00026460


	//   ....[45]....
        /*15fc*/ 	.word	0x000264b0


	//   ....[46]....
        /*1600*/ 	.word	0x00026520


	//   ....[47]....
        /*1604*/ 	.word	0x00026570


	//   ....[48]....
        /*1608*/ 	.word	0x000265e0


	//   ....[49]....
        /*160c*/ 	.word	0x00026650


	//   ....[50]....
        /*1610*/ 	.word	0x000266c0


	//   ....[51]....
        /*1614*/ 	.word	0x00026730


	//   ....[52]....
        /*1618*/ 	.word	0x000267a0


	//   ....[53]....
        /*161c*/ 	.word	0x00026810


	//   ....[54]....
        /*1620*/ 	.word	0x00026870


	//   ....[55]....
        /*1624*/ 	.word	0x000268e0


	//   ....[56]....
        /*1628*/ 	.word	0x00026950


	//   ....[57]....
        /*162c*/ 	.word	0x000269c0


	//   ....[58]....
        /*1630*/ 	.word	0x00026a20


	//   ....[59]....
        /*1634*/ 	.word	0x00026a90


	//   ....[60]....
        /*1638*/ 	.word	0x00026b00


	//   ....[61]....
        /*163c*/ 	.word	0x00026b70


	//   ....[62]....
        /*1640*/ 	.word	0x00026bd0


	//   ....[63]....
        /*1644*/ 	.word	0x00026c40


	//   ....[64]....
        /*1648*/ 	.word	0x00026cb0


	//   ....[65]....
        /*164c*/ 	.word	0x00026d20


	//   ....[66]....
        /*1650*/ 	.word	0x00026d80


	//   ....[67]....
        /*1654*/ 	.word	0x00026df0


	//   ....[68]....
        /*1658*/ 	.word	0x00026e60


	//   ....[69]....
        /*165c*/ 	.word	0x00026f20


	//   ....[70]....
        /*1660*/ 	.word	0x00026f80


	//   ....[71]....
        /*1664*/ 	.word	0x00027040


	//   ....[72]....
        /*1668*/ 	.word	0x000270a0


	//   ....[73]....
        /*166c*/ 	.word	0x00027160


	//   ....[74]....
        /*1670*/ 	.word	0x000271c0


	//   ....[75]....
        /*1674*/ 	.word	0x00027280


	//   ....[76]....
        /*1678*/ 	.word	0x000272e0


	//   ....[77]....
        /*167c*/ 	.word	0x00027350


	//   ....[78]....
        /*1680*/ 	.word	0x000273c0


	//   ....[79]....
        /*1684*/ 	.word	0x00027430


	//   ....[80]....
        /*1688*/ 	.word	0x000274a0


	//   ....[81]....
        /*168c*/ 	.word	0x00027500


	//   ....[82]....
        /*1690*/ 	.word	0x00027550


	//   ....[83]....
        /*1694*/ 	.word	0x000275a0


	//   ....[84]....
        /*1698*/ 	.word	0x000275f0


	//   ....[85]....
        /*169c*/ 	.word	0x00027640


	//   ....[86]....
        /*16a0*/ 	.word	0x00027690


	//   ....[87]....
        /*16a4*/ 	.word	0x000276e0


	//   ....[88]....
        /*16a8*/ 	.word	0x00027730


	//   ....[89]....
        /*16ac*/ 	.word	0x000277a0


	//   ....[90]....
        /*16b0*/ 	.word	0x00027810


	//   ....[91]....
        /*16b4*/ 	.word	0x000278d0


	//   ....[92]....
        /*16b8*/ 	.word	0x00027930


	//   ....[93]....
        /*16bc*/ 	.word	0x000279f0


	//   ....[94]....
        /*16c0*/ 	.word	0x00027a50


	//   ....[95]....
        /*16c4*/ 	.word	0x00027b10


	//   ....[96]....
        /*16c8*/ 	.word	0x00027b70


	//   ....[97]....
        /*16cc*/ 	.word	0x00027c30


	//   ....[98]....
        /*16d0*/ 	.word	0x00027c90


	//   ....[99]....
        /*16d4*/ 	.word	0x00027d00


	//   ....[100]....
        /*16d8*/ 	.word	0x00027d70


	//   ....[101]....
        /*16dc*/ 	.word	0x00027e30


	//   ....[102]....
        /*16e0*/ 	.word	0x00027e90


	//   ....[103]....
        /*16e4*/ 	.word	0x00027f50


	//   ....[104]....
        /*16e8*/ 	.word	0x00027fb0


	//   ....[105]....
        /*16ec*/ 	.word	0x00028070


	//   ....[106]....
        /*16f0*/ 	.word	0x000280d0


	//   ....[107]....
        /*16f4*/ 	.word	0x00028190


	//   ....[108]....
        /*16f8*/ 	.word	0x000281f0


	//   ....[109]....
        /*16fc*/ 	.word	0x00028260


	//   ....[110]....
        /*1700*/ 	.word	0x000282d0


	//   ....[111]....
        /*1704*/ 	.word	0x00028340


	//   ....[112]....
        /*1708*/ 	.word	0x000283b0


	//   ....[113]....
        /*170c*/ 	.word	0x00028400


	//   ....[114]....
        /*1710*/ 	.word	0x00028440


	//   ....[115]....
        /*1714*/ 	.word	0x00028490


	//   ....[116]....
        /*1718*/ 	.word	0x000284d0


	//   ....[117]....
        /*171c*/ 	.word	0x00028520


	//   ....[118]....
        /*1720*/ 	.word	0x00028560


	//   ....[119]....
        /*1724*/ 	.word	0x000285b0


	//   ....[120]....
        /*1728*/ 	.word	0x000285f0


	//   ....[121]....
        /*172c*/ 	.word	0x00028650


	//   ....[122]....
        /*1730*/ 	.word	0x000286c0


	//   ....[123]....
        /*1734*/ 	.word	0x00028780


	//   ....[124]....
        /*1738*/ 	.word	0x000287e0


	//   ....[125]....
        /*173c*/ 	.word	0x000288a0


	//   ....[126]....
        /*1740*/ 	.word	0x00028900


	//   ....[127]....
        /*1744*/ 	.word	0x000289c0


	//   ....[128]....
        /*1748*/ 	.word	0x00028a20


	//   ....[129]....
        /*174c*/ 	.word	0x00028ae0


	//   ....[130]....
        /*1750*/ 	.word	0x00028b40


	//   ....[131]....
        /*1754*/ 	.word	0x00028bb0


	//   ....[132]....
        /*1758*/ 	.word	0x00028c20


	//   ....[133]....
        /*175c*/ 	.word	0x00028ce0


	//   ....[134]....
        /*1760*/ 	.word	0x00028d40


	//   ....[135]....
        /*1764*/ 	.word	0x00028e00


	//   ....[136]....
        /*1768*/ 	.word	0x00028e60


	//   ....[137]....
        /*176c*/ 	.word	0x00028f20


	//   ....[138]....
        /*1770*/ 	.word	0x00028f80


	//   ....[139]....
        /*1774*/ 	.word	0x00029040


	//   ....[140]....
        /*1778*/ 	.word	0x000290a0


	//   ....[141]....
        /*177c*/ 	.word	0x000290f0


	//   ....[142]....
        /*1780*/ 	.word	0x00029130


	//   ....[143]....
        /*1784*/ 	.word	0x00029180


	//   ....[144]....
        /*1788*/ 	.word	0x000291c0


	//   ....[145]....
        /*178c*/ 	.word	0x00029210


	//   ....[146]....
        /*1790*/ 	.word	0x00029250


	//   ....[147]....
        /*1794*/ 	.word	0x000292a0


	//   ....[148]....
        /*1798*/ 	.word	0x000292e0


	//   ....[149]....
        /*179c*/ 	.word	0x00029340


	//   ....[150]....
        /*17a0*/ 	.word	0x000293b0


	//   ....[151]....
        /*17a4*/ 	.word	0x00029420


	//   ....[152]....
        /*17a8*/ 	.word	0x000294e0


	//   ....[153]....
        /*17ac*/ 	.word	0x00029540


	//   ....[154]....
        /*17b0*/ 	.word	0x00029600


	//   ....[155]....
        /*17b4*/ 	.word	0x00029660


	//   ....[156]....
        /*17b8*/ 	.word	0x00029720


	//   ....[157]....
        /*17bc*/ 	.word	0x00029780


	//   ....[158]....
        /*17c0*/ 	.word	0x00029840


	//   ....[159]....
        /*17c4*/ 	.word	0x000298a0


	//   ....[160]....
        /*17c8*/ 	.word	0x00029910


	//   ....[161]....
        /*17cc*/ 	.word	0x00029980


	//   ....[162]....
        /*17d0*/ 	.word	0x000299f0


	//   ....[163]....
        /*17d4*/ 	.word	0x00029a60


	//   ....[164]....
        /*17d8*/ 	.word	0x00029ab0


	//   ....[165]....
        /*17dc*/ 	.word	0x00029af0


	//   ....[166]....
        /*17e0*/ 	.word	0x00029b40


	//   ....[167]....
        /*17e4*/ 	.word	0x00029b80


	//   ....[168]....
        /*17e8*/ 	.word	0x00029bd0


	//   ....[169]....
        /*17ec*/ 	.word	0x00029c10


	//   ....[170]....
        /*17f0*/ 	.word	0x00029c60


	//   ....[171]....
        /*17f4*/ 	.word	0x00029cb0


	//   ....[172]....
        /*17f8*/ 	.word	0x00029d00


	//   ....[173]....
        /*17fc*/ 	.word	0x00029d50


	//   ....[174]....
        /*1800*/ 	.word	0x00029da0


	//   ....[175]....
        /*1804*/ 	.word	0x00029df0


	//   ....[176]....
        /*1808*/ 	.word	0x00029e40


	//   ....[177]....
        /*180c*/ 	.word	0x00029e90


	//   ....[178]....
        /*1810*/ 	.word	0x00029ee0


	//   ....[179]....
        /*1814*/ 	.word	0x00029f30


	//   ....[180]....
        /*1818*/ 	.word	0x00029fa0


	//   ....[181]....
        /*181c*/ 	.word	0x0002a010


	//   ....[182]....
        /*1820*/ 	.word	0x0002a080


	//   ....[183]....
        /*1824*/ 	.word	0x0002a0e0


	//   ....[184]....
        /*1828*/ 	.word	0x0002a150


	//   ....[185]....
        /*182c*/ 	.word	0x0002a1c0


	//   ....[186]....
        /*1830*/ 	.word	0x0002a230


	//   ....[187]....
        /*1834*/ 	.word	0x0002a290


	//   ....[188]....
        /*1838*/ 	.word	0x0002a300


	//   ....[189]....
        /*183c*/ 	.word	0x0002a370


	//   ....[190]....
        /*1840*/ 	.word	0x0002a3e0


	//   ....[191]....
        /*1844*/ 	.word	0x0002a440


	//   ....[192]....
        /*1848*/ 	.word	0x0002a4b0


	//   ....[193]....
        /*184c*/ 	.word	0x0002a520


	//   ....[194]....
        /*1850*/ 	.word	0x0002a590


	//   ....[195]....
        /*1854*/ 	.word	0x0002a5f0


	//   ....[196]....
        /*1858*/ 	.word	0x0002a660


	//   ....[197]....
        /*185c*/ 	.word	0x0002a6d0


	//   ....[198]....
        /*1860*/ 	.word	0x0002a740


	//   ....[199]....
        /*1864*/ 	.word	0x0002a7a0


	//   ....[200]....
        /*1868*/ 	.word	0x0002a810


	//   ....[201]....
        /*186c*/ 	.word	0x0002a880


	//   ....[202]....
        /*1870*/ 	.word	0x0002a8f0


	//   ....[203]....
        /*1874*/ 	.word	0x0002a950


	//   ....[204]....
        /*1878*/ 	.word	0x0002a9c0


	//   ....[205]....
        /*187c*/ 	.word	0x0002aa30


	//   ....[206]....
        /*1880*/ 	.word	0x0002aaa0


	//   ....[207]....
        /*1884*/ 	.word	0x0002ab00


	//   ....[208]....
        /*1888*/ 	.word	0x0002ab70


	//   ....[209]....
        /*188c*/ 	.word	0x0002abe0


	//   ....[210]....
        /*1890*/ 	.word	0x0002ac50


	//   ....[211]....
        /*1894*/ 	.word	0x0002acb0


	//   ....[212]....
        /*1898*/ 	.word	0x0002ad20


	//   ....[213]....
        /*189c*/ 	.word	0x0002ad90


	//   ....[214]....
        /*18a0*/ 	.word	0x0002ae00


	//   ....[215]....
        /*18a4*/ 	.word	0x0002ae60


	//   ....[216]....
        /*18a8*/ 	.word	0x0002aed0


	//   ....[217]....
        /*18ac*/ 	.word	0x0002af40


	//   ....[218]....
        /*18b0*/ 	.word	0x0002afb0


	//   ....[219]....
        /*18b4*/ 	.word	0x0002b010


	//   ....[220]....
        /*18b8*/ 	.word	0x0002b080


	//   ....[221]....
        /*18bc*/ 	.word	0x0002b0f0


	//   ....[222]....
        /*18c0*/ 	.word	0x0002b140


	//   ....[223]....
        /*18c4*/ 	.word	0x0002b180


	//   ....[224]....
        /*18c8*/ 	.word	0x0002b1d0


	//   ....[225]....
        /*18cc*/ 	.word	0x0002b220


	//   ....[226]....
        /*18d0*/ 	.word	0x0002b270


	//   ....[227]....
        /*18d4*/ 	.word	0x0002b2e0


	//   ....[228]....
        /*18d8*/ 	.word	0x0002b330


	//   ....[229]....
        /*18dc*/ 	.word	0x0002b380


	//   ....[230]....
        /*18e0*/ 	.word	0x0002b3d0


	//   ....[231]....
        /*18e4*/ 	.word	0x0002b420


	//   ....[232]....
        /*18e8*/ 	.word	0x0002b470


	//   ....[233]....
        /*18ec*/ 	.word	0x0002b4e0


	//   ....[234]....
        /*18f0*/ 	.word	0x0002b530


	//   ....[235]....
        /*18f4*/ 	.word	0x0002b5a0


	//   ....[236]....
        /*18f8*/ 	.word	0x0002b600


	//   ....[237]....
        /*18fc*/ 	.word	0x0002b670


	//----- nvinfo : EIATTR_EXIT_INSTR_OFFSETS
	.align		4
.L_508:
        /*1900*/ 	.byte	0x04, 0x1c
        /*1902*/ 	.short	(.L_510 - .L_509)


	//   ....[0]....
.L_509:
        /*1904*/ 	.word	0x000010d0


	//   ....[1]....
        /*1908*/ 	.word	0x00026320


	//----- nvinfo : EIATTR_MAX_THREADS
	.align		4
.L_510:
        /*190c*/ 	.byte	0x04, 0x05
        /*190e*/ 	.short	(.L_512 - .L_511)
.L_511:
        /*1910*/ 	.word	0x00000080
        /*1914*/ 	.word	0x00000001
        /*1918*/ 	.word	0x00000001


	//----- nvinfo : EIATTR_CRS_STACK_SIZE
	.align		4
.L_512:
        /*191c*/ 	.byte	0x04, 0x1e
        /*191e*/ 	.short	(.L_514 - .L_513)
.L_513:
        /*1920*/ 	.word	0x00000000
.L_514:


//--------------------- .nv.info._ZN7cutlass13device_kernelIN5flash19enable_sm80_to_sm89INS1_16FlashAttnFwdSm80INS1_25CollectiveMainloopFwdSm80ILi4ELi1ELb0EN4cute5tupleIJNS5_1CILi128EEENS7_ILi112EEENS7_ILi64EEEEEELi64ENS_10bfloat16_tEfNS_4arch4Sm80ELb1ELb0ELb0ELb0ELb1ELb0ELb1ELb1EEENS1_21CollectiveEpilogueFwdINS6_IJS8_SA_S9_EEENS6_IJNS7_ILi1EEESI_SI_EEESC_SE_Li128ELb0ELb1ELb1ELb0EEENS1_30DynamicPersistentTileSchedulerILi128ELi128ELb1ELb1ELb0EEEEEEEEEvNT_6ParamsE --------------------------
	.section	.nv.info._ZN7cutlass13device_kernelIN5flash19enable_sm80_to_sm89INS1_16FlashAttnFwdSm80INS1_25CollectiveMainloopFwdSm80ILi4ELi1ELb0EN4cute5tupleIJNS5_1CILi128EEENS7_ILi112EEENS7_ILi64EEEEEELi64ENS_10bfloat16_tEfNS_4arch4Sm80ELb1ELb0ELb0ELb0ELb1ELb0ELb1ELb1EEENS1_21CollectiveEpilogueFwdINS6_IJS8_SA_S9_EEENS6_IJNS7_ILi1EEESI_SI_EEESC_SE_Li128ELb0ELb1ELb1ELb0EEENS1_30DynamicPersistentTileSchedulerILi128ELi128ELb1ELb1ELb0EEEEEEEEEvNT_6ParamsE,"",@"SHT_CUDA_INFO"
	.sectionflags	@""
	.align	4


	//----- nvinfo : EIATTR_CUDA_API_VERSION
	.align		4
        /*0000*/ 	.byte	0x04, 0x37
        /*0002*/ 	.short	(.L_516 - .L_515)
.L_515:
        /*0004*/ 	.word	0x00000082


	//----- nvinfo : EIATTR_SW2861232_WAR
	.align		4
.L_516:
        /*0008*/ 	.byte	0x01, 0x35
	.zero		2


	//----- nvinfo : EIATTR_PARAM_CBANK
	.align		4
        /*000c*/ 	.byte	0x04, 0x0a
        /*000e*/ 	.short	(.L_518 - .L_517)
	.align		4
.L_517:
        /*0010*/ 	.word	index@(.nv.constant0._ZN7cutlass13device_kernelIN5flash19enable_sm80_to_sm89INS1_16FlashAttnFwdSm80INS1_25CollectiveMainloopFwdSm80ILi4ELi1ELb0EN4cute5tupleIJNS5_1CILi128EEENS7_ILi112EEENS7_ILi64EEEEEELi64ENS_10bfloat16_tEfNS_4arch4Sm80ELb1ELb0ELb0ELb0ELb1ELb0ELb1ELb1EEENS1_21CollectiveEpilogueFwdINS6_IJS8_SA_S9_EEENS6_IJNS7_ILi1EEESI_SI_EEESC_SE_Li128ELb0ELb1ELb1ELb0EEENS1_30DynamicPersistentTileSchedulerILi128ELi128ELb1ELb1ELb0EEEEEEEEEvNT_6ParamsE)
        /*0014*/ 	.short	0x0160
        /*0016*/ 	.short	0x0428


	//----- nvinfo : EIATTR_CBANK_PARAM_SIZE
	.align		4
.L_518:
        /*0018*/ 	.byte	0x03, 0x19
        /*001a*/ 	.short	0x0428


	//----- nvinfo : EIATTR_KPARAM_INFO
	.align		4
        /*001c*/ 	.byte	0x04, 0x17
        /*001e*/ 	.short	(.L_520 - .L_519)
.L_519:
        /*0020*/ 	.word	0x00000000
        /*0024*/ 	.short	0x0000
        /*0026*/ 	.short	0x0000
        /*0028*/ 	.byte	0x00, 0xf0, 0xa1, 0x10


	//----- nvinfo : EIATTR_MAXREG_COUNT
	.align		4
.L_520:
        /*002c*/ 	.byte	0x03, 0x1b
        /*002e*/ 	.short	0x00ff


	//----- nvinfo : EIATTR_NUM_BARRIERS
	.align		4
        /*0030*/ 	.byte	0x02, 0x4c
        /*0032*/ 	.byte	0x06
	.zero		1


	//----- nvinfo : EIATTR_ANNOTATIONS
	.align		4
        /*0034*/ 	.byte	0x04, 0x55
        /*0036*/ 	.short	(.L_522 - .L_521)


	//   ....[0]....
.L_521:
        /* <DEDUP_REMOVED lines=65> */


	//----- nvinfo : EIATTR_MERCURY_ISA_VERSION
	.align		4
.L_522:
        /*0438*/ 	.byte	0x03, 0x5f
        /*043a*/ 	.short	0x0000


	//----- nvinfo : EIATTR_INT_WARP_WIDE_INSTR_OFFSETS
	.align		4
        /*043c*/ 	.byte	0x04, 0x31
        /*043e*/ 	.short	(.L_524 - .L_523)


	//   ....[0]....
.L_523:
        /*0440*/ 	.word	0x00011970


	//   ....[1]....
        /*0444*/ 	.word	0x000119f0


	//----- nvinfo : EIATTR_COOP_GROUP_MASK_REGIDS
	.align		4
.L_524:
        /*0448*/ 	.byte	0x04, 0x29
        /*044a*/ 	.short	(.L_526 - .L_525)


	//   ....[0]....
.L_525:
        /*044c*/ 	.word	0xffffffff


	//   ....[1]....
        /*0450*/ 	.word	0xffffffff


	//   ....[2]....
        /*0454*/ 	.word	0xffffffff


	//   ....[3]....
        /*0458*/ 	.word	0xffffffff


	//   ....[4]....
        /*045c*/ 	.word	0xffffffff


	//   ....[5]....
        /*0460*/ 	.word	0xffffffff


	//   ....[6]....
        /*0464*/ 	.word	0xffffffff


	//   ....[7]....
        /*0468*/ 	.word	0xffffffff


	//   ....[8]....
        /*046c*/ 	.word	0xffffffff


	//   ....[9]....
        /*0470*/ 	.word	0xffffffff


	//   ....[10]....
        /*0474*/ 	.word	0xffffffff


	//   ....[11]....
        /*0478*/ 	.word	0xffffffff


	//   ....[12]....
        /*047c*/ 	.word	0xffffffff


	//   ....[13]....
        /*0480*/ 	.word	0xffffffff


	//   ....[14]....
        /*0484*/ 	.word	0xffffffff


	//   ....[15]....
        /*0488*/ 	.word	0xffffffff


	//   ....[16]....
        /*048c*/ 	.word	0xffffffff


	//   ....[17]....
        /*0490*/ 	.word	0xffffffff


	//   ....[18]....
        /*0494*/ 	.word	0xffffffff


	//   ....[19]....
        /*0498*/ 	.word	0xffffffff


	//   ....[20]....
        /*049c*/ 	.word	0xffffffff


	//   ....[21]....
        /*04a0*/ 	.word	0xffffffff


	//   ....[22]....
        /*04a4*/ 	.word	0xffffffff


	//   ....[23]....
        /*04a8*/ 	.word	0xffffffff


	//   ....[24]....
        /*04ac*/ 	.word	0xffffffff


	//   ....[25]....
        /*04b0*/ 	.word	0xffffffff


	//   ....[26]....
        /*04b4*/ 	.word	0xffffffff


	//   ....[27]....
        /*04b8*/ 	.word	0xffffffff


	//   ....[28]....
        /*04bc*/ 	.word	0xffffffff


	//   ....[29]....
        /*04c0*/ 	.word	0xffffffff


	//   ....[30]....
        /*04c4*/ 	.word	0xffffffff


	//   ....[31]....
        /*04c8*/ 	.word	0xffffffff


	//   ....[32]....
        /*04cc*/ 	.word	0xffffffff


	//   ....[33]....
        /*04d0*/ 	.word	0xffffffff


	//   ....[34]....
        /*04d4*/ 	.word	0xffffffff


	//   ....[35]....
        /*04d8*/ 	.word	0xffffffff


	//   ....[36]....
        /*04dc*/ 	.word	0xffffffff


	//   ....[37]....
        /*04e0*/ 	.word	0xffffffff


	//   ....[38]....
        /*04e4*/ 	.word	0xffffffff


	//   ....[39]....
        /*04e8*/ 	.word	0xffffffff


	//   ....[40]....
        /*04ec*/ 	.word	0xffffffff


	//   ....[41]....
        /*04f0*/ 	.word	0xffffffff


	//   ....[42]....
        /*04f4*/ 	.word	0xffffffff


	//   ....[43]....
        /*04f8*/ 	.word	0xffffffff


	//   ....[44]....
        /*04fc*/ 	.word	0xffffffff


	//   ....[45]....
        /*0500*/ 	.word	0xffffffff


	//   ....[46]....
        /*0504*/ 	.word	0xffffffff


	//   ....[47]....
        /*0508*/ 	.word	0xffffffff


	//   ....[48]....
        /*050c*/ 	.word	0xffffffff


	//   ....[49]....
        /*0510*/ 	.word	0xffffffff


	//   ....[50]....
        /*0514*/ 	.word	0xffffffff


	//   ....[51]....
        /*0518*/ 	.word	0xffffffff


	//   ....[52]....
        /*051c*/ 	.word	0xffffffff


	//   ....[53]....
        /*0520*/ 	.word	0xffffffff


	//   ....[54]....
        /*0524*/ 	.word	0xffffffff


	//   ....[55]....
        /*0528*/ 	.word	0xffffffff


	//   ....[56]....
        /*052c*/ 	.word	0xffffffff


	//   ....[57]....
        /*0530*/ 	.word	0xffffffff


	//   ....[58]....
        /*0534*/ 	.word	0xffffffff


	//   ....[59]....
        /*0538*/ 	.word	0xffffffff


	//   ....[60]....
        /*053c*/ 	.word	0xffffffff


	//   ....[61]....
        /*0540*/ 	.word	0xffffffff


	//   ....[62]....
        /*0544*/ 	.word	0xffffffff


	//   ....[63]....
        /*0548*/ 	.word	0xffffffff


	//   ....[64]....
        /*054c*/ 	.word	0xffffffff


	//   ....[65]....
        /*0550*/ 	.word	0xffffffff


	//   ....[66]....
        /*0554*/ 	.word	0xffffffff


	//   ....[67]....
        /*0558*/ 	.word	0xffffffff


	//   ....[68]....
        /*055c*/ 	.word	0xffffffff


	//   ....[69]....
        /*0560*/ 	.word	0xffffffff


	//   ....[70]....
        /*0564*/ 	.word	0xffffffff


	//   ....[71]....
        /*0568*/ 	.word	0xffffffff


	//   ....[72]....
        /*056c*/ 	.word	0xffffffff


	//   ....[73]....
        /*0570*/ 	.word	0xffffffff


	//   ....[74]....
        /*0574*/ 	.word	0xffffffff


	//   ....[75]....
        /*0578*/ 	.word	0xffffffff


	//   ....[76]....
        /*057c*/ 	.word	0xffffffff


	//   ....[77]....
        /*0580*/ 	.word	0xffffffff


	//   ....[78]....
        /*0584*/ 	.word	0xffffffff


	//   ....[79]....
        /*0588*/ 	.word	0xffffffff


	//   ....[80]....
        /*058c*/ 	.word	0xffffffff


	//   ....[81]....
        /*0590*/ 	.word	0xffffffff


	//   ....[82]....
        /*0594*/ 	.word	0xffffffff


	//   ....[83]....
        /*0598*/ 	.word	0xffffffff


	//   ....[84]....
        /*059c*/ 	.word	0xffffffff


	//   ....[85]....
        /*05a0*/ 	.word	0xffffffff


	//   ....[86]....
        /*05a4*/ 	.word	0xffffffff


	//   ....[87]....
        /*05a8*/ 	.word	0xffffffff


	//   ....[88]....
        /*05ac*/ 	.word	0xffffffff


	//   ....[89]....
        /*05b0*/ 	.word	0xffffffff


	//   ....[90]....
        /*05b4*/ 	.word	0xffffffff


	//   ....[91]....
        /*05b8*/ 	.word	0xffffffff


	//   ....[92]....
        /*05bc*/ 	.word	0xffffffff


	//   ....[93]....
        /*05c0*/ 	.word	0xffffffff


	//   ....[94]....
        /*05c4*/ 	.word	0xffffffff


	//   ....[95]....
        /*05c8*/ 	.word	0xffffffff


	//   ....[96]....
        /*05cc*/ 	.word	0xffffffff


	//   ....[97]....
        /*05d0*/ 	.word	0xffffffff


	//   ....[98]....
        /*05d4*/ 	.word	0xffffffff


	//   ....[99]....
        /*05d8*/ 	.word	0xffffffff


	//   ....[100]....
        /*05dc*/ 	.word	0xffffffff


	//   ....[101]....
        /*05e0*/ 	.word	0xffffffff


	//   ....[102]....
        /*05e4*/ 	.word	0xffffffff


	//   ....[103]....
        /*05e8*/ 	.word	0xffffffff


	//   ....[104]....
        /*05ec*/ 	.word	0xffffffff


	//   ....[105]....
        /*05f0*/ 	.word	0xffffffff


	//   ....[106]....
        /*05f4*/ 	.word	0xffffffff


	//   ....[107]....
        /*05f8*/ 	.word	0xffffffff


	//   ....[108]....
        /*05fc*/ 	.word	0xffffffff


	//   ....[109]....
        /*0600*/ 	.word	0xffffffff


	//   ....[110]....
        /*0604*/ 	.word	0xffffffff


	//   ....[111]....
        /*0608*/ 	.word	0xffffffff


	//   ....[112]....
        /*060c*/ 	.word	0xffffffff


	//   ....[113]....
        /*0610*/ 	.word	0xffffffff


	//   ....[114]....
        /*0614*/ 	.word	0xffffffff


	//   ....[115]....
        /*0618*/ 	.word	0xffffffff


	//   ....[116]....
        /*061c*/ 	.word	0xffffffff


	//   ....[117]....
        /*0620*/ 	.word	0xffffffff


	//   ....[118]....
        /*0624*/ 	.word	0xffffffff


	//   ....[119]....
        /*0628*/ 	.word	0xffffffff


	//   ....[120]....
        /*062c*/ 	.word	0xffffffff


	//   ....[121]....
        /*0630*/ 	.word	0xffffffff


	//   ....[122]....
        /*0634*/ 	.word	0xffffffff


	//   ....[123]....
        /*0638*/ 	.word	0xffffffff


	//   ....[124]....
        /*063c*/ 	.word	0xffffffff


	//   ....[125]....
        /*0640*/ 	.word	0xffffffff


	//   ....[126]....
        /*0644*/ 	.word	0xffffffff


	//   ....[127]....
        /*0648*/ 	.word	0xffffffff


	//   ....[128]....
        /*064c*/ 	.word	0xffffffff


	//   ....[129]....
        /*0650*/ 	.word	0xffffffff


	//   ....[130]....
        /*0654*/ 	.word	0xffffffff


	//   ....[131]....
        /*0658*/ 	.word	0xffffffff


	//   ....[132]....
        /*065c*/ 	.word	0xffffffff


	//   ....[133]....
        /*0660*/ 	.word	0xffffffff


	//   ....[134]....
        /*0664*/ 	.word	0xffffffff


	//   ....[135]....
        /*0668*/ 	.word	0xffffffff


	//   ....[136]....
        /*066c*/ 	.word	0xffffffff


	//   ....[137]....
        /*0670*/ 	.word	0xffffffff


	//   ....[138]....
        /*0674*/ 	.word	0xffffffff


	//   ....[139]....
        /*0678*/ 	.word	0xffffffff


	//   ....[140]....
        /*067c*/ 	.word	0xffffffff


	//   ....[141]....
        /*0680*/ 	.word	0xffffffff


	//   ....[142]....
        /*0684*/ 	.word	0xffffffff


	//   ....[143]....
        /*0688*/ 	.word	0xffffffff


	//   ....[144]....
        /*068c*/ 	.word	0xffffffff


	//   ....[145]....
        /*0690*/ 	.word	0xffffffff


	//   ....[146]....
        /*0694*/ 	.word	0xffffffff


	//   ....[147]....
        /*0698*/ 	.word	0xffffffff


	//   ....[148]....
        /*069c*/ 	.word	0xffffffff


	//   ....[149]....
        /*06a0*/ 	.word	0xffffffff


	//   ....[150]....
        /*06a4*/ 	.word	0xffffffff


	//   ....[151]....
        /*06a8*/ 	.word	0xffffffff


	//   ....[152]....
        /*06ac*/ 	.word	0xffffffff


	//   ....[153]....
        /*06b0*/ 	.word	0xffffffff


	//   ....[154]....
        /*06b4*/ 	.word	0xffffffff


	//   ....[155]....
        /*06b8*/ 	.word	0xffffffff


	//   ....[156]....
        /*06bc*/ 	.word	0xffffffff


	//   ....[157]....
        /*06c0*/ 	.word	0xffffffff


	//   ....[158]....
        /*06c4*/ 	.word	0xffffffff


	//   ....[159]....
        /*06c8*/ 	.word	0xffffffff


	//   ....[160]....
        /*06cc*/ 	.word	0xffffffff


	//   ....[161]....
        /*06d0*/ 	.word	0xffffffff


	//   ....[162]....
        /*06d4*/ 	.word	0xffffffff


	//   ....[163]....
        /*06d8*/ 	.word	0xffffffff


	//   ....[164]....
        /*06dc*/ 	.word	0xffffffff


	//   ....[165]....
        /*06e0*/ 	.word	0xffffffff


	//   ....[166]....
        /*06e4*/ 	.word	0xffffffff


	//   ....[167]....
        /*06e8*/ 	.word	0xffffffff


	//   ....[168]....
        /*06ec*/ 	.word	0xffffffff


	//   ....[169]....
        /*06f0*/ 	.word	0xffffffff


	//   ....[170]....
        /*06f4*/ 	.word	0xffffffff


	//   ....[171]....
        /*06f8*/ 	.word	0xffffffff


	//   ....[172]....
        /*06fc*/ 	.word	0xffffffff


	//   ....[173]....
        /*0700*/ 	.word	0xffffffff


	//   ....[174]....
        /*0704*/ 	.word	0xffffffff


	//   ....[175]....
        /*0708*/ 	.word	0xffffffff


	//   ....[176]....
        /*070c*/ 	.word	0xffffffff


	//   ....[177]....
        /*0710*/ 	.word	0xffffffff


	//   ....[178]....
        /*0714*/ 	.word	0xffffffff


	//   ....[179]....
        /*0718*/ 	.word	0xffffffff


	//   ....[180]....
        /*071c*/ 	.word	0xffffffff


	//   ....[181]....
        /*0720*/ 	.word	0xffffffff


	//   ....[182]....
        /*0724*/ 	.word	0xffffffff


	//   ....[183]....
        /*0728*/ 	.word	0xffffffff


	//   ....[184]....
        /*072c*/ 	.word	0xffffffff


	//   ....[185]....
        /*0730*/ 	.word	0xffffffff


	//   ....[186]....
        /*0734*/ 	.word	0xffffffff


	//   ....[187]....
        /*0738*/ 	.word	0xffffffff


	//   ....[188]....
        /*073c*/ 	.word	0xffffffff


	//   ....[189]....
        /*0740*/ 	.word	0xffffffff


	//   ....[190]....
        /*0744*/ 	.word	0xffffffff


	//   ....[191]....
        /*0748*/ 	.word	0xffffffff


	//   ....[192]....
        /*074c*/ 	.word	0xffffffff


	//   ....[193]....
        /*0750*/ 	.word	0xffffffff


	//   ....[194]....
        /*0754*/ 	.word	0xffffffff


	//   ....[195]....
        /*0758*/ 	.word	0xffffffff


	//   ....[196]....
        /*075c*/ 	.word	0xffffffff


	//   ....[197]....
        /*0760*/ 	.word	0xffffffff


	//   ....[198]....
        /*0764*/ 	.word	0xffffffff


	//   ....[199]....
        /*0768*/ 	.word	0xffffffff


	//   ....[200]....
        /*076c*/ 	.word	0xffffffff


	//   ....[201]....
        /*0770*/ 	.word	0xffffffff


	//   ....[202]....
        /*0774*/ 	.word	0xffffffff


	//   ....[203]....
        /*0778*/ 	.word	0xffffffff


	//   ....[204]....
        /*077c*/ 	.word	0xffffffff


	//   ....[205]....
        /*0780*/ 	.word	0xffffffff


	//   ....[206]....
        /*0784*/ 	.word	0xffffffff


	//   ....[207]....
        /*0788*/ 	.word	0xffffffff


	//   ....[208]....
        /*078c*/ 	.word	0xffffffff


	//   ....[209]....
        /*0790*/ 	.word	0xffffffff


	//   ....[210]....
        /*0794*/ 	.word	0xffffffff


	//   ....[211]....
        /*0798*/ 	.word	0xffffffff


	//   ....[212]....
        /*079c*/ 	.word	0xffffffff


	//   ....[213]....
        /*07a0*/ 	.word	0xffffffff


	//   ....[214]....
        /*07a4*/ 	.word	0xffffffff


	//   ....[215]....
        /*07a8*/ 	.word	0xffffffff


	//   ....[216]....
        /*07ac*/ 	.word	0xffffffff


	//   ....[217]....
        /*07b0*/ 	.word	0xffffffff


	//   ....[218]....
        /*07b4*/ 	.word	0xffffffff


	//   ....[219]....
        /*07b8*/ 	.word	0xffffffff


	//   ....[220]....
        /*07bc*/ 	.word	0xffffffff


	//   ....[221]....
        /*07c0*/ 	.word	0xffffffff


	//   ....[222]....
        /*07c4*/ 	.word	0xffffffff


	//   ....[223]....
        /*07c8*/ 	.word	0xffffffff


	//   ....[224]....
        /*07cc*/ 	.word	0xffffffff


	//   ....[225]....
        /*07d0*/ 	.word	0xffffffff


	//   ....[226]....
        /*07d4*/ 	.word	0xffffffff


	//   ....[227]....
        /*07d8*/ 	.word	0xffffffff


	//   ....[228]....
        /*07dc*/ 	.word	0xffffffff


	//   ....[229]....
        /*07e0*/ 	.word	0xffffffff


	//   ....[230]....
        /*07e4*/ 	.word	0xffffffff


	//   ....[231]....
        /*07e8*/ 	.word	0xffffffff


	//   ....[232]....
        /*07ec*/ 	.word	0xffffffff


	//   ....[233]....
        /*07f0*/ 	.word	0xffffffff


	//   ....[234]....
        /*07f4*/ 	.word	0xffffffff


	//   ....[235]....
        /*07f8*/ 	.word	0xffffffff


	//   ....[236]....
        /*07fc*/ 	.word	0xffffffff


	//   ....[237]....
        /*0800*/ 	.word	0xffffffff


	//   ....[238]....
        /*0804*/ 	.word	0xffffffff


	//   ....[239]....
        /*0808*/ 	.word	0xffffffff


	//   ....[240]....
        /*080c*/ 	.word	0xffffffff


	//   ....[241]....
        /*0810*/ 	.word	0xffffffff


	//   ....[242]....
        /*0814*/ 	.word	0xffffffff


	//   ....[243]....
        /*0818*/ 	.word	0xffffffff


	//   ....[244]....
        /*081c*/ 	.word	0xffffffff


	//   ....[245]....
        /*0820*/ 	.word	0xffffffff


	//   ....[246]....
        /*0824*/ 	.word	0xffffffff


	//   ....[247]....
        /*0828*/ 	.word	0xffffffff


	//   ....[248]....
        /*082c*/ 	.word	0xffffffff


	//   ....[249]....
        /*0830*/ 	.word	0xffffffff


	//   ....[250]....
        /*0834*/ 	.word	0xffffffff


	//   ....[251]....
        /*0838*/ 	.word	0xffffffff


	//   ....[252]....
        /*083c*/ 	.word	0xffffffff


	//   ....[253]....
        /*0840*/ 	.word	0xffffffff


	//   ....[254]....
        /*0844*/ 	.word	0xffffffff


	//   ....[255]....
        /*0848*/ 	.word	0xffffffff


	//   ....[0]....
        /*084c*/ 	.word	0xffffffff


	//   ....[1]....
        /*0850*/ 	.word	0xffffffff


	//   ....[2]....
        /*0854*/ 	.word	0xffffffff


	//   ....[3]....
        /*0858*/ 	.word	0xffffffff


	//   ....[4]....
        /*085c*/ 	.word	0xffffffff


	//   ....[5]....
        /*0860*/ 	.word	0xffffffff


	//   ....[6]....
        /*0864*/ 	.word	0xffffffff


	//   ....[7]....
        /*0868*/ 	.word	0xffffffff


	//   ....[8]....
        /*086c*/ 	.word	0xffffffff


	//   ....[9]....
        /*0870*/ 	.word	0xffffffff


	//   ....[10]....
        /*0874*/ 	.word	0xffffffff


	//   ....[11]....
        /*0878*/ 	.word	0xffffffff


	//   ....[12]....
        /*087c*/ 	.word	0xffffffff


	//   ....[13]....
        /*0880*/ 	.word	0xffffffff


	//   ....[14]....
        /*0884*/ 	.word	0xffffffff


	//   ....[15]....
        /*0888*/ 	.word	0xffffffff


	//   ....[16]....
        /*088c*/ 	.word	0xffffffff


	//   ....[17]....
        /*0890*/ 	.word	0xffffffff


	//   ....[18]....
        /*0894*/ 	.word	0xffffffff


	//   ....[19]....
        /*0898*/ 	.word	0xffffffff


	//   ....[20]....
        /*089c*/ 	.word	0xffffffff


	//   ....[21]....
        /*08a0*/ 	.word	0xffffffff


	//   ....[22]....
        /*08a4*/ 	.word	0xffffffff


	//   ....[23]....
        /*08a8*/ 	.word	0xffffffff


	//   ....[24]....
        /*08ac*/ 	.word	0xffffffff


	//   ....[25]....
        /*08b0*/ 	.word	0xffffffff


	//   ....[26]....
        /*08b4*/ 	.word	0xffffffff


	//   ....[27]....
        /*08b8*/ 	.word	0xffffffff


	//   ....[28]....
        /*08bc*/ 	.word	0xffffffff


	//   ....[29]....
        /*08c0*/ 	.word	0xffffffff


	//   ....[30]....
        /*08c4*/ 	.word	0xffffffff


	//   ....[31]....
        /*08c8*/ 	.word	0xffffffff


	//----- nvinfo : EIATTR_COOP_GROUP_INSTR_OFFSETS
	.align		4
.L_526:
        /*08cc*/ 	.byte	0x04, 0x28
        /*08ce*/ 	.short	(.L_528 - .L_527)


	//   ....[0]....
.L_527:
        /*08d0*/ 	.word	0x00000050


	//   ....[1]....
        /*08d4*/ 	.word	0x00000060


	//   ....[2]....
        /*08d8*/ 	.word	0x00001550


	//   ....[3]....
        /*08dc*/ 	.word	0x00001570


	//   ....[4]....
        /*08e0*/ 	.word	0x000016c0


	//   ....[5]....
        /*08e4*/ 	.word	0x000016d0


	//   ....[6]....
        /*08e8*/ 	.word	0x000017b0


	//   ....[7]....
        /*08ec*/ 	.word	0x000017d0


	//   ....[8]....
        /*08f0*/ 	.word	0x000018b0


	//   ....[9]....
        /*08f4*/ 	.word	0x000018c0


	//   ....[10]....
        /*08f8*/ 	.word	0x000019a0


	//   ....[11]....
        /*08fc*/ 	.word	0x000019c0


	//   ....[12]....
        /*0900*/ 	.word	0x00001aa0


	//   ....[13]....
        /*0904*/ 	.word	0x00001ab0


	//   ....[14]....
        /*0908*/ 	.word	0x00001b90


	//   ....[15]....
        /*090c*/ 	.word	0x00001bb0


	//   ....[16]....
        /*0910*/ 	.word	0x00001c90


	//   ....[17]....
        /*0914*/ 	.word	0x00001ca0


	//   ....[18]....
        /*0918*/ 	.word	0x00002120


	//   ....[19]....
        /*091c*/ 	.word	0x00002140


	//   ....[20]....
        /*0920*/ 	.word	0x00002150


	//   ....[21]....
        /*0924*/ 	.word	0x00002170


	//   ....[22]....
        /*0928*/ 	.word	0x00002180


	//   ....[23]....
        /*092c*/ 	.word	0x000021a0


	//   ....[24]....
        /*0930*/ 	.word	0x000021c0


	//   ....[25]....
        /*0934*/ 	.word	0x000021e0


	//   ....[26]....
        /*0938*/ 	.word	0x00002200


	//   ....[27]....
        /*093c*/ 	.word	0x00002220


	//   ....[28]....
        /*0940*/ 	.word	0x00002240


	//   ....[29]....
        /*0944*/ 	.word	0x00002260


	//   ....[30]....
        /*0948*/ 	.word	0x00002270


	//   ....[31]....
        /*094c*/ 	.word	0x00002280


	//   ....[32]....
        /*0950*/ 	.word	0x00002700


	//   ....[33]....
        /*0954*/ 	.word	0x00002740


	//   ....[34]....
        /*0958*/ 	.word	0x00002760


	//   ....[35]....
        /*095c*/ 	.word	0x00002770


	//   ....[36]....
        /*0960*/ 	.word	0x00002850


	//   ....[37]....
        /*0964*/ 	.word	0x00002860


	//   ....[38]....
        /*0968*/ 	.word	0x00002870


	//   ....[39]....
        /*096c*/ 	.word	0x000028a0


	//   ....[40]....
        /*0970*/ 	.word	0x000028d0


	//   ....[41]....
        /*0974*/ 	.word	0x00002910


	//   ....[42]....
        /*0978*/ 	.word	0x00002930


	//   ....[43]....
        /*097c*/ 	.word	0x00002960


	//   ....[44]....
        /*0980*/ 	.word	0x00002990


	//   ....[45]....
        /*0984*/ 	.word	0x00002be0


	//   ....[46]....
        /*0988*/ 	.word	0x000035a0


	//   ....[47]....
        /*098c*/ 	.word	0x000035c0


	//   ....[48]....
        /*0990*/ 	.word	0x000035d0


	//   ....[49]....
        /*0994*/ 	.word	0x000035e0


	//   ....[50]....
        /*0998*/ 	.word	0x000035f0


	//   ....[51]....
        /*099c*/ 	.word	0x00003600


	//   ....[52]....
        /*09a0*/ 	.word	0x00003610


	//   ....[53]....
        /*09a4*/ 	.word	0x00003620


	//   ....[54]....
        /*09a8*/ 	.word	0x00003640


	//   ....[55]....
        /*09ac*/ 	.word	0x00003670


	//   ....[56]....
        /*09b0*/ 	.word	0x00003690


	//   ....[57]....
        /*09b4*/ 	.word	0x000036b0


	//   ....[58]....
        /*09b8*/ 	.word	0x00003720


	//   ....[59]....
        /*09bc*/ 	.word	0x00003740


	//   ....[60]....
        /*09c0*/ 	.word	0x000038f0


	//   ....[61]....
        /*09c4*/ 	.word	0x00003cb0


	//   ....[62]....
        /*09c8*/ 	.word	0x00003cc0


	//   ....[63]....
        /*09cc*/ 	.word	0x00003cd0


	//   ....[64]....
        /*09d0*/ 	.word	0x00004e50


	//   ....[65]....
        /*09d4*/ 	.word	0x00004e80


	//   ....[66]....
        /*09d8*/ 	.word	0x00004ea0


	//   ....[67]....
        /*09dc*/ 	.word	0x00004eb0


	//   ....[68]....
        /*09e0*/ 	.word	0x00004ee0


	//   ....[69]....
        /*09e4*/ 	.word	0x00004f00


	//   ....[70]....
        /*09e8*/ 	.word	0x00004f20


	//   ....[71]....
        /*09ec*/ 	.word	0x00004f30


	//   ....[72]....
        /*09f0*/ 	.word	0x00007c70


	//   ....[73]....
        /*09f4*/ 	.word	0x00007c90


	//   ....[74]....
        /*09f8*/ 	.word	0x00007ca0


	//   ....[75]....
        /*09fc*/ 	.word	0x00007cb0


	//   ....[76]....
        /*0a00*/ 	.word	0x00007cc0


	//   ....[77]....
        /*0a04*/ 	.word	0x00007cd0


	//   ....[78]....
        /*0a08*/ 	.word	0x00007ce0


	//   ....[79]....
        /*0a0c*/ 	.word	0x00007cf0


	//   ....[80]....
        /*0a10*/ 	.word	0x00007d00


	//   ....[81]....
        /*0a14*/ 	.word	0x00007d10


	//   ....[82]....
        /*0a18*/ 	.word	0x00007d20


	//   ....[83]....
        /*0a1c*/ 	.word	0x00007d30


	//   ....[84]....
        /*0a20*/ 	.word	0x00007d40


	//   ....[85]....
        /*0a24*/ 	.word	0x00007d50


	//   ....[86]....
        /*0a28*/ 	.word	0x00008a00


	//   ....[87]....
        /*0a2c*/ 	.word	0x00008a20


	//   ....[88]....
        /*0a30*/ 	.word	0x00008a80


	//   ....[89]....
        /*0a34*/ 	.word	0x00008a90


	//   ....[90]....
        /*0a38*/ 	.word	0x00008ad0


	//   ....[91]....
        /*0a3c*/ 	.word	0x00008ae0


	//   ....[92]....
        /*0a40*/ 	.word	0x00008b20


	//   ....[93]....
        /*0a44*/ 	.word	0x00008b30


	//   ....[94]....
        /*0a48*/ 	.word	0x00008b70


	//   ....[95]....
        /*0a4c*/ 	.word	0x00008b80


	//   ....[96]....
        /*0a50*/ 	.word	0x00008bc0


	//   ....[97]....
        /*0a54*/ 	.word	0x00008bd0


	//   ....[98]....
        /*0a58*/ 	.word	0x00008be0


	//   ....[99]....
        /*0a5c*/ 	.word	0x00008bf0


	//   ....[100]....
        /*0a60*/ 	.word	0x00008d60


	//   ....[101]....
        /*0a64*/ 	.word	0x00009120


	//   ....[102]....
        /*0a68*/ 	.word	0x00009150


	//   ....[103]....
        /*0a6c*/ 	.word	0x00009180


	//   ....[104]....
        /*0a70*/ 	.word	0x00009e70


	//   ....[105]....
        /*0a74*/ 	.word	0x00009f70


	//   ....[106]....
        /*0a78*/ 	.word	0x0000a060


	//   ....[107]....
        /*0a7c*/ 	.word	0x0000a130


	//   ....[108]....
        /*0a80*/ 	.word	0x0000a1b0


	//   ....[109]....
        /*0a84*/ 	.word	0x0000a1d0


	//   ....[110]....
        /*0a88*/ 	.word	0x0000a3b0


	//   ....[111]....
        /*0a8c*/ 	.word	0x0000a3d0


	//   ....[112]....
        /*0a90*/ 	.word	0x0000d050


	//   ....[113]....
        /*0a94*/ 	.word	0x0000d090


	//   ....[114]....
        /*0a98*/ 	.word	0x0000d0b0


	//   ....[115]....
        /*0a9c*/ 	.word	0x0000d0d0


	//   ....[116]....
        /*0aa0*/ 	.word	0x0000d0f0


	//   ....[117]....
        /*0aa4*/ 	.word	0x0000d110


	//   ....[118]....
        /*0aa8*/ 	.word	0x0000d130


	//   ....[119]....
        /*0aac*/ 	.word	0x0000d150


	//   ....[120]....
        /*0ab0*/ 	.word	0x0000d170


	//   ....[121]....
        /*0ab4*/ 	.word	0x0000d190


	//   ....[122]....
        /*0ab8*/ 	.word	0x0000d1b0


	//   ....[123]....
        /*0abc*/ 	.word	0x0000d1d0


	//   ....[124]....
        /*0ac0*/ 	.word	0x0000d1f0


	//   ....[125]....
        /*0ac4*/ 	.word	0x0000d3a0


	//   ....[126]....
        /*0ac8*/ 	.word	0x0000dd80


	//   ....[127]....
        /*0acc*/ 	.word	0x0000dda0


	//   ....[128]....
        /*0ad0*/ 	.word	0x0000de00


	//   ....[129]....
        /*0ad4*/ 	.word	0x0000de10


	//   ....[130]....
        /*0ad8*/ 	.word	0x0000de50


	//   ....[131]....
        /*0adc*/ 	.word	0x0000de60


	//   ....[132]....
        /*0ae0*/ 	.word	0x0000dea0


	//   ....[133]....
        /*0ae4*/ 	.word	0x0000deb0


	//   ....[134]....
        /*0ae8*/ 	.word	0x0000def0


	//   ....[135]....
        /*0aec*/ 	.word	0x0000df00


	//   ....[136]....
        /*0af0*/ 	.word	0x0000df40


	//   ....[137]....
        /*0af4*/ 	.word	0x0000df50


	//   ....[138]....
        /*0af8*/ 	.word	0x0000df60


	//   ....[139]....
        /*0afc*/ 	.word	0x0000df70


	//   ....[140]....
        /*0b00*/ 	.word	0x0000e740


	//   ....[141]....
        /*0b04*/ 	.word	0x0000e760


	//   ....[142]....
        /*0b08*/ 	.word	0x0000e770


	//   ....[143]....
        /*0b0c*/ 	.word	0x0000e7a0


	//   ....[144]....
        /*0b10*/ 	.word	0x0000e7b0


	//   ....[145]....
        /*0b14*/ 	.word	0x0000e7d0


	//   ....[146]....
        /*0b18*/ 	.word	0x0000e800


	//   ....[147]....
        /*0b1c*/ 	.word	0x0000e820


	//   ....[148]....
        /*0b20*/ 	.word	0x00011180


	//   ....[149]....
        /*0b24*/ 	.word	0x000111e0


	//   ....[150]....
        /*0b28*/ 	.word	0x00011200


	//   ....[151]....
        /*0b2c*/ 	.word	0x00011220


	//   ....[152]....
        /*0b30*/ 	.word	0x00011230


	//   ....[153]....
        /*0b34*/ 	.word	0x00011250


	//   ....[154]....
        /*0b38*/ 	.word	0x00011270


	//   ....[155]....
        /*0b3c*/ 	.word	0x00011280


	//   ....[156]....
        /*0b40*/ 	.word	0x00011b40


	//   ....[157]....
        /*0b44*/ 	.word	0x00012070


	//   ....[158]....
        /*0b48*/ 	.word	0x00012080


	//   ....[159]....
        /*0b4c*/ 	.word	0x00012090


	//   ....[160]....
        /*0b50*/ 	.word	0x000120c0


	//   ....[161]....
        /*0b54*/ 	.word	0x00012120


	//   ....[162]....
        /*0b58*/ 	.word	0x00012150


	//   ....[163]....
        /*0b5c*/ 	.word	0x00012170


	//   ....[164]....
        /*0b60*/ 	.word	0x00012180


	//   ....[165]....
        /*0b64*/ 	.word	0x00012270


	//   ....[166]....
        /*0b68*/ 	.word	0x000122a0


	//   ....[167]....
        /*0b6c*/ 	.word	0x00012500


	//   ....[168]....
        /*0b70*/ 	.word	0x00012520


	//   ....[169]....
        /*0b74*/ 	.word	0x00012750


	//   ....[170]....
        /*0b78*/ 	.word	0x00012770


	//   ....[171]....
        /*0b7c*/ 	.word	0x000129a0


	//   ....[172]....
        /*0b80*/ 	.word	0x000129b0


	//   ....[173]....
        /*0b84*/ 	.word	0x00012f40


	//   ....[174]....
        /*0b88*/ 	.word	0x00013050


	//   ....[175]....
        /*0b8c*/ 	.word	0x000130c0


	//   ....[176]....
        /*0b90*/ 	.word	0x00013130


	//   ....[177]....
        /*0b94*/ 	.word	0x00013190


	//   ....[178]....
        /*0b98*/ 	.word	0x00013200


	//   ....[179]....
        /*0b9c*/ 	.word	0x00013270


	//   ....[180]....
        /*0ba0*/ 	.word	0x000132e0


	//   ....[181]....
        /*0ba4*/ 	.word	0x00013340


	//   ....[182]....
        /*0ba8*/ 	.word	0x000133b0


	//   ....[183]....
        /*0bac*/ 	.word	0x00013420


	//   ....[184]....
        /*0bb0*/ 	.word	0x00013490


	//   ....[185]....
        /*0bb4*/ 	.word	0x000134f0


	//   ....[186]....
        /*0bb8*/ 	.word	0x00013560


	//   ....[187]....
        /*0bbc*/ 	.word	0x000135d0


	//   ....[188]....
        /*0bc0*/ 	.word	0x00013640


	//   ....[189]....
        /*0bc4*/ 	.word	0x000136a0


	//   ....[190]....
        /*0bc8*/ 	.word	0x00013710


	//   ....[191]....
        /*0bcc*/ 	.word	0x00013780


	//   ....[192]....
        /*0bd0*/ 	.word	0x00013830


	//   ....[193]....
        /*0bd4*/ 	.word	0x00013890


	//   ....[194]....
        /*0bd8*/ 	.word	0x00013940


	//   ....[195]....
        /*0bdc*/ 	.word	0x000139a0


	//   ....[196]....
        /*0be0*/ 	.word	0x00013a50


	//   ....[197]....
        /*0be4*/ 	.word	0x00013ab0


	//   ....[198]....
        /*0be8*/ 	.word	0x00013b60


	//   ....[199]....
        /*0bec*/ 	.word	0x00013bc0


	//   ....[200]....
        /*0bf0*/ 	.word	0x00013c70


	//   ....[201]....
        /*0bf4*/ 	.word	0x00013cd0


	//   ....[202]....
        /*0bf8*/ 	.word	0x00013d80


	//   ....[203]....
        /*0bfc*/ 	.word	0x00013de0


	//   ....[204]....
        /*0c00*/ 	.word	0x00013e50


	//   ....[205]....
        /*0c04*/ 	.word	0x00013ec0


	//   ....[206]....
        /*0c08*/ 	.word	0x000142b0


	//   ....[207]....
        /*0c0c*/ 	.word	0x000146a0


	//   ....[208]....
        /*0c10*/ 	.word	0x00015140


	//   ....[209]....
        /*0c14*/ 	.word	0x00015190


	//   ....[210]....
        /*0c18*/ 	.word	0x000151e0


	//   ....[211]....
        /*0c1c*/ 	.word	0x00015230


	//   ....[212]....
        /*0c20*/ 	.word	0x00015280


	//   ....[213]....
        /*0c24*/ 	.word	0x000152d0


	//   ....[214]....
        /*0c28*/ 	.word	0x00015320


	//   ....[215]....
        /*0c2c*/ 	.word	0x00015370


	//   ....[216]....
        /*0c30*/ 	.word	0x000153e0


	//   ....[217]....
        /*0c34*/ 	.word	0x00015450


	//   ....[218]....
        /*0c38*/ 	.word	0x00015500


	//   ....[219]....
        /*0c3c*/ 	.word	0x00015560


	//   ....[220]....
        /*0c40*/ 	.word	0x00015610


	//   ....[221]....
        /*0c44*/ 	.word	0x00015670


	//   ....[222]....
        /*0c48*/ 	.word	0x00015720


	//   ....[223]....
        /*0c4c*/ 	.word	0x00015780


	//   ....[224]....
        /*0c50*/ 	.word	0x00015830


	//   ....[225]....
        /*0c54*/ 	.word	0x00015890


	//   ....[226]....
        /*0c58*/ 	.word	0x00015940


	//   ....[227]....
        /*0c5c*/ 	.word	0x000159a0


	//   ....[228]....
        /*0c60*/ 	.word	0x00015a50


	//   ....[229]....
        /*0c64*/ 	.word	0x00015ab0


	//   ....[230]....
        /*0c68*/ 	.word	0x00015b20


	//   ....[231]....
        /*0c6c*/ 	.word	0x00015b90


	//   ....[232]....
        /*0c70*/ 	.word	0x00015c40


	//   ....[233]....
        /*0c74*/ 	.word	0x00015ca0


	//   ....[234]....
        /*0c78*/ 	.word	0x00015d50


	//   ....[235]....
        /*0c7c*/ 	.word	0x00015db0


	//   ....[236]....
        /*0c80*/ 	.word	0x00015e60


	//   ....[237]....
        /*0c84*/ 	.word	0x00015ec0


	//   ....[238]....
        /*0c88*/ 	.word	0x00015f70


	//   ....[239]....
        /*0c8c*/ 	.word	0x00015fd0


	//   ....[240]....
        /*0c90*/ 	.word	0x00016080


	//   ....[241]....
        /*0c94*/ 	.word	0x000160e0


	//   ....[242]....
        /*0c98*/ 	.word	0x00016190


	//   ....[243]....
        /*0c9c*/ 	.word	0x000161f0


	//   ....[244]....
        /*0ca0*/ 	.word	0x00016260


	//   ....[245]....
        /*0ca4*/ 	.word	0x000162d0


	//   ....[246]....
        /*0ca8*/ 	.word	0x000166b0


	//   ....[247]....
        /*0cac*/ 	.word	0x00016a90


	//   ....[248]....
        /*0cb0*/ 	.word	0x00017550


	//   ....[249]....
        /*0cb4*/ 	.word	0x00017590


	//   ....[250]....
        /*0cb8*/ 	.word	0x000175e0


	//   ....[251]....
        /*0cbc*/ 	.word	0x00017620


	//   ....[252]....
        /*0cc0*/ 	.word	0x00017670


	//   ....[253]....
        /*0cc4*/ 	.word	0x000176b0


	//   ....[254]....
        /*0cc8*/ 	.word	0x00017700


	//   ....[255]....
        /*0ccc*/ 	.word	0x00017740


	//   ....[0]....
        /*0cd0*/ 	.word	0x000177a0


	//   ....[1]....
        /*0cd4*/ 	.word	0x00017810


	//   ....[2]....
        /*0cd8*/ 	.word	0x00017880


	//   ....[3]....
        /*0cdc*/ 	.word	0x00017930


	//   ....[4]....
        /*0ce0*/ 	.word	0x00017990


	//   ....[5]....
        /*0ce4*/ 	.word	0x00017a40


	//   ....[6]....
        /*0ce8*/ 	.word	0x00017aa0


	//   ....[7]....
        /*0cec*/ 	.word	0x00017b50


	//   ....[8]....
        /*0cf0*/ 	.word	0x00017bb0


	//   ....[9]....
        /*0cf4*/ 	.word	0x00017c60


	//   ....[10]....
        /*0cf8*/ 	.word	0x00017cc0


	//   ....[11]....
        /*0cfc*/ 	.word	0x00017d70


	//   ....[12]....
        /*0d00*/ 	.word	0x00017dd0


	//   ....[13]....
        /*0d04*/ 	.word	0x00017e80


	//   ....[14]....
        /*0d08*/ 	.word	0x00017ee0


	//   ....[15]....
        /*0d0c*/ 	.word	0x00017f30


	//   ....[16]....
        /*0d10*/ 	.word	0x00017f70


	//   ....[17]....
        /*0d14*/ 	.word	0x00017fc0


	//   ....[18]....
        /*0d18*/ 	.word	0x00018000


	//   ....[19]....
        /*0d1c*/ 	.word	0x00018050


	//   ....[20]....
        /*0d20*/ 	.word	0x00018090


	//   ....[21]....
        /*0d24*/ 	.word	0x000180e0


	//   ....[22]....
        /*0d28*/ 	.word	0x00018120


	//   ....[23]....
        /*0d2c*/ 	.word	0x00018170


	//   ....[24]....
        /*0d30*/ 	.word	0x000181d0


	//   ....[25]....
        /*0d34*/ 	.word	0x00018220


	//   ....[26]....
        /*0d38*/ 	.word	0x00018270


	//   ....[27]....
        /*0d3c*/ 	.word	0x000182c0


	//   ....[28]....
        /*0d40*/ 	.word	0x00018320


	//   ....[29]....
        /*0d44*/ 	.word	0x00018370


	//   ....[30]....
        /*0d48*/ 	.word	0x000183d0


	//   ....[31]....
        /*0d4c*/ 	.word	0x00018440


	//----- nvinfo : EIATTR_EXIT_INSTR_OFFSETS
	.align		4
.L_528:
        /*0d50*/ 	.byte	0x04, 0x1c
        /*0d52*/ 	.short	(.L_530 - .L_529)


	//   ....[0]....
.L_529:
        /*0d54*/ 	.word	0x000000b0


	//   ....[1]....
        /*0d58*/ 	.word	0x00013000


	//----- nvinfo : EIATTR_MAX_THREADS
	.align		4
.L_530:
        /*0d5c*/ 	.byte	0x04, 0x05
        /*0d5e*/ 	.short	(.L_532 - .L_531)
.L_531:
        /*0d60*/ 	.word	0x00000080
        /*0d64*/ 	.word	0x00000001
        /*0d68*/ 	.word	0x00000001


	//----- nvinfo : EIATTR_CRS_STACK_SIZE
	.align		4
.L_532:
        /*0d6c*/ 	.byte	0x04, 0x1e
        /*0d6e*/ 	.short	(.L_534 - .L_533)
.L_533:
        /*0d70*/ 	.word	0x00000000
.L_534:


//--------------------- .nv.info._ZN7cutlass13device_kernelIN5flash19enable_sm80_to_sm89INS1_16FlashAttnFwdSm80INS1_25CollectiveMainloopFwdSm80ILi4ELi1ELb0EN4cute5tupleIJNS5_1CILi128EEENS7_ILi80EEENS7_ILi64EEEEEELi64ENS_10bfloat16_tEfNS_4arch4Sm80ELb1ELb0ELb0ELb1ELb1ELb0ELb1ELb1EEENS1_21CollectiveEpilogueFwdINS6_IJS8_SA_S9_EEENS6_IJNS7_ILi1EEESI_SI_EEESC_SE_Li128ELb1ELb1ELb1ELb0EEENS1_36VarlenDynamicPersistentTileSchedulerILi128ELi80ELi128ELi128ELb1ELb1ELb0ELb1ELb1ELb1EEEEEEEEEvNT_6ParamsE --------------------------
	.section	.nv.info._ZN7cutlass13device_kernelIN5flash19enable_sm80_to_sm89INS1_16FlashAttnFwdSm80INS1_25CollectiveMainloopFwdSm80ILi4ELi1ELb0EN4cute5tupleIJNS5_1CILi128EEENS7_ILi80EEENS7_ILi64EEEEEELi64ENS_10bfloat16_tEfNS_4arch4Sm80ELb1ELb0ELb0ELb1ELb1ELb0ELb1ELb1EEENS1_21CollectiveEpilogueFwdINS6_IJS8_SA_S9_EEENS6_IJNS7_ILi1EEESI_SI_EEESC_SE_Li128ELb1ELb1ELb1ELb0EEENS1_36VarlenDynamicPersistentTileSchedulerILi128ELi80ELi128ELi128ELb1ELb1ELb0ELb1ELb1ELb1EEEEEEEEEvNT_6ParamsE,"",@"SHT_CUDA_INFO"
	.sectionflags	@""
	.align	4


	//----- nvinfo : EIATTR_CUDA_API_VERSION
	.align		4
        /*0000*/ 	.byte	0x04, 0x37
        /*0002*/ 	.short	(.L_536 - .L_535)
.L_535:
        /*0004*/ 	.word	0x00000082


	//----- nvinfo : EIATTR_SW2861232_WAR
	.align		4
.L_536:
        /*0008*/ 	.byte	0x01, 0x35
	.zero		2


	//----- nvinfo : EIATTR_PARAM_CBANK
	.align		4
        /*000c*/ 	.byte	0x04, 0x0a
        /*000e*/ 	.short	(.L_538 - .L_537)
	.align		4
.L_537:
        /*0010*/ 	.word	index@(.nv.constant0._ZN7cutlass13device_kernelIN5flash19enable_sm80_to_sm89INS1_16FlashAttnFwdSm80INS1_25CollectiveMainloopFwdSm80ILi4ELi1ELb0EN4cute5tupleIJNS5_1CILi128EEENS7_ILi80EEENS7_ILi64EEEEEELi64ENS_10bfloat16_tEfNS_4arch4Sm80ELb1ELb0ELb0ELb1ELb1ELb0ELb1ELb1EEENS1_21CollectiveEpilogueFwdINS6_IJS8_SA_S9_EEENS6_IJNS7_ILi1EEESI_SI_EEESC_SE_Li128ELb1ELb1ELb1ELb0EEENS1_36VarlenDynamicPersistentTileSchedulerILi128ELi80ELi128ELi128ELb1ELb1ELb0ELb1ELb1ELb1EEEEEEEEEvNT_6ParamsE)
        /*0014*/ 	.short	0x0160
        /*0016*/ 	.short	0x0438


	//----- nvinfo : EIATTR_CBANK_PARAM_SIZE
	.align		4
.L_538:
        /*0018*/ 	.byte	0x03, 0x19
        /*001a*/ 	.short	0x0438


	//----- nvinfo : EIATTR_KPARAM_INFO
	.align		4
        /*001c*/ 	.byte	0x04, 0x17
        /*001e*/ 	.short	(.L_540 - .L_539)
.L_539:
        /*0020*/ 	.word	0x00000000
        /*0024*/ 	.short	0x0000
        /*0026*/ 	.short	0x0000
        /*0028*/ 	.byte	0x00, 0xf0, 0xe1, 0x10


	//----- nvinfo : EIATTR_MAXREG_COUNT
	.align		4
.L_540:
        /*002c*/ 	.byte	0x03, 0x1b
        /*002e*/ 	.short	0x00ff


	//----- nvinfo : EIATTR_NUM_BARRIERS
	.align		4
        /*0030*/ 	.byte	0x02, 0x4c
        /*0032*/ 	.byte	0x06
	.zero		1


	//----- nvinfo : EIATTR_ANNOTATIONS
	.align		4
        /*0034*/ 	.byte	0x04, 0x55
        /*0036*/ 	.short	(.L_542 - .L_541)


	//   ....[0]....
.L_541:
        /* <DEDUP_REMOVED lines=106> */


	//----- nvinfo : EIATTR_MERCURY_ISA_VERSION
	.align		4
.L_542:
        /*06c0*/ 	.byte	0x03, 0x5f
        /*06c2*/ 	.short	0x0000


	//----- nvinfo : EIATTR_INT_WARP_WIDE_INSTR_OFFSETS
	.align		4
        /*06c4*/ 	.byte	0x04, 0x31
        /*06c6*/ 	.short	(.L_544 - .L_543)


	//   ....[0]....
.L_543:
        /*06c8*/ 	.word	0x0000e7d0


	//   ....[1]....
        /*06cc*/ 	.word	0x0000e850


	//----- nvinfo : EIATTR_COOP_GROUP_MASK_REGIDS
	.align		4
.L_544:
        /*06d0*/ 	.byte	0x04, 0x29
        /*06d2*/ 	.short	(.L_546 - .L_545)


	//   ....[0]....
.L_545:
        /*06d4*/ 	.word	0xffffffff


	//   ....[1]....
        /*06d8*/ 	.word	0xffffffff


	//   ....[2]....
        /*06dc*/ 	.word	0xffffffff


	//   ....[3]....
        /*06e0*/ 	.word	0xffffffff


	//   ....[4]....
        /*06e4*/ 	.word	0xffffffff


	//   ....[5]....
        /*06e8*/ 	.word	0xffffffff


	//   ....[6]....
        /*06ec*/ 	.word	0xffffffff


	//   ....[7]....
        /*06f0*/ 	.word	0xffffffff


	//   ....[8]....
        /*06f4*/ 	.word	0xffffffff


	//   ....[9]....
        /*06f8*/ 	.word	0xffffffff


	//   ....[10]....
        /*06fc*/ 	.word	0xffffffff


	//   ....[11]....
        /*0700*/ 	.word	0xffffffff


	//   ....[12]....
        /*0704*/ 	.word	0xffffffff


	//   ....[13]....
        /*0708*/ 	.word	0xffffffff


	//   ....[14]....
        /*070c*/ 	.word	0xffffffff


	//   ....[15]....
        /*0710*/ 	.word	0xffffffff


	//   ....[16]....
        /*0714*/ 	.word	0xffffffff


	//   ....[17]....
        /*0718*/ 	.word	0xffffffff


	//   ....[18]....
        /*071c*/ 	.word	0xffffffff


	//   ....[19]....
        /*0720*/ 	.word	0xffffffff


	//   ....[20]....
        /*0724*/ 	.word	0xffffffff


	//   ....[21]....
        /*0728*/ 	.word	0xffffffff


	//   ....[22]....
        /*072c*/ 	.word	0xffffffff


	//   ....[23]....
        /*0730*/ 	.word	0xffffffff


	//   ....[24]....
        /*0734*/ 	.word	0xffffffff


	//   ....[25]....
        /*0738*/ 	.word	0xffffffff


	//   ....[26]....
        /*073c*/ 	.word	0xffffffff


	//   ....[27]....
        /*0740*/ 	.word	0xffffffff


	//   ....[28]....
        /*0744*/ 	.word	0xffffffff


	//   ....[29]....
        /*0748*/ 	.word	0xffffffff


	//   ....[30]....
        /*074c*/ 	.word	0xffffffff


	//   ....[31]....
        /*0750*/ 	.word	0xffffffff


	//   ....[32]....
        /*0754*/ 	.word	0xffffffff


	//   ....[33]....
        /*0758*/ 	.word	0xffffffff


	//   ....[34]....
        /*075c*/ 	.word	0xffffffff


	//   ....[35]....
        /*0760*/ 	.word	0xffffffff


	//   ....[36]....
        /*0764*/ 	.word	0xffffffff


	//   ....[37]....
        /*0768*/ 	.word	0xffffffff


	//   ....[38]....
        /*076c*/ 	.word	0xffffffff


	//   ....[39]....
        /*0770*/ 	.word	0xffffffff


	//   ....[40]....
        /*0774*/ 	.word	0xffffffff


	//   ....[41]....
        /*0778*/ 	.word	0xffffffff


	//   ....[42]....
        /*077c*/ 	.word	0xffffffff


	//   ....[43]....
        /*0780*/ 	.word	0xffffffff


	//   ....[44]....
        /*0784*/ 	.word	0xffffffff


	//   ....[45]....
        /*0788*/ 	.word	0xffffffff


	//   ....[46]....
        /*078c*/ 	.word	0xffffffff


	//   ....[47]....
        /*0790*/ 	.word	0xffffffff


	//   ....[48]....
        /*0794*/ 	.word	0xffffffff


	//   ....[49]....
        /*0798*/ 	.word	0xffffffff


	//   ....[50]....
        /*079c*/ 	.word	0xffffffff


	//   ....[51]....
        /*07a0*/ 	.word	0xffffffff


	//   ....[52]....
        /*07a4*/ 	.word	0xffffffff


	//   ....[53]....
        /*07a8*/ 	.word	0xffffffff


	//   ....[54]....
        /*07ac*/ 	.word	0xffffffff


	//   ....[55]....
        /*07b0*/ 	.word	0xffffffff


	//   ....[56]....
        /*07b4*/ 	.word	0xffffffff


	//   ....[57]....
        /*07b8*/ 	.word	0xffffffff


	//   ....[58]....
        /*07bc*/ 	.word	0xffffffff


	//   ....[59]....
        /*07c0*/ 	.word	0xffffffff


	//   ....[60]....
        /*07c4*/ 	.word	0xffffffff


	//   ....[61]....
        /*07c8*/ 	.word	0xffffffff


	//   ....[62]....
        /*07cc*/ 	.word	0xffffffff


	//   ....[63]....
        /*07d0*/ 	.word	0xffffffff


	//   ....[64]....
        /*07d4*/ 	.word	0xffffffff


	//   ....[65]....
        /*07d8*/ 	.word	0xffffffff


	//   ....[66]....
        /*07dc*/ 	.word	0xffffffff


	//   ....[67]....
        /*07e0*/ 	.word	0xffffffff


	//   ....[68]....
        /*07e4*/ 	.word	0xffffffff


	//   ....[69]....
        /*07e8*/ 	.word	0xffffffff


	//   ....[70]....
        /*07ec*/ 	.word	0xffffffff


	//   ....[71]....
        /*07f0*/ 	.word	0xffffffff


	//   ....[72]....
        /*07f4*/ 	.word	0xffffffff


	//   ....[73]....
        /*07f8*/ 	.word	0xffffffff


	//   ....[74]....
        /*07fc*/ 	.word	0xffffffff


	//   ....[75]....
        /*0800*/ 	.word	0xffffffff


	//   ....[76]....
        /*0804*/ 	.word	0xffffffff


	//   ....[77]....
        /*0808*/ 	.word	0xffffffff


	//   ....[78]....
        /*080c*/ 	.word	0xffffffff


	//   ....[79]....
        /*0810*/ 	.word	0xffffffff


	//   ....[80]....
        /*0814*/ 	.word	0xffffffff


	//   ....[81]....
        /*0818*/ 	.word	0xffffffff


	//   ....[82]....
        /*081c*/ 	.word	0xffffffff


	//   ....[83]....
        /*0820*/ 	.word	0xffffffff


	//   ....[84]....
        /*0824*/ 	.word	0xffffffff


	//   ....[85]....
        /*0828*/ 	.word	0xffffffff


	//   ....[86]....
        /*082c*/ 	.word	0xffffffff


	//   ....[87]....
        /*0830*/ 	.word	0xffffffff


	//   ....[88]....
        /*0834*/ 	.word	0xffffffff


	//   ....[89]....
        /*0838*/ 	.word	0xffffffff


	//   ....[90]....
        /*083c*/ 	.word	0xffffffff


	//   ....[91]....
        /*0840*/ 	.word	0xffffffff


	//   ....[92]....
        /*0844*/ 	.word	0xffffffff


	//   ....[93]....
        /*0848*/ 	.word	0xffffffff


	//   ....[94]....
        /*084c*/ 	.word	0xffffffff


	//   ....[95]....
        /*0850*/ 	.word	0xffffffff


	//   ....[96]....
        /*0854*/ 	.word	0xffffffff


	//   ....[97]....
        /*0858*/ 	.word	0xffffffff


	//   ....[98]....
        /*085c*/ 	.word	0xffffffff


	//   ....[99]....
        /*0860*/ 	.word	0xffffffff


	//   ....[100]....
        /*0864*/ 	.word	0xffffffff


	//   ....[101]....
        /*0868*/ 	.word	0xffffffff


	//   ....[102]....
        /*086c*/ 	.word	0xffffffff


	//   ....[103]....
        /*0870*/ 	.word	0xffffffff


	//   ....[104]....
        /*0874*/ 	.word	0xffffffff


	//   ....[105]....
        /*0878*/ 	.word	0xffffffff


	//   ....[106]....
        /*087c*/ 	.word	0xffffffff


	//   ....[107]....
        /*0880*/ 	.word	0xffffffff


	//   ....[108]....
        /*0884*/ 	.word	0xffffffff


	//   ....[109]....
        /*0888*/ 	.word	0xffffffff


	//   ....[110]....
        /*088c*/ 	.word	0xffffffff


	//   ....[111]....
        /*0890*/ 	.word	0xffffffff


	//   ....[112]....
        /*0894*/ 	.word	0xffffffff


	//   ....[113]....
        /*0898*/ 	.word	0xffffffff


	//   ....[114]....
        /*089c*/ 	.word	0xffffffff


	//   ....[115]....
        /*08a0*/ 	.word	0xffffffff


	//   ....[116]....
        /*08a4*/ 	.word	0xffffffff


	//   ....[117]....
        /*08a8*/ 	.word	0xffffffff


	//   ....[118]....
        /*08ac*/ 	.word	0xffffffff


	//   ....[119]....
        /*08b0*/ 	.word	0xffffffff


	//   ....[120]....
        /*08b4*/ 	.word	0xffffffff


	//   ....[121]....
        /*08b8*/ 	.word	0xffffffff


	//   ....[122]....
        /*08bc*/ 	.word	0xffffffff


	//   ....[123]....
        /*08c0*/ 	.word	0xffffffff


	//   ....[124]....
        /*08c4*/ 	.word	0xffffffff


	//   ....[125]....
        /*08c8*/ 	.word	0xffffffff


	//   ....[126]....
        /*08cc*/ 	.word	0xffffffff


	//   ....[127]....
        /*08d0*/ 	.word	0xffffffff


	//   ....[128]....
        /*08d4*/ 	.word	0xffffffff


	//   ....[129]....
        /*08d8*/ 	.word	0xffffffff


	//   ....[130]....
        /*08dc*/ 	.word	0xffffffff


	//   ....[131]....
        /*08e0*/ 	.word	0xffffffff


	//   ....[132]....
        /*08e4*/ 	.word	0xffffffff


	//   ....[133]....
        /*08e8*/ 	.word	0xffffffff


	//   ....[134]....
        /*08ec*/ 	.word	0xffffffff


	//   ....[135]....
        /*08f0*/ 	.word	0xffffffff


	//   ....[136]....
        /*08f4*/ 	.word	0xffffffff


	//   ....[137]....
        /*08f8*/ 	.word	0xffffffff


	//   ....[138]....
        /*08fc*/ 	.word	0xffffffff


	//   ....[139]....
        /*0900*/ 	.word	0xffffffff


	//   ....[140]....
        /*0904*/ 	.word	0xffffffff


	//   ....[141]....
        /*0908*/ 	.word	0xffffffff


	//   ....[142]....
        /*090c*/ 	.word	0xffffffff


	//   ....[143]....
        /*0910*/ 	.word	0xffffffff


	//   ....[144]....
        /*0914*/ 	.word	0xffffffff


	//   ....[145]....
        /*0918*/ 	.word	0xffffffff


	//   ....[146]....
        /*091c*/ 	.word	0xffffffff


	//   ....[147]....
        /*0920*/ 	.word	0xffffffff


	//   ....[148]....
        /*0924*/ 	.word	0xffffffff


	//   ....[149]....
        /*0928*/ 	.word	0xffffffff


	//   ....[150]....
        /*092c*/ 	.word	0xffffffff


	//   ....[151]....
        /*0930*/ 	.word	0xffffffff


	//   ....[152]....
        /*0934*/ 	.word	0xffffffff


	//   ....[153]....
        /*0938*/ 	.word	0xffffffff


	//   ....[154]....
        /*093c*/ 	.word	0xffffffff


	//   ....[155]....
        /*0940*/ 	.word	0xffffffff


	//   ....[156]....
        /*0944*/ 	.word	0xffffffff


	//   ....[157]....
        /*0948*/ 	.word	0xffffffff


	//   ....[158]....
        /*094c*/ 	.word	0xffffffff


	//   ....[159]....
        /*0950*/ 	.word	0xffffffff


	//   ....[160]....
        /*0954*/ 	.word	0xffffffff


	//   ....[161]....
        /*0958*/ 	.word	0xffffffff


	//   ....[162]....
        /*095c*/ 	.word	0xffffffff


	//   ....[163]....
        /*0960*/ 	.word	0xffffffff


	//   ....[164]....
        /*0964*/ 	.word	0xffffffff


	//   ....[165]....
        /*0968*/ 	.word	0xffffffff


	//   ....[166]....
        /*096c*/ 	.word	0xffffffff


	//   ....[167]....
        /*0970*/ 	.word	0xffffffff


	//   ....[168]....
        /*0974*/ 	.word	0xffffffff


	//   ....[169]....
        /*0978*/ 	.word	0xffffffff


	//   ....[170]....
        /*097c*/ 	.word	0xffffffff


	//   ....[171]....
        /*0980*/ 	.word	0xffffffff


	//   ....[172]....
        /*0984*/ 	.word	0xffffffff


	//   ....[173]....
        /*0988*/ 	.word	0xffffffff


	//   ....[174]....
        /*098c*/ 	.word	0xffffffff


	//   ....[175]....
        /*0990*/ 	.word	0xffffffff


	//   ....[176]....
        /*0994*/ 	.word	0xffffffff


	//   ....[177]....
        /*0998*/ 	.word	0xffffffff


	//   ....[178]....
        /*099c*/ 	.word	0xffffffff


	//   ....[179]....
        /*09a0*/ 	.word	0xffffffff


	//   ....[180]....
        /*09a4*/ 	.word	0xffffffff


	//   ....[181]....
        /*09a8*/ 	.word	0xffffffff


	//   ....[182]....
        /*09ac*/ 	.word	0xffffffff


	//   ....[183]....
        /*09b0*/ 	.word	0xffffffff


	//   ....[184]....
        /*09b4*/ 	.word	0xffffffff


	//   ....[185]....
        /*09b8*/ 	.word	0xffffffff


	//   ....[186]....
        /*09bc*/ 	.word	0xffffffff


	//   ....[187]....
        /*09c0*/ 	.word	0xffffffff


	//   ....[188]....
        /*09c4*/ 	.word	0xffffffff


	//   ....[189]....
        /*09c8*/ 	.word	0xffffffff


	//   ....[190]....
        /*09cc*/ 	.word	0xffffffff


	//   ....[191]....
        /*09d0*/ 	.word	0xffffffff


	//   ....[192]....
        /*09d4*/ 	.word	0xffffffff


	//   ....[193]....
        /*09d8*/ 	.word	0xffffffff


	//   ....[194]....
        /*09dc*/ 	.word	0xffffffff


	//   ....[195]....
        /*09e0*/ 	.word	0xffffffff


	//   ....[196]....
        /*09e4*/ 	.word	0xffffffff


	//   ....[197]....
        /*09e8*/ 	.word	0xffffffff


	//   ....[198]....
        /*09ec*/ 	.word	0xffffffff


	//   ....[199]....
        /*09f0*/ 	.word	0xffffffff


	//   ....[200]....
        /*09f4*/ 	.word	0xffffffff


	//   ....[201]....
        /*09f8*/ 	.word	0xffffffff


	//   ....[202]....
        /*09fc*/ 	.word	0xffffffff


	//   ....[203]....
        /*0a00*/ 	.word	0xffffffff


	//   ....[204]....
        /*0a04*/ 	.word	0xffffffff


	//   ....[205]....
        /*0a08*/ 	.word	0xffffffff


	//   ....[206]....
        /*0a0c*/ 	.word	0xffffffff


	//   ....[207]....
        /*0a10*/ 	.word	0xffffffff


	//   ....[208]....
        /*0a14*/ 	.word	0xffffffff


	//   ....[209]....
        /*0a18*/ 	.word	0xffffffff


	//   ....[210]....
        /*0a1c*/ 	.word	0xffffffff


	//   ....[211]....
        /*0a20*/ 	.word	0xffffffff


	//   ....[212]....
        /*0a24*/ 	.word	0xffffffff


	//   ....[213]....
        /*0a28*/ 	.word	0xffffffff


	//   ....[214]....
        /*0a2c*/ 	.word	0xffffffff


	//   ....[215]....
        /*0a30*/ 	.word	0xffffffff


	//   ....[216]....
        /*0a34*/ 	.word	0xffffffff


	//   ....[217]....
        /*0a38*/ 	.word	0xffffffff


	//   ....[218]....
        /*0a3c*/ 	.word	0xffffffff


	//   ....[219]....
        /*0a40*/ 	.word	0xffffffff


	//   ....[220]....
        /*0a44*/ 	.word	0xffffffff


	//   ....[221]....
        /*0a48*/ 	.word	0xffffffff


	//   ....[222]....
        /*0a4c*/ 	.word	0xffffffff


	//   ....[223]....
        /*0a50*/ 	.word	0xffffffff


	//   ....[224]....
        /*0a54*/ 	.word	0xffffffff


	//   ....[225]....
        /*0a58*/ 	.word	0xffffffff


	//   ....[226]....
        /*0a5c*/ 	.word	0xffffffff


	//   ....[227]....
        /*0a60*/ 	.word	0xffffffff


	//   ....[228]....
        /*0a64*/ 	.word	0xffffffff


	//   ....[229]....
        /*0a68*/ 	.word	0xffffffff


	//   ....[230]....
        /*0a6c*/ 	.word	0xffffffff


	//   ....[231]....
        /*0a70*/ 	.word	0xffffffff


	//   ....[232]....
        /*0a74*/ 	.word	0xffffffff


	//   ....[233]....
        /*0a78*/ 	.word	0xffffffff


	//   ....[234]....
        /*0a7c*/ 	.word	0xffffffff


	//   ....[235]....
        /*0a80*/ 	.word	0xffffffff


	//   ....[236]....
        /*0a84*/ 	.word	0xffffffff


	//   ....[237]....
        /*0a88*/ 	.word	0xffffffff


	//   ....[238]....
        /*0a8c*/ 	.word	0xffffffff


	//   ....[239]....
        /*0a90*/ 	.word	0xffffffff


	//   ....[240]....
        /*0a94*/ 	.word	0xffffffff


	//   ....[241]....
        /*0a98*/ 	.word	0xffffffff


	//   ....[242]....
        /*0a9c*/ 	.word	0xffffffff


	//   ....[243]....
        /*0aa0*/ 	.word	0xffffffff


	//   ....[244]....
        /*0aa4*/ 	.word	0xffffffff


	//   ....[245]....
        /*0aa8*/ 	.word	0xffffffff


	//   ....[246]....
        /*0aac*/ 	.word	0xffffffff


	//   ....[247]....
        /*0ab0*/ 	.word	0xffffffff


	//   ....[248]....
        /*0ab4*/ 	.word	0xffffffff


	//   ....[249]....
        /*0ab8*/ 	.word	0xffffffff


	//   ....[250]....
        /*0abc*/ 	.word	0xffffffff


	//   ....[251]....
        /*0ac0*/ 	.word	0xffffffff


	//   ....[252]....
        /*0ac4*/ 	.word	0xffffffff


	//   ....[253]....
        /*0ac8*/ 	.word	0xffffffff


	//   ....[254]....
        /*0acc*/ 	.word	0xffffffff


	//   ....[255]....
        /*0ad0*/ 	.word	0xffffffff


	//   ....[0]....
        /*0ad4*/ 	.word	0xffffffff


	//   ....[1]....
        /*0ad8*/ 	.word	0xffffffff


	//   ....[2]....
        /*0adc*/ 	.word	0xffffffff


	//   ....[3]....
        /*0ae0*/ 	.word	0xffffffff


	//   ....[4]....
        /*0ae4*/ 	.word	0xffffffff


	//   ....[5]....
        /*0ae8*/ 	.word	0xffffffff


	//   ....[6]....
        /*0aec*/ 	.word	0xffffffff


	//   ....[7]....
        /*0af0*/ 	.word	0xffffffff


	//   ....[8]....
        /*0af4*/ 	.word	0xffffffff


	//   ....[9]....
        /*0af8*/ 	.word	0xffffffff


	//   ....[10]....
        /*0afc*/ 	.word	0xffffffff


	//   ....[11]....
        /*0b00*/ 	.word	0xffffffff


	//   ....[12]....
        /*0b04*/ 	.word	0xffffffff


	//   ....[13]....
        /*0b08*/ 	.word	0xffffffff


	//   ....[14]....
        /*0b0c*/ 	.word	0xffffffff


	//   ....[15]....
        /*0b10*/ 	.word	0xffffffff


	//   ....[16]....
        /*0b14*/ 	.word	0xffffffff


	//   ....[17]....
        /*0b18*/ 	.word	0xffffffff


	//   ....[18]....
        /*0b1c*/ 	.word	0xffffffff


	//   ....[19]....
        /*0b20*/ 	.word	0xffffffff


	//   ....[20]....
        /*0b24*/ 	.word	0xffffffff


	//   ....[21]....
        /*0b28*/ 	.word	0xffffffff


	//   ....[22]....
        /*0b2c*/ 	.word	0xffffffff


	//   ....[23]....
        /*0b30*/ 	.word	0xffffffff


	//   ....[24]....
        /*0b34*/ 	.word	0xffffffff


	//   ....[25]....
        /*0b38*/ 	.word	0xffffffff


	//   ....[26]....
        /*0b3c*/ 	.word	0xffffffff


	//   ....[27]....
        /*0b40*/ 	.word	0xffffffff


	//   ....[28]....
        /*0b44*/ 	.word	0xffffffff


	//   ....[29]....
        /*0b48*/ 	.word	0xffffffff


	//   ....[30]....
        /*0b4c*/ 	.word	0xffffffff


	//   ....[31]....
        /*0b50*/ 	.word	0xffffffff


	//   ....[32]....
        /*0b54*/ 	.word	0xffffffff


	//   ....[33]....
        /*0b58*/ 	.word	0xffffffff


	//   ....[34]....
        /*0b5c*/ 	.word	0xffffffff


	//   ....[35]....
        /*0b60*/ 	.word	0xffffffff


	//   ....[36]....
        /*0b64*/ 	.word	0xffffffff


	//   ....[37]....
        /*0b68*/ 	.word	0xffffffff


	//   ....[38]....
        /*0b6c*/ 	.word	0xffffffff


	//   ....[39]....
        /*0b70*/ 	.word	0xffffffff


	//   ....[40]....
        /*0b74*/ 	.word	0xffffffff


	//   ....[41]....
        /*0b78*/ 	.word	0xffffffff


	//   ....[42]....
        /*0b7c*/ 	.word	0xffffffff


	//   ....[43]....
        /*0b80*/ 	.word	0xffffffff


	//   ....[44]....
        /*0b84*/ 	.word	0xffffffff


	//   ....[45]....
        /*0b88*/ 	.word	0xffffffff


	//   ....[46]....
        /*0b8c*/ 	.word	0xffffffff


	//   ....[47]....
        /*0b90*/ 	.word	0xffffffff


	//   ....[48]....
        /*0b94*/ 	.word	0xffffffff


	//   ....[49]....
        /*0b98*/ 	.word	0xffffffff


	//   ....[50]....
        /*0b9c*/ 	.word	0xffffffff


	//   ....[51]....
        /*0ba0*/ 	.word	0xffffffff


	//   ....[52]....
        /*0ba4*/ 	.word	0xffffffff


	//   ....[53]....
        /*0ba8*/ 	.word	0xffffffff


	//   ....[54]....
        /*0bac*/ 	.word	0xffffffff


	//   ....[55]....
        /*0bb0*/ 	.word	0xffffffff


	//   ....[56]....
        /*0bb4*/ 	.word	0xffffffff


	//   ....[57]....
        /*0bb8*/ 	.word	0xffffffff


	//   ....[58]....
        /*0bbc*/ 	.word	0xffffffff


	//   ....[59]....
        /*0bc0*/ 	.word	0xffffffff


	//   ....[60]....
        /*0bc4*/ 	.word	0xffffffff


	//   ....[61]....
        /*0bc8*/ 	.word	0xffffffff


	//   ....[62]....
        /*0bcc*/ 	.word	0xffffffff


	//   ....[63]....
        /*0bd0*/ 	.word	0xffffffff


	//   ....[64]....
        /*0bd4*/ 	.word	0xffffffff


	//   ....[65]....
        /*0bd8*/ 	.word	0xffffffff


	//   ....[66]....
        /*0bdc*/ 	.word	0xffffffff


	//   ....[67]....
        /*0be0*/ 	.word	0xffffffff


	//   ....[68]....
        /*0be4*/ 	.word	0xffffffff


	//   ....[69]....
        /*0be8*/ 	.word	0xffffffff


	//   ....[70]....
        /*0bec*/ 	.word	0xffffffff


	//   ....[71]....
        /*0bf0*/ 	.word	0xffffffff


	//   ....[72]....
        /*0bf4*/ 	.word	0xffffffff


	//   ....[73]....
        /*0bf8*/ 	.word	0xffffffff


	//   ....[74]....
        /*0bfc*/ 	.word	0xffffffff


	//   ....[75]....
        /*0c00*/ 	.word	0xffffffff


	//   ....[76]....
        /*0c04*/ 	.word	0xffffffff


	//   ....[77]....
        /*0c08*/ 	.word	0xffffffff


	//   ....[78]....
        /*0c0c*/ 	.word	0xffffffff


	//   ....[79]....
        /*0c10*/ 	.word	0xffffffff


	//   ....[80]....
        /*0c14*/ 	.word	0xffffffff


	//   ....[81]....
        /*0c18*/ 	.word	0xffffffff


	//   ....[82]....
        /*0c1c*/ 	.word	0xffffffff


	//   ....[83]....
        /*0c20*/ 	.word	0xffffffff


	//   ....[84]....
        /*0c24*/ 	.word	0xffffffff


	//   ....[85]....
        /*0c28*/ 	.word	0xffffffff


	//   ....[86]....
        /*0c2c*/ 	.word	0xffffffff


	//   ....[87]....
        /*0c30*/ 	.word	0xffffffff


	//   ....[88]....
        /*0c34*/ 	.word	0xffffffff


	//   ....[89]....
        /*0c38*/ 	.word	0xffffffff


	//   ....[90]....
        /*0c3c*/ 	.word	0xffffffff


	//   ....[91]....
        /*0c40*/ 	.word	0xffffffff


	//   ....[92]....
        /*0c44*/ 	.word	0xffffffff


	//   ....[93]....
        /*0c48*/ 	.word	0xffffffff


	//   ....[94]....
        /*0c4c*/ 	.word	0xffffffff


	//   ....[95]....
        /*0c50*/ 	.word	0xffffffff


	//   ....[96]....
        /*0c54*/ 	.word	0xffffffff


	//   ....[97]....
        /*0c58*/ 	.word	0xffffffff


	//   ....[98]....
        /*0c5c*/ 	.word	0xffffffff


	//   ....[99]....
        /*0c60*/ 	.word	0xffffffff


	//   ....[100]....
        /*0c64*/ 	.word	0xffffffff


	//   ....[101]....
        /*0c68*/ 	.word	0xffffffff


	//   ....[102]....
        /*0c6c*/ 	.word	0xffffffff


	//   ....[103]....
        /*0c70*/ 	.word	0xffffffff


	//   ....[104]....
        /*0c74*/ 	.word	0xffffffff


	//   ....[105]....
        /*0c78*/ 	.word	0xffffffff


	//   ....[106]....
        /*0c7c*/ 	.word	0xffffffff


	//   ....[107]....
        /*0c80*/ 	.word	0xffffffff


	//   ....[108]....
        /*0c84*/ 	.word	0xffffffff


	//   ....[109]....
        /*0c88*/ 	.word	0xffffffff


	//   ....[110]....
        /*0c8c*/ 	.word	0xffffffff


	//   ....[111]....
        /*0c90*/ 	.word	0xffffffff


	//   ....[112]....
        /*0c94*/ 	.word	0xffffffff


	//   ....[113]....
        /*0c98*/ 	.word	0xffffffff


	//   ....[114]....
        /*0c9c*/ 	.word	0xffffffff


	//   ....[115]....
        /*0ca0*/ 	.word	0xffffffff


	//   ....[116]....
        /*0ca4*/ 	.word	0xffffffff


	//   ....[117]....
        /*0ca8*/ 	.word	0xffffffff


	//----- nvinfo : EIATTR_COOP_GROUP_INSTR_OFFSETS
	.align		4
.L_546:
        /*0cac*/ 	.byte	0x04, 0x28
        /*0cae*/ 	.short	(.L_548 - .L_547)


	//   ....[0]....
.L_547:
        /*0cb0*/ 	.word	0x00000050


	//   ....[1]....
        /*0cb4*/ 	.word	0x00000200


	//   ....[2]....
        /*0cb8*/ 	.word	0x00000230


	//   ....[3]....
        /*0cbc*/ 	.word	0x00000260


	//   ....[4]....
        /*0cc0*/ 	.word	0x00000290


	//   ....[5]....
        /*0cc4*/ 	.word	0x000002c0


	//   ....[6]....
        /*0cc8*/ 	.word	0x000002f0


	//   ....[7]....
        /*0ccc*/ 	.word	0x00000450


	//   ....[8]....
        /*0cd0*/ 	.word	0x00000490


	//   ....[9]....
        /*0cd4*/ 	.word	0x000004c0


	//   ....[10]....
        /*0cd8*/ 	.word	0x000004f0


	//   ....[11]....
        /*0cdc*/ 	.word	0x00000520


	//   ....[12]....
        /*0ce0*/ 	.word	0x00000550


	//   ....[13]....
        /*0ce4*/ 	.word	0x000005e0


	//   ....[14]....
        /*0ce8*/ 	.word	0x00000630


	//   ....[15]....
        /*0cec*/ 	.word	0x00000650


	//   ....[16]....
        /*0cf0*/ 	.word	0x000006b0


	//   ....[17]....
        /*0cf4*/ 	.word	0x000027f0


	//   ....[18]....
        /*0cf8*/ 	.word	0x00002810


	//   ....[19]....
        /*0cfc*/ 	.word	0x00002960


	//   ....[20]....
        /*0d00*/ 	.word	0x00002970


	//   ....[21]....
        /*0d04*/ 	.word	0x00002a50


	//   ....[22]....
        /*0d08*/ 	.word	0x00002a70


	//   ....[23]....
        /*0d0c*/ 	.word	0x00002b50


	//   ....[24]....
        /*0d10*/ 	.word	0x00002b60


	//   ....[25]....
        /*0d14*/ 	.word	0x00002c40


	//   ....[26]....
        /*0d18*/ 	.word	0x00002c60


	//   ....[27]....
        /*0d1c*/ 	.word	0x00002d40


	//   ....[28]....
        /*0d20*/ 	.word	0x00002d50


	//   ....[29]....
        /*0d24*/ 	.word	0x00002e30


	//   ....[30]....
        /*0d28*/ 	.word	0x00002e50


	//   ....[31]....
        /*0d2c*/ 	.word	0x00002f30


	//   ....[32]....
        /*0d30*/ 	.word	0x00002f40


	//   ....[33]....
        /*0d34*/ 	.word	0x000033a0


	//   ....[34]....
        /*0d38*/ 	.word	0x000033c0


	//   ....[35]....
        /*0d3c*/ 	.word	0x000033d0


	//   ....[36]....
        /*0d40*/ 	.word	0x000033e0


	//   ....[37]....
        /*0d44*/ 	.word	0x000033f0


	//   ....[38]....
        /*0d48*/ 	.word	0x00003400


	//   ....[39]....
        /*0d4c*/ 	.word	0x00003410


	//   ....[40]....
        /*0d50*/ 	.word	0x00003430


	//   ....[41]....
        /*0d54*/ 	.word	0x000034b0


	//   ....[42]....
        /*0d58*/ 	.word	0x000034c0


	//   ....[43]....
        /*0d5c*/ 	.word	0x000036d0


	//   ....[44]....
        /*0d60*/ 	.word	0x000037b0


	//   ....[45]....
        /*0d64*/ 	.word	0x000037c0


	//   ....[46]....
        /*0d68*/ 	.word	0x00003860


	//   ....[47]....
        /*0d6c*/ 	.word	0x00003870


	//   ....[48]....
        /*0d70*/ 	.word	0x00003890


	//   ....[49]....
        /*0d74*/ 	.word	0x000038a0


	//   ....[50]....
        /*0d78*/ 	.word	0x000038d0


	//   ....[51]....
        /*0d7c*/ 	.word	0x00003920


	//   ....[52]....
        /*0d80*/ 	.word	0x00003940


	//   ....[53]....
        /*0d84*/ 	.word	0x000041b0


	//   ....[54]....
        /*0d88*/ 	.word	0x000041d0


	//   ....[55]....
        /*0d8c*/ 	.word	0x000041f0


	//   ....[56]....
        /*0d90*/ 	.word	0x00004200


	//   ....[57]....
        /*0d94*/ 	.word	0x00004210


	//   ....[58]....
        /*0d98*/ 	.word	0x00004220


	//   ....[59]....
        /*0d9c*/ 	.word	0x00004230


	//   ....[60]....
        /*0da0*/ 	.word	0x00004240


	//   ....[61]....
        /*0da4*/ 	.word	0x00004270


	//   ....[62]....
        /*0da8*/ 	.word	0x000042a0


	//   ....[63]....
        /*0dac*/ 	.word	0x000044a0


	//   ....[64]....
        /*0db0*/ 	.word	0x00004760


	//   ....[65]....
        /*0db4*/ 	.word	0x00004770


	//   ....[66]....
        /*0db8*/ 	.word	0x00004780


	//   ....[67]....
        /*0dbc*/ 	.word	0x00005410


	//   ....[68]....
        /*0dc0*/ 	.word	0x00005430


	//   ....[69]....
        /*0dc4*/ 	.word	0x00005450


	//   ....[70]....
        /*0dc8*/ 	.word	0x00005460


	//   ....[71]....
        /*0dcc*/ 	.word	0x00005490


	//   ....[72]....
        /*0dd0*/ 	.word	0x000054b0


	//   ....[73]....
        /*0dd4*/ 	.word	0x000054d0


	//   ....[74]....
        /*0dd8*/ 	.word	0x000054e0


	//   ....[75]....
        /*0ddc*/ 	.word	0x00007120


	//   ....[76]....
        /*0de0*/ 	.word	0x00007140


	//   ....[77]....
        /*0de4*/ 	.word	0x00007160


	//   ....[78]....
        /*0de8*/ 	.word	0x00007170


	//   ....[79]....
        /*0dec*/ 	.word	0x00007180


	//   ....[80]....
        /*0df0*/ 	.word	0x00007190


	//   ....[81]....
        /*0df4*/ 	.word	0x000071a0


	//   ....[82]....
        /*0df8*/ 	.word	0x000071b0


	//   ....[83]....
        /*0dfc*/ 	.word	0x000071c0


	//   ....[84]....
        /*0e00*/ 	.word	0x000071d0


	//   ....[85]....
        /*0e04*/ 	.word	0x00007bc0


	//   ....[86]....
        /*0e08*/ 	.word	0x00007be0


	//   ....[87]....
        /*0e0c*/ 	.word	0x00007c00


	//   ....[88]....
        /*0e10*/ 	.word	0x00007c10


	//   ....[89]....
        /*0e14*/ 	.word	0x00007c20


	//   ....[90]....
        /*0e18*/ 	.word	0x00007c30


	//   ....[91]....
        /*0e1c*/ 	.word	0x00007c40


	//   ....[92]....
        /*0e20*/ 	.word	0x00007c50


	//   ....[93]....
        /*0e24*/ 	.word	0x00007c60


	//   ....[94]....
        /*0e28*/ 	.word	0x00007c70


	//   ....[95]....
        /*0e2c*/ 	.word	0x00007ec0


	//   ....[96]....
        /*0e30*/ 	.word	0x00008180


	//   ....[97]....
        /*0e34*/ 	.word	0x00008190


	//   ....[98]....
        /*0e38*/ 	.word	0x000081a0


	//   ....[99]....
        /*0e3c*/ 	.word	0x00008e20


	//   ....[100]....
        /*0e40*/ 	.word	0x00008e60


	//   ....[101]....
        /*0e44*/ 	.word	0x00008e70


	//   ....[102]....
        /*0e48*/ 	.word	0x00008e80


	//   ....[103]....
        /*0e4c*/ 	.word	0x00008eb0


	//   ....[104]....
        /*0e50*/ 	.word	0x00008ed0


	//   ....[105]....
        /*0e54*/ 	.word	0x00008ef0


	//   ....[106]....
        /*0e58*/ 	.word	0x00008f00


	//   ....[107]....
        /*0e5c*/ 	.word	0x0000b000


	//   ....[108]....
        /*0e60*/ 	.word	0x0000b020


	//   ....[109]....
        /*0e64*/ 	.word	0x0000b070


	//   ....[110]....
        /*0e68*/ 	.word	0x0000b090


	//   ....[111]....
        /*0e6c*/ 	.word	0x0000b0b0


	//   ....[112]....
        /*0e70*/ 	.word	0x0000b0d0


	//   ....[113]....
        /*0e74*/ 	.word	0x0000b0f0


	//   ....[114]....
        /*0e78*/ 	.word	0x0000b110


	//   ....[115]....
        /*0e7c*/ 	.word	0x0000b130


	//   ....[116]....
        /*0e80*/ 	.word	0x0000b270


	//   ....[117]....
        /*0e84*/ 	.word	0x0000ba40


	//   ....[118]....
        /*0e88*/ 	.word	0x0000ba60


	//   ....[119]....
        /*0e8c*/ 	.word	0x0000ba90


	//   ....[120]....
        /*0e90*/ 	.word	0x0000bab0


	//   ....[121]....
        /*0e94*/ 	.word	0x0000bac0


	//   ....[122]....
        /*0e98*/ 	.word	0x0000bad0


	//   ....[123]....
        /*0e9c*/ 	.word	0x0000bae0


	//   ....[124]....
        /*0ea0*/ 	.word	0x0000baf0


	//   ....[125]....
        /*0ea4*/ 	.word	0x0000bb00


	//   ....[126]....
        /*0ea8*/ 	.word	0x0000bb10


	//   ....[127]....
        /*0eac*/ 	.word	0x0000c1a0


	//   ....[128]....
        /*0eb0*/ 	.word	0x0000c1b0


	//   ....[129]....
        /*0eb4*/ 	.word	0x0000c1c0


	//   ....[130]....
        /*0eb8*/ 	.word	0x0000c1d0


	//   ....[131]....
        /*0ebc*/ 	.word	0x0000c200


	//   ....[132]....
        /*0ec0*/ 	.word	0x0000c220


	//   ....[133]....
        /*0ec4*/ 	.word	0x0000c240


	//   ....[134]....
        /*0ec8*/ 	.word	0x0000c250


	//   ....[135]....
        /*0ecc*/ 	.word	0x0000e010


	//   ....[136]....
        /*0ed0*/ 	.word	0x0000e040


	//   ....[137]....
        /*0ed4*/ 	.word	0x0000e050


	//   ....[138]....
        /*0ed8*/ 	.word	0x0000e060


	//   ....[139]....
        /*0edc*/ 	.word	0x0000e070


	//   ....[140]....
        /*0ee0*/ 	.word	0x0000e0a0


	//   ....[141]....
        /*0ee4*/ 	.word	0x0000e0c0


	//   ....[142]....
        /*0ee8*/ 	.word	0x0000e0e0


	//   ....[143]....
        /*0eec*/ 	.word	0x0000f2d0


	//   ....[144]....
        /*0ef0*/ 	.word	0x0000f2f0


	//   ....[145]....
        /*0ef4*/ 	.word	0x0000f310


	//   ....[146]....
        /*0ef8*/ 	.word	0x0000f320


	//   ....[147]....
        /*0efc*/ 	.word	0x0000f330


	//   ....[148]....
        /*0f00*/ 	.word	0x0000f340


	//   ....[149]....
        /*0f04*/ 	.word	0x0000f350


	//   ....[150]....
        /*0f08*/ 	.word	0x0000f360


	//   ....[151]....
        /*0f0c*/ 	.word	0x0000f710


	//   ....[152]....
        /*0f10*/ 	.word	0x0000f730


	//   ....[153]....
        /*0f14*/ 	.word	0x0000f800


	//   ....[154]....
        /*0f18*/ 	.word	0x0000f810


	//   ....[155]....
        /*0f1c*/ 	.word	0x0000f890


	//   ....[156]....
        /*0f20*/ 	.word	0x0000f8b0


	//   ....[157]....
        /*0f24*/ 	.word	0x0000f930


	//   ....[158]....
        /*0f28*/ 	.word	0x0000f940


	//   ....[159]....
        /*0f2c*/ 	.word	0x0000f9c0


	//   ....[160]....
        /*0f30*/ 	.word	0x0000f9e0


	//   ....[161]....
        /*0f34*/ 	.word	0x0000fa60


	//   ....[162]....
        /*0f38*/ 	.word	0x0000fa70


	//   ....[163]....
        /*0f3c*/ 	.word	0x0000faf0


	//   ....[164]....
        /*0f40*/ 	.word	0x0000fb10


	//   ....[165]....
        /*0f44*/ 	.word	0x0000fb90


	//   ....[166]....
        /*0f48*/ 	.word	0x0000fba0


	//   ....[167]....
        /*0f4c*/ 	.word	0x0000fe30


	//   ....[168]....
        /*0f50*/ 	.word	0x0000fe50


	//   ....[169]....
        /*0f54*/ 	.word	0x000101a0


	//   ....[170]....
        /*0f58*/ 	.word	0x000101b0


	//   ....[171]....
        /*0f5c*/ 	.word	0x00010500


	//   ....[172]....
        /*0f60*/ 	.word	0x00010520


	//   ....[173]....
        /*0f64*/ 	.word	0x00010870


	//   ....[174]....
        /*0f68*/ 	.word	0x00010880


	//   ....[175]....
        /*0f6c*/ 	.word	0x00011320


	//   ....[176]....
        /*0f70*/ 	.word	0x00011340


	//   ....[177]....
        /*0f74*/ 	.word	0x00011420


	//   ....[178]....
        /*0f78*/ 	.word	0x00011430


	//   ....[179]....
        /*0f7c*/ 	.word	0x000114b0


	//   ....[180]....
        /*0f80*/ 	.word	0x000114d0


	//   ....[181]....
        /*0f84*/ 	.word	0x00011550


	//   ....[182]....
        /*0f88*/ 	.word	0x00011560


	//   ....[183]....
        /*0f8c*/ 	.word	0x000115e0


	//   ....[184]....
        /*0f90*/ 	.word	0x00011600


	//   ....[185]....
        /*0f94*/ 	.word	0x00011680


	//   ....[186]....
        /*0f98*/ 	.word	0x00011690


	//   ....[187]....
        /*0f9c*/ 	.word	0x00011710


	//   ....[188]....
        /*0fa0*/ 	.word	0x00011730


	//   ....[189]....
        /*0fa4*/ 	.word	0x000117b0


	//   ....[190]....
        /*0fa8*/ 	.word	0x000117c0


	//   ....[191]....
        /*0fac*/ 	.word	0x00011920


	//   ....[192]....
        /*0fb0*/ 	.word	0x00011940


	//   ....[193]....
        /*0fb4*/ 	.word	0x00011a70


	//   ....[194]....
        /*0fb8*/ 	.word	0x00011ab0


	//   ....[195]....
        /*0fbc*/ 	.word	0x00011ae0


	//   ....[196]....
        /*0fc0*/ 	.word	0x00011b10


	//   ....[197]....
        /*0fc4*/ 	.word	0x00011b40


	//   ....[198]....
        /*0fc8*/ 	.word	0x00011b70


	//   ....[199]....
        /*0fcc*/ 	.word	0x00011cd0


	//   ....[200]....
        /*0fd0*/ 	.word	0x00011d10


	//   ....[201]....
        /*0fd4*/ 	.word	0x00011d40


	//   ....[202]....
        /*0fd8*/ 	.word	0x00011d70


	//   ....[203]....
        /*0fdc*/ 	.word	0x00011da0


	//   ....[204]....
        /*0fe0*/ 	.word	0x00011dd0


	//   ....[205]....
        /*0fe4*/ 	.word	0x00011e60


	//   ....[206]....
        /*0fe8*/ 	.word	0x00011ec0


	//   ....[207]....
        /*0fec*/ 	.word	0x00011ed0


	//   ....[208]....
        /*0ff0*/ 	.word	0x00011f30


	//   ....[209]....
        /*0ff4*/ 	.word	0x00012990


	//   ....[210]....
        /*0ff8*/ 	.word	0x000129f0


	//   ....[211]....
        /*0ffc*/ 	.word	0x00012a40


	//   ....[212]....
        /*1000*/ 	.word	0x00012a90


	//   ....[213]....
        /*1004*/ 	.word	0x00012ae0


	//   ....[214]....
        /*1008*/ 	.word	0x00012b50


	//   ....[215]....
        /*100c*/ 	.word	0x00012ba0


	//   ....[216]....
        /*1010*/ 	.word	0x00012c10


	//   ....[217]....
        /*1014*/ 	.word	0x00012c80


	//   ....[218]....
        /*1018*/ 	.word	0x00012cf0


	//   ....[219]....
        /*101c*/ 	.word	0x00012d60


	//   ....[220]....
        /*1020*/ 	.word	0x00012dd0


	//   ....[221]....
        /*1024*/ 	.word	0x00012e40


	//   ....[222]....
        /*1028*/ 	.word	0x00012ea0


	//   ....[223]....
        /*102c*/ 	.word	0x00012f10


	//   ....[224]....
        /*1030*/ 	.word	0x00012f80


	//   ....[225]....
        /*1034*/ 	.word	0x00012ff0


	//   ....[226]....
        /*1038*/ 	.word	0x00013050


	//   ....[227]....
        /*103c*/ 	.word	0x000130c0


	//   ....[228]....
        /*1040*/ 	.word	0x00013130


	//   ....[229]....
        /*1044*/ 	.word	0x000131a0


	//   ....[230]....
        /*1048*/ 	.word	0x00013200


	//   ....[231]....
        /*104c*/ 	.word	0x00013270


	//   ....[232]....
        /*1050*/ 	.word	0x000132e0


	//   ....[233]....
        /*1054*/ 	.word	0x00013350


	//   ....[234]....
        /*1058*/ 	.word	0x000133b0


	//   ....[235]....
        /*105c*/ 	.word	0x00013420


	//   ....[236]....
        /*1060*/ 	.word	0x00013490


	//   ....[237]....
        /*1064*/ 	.word	0x00013560


	//   ....[238]....
        /*1068*/ 	.word	0x000135c0


	//   ....[239]....
        /*106c*/ 	.word	0x000136a0


	//   ....[240]....
        /*1070*/ 	.word	0x00013700


	//   ....[241]....
        /*1074*/ 	.word	0x000137e0


	//   ....[242]....
        /*1078*/ 	.word	0x00013840


	//   ....[243]....
        /*107c*/ 	.word	0x00013920


	//   ....[244]....
        /*1080*/ 	.word	0x00013980


	//   ....[245]....
        /*1084*/ 	.word	0x000139f0


	//   ....[246]....
        /*1088*/ 	.word	0x00013a60


	//   ....[247]....
        /*108c*/ 	.word	0x00013d50


	//   ....[248]....
        /*1090*/ 	.word	0x00014040


	//   ....[249]....
        /*1094*/ 	.word	0x000147e0


	//   ....[250]....
        /*1098*/ 	.word	0x00014830


	//   ....[251]....
        /*109c*/ 	.word	0x00014880


	//   ....[252]....
        /*10a0*/ 	.word	0x000148d0


	//   ....[253]....
        /*10a4*/ 	.word	0x00014920


	//   ....[254]....
        /*10a8*/ 	.word	0x00014970


	//   ....[255]....
        /*10ac*/ 	.word	0x000149c0


	//   ....[0]....
        /*10b0*/ 	.word	0x00014a10


	//   ....[1]....
        /*10b4*/ 	.word	0x00014a80


	//   ....[2]....
        /*10b8*/ 	.word	0x00014af0


	//   ....[3]....
        /*10bc*/ 	.word	0x00014bc0


	//   ....[4]....
        /*10c0*/ 	.word	0x00014c20


	//   ....[5]....
        /*10c4*/ 	.word	0x00014d00


	//   ....[6]....
        /*10c8*/ 	.word	0x00014d60


	//   ....[7]....
        /*10cc*/ 	.word	0x00014e40


	//   ....[8]....
        /*10d0*/ 	.word	0x00014ea0


	//   ....[9]....
        /*10d4*/ 	.word	0x00014f80


	//   ....[10]....
        /*10d8*/ 	.word	0x00014fe0


	//   ....[11]....
        /*10dc*/ 	.word	0x00015050


	//   ....[12]....
        /*10e0*/ 	.word	0x000150c0


	//   ....[13]....
        /*10e4*/ 	.word	0x00015190


	//   ....[14]....
        /*10e8*/ 	.word	0x000151f0


	//   ....[15]....
        /*10ec*/ 	.word	0x000152d0


	//   ....[16]....
        /*10f0*/ 	.word	0x00015330


	//   ....[17]....
        /*10f4*/ 	.word	0x00015410


	//   ....[18]....
        /*10f8*/ 	.word	0x00015470


	//   ....[19]....
        /*10fc*/ 	.word	0x00015550


	//   ....[20]....
        /*1100*/ 	.word	0x000155b0


	//   ....[21]....
        /*1104*/ 	.word	0x00015620


	//   ....[22]....
        /*1108*/ 	.word	0x00015690


	//   ....[23]....
        /*110c*/ 	.word	0x00015970


	//   ....[24]....
        /*1110*/ 	.word	0x00015c50


	//   ....[25]....
        /*1114*/ 	.word	0x00016410


	//   ....[26]....
        /*1118*/ 	.word	0x00016450


	//   ....[27]....
        /*111c*/ 	.word	0x000164a0


	//   ....[28]....
        /*1120*/ 	.word	0x000164e0


	//   ....[29]....
        /*1124*/ 	.word	0x00016530


	//   ....[30]....
        /*1128*/ 	.word	0x00016570


	//   ....[31]....
        /*112c*/ 	.word	0x000165c0


	//   ....[32]....
        /*1130*/ 	.word	0x00016610


	//   ....[33]....
        /*1134*/ 	.word	0x00016670


	//   ....[34]....
        /*1138*/ 	.word	0x000166e0


	//   ....[35]....
        /*113c*/ 	.word	0x00016750


	//   ....[36]....
        /*1140*/ 	.word	0x00016830


	//   ....[37]....
        /*1144*/ 	.word	0x00016890


	//   ....[38]....
        /*1148*/ 	.word	0x00016970


	//   ....[39]....
        /*114c*/ 	.word	0x000169d0


	//   ....[40]....
        /*1150*/ 	.word	0x00016ab0


	//   ....[41]....
        /*1154*/ 	.word	0x00016b10


	//   ....[42]....
        /*1158*/ 	.word	0x00016bf0


	//   ....[43]....
        /*115c*/ 	.word	0x00016c50


	//   ....[44]....
        /*1160*/ 	.word	0x00016ca0


	//   ....[45]....
        /*1164*/ 	.word	0x00016ce0


	//   ....[46]....
        /*1168*/ 	.word	0x00016d30


	//   ....[47]....
        /*116c*/ 	.word	0x00016d70


	//   ....[48]....
        /*1170*/ 	.word	0x00016dc0


	//   ....[49]....
        /*1174*/ 	.word	0x00016e00


	//   ....[50]....
        /*1178*/ 	.word	0x00016e50


	//   ....[51]....
        /*117c*/ 	.word	0x00016e90


	//   ....[52]....
        /*1180*/ 	.word	0x00016ee0


	//   ....[53]....
        /*1184*/ 	.word	0x00016f30


	//   ....[54]....
        /*1188*/ 	.word	0x00016f80


	//   ....[55]....
        /*118c*/ 	.word	0x00016fd0


	//   ....[56]....
        /*1190*/ 	.word	0x00017020


	//   ....[57]....
        /*1194*/ 	.word	0x00017070


	//   ....[58]....
        /*1198*/ 	.word	0x000170c0


	//   ....[59]....
        /*119c*/ 	.word	0x00017110


	//   ....[60]....
        /*11a0*/ 	.word	0x00017180


	//   ....[61]....
        /*11a4*/ 	.word	0x000171f0


	//   ....[62]....
        /*11a8*/ 	.word	0x00017260


	//   ....[63]....
        /*11ac*/ 	.word	0x000172c0


	//   ....[64]....
        /*11b0*/ 	.word	0x00017330


	//   ....[65]....
        /*11b4*/ 	.word	0x000173a0


	//   ....[66]....
        /*11b8*/ 	.word	0x00017410


	//   ....[67]....
        /*11bc*/ 	.word	0x00017470


	//   ....[68]....
        /*11c0*/ 	.word	0x000174e0


	//   ....[69]....
        /*11c4*/ 	.word	0x00017550


	//   ....[70]....
        /*11c8*/ 	.word	0x000175c0


	//   ....[71]....
        /*11cc*/ 	.word	0x00017620


	//   ....[72]....
        /*11d0*/ 	.word	0x00017690


	//   ....[73]....
        /*11d4*/ 	.word	0x00017700


	//   ....[74]....
        /*11d8*/ 	.word	0x00017770


	//   ....[75]....
        /*11dc*/ 	.word	0x000177d0


	//   ....[76]....
        /*11e0*/ 	.word	0x00017840


	//   ....[77]....
        /*11e4*/ 	.word	0x000178b0


	//   ....[78]....
        /*11e8*/ 	.word	0x00017920


	//   ....[79]....
        /*11ec*/ 	.word	0x00017980


	//   ....[80]....
        /*11f0*/ 	.word	0x000179f0


	//   ....[81]....
        /*11f4*/ 	.word	0x00017a60


	//   ....[82]....
        /*11f8*/ 	.word	0x00017ad0


	//   ....[83]....
        /*11fc*/ 	.word	0x00017b30


	//   ....[84]....
        /*1200*/ 	.word	0x00017ba0


	//   ....[85]....
        /*1204*/ 	.word	0x00017c10


	//   ....[86]....
        /*1208*/ 	.word	0x00017c80


	//   ....[87]....
        /*120c*/ 	.word	0x00017ce0


	//   ....[88]....
        /*1210*/ 	.word	0x00017d50


	//   ....[89]....
        /*1214*/ 	.word	0x00017dc0


	//   ....[90]....
        /*1218*/ 	.word	0x00017e30


	//   ....[91]....
        /*121c*/ 	.word	0x00017e90


	//   ....[92]....
        /*1220*/ 	.word	0x00017f00


	//   ....[93]....
        /*1224*/ 	.word	0x00017f70


	//   ....[94]....
        /*1228*/ 	.word	0x00017fe0


	//   ....[95]....
        /*122c*/ 	.word	0x00018040


	//   ....[96]....
        /*1230*/ 	.word	0x000180b0


	//   ....[97]....
        /*1234*/ 	.word	0x00018120


	//   ....[98]....
        /*1238*/ 	.word	0x00018190


	//   ....[99]....
        /*123c*/ 	.word	0x000181f0


	//   ....[100]....
        /*1240*/ 	.word	0x00018260


	//   ....[101]....
        /*1244*/ 	.word	0x000182d0


	//   ....[102]....
        /*1248*/ 	.word	0x00018320


	//   ....[103]....
        /*124c*/ 	.word	0x00018360


	//   ....[104]....
        /*1250*/ 	.word	0x000183b0


	//   ....[105]....
        /*1254*/ 	.word	0x00018400


	//   ....[106]....
        /*1258*/ 	.word	0x00018450


	//   ....[107]....
        /*125c*/ 	.word	0x000184c0


	//   ....[108]....
        /*1260*/ 	.word	0x00018510


	//   ....[109]....
        /*1264*/ 	.word	0x00018560


	//   ....[110]....
        /*1268*/ 	.word	0x000185b0


	//   ....[111]....
        /*126c*/ 	.word	0x00018600


	//   ....[112]....
        /*1270*/ 	.word	0x00018650


	//   ....[113]....
        /*1274*/ 	.word	0x000186c0


	//   ....[114]....
        /*1278*/ 	.word	0x00018710


	//   ....[115]....
        /*127c*/ 	.word	0x00018780


	//   ....[116]....
        /*1280*/ 	.word	0x000187e0


	//   ....[117]....
        /*1284*/ 	.word	0x00018850


	//----- nvinfo : EIATTR_EXIT_INSTR_OFFSETS
	.align		4
.L_548:
        /*1288*/ 	.byte	0x04, 0x1c
        /*128a*/ 	.short	(.L_550 - .L_549)


	//   ....[0]....
.L_549:
        /*128c*/ 	.word	0x000010d0


	//   ....[1]....
        /*1290*/ 	.word	0x00012950


	//----- nvinfo : EIATTR_MAX_THREADS
	.align		4
.L_550:
        /*1294*/ 	.byte	0x04, 0x05
        /*1296*/ 	.short	(.L_552 - .L_551)
.L_551:
        /*1298*/ 	.word	0x00000080
        /*129c*/ 	.word	0x00000001
        /*12a0*/ 	.word	0x00000001


	//----- nvinfo : EIATTR_CRS_STACK_SIZE
	.align		4
.L_552:
        /*12a4*/ 	.byte	0x04, 0x1e
        /*12a6*/ 	.short	(.L_554 - .L_553)
.L_553:
        /*12a8*/ 	.word	0x00000000
.L_554:


//--------------------- .nv.info._ZN7cutlass13device_kernelIN5flash19enable_sm80_to_sm89INS1_16FlashAttnFwdSm80INS1_25CollectiveMainloopFwdSm80ILi4ELi1ELb0EN4cute5tupleIJNS5_1CILi128EEENS7_ILi80EEENS7_ILi64EEEEEELi64ENS_10bfloat16_tEfNS_4arch4Sm80ELb1ELb0ELb0ELb1ELb1ELb1ELb1ELb1EEENS1_21CollectiveEpilogueFwdINS6_IJS8_SA_S9_EEENS6_IJNS7_ILi1EEESI_SI_EEESC_SE_Li128ELb1ELb1ELb1ELb0EEENS1_36VarlenDynamicPersistentTileSchedulerILi128ELi80ELi128ELi128ELb1ELb1ELb0ELb1ELb1ELb1EEEEEEEEEvNT_6ParamsE --------------------------
	.section	.nv.info._ZN7cutlass13device_kernelIN5flash19enable_sm80_to_sm89INS1_16FlashAttnFwdSm80INS1_25CollectiveMainloopFwdSm80ILi4ELi1ELb0EN4cute5tupleIJNS5_1CILi128EEENS7_ILi80EEENS7_ILi64EEEEEELi64ENS_10bfloat16_tEfNS_4arch4Sm80ELb1ELb0ELb0ELb1ELb1ELb1ELb1ELb1EEENS1_21CollectiveEpilogueFwdINS6_IJS8_SA_S9_EEENS6_IJNS7_ILi1EEESI_SI_EEESC_SE_Li128ELb1ELb1ELb1ELb0EEENS1_36VarlenDynamicPersistentTileSchedulerILi128ELi80ELi128ELi128ELb1ELb1ELb0ELb1ELb1ELb1EEEEEEEEEvNT_6ParamsE,"",@"SHT_CUDA_INFO"
	.sectionflags	@""
	.align	4


	//----- nvinfo : EIATTR_CUDA_API_VERSION
	.align		4
        /*0000*/ 	.byte	0x04, 0x37
        /*0002*/ 	.short	(.L_556 - .L_555)
.L_555:
        /*0004*/ 	.word	0x00000082


	//----- nvinfo : EIATTR_SW2861232_WAR
	.align		4
.L_556:
        /*0008*/ 	.byte	0x01, 0x35
	.zero		2


	//----- nvinfo : EIATTR_PARAM_CBANK
	.align		4
        /*000c*/ 	.byte	0x04, 0x0a
        /*000e*/ 	.short	(.L_558 - .L_557)
	.align		4
.L_557:
        /*0010*/ 	.word	index@(.nv.constant0._ZN7cutlass13device_kernelIN5flash19enable_sm80_to_sm89INS1_16FlashAttnFwdSm80INS1_25CollectiveMainloopFwdSm80ILi4ELi1ELb0EN4cute5tupleIJNS5_1CILi128EEENS7_ILi80EEENS7_ILi64EEEEEELi64ENS_10bfloat16_tEfNS_4arch4Sm80ELb1ELb0ELb0ELb1ELb1ELb1ELb1ELb1EEENS1_21CollectiveEpilogueFwdINS6_IJS8_SA_S9_EEENS6_IJNS7_ILi1EEESI_SI_EEESC_SE_Li128ELb1ELb1ELb1ELb0EEENS1_36VarlenDynamicPersistentTileSchedulerILi128ELi80ELi128ELi128ELb1ELb1ELb0ELb1ELb1ELb1EEEEEEEEEvNT_6ParamsE)
        /*0014*/ 	.short	0x0160
        /*0016*/ 	.short	0x0438


	//----- nvinfo : EIATTR_CBANK_PARAM_SIZE
	.align		4
.L_558:
        /*0018*/ 	.byte	0x03, 0x19
        /*001a*/ 	.short	0x0438


	//----- nvinfo : EIATTR_KPARAM_INFO
	.align		4
        /*001c*/ 	.byte	0x04, 0x17
        /*001e*/ 	.short	(.L_560 - .L_559)
.L_559:
        /*0020*/ 	.word	0x00000000
        /*0024*/ 	.short	0x0000
        /*0026*/ 	.short	0x0000
        /*0028*/ 	.byte	0x00, 0xf0, 0xe1, 0x10


	//----- nvinfo : EIATTR_MAXREG_COUNT
	.align		4
.L_560:
        /*002c*/ 	.byte	0x03, 0x1b
        /*002e*/ 	.short	0x00ff


	//----- nvinfo : EIATTR_NUM_BARRIERS
	.align		4
        /*0030*/ 	.byte	0x02, 0x4c
        /*0032*/ 	.byte	0x06
	.zero		1


	//----- nvinfo : EIATTR_ANNOTATIONS
	.align		4
        /*0034*/ 	.byte	0x04, 0x55
        /*0036*/ 	.short	(.L_562 - .L_561)


	//   ....[0]....
.L_561:
        /* <DEDUP_REMOVED lines=133> */


	//----- nvinfo : EIATTR_MERCURY_ISA_VERSION
	.align		4
.L_562:
        /*0878*/ 	.byte	0x03, 0x5f
        /*087a*/ 	.short	0x0000


	//----- nvinfo : EIATTR_INT_WARP_WIDE_INSTR_OFFSETS
	.align		4
        /*087c*/ 	.byte	0x04, 0x31
        /*087e*/ 	.short	(.L_564 - .L_563)


	//   ....[0]....
.L_563:
        /*0880*/ 	.word	0x00019970


	//   ....[1]....
        /*0884*/ 	.word	0x000199f0


	//----- nvinfo : EIATTR_COOP_GROUP_MASK_REGIDS
	.align		4
.L_564:
        /*0888*/ 	.byte	0x04, 0x29
        /*088a*/ 	.short	(.L_566 - .L_565)


	//   ....[0]....
.L_565:
        /*088c*/ 	.word	0xffffffff


	//   ....[1]....
        /*0890*/ 	.word	0xffffffff


	//   ....[2]....
        /*0894*/ 	.word	0xffffffff


	//   ....[3]....
        /*0898*/ 	.word	0xffffffff


	//   ....[4]....
        /*089c*/ 	.word	0xffffffff


	//   ....[5]....
        /*08a0*/ 	.word	0xffffffff


	//   ....[6]....
        /*08a4*/ 	.word	0xffffffff


	//   ....[7]....
        /*08a8*/ 	.word	0xffffffff


	//   ....[8]....
        /*08ac*/ 	.word	0xffffffff


	//   ....[9]....
        /*08b0*/ 	.word	0xffffffff


	//   ....[10]....
        /*08b4*/ 	.word	0xffffffff


	//   ....[11]....
        /*08b8*/ 	.word	0xffffffff


	//   ....[12]....
        /*08bc*/ 	.word	0xffffffff


	//   ....[13]....
        /*08c0*/ 	.word	0xffffffff


	//   ....[14]....
        /*08c4*/ 	.word	0xffffffff


	//   ....[15]....
        /*08c8*/ 	.word	0xffffffff


	//   ....[16]....
        /*08cc*/ 	.word	0xffffffff


	//   ....[17]....
        /*08d0*/ 	.word	0xffffffff


	//   ....[18]....
        /*08d4*/ 	.word	0xffffffff


	//   ....[19]....
        /*08d8*/ 	.word	0xffffffff


	//   ....[20]....
        /*08dc*/ 	.word	0xffffffff


	//   ....[21]....
        /*08e0*/ 	.word	0xffffffff


	//   ....[22]....
        /*08e4*/ 	.word	0xffffffff


	//   ....[23]....
        /*08e8*/ 	.word	0xffffffff


	//   ....[24]....
        /*08ec*/ 	.word	0xffffffff


	//   ....[25]....
        /*08f0*/ 	.word	0xffffffff


	//   ....[26]....
        /*08f4*/ 	.word	0xffffffff


	//   ....[27]....
        /*08f8*/ 	.word	0xffffffff


	//   ....[28]....
        /*08fc*/ 	.word	0xffffffff


	//   ....[29]....
        /*0900*/ 	.word	0xffffffff


	//   ....[30]....
        /*0904*/ 	.word	0xffffffff


	//   ....[31]....
        /*0908*/ 	.word	0xffffffff


	//   ....[32]....
        /*090c*/ 	.word	0xffffffff


	//   ....[33]....
        /*0910*/ 	.word	0xffffffff


	//   ....[34]....
        /*0914*/ 	.word	0xffffffff


	//   ....[35]....
        /*0918*/ 	.word	0xffffffff


	//   ....[36]....
        /*091c*/ 	.word	0xffffffff


	//   ....[37]....
        /*0920*/ 	.word	0xffffffff


	//   ....[38]....
        /*0924*/ 	.word	0xffffffff


	//   ....[39]....
        /*0928*/ 	.word	0xffffffff


	//   ....[40]....
        /*092c*/ 	.word	0xffffffff


	//   ....[41]....
        /*0930*/ 	.word	0xffffffff


	//   ....[42]....
        /*0934*/ 	.word	0xffffffff


	//   ....[43]....
        /*0938*/ 	.word	0xffffffff


	//   ....[44]....
        /*093c*/ 	.word	0xffffffff


	//   ....[45]....
        /*0940*/ 	.word	0xffffffff


	//   ....[46]....
        /*0944*/ 	.word	0xffffffff


	//   ....[47]....
        /*0948*/ 	.word	0xffffffff


	//   ....[48]....
        /*094c*/ 	.word	0xffffffff


	//   ....[49]....
        /*0950*/ 	.word	0xffffffff


	//   ....[50]....
        /*0954*/ 	.word	0xffffffff


	//   ....[51]....
        /*0958*/ 	.word	0xffffffff


	//   ....[52]....
        /*095c*/ 	.word	0xffffffff


	//   ....[53]....
        /*0960*/ 	.word	0xffffffff


	//   ....[54]....
        /*0964*/ 	.word	0xffffffff


	//   ....[55]....
        /*0968*/ 	.word	0xffffffff


	//   ....[56]....
        /*096c*/ 	.word	0xffffffff


	//   ....[57]....
        /*0970*/ 	.word	0xffffffff


	//   ....[58]....
        /*0974*/ 	.word	0xffffffff


	//   ....[59]....
        /*0978*/ 	.word	0xffffffff


	//   ....[60]....
        /*097c*/ 	.word	0xffffffff


	//   ....[61]....
        /*0980*/ 	.word	0xffffffff


	//   ....[62]....
        /*0984*/ 	.word	0xffffffff


	//   ....[63]....
        /*0988*/ 	.word	0xffffffff


	//   ....[64]....
        /*098c*/ 	.word	0xffffffff


	//   ....[65]....
        /*0990*/ 	.word	0xffffffff


	//   ....[66]....
        /*0994*/ 	.word	0xffffffff


	//   ....[67]....
        /*0998*/ 	.word	0xffffffff


	//   ....[68]....
        /*099c*/ 	.word	0xffffffff


	//   ....[69]....
        /*09a0*/ 	.word	0xffffffff


	//   ....[70]....
        /*09a4*/ 	.word	0xffffffff


	//   ....[71]....
        /*09a8*/ 	.word	0xffffffff


	//   ....[72]....
        /*09ac*/ 	.word	0xffffffff


	//   ....[73]....
        /*09b0*/ 	.word	0xffffffff


	//   ....[74]....
        /*09b4*/ 	.word	0xffffffff


	//   ....[75]....
        /*09b8*/ 	.word	0xffffffff


	//   ....[76]....
        /*09bc*/ 	.word	0xffffffff


	//   ....[77]....
        /*09c0*/ 	.word	0xffffffff


	//   ....[78]....
        /*09c4*/ 	.word	0xffffffff


	//   ....[79]....
        /*09c8*/ 	.word	0xffffffff


	//   ....[80]....
        /*09cc*/ 	.word	0xffffffff


	//   ....[81]....
        /*09d0*/ 	.word	0xffffffff


	//   ....[82]....
        /*09d4*/ 	.word	0xffffffff


	//   ....[83]....
        /*09d8*/ 	.word	0xffffffff


	//   ....[84]....
        /*09dc*/ 	.word	0xffffffff


	//   ....[85]....
        /*09e0*/ 	.word	0xffffffff


	//   ....[86]....
        /*09e4*/ 	.word	0xffffffff


	//   ....[87]....
        /*09e8*/ 	.word	0xffffffff


	//   ....[88]....
        /*09ec*/ 	.word	0xffffffff


	//   ....[89]....
        /*09f0*/ 	.word	0xffffffff


	//   ....[90]....
        /*09f4*/ 	.word	0xffffffff


	//   ....[91]....
        /*09f8*/ 	.word	0xffffffff


	//   ....[92]....
        /*09fc*/ 	.word	0xffffffff


	//   ....[93]....
        /*0a00*/ 	.word	0xffffffff


	//   ....[94]....
        /*0a04*/ 	.word	0xffffffff


	//   ....[95]....
        /*0a08*/ 	.word	0xffffffff


	//   ....[96]....
        /*0a0c*/ 	.word	0xffffffff


	//   ....[97]....
        /*0a10*/ 	.word	0xffffffff


	//   ....[98]....
        /*0a14*/ 	.word	0xffffffff


	//   ....[99]....
        /*0a18*/ 	.word	0xffffffff


	//   ....[100]....
        /*0a1c*/ 	.word	0xffffffff


	//   ....[101]....
        /*0a20*/ 	.word	0xffffffff


	//   ....[102]....
        /*0a24*/ 	.word	0xffffffff


	//   ....[103]....
        /*0a28*/ 	.word	0xffffffff


	//   ....[104]....
        /*0a2c*/ 	.word	0xffffffff


	//   ....[105]....
        /*0a30*/ 	.word	0xffffffff


	//   ....[106]....
        /*0a34*/ 	.word	0xffffffff


	//   ....[107]....
        /*0a38*/ 	.word	0xffffffff


	//   ....[108]....
        /*0a3c*/ 	.word	0xffffffff


	//   ....[109]....
        /*0a40*/ 	.word	0xffffffff


	//   ....[110]....
        /*0a44*/ 	.word	0xffffffff


	//   ....[111]....
        /*0a48*/ 	.word	0xffffffff


	//   ....[112]....
        /*0a4c*/ 	.word	0xffffffff


	//   ....[113]....
        /*0a50*/ 	.word	0xffffffff


	//   ....[114]....
        /*0a54*/ 	.word	0xffffffff


	//   ....[115]....
        /*0a58*/ 	.word	0xffffffff


	//   ....[116]....
        /*0a5c*/ 	.word	0xffffffff


	//   ....[117]....
        /*0a60*/ 	.word	0xffffffff


	//   ....[118]....
        /*0a64*/ 	.word	0xffffffff


	//   ....[119]....
        /*0a68*/ 	.word	0xffffffff


	//   ....[120]....
        /*0a6c*/ 	.word	0xffffffff


	//   ....[121]....
        /*0a70*/ 	.word	0xffffffff


	//   ....[122]....
        /*0a74*/ 	.word	0xffffffff


	//   ....[123]....
        /*0a78*/ 	.word	0xffffffff


	//   ....[124]....
        /*0a7c*/ 	.word	0xffffffff


	//   ....[125]....
        /*0a80*/ 	.word	0xffffffff


	//   ....[126]....
        /*0a84*/ 	.word	0xffffffff


	//   ....[127]....
        /*0a88*/ 	.word	0xffffffff


	//   ....[128]....
        /*0a8c*/ 	.word	0xffffffff


	//   ....[129]....
        /*0a90*/ 	.word	0xffffffff


	//   ....[130]....
        /*0a94*/ 	.word	0xffffffff


	//   ....[131]....
        /*0a98*/ 	.word	0xffffffff


	//   ....[132]....
        /*0a9c*/ 	.word	0xffffffff


	//   ....[133]....
        /*0aa0*/ 	.word	0xffffffff


	//   ....[134]....
        /*0aa4*/ 	.word	0xffffffff


	//   ....[135]....
        /*0aa8*/ 	.word	0xffffffff


	//   ....[136]....
        /*0aac*/ 	.word	0xffffffff


	//   ....[137]....
        /*0ab0*/ 	.word	0xffffffff


	//   ....[138]....
        /*0ab4*/ 	.word	0xffffffff


	//   ....[139]....
        /*0ab8*/ 	.word	0xffffffff


	//   ....[140]....
        /*0abc*/ 	.word	0xffffffff


	//   ....[141]....
        /*0ac0*/ 	.word	0xffffffff


	//   ....[142]....
        /*0ac4*/ 	.word	0xffffffff


	//   ....[143]....
        /*0ac8*/ 	.word	0xffffffff


	//   ....[144]....
        /*0acc*/ 	.word	0xffffffff


	//   ....[145]....
        /*0ad0*/ 	.word	0xffffffff


	//   ....[146]....
        /*0ad4*/ 	.word	0xffffffff


	//   ....[147]....
        /*0ad8*/ 	.word	0xffffffff


	//   ....[148]....
        /*0adc*/ 	.word	0xffffffff


	//   ....[149]....
        /*0ae0*/ 	.word	0xffffffff


	//   ....[150]....
        /*0ae4*/ 	.word	0xffffffff


	//   ....[151]....
        /*0ae8*/ 	.word	0xffffffff


	//   ....[152]....
        /*0aec*/ 	.word	0xffffffff


	//   ....[153]....
        /*0af0*/ 	.word	0xffffffff


	//   ....[154]....
        /*0af4*/ 	.word	0xffffffff


	//   ....[155]....
        /*0af8*/ 	.word	0xffffffff


	//   ....[156]....
        /*0afc*/ 	.word	0xffffffff


	//   ....[157]....
        /*0b00*/ 	.word	0xffffffff


	//   ....[158]....
        /*0b04*/ 	.word	0xffffffff


	//   ....[159]....
        /*0b08*/ 	.word	0xffffffff


	//   ....[160]....
        /*0b0c*/ 	.word	0xffffffff


	//   ....[161]....
        /*0b10*/ 	.word	0xffffffff


	//   ....[162]....
        /*0b14*/ 	.word	0xffffffff


	//   ....[163]....
        /*0b18*/ 	.word	0xffffffff


	//   ....[164]....
        /*0b1c*/ 	.word	0xffffffff


	//   ....[165]....
        /*0b20*/ 	.word	0xffffffff


	//   ....[166]....
        /*0b24*/ 	.word	0xffffffff


	//   ....[167]....
        /*0b28*/ 	.word	0xffffffff


	//   ....[168]....
        /*0b2c*/ 	.word	0xffffffff


	//   ....[169]....
        /*0b30*/ 	.word	0xffffffff


	//   ....[170]....
        /*0b34*/ 	.word	0xffffffff


	//   ....[171]....
        /*0b38*/ 	.word	0xffffffff


	//   ....[172]....
        /*0b3c*/ 	.word	0xffffffff


	//   ....[173]....
        /*0b40*/ 	.word	0xffffffff


	//   ....[174]....
        /*0b44*/ 	.word	0xffffffff


	//   ....[175]....
        /*0b48*/ 	.word	0xffffffff


	//   ....[176]....
        /*0b4c*/ 	.word	0xffffffff


	//   ....[177]....
        /*0b50*/ 	.word	0xffffffff


	//   ....[178]....
        /*0b54*/ 	.word	0xffffffff


	//   ....[179]....
        /*0b58*/ 	.word	0xffffffff


	//   ....[180]....
        /*0b5c*/ 	.word	0xffffffff


	//   ....[181]....
        /*0b60*/ 	.word	0xffffffff


	//   ....[182]....
        /*0b64*/ 	.word	0xffffffff


	//   ....[183]....
        /*0b68*/ 	.word	0xffffffff


	//   ....[184]....
        /*0b6c*/ 	.word	0xffffffff


	//   ....[185]....
        /*0b70*/ 	.word	0xffffffff


	//   ....[186]....
        /*0b74*/ 	.word	0xffffffff


	//   ....[187]....
        /*0b78*/ 	.word	0xffffffff


	//   ....[188]....
        /*0b7c*/ 	.word	0xffffffff


	//   ....[189]....
        /*0b80*/ 	.word	0xffffffff


	//   ....[190]....
        /*0b84*/ 	.word	0xffffffff


	//   ....[191]....
        /*0b88*/ 	.word	0xffffffff


	//   ....[192]....
        /*0b8c*/ 	.word	0xffffffff


	//   ....[193]....
        /*0b90*/ 	.word	0xffffffff


	//   ....[194]....
        /*0b94*/ 	.word	0xffffffff


	//   ....[195]....
        /*0b98*/ 	.word	0xffffffff


	//   ....[196]....
        /*0b9c*/ 	.word	0xffffffff


	//   ....[197]....
        /*0ba0*/ 	.word	0xffffffff


	//   ....[198]....
        /*0ba4*/ 	.word	0xffffffff


	//   ....[199]....
        /*0ba8*/ 	.word	0xffffffff


	//   ....[200]....
        /*0bac*/ 	.word	0xffffffff


	//   ....[201]....
        /*0bb0*/ 	.word	0xffffffff


	//   ....[202]....
        /*0bb4*/ 	.word	0xffffffff


	//   ....[203]....
        /*0bb8*/ 	.word	0xffffffff


	//   ....[204]....
        /*0bbc*/ 	.word	0xffffffff


	//   ....[205]....
        /*0bc0*/ 	.word	0xffffffff


	//   ....[206]....
        /*0bc4*/ 	.word	0xffffffff


	//   ....[207]....
        /*0bc8*/ 	.word	0xffffffff


	//   ....[208]....
        /*0bcc*/ 	.word	0xffffffff


	//   ....[209]....
        /*0bd0*/ 	.word	0xffffffff


	//   ....[210]....
        /*0bd4*/ 	.word	0xffffffff


	//   ....[211]....
        /*0bd8*/ 	.word	0xffffffff


	//   ....[212]....
        /*0bdc*/ 	.word	0xffffffff


	//   ....[213]....
        /*0be0*/ 	.word	0xffffffff


	//   ....[214]....
        /*0be4*/ 	.word	0xffffffff


	//   ....[215]....
        /*0be8*/ 	.word	0xffffffff


	//   ....[216]....
        /*0bec*/ 	.word	0xffffffff


	//   ....[217]....
        /*0bf0*/ 	.word	0xffffffff


	//   ....[218]....
        /*0bf4*/ 	.word	0xffffffff


	//   ....[219]....
        /*0bf8*/ 	.word	0xffffffff


	//   ....[220]....
        /*0bfc*/ 	.word	0xffffffff


	//   ....[221]....
        /*0c00*/ 	.word	0xffffffff


	//   ....[222]....
        /*0c04*/ 	.word	0xffffffff


	//   ....[223]....
        /*0c08*/ 	.word	0xffffffff


	//   ....[224]....
        /*0c0c*/ 	.word	0xffffffff


	//   ....[225]....
        /*0c10*/ 	.word	0xffffffff


	//   ....[226]....
        /*0c14*/ 	.word	0xffffffff


	//   ....[227]....
        /*0c18*/ 	.word	0xffffffff


	//   ....[228]....
        /*0c1c*/ 	.word	0xffffffff


	//   ....[229]....
        /*0c20*/ 	.word	0xffffffff


	//   ....[230]....
        /*0c24*/ 	.word	0xffffffff


	//   ....[231]....
        /*0c28*/ 	.word	0xffffffff


	//   ....[232]....
        /*0c2c*/ 	.word	0xffffffff


	//   ....[233]....
        /*0c30*/ 	.word	0xffffffff


	//   ....[234]....
        /*0c34*/ 	.word	0xffffffff


	//   ....[235]....
        /*0c38*/ 	.word	0xffffffff


	//   ....[236]....
        /*0c3c*/ 	.word	0xffffffff


	//   ....[237]....
        /*0c40*/ 	.word	0xffffffff


	//   ....[238]....
        /*0c44*/ 	.word	0xffffffff


	//   ....[239]....
        /*0c48*/ 	.word	0xffffffff


	//   ....[240]....
        /*0c4c*/ 	.word	0xffffffff


	//   ....[241]....
        /*0c50*/ 	.word	0xffffffff


	//   ....[242]....
        /*0c54*/ 	.word	0xffffffff


	//   ....[243]....
        /*0c58*/ 	.word	0xffffffff


	//   ....[244]....
        /*0c5c*/ 	.word	0xffffffff


	//   ....[245]....
        /*0c60*/ 	.word	0xffffffff


	//   ....[246]....
        /*0c64*/ 	.word	0xffffffff


	//   ....[247]....
        /*0c68*/ 	.word	0xffffffff


	//   ....[248]....
        /*0c6c*/ 	.word	0xffffffff


	//   ....[249]....
        /*0c70*/ 	.word	0xffffffff


	//   ....[250]....
        /*0c74*/ 	.word	0xffffffff


	//   ....[251]....
        /*0c78*/ 	.word	0xffffffff


	//   ....[252]....
        /*0c7c*/ 	.word	0xffffffff


	//   ....[253]....
        /*0c80*/ 	.word	0xffffffff


	//   ....[254]....
        /*0c84*/ 	.word	0xffffffff


	//   ....[255]....
        /*0c88*/ 	.word	0xffffffff


	//   ....[0]....
        /*0c8c*/ 	.word	0xffffffff


	//   ....[1]....
        /*0c90*/ 	.word	0xffffffff


	//   ....[2]....
        /*0c94*/ 	.word	0xffffffff


	//   ....[3]....
        /*0c98*/ 	.word	0xffffffff


	//   ....[4]....
        /*0c9c*/ 	.word	0xffffffff


	//   ....[5]....
        /*0ca0*/ 	.word	0xffffffff


	//   ....[6]....
        /*0ca4*/ 	.word	0xffffffff


	//   ....[7]....
        /*0ca8*/ 	.word	0xffffffff


	//   ....[8]....
        /*0cac*/ 	.word	0xffffffff


	//   ....[9]....
        /*0cb0*/ 	.word	0xffffffff


	//   ....[10]....
        /*0cb4*/ 	.word	0xffffffff


	//   ....[11]....
        /*0cb8*/ 	.word	0xffffffff


	//   ....[12]....
        /*0cbc*/ 	.word	0xffffffff


	//   ....[13]....
        /*0cc0*/ 	.word	0xffffffff


	//   ....[14]....
        /*0cc4*/ 	.word	0xffffffff


	//   ....[15]....
        /*0cc8*/ 	.word	0xffffffff


	//   ....[16]....
        /*0ccc*/ 	.word	0xffffffff


	//   ....[17]....
        /*0cd0*/ 	.word	0xffffffff


	//   ....[18]....
        /*0cd4*/ 	.word	0xffffffff


	//   ....[19]....
        /*0cd8*/ 	.word	0xffffffff


	//   ....[20]....
        /*0cdc*/ 	.word	0xffffffff


	//   ....[21]....
        /*0ce0*/ 	.word	0xffffffff


	//   ....[22]....
        /*0ce4*/ 	.word	0xffffffff


	//   ....[23]....
        /*0ce8*/ 	.word	0xffffffff


	//   ....[24]....
        /*0cec*/ 	.word	0xffffffff


	//   ....[25]....
        /*0cf0*/ 	.word	0xffffffff


	//   ....[26]....
        /*0cf4*/ 	.word	0xffffffff


	//   ....[27]....
        /*0cf8*/ 	.word	0xffffffff


	//   ....[28]....
        /*0cfc*/ 	.word	0xffffffff


	//   ....[29]....
        /*0d00*/ 	.word	0xffffffff


	//   ....[30]....
        /*0d04*/ 	.word	0xffffffff


	//   ....[31]....
        /*0d08*/ 	.word	0xffffffff


	//   ....[32]....
        /*0d0c*/ 	.word	0xffffffff


	//   ....[33]....
        /*0d10*/ 	.word	0xffffffff


	//   ....[34]....
        /*0d14*/ 	.word	0xffffffff


	//   ....[35]....
        /*0d18*/ 	.word	0xffffffff


	//   ....[36]....
        /*0d1c*/ 	.word	0xffffffff


	//   ....[37]....
        /*0d20*/ 	.word	0xffffffff


	//   ....[38]....
        /*0d24*/ 	.word	0xffffffff


	//   ....[39]....
        /*0d28*/ 	.word	0xffffffff


	//   ....[40]....
        /*0d2c*/ 	.word	0xffffffff


	//   ....[41]....
        /*0d30*/ 	.word	0xffffffff


	//   ....[42]....
        /*0d34*/ 	.word	0xffffffff


	//   ....[43]....
        /*0d38*/ 	.word	0xffffffff


	//   ....[44]....
        /*0d3c*/ 	.word	0xffffffff


	//   ....[45]....
        /*0d40*/ 	.word	0xffffffff


	//   ....[46]....
        /*0d44*/ 	.word	0xffffffff


	//   ....[47]....
        /*0d48*/ 	.word	0xffffffff


	//   ....[48]....
        /*0d4c*/ 	.word	0xffffffff


	//   ....[49]....
        /*0d50*/ 	.word	0xffffffff


	//   ....[50]....
        /*0d54*/ 	.word	0xffffffff


	//   ....[51]....
        /*0d58*/ 	.word	0xffffffff


	//   ....[52]....
        /*0d5c*/ 	.word	0xffffffff


	//   ....[53]....
        /*0d60*/ 	.word	0xffffffff


	//   ....[54]....
        /*0d64*/ 	.word	0xffffffff


	//   ....[55]....
        /*0d68*/ 	.word	0xffffffff


	//   ....[56]....
        /*0d6c*/ 	.word	0xffffffff


	//   ....[57]....
        /*0d70*/ 	.word	0xffffffff


	//   ....[58]....
        /*0d74*/ 	.word	0xffffffff


	//   ....[59]....
        /*0d78*/ 	.word	0xffffffff


	//   ....[60]....
        /*0d7c*/ 	.word	0xffffffff


	//   ....[61]....
        /*0d80*/ 	.word	0xffffffff


	//   ....[62]....
        /*0d84*/ 	.word	0xffffffff


	//   ....[63]....
        /*0d88*/ 	.word	0xffffffff


	//   ....[64]....
        /*0d8c*/ 	.word	0xffffffff


	//   ....[65]....
        /*0d90*/ 	.word	0xffffffff


	//   ....[66]....
        /*0d94*/ 	.word	0xffffffff


	//   ....[67]....
        /*0d98*/ 	.word	0xffffffff


	//   ....[68]....
        /*0d9c*/ 	.word	0xffffffff


	//   ....[69]....
        /*0da0*/ 	.word	0xffffffff


	//   ....[70]....
        /*0da4*/ 	.word	0xffffffff


	//   ....[71]....
        /*0da8*/ 	.word	0xffffffff


	//   ....[72]....
        /*0dac*/ 	.word	0xffffffff


	//   ....[73]....
        /*0db0*/ 	.word	0xffffffff


	//   ....[74]....
        /*0db4*/ 	.word	0xffffffff


	//   ....[75]....
        /*0db8*/ 	.word	0xffffffff


	//   ....[76]....
        /*0dbc*/ 	.word	0xffffffff


	//   ....[77]....
        /*0dc0*/ 	.word	0xffffffff


	//   ....[78]....
        /*0dc4*/ 	.word	0xffffffff


	//   ....[79]....
        /*0dc8*/ 	.word	0xffffffff


	//   ....[80]....
        /*0dcc*/ 	.word	0xffffffff


	//   ....[81]....
        /*0dd0*/ 	.word	0xffffffff


	//   ....[82]....
        /*0dd4*/ 	.word	0xffffffff


	//   ....[83]....
        /*0dd8*/ 	.word	0xffffffff


	//   ....[84]....
        /*0ddc*/ 	.word	0xffffffff


	//   ....[85]....
        /*0de0*/ 	.word	0xffffffff


	//   ....[86]....
        /*0de4*/ 	.word	0xffffffff


	//   ....[87]....
        /*0de8*/ 	.word	0xffffffff


	//   ....[88]....
        /*0dec*/ 	.word	0xffffffff


	//   ....[89]....
        /*0df0*/ 	.word	0xffffffff


	//   ....[90]....
        /*0df4*/ 	.word	0xffffffff


	//   ....[91]....
        /*0df8*/ 	.word	0xffffffff


	//   ....[92]....
        /*0dfc*/ 	.word	0xffffffff


	//   ....[93]....
        /*0e00*/ 	.word	0xffffffff


	//   ....[94]....
        /*0e04*/ 	.word	0xffffffff


	//   ....[95]....
        /*0e08*/ 	.word	0xffffffff


	//   ....[96]....
        /*0e0c*/ 	.word	0xffffffff


	//   ....[97]....
        /*0e10*/ 	.word	0xffffffff


	//   ....[98]....
        /*0e14*/ 	.word	0xffffffff


	//   ....[99]....
        /*0e18*/ 	.word	0xffffffff


	//   ....[100]....
        /*0e1c*/ 	.word	0xffffffff


	//   ....[101]....
        /*0e20*/ 	.word	0xffffffff


	//   ....[102]....
        /*0e24*/ 	.word	0xffffffff


	//   ....[103]....
        /*0e28*/ 	.word	0xffffffff


	//   ....[104]....
        /*0e2c*/ 	.word	0xffffffff


	//   ....[105]....
        /*0e30*/ 	.word	0xffffffff


	//   ....[106]....
        /*0e34*/ 	.word	0xffffffff


	//   ....[107]....
        /*0e38*/ 	.word	0xffffffff


	//   ....[108]....
        /*0e3c*/ 	.word	0xffffffff


	//   ....[109]....
        /*0e40*/ 	.word	0xffffffff


	//   ....[110]....
        /*0e44*/ 	.word	0xffffffff


	//   ....[111]....
        /*0e48*/ 	.word	0xffffffff


	//   ....[112]....
        /*0e4c*/ 	.word	0xffffffff


	//   ....[113]....
        /*0e50*/ 	.word	0xffffffff


	//   ....[114]....
        /*0e54*/ 	.word	0xffffffff


	//   ....[115]....
        /*0e58*/ 	.word	0xffffffff


	//   ....[116]....
        /*0e5c*/ 	.word	0xffffffff


	//   ....[117]....
        /*0e60*/ 	.word	0xffffffff


	//   ....[118]....
        /*0e64*/ 	.word	0xffffffff


	//   ....[119]....
        /*0e68*/ 	.word	0xffffffff


	//   ....[120]....
        /*0e6c*/ 	.word	0xffffffff


	//   ....[121]....
        /*0e70*/ 	.word	0xffffffff


	//   ....[122]....
        /*0e74*/ 	.word	0xffffffff


	//   ....[123]....
        /*0e78*/ 	.word	0xffffffff


	//   ....[124]....
        /*0e7c*/ 	.word	0xffffffff


	//   ....[125]....
        /*0e80*/ 	.word	0xffffffff


	//   ....[126]....
        /*0e84*/ 	.word	0xffffffff


	//   ....[127]....
        /*0e88*/ 	.word	0xffffffff


	//   ....[128]....
        /*0e8c*/ 	.word	0xffffffff


	//   ....[129]....
        /*0e90*/ 	.word	0xffffffff


	//   ....[130]....
        /*0e94*/ 	.word	0xffffffff


	//   ....[131]....
        /*0e98*/ 	.word	0xffffffff


	//   ....[132]....
        /*0e9c*/ 	.word	0xffffffff


	//   ....[133]....
        /*0ea0*/ 	.word	0xffffffff


	//   ....[134]....
        /*0ea4*/ 	.word	0xffffffff


	//   ....[135]....
        /*0ea8*/ 	.word	0xffffffff


	//   ....[136]....
        /*0eac*/ 	.word	0xffffffff


	//   ....[137]....
        /*0eb0*/ 	.word	0xffffffff


	//   ....[138]....
        /*0eb4*/ 	.word	0xffffffff


	//   ....[139]....
        /*0eb8*/ 	.word	0xffffffff


	//   ....[140]....
        /*0ebc*/ 	.word	0xffffffff


	//   ....[141]....
        /*0ec0*/ 	.word	0xffffffff


	//   ....[142]....
        /*0ec4*/ 	.word	0xffffffff


	//   ....[143]....
        /*0ec8*/ 	.word	0xffffffff


	//   ....[144]....
        /*0ecc*/ 	.word	0xffffffff


	//   ....[145]....
        /*0ed0*/ 	.word	0xffffffff


	//   ....[146]....
        /*0ed4*/ 	.word	0xffffffff


	//   ....[147]....
        /*0ed8*/ 	.word	0xffffffff


	//   ....[148]....
        /*0edc*/ 	.word	0xffffffff


	//   ....[149]....
        /*0ee0*/ 	.word	0xffffffff


	//   ....[150]....
        /*0ee4*/ 	.word	0xffffffff


	//   ....[151]....
        /*0ee8*/ 	.word	0xffffffff


	//   ....[152]....
        /*0eec*/ 	.word	0xffffffff


	//   ....[153]....
        /*0ef0*/ 	.word	0xffffffff


	//   ....[154]....
        /*0ef4*/ 	.word	0xffffffff


	//   ....[155]....
        /*0ef8*/ 	.word	0xffffffff


	//   ....[156]....
        /*0efc*/ 	.word	0xffffffff


	//   ....[157]....
        /*0f00*/ 	.word	0xffffffff


	//   ....[158]....
        /*0f04*/ 	.word	0xffffffff


	//   ....[159]....
        /*0f08*/ 	.word	0xffffffff


	//   ....[160]....
        /*0f0c*/ 	.word	0xffffffff


	//   ....[161]....
        /*0f10*/ 	.word	0xffffffff


	//   ....[162]....
        /*0f14*/ 	.word	0xffffffff


	//   ....[163]....
        /*0f18*/ 	.word	0xffffffff


	//   ....[164]....
        /*0f1c*/ 	.word	0xffffffff


	//   ....[165]....
        /*0f20*/ 	.word	0xffffffff


	//   ....[166]....
        /*0f24*/ 	.word	0xffffffff


	//   ....[167]....
        /*0f28*/ 	.word	0xffffffff


	//   ....[168]....
        /*0f2c*/ 	.word	0xffffffff


	//   ....[169]....
        /*0f30*/ 	.word	0xffffffff


	//   ....[170]....
        /*0f34*/ 	.word	0xffffffff


	//   ....[171]....
        /*0f38*/ 	.word	0xffffffff


	//   ....[172]....
        /*0f3c*/ 	.word	0xffffffff


	//   ....[173]....
        /*0f40*/ 	.word	0xffffffff


	//----- nvinfo : EIATTR_COOP_GROUP_INSTR_OFFSETS
	.align		4
.L_566:
        /*0f44*/ 	.byte	0x04, 0x28
        /*0f46*/ 	.short	(.L_568 - .L_567)


	//   ....[0]....
.L_567:
        /*0f48*/ 	.word	0x00000050


	//   ....[1]....
        /*0f4c*/ 	.word	0x00000200


	//   ....[2]....
        /*0f50*/ 	.word	0x00000230


	//   ....[3]....
        /*0f54*/ 	.word	0x00000260


	//   ....[4]....
        /*0f58*/ 	.word	0x00000290


	//   ....[5]....
        /*0f5c*/ 	.word	0x000002c0


	//   ....[6]....
        /*0f60*/ 	.word	0x000002f0


	//   ....[7]....
        /*0f64*/ 	.word	0x00000450


	//   ....[8]....
        /*0f68*/ 	.word	0x00000490


	//   ....[9]....
        /*0f6c*/ 	.word	0x000004c0


	//   ....[10]....
        /*0f70*/ 	.word	0x000004f0


	//   ....[11]....
        /*0f74*/ 	.word	0x00000520


	//   ....[12]....
        /*0f78*/ 	.word	0x00000550


	//   ....[13]....
        /*0f7c*/ 	.word	0x000005e0


	//   ....[14]....
        /*0f80*/ 	.word	0x00000630


	//   ....[15]....
        /*0f84*/ 	.word	0x00000650


	//   ....[16]....
        /*0f88*/ 	.word	0x000006b0


	//   ....[17]....
        /*0f8c*/ 	.word	0x00003f60


	//   ....[18]....
        /*0f90*/ 	.word	0x00003fb0


	//   ....[19]....
        /*0f94*/ 	.word	0x000047a0


	//   ....[20]....
        /*0f98*/ 	.word	0x000047c0


	//   ....[21]....
        /*0f9c*/ 	.word	0x00004f30


	//   ....[22]....
        /*0fa0*/ 	.word	0x00004f40


	//   ....[23]....
        /*0fa4*/ 	.word	0x000057a0


	//   ....[24]....
        /*0fa8*/ 	.word	0x000057d0


	//   ....[25]....
        /*0fac*/ 	.word	0x00006410


	//   ....[26]....
        /*0fb0*/ 	.word	0x00006440


	//   ....[27]....
        /*0fb4*/ 	.word	0x00006c00


	//   ....[28]....
        /*0fb8*/ 	.word	0x00006c20


	//   ....[29]....
        /*0fbc*/ 	.word	0x00007400


	//   ....[30]....
        /*0fc0*/ 	.word	0x00007430


	//   ....[31]....
        /*0fc4*/ 	.word	0x00007560


	//   ....[32]....
        /*0fc8*/ 	.word	0x00007590


	//   ....[33]....
        /*0fcc*/ 	.word	0x00007680


	//   ....[34]....
        /*0fd0*/ 	.word	0x000076a0


	//   ....[35]....
        /*0fd4*/ 	.word	0x00007c50


	//   ....[36]....
        /*0fd8*/ 	.word	0x00007c80


	//   ....[37]....
        /*0fdc*/ 	.word	0x00007de0


	//   ....[38]....
        /*0fe0*/ 	.word	0x00007e10


	//   ....[39]....
        /*0fe4*/ 	.word	0x00007f00


	//   ....[40]....
        /*0fe8*/ 	.word	0x00007f30


	//   ....[41]....
        /*0fec*/ 	.word	0x00008af0


	//   ....[42]....
        /*0ff0*/ 	.word	0x00008b10


	//   ....[43]....
        /*0ff4*/ 	.word	0x00008be0


	//   ....[44]....
        /*0ff8*/ 	.word	0x00008bf0


	//   ....[45]....
        /*0ffc*/ 	.word	0x00008cc0


	//   ....[46]....
        /*1000*/ 	.word	0x00008ce0


	//   ....[47]....
        /*1004*/ 	.word	0x00008db0


	//   ....[48]....
        /*1008*/ 	.word	0x00008dc0


	//   ....[49]....
        /*100c*/ 	.word	0x00008e90


	//   ....[50]....
        /*1010*/ 	.word	0x00008eb0


	//   ....[51]....
        /*1014*/ 	.word	0x00008f80


	//   ....[52]....
        /*1018*/ 	.word	0x00008f90


	//   ....[53]....
        /*101c*/ 	.word	0x00009060


	//   ....[54]....
        /*1020*/ 	.word	0x00009080


	//   ....[55]....
        /*1024*/ 	.word	0x00009150


	//   ....[56]....
        /*1028*/ 	.word	0x00009160


	//   ....[57]....
        /*102c*/ 	.word	0x000095d0


	//   ....[58]....
        /*1030*/ 	.word	0x000095e0


	//   ....[59]....
        /*1034*/ 	.word	0x000095f0


	//   ....[60]....
        /*1038*/ 	.word	0x00009600


	//   ....[61]....
        /*103c*/ 	.word	0x00009620


	//   ....[62]....
        /*1040*/ 	.word	0x00009630


	//   ....[63]....
        /*1044*/ 	.word	0x00009680


	//   ....[64]....
        /*1048*/ 	.word	0x000096b0


	//   ....[65]....
        /*104c*/ 	.word	0x000096c0


	//   ....[66]....
        /*1050*/ 	.word	0x00009730


	//   ....[67]....
        /*1054*/ 	.word	0x00009a90


	//   ....[68]....
        /*1058*/ 	.word	0x00009ab0


	//   ....[69]....
        /*105c*/ 	.word	0x00009ad0


	//   ....[70]....
        /*1060*/ 	.word	0x00009af0


	//   ....[71]....
        /*1064*/ 	.word	0x00009cd0


	//   ....[72]....
        /*1068*/ 	.word	0x00009d10


	//   ....[73]....
        /*106c*/ 	.word	0x00009d60


	//   ....[74]....
        /*1070*/ 	.word	0x00009da0


	//   ....[75]....
        /*1074*/ 	.word	0x00009fb0


	//   ....[76]....
        /*1078*/ 	.word	0x00009ff0


	//   ....[77]....
        /*107c*/ 	.word	0x0000a040


	//   ....[78]....
        /*1080*/ 	.word	0x0000a080


	//   ....[79]....
        /*1084*/ 	.word	0x0000a2b0


	//   ....[80]....
        /*1088*/ 	.word	0x0000a2f0


	//   ....[81]....
        /*108c*/ 	.word	0x0000a340


	//   ....[82]....
        /*1090*/ 	.word	0x0000a380


	//   ....[83]....
        /*1094*/ 	.word	0x0000c120


	//   ....[84]....
        /*1098*/ 	.word	0x0000c180


	//   ....[85]....
        /*109c*/ 	.word	0x0000c1b0


	//   ....[86]....
        /*10a0*/ 	.word	0x0000c1c0


	//   ....[87]....
        /*10a4*/ 	.word	0x0000c2a0


	//   ....[88]....
        /*10a8*/ 	.word	0x0000c2b0


	//   ....[89]....
        /*10ac*/ 	.word	0x0000c2c0


	//   ....[90]....
        /*10b0*/ 	.word	0x0000c2d0


	//   ....[91]....
        /*10b4*/ 	.word	0x0000c500


	//   ....[92]....
        /*10b8*/ 	.word	0x0000c540


	//   ....[93]....
        /*10bc*/ 	.word	0x0000c560


	//   ....[94]....
        /*10c0*/ 	.word	0x0000c570


	//   ....[95]....
        /*10c4*/ 	.word	0x0000c650


	//   ....[96]....
        /*10c8*/ 	.word	0x0000c700


	//   ....[97]....
        /*10cc*/ 	.word	0x0000c770


	//   ....[98]....
        /*10d0*/ 	.word	0x0000c780


	//   ....[99]....
        /*10d4*/ 	.word	0x0000e850


	//   ....[100]....
        /*10d8*/ 	.word	0x0000e870


	//   ....[101]....
        /*10dc*/ 	.word	0x0000e880


	//   ....[102]....
        /*10e0*/ 	.word	0x0000e8a0


	//   ....[103]....
        /*10e4*/ 	.word	0x0000e8b0


	//   ....[104]....
        /*10e8*/ 	.word	0x0000e960


	//   ....[105]....
        /*10ec*/ 	.word	0x0000e9c0


	//   ....[106]....
        /*10f0*/ 	.word	0x0000e9e0


	//   ....[107]....
        /*10f4*/ 	.word	0x0000e9f0


	//   ....[108]....
        /*10f8*/ 	.word	0x0000ea10


	//   ....[109]....
        /*10fc*/ 	.word	0x0000f210


	//   ....[110]....
        /*1100*/ 	.word	0x0000f230


	//   ....[111]....
        /*1104*/ 	.word	0x0000f250


	//   ....[112]....
        /*1108*/ 	.word	0x0000f260


	//   ....[113]....
        /*110c*/ 	.word	0x0000f270


	//   ....[114]....
        /*1110*/ 	.word	0x0000f280


	//   ....[115]....
        /*1114*/ 	.word	0x0000f290


	//   ....[116]....
        /*1118*/ 	.word	0x0000f2a0


	//   ....[117]....
        /*111c*/ 	.word	0x0000f2d0


	//   ....[118]....
        /*1120*/ 	.word	0x0000f300


	//   ....[119]....
        /*1124*/ 	.word	0x0000f510


	//   ....[120]....
        /*1128*/ 	.word	0x0000f7d0


	//   ....[121]....
        /*112c*/ 	.word	0x0000f7e0


	//   ....[122]....
        /*1130*/ 	.word	0x0000f7f0


	//   ....[123]....
        /*1134*/ 	.word	0x00010480


	//   ....[124]....
        /*1138*/ 	.word	0x000104a0


	//   ....[125]....
        /*113c*/ 	.word	0x000104c0


	//   ....[126]....
        /*1140*/ 	.word	0x000104d0


	//   ....[127]....
        /*1144*/ 	.word	0x00010500


	//   ....[128]....
        /*1148*/ 	.word	0x00010520


	//   ....[129]....
        /*114c*/ 	.word	0x00010540


	//   ....[130]....
        /*1150*/ 	.word	0x00010550


	//   ....[131]....
        /*1154*/ 	.word	0x000121d0


	//   ....[132]....
        /*1158*/ 	.word	0x000121f0


	//   ....[133]....
        /*115c*/ 	.word	0x00012270


	//   ....[134]....
        /*1160*/ 	.word	0x00012280


	//   ....[135]....
        /*1164*/ 	.word	0x000122c0


	//   ....[136]....
        /*1168*/ 	.word	0x000122d0


	//   ....[137]....
        /*116c*/ 	.word	0x00012310


	//   ....[138]....
        /*1170*/ 	.word	0x00012320


	//   ....[139]....
        /*1174*/ 	.word	0x00012330


	//   ....[140]....
        /*1178*/ 	.word	0x00012340


	//   ....[141]....
        /*117c*/ 	.word	0x00012ce0


	//   ....[142]....
        /*1180*/ 	.word	0x00012d00


	//   ....[143]....
        /*1184*/ 	.word	0x00012d20


	//   ....[144]....
        /*1188*/ 	.word	0x00012d80


	//   ....[145]....
        /*118c*/ 	.word	0x00012d90


	//   ....[146]....
        /*1190*/ 	.word	0x00012dd0


	//   ....[147]....
        /*1194*/ 	.word	0x00012de0


	//   ....[148]....
        /*1198*/ 	.word	0x00012e20


	//   ....[149]....
        /*119c*/ 	.word	0x00012e30


	//   ....[150]....
        /*11a0*/ 	.word	0x00012e40


	//   ....[151]....
        /*11a4*/ 	.word	0x00013000


	//   ....[152]....
        /*11a8*/ 	.word	0x000132b0


	//   ....[153]....
        /*11ac*/ 	.word	0x000132c0


	//   ....[154]....
        /*11b0*/ 	.word	0x000132d0


	//   ....[155]....
        /*11b4*/ 	.word	0x00013bd0


	//   ....[156]....
        /*11b8*/ 	.word	0x00013bf0


	//   ....[157]....
        /*11bc*/ 	.word	0x00013d50


	//   ....[158]....
        /*11c0*/ 	.word	0x00013d70


	//   ....[159]....
        /*11c4*/ 	.word	0x00013ed0


	//   ....[160]....
        /*11c8*/ 	.word	0x00013ef0


	//   ....[161]....
        /*11cc*/ 	.word	0x00014050


	//   ....[162]....
        /*11d0*/ 	.word	0x00014070


	//   ....[163]....
        /*11d4*/ 	.word	0x00016130


	//   ....[164]....
        /*11d8*/ 	.word	0x00016180


	//   ....[165]....
        /*11dc*/ 	.word	0x000161b0


	//   ....[166]....
        /*11e0*/ 	.word	0x000161d0


	//   ....[167]....
        /*11e4*/ 	.word	0x000161f0


	//   ....[168]....
        /*11e8*/ 	.word	0x00016210


	//   ....[169]....
        /*11ec*/ 	.word	0x00016230


	//   ....[170]....
        /*11f0*/ 	.word	0x00016250


	//   ....[171]....
        /*11f4*/ 	.word	0x00016280


	//   ....[172]....
        /*11f8*/ 	.word	0x000163b0


	//   ....[173]....
        /*11fc*/ 	.word	0x00016bc0


	//   ....[174]....
        /*1200*/ 	.word	0x00016be0


	//   ....[175]....
        /*1204*/ 	.word	0x00016c30


	//   ....[176]....
        /*1208*/ 	.word	0x00016c50


	//   ....[177]....
        /*120c*/ 	.word	0x00016c80


	//   ....[178]....
        /*1210*/ 	.word	0x00016ca0


	//   ....[179]....
        /*1214*/ 	.word	0x00016cd0


	//   ....[180]....
        /*1218*/ 	.word	0x00016cf0


	//   ....[181]....
        /*121c*/ 	.word	0x00016d10


	//   ....[182]....
        /*1220*/ 	.word	0x00016d50


	//   ....[183]....
        /*1224*/ 	.word	0x00017320


	//   ....[184]....
        /*1228*/ 	.word	0x00017340


	//   ....[185]....
        /*122c*/ 	.word	0x00017360


	//   ....[186]....
        /*1230*/ 	.word	0x00017380


	//   ....[187]....
        /*1234*/ 	.word	0x000173a0


	//   ....[188]....
        /*1238*/ 	.word	0x000173c0


	//   ....[189]....
        /*123c*/ 	.word	0x000173e0


	//   ....[190]....
        /*1240*/ 	.word	0x00017400


	//   ....[191]....
        /*1244*/ 	.word	0x000191b0


	//   ....[192]....
        /*1248*/ 	.word	0x000191e0


	//   ....[193]....
        /*124c*/ 	.word	0x000191f0


	//   ....[194]....
        /*1250*/ 	.word	0x00019200


	//   ....[195]....
        /*1254*/ 	.word	0x00019210


	//   ....[196]....
        /*1258*/ 	.word	0x00019240


	//   ....[197]....
        /*125c*/ 	.word	0x00019260


	//   ....[198]....
        /*1260*/ 	.word	0x00019280


	//   ....[199]....
        /*1264*/ 	.word	0x0001a490


	//   ....[200]....
        /*1268*/ 	.word	0x0001a4b0


	//   ....[201]....
        /*126c*/ 	.word	0x0001a4c0


	//   ....[202]....
        /*1270*/ 	.word	0x0001a4d0


	//   ....[203]....
        /*1274*/ 	.word	0x0001a4e0


	//   ....[204]....
        /*1278*/ 	.word	0x0001a4f0


	//   ....[205]....
        /*127c*/ 	.word	0x0001a510


	//   ....[206]....
        /*1280*/ 	.word	0x0001a580


	//   ....[207]....
        /*1284*/ 	.word	0x0001a970


	//   ....[208]....
        /*1288*/ 	.word	0x0001a990


	//   ....[209]....
        /*128c*/ 	.word	0x0001a9f0


	//   ....[210]....
        /*1290*/ 	.word	0x0001aa00


	//   ....[211]....
        /*1294*/ 	.word	0x0001aa70


	//   ....[212]....
        /*1298*/ 	.word	0x0001aa90


	//   ....[213]....
        /*129c*/ 	.word	0x0001ab00


	//   ....[214]....
        /*12a0*/ 	.word	0x0001ab10


	//   ....[215]....
        /*12a4*/ 	.word	0x0001ab80


	//   ....[216]....
        /*12a8*/ 	.word	0x0001aba0


	//   ....[217]....
        /*12ac*/ 	.word	0x0001ac10


	//   ....[218]....
        /*12b0*/ 	.word	0x0001ac20


	//   ....[219]....
        /*12b4*/ 	.word	0x0001ac90


	//   ....[220]....
        /*12b8*/ 	.word	0x0001acb0


	//   ....[221]....
        /*12bc*/ 	.word	0x0001ad20


	//   ....[222]....
        /*12c0*/ 	.word	0x0001ad30


	//   ....[223]....
        /*12c4*/ 	.word	0x0001afb0


	//   ....[224]....
        /*12c8*/ 	.word	0x0001afd0


	//   ....[225]....
        /*12cc*/ 	.word	0x0001b320


	//   ....[226]....
        /*12d0*/ 	.word	0x0001b330


	//   ....[227]....
        /*12d4*/ 	.word	0x0001b680


	//   ....[228]....
        /*12d8*/ 	.word	0x0001b6a0


	//   ....[229]....
        /*12dc*/ 	.word	0x0001ba10


	//   ....[230]....
        /*12e0*/ 	.word	0x0001ba20


	//   ....[231]....
        /*12e4*/ 	.word	0x0001c570


	//   ....[232]....
        /*12e8*/ 	.word	0x0001c590


	//   ....[233]....
        /*12ec*/ 	.word	0x0001c600


	//   ....[234]....
        /*12f0*/ 	.word	0x0001c610


	//   ....[235]....
        /*12f4*/ 	.word	0x0001c680


	//   ....[236]....
        /*12f8*/ 	.word	0x0001c6a0


	//   ....[237]....
        /*12fc*/ 	.word	0x0001c710


	//   ....[238]....
        /*1300*/ 	.word	0x0001c720


	//   ....[239]....
        /*1304*/ 	.word	0x0001c790


	//   ....[240]....
        /*1308*/ 	.word	0x0001c7b0


	//   ....[241]....
        /*130c*/ 	.word	0x0001c820


	//   ....[242]....
        /*1310*/ 	.word	0x0001c830


	//   ....[243]....
        /*1314*/ 	.word	0x0001c8a0


	//   ....[244]....
        /*1318*/ 	.word	0x0001c8c0


	//   ....[245]....
        /*131c*/ 	.word	0x0001c930


	//   ....[246]....
        /*1320*/ 	.word	0x0001c940


	//   ....[247]....
        /*1324*/ 	.word	0x0001ca90


	//   ....[248]....
        /*1328*/ 	.word	0x0001cab0


	//   ....[249]....
        /*132c*/ 	.word	0x0001cbe0


	//   ....[250]....
        /*1330*/ 	.word	0x0001cc20


	//   ....[251]....
        /*1334*/ 	.word	0x0001cc50


	//   ....[252]....
        /*1338*/ 	.word	0x0001cc80


	//   ....[253]....
        /*133c*/ 	.word	0x0001ccb0


	//   ....[254]....
        /*1340*/ 	.word	0x0001cce0


	//   ....[255]....
        /*1344*/ 	.word	0x0001ce40


	//   ....[0]....
        /*1348*/ 	.word	0x0001ce80


	//   ....[1]....
        /*134c*/ 	.word	0x0001ceb0


	//   ....[2]....
        /*1350*/ 	.word	0x0001cee0


	//   ....[3]....
        /*1354*/ 	.word	0x0001cf10


	//   ....[4]....
        /*1358*/ 	.word	0x0001cf40


	//   ....[5]....
        /*135c*/ 	.word	0x0001cfd0


	//   ....[6]....
        /*1360*/ 	.word	0x0001d030


	//   ....[7]....
        /*1364*/ 	.word	0x0001d040


	//   ....[8]....
        /*1368*/ 	.word	0x0001d0a0


	//   ....[9]....
        /*136c*/ 	.word	0x0001db00


	//   ....[10]....
        /*1370*/ 	.word	0x0001db60


	//   ....[11]....
        /*1374*/ 	.word	0x0001dbb0


	//   ....[12]....
        /*1378*/ 	.word	0x0001dc00


	//   ....[13]....
        /*137c*/ 	.word	0x0001dc50


	//   ....[14]....
        /*1380*/ 	.word	0x0001dcc0


	//   ....[15]....
        /*1384*/ 	.word	0x0001dd10


	//   ....[16]....
        /*1388*/ 	.word	0x0001dd80


	//   ....[17]....
        /*138c*/ 	.word	0x0001ddf0


	//   ....[18]....
        /*1390*/ 	.word	0x0001de60


	//   ....[19]....
        /*1394*/ 	.word	0x0001ded0


	//   ....[20]....
        /*1398*/ 	.word	0x0001df40


	//   ....[21]....
        /*139c*/ 	.word	0x0001dfb0


	//   ....[22]....
        /*13a0*/ 	.word	0x0001e010


	//   ....[23]....
        /*13a4*/ 	.word	0x0001e080


	//   ....[24]....
        /*13a8*/ 	.word	0x0001e0f0


	//   ....[25]....
        /*13ac*/ 	.word	0x0001e160


	//   ....[26]....
        /*13b0*/ 	.word	0x0001e1c0


	//   ....[27]....
        /*13b4*/ 	.word	0x0001e230


	//   ....[28]....
        /*13b8*/ 	.word	0x0001e2a0


	//   ....[29]....
        /*13bc*/ 	.word	0x0001e310


	//   ....[30]....
        /*13c0*/ 	.word	0x0001e370


	//   ....[31]....
        /*13c4*/ 	.word	0x0001e3e0


	//   ....[32]....
        /*13c8*/ 	.word	0x0001e450


	//   ....[33]....
        /*13cc*/ 	.word	0x0001e4c0


	//   ....[34]....
        /*13d0*/ 	.word	0x0001e520


	//   ....[35]....
        /*13d4*/ 	.word	0x0001e590


	//   ....[36]....
        /*13d8*/ 	.word	0x0001e600


	//   ....[37]....
        /*13dc*/ 	.word	0x0001e6d0


	//   ....[38]....
        /*13e0*/ 	.word	0x0001e730


	//   ....[39]....
        /*13e4*/ 	.word	0x0001e810


	//   ....[40]....
        /*13e8*/ 	.word	0x0001e870


	//   ....[41]....
        /*13ec*/ 	.word	0x0001e950


	//   ....[42]....
        /*13f0*/ 	.word	0x0001e9b0


	//   ....[43]....
        /*13f4*/ 	.word	0x0001ea90


	//   ....[44]....
        /*13f8*/ 	.word	0x0001eaf0


	//   ....[45]....
        /*13fc*/ 	.word	0x0001eb60


	//   ....[46]....
        /*1400*/ 	.word	0x0001ebd0


	//   ....[47]....
        /*1404*/ 	.word	0x0001eec0


	//   ....[48]....
        /*1408*/ 	.word	0x0001f1b0


	//   ....[49]....
        /*140c*/ 	.word	0x0001f950


	//   ....[50]....
        /*1410*/ 	.word	0x0001f9a0


	//   ....[51]....
        /*1414*/ 	.word	0x0001f9f0


	//   ....[52]....
        /*1418*/ 	.word	0x0001fa40


	//   ....[53]....
        /*141c*/ 	.word	0x0001fa90


	//   ....[54]....
        /*1420*/ 	.word	0x0001fae0


	//   ....[55]....
        /*1424*/ 	.word	0x0001fb30


	//   ....[56]....
        /*1428*/ 	.word	0x0001fb80


	//   ....[57]....
        /*142c*/ 	.word	0x0001fbf0


	//   ....[58]....
        /*1430*/ 	.word	0x0001fc60


	//   ....[59]....
        /*1434*/ 	.word	0x0001fd30


	//   ....[60]....
        /*1438*/ 	.word	0x0001fd90


	//   ....[61]....
        /*143c*/ 	.word	0x0001fe70


	//   ....[62]....
        /*1440*/ 	.word	0x0001fed0


	//   ....[63]....
        /*1444*/ 	.word	0x0001ffb0


	//   ....[64]....
        /*1448*/ 	.word	0x00020010


	//   ....[65]....
        /*144c*/ 	.word	0x000200f0


	//   ....[66]....
        /*1450*/ 	.word	0x00020150


	//   ....[67]....
        /*1454*/ 	.word	0x000201c0


	//   ....[68]....
        /*1458*/ 	.word	0x00020230


	//   ....[69]....
        /*145c*/ 	.word	0x00020300


	//   ....[70]....
        /*1460*/ 	.word	0x00020360


	//   ....[71]....
        /*1464*/ 	.word	0x00020440


	//   ....[72]....
        /*1468*/ 	.word	0x000204a0


	//   ....[73]....
        /*146c*/ 	.word	0x00020580


	//   ....[74]....
        /*1470*/ 	.word	0x000205e0


	//   ....[75]....
        /*1474*/ 	.word	0x000206c0


	//   ....[76]....
        /*1478*/ 	.word	0x00020720


	//   ....[77]....
        /*147c*/ 	.word	0x00020790


	//   ....[78]....
        /*1480*/ 	.word	0x00020800


	//   ....[79]....
        /*1484*/ 	.word	0x00020ae0


	//   ....[80]....
        /*1488*/ 	.word	0x00020dc0


	//   ....[81]....
        /*148c*/ 	.word	0x00021580


	//   ....[82]....
        /*1490*/ 	.word	0x000215c0


	//   ....[83]....
        /*1494*/ 	.word	0x00021610


	//   ....[84]....
        /*1498*/ 	.word	0x00021650


	//   ....[85]....
        /*149c*/ 	.word	0x000216a0


	//   ....[86]....
        /*14a0*/ 	.word	0x000216e0


	//   ....[87]....
        /*14a4*/ 	.word	0x00021730


	//   ....[88]....
        /*14a8*/ 	.word	0x00021770


	//   ....[89]....
        /*14ac*/ 	.word	0x000217d0


	//   ....[90]....
        /*14b0*/ 	.word	0x00021840


	//   ....[91]....
        /*14b4*/ 	.word	0x000218b0


	//   ....[92]....
        /*14b8*/ 	.word	0x00021990


	//   ....[93]....
        /*14bc*/ 	.word	0x000219f0


	//   ....[94]....
        /*14c0*/ 	.word	0x00021ad0


	//   ....[95]....
        /*14c4*/ 	.word	0x00021b30


	//   ....[96]....
        /*14c8*/ 	.word	0x00021c10


	//   ....[97]....
        /*14cc*/ 	.word	0x00021c70


	//   ....[98]....
        /*14d0*/ 	.word	0x00021d50


	//   ....[99]....
        /*14d4*/ 	.word	0x00021db0


	//   ....[100]....
        /*14d8*/ 	.word	0x00021e00


	//   ....[101]....
        /*14dc*/ 	.word	0x00021e40


	//   ....[102]....
        /*14e0*/ 	.word	0x00021e90


	//   ....[103]....
        /*14e4*/ 	.word	0x00021ed0


	//   ....[104]....
        /*14e8*/ 	.word	0x00021f20


	//   ....[105]....
        /*14ec*/ 	.word	0x00021f60


	//   ....[106]....
        /*14f0*/ 	.word	0x00021fb0


	//   ....[107]....
        /*14f4*/ 	.word	0x00021ff0


	//   ....[108]....
        /*14f8*/ 	.word	0x00022040


	//   ....[109]....
        /*14fc*/ 	.word	0x00022090


	//   ....[110]....
        /*1500*/ 	.word	0x000220e0


	//   ....[111]....
        /*1504*/ 	.word	0x00022130


	//   ....[112]....
        /*1508*/ 	.word	0x00022180


	//   ....[113]....
        /*150c*/ 	.word	0x000221d0


	//   ....[114]....
        /*1510*/ 	.word	0x00022220


	//   ....[115]....
        /*1514*/ 	.word	0x00022270


	//   ....[116]....
        /*1518*/ 	.word	0x000222e0


	//   ....[117]....
        /*151c*/ 	.word	0x00022350


	//   ....[118]....
        /*1520*/ 	.word	0x000223c0


	//   ....[119]....
        /*1524*/ 	.word	0x00022420


	//   ....[120]....
        /*1528*/ 	.word	0x00022490


	//   ....[121]....
        /*152c*/ 	.word	0x00022500


	//   ....[122]....
        /*1530*/ 	.word	0x00022570


	//   ....[123]....
        /*1534*/ 	.word	0x000225d0


	//   ....[124]....
        /*1538*/ 	.word	0x00022640


	//   ....[125]....
        /*153c*/ 	.word	0x000226b0


	//   ....[126]....
        /*1540*/ 	.word	0x00022720


	//   ....[127]....
        /*1544*/ 	.word	0x00022780


	//   ....[128]....
        /*1548*/ 	.word	0x000227f0


	//   ....[129]....
        /*154c*/ 	.word	0x00022860


	//   ....[130]....
        /*1550*/ 	.word	0x000228d0


	//   ....[131]....
        /*1554*/ 	.word	0x00022930


	//   ....[132]....
        /*1558*/ 	.word	0x000229a0


	//   ....[133]....
        /*155c*/ 	.word	0x00022a10


	//   ....[134]....
        /*1560*/ 	.word	0x00022a80


	//   ....[135]....
        /*1564*/ 	.word	0x00022ae0


	//   ....[136]....
        /*1568*/ 	.word	0x00022b50


	//   ....[137]....
        /*156c*/ 	.word	0x00022bc0


	//   ....[138]....
        /*1570*/ 	.word	0x00022c30


	//   ....[139]....
        /*1574*/ 	.word	0x00022c90


	//   ....[140]....
        /*1578*/ 	.word	0x00022d00


	//   ....[141]....
        /*157c*/ 	.word	0x00022d70


	//   ....[142]....
        /*1580*/ 	.word	0x00022de0


	//   ....[143]....
        /*1584*/ 	.word	0x00022e40


	//   ....[144]....
        /*1588*/ 	.word	0x00022eb0


	//   ....[145]....
        /*158c*/ 	.word	0x00022f20


	//   ....[146]....
        /*1590*/ 	.word	0x00022f90


	//   ....[147]....
        /*1594*/ 	.word	0x00022ff0


	//   ....[148]....
        /*1598*/ 	.word	0x00023060


	//   ....[149]....
        /*159c*/ 	.word	0x000230d0


	//   ....[150]....
        /*15a0*/ 	.word	0x00023140


	//   ....[151]....
        /*15a4*/ 	.word	0x000231a0


	//   ....[152]....
        /*15a8*/ 	.word	0x00023210


	//   ....[153]....
        /*15ac*/ 	.word	0x00023280


	//   ....[154]....
        /*15b0*/ 	.word	0x000232f0


	//   ....[155]....
        /*15b4*/ 	.word	0x00023350


	//   ....[156]....
        /*15b8*/ 	.word	0x000233c0


	//   ....[157]....
        /*15bc*/ 	.word	0x00023430


	//   ....[158]....
        /*15c0*/ 	.word	0x00023480


	//   ....[159]....
        /*15c4*/ 	.word	0x000234c0


	//   ....[160]....
        /*15c8*/ 	.word	0x00023510


	//   ....[161]....
        /*15cc*/ 	.word	0x00023560


	//   ....[162]....
        /*15d0*/ 	.word	0x000235b0


	//   ....[163]....
        /*15d4*/ 	.word	0x00023620


	//   ....[164]....
        /*15d8*/ 	.word	0x00023670


	//   ....[165]....
        /*15dc*/ 	.word	0x000236c0


	//   ....[166]....
        /*15e0*/ 	.word	0x00023710


	//   ....[167]....
        /*15e4*/ 	.word	0x00023760


	//   ....[168]....
        /*15e8*/ 	.word	0x000237b0


	//   ....[169]....
        /*15ec*/ 	.word	0x00023820


	//   ....[170]....
        /*15f0*/ 	.word	0x00023870


	//   ....[171]....
        /*15f4*/ 	.word	0x000238e0


	//   ....[172]....
        /*15f8*/ 	.word	0x00023940


	//   ....[173]....
        /*15fc*/ 	.word	0x000239b0


	//----- nvinfo : EIATTR_EXIT_INSTR_OFFSETS
	.align		4
.L_568:
        /*1600*/ 	.byte	0x04, 0x1c
        /*1602*/ 	.short	(.L_570 - .L_569)


	//   ....[0]....
.L_569:
        /*1604*/ 	.word	0x000010d0


	//   ....[1]....
        /*1608*/ 	.word	0x0001dac0


	//----- nvinfo : EIATTR_MAX_THREADS
	.align		4
.L_570:
        /*160c*/ 	.byte	0x04, 0x05
        /*160e*/ 	.short	(.L_572 - .L_571)
.L_571:
        /*1610*/ 	.word	0x00000080
        /*1614*/ 	.word	0x00000001
        /*1618*/ 	.word	0x00000001


	//----- nvinfo : EIATTR_CRS_STACK_SIZE
	.align		4
.L_572:
        /*161c*/ 	.byte	0x04, 0x1e
        /*161e*/ 	.short	(.L_574 - .L_573)
.L_573:
        /*1620*/ 	.word	0x00000000
.L_574:


//--------------------- .nv.callgraph             --------------------------
	.section	.nv.callgraph,"",@"SHT_CUDA_CALLGRAPH"
	.align	4
	.sectionentsize	8
	.align		4
        /*0000*/ 	.word	0x00000000
	.align		4
        /*0004*/ 	.word	0xffffffff
	.align		4
        /*0008*/ 	.word	0x00000000
	.align		4
        /*000c*/ 	.word	0xfffffffe
	.align		4
        /*0010*/ 	.word	0x00000000
	.align		4
        /*0014*/ 	.word	0xfffffffd
	.align		4
        /*0018*/ 	.word	0x00000000
	.align		4
        /*001c*/ 	.word	0xfffffffc


//--------------------- .nv.rel.action            --------------------------
	.section	.nv.rel.action,"",@"SHT_CUDA_RELOCINFO"
	.align	8
	.sectionentsize	8
        /*0000*/ 	.byte	0x73, 0x00, 0x00, 0x00, 0x00, 0x00, 0x00, 0x00, 0x00, 0x00, 0x00, 0x11, 0x25, 0x00, 0x05, 0x36


//--------------------- .nv.constant4             --------------------------
	.section	.nv.constant4,"a",@progbits
	.align	8
	.align		8
.nv.constant4:
        /*0000*/ 	.dword	_ZN88_INTERNAL_5db2b04c_52_flash_fwd_hdim64_bf16_paged_split_softcapall_sm80_cu_ceb34e2a_35224cuda3std3__45__cpo5beginE
	.align		8
        /*0008*/ 	.dword	_ZN88_INTERNAL_5db2b04c_52_flash_fwd_hdim64_bf16_paged_split_softcapall_sm80_cu_ceb34e2a_35224cuda3std3__45__cpo3endE
	.align		8
        /*0010*/ 	.dword	_ZN88_INTERNAL_5db2b04c_52_flash_fwd_hdim64_bf16_paged_split_softcapall_sm80_cu_ceb34e2a_35224cuda3std3__45__cpo6cbeginE
	.align		8
        /*0018*/ 	.dword	_ZN88_INTERNAL_5db2b04c_52_flash_fwd_hdim64_bf16_paged_split_softcapall_sm80_cu_ceb34e2a_35224cuda3std3__45__cpo4cendE
	.align		8
        /*0020*/ 	.dword	_ZN88_INTERNAL_5db2b04c_52_flash_fwd_hdim64_bf16_paged_split_softcapall_sm80_cu_ceb34e2a_35224cuda3std3__490_GLOBAL__N__5db2b04c_52_flash_fwd_hdim64_bf16_paged_split_softcapall_sm80_cu_ceb34e2a_35226ignoreE
	.align		8
        /*0028*/ 	.dword	_ZN88_INTERNAL_5db2b04c_52_flash_fwd_hdim64_bf16_paged_split_softcapall_sm80_cu_ceb34e2a_35224cuda3std3__419piecewise_constructE
	.align		8
        /*0030*/ 	.dword	_ZN88_INTERNAL_5db2b04c_52_flash_fwd_hdim64_bf16_paged_split_softcapall_sm80_cu_ceb34e2a_35224cuda3std3__48in_placeE
	.align		8
        /*0038*/ 	.dword	_ZN88_INTERNAL_5db2b04c_52_flash_fwd_hdim64_bf16_paged_split_softcapall_sm80_cu_ceb34e2a_35224cuda3std6ranges3__45__cpo4swapE
	.align		8
        /*0040*/ 	.dword	_ZN88_INTERNAL_5db2b04c_52_flash_fwd_hdim64_bf16_paged_split_softcapall_sm80_cu_ceb34e2a_35224cuda3std6ranges3__45__cpo9iter_moveE
	.align		8
        /*0048*/ 	.dword	_ZN88_INTERNAL_5db2b04c_52_flash_fwd_hdim64_bf16_paged_split_softcapall_sm80_cu_ceb34e2a_35224cute7productE
	.align		8
        /*0050*/ 	.dword	_ZN88_INTERNAL_5db2b04c_52_flash_fwd_hdim64_bf16_paged_split_softcapall_sm80_cu_ceb34e2a_35224cute1_E


//--------------------- .nv.constant0._ZN7cutlass13device_kernelIN5flash19enable_sm80_to_sm89INS1_16FlashAttnFwdSm80INS1_25CollectiveMainloopFwdSm80ILi4ELi1ELb0EN4cute5tupleIJNS5_1CILi128EEENS7_ILi112EEENS7_ILi64EEEEEELi64ENS_10bfloat16_tEfNS_4arch4Sm80ELb0ELb0ELb1ELb0ELb1ELb0ELb1ELb1EEENS1_21CollectiveEpilogueFwdINS6_IJS8_SA_S9_EEENS6_IJNS7_ILi1EEESI_SI_EEESC_SE_Li128ELb0ELb1ELb1ELb0EEENS1_19SingleTileSchedulerILb0ELb1ELb1ELi128EEEEEEEEEvNT_6ParamsE --------------------------
	.section	.nv.constant0._ZN7cutlass13device_kernelIN5flash19enable_sm80_to_sm89INS1_16FlashAttnFwdSm80INS1_25CollectiveMainloopFwdSm80ILi4ELi1ELb0EN4cute5tupleIJNS5_1CILi128EEENS7_ILi112EEENS7_ILi64EEEEEELi64ENS_10bfloat16_tEfNS_4arch4Sm80ELb0ELb0ELb1ELb0ELb1ELb0ELb1ELb1EEENS1_21CollectiveEpilogueFwdINS6_IJS8_SA_S9_EEENS6_IJNS7_ILi1EEESI_SI_EEESC_SE_Li128ELb0ELb1ELb1ELb0EEENS1_19SingleTileSchedulerILb0ELb1ELb1ELi128EEEEEEEEEvNT_6ParamsE,"a",@progbits
	.sectionflags	@""
	.align	4
.nv.constant0._ZN7cutlass13device_kernelIN5flash19enable_sm80_to_sm89INS1_16FlashAttnFwdSm80INS1_25CollectiveMainloopFwdSm80ILi4ELi1ELb0EN4cute5tupleIJNS5_1CILi128EEENS7_ILi112EEENS7_ILi64EEEEEELi64ENS_10bfloat16_tEfNS_4arch4Sm80ELb0ELb0ELb1ELb0ELb1ELb0ELb1ELb1EEENS1_21CollectiveEpilogueFwdINS6_IJS8_SA_S9_EEENS6_IJNS7_ILi1EEESI_SI_EEESC_SE_Li128ELb0ELb1ELb1ELb0EEENS1_19SingleTileSchedulerILb0ELb1ELb1ELi128EEEEEEEEEvNT_6ParamsE:
	.zero		1400


//--------------------- .nv.constant0._ZN7cutlass13device_kernelIN5flash19enable_sm80_to_sm89INS1_16FlashAttnFwdSm80INS1_25CollectiveMainloopFwdSm80ILi4ELi1ELb0EN4cute5tupleIJNS5_1CILi128EEENS7_ILi80EEENS7_ILi64EEEEEELi64ENS_10bfloat16_tEfNS_4arch4Sm80ELb0ELb0ELb1ELb1ELb1ELb0ELb1ELb1EEENS1_21CollectiveEpilogueFwdINS6_IJS8_SA_S9_EEENS6_IJNS7_ILi1EEESI_SI_EEESC_SE_Li128ELb1ELb1ELb1ELb0EEENS1_36VarlenDynamicPersistentTileSchedulerILi128ELi80ELi128ELi128ELb1ELb1ELb0ELb0ELb1ELb1EEEEEEEEEvNT_6ParamsE --------------------------
	.section	.nv.constant0._ZN7cutlass13device_kernelIN5flash19enable_sm80_to_sm89INS1_16FlashAttnFwdSm80INS1_25CollectiveMainloopFwdSm80ILi4ELi1ELb0EN4cute5tupleIJNS5_1CILi128EEENS7_ILi80EEENS7_ILi64EEEEEELi64ENS_10bfloat16_tEfNS_4arch4Sm80ELb0ELb0ELb1ELb1ELb1ELb0ELb1ELb1EEENS1_21CollectiveEpilogueFwdINS6_IJS8_SA_S9_EEENS6_IJNS7_ILi1EEESI_SI_EEESC_SE_Li128ELb1ELb1ELb1ELb0EEENS1_36VarlenDynamicPersistentTileSchedulerILi128ELi80ELi128ELi128ELb1ELb1ELb0ELb0ELb1ELb1EEEEEEEEEvNT_6ParamsE,"a",@progbits
	.sectionflags	@""
	.align	4
.nv.constant0._ZN7cutlass13device_kernelIN5flash19enable_sm80_to_sm89INS1_16FlashAttnFwdSm80INS1_25CollectiveMainloopFwdSm80ILi4ELi1ELb0EN4cute5tupleIJNS5_1CILi128EEENS7_ILi80EEENS7_ILi64EEEEEELi64ENS_10bfloat16_tEfNS_4arch4Sm80ELb0ELb0ELb1ELb1ELb1ELb0ELb1ELb1EEENS1_21CollectiveEpilogueFwdINS6_IJS8_SA_S9_EEENS6_IJNS7_ILi1EEESI_SI_EEESC_SE_Li128ELb1ELb1ELb1ELb0EEENS1_36VarlenDynamicPersistentTileSchedulerILi128ELi80ELi128ELi128ELb1ELb1ELb0ELb0ELb1ELb1EEEEEEEEEvNT_6ParamsE:
	.zero		1432


//--------------------- .nv.constant0._ZN7cutlass13device_kernelIN5flash19enable_sm80_to_sm89INS1_16FlashAttnFwdSm80INS1_25CollectiveMainloopFwdSm80ILi4ELi1ELb0EN4cute5tupleIJNS5_1CILi128EEENS7_ILi80EEENS7_ILi64EEEEEELi64ENS_10bfloat16_tEfNS_4arch4Sm80ELb0ELb0ELb1ELb1ELb1ELb1ELb1ELb1EEENS1_21CollectiveEpilogueFwdINS6_IJS8_SA_S9_EEENS6_IJNS7_ILi1EEESI_SI_EEESC_SE_Li128ELb1ELb1ELb1ELb0EEENS1_36VarlenDynamicPersistentTileSchedulerILi128ELi80ELi128ELi128ELb1ELb1ELb0ELb0ELb1ELb1EEEEEEEEEvNT_6ParamsE --------------------------
	.section	.nv.constant0._ZN7cutlass13device_kernelIN5flash19enable_sm80_to_sm89INS1_16FlashAttnFwdSm80INS1_25CollectiveMainloopFwdSm80ILi4ELi1ELb0EN4cute5tupleIJNS5_1CILi128EEENS7_ILi80EEENS7_ILi64EEEEEELi64ENS_10bfloat16_tEfNS_4arch4Sm80ELb0ELb0ELb1ELb1ELb1ELb1ELb1ELb1EEENS1_21CollectiveEpilogueFwdINS6_IJS8_SA_S9_EEENS6_IJNS7_ILi1EEESI_SI_EEESC_SE_Li128ELb1ELb1ELb1ELb0EEENS1_36VarlenDynamicPersistentTileSchedulerILi128ELi80ELi128ELi128ELb1ELb1ELb0ELb0ELb1ELb1EEEEEEEEEvNT_6ParamsE,"a",@progbits
	.sectionflags	@""
	.align	4
.nv.constant0._ZN7cutlass13device_kernelIN5flash19enable_sm80_to_sm89INS1_16FlashAttnFwdSm80INS1_25CollectiveMainloopFwdSm80ILi4ELi1ELb0EN4cute5tupleIJNS5_1CILi128EEENS7_ILi80EEENS7_ILi64EEEEEELi64ENS_10bfloat16_tEfNS_4arch4Sm80ELb0ELb0ELb1ELb1ELb1ELb1ELb1ELb1EEENS1_21CollectiveEpilogueFwdINS6_IJS8_SA_S9_EEENS6_IJNS7_ILi1EEESI_SI_EEESC_SE_Li128ELb1ELb1ELb1ELb0EEENS1_36VarlenDynamicPersistentTileSchedulerILi128ELi80ELi128ELi128ELb1ELb1ELb0ELb0ELb1ELb1EEEEEEEEEvNT_6ParamsE:
	.zero		1432


//--------------------- .nv.constant0._ZN7cutlass13device_kernelIN5flash19enable_sm80_to_sm89INS1_16FlashAttnFwdSm80INS1_25CollectiveMainloopFwdSm80ILi4ELi1ELb0EN4cute5tupleIJNS5_1CILi128EEENS7_ILi96EEENS7_ILi64EEEEEELi64ENS_10bfloat16_tEfNS_4arch4Sm80ELb0ELb1ELb1ELb0ELb1ELb0ELb1ELb1EEENS1_21CollectiveEpilogueFwdINS6_IJS8_SA_S9_EEENS6_IJNS7_ILi1EEESI_SI_EEESC_SE_Li128ELb0ELb1ELb1ELb0EEENS1_19SingleTileSchedulerILb0ELb1ELb1ELi128EEEEEEEEEvNT_6ParamsE --------------------------
	.section	.nv.constant0._ZN7cutlass13device_kernelIN5flash19enable_sm80_to_sm89INS1_16FlashAttnFwdSm80INS1_25CollectiveMainloopFwdSm80ILi4ELi1ELb0EN4cute5tupleIJNS5_1CILi128EEENS7_ILi96EEENS7_ILi64EEEEEELi64ENS_10bfloat16_tEfNS_4arch4Sm80ELb0ELb1ELb1ELb0ELb1ELb0ELb1ELb1EEENS1_21CollectiveEpilogueFwdINS6_IJS8_SA_S9_EEENS6_IJNS7_ILi1EEESI_SI_EEESC_SE_Li128ELb0ELb1ELb1ELb0EEENS1_19SingleTileSchedulerILb0ELb1ELb1ELi128EEEEEEEEEvNT_6ParamsE,"a",@progbits
	.sectionflags	@""
	.align	4
.nv.constant0._ZN7cutlass13device_kernelIN5flash19enable_sm80_to_sm89INS1_16FlashAttnFwdSm80INS1_25CollectiveMainloopFwdSm80ILi4ELi1ELb0EN4cute5tupleIJNS5_1CILi128EEENS7_ILi96EEENS7_ILi64EEEEEELi64ENS_10bfloat16_tEfNS_4arch4Sm80ELb0ELb1ELb1ELb0ELb1ELb0ELb1ELb1EEENS1_21CollectiveEpilogueFwdINS6_IJS8_SA_S9_EEENS6_IJNS7_ILi1EEESI_SI_EEESC_SE_Li128ELb0ELb1ELb1ELb0EEENS1_19SingleTileSchedulerILb0ELb1ELb1ELi128EEEEEEEEEvNT_6ParamsE:
	.zero		1400


//--------------------- .nv.constant0._ZN7cutlass13device_kernelIN5flash19enable_sm80_to_sm89INS1_16FlashAttnFwdSm80INS1_25CollectiveMainloopFwdSm80ILi4ELi1ELb0EN4cute5tupleIJNS5_1CILi128EEENS7_ILi80EEENS7_ILi64EEEEEELi64ENS_10bfloat16_tEfNS_4arch4Sm80ELb0ELb1ELb1ELb1ELb1ELb0ELb1ELb1EEENS1_21CollectiveEpilogueFwdINS6_IJS8_SA_S9_EEENS6_IJNS7_ILi1EEESI_SI_EEESC_SE_Li128ELb1ELb1ELb1ELb0EEENS1_36VarlenDynamicPersistentTileSchedulerILi128ELi80ELi128ELi128ELb1ELb1ELb0ELb1ELb0ELb1EEEEEEEEEvNT_6ParamsE --------------------------
	.section	.nv.constant0._ZN7cutlass13device_kernelIN5flash19enable_sm80_to_sm89INS1_16FlashAttnFwdSm80INS1_25CollectiveMainloopFwdSm80ILi4ELi1ELb0EN4cute5tupleIJNS5_1CILi128EEENS7_ILi80EEENS7_ILi64EEEEEELi64ENS_10bfloat16_tEfNS_4arch4Sm80ELb0ELb1ELb1ELb1ELb1ELb0ELb1ELb1EEENS1_21CollectiveEpilogueFwdINS6_IJS8_SA_S9_EEENS6_IJNS7_ILi1EEESI_SI_EEESC_SE_Li128ELb1ELb1ELb1ELb0EEENS1_36VarlenDynamicPersistentTileSchedulerILi128ELi80ELi128ELi128ELb1ELb1ELb0ELb1ELb0ELb1EEEEEEEEEvNT_6ParamsE,"a",@progbits
	.sectionflags	@""
	.align	4
.nv.constant0._ZN7cutlass13device_kernelIN5flash19enable_sm80_to_sm89INS1_16FlashAttnFwdSm80INS1_25CollectiveMainloopFwdSm80ILi4ELi1ELb0EN4cute5tupleIJNS5_1CILi128EEENS7_ILi80EEENS7_ILi64EEEEEELi64ENS_10bfloat16_tEfNS_4arch4Sm80ELb0ELb1ELb1ELb1ELb1ELb0ELb1ELb1EEENS1_21CollectiveEpilogueFwdINS6_IJS8_SA_S9_EEENS6_IJNS7_ILi1EEESI_SI_EEESC_SE_Li128ELb1ELb1ELb1ELb0EEENS1_36VarlenDynamicPersistentTileSchedulerILi128ELi80ELi128ELi128ELb1ELb1ELb0ELb1ELb0ELb1EEEEEEEEEvNT_6ParamsE:
	.zero		1432


//--------------------- .nv.constant0._ZN7cutlass13device_kernelIN5flash19enable_sm80_to_sm89INS1_16FlashAttnFwdSm80INS1_25CollectiveMainloopFwdSm80ILi4ELi1ELb0EN4cute5tupleIJNS5_1CILi128EEENS7_ILi80EEENS7_ILi64EEEEEELi64ENS_10bfloat16_tEfNS_4arch4Sm80ELb0ELb1ELb1ELb1ELb1ELb1ELb1ELb1EEENS1_21CollectiveEpilogueFwdINS6_IJS8_SA_S9_EEENS6_IJNS7_ILi1EEESI_SI_EEESC_SE_Li128ELb1ELb1ELb1ELb0EEENS1_36VarlenDynamicPersistentTileSchedulerILi128ELi80ELi128ELi128ELb1ELb1ELb0ELb1ELb0ELb1EEEEEEEEEvNT_6ParamsE --------------------------
	.section	.nv.constant0._ZN7cutlass13device_kernelIN5flash19enable_sm80_to_sm89INS1_16FlashAttnFwdSm80INS1_25CollectiveMainloopFwdSm80ILi4ELi1ELb0EN4cute5tupleIJNS5_1CILi128EEENS7_ILi80EEENS7_ILi64EEEEEELi64ENS_10bfloat16_tEfNS_4arch4Sm80ELb0ELb1ELb1ELb1ELb1ELb1ELb1ELb1EEENS1_21CollectiveEpilogueFwdINS6_IJS8_SA_S9_EEENS6_IJNS7_ILi1EEESI_SI_EEESC_SE_Li128ELb1ELb1ELb1ELb0EEENS1_36VarlenDynamicPersistentTileSchedulerILi128ELi80ELi128ELi128ELb1ELb1ELb0ELb1ELb0ELb1EEEEEEEEEvNT_6ParamsE,"a",@progbits
	.sectionflags	@""
	.align	4
.nv.constant0._ZN7cutlass13device_kernelIN5flash19enable_sm80_to_sm89INS1_16FlashAttnFwdSm80INS1_25CollectiveMainloopFwdSm80ILi4ELi1ELb0EN4cute5tupleIJNS5_1CILi128EEENS7_ILi80EEENS7_ILi64EEEEEELi64ENS_10bfloat16_tEfNS_4arch4Sm80ELb0ELb1ELb1ELb1ELb1ELb1ELb1ELb1EEENS1_21CollectiveEpilogueFwdINS6_IJS8_SA_S9_EEENS6_IJNS7_ILi1EEESI_SI_EEESC_SE_Li128ELb1ELb1ELb1ELb0EEENS1_36VarlenDynamicPersistentTileSchedulerILi128ELi80ELi128ELi128ELb1ELb1ELb0ELb1ELb0ELb1EEEEEEEEEvNT_6ParamsE:
	.zero		1432


//--------------------- .nv.constant0._ZN7cutlass13device_kernelIN5flash19enable_sm80_to_sm89INS1_16FlashAttnFwdSm80INS1_25CollectiveMainloopFwdSm80ILi4ELi1ELb0EN4cute5tupleIJNS5_1CILi128EEENS7_ILi112EEENS7_ILi64EEEEEELi64ENS_10bfloat16_tEfNS_4arch4Sm80ELb1ELb0ELb1ELb0ELb1ELb0ELb1ELb1EEENS1_21CollectiveEpilogueFwdINS6_IJS8_SA_S9_EEENS6_IJNS7_ILi1EEESI_SI_EEESC_SE_Li128ELb0ELb1ELb1ELb0EEENS1_30DynamicPersistentTileSchedulerILi128ELi128ELb1ELb1ELb0EEEEEEEEEvNT_6ParamsE --------------------------
	.section	.nv.constant0._ZN7cutlass13device_kernelIN5flash19enable_sm80_to_sm89INS1_16FlashAttnFwdSm80INS1_25CollectiveMainloopFwdSm80ILi4ELi1ELb0EN4cute5tupleIJNS5_1CILi128EEENS7_ILi112EEENS7_ILi64EEEEEELi64ENS_10bfloat16_tEfNS_4arch4Sm80ELb1ELb0ELb1ELb0ELb1ELb0ELb1ELb1EEENS1_21CollectiveEpilogueFwdINS6_IJS8_SA_S9_EEENS6_IJNS7_ILi1EEESI_SI_EEESC_SE_Li128ELb0ELb1ELb1ELb0EEENS1_30DynamicPersistentTileSchedulerILi128ELi128ELb1ELb1ELb0EEEEEEEEEvNT_6ParamsE,"a",@progbits
	.sectionflags	@""
	.align	4
.nv.constant0._ZN7cutlass13device_kernelIN5flash19enable_sm80_to_sm89INS1_16FlashAttnFwdSm80INS1_25CollectiveMainloopFwdSm80ILi4ELi1ELb0EN4cute5tupleIJNS5_1CILi128EEENS7_ILi112EEENS7_ILi64EEEEEELi64ENS_10bfloat16_tEfNS_4arch4Sm80ELb1ELb0ELb1ELb0ELb1ELb0ELb1ELb1EEENS1_21CollectiveEpilogueFwdINS6_IJS8_SA_S9_EEENS6_IJNS7_ILi1EEESI_SI_EEESC_SE_Li128ELb0ELb1ELb1ELb0EEENS1_30DynamicPersistentTileSchedulerILi128ELi128ELb1ELb1ELb0EEEEEEEEEvNT_6ParamsE:
	.zero		1416


//--------------------- .nv.constant0._ZN7cutlass13device_kernelIN5flash19enable_sm80_to_sm89INS1_16FlashAttnFwdSm80INS1_25CollectiveMainloopFwdSm80ILi4ELi1ELb0EN4cute5tupleIJNS5_1CILi128EEENS7_ILi80EEENS7_ILi64EEEEEELi64ENS_10bfloat16_tEfNS_4arch4Sm80ELb1ELb0ELb1ELb1ELb1ELb0ELb1ELb1EEENS1_21CollectiveEpilogueFwdINS6_IJS8_SA_S9_EEENS6_IJNS7_ILi1EEESI_SI_EEESC_SE_Li128ELb1ELb1ELb1ELb0EEENS1_36VarlenDynamicPersistentTileSchedulerILi128ELi80ELi128ELi128ELb1ELb1ELb0ELb1ELb1ELb1EEEEEEEEEvNT_6ParamsE --------------------------
	.section	.nv.constant0._ZN7cutlass13device_kernelIN5flash19enable_sm80_to_sm89INS1_16FlashAttnFwdSm80INS1_25CollectiveMainloopFwdSm80ILi4ELi1ELb0EN4cute5tupleIJNS5_1CILi128EEENS7_ILi80EEENS7_ILi64EEEEEELi64ENS_10bfloat16_tEfNS_4arch4Sm80ELb1ELb0ELb1ELb1ELb1ELb0ELb1ELb1EEENS1_21CollectiveEpilogueFwdINS6_IJS8_SA_S9_EEENS6_IJNS7_ILi1EEESI_SI_EEESC_SE_Li128ELb1ELb1ELb1ELb0EEENS1_36VarlenDynamicPersistentTileSchedulerILi128ELi80ELi128ELi128ELb1ELb1ELb0ELb1ELb1ELb1EEEEEEEEEvNT_6ParamsE,"a",@progbits
	.sectionflags	@""
	.align	4
.nv.constant0._ZN7cutlass13device_kernelIN5flash19enable_sm80_to_sm89INS1_16FlashAttnFwdSm80INS1_25CollectiveMainloopFwdSm80ILi4ELi1ELb0EN4cute5tupleIJNS5_1CILi128EEENS7_ILi80EEENS7_ILi64EEEEEELi64ENS_10bfloat16_tEfNS_4arch4Sm80ELb1ELb0ELb1ELb1ELb1ELb0ELb1ELb1EEENS1_21CollectiveEpilogueFwdINS6_IJS8_SA_S9_EEENS6_IJNS7_ILi1EEESI_SI_EEESC_SE_Li128ELb1ELb1ELb1ELb0EEENS1_36VarlenDynamicPersistentTileSchedulerILi128ELi80ELi128ELi128ELb1ELb1ELb0ELb1ELb1ELb1EEEEEEEEEvNT_6ParamsE:
	.zero		1432


//--------------------- .nv.constant0._ZN7cutlass13device_kernelIN5flash19enable_sm80_to_sm89INS1_16FlashAttnFwdSm80INS1_25CollectiveMainloopFwdSm80ILi4ELi1ELb0EN4cute5tupleIJNS5_1CILi128EEENS7_ILi80EEENS7_ILi64EEEEEELi64ENS_10bfloat16_tEfNS_4arch4Sm80ELb1ELb0ELb1ELb1ELb1ELb1ELb1ELb1EEENS1_21CollectiveEpilogueFwdINS6_IJS8_SA_S9_EEENS6_IJNS7_ILi1EEESI_SI_EEESC_SE_Li128ELb1ELb1ELb1ELb0EEENS1_36VarlenDynamicPersistentTileSchedulerILi128ELi80ELi128ELi128ELb1ELb1ELb0ELb1ELb1ELb1EEEEEEEEEvNT_6ParamsE --------------------------
	.section	.nv.constant0._ZN7cutlass13device_kernelIN5flash19enable_sm80_to_sm89INS1_16FlashAttnFwdSm80INS1_25CollectiveMainloopFwdSm80ILi4ELi1ELb0EN4cute5tupleIJNS5_1CILi128EEENS7_ILi80EEENS7_ILi64EEEEEELi64ENS_10bfloat16_tEfNS_4arch4Sm80ELb1ELb0ELb1ELb1ELb1ELb1ELb1ELb1EEENS1_21CollectiveEpilogueFwdINS6_IJS8_SA_S9_EEENS6_IJNS7_ILi1EEESI_SI_EEESC_SE_Li128ELb1ELb1ELb1ELb0EEENS1_36VarlenDynamicPersistentTileSchedulerILi128ELi80ELi128ELi128ELb1ELb1ELb0ELb1ELb1ELb1EEEEEEEEEvNT_6ParamsE,"a",@progbits
	.sectionflags	@""
	.align	4
.nv.constant0._ZN7cutlass13device_kernelIN5flash19enable_sm80_to_sm89INS1_16FlashAttnFwdSm80INS1_25CollectiveMainloopFwdSm80ILi4ELi1ELb0EN4cute5tupleIJNS5_1CILi128EEENS7_ILi80EEENS7_ILi64EEEEEELi64ENS_10bfloat16_tEfNS_4arch4Sm80ELb1ELb0ELb1ELb1ELb1ELb1ELb1ELb1EEENS1_21CollectiveEpilogueFwdINS6_IJS8_SA_S9_EEENS6_IJNS7_ILi1EEESI_SI_EEESC_SE_Li128ELb1ELb1ELb1ELb0EEENS1_36VarlenDynamicPersistentTileSchedulerILi128ELi80ELi128ELi128ELb1ELb1ELb0ELb1ELb1ELb1EEEEEEEEEvNT_6ParamsE:
	.zero		1432


//--------------------- .nv.constant0._ZN7cutlass13device_kernelIN5flash19enable_sm80_to_sm89INS1_16FlashAttnFwdSm80INS1_25CollectiveMainloopFwdSm80ILi4ELi1ELb0EN4cute5tupleIJNS5_1CILi128EEENS7_ILi112EEENS7_ILi64EEEEEELi64ENS_10bfloat16_tEfNS_4arch4Sm80ELb0ELb0ELb0ELb0ELb1ELb0ELb1ELb1EEENS1_21CollectiveEpilogueFwdINS6_IJS8_SA_S9_EEENS6_IJNS7_ILi1EEESI_SI_EEESC_SE_Li128ELb0ELb1ELb1ELb0EEENS1_19SingleTileSchedulerILb0ELb1ELb1ELi128EEEEEEEEEvNT_6ParamsE --------------------------
	.section	.nv.constant0._ZN7cutlass13device_kernelIN5flash19enable_sm80_to_sm89INS1_16FlashAttnFwdSm80INS1_25CollectiveMainloopFwdSm80ILi4ELi1ELb0EN4cute5tupleIJNS5_1CILi128EEENS7_ILi112EEENS7_ILi64EEEEEELi64ENS_10bfloat16_tEfNS_4arch4Sm80ELb0ELb0ELb0ELb0ELb1ELb0ELb1ELb1EEENS1_21CollectiveEpilogueFwdINS6_IJS8_SA_S9_EEENS6_IJNS7_ILi1EEESI_SI_EEESC_SE_Li128ELb0ELb1ELb1ELb0EEENS1_19SingleTileSchedulerILb0ELb1ELb1ELi128EEEEEEEEEvNT_6ParamsE,"a",@progbits
	.sectionflags	@""
	.align	4
.nv.constant0._ZN7cutlass13device_kernelIN5flash19enable_sm80_to_sm89INS1_16FlashAttnFwdSm80INS1_25CollectiveMainloopFwdSm80ILi4ELi1ELb0EN4cute5tupleIJNS5_1CILi128EEENS7_ILi112EEENS7_ILi64EEEEEELi64ENS_10bfloat16_tEfNS_4arch4Sm80ELb0ELb0ELb0ELb0ELb1ELb0ELb1ELb1EEENS1_21CollectiveEpilogueFwdINS6_IJS8_SA_S9_EEENS6_IJNS7_ILi1EEESI_SI_EEESC_SE_Li128ELb0ELb1ELb1ELb0EEENS1_19SingleTileSchedulerILb0ELb1ELb1ELi128EEEEEEEEEvNT_6ParamsE:
	.zero		1400


//--------------------- .nv.constant0._ZN7cutlass13device_kernelIN5flash19enable_sm80_to_sm89INS1_16FlashAttnFwdSm80INS1_25CollectiveMainloopFwdSm80ILi4ELi1ELb0EN4cute5tupleIJNS5_1CILi128EEENS7_ILi80EEENS7_ILi64EEEEEELi64ENS_10bfloat16_tEfNS_4arch4Sm80ELb0ELb0ELb0ELb1ELb1ELb0ELb1ELb1EEENS1_21CollectiveEpilogueFwdINS6_IJS8_SA_S9_EEENS6_IJNS7_ILi1EEESI_SI_EEESC_SE_Li128ELb1ELb1ELb1ELb0EEENS1_36VarlenDynamicPersistentTileSchedulerILi128ELi80ELi128ELi128ELb1ELb1ELb0ELb0ELb1ELb1EEEEEEEEEvNT_6ParamsE --------------------------
	.section	.nv.constant0._ZN7cutlass13device_kernelIN5flash19enable_sm80_to_sm89INS1_16FlashAttnFwdSm80INS1_25CollectiveMainloopFwdSm80ILi4ELi1ELb0EN4cute5tupleIJNS5_1CILi128EEENS7_ILi80EEENS7_ILi64EEEEEELi64ENS_10bfloat16_tEfNS_4arch4Sm80ELb0ELb0ELb0ELb1ELb1ELb0ELb1ELb1EEENS1_21CollectiveEpilogueFwdINS6_IJS8_SA_S9_EEENS6_IJNS7_ILi1EEESI_SI_EEESC_SE_Li128ELb1ELb1ELb1ELb0EEENS1_36VarlenDynamicPersistentTileSchedulerILi128ELi80ELi128ELi128ELb1ELb1ELb0ELb0ELb1ELb1EEEEEEEEEvNT_6ParamsE,"a",@progbits
	.sectionflags	@""
	.align	4
.nv.constant0._ZN7cutlass13device_kernelIN5flash19enable_sm80_to_sm89INS1_16FlashAttnFwdSm80INS1_25CollectiveMainloopFwdSm80ILi4ELi1ELb0EN4cute5tupleIJNS5_1CILi128EEENS7_ILi80EEENS7_ILi64EEEEEELi64ENS_10bfloat16_tEfNS_4arch4Sm80ELb0ELb0ELb0ELb1ELb1ELb0ELb1ELb1EEENS1_21CollectiveEpilogueFwdINS6_IJS8_SA_S9_EEENS6_IJNS7_ILi1EEESI_SI_EEESC_SE_Li128ELb1ELb1ELb1ELb0EEENS1_36VarlenDynamicPersistentTileSchedulerILi128ELi80ELi128ELi128ELb1ELb1ELb0ELb0ELb1ELb1EEEEEEEEEvNT_6ParamsE:
	.zero		1432


//--------------------- .nv.constant0._ZN7cutlass13device_kernelIN5flash19enable_sm80_to_sm89INS1_16FlashAttnFwdSm80INS1_25CollectiveMainloopFwdSm80ILi4ELi1ELb0EN4cute5tupleIJNS5_1CILi128EEENS7_ILi80EEENS7_ILi64EEEEEELi64ENS_10bfloat16_tEfNS_4arch4Sm80ELb0ELb0ELb0ELb1ELb1ELb1ELb1ELb1EEENS1_21CollectiveEpilogueFwdINS6_IJS8_SA_S9_EEENS6_IJNS7_ILi1EEESI_SI_EEESC_SE_Li128ELb1ELb1ELb1ELb0EEENS1_36VarlenDynamicPersistentTileSchedulerILi128ELi80ELi128ELi128ELb1ELb1ELb0ELb0ELb1ELb1EEEEEEEEEvNT_6ParamsE --------------------------
	.section	.nv.constant0._ZN7cutlass13device_kernelIN5flash19enable_sm80_to_sm89INS1_16FlashAttnFwdSm80INS1_25CollectiveMainloopFwdSm80ILi4ELi1ELb0EN4cute5tupleIJNS5_1CILi128EEENS7_ILi80EEENS7_ILi64EEEEEELi64ENS_10bfloat16_tEfNS_4arch4Sm80ELb0ELb0ELb0ELb1ELb1ELb1ELb1ELb1EEENS1_21CollectiveEpilogueFwdINS6_IJS8_SA_S9_EEENS6_IJNS7_ILi1EEESI_SI_EEESC_SE_Li128ELb1ELb1ELb1ELb0EEENS1_36VarlenDynamicPersistentTileSchedulerILi128ELi80ELi128ELi128ELb1ELb1ELb0ELb0ELb1ELb1EEEEEEEEEvNT_6ParamsE,"a",@progbits
	.sectionflags	@""
	.align	4
.nv.constant0._ZN7cutlass13device_kernelIN5flash19enable_sm80_to_sm89INS1_16FlashAttnFwdSm80INS1_25CollectiveMainloopFwdSm80ILi4ELi1ELb0EN4cute5tupleIJNS5_1CILi128EEENS7_ILi80EEENS7_ILi64EEEEEELi64ENS_10bfloat16_tEfNS_4arch4Sm80ELb0ELb0ELb0ELb1ELb1ELb1ELb1ELb1EEENS1_21CollectiveEpilogueFwdINS6_IJS8_SA_S9_EEENS6_IJNS7_ILi1EEESI_SI_EEESC_SE_Li128ELb1ELb1ELb1ELb0EEENS1_36VarlenDynamicPersistentTileSchedulerILi128ELi80ELi128ELi128ELb1ELb1ELb0ELb0ELb1ELb1EEEEEEEEEvNT_6ParamsE:
	.zero		1432


//--------------------- .nv.constant0._ZN7cutlass13device_kernelIN5flash19enable_sm80_to_sm89INS1_16FlashAttnFwdSm80INS1_25CollectiveMainloopFwdSm80ILi4ELi1ELb0EN4cute5tupleIJNS5_1CILi128EEENS7_ILi96EEENS7_ILi64EEEEEELi64ENS_10bfloat16_tEfNS_4arch4Sm80ELb0ELb1ELb0ELb0ELb1ELb0ELb1ELb1EEENS1_21CollectiveEpilogueFwdINS6_IJS8_SA_S9_EEENS6_IJNS7_ILi1EEESI_SI_EEESC_SE_Li128ELb0ELb1ELb1ELb0EEENS1_19SingleTileSchedulerILb0ELb1ELb1ELi128EEEEEEEEEvNT_6ParamsE --------------------------
	.section	.nv.constant0._ZN7cutlass13device_kernelIN5flash19enable_sm80_to_sm89INS1_16FlashAttnFwdSm80INS1_25CollectiveMainloopFwdSm80ILi4ELi1ELb0EN4cute5tupleIJNS5_1CILi128EEENS7_ILi96EEENS7_ILi64EEEEEELi64ENS_10bfloat16_tEfNS_4arch4Sm80ELb0ELb1ELb0ELb0ELb1ELb0ELb1ELb1EEENS1_21CollectiveEpilogueFwdINS6_IJS8_SA_S9_EEENS6_IJNS7_ILi1EEESI_SI_EEESC_SE_Li128ELb0ELb1ELb1ELb0EEENS1_19SingleTileSchedulerILb0ELb1ELb1ELi128EEEEEEEEEvNT_6ParamsE,"a",@progbits
	.sectionflags	@""
	.align	4
.nv.constant0._ZN7cutlass13device_kernelIN5flash19enable_sm80_to_sm89INS1_16FlashAttnFwdSm80INS1_25CollectiveMainloopFwdSm80ILi4ELi1ELb0EN4cute5tupleIJNS5_1CILi128EEENS7_ILi96EEENS7_ILi64EEEEEELi64ENS_10bfloat16_tEfNS_4arch4Sm80ELb0ELb1ELb0ELb0ELb1ELb0ELb1ELb1EEENS1_21CollectiveEpilogueFwdINS6_IJS8_SA_S9_EEENS6_IJNS7_ILi1EEESI_SI_EEESC_SE_Li128ELb0ELb1ELb1ELb0EEENS1_19SingleTileSchedulerILb0ELb1ELb1ELi128EEEEEEEEEvNT_6ParamsE:
	.zero		1400


//--------------------- .nv.constant0._ZN7cutlass13device_kernelIN5flash19enable_sm80_to_sm89INS1_16FlashAttnFwdSm80INS1_25CollectiveMainloopFwdSm80ILi4ELi1ELb0EN4cute5tupleIJNS5_1CILi128EEENS7_ILi80EEENS7_ILi64EEEEEELi64ENS_10bfloat16_tEfNS_4arch4Sm80ELb0ELb1ELb0ELb1ELb1ELb0ELb1ELb1EEENS1_21CollectiveEpilogueFwdINS6_IJS8_SA_S9_EEENS6_IJNS7_ILi1EEESI_SI_EEESC_SE_Li128ELb1ELb1ELb1ELb0EEENS1_36VarlenDynamicPersistentTileSchedulerILi128ELi80ELi128ELi128ELb1ELb1ELb0ELb1ELb0ELb1EEEEEEEEEvNT_6ParamsE --------------------------
	.section	.nv.constant0._ZN7cutlass13device_kernelIN5flash19enable_sm80_to_sm89INS1_16FlashAttnFwdSm80INS1_25CollectiveMainloopFwdSm80ILi4ELi1ELb0EN4cute5tupleIJNS5_1CILi128EEENS7_ILi80EEENS7_ILi64EEEEEELi64ENS_10bfloat16_tEfNS_4arch4Sm80ELb0ELb1ELb0ELb1ELb1ELb0ELb1ELb1EEENS1_21CollectiveEpilogueFwdINS6_IJS8_SA_S9_EEENS6_IJNS7_ILi1EEESI_SI_EEESC_SE_Li128ELb1ELb1ELb1ELb0EEENS1_36VarlenDynamicPersistentTileSchedulerILi128ELi80ELi128ELi128ELb1ELb1ELb0ELb1ELb0ELb1EEEEEEEEEvNT_6ParamsE,"a",@progbits
	.sectionflags	@""
	.align	4
.nv.constant0._ZN7cutlass13device_kernelIN5flash19enable_sm80_to_sm89INS1_16FlashAttnFwdSm80INS1_25CollectiveMainloopFwdSm80ILi4ELi1ELb0EN4cute5tupleIJNS5_1CILi128EEENS7_ILi80EEENS7_ILi64EEEEEELi64ENS_10bfloat16_tEfNS_4arch4Sm80ELb0ELb1ELb0ELb1ELb1ELb0ELb1ELb1EEENS1_21CollectiveEpilogueFwdINS6_IJS8_SA_S9_EEENS6_IJNS7_ILi1EEESI_SI_EEESC_SE_Li128ELb1ELb1ELb1ELb0EEENS1_36VarlenDynamicPersistentTileSchedulerILi128ELi80ELi128ELi128ELb1ELb1ELb0ELb1ELb0ELb1EEEEEEEEEvNT_6ParamsE:
	.zero		1432


//--------------------- .nv.constant0._ZN7cutlass13device_kernelIN5flash19enable_sm80_to_sm89INS1_16FlashAttnFwdSm80INS1_25CollectiveMainloopFwdSm80ILi4ELi1ELb0EN4cute5tupleIJNS5_1CILi128EEENS7_ILi80EEENS7_ILi64EEEEEELi64ENS_10bfloat16_tEfNS_4arch4Sm80ELb0ELb1ELb0ELb1ELb1ELb1ELb1ELb1EEENS1_21CollectiveEpilogueFwdINS6_IJS8_SA_S9_EEENS6_IJNS7_ILi1EEESI_SI_EEESC_SE_Li128ELb1ELb1ELb1ELb0EEENS1_36VarlenDynamicPersistentTileSchedulerILi128ELi80ELi128ELi128ELb1ELb1ELb0ELb1ELb0ELb1EEEEEEEEEvNT_6ParamsE --------------------------
	.section	.nv.constant0._ZN7cutlass13device_kernelIN5flash19enable_sm80_to_sm89INS1_16FlashAttnFwdSm80INS1_25CollectiveMainloopFwdSm80ILi4ELi1ELb0EN4cute5tupleIJNS5_1CILi128EEENS7_ILi80EEENS7_ILi64EEEEEELi64ENS_10bfloat16_tEfNS_4arch4Sm80ELb0ELb1ELb0ELb1ELb1ELb1ELb1ELb1EEENS1_21CollectiveEpilogueFwdINS6_IJS8_SA_S9_EEENS6_IJNS7_ILi1EEESI_SI_EEESC_SE_Li128ELb1ELb1ELb1ELb0EEENS1_36VarlenDynamicPersistentTileSchedulerILi128ELi80ELi128ELi128ELb1ELb1ELb0ELb1ELb0ELb1EEEEEEEEEvNT_6ParamsE,"a",@progbits
	.sectionflags	@""
	.align	4
.nv.constant0._ZN7cutlass13device_kernelIN5flash19enable_sm80_to_sm89INS1_16FlashAttnFwdSm80INS1_25CollectiveMainloopFwdSm80ILi4ELi1ELb0EN4cute5tupleIJNS5_1CILi128EEENS7_ILi80EEENS7_ILi64EEEEEELi64ENS_10bfloat16_tEfNS_4arch4Sm80ELb0ELb1ELb0ELb1ELb1ELb1ELb1ELb1EEENS1_21CollectiveEpilogueFwdINS6_IJS8_SA_S9_EEENS6_IJNS7_ILi1EEESI_SI_EEESC_SE_Li128ELb1ELb1ELb1ELb0EEENS1_36VarlenDynamicPersistentTileSchedulerILi128ELi80ELi128ELi128ELb1ELb1ELb0ELb1ELb0ELb1EEEEEEEEEvNT_6ParamsE:
	.zero		1432


//--------------------- .nv.constant0._ZN7cutlass13device_kernelIN5flash19enable_sm80_to_sm89INS1_16FlashAttnFwdSm80INS1_25CollectiveMainloopFwdSm80ILi4ELi1ELb0EN4cute5tupleIJNS5_1CILi128EEENS7_ILi112EEENS7_ILi64EEEEEELi64ENS_10bfloat16_tEfNS_4arch4Sm80ELb1ELb0ELb0ELb0ELb1ELb0ELb1ELb1EEENS1_21CollectiveEpilogueFwdINS6_IJS8_SA_S9_EEENS6_IJNS7_ILi1EEESI_SI_EEESC_SE_Li128ELb0ELb1ELb1ELb0EEENS1_30DynamicPersistentTileSchedulerILi128ELi128ELb1ELb1ELb0EEEEEEEEEvNT_6ParamsE --------------------------
	.section	.nv.constant0._ZN7cutlass13device_kernelIN5flash19enable_sm80_to_sm89INS1_16FlashAttnFwdSm80INS1_25CollectiveMainloopFwdSm80ILi4ELi1ELb0EN4cute5tupleIJNS5_1CILi128EEENS7_ILi112EEENS7_ILi64EEEEEELi64ENS_10bfloat16_tEfNS_4arch4Sm80ELb1ELb0ELb0ELb0ELb1ELb0ELb1ELb1EEENS1_21CollectiveEpilogueFwdINS6_IJS8_SA_S9_EEENS6_IJNS7_ILi1EEESI_SI_EEESC_SE_Li128ELb0ELb1ELb1ELb0EEENS1_30DynamicPersistentTileSchedulerILi128ELi128ELb1ELb1ELb0EEEEEEEEEvNT_6ParamsE,"a",@progbits
	.sectionflags	@""
	.align	4
.nv.constant0._ZN7cutlass13device_kernelIN5flash19enable_sm80_to_sm89INS1_16FlashAttnFwdSm80INS1_25CollectiveMainloopFwdSm80ILi4ELi1ELb0EN4cute5tupleIJNS5_1CILi128EEENS7_ILi112EEENS7_ILi64EEEEEELi64ENS_10bfloat16_tEfNS_4arch4Sm80ELb1ELb0ELb0ELb0ELb1ELb0ELb1ELb1EEENS1_21CollectiveEpilogueFwdINS6_IJS8_SA_S9_EEENS6_IJNS7_ILi1EEESI_SI_EEESC_SE_Li128ELb0ELb1ELb1ELb0EEENS1_30DynamicPersistentTileSchedulerILi128ELi128ELb1ELb1ELb0EEEEEEEEEvNT_6ParamsE:
	.zero		1416


//--------------------- .nv.constant0._ZN7cutlass13device_kernelIN5flash19enable_sm80_to_sm89INS1_16FlashAttnFwdSm80INS1_25CollectiveMainloopFwdSm80ILi4ELi1ELb0EN4cute5tupleIJNS5_1CILi128EEENS7_ILi80EEENS7_ILi64EEEEEELi64ENS_10bfloat16_tEfNS_4arch4Sm80ELb1ELb0ELb0ELb1ELb1ELb0ELb1ELb1EEENS1_21CollectiveEpilogueFwdINS6_IJS8_SA_S9_EEENS6_IJNS7_ILi1EEESI_SI_EEESC_SE_Li128ELb1ELb1ELb1ELb0EEENS1_36VarlenDynamicPersistentTileSchedulerILi128ELi80ELi128ELi128ELb1ELb1ELb0ELb1ELb1ELb1EEEEEEEEEvNT_6ParamsE --------------------------
	.section	.nv.constant0._ZN7cutlass13device_kernelIN5flash19enable_sm80_to_sm89INS1_16FlashAttnFwdSm80INS1_25CollectiveMainloopFwdSm80ILi4ELi1ELb0EN4cute5tupleIJNS5_1CILi128EEENS7_ILi80EEENS7_ILi64EEEEEELi64ENS_10bfloat16_tEfNS_4arch4Sm80ELb1ELb0ELb0ELb1ELb1ELb0ELb1ELb1EEENS1_21CollectiveEpilogueFwdINS6_IJS8_SA_S9_EEENS6_IJNS7_ILi1EEESI_SI_EEESC_SE_Li128ELb1ELb1ELb1ELb0EEENS1_36VarlenDynamicPersistentTileSchedulerILi128ELi80ELi128ELi128ELb1ELb1ELb0ELb1ELb1ELb1EEEEEEEEEvNT_6ParamsE,"a",@progbits
	.sectionflags	@""
	.align	4
.nv.constant0._ZN7cutlass13device_kernelIN5flash19enable_sm80_to_sm89INS1_16FlashAttnFwdSm80INS1_25CollectiveMainloopFwdSm80ILi4ELi1ELb0EN4cute5tupleIJNS5_1CILi128EEENS7_ILi80EEENS7_ILi64EEEEEELi64ENS_10bfloat16_tEfNS_4arch4Sm80ELb1ELb0ELb0ELb1ELb1ELb0ELb1ELb1EEENS1_21CollectiveEpilogueFwdINS6_IJS8_SA_S9_EEENS6_IJNS7_ILi1EEESI_SI_EEESC_SE_Li128ELb1ELb1ELb1ELb0EEENS1_36VarlenDynamicPersistentTileSchedulerILi128ELi80ELi128ELi128ELb1ELb1ELb0ELb1ELb1ELb1EEEEEEEEEvNT_6ParamsE:
	.zero		1432


//--------------------- .nv.constant0._ZN7cutlass13device_kernelIN5flash19enable_sm80_to_sm89INS1_16FlashAttnFwdSm80INS1_25CollectiveMainloopFwdSm80ILi4ELi1ELb0EN4cute5tupleIJNS5_1CILi128EEENS7_ILi80EEENS7_ILi64EEEEEELi64ENS_10bfloat16_tEfNS_4arch4Sm80ELb1ELb0ELb0ELb1ELb1ELb1ELb1ELb1EEENS1_21CollectiveEpilogueFwdINS6_IJS8_SA_S9_EEENS6_IJNS7_ILi1EEESI_SI_EEESC_SE_Li128ELb1ELb1ELb1ELb0EEENS1_36VarlenDynamicPersistentTileSchedulerILi128ELi80ELi128ELi128ELb1ELb1ELb0ELb1ELb1ELb1EEEEEEEEEvNT_6ParamsE --------------------------
	.section	.nv.constant0._ZN7cutlass13device_kernelIN5flash19enable_sm80_to_sm89INS1_16FlashAttnFwdSm80INS1_25CollectiveMainloopFwdSm80ILi4ELi1ELb0EN4cute5tupleIJNS5_1CILi128EEENS7_ILi80EEENS7_ILi64EEEEEELi64ENS_10bfloat16_tEfNS_4arch4Sm80ELb1ELb0ELb0ELb1ELb1ELb1ELb1ELb1EEENS1_21CollectiveEpilogueFwdINS6_IJS8_SA_S9_EEENS6_IJNS7_ILi1EEESI_SI_EEESC_SE_Li128ELb1ELb1ELb1ELb0EEENS1_36VarlenDynamicPersistentTileSchedulerILi128ELi80ELi128ELi128ELb1ELb1ELb0ELb1ELb1ELb1EEEEEEEEEvNT_6ParamsE,"a",@progbits
	.sectionflags	@""
	.align	4
.nv.constant0._ZN7cutlass13device_kernelIN5flash19enable_sm80_to_sm89INS1_16FlashAttnFwdSm80INS1_25CollectiveMainloopFwdSm80ILi4ELi1ELb0EN4cute5tupleIJNS5_1CILi128EEENS7_ILi80EEENS7_ILi64EEEEEELi64ENS_10bfloat16_tEfNS_4arch4Sm80ELb1ELb0ELb0ELb1ELb1ELb1ELb1ELb1EEENS1_21CollectiveEpilogueFwdINS6_IJS8_SA_S9_EEENS6_IJNS7_ILi1EEESI_SI_EEESC_SE_Li128ELb1ELb1ELb1ELb0EEENS1_36VarlenDynamicPersistentTileSchedulerILi128ELi80ELi128ELi128ELb1ELb1ELb0ELb1ELb1ELb1EEEEEEEEEvNT_6ParamsE:
	.zero		1432


//--------------------- .text._ZN7cutlass13device_kernelIN5flash19enable_sm80_to_sm89INS1_16FlashAttnFwdSm80INS1_25CollectiveMainloopFwdSm80ILi4ELi1ELb0EN4cute5tupleIJNS5_1CILi128EEENS7_ILi112EEENS7_ILi64EEEEEELi64ENS_10bfloat16_tEfNS_4arch4Sm80ELb0ELb0ELb1ELb0ELb1ELb0ELb1ELb1EEENS1_21CollectiveEpilogueFwdINS6_IJS8_SA_S9_EEENS6_IJNS7_ILi1EEESI_SI_EEESC_SE_Li128ELb0ELb1ELb1ELb0EEENS1_19SingleTileSchedulerILb0ELb1ELb1ELi128EEEEEEEEEvNT_6ParamsE --------------------------
	.section	.text._ZN7cutlass13device_kernelIN5flash19enable_sm80_to_sm89INS1_16FlashAttnFwdSm80INS1_25CollectiveMainloopFwdSm80ILi4ELi1ELb0EN4cute5tupleIJNS5_1CILi128EEENS7_ILi112EEENS7_ILi64EEEEEELi64ENS_10bfloat16_tEfNS_4arch4Sm80ELb0ELb0ELb1ELb0ELb1ELb0ELb1ELb1EEENS1_21CollectiveEpilogueFwdINS6_IJS8_SA_S9_EEENS6_IJNS7_ILi1EEESI_SI_EEESC_SE_Li128ELb0ELb1ELb1ELb0EEENS1_19SingleTileSchedulerILb0ELb1ELb1ELi128EEEEEEEEEvNT_6ParamsE,"ax",@progbits
	.sectioninfo	@"SHI_REGISTERS=255"
	.align	128
.text._ZN7cutlass13device_kernelIN5flash19enable_sm80_to_sm89INS1_16FlashAttnFwdSm80INS1_25CollectiveMainloopFwdSm80ILi4ELi1ELb0EN4cute5tupleIJNS5_1CILi128EEENS7_ILi112EEENS7_ILi64EEEEEELi64ENS_10bfloat16_tEfNS_4arch4Sm80ELb0ELb0ELb1ELb0ELb1ELb0ELb1ELb1EEENS1_21CollectiveEpilogueFwdINS6_IJS8_SA_S9_EEENS6_IJNS7_ILi1EEESI_SI_EEESC_SE_Li128ELb0ELb1ELb1ELb0EEENS1_19SingleTileSchedulerILb0ELb1ELb1ELi128EEEEEEEEEvNT_6ParamsE:
        .type           _ZN7cutlass13device_kernelIN5flash19enable_sm80_to_sm89INS1_16FlashAttnFwdSm80INS1_25CollectiveMainloopFwdSm80ILi4ELi1ELb0EN4cute5tupleIJNS5_1CILi128EEENS7_ILi112EEENS7_ILi64EEEEEELi64ENS_10bfloat16_tEfNS_4arch4Sm80ELb0ELb0ELb1ELb0ELb1ELb0ELb1ELb1EEENS1_21CollectiveEpilogueFwdINS6_IJS8_SA_S9_EEENS6_IJNS7_ILi1EEESI_SI_EEESC_SE_Li128ELb0ELb1ELb1ELb0EEENS1_19SingleTileSchedulerILb0ELb1ELb1ELi128EEEEEEEEEvNT_6ParamsE,@function
        .size           _ZN7cutlass13device_kernelIN5flash19enable_sm80_to_sm89INS1_16FlashAttnFwdSm80INS1_25CollectiveMainloopFwdSm80ILi4ELi1ELb0EN4cute5tupleIJNS5_1CILi128EEENS7_ILi112EEENS7_ILi64EEEEEELi64ENS_10bfloat16_tEfNS_4arch4Sm80ELb0ELb0ELb1ELb0ELb1ELb0ELb1ELb1EEENS1_21CollectiveEpilogueFwdINS6_IJS8_SA_S9_EEENS6_IJNS7_ILi1EEESI_SI_EEESC_SE_Li128ELb0ELb1ELb1ELb0EEENS1_19SingleTileSchedulerILb0ELb1ELb1ELi128EEEEEEEEEvNT_6ParamsE,(.L_x_3818 - _ZN7cutlass13device_kernelIN5flash19enable_sm80_to_sm89INS1_16FlashAttnFwdSm80INS1_25CollectiveMainloopFwdSm80ILi4ELi1ELb0EN4cute5tupleIJNS5_1CILi128EEENS7_ILi112EEENS7_ILi64EEEEEELi64ENS_10bfloat16_tEfNS_4arch4Sm80ELb0ELb0ELb1ELb0ELb1ELb0ELb1ELb1EEENS1_21CollectiveEpilogueFwdINS6_IJS8_SA_S9_EEENS6_IJNS7_ILi1EEESI_SI_EEESC_SE_Li128ELb0ELb1ELb1ELb0EEENS1_19SingleTileSchedulerILb0ELb1ELb1ELi128EEEEEEEEEvNT_6ParamsE)
        .other          _ZN7cutlass13device_kernelIN5flash19enable_sm80_to_sm89INS1_16FlashAttnFwdSm80INS1_25CollectiveMainloopFwdSm80ILi4ELi1ELb0EN4cute5tupleIJNS5_1CILi128EEENS7_ILi112EEENS7_ILi64EEEEEELi64ENS_10bfloat16_tEfNS_4arch4Sm80ELb0ELb0ELb1ELb0ELb1ELb0ELb1ELb1EEENS1_21CollectiveEpilogueFwdINS6_IJS8_SA_S9_EEENS6_IJNS7_ILi1EEESI_SI_EEESC_SE_Li128ELb0ELb1ELb1ELb0EEENS1_19SingleTileSchedulerILb0ELb1ELb1ELi128EEEEEEEEEvNT_6ParamsE,@"STO_CUDA_ENTRY STV_DEFAULT"
_ZN7cutlass13device_kernelIN5flash19enable_sm80_to_sm89INS1_16FlashAttnFwdSm80INS1_25CollectiveMainloopFwdSm80ILi4ELi1ELb0EN4cute5tupleIJNS5_1CILi128EEENS7_ILi112EEENS7_ILi64EEEEEELi64ENS_10bfloat16_tEfNS_4arch4Sm80ELb0ELb0ELb1ELb0ELb1ELb0ELb1ELb1EEENS1_21CollectiveEpilogueFwdINS6_IJS8_SA_S9_EEENS6_IJNS7_ILi1EEESI_SI_EEESC_SE_Li128ELb0ELb1ELb1ELb0EEENS1_19SingleTileSchedulerILb0ELb1ELb1ELi128EEEEEEEEEvNT_6ParamsE:
[----:B------:R-:W-:Y:S02]  /*0000*/  MOV R1, c[0x0][0x28] ;  /* 0x00000a0000017a02 */ /* 0x000fe40000000f00 */
[----:B------:R-:W1:Y:S01]  /*0010*/  S2R R196, SR_TID.X ;  /* 0x0000000000c47919 */ /* 0x000e620000002100 */
[----:B------:R-:W2:Y:S01]  /*0020*/  S2UR UR7, SR_CTAID.Y ;  /* 0x00000000000779c3 */ /* 0x000ea20000002600 */
[----:B------:R-:W-:-:S07]  /*0030*/  IADD3 R1, R1, -0x48, RZ ;  /* 0xffffffb801017810 */ /* 0x000fce0007ffe0ff */
[----:B------:R-:W3:Y:S01]  /*0040*/  S2UR UR6, SR_CTAID.Z ;  /* 0x00000000000679c3 */ /* 0x000ee20000002700 */
[----:B-1----:R-:W-:-:S06]  /*0050*/  SHF.R.U32.HI R0, RZ, 0x5, R196 ;  /* 0x00000005ff007819 */ /* 0x002fcc00000116c4 */
[----:B------:R-:W1:Y:S02]  /*0060*/  SHFL.IDX PT, R0, R0, RZ, 0x1f ;  /* 0x00001fff00007589 */ /* 0x000e6400000e0000 */
[----:B-1----:R-:W-:-:S13]  /*0070*/  ISETP.NE.AND P0, PT, R0, RZ, PT ;  /* 0x000000ff0000720c */ /* 0x002fda0003f05270 */
[----:B--23--:R-:W-:Y:S05]  /*0080*/  @!P0 BRA `(.L_x_0) ;  /* 0x0000009000008947 */ /* 0x00cfea0003800000 */
[----:B------:R-:W-:Y:S01]  /*0090*/  MOV R0, c[0x0][0x550] ;  /* 0x0001540000007a02 */ /* 0x000fe20000000f00 */
[----:B------:R-:W-:-:S03]  /*00a0*/  UMOV UR10, UR7 ;  /* 0x00000007000a7c82 */ /* 0x000fc60008000000 */
[----:B------:R-:W-:-:S13]  /*00b0*/  ISETP.NE.AND P0, PT, R0, 0x1, PT ;  /* 0x000000010000780c */ /* 0x000fda0003f05270 */
[----:B------:R-:W-:Y:S05]  /*00c0*/  @!P0 BRA `(.L_x_1) ;  /* 0x000000b000008947 */ /* 0x000fea0003800000 */
[----:B------:R-:W-:Y:S02]  /*00d0*/  ULDC UR4, c[0x0][0x554] ;  /* 0x0001550000047ab9 */ /* 0x000fe40000000800 */
[----:B------:R-:W-:Y:S02]  /*00e0*/  UIMAD.WIDE.U32 UR4, UR7, UR4, URZ ;  /* 0x00000004070472a5 */ /* 0x000fe4000f8e003f */
[----:B------:R-:W-:Y:S02]  /*00f0*/  ULDC UR10, c[0x0][0x558] ;  /* 0x00015600000a7ab9 */ /* 0x000fe40000000800 */
[----:B------:R-:W-:Y:S01]  /*0100*/  USHF.R.U32.HI UR10, URZ, UR10, UR5 ;  /* 0x0000000a3f0a7299 */ /* 0x000fe20008011605 */
[----:B------:R-:W-:Y:S05]  /*0110*/  BRA `(.L_x_1) ;  /* 0x0000006000007947 */ /* 0x000fea0003800000 */
.L_x_0:
[----:B------:R-:W-:Y:S02]  /*0120*/  ULDC.64 UR4, c[0x0][0x550] ;  /* 0x0001540000047ab9 */ /* 0x000fe40000000a00 */
[----:B------:R-:W-:Y:S02]  /*0130*/  UISETP.NE.AND UP0, UPT, UR4, 0x1, UPT ;  /* 0x000000010400788c */ /* 0x000fe4000bf05270 */
[----:B------:R-:W-:-:S02]  /*0140*/  UIMAD.WIDE.U32 UR8, UR7, UR5, URZ ;  /* 0x00000005070872a5 */ /* 0x000fc4000f8e003f */
[----:B------:R-:W-:Y:S02]  /*0150*/  ULDC UR4, c[0x0][0x558] ;  /* 0x0001560000047ab9 */ /* 0x000fe40000000800 */
[----:B------:R-:W-:-:S05]  /*0160*/  UMOV UR10, UR7 ;  /* 0x00000007000a7c82 */ /* 0x000fca0008000000 */
[----:B------:R-:W-:-:S03]  /*0170*/  @UP0 USHF.R.U32.HI UR10, URZ, UR4, UR9 ;  /* 0x000000043f0a0299 */ /* 0x000fc60008011609 */
.L_x_1:
[----:B------:R-:W-:Y:S01]  /*0180*/  ISETP.LE.AND P0, PT, RZ, UR6, PT ;  /* 0x00000006ff007c0c */ /* 0x000fe2000bf03270 */
[----:B------:R-:W-:Y:S02]  /*0190*/  UIADD3 UR4, -UR10, URZ, URZ ;  /* 0x0000003f0a047290 */ /* 0x000fe4000fffe13f */
[----:B------:R-:W-:Y:S02]  /*01a0*/  ULDC UR8, c[0x0][0x550] ;  /* 0x0001540000087ab9 */ /* 0x000fe40000000800 */
[----:B------:R-:W-:-:S08]  /*01b0*/  UIMAD UR8, UR4, UR8, UR7 ;  /* 0x00000008040872a4 */ /* 0x000fd0000f8e0207 */
[----:B------:R-:W-:Y:S05]  /*01c0*/  @!P0 EXIT ;  /* 0x000000000000894d */ /* 0x000fea0003800000 */
[----:B------:R-:W-:Y:S02]  /*01d0*/  ULDC.64 UR4, c[0x0][0x370] ;  /* 0x0000dc0000047ab9 */ /* 0x000fe40000000a00 */
[----:B------:R-:W-:Y:S02]  /*01e0*/  UISETP.NE.U32.AND UP0, UPT, URZ, UR4, UPT ;  /* 0x000000043f00728c */ /* 0x000fe4000bf05070 */
[----:B------:R-:W-:Y:S02]  /*01f0*/  ULDC.64 UR12, c[0x0][0x370] ;  /* 0x0000dc00000c7ab9 */ /* 0x000fe40000000a00 */
[----:B------:R-:W-:Y:S02]  /*0200*/  UISETP.NE.AND.EX UP0, UPT, URZ, UR5, UPT, UP0 ;  /* 0x000000053f00728c */ /* 0x000fe4000bf05300 */
[----:B------:R-:W-:-:S04]  /*0210*/  ULDC.64 UR16, c[0x0][0x118] ;  /* 0x0000460000107ab9 */ /* 0x000fc80000000a00 */
[----:B------:R-:W-:-:S05]  /*0220*/  PLOP3.LUT P0, PT, PT, PT, UP0, 0x80, 0x0 ;  /* 0x000000000000781c */ /* 0x000fca0003f0f008 */
[----:B------:R-:W-:Y:S02]  /*0230*/  @UP0 UMOV UR4, 0x4 ;  /* 0x0000000400040882 */ /* 0x000fe40000000000 */
[----:B------:R-:W-:-:S06]  /*0240*/  @UP0 UIMAD.WIDE UR4, UR6, UR4, UR12 ;  /* 0x00000004060402a5 */ /* 0x000fcc000f8e020c */
[----:B------:R-:W-:Y:S02]  /*0250*/  IMAD.U32 R2, RZ, RZ, UR4 ;  /* 0x00000004ff027e24 */ /* 0x000fe4000f8e00ff */
[----:B------:R-:W-:-:S05]  /*0260*/  IMAD.U32 R3, RZ, RZ, UR5 ;  /* 0x00000005ff037e24 */ /* 0x000fca000f8e00ff */
[----:B------:R-:W2:Y:S01]  /*0270*/  @P0 LDG.E R2, [R2.64] ;  /* 0x0000001002020981 */ /* 0x000ea2000c1e1900 */
[----:B------:R-:W-:Y:S02]  /*0280*/  ULDC UR4, c[0x0][0x2ac] ;  /* 0x0000ab0000047ab9 */ /* 0x000fe40000000800 */
[----:B------:R-:W-:Y:S02]  /*0290*/  ULDC UR15, c[0x0][0x1d0] ;  /* 0x00007400000f7ab9 */ /* 0x000fe40000000800 */
[----:B------:R-:W-:Y:S02]  /*02a0*/  UIMAD UR15, UR4, UR15, URZ ;  /* 0x0000000f040f72a4 */ /* 0x000fe4000f8e023f */
[----:B------:R-:W-:Y:S02]  /*02b0*/  UMOV UR9, URZ ;  /* 0x0000003f00097c82 */ /* 0x000fe40008000000 */
[----:B------:R-:W-:Y:S02]  /*02c0*/  UISETP.GE.AND UP0, UPT, UR15, 0x1, UPT ;  /* 0x000000010f00788c */ /* 0x000fe4000bf06270 */
[----:B------:R-:W-:-:S02]  /*02d0*/  UIADD3 UR5, UR15, 0x6f, URZ ;  /* 0x0000006f0f057890 */ /* 0x000fc4000fffe03f */
[----:B------:R-:W-:Y:S02]  /*02e0*/  UMOV UR4, URZ ;  /* 0x0000003f00047c82 */ /* 0x000fe40008000000 */
[----:B------:R-:W-:Y:S02]  /*02f0*/  UIMAD.WIDE UR4, UR5, -0x6db6db6d, UR4 ;  /* 0x92492493050478a5 */ /* 0x000fe4000f8e0204 */
[----:B------:R-:W-:Y:S02]  /*0300*/  UMOV UR19, URZ ;  /* 0x0000003f00137c82 */ /* 0x000fe40008000000 */
[----:B------:R-:W-:-:S04]  /*0310*/  USHF.R.U32.HI UR7, URZ, 0x1f, UR5 ;  /* 0x0000001f3f077899 */ /* 0x000fc80008011605 */
[----:B------:R-:W-:Y:S01]  /*0320*/  ULEA.HI.SX32 UR7, UR5, UR7, 0x1a ;  /* 0x0000000705077291 */ /* 0x000fe2000f8fd23f */
[----:B--2---:R1:W2:Y:S01]  /*0330*/  @P0 R2UR UR9, R2 ;  /* 0x00000000020903c2 */ /* 0x0042a200000e0000 */
[----:B------:R-:W-:-:S13]  /*0340*/  PLOP3.LUT P0, PT, PT, PT, UP0, 0x80, 0x0 ;  /* 0x000000000000781c */ /* 0x000fda0003f0f008 */
[----:B------:R-:W-:Y:S05]  /*0350*/  @!P0 BRA `(.L_x_2) ;  /* 0x0000023000008947 */ /* 0x000fea0003800000 */
[----:B------:R-:W-:Y:S02]  /*0360*/  USHF.R.U32.HI UR4, URZ, 0x10, UR8 ;  /* 0x000000103f047899 */ /* 0x000fe40008011608 */
[----:B------:R-:W-:Y:S02]  /*0370*/  ULDC UR5, c[0x0][0x338] ;  /* 0x0000ce0000057ab9 */ /* 0x000fe40000000800 */
[----:B------:R-:W-:Y:S02]  /*0380*/  UISETP.NE.AND UP0, UPT, UR4, URZ, UPT ;  /* 0x0000003f0400728c */ /* 0x000fe4000bf05270 */
[----:B------:R-:W-:Y:S02]  /*0390*/  UMOV UR18, URZ ;  /* 0x0000003f00127c82 */ /* 0x000fe40008000000 */
[----:B------:R-:W-:-:S04]  /*03a0*/  USEL UR5, UR4, UR5, UP0 ;  /* 0x0000000504057287 */ /* 0x000fc80008000000 */
[----:B------:R-:W-:Y:S02]  /*03b0*/  UIADD3 UR14, UR7, -0x1, UR5 ;  /* 0xffffffff070e7890 */ /* 0x000fe4000fffe005 */
[----:B------:R-:W-:-:S05]  /*03c0*/  IMAD.U32 R3, RZ, RZ, UR5 ;  /* 0x00000005ff037e24 */ /* 0x000fca000f8e00ff */
[----:B------:R-:W-:-:S04]  /*03d0*/  IABS R0, R3 ;  /* 0x0000000300007213 */ /* 0x000fc80000000000 */
[----:B------:R-:W3:Y:S02]  /*03e0*/  R2UR UR13, R0 ;  /* 0x00000000000d73c2 */ /* 0x000ee400000e0000 */
[----:B---3--:R-:W3:Y:S08]  /*03f0*/  I2F.RP R0, UR13 ;  /* 0x0000000d00007d06 */ /* 0x008ef00008209400 */
[----:B---3--:R-:W3:Y:S02]  /*0400*/  MUFU.RCP R0, R0 ;  /* 0x0000000000007308 */ /* 0x008ee40000001000 */
[----:B---3--:R-:W-:-:S06]  /*0410*/  IADD3 R0, R0, 0xffffffe, RZ ;  /* 0x0ffffffe00007810 */ /* 0x008fcc0007ffe0ff */
[----:B------:R-:W3:Y:S02]  /*0420*/  F2I.FTZ.U32.TRUNC.NTZ R0, R0 ;  /* 0x0000000000007305 */ /* 0x000ee4000021f000 */
[----:B---3--:R3:W4:Y:S02]  /*0430*/  R2UR UR19, R0 ;  /* 0x00000000001373c2 */ /* 0x00872400000e0000 */
[----:B---3--:R-:W-:Y:S01]  /*0440*/  IMAD.U32 R0, RZ, RZ, UR14 ;  /* 0x0000000eff007e24 */ /* 0x008fe2000f8e00ff */
[----:B----4-:R-:W-:Y:S02]  /*0450*/  UIADD3 UR4, URZ, -UR19, URZ ;  /* 0x800000133f047290 */ /* 0x010fe4000fffe03f */
[----:B------:R-:W-:Y:S02]  /*0460*/  ULOP3.LUT UR14, UR14, UR5, URZ, 0x3c, !UPT ;  /* 0x000000050e0e7292 */ /* 0x000fe4000f8e3c3f */
[----:B-1----:R-:W-:Y:S01]  /*0470*/  IABS R2, R0 ;  /* 0x0000000000027213 */ /* 0x002fe20000000000 */
[----:B------:R-:W-:Y:S01]  /*0480*/  UIMAD UR4, UR4, UR13, URZ ;  /* 0x0000000d040472a4 */ /* 0x000fe2000f8e023f */
[----:B------:R-:W-:-:S02]  /*0490*/  IABS R0, R3 ;  /* 0x0000000300007213 */ /* 0x000fc40000000000 */
[----:B------:R-:W1:Y:S01]  /*04a0*/  R2UR UR12, R2 ;  /* 0x00000000020c73c2 */ /* 0x000e6200000e0000 */
[----:B------:R-:W-:Y:S02]  /*04b0*/  UIMAD.WIDE.U32 UR18, UR19, UR4, UR18 ;  /* 0x00000004131272a5 */ /* 0x000fe4000f8e0012 */
[----:B------:R-:W-:-:S05]  /*04c0*/  IMAD.MOV R0, RZ, RZ, -R0 ;  /* 0x000000ffff007224 */ /* 0x000fca00078e0a00 */
[----:B------:R-:W3:Y:S01]  /*04d0*/  R2UR UR11, R0 ;  /* 0x00000000000b73c2 */ /* 0x000ee200000e0000 */
[----:B-1----:R-:W-:-:S04]  /*04e0*/  UIMAD.WIDE.U32 UR18, UR19, UR12, URZ ;  /* 0x0000000c131272a5 */ /* 0x002fc8000f8e003f */
[----:B---3--:R-:W-:-:S04]  /*04f0*/  UIMAD UR11, UR19, UR11, UR12 ;  /* 0x0000000b130b72a4 */ /* 0x008fc8000f8e020c */
[----:B------:R-:W-:-:S11]  /*0500*/  UISETP.GT.U32.AND UP0, UPT, UR13, UR11, UPT ;  /* 0x0000000b0d00728c */ /* 0x000fd6000bf04070 */
[----:B------:R-:W-:Y:S02]  /*0510*/  @!UP0 UIADD3 UR11, UR11, -UR13, URZ ;  /* 0x8000000d0b0b8290 */ /* 0x000fe4000fffe03f */
[----:B------:R-:W-:Y:S02]  /*0520*/  @!UP0 UIADD3 UR19, UR19, 0x1, URZ ;  /* 0x0000000113138890 */ /* 0x000fe4000fffe03f */
[----:B------:R-:W-:Y:S02]  /*0530*/  UISETP.GE.U32.AND UP1, UPT, UR11, UR13, UPT ;  /* 0x0000000d0b00728c */ /* 0x000fe4000bf26070 */
[----:B------:R-:W-:-:S09]  /*0540*/  UISETP.GE.AND UP0, UPT, UR14, URZ, UPT ;  /* 0x0000003f0e00728c */ /* 0x000fd2000bf06270 */
[----:B------:R-:W-:Y:S02]  /*0550*/  @UP1 UIADD3 UR19, UR19, 0x1, URZ ;  /* 0x0000000113131890 */ /* 0x000fe4000fffe03f */
[----:B------:R-:W-:Y:S02]  /*0560*/  UISETP.NE.AND UP1, UPT, UR5, URZ, UPT ;  /* 0x0000003f0500728c */ /* 0x000fe4000bf25270 */
[----:B------:R-:W-:-:S09]  /*0570*/  @!UP0 UIADD3 UR19, -UR19, URZ, URZ ;  /* 0x0000003f13138290 */ /* 0x000fd2000fffe13f */
[----:B------:R-:W-:Y:S02]  /*0580*/  @!UP1 ULOP3.LUT UR19, URZ, UR5, URZ, 0x33, !UPT ;  /* 0x000000053f139292 */ /* 0x000fe4000f8e333f */
.L_x_2:
[----:B------:R-:W-:Y:S01]  /*0590*/  ULOP3.LUT UR8, UR8, 0xffff, URZ, 0xc0, !UPT ;  /* 0x0000ffff08087892 */ /* 0x000fe2000f8ec03f */
[----:B------:R-:W-:Y:S01]  /*05a0*/  PLOP3.LUT P4, PT, PT, PT, PT, 0x80, 0x0 ;  /* 0x000000000000781c */ /* 0x000fe20003f8f070 */
[----:B------:R-:W-:Y:S01]  /*05b0*/  CS2R R22, SRZ ;  /* 0x0000000000167805 */ /* 0x000fe2000001ff00 */
[----:B------:R-:W-:Y:S01]  /*05c0*/  CS2R R20, SRZ ;  /* 0x0000000000147805 */ /* 0x000fe2000001ff00 */
[----:B------:R-:W-:Y:S01]  /*05d0*/  UIMAD UR8, UR8, UR19, URZ ;  /* 0x00000013080872a4 */ /* 0x000fe2000f8e023f */
[----:B------:R-:W-:Y:S01]  /*05e0*/  CS2R R178, SRZ ;  /* 0x0000000000b27805 */ /* 0x000fe2000001ff00 */
[----:B------:R-:W-:Y:S01]  /*05f0*/  CS2R R176, SRZ ;  /* 0x0000000000b07805 */ /* 0x000fe2000001ff00 */
[----:B------:R-:W-:Y:S01]  /*0600*/  CS2R R182, SRZ ;  /* 0x0000000000b67805 */ /* 0x000fe2000001ff00 */
[----:B------:R-:W-:Y:S01]  /*0610*/  UIADD3 UR19, UR8, UR19, URZ ;  /* 0x0000001308137290 */ /* 0x000fe2000fffe03f */
[----:B------:R-:W-:Y:S01]  /*0620*/  CS2R R180, SRZ ;  /* 0x0000000000b47805 */ /* 0x000fe2000001ff00 */
[----:B------:R-:W-:Y:S01]  /*0630*/  CS2R R174, SRZ ;  /* 0x0000000000ae7805 */ /* 0x000fe2000001ff00 */
[----:B------:R-:W-:Y:S01]  /*0640*/  CS2R R172, SRZ ;  /* 0x0000000000ac7805 */ /* 0x000fe2000001ff00 */
[----:B------:R-:W-:Y:S01]  /*0650*/  UISETP.LT.AND UP0, UPT, UR7, UR19, UPT ;  /* 0x000000130700728c */ /* 0x000fe2000bf01270 */
[----:B------:R-:W-:Y:S01]  /*0660*/  CS2R R170, SRZ ;  /* 0x0000000000aa7805 */ /* 0x000fe2000001ff00 */
[----:B------:R-:W-:Y:S01]  /*0670*/  CS2R R168, SRZ ;  /* 0x0000000000a87805 */ /* 0x000fe2000001ff00 */
[----:B------:R-:W-:Y:S01]  /*0680*/  CS2R R162, SRZ ;  /* 0x0000000000a27805 */ /* 0x000fe2000001ff00 */
[----:B------:R-:W-:Y:S01]  /*0690*/  USEL UR7, UR7, UR19, UP0 ;  /* 0x0000001307077287 */ /* 0x000fe20008000000 */
[----:B------:R-:W-:Y:S01]  /*06a0*/  CS2R R160, SRZ ;  /* 0x0000000000a07805 */ /* 0x000fe2000001ff00 */
[----:B------:R-:W-:Y:S01]  /*06b0*/  CS2R R166, SRZ ;  /* 0x0000000000a67805 */ /* 0x000fe2000001ff00 */
[----:B------:R-:W-:Y:S01]  /*06c0*/  CS2R R164, SRZ ;  /* 0x0000000000a47805 */ /* 0x000fe2000001ff00 */
[----:B------:R-:W-:Y:S01]  /*06d0*/  UISETP.GT.AND UP0, UPT, UR7, UR8, UPT ;  /* 0x000000080700728c */ /* 0x000fe2000bf04270 */
[----:B------:R-:W-:Y:S01]  /*06e0*/  CS2R R158, SRZ ;  /* 0x00000000009e7805 */ /* 0x000fe2000001ff00 */
[----:B------:R-:W-:Y:S01]  /*06f0*/  CS2R R156, SRZ ;  /* 0x00000000009c7805 */ /* 0x000fe2000001ff00 */
[----:B------:R-:W-:Y:S01]  /*0700*/  CS2R R154, SRZ ;  /* 0x00000000009a7805 */ /* 0x000fe2000001ff00 */
[----:B------:R-:W-:Y:S01]  /*0710*/  CS2R R152, SRZ ;  /* 0x0000000000987805 */ /* 0x000fe2000001ff00 */
[----:B------:R-:W-:Y:S01]  /*0720*/  CS2R R146, SRZ ;  /* 0x0000000000927805 */ /* 0x000fe2000001ff00 */
[----:B------:R-:W-:Y:S01]  /*0730*/  PLOP3.LUT P0, PT, PT, PT, UP0, 0x80, 0x0 ;  /* 0x000000000000781c */ /* 0x000fe20003f0f008 */
[----:B------:R-:W-:Y:S01]  /*0740*/  CS2R R144, SRZ ;  /* 0x0000000000907805 */ /* 0x000fe2000001ff00 */
        /* <DEDUP_REMOVED lines=14> */
[----:B------:R-:W-:Y:S05]  /*0830*/  @!P0 BRA `(.L_x_3) ;  /* 0x0000ce0000008947 */ /* 0x000fea0003800000 */
[----:B------:R-:W-:Y:S02]  /*0840*/  ULDC.64 UR4, c[0x0][0x340] ;  /* 0x0000d00000047ab9 */ /* 0x000fe40000000a00 */
[----:B------:R-:W-:-:S02]  /*0850*/  UISETP.NE.U32.AND UP0, UPT, URZ, UR4, UPT ;  /* 0x000000043f00728c */ /* 0x000fc4000bf05070 */
[----:B------:R-:W-:Y:S02]  /*0860*/  ULDC.64 UR12, c[0x0][0x340] ;  /* 0x0000d000000c7ab9 */ /* 0x000fe40000000a00 */
[----:B------:R-:W-:-:S06]  /*0870*/  UISETP.NE.AND.EX UP0, UPT, URZ, UR5, UPT, UP0 ;  /* 0x000000053f00728c */ /* 0x000fcc000bf05300 */
[----:B------:R-:W-:-:S05]  /*0880*/  PLOP3.LUT P0, PT, PT, PT, UP0, 0x80, 0x0 ;  /* 0x000000000000781c */ /* 0x000fca0003f0f008 */
[----:B------:R-:W-:Y:S02]  /*0890*/  @UP0 UMOV UR4, 0x4 ;  /* 0x0000000400040882 */ /* 0x000fe40000000000 */
[----:B------:R-:W-:-:S06]  /*08a0*/  @UP0 UIMAD.WIDE UR4, UR6, UR4, UR12 ;  /* 0x00000004060402a5 */ /* 0x000fcc000f8e020c */
[----:B-1----:R-:W-:Y:S02]  /*08b0*/  IMAD.U32 R2, RZ, RZ, UR4 ;  /* 0x00000004ff027e24 */ /* 0x002fe4000f8e00ff */
[----:B------:R-:W-:Y:S01]  /*08c0*/  IMAD.U32 R3, RZ, RZ, UR5 ;  /* 0x00000005ff037e24 */ /* 0x000fe2000f8e00ff */
[----:B------:R-:W1:Y:S01]  /*08d0*/  S2R R12, SR_CTAID.X ;  /* 0x00000000000c7919 */ /* 0x000e620000002500 */
[----:B------:R-:W-:Y:S01]  /*08e0*/  SHF.R.S32.HI R27, RZ, 0x1f, R196 ;  /* 0x0000001fff1b7819 */ /* 0x000fe200000114c4 */
[----:B------:R-:W-:Y:S02]  /*08f0*/  USHF.R.S32.HI UR11, URZ, 0x1f, UR10 ;  /* 0x0000001f3f0b7899 */ /* 0x000fe4000801140a */
[----:B------:R3:W4:Y:S01]  /*0900*/  @P0 LDG.E R7, [R2.64] ;  /* 0x0000001002070981 */ /* 0x000722000c1e1900 */
[----:B------:R-:W-:Y:S01]  /*0910*/  ULDC.64 UR4, c[0x0][0x1b8] ;  /* 0x00006e0000047ab9 */ /* 0x000fe20000000a00 */
[CC--:B------:R-:W-:Y:S01]  /*0920*/  LEA.HI R13, R27.reuse, R196.reuse, RZ, 0x4 ;  /* 0x000000c41b0d7211 */ /* 0x0c0fe200078f20ff */
[----:B------:R-:W-:Y:S01]  /*0930*/  UIMAD UR11, UR11, UR4, URZ ;  /* 0x000000040b0b72a4 */ /* 0x000fe2000f8e023f */
[----:B------:R-:W-:Y:S01]  /*0940*/  LEA.HI R9, R27, R196, RZ, 0x6 ;  /* 0x000000c41b097211 */ /* 0x000fe200078f30ff */
[----:B------:R-:W-:Y:S01]  /*0950*/  UIMAD.WIDE.U32 UR18, UR10, UR4, URZ ;  /* 0x000000040a1272a5 */ /* 0x000fe2000f8e003f */
[----:B------:R-:W-:Y:S01]  /*0960*/  BSSY B0, `(.L_x_4) ;  /* 0x000004a000007945 */ /* 0x000fe20003800000 */
[----:B------:R-:W-:-:S02]  /*0970*/  UIMAD UR11, UR10, UR5, UR11 ;  /* 0x000000050a0b72a4 */ /* 0x000fc4000f8e020b */
[----:B------:R-:W-:Y:S02]  /*0980*/  USHF.R.S32.HI UR12, URZ, 0x1f, UR6 ;  /* 0x0000001f3f0c7899 */ /* 0x000fe40008011406 */
[----:B------:R-:W-:Y:S02]  /*0990*/  ULDC.64 UR4, c[0x0][0x1c0] ;  /* 0x0000700000047ab9 */ /* 0x000fe40000000a00 */
[----:B------:R-:W-:Y:S02]  /*09a0*/  UIADD3 UR19, UR19, UR11, URZ ;  /* 0x0000000b13137290 */ /* 0x000fe4000fffe03f */
[----:B------:R-:W-:Y:S02]  /*09b0*/  UIMAD UR12, UR12, UR4, URZ ;  /* 0x000000040c0c72a4 */ /* 0x000fe4000f8e023f */
[----:B------:R-:W-:Y:S02]  /*09c0*/  UIMAD.WIDE.U32 UR18, UR6, UR4, UR18 ;  /* 0x00000004061272a5 */ /* 0x000fe4000f8e0012 */
[----:B------:R-:W-:-:S02]  /*09d0*/  UIMAD UR5, UR6, UR5, UR12 ;  /* 0x00000005060572a4 */ /* 0x000fc4000f8e020c */
[----:B------:R-:W-:Y:S02]  /*09e0*/  ULDC UR4, c[0x0][0x2c4] ;  /* 0x0000b10000047ab9 */ /* 0x000fe40000000800 */
[----:B------:R-:W-:Y:S01]  /*09f0*/  UIADD3 UR5, UR19, UR5, URZ ;  /* 0x0000000513057290 */ /* 0x000fe2000fffe03f */
[----:B---3--:R-:W-:Y:S01]  /*0a00*/  LEA.HI R2, R27, R196, RZ, 0x3 ;  /* 0x000000c41b027211 */ /* 0x008fe200078f18ff */
[----:B------:R-:W-:Y:S01]  /*0a10*/  IMAD.MOV.U32 R3, RZ, RZ, c[0x0][0x2c4] ;  /* 0x0000b100ff037624 */ /* 0x000fe200078e00ff */
[----:B------:R-:W-:Y:S02]  /*0a20*/  ULDC UR11, c[0x0][0x168] ;  /* 0x00005a00000b7ab9 */ /* 0x000fe40000000800 */
[----:B------:R-:W-:Y:S01]  /*0a30*/  LOP3.LUT R0, R2, 0xfffffff8, RZ, 0xc0, !PT ;  /* 0xfffffff802007812 */ /* 0x000fe200078ec0ff */
[----:B------:R-:W-:Y:S01]  /*0a40*/  UIMAD UR11, UR4, UR11, URZ ;  /* 0x0000000b040b72a4 */ /* 0x000fe2000f8e023f */
[----:B------:R-:W-:Y:S01]  /*0a50*/  ISETP.NE.AND P1, PT, R3, 0x1, PT ;  /* 0x000000010300780c */ /* 0x000fe20003f25270 */
[----:B------:R-:W-:Y:S01]  /*0a60*/  IMAD.U32 R3, RZ, RZ, UR19 ;  /* 0x00000013ff037e24 */ /* 0x000fe2000f8e00ff */
[----:B------:R-:W-:Y:S01]  /*0a70*/  SHF.R.S32.HI R11, RZ, 0x3, R2 ;  /* 0x00000003ff0b7819 */ /* 0x000fe20000011402 */
[----:B------:R-:W-:Y:S01]  /*0a80*/  IMAD.IADD R15, R196, 0x1, -R0 ;  /* 0x00000001c40f7824 */ /* 0x000fe200078e0a00 */
[----:B------:R-:W-:Y:S01]  /*0a90*/  MOV R3, UR5 ;  /* 0x0000000500037c02 */ /* 0x000fe20008000f00 */
[----:B------:R-:W-:-:S02]  /*0aa0*/  IMAD.U32 R2, RZ, RZ, UR18 ;  /* 0x00000012ff027e24 */ /* 0x000fc4000f8e00ff */
[C---:B------:R-:W-:Y:S02]  /*0ab0*/  IMAD R198, R15.reuse, 0x10, R11 ;  /* 0x000000100fc67824 */ /* 0x040fe400078e020b */
[----:B------:R-:W-:Y:S02]  /*0ac0*/  IMAD.SHL.U32 R14, R15, 0x8, RZ ;  /* 0x000000080f0e7824 */ /* 0x000fe400078e00ff */
[C---:B-1----:R-:W-:Y:S01]  /*0ad0*/  IMAD R5, R12.reuse, 0x80, R198 ;  /* 0x000000800c057824 */ /* 0x042fe200078e02c6 */
[----:B------:R1:W-:Y:S01]  /*0ae0*/  STL [R1+0x24], R198 ;  /* 0x000024c601007387 */ /* 0x0003e20000100800 */
[----:B------:R-:W-:Y:S02]  /*0af0*/  LEA R12, R12, R11, 0x7 ;  /* 0x0000000b0c0c7211 */ /* 0x000fe400078e38ff */
[----:B------:R-:W-:Y:S01]  /*0b00*/  @P1 IMAD.HI.U32 R0, R5, c[0x0][0x2c8], RZ ;  /* 0x0000b20005001a27 */ /* 0x000fe200078e00ff */
[----:B------:R-:W-:Y:S02]  /*0b10*/  SHF.R.S32.HI R241, RZ, 0x1f, R14 ;  /* 0x0000001ffff17819 */ /* 0x000fe4000001140e */
[----:B------:R-:W-:Y:S01]  /*0b20*/  ISETP.GE.AND P3, PT, R12, UR11, PT ;  /* 0x0000000b0c007c0c */ /* 0x000fe2000bf66270 */
[----:B------:R-:W-:Y:S01]  /*0b30*/  IMAD.MOV.U32 R4, RZ, RZ, R5 ;  /* 0x000000ffff047224 */ /* 0x000fe200078e0005 */
[----:B------:R-:W-:-:S04]  /*0b40*/  @P1 SHF.R.U32.HI R4, RZ, c[0x0][0x2cc], R0 ;  /* 0x0000b300ff041a19 */ /* 0x000fc80000011600 */
[--C-:B------:R-:W-:Y:S01]  /*0b50*/  SHF.R.S32.HI R6, RZ, 0x1f, R4.reuse ;  /* 0x0000001fff067819 */ /* 0x100fe20000011404 */
[----:B------:R-:W-:Y:S02]  /*0b60*/  IMAD.MOV R0, RZ, RZ, -R4 ;  /* 0x000000ffff007224 */ /* 0x000fe400078e0a04 */
[----:B------:R-:W-:-:S04]  /*0b70*/  IMAD.WIDE.U32 R2, R4, c[0x0][0x1b0], R2 ;  /* 0x00006c0004027a25 */ /* 0x000fc800078e0002 */
[----:B------:R-:W-:Y:S02]  /*0b80*/  IMAD R5, R0, c[0x0][0x2c4], R5 ;  /* 0x0000b10000057a24 */ /* 0x000fe400078e0205 */
[----:B------:R-:W-:-:S03]  /*0b90*/  IMAD R6, R6, c[0x0][0x1b0], RZ ;  /* 0x00006c0006067a24 */ /* 0x000fc600078e02ff */
[----:B------:R-:W-:Y:S01]  /*0ba0*/  SHF.R.S32.HI R0, RZ, 0x1f, R5 ;  /* 0x0000001fff007819 */ /* 0x000fe20000011405 */
[----:B------:R-:W-:-:S04]  /*0bb0*/  IMAD R4, R4, c[0x0][0x1b4], R6 ;  /* 0x00006d0004047a24 */ /* 0x000fc800078e0206 */
[----:B------:R-:W-:Y:S02]  /*0bc0*/  IMAD R0, R0, c[0x0][0x1a8], RZ ;  /* 0x00006a0000007a24 */ /* 0x000fe400078e02ff */
[----:B------:R-:W-:Y:S02]  /*0bd0*/  IMAD.IADD R3, R3, 0x1, R4 ;  /* 0x0000000103037824 */ /* 0x000fe400078e0204 */
[----:B------:R-:W-:Y:S01]  /*0be0*/  IMAD R4, R5, c[0x0][0x1ac], R0 ;  /* 0x00006b0005047a24 */ /* 0x000fe200078e0200 */
[----:B------:R-:W-:Y:S01]  /*0bf0*/  LOP3.LUT R0, R13, 0xfffffff0, RZ, 0xc0, !PT ;  /* 0xfffffff00d007812 */ /* 0x000fe200078ec0ff */
[----:B------:R-:W-:-:S04]  /*0c00*/  IMAD.WIDE.U32 R2, R5, c[0x0][0x1a8], R2 ;  /* 0x00006a0005027a25 */ /* 0x000fc800078e0002 */
[----:B------:R-:W-:Y:S01]  /*0c10*/  IMAD.IADD R4, R3, 0x1, R4 ;  /* 0x0000000103047824 */ /* 0x000fe200078e0204 */
[----:B------:R-:W-:Y:S01]  /*0c20*/  LEA R8, P1, R2, c[0x0][0x160], 0x1 ;  /* 0x0000580002087a11 */ /* 0x000fe200078208ff */
[----:B------:R-:W-:Y:S02]  /*0c30*/  IMAD.IADD R3, R196, 0x1, -R0 ;  /* 0x00000001c4037824 */ /* 0x000fe400078e0a00 */
[----:B------:R-:W-:Y:S01]  /*0c40*/  IMAD.SHL.U32 R0, R11, 0x40, RZ ;  /* 0x000000400b007824 */ /* 0x000fe200078e00ff */
[----:B------:R-:W-:Y:S01]  /*0c50*/  LEA.HI.X R5, R2, c[0x0][0x164], R4, 0x1, P1 ;  /* 0x0000590002057a11 */ /* 0x000fe200008f0c04 */
[----:B------:R1:W3:Y:S01]  /*0c60*/  SHFL.IDX PT, R6, R8, RZ, 0x181f ;  /* 0x00181fff08067589 */ /* 0x0002e200000e0000 */
[----:B------:R-:W-:Y:S02]  /*0c70*/  SHF.R.S32.HI R2, RZ, 0x1f, R3 ;  /* 0x0000001fff027819 */ /* 0x000fe40000011403 */
[----:B------:R-:W-:Y:S02]  /*0c80*/  LOP3.LUT R0, R0, 0x1c0, RZ, 0xc0, !PT ;  /* 0x000001c000007812 */ /* 0x000fe400078ec0ff */
[----:B------:R-:W-:-:S02]  /*0c90*/  LEA.HI R26, R2, R3, RZ, 0x3 ;  /* 0x00000003021a7211 */ /* 0x000fc400078f18ff */
[----:B------:R-:W-:Y:S02]  /*0ca0*/  LOP3.LUT R2, R0, 0x38, R14, 0xf8, !PT ;  /* 0x0000003800027812 */ /* 0x000fe400078ef80e */
[----:B------:R-:W-:Y:S02]  /*0cb0*/  LOP3.LUT R4, R26, 0xfffffff8, RZ, 0xc0, !PT ;  /* 0xfffffff81a047812 */ /* 0x000fe400078ec0ff */
[----:B------:R-:W-:-:S03]  /*0cc0*/  SHF.R.U32.HI R0, RZ, 0x3, R0 ;  /* 0x00000003ff007819 */ /* 0x000fc60000011600 */
[----:B------:R-:W-:Y:S01]  /*0cd0*/  IMAD.IADD R25, R3, 0x1, -R4 ;  /* 0x0000000103197824 */ /* 0x000fe200078e0a04 */
[----:B------:R-:W-:Y:S01]  /*0ce0*/  LOP3.LUT R2, R2, R0, RZ, 0x3c, !PT ;  /* 0x0000000002027212 */ /* 0x000fe200078e3cff */
[----:B------:R-:W-:Y:S02]  /*0cf0*/  IMAD.SHL.U32 R0, R9, 0x8, RZ ;  /* 0x0000000809007824 */ /* 0x000fe400078e00ff */
[----:B------:R-:W-:Y:S02]  /*0d00*/  IMAD.MOV.U32 R3, RZ, RZ, 0x10 ;  /* 0x00000010ff037424 */ /* 0x000fe400078e00ff */
[----:B------:R-:W-:Y:S01]  /*0d10*/  IMAD.MOV.U32 R4, RZ, RZ, 0x20 ;  /* 0x00000020ff047424 */ /* 0x000fe200078e00ff */
[----:B------:R-:W-:Y:S01]  /*0d20*/  LOP3.LUT R10, R2, 0xfffffe00, R0, 0xf8, !PT ;  /* 0xfffffe00020a7812 */ /* 0x000fe200078ef800 */
[----:B----4-:R4:W5:Y:S01]  /*0d30*/  @P0 R2UR UR14, R7 ;  /* 0x00000000070e03c2 */ /* 0x01096200000e0000 */
[----:B------:R-:W-:Y:S01]  /*0d40*/  ISETP.GE.AND P0, PT, R14, c[0x0][0x198], PT ;  /* 0x000066000e007a0c */ /* 0x000fe20003f06270 */
[----:B-----5:R-:W-:-:S03]  /*0d50*/  @!UP0 UMOV UR14, UR6 ;  /* 0x00000006000e8c82 */ /* 0x020fc60008000000 */
[----:B------:R-:W-:-:S05]  /*0d60*/  R2P PR, R25, 0x6 ;  /* 0x0000000619007804 */ /* 0x000fca0000000000 */
[----:B------:R-:W-:Y:S02]  /*0d70*/  SEL R3, R3, 0xfffffff0, !P1 ;  /* 0xfffffff003037807 */ /* 0x000fe40004800000 */
[----:B------:R-:W-:Y:S01]  /*0d80*/  SEL R4, R4, 0xffffffe0, !P2 ;  /* 0xffffffe004047807 */ /* 0x000fe20005000000 */
[----:B----4-:R1:W4:Y:S01]  /*0d90*/  SHFL.IDX PT, R7, R5, RZ, 0x181f ;  /* 0x00181fff05077589 */ /* 0x01032200000e0000 */
[----:B------:R-:W-:Y:S05]  /*0da0*/  @P3 BRA `(.L_x_5) ;  /* 0x0000005000003947 */ /* 0x000fea0003800000 */
[----:B---3--:R-:W-:Y:S01]  /*0db0*/  LEA R6, P1, R14, R6, 0x1 ;  /* 0x000000060e067211 */ /* 0x008fe200078208ff */
[----:B------:R-:W-:-:S03]  /*0dc0*/  IMAD.SHL.U32 R0, R10, 0x2, RZ ;  /* 0x000000020a007824 */ /* 0x000fc600078e00ff */
[----:B----4-:R-:W-:-:S05]  /*0dd0*/  LEA.HI.X R7, R14, R7, R241, 0x1, P1 ;  /* 0x000000070e077211 */ /* 0x010fca00008f0cf1 */
[----:B------:R-:W-:Y:S01]  /*0de0*/  @!PT LDS RZ, [RZ] ;  /* 0x00000000fffff984 */ /* 0x000fe20000000800 */
[----:B------:R3:W-:Y:S04]  /*0df0*/  LDGSTS.E.BYPASS.LTC128B.128 [R0+0x7100], [R6.64], !P0 ;  /* 0x0710000006007fae */ /* 0x0007e8000c101d50 */
.L_x_5:
[----:B---3--:R-:W-:Y:S05]  /*0e00*/  BSYNC B0 ;  /* 0x0000000000007941 */ /* 0x008fea0003800000 */
.L_x_4:
[----:B------:R-:W-:Y:S01]  /*0e10*/  IADD3 R2, R12, 0x10, RZ ;  /* 0x000000100c027810 */ /* 0x000fe20007ffe0ff */
[----:B------:R3:W1:Y:S01]  /*0e20*/  SHFL.IDX PT, R0, R5, 0x1, 0x181f ;  /* 0x00381f0005007f89 */ /* 0x00066200000e0000 */
[----:B------:R-:W-:Y:S02]  /*0e30*/  BSSY B0, `(.L_x_6) ;  /* 0x0000009000007945 */ /* 0x000fe40003800000 */
[----:B------:R-:W-:Y:S01]  /*0e40*/  ISETP.GE.AND P1, PT, R2, UR11, PT ;  /* 0x0000000b02007c0c */ /* 0x000fe2000bf26270 */
[----:B------:R3:W4:-:S12]  /*0e50*/  SHFL.IDX PT, R6, R8, 0x1, 0x181f ;  /* 0x00381f0008067f89 */ /* 0x00071800000e0000 */
[----:B------:R-:W-:Y:S05]  /*0e60*/  @P1 BRA `(.L_x_7) ;  /* 0x0000005000001947 */ /* 0x000fea0003800000 */
[----:B----4-:R-:W-:-:S04]  /*0e70*/  LEA R6, P1, R14, R6, 0x1 ;  /* 0x000000060e067211 */ /* 0x010fc800078208ff */
[----:B-1----:R-:W-:Y:S01]  /*0e80*/  LEA.HI.X R7, R14, R0, R241, 0x1, P1 ;  /* 0x000000000e077211 */ /* 0x002fe200008f0cf1 */
[----:B------:R-:W-:-:S05]  /*0e90*/  IMAD.SHL.U32 R0, R10, 0x2, RZ ;  /* 0x000000020a007824 */ /* 0x000fca00078e00ff */
[----:B------:R-:W-:Y:S01]  /*0ea0*/  @!PT LDS RZ, [RZ] ;  /* 0x00000000fffff984 */ /* 0x000fe20000000800 */
[----:B------:R1:W-:Y:S03]  /*0eb0*/  LDGSTS.E.BYPASS.LTC128B.128 [R0+0x7900], [R6.64], !P0 ;  /* 0x0790000006007fae */ /* 0x0003e6000c101d50 */
.L_x_7:
[----:B------:R-:W-:Y:S05]  /*0ec0*/  BSYNC B0 ;  /* 0x0000000000007941 */ /* 0x000fea0003800000 */
.L_x_6:
[----:B------:R-:W-:Y:S01]  /*0ed0*/  IADD3 R2, R12, 0x20, RZ ;  /* 0x000000200c027810 */ /* 0x000fe20007ffe0ff */
[----:B-1----:R1:W3:Y:S01]  /*0ee0*/  SHFL.IDX PT, R0, R5, 0x2, 0x181f ;  /* 0x00581f0005007f89 */ /* 0x0022e200000e0000 */
[----:B------:R-:W-:Y:S02]  /*0ef0*/  BSSY B0, `(.L_x_8) ;  /* 0x0000009000007945 */ /* 0x000fe40003800000 */
[----:B------:R-:W-:Y:S01]  /*0f00*/  ISETP.GE.AND P1, PT, R2, UR11, PT ;  /* 0x0000000b02007c0c */ /* 0x000fe2000bf26270 */
[----:B----4-:R1:W4:-:S12]  /*0f10*/  SHFL.IDX PT, R6, R8, 0x2, 0x181f ;  /* 0x00581f0008067f89 */ /* 0x01031800000e0000 */
[----:B------:R-:W-:Y:S05]  /*0f20*/  @P1 BRA `(.L_x_9) ;  /* 0x0000005000001947 */ /* 0x000fea0003800000 */
[----:B----4-:R-:W-:-:S04]  /*0f30*/  LEA R6, P1, R14, R6, 0x1 ;  /* 0x000000060e067211 */ /* 0x010fc800078208ff */
[----:B---3--:R-:W-:Y:S01]  /*0f40*/  LEA.HI.X R7, R14, R0, R241, 0x1, P1 ;  /* 0x000000000e077211 */ /* 0x008fe200008f0cf1 */
[----:B------:R-:W-:-:S05]  /*0f50*/  IMAD.SHL.U32 R0, R10, 0x2, RZ ;  /* 0x000000020a007824 */ /* 0x000fca00078e00ff */
[----:B------:R-:W-:Y:S01]  /*0f60*/  @!PT LDS RZ, [RZ] ;  /* 0x00000000fffff984 */ /* 0x000fe20000000800 */
[----:B------:R3:W-:Y:S03]  /*0f70*/  LDGSTS.E.BYPASS.LTC128B.128 [R0+0x8100], [R6.64], !P0 ;  /* 0x0810000006007fae */ /* 0x0007e6000c101d50 */
.L_x_9:
[----:B------:R-:W-:Y:S05]  /*0f80*/  BSYNC B0 ;  /* 0x0000000000007941 */ /* 0x000fea0003800000 */
.L_x_8:
[----:B------:R-:W-:Y:S01]  /*0f90*/  IADD3 R2, R12, 0x30, RZ ;  /* 0x000000300c027810 */ /* 0x000fe20007ffe0ff */
[----:B---3--:R3:W1:Y:S01]  /*0fa0*/  SHFL.IDX PT, R0, R5, 0x3, 0x181f ;  /* 0x00781f0005007f89 */ /* 0x00866200000e0000 */
[----:B------:R-:W-:Y:S02]  /*0fb0*/  BSSY B0, `(.L_x_10) ;  /* 0x0000009000007945 */ /* 0x000fe40003800000 */
[----:B------:R-:W-:Y:S01]  /*0fc0*/  ISETP.GE.AND P1, PT, R2, UR11, PT ;  /* 0x0000000b02007c0c */ /* 0x000fe2000bf26270 */
[----:B----4-:R3:W4:-:S12]  /*0fd0*/  SHFL.IDX PT, R6, R8, 0x3, 0x181f ;  /* 0x00781f0008067f89 */ /* 0x01071800000e0000 */
[----:B------:R-:W-:Y:S05]  /*0fe0*/  @P1 BRA `(.L_x_11) ;  /* 0x0000005000001947 */ /* 0x000fea0003800000 */
[----:B----4-:R-:W-:-:S04]  /*0ff0*/  LEA R6, P1, R14, R6, 0x1 ;  /* 0x000000060e067211 */ /* 0x010fc800078208ff */
[----:B-1----:R-:W-:Y:S01]  /*1000*/  LEA.HI.X R7, R14, R0, R241, 0x1, P1 ;  /* 0x000000000e077211 */ /* 0x002fe200008f0cf1 */
[----:B------:R-:W-:-:S05]  /*1010*/  IMAD.SHL.U32 R0, R10, 0x2, RZ ;  /* 0x000000020a007824 */ /* 0x000fca00078e00ff */
[----:B------:R-:W-:Y:S01]  /*1020*/  @!PT LDS RZ, [RZ] ;  /* 0x00000000fffff984 */ /* 0x000fe20000000800 */
[----:B------:R1:W-:Y:S03]  /*1030*/  LDGSTS.E.BYPASS.LTC128B.128 [R0+0x8900], [R6.64], !P0 ;  /* 0x0890000006007fae */ /* 0x0003e6000c101d50 */
.L_x_11:
[----:B------:R-:W-:Y:S05]  /*1040*/  BSYNC B0 ;  /* 0x0000000000007941 */ /* 0x000fea0003800000 */
.L_x_10:
        /* <DEDUP_REMOVED lines=11> */
.L_x_13:
[----:B------:R-:W-:Y:S05]  /*1100*/  BSYNC B0 ;  /* 0x0000000000007941 */ /* 0x000fea0003800000 */
.L_x_12:
        /* <DEDUP_REMOVED lines=11> */
.L_x_15:
[----:B------:R-:W-:Y:S05]  /*11c0*/  BSYNC B0 ;  /* 0x0000000000007941 */ /* 0x000fea0003800000 */
.L_x_14:
        /* <DEDUP_REMOVED lines=11> */
.L_x_17:
[----:B------:R-:W-:Y:S05]  /*1280*/  BSYNC B0 ;  /* 0x0000000000007941 */ /* 0x000fea0003800000 */
.L_x_16:
[----:B-1-3--:R-:W1:Y:S01]  /*1290*/  SHFL.IDX PT, R8, R8, 0x7, 0x181f ;  /* 0x00f81f0008087f89 */ /* 0x00ae6200000e0000 */
[----:B------:R-:W-:Y:S01]  /*12a0*/  UMOV UR6, 0x70 ;  /* 0x0000007000067882 */ /* 0x000fe20000000000 */
[----:B------:R-:W-:Y:S01]  /*12b0*/  MOV R0, c[0x0][0x2b8] ;  /* 0x0000ae0000007a02 */ /* 0x000fe20000000f00 */
[----:B------:R-:W-:Y:S01]  /*12c0*/  UIMAD UR6, UR7, UR6, -0x70 ;  /* 0xffffff90070674a4 */ /* 0x000fe2000f8e0206 */
[----:B------:R3:W5:Y:S01]  /*12d0*/  SHFL.IDX PT, R9, R5, 0x7, 0x181f ;  /* 0x00f81f0005097f89 */ /* 0x00076200000e0000 */
[----:B------:R-:W-:Y:S01]  /*12e0*/  SHF.L.U32 R197, R10, 0x1, RZ ;  /* 0x000000010ac57819 */ /* 0x000fe200000006ff */
[----:B------:R-:W-:Y:S01]  /*12f0*/  USHF.R.S32.HI UR18, URZ, 0x1f, UR14 ;  /* 0x0000001f3f127899 */ /* 0x000fe2000801140e */
[----:B------:R-:W-:Y:S01]  /*1300*/  ISETP.NE.AND P5, PT, R0, 0x1, PT ;  /* 0x000000010000780c */ /* 0x000fe20003fa5270 */
[----:B------:R-:W-:Y:S01]  /*1310*/  ULDC.64 UR4, c[0x0][0x2b0] ;  /* 0x0000ac0000047ab9 */ /* 0x000fe20000000a00 */
[----:B------:R-:W-:Y:S01]  /*1320*/  IADD3 R0, R198, UR6, RZ ;  /* 0x00000006c6007c10 */ /* 0x000fe2000fffe0ff */
[----:B------:R-:W-:Y:S01]  /*1330*/  UIMAD UR18, UR18, UR4, URZ ;  /* 0x00000004121272a4 */ /* 0x000fe2000f8e023f */
[----:B------:R-:W-:Y:S01]  /*1340*/  MOV R243, RZ ;  /* 0x000000ff00f37202 */ /* 0x000fe20000000f00 */
[----:B------:R-:W-:Y:S01]  /*1350*/  UIMAD.WIDE.U32 UR12, UR14, UR4, URZ ;  /* 0x000000040e0c72a5 */ /* 0x000fe2000f8e003f */
[C---:B------:R-:W-:Y:S01]  /*1360*/  ISETP.GE.AND P4, PT, R0.reuse, UR15, PT ;  /* 0x0000000f00007c0c */ /* 0x040fe2000bf86270 */
[----:B------:R-:W-:Y:S01]  /*1370*/  UIMAD UR14, UR14, UR5, UR18 ;  /* 0x000000050e0e72a4 */ /* 0x000fe2000f8e0212 */
[----:B--2---:R-:W-:Y:S01]  /*1380*/  IADD3 R2, R0, UR9, RZ ;  /* 0x0000000900027c10 */ /* 0x004fe2000fffe0ff */
[----:B------:R-:W-:Y:S01]  /*1390*/  UIADD3 UR19, UR7, -0x1, URZ ;  /* 0xffffffff07137890 */ /* 0x000fe2000fffe03f */
[----:B------:R-:W-:Y:S01]  /*13a0*/  ISETP.GT.OR P4, PT, R198, 0x6f, P4 ;  /* 0x0000006fc600780c */ /* 0x000fe20002784670 */
[----:B------:R-:W-:Y:S01]  /*13b0*/  UIADD3 UR14, UR13, UR14, URZ ;  /* 0x0000000e0d0e7290 */ /* 0x000fe2000fffe03f */
[----:B------:R-:W-:Y:S01]  /*13c0*/  MOV R0, R2 ;  /* 0x0000000200007202 */ /* 0x000fe20000000f00 */
[----:B------:R-:W-:Y:S01]  /*13d0*/  ULDC.64 UR4, c[0x0][0x1e8] ;  /* 0x00007a0000047ab9 */ /* 0x000fe20000000a00 */
[----:B------:R-:W-:-:S02]  /*13e0*/  SHF.R.S32.HI R22, RZ, 0x4, R13 ;  /* 0x00000004ff167819 */ /* 0x000fc4000001140d */
[----:B---3--:R-:W-:Y:S01]  /*13f0*/  IADD3 R5, R12, 0x70, RZ ;  /* 0x000000700c057810 */ /* 0x008fe20007ffe0ff */
[----:B------:R-:W-:Y:S03]  /*1400*/  STL [R1], R197 ;  /* 0x000000c501007387 */ /* 0x000fe60000100800 */
[----:B------:R-:W-:Y:S01]  /*1410*/  ISETP.GE.AND P3, PT, R5, UR11, PT ;  /* 0x0000000b05007c0c */ /* 0x000fe2000bf66270 */
[----:B------:R-:W-:-:S05]  /*1420*/  @P5 IMAD.HI.U32 R5, R2, c[0x0][0x2bc], RZ ;  /* 0x0000af0002055a27 */ /* 0x000fca00078e00ff */
[----:B------:R-:W-:-:S04]  /*1430*/  @P5 SHF.R.U32.HI R0, RZ, c[0x0][0x2c0], R5 ;  /* 0x0000b000ff005a19 */ /* 0x000fc80000011605 */
[----:B------:R-:W-:-:S03]  /*1440*/  @!P4 IADD3 R5, P1, R0, UR12, RZ ;  /* 0x0000000c0005cc10 */ /* 0x000fc6000ff3e0ff */
[----:B-1----:R-:W-:Y:S02]  /*1450*/  @!P3 LEA R8, P2, R14, R8, 0x1 ;  /* 0x000000080e08b211 */ /* 0x002fe400078408ff */
[----:B------:R-:W-:Y:S02]  /*1460*/  @!P4 LEA.HI.X.SX32 R7, R0, UR14, 0x1, P1 ;  /* 0x0000000e0007cc11 */ /* 0x000fe400088f0eff */
[----:B-----5:R-:W-:Y:S02]  /*1470*/  @!P3 LEA.HI.X R9, R14, R9, R241, 0x1, P2 ;  /* 0x000000090e09b211 */ /* 0x020fe400010f0cf1 */
[----:B----4-:R-:W-:-:S03]  /*1480*/  @!P4 LEA R6, P1, R5, c[0x0][0x2a0], 0x2 ;  /* 0x0000a8000506ca11 */ /* 0x010fc600078210ff */
[----:B------:R-:W-:Y:S01]  /*1490*/  @!PT LDS RZ, [RZ] ;  /* 0x00000000fffff984 */ /* 0x000fe20000000800 */
[----:B------:R1:W-:Y:S01]  /*14a0*/  @!P3 LDGSTS.E.BYPASS.LTC128B.128 [R197+0xa900], [R8.64], !P0 ;  /* 0x0a90000008c5bfae */ /* 0x0003e2000c101d50 */
[----:B------:R-:W-:-:S03]  /*14b0*/  @!P4 LEA.HI.X R7, R5, c[0x0][0x2a4], R7, 0x2, P1 ;  /* 0x0000a9000507ca11 */ /* 0x000fc600008f1407 */
[----:B------:R-:W0:Y:S04]  /*14c0*/  LDGDEPBAR ;  /* 0x00000000000079af */ /* 0x000e280000000000 */
[----:B------:R-:W-:Y:S06]  /*14d0*/  BAR.SYNC.DEFER_BLOCKING 0x0 ;  /* 0x0000000000007b1d */ /* 0x000fec0000010000 */
[----:B------:R2:W3:Y:S01]  /*14e0*/  @!P4 LDG.E R243, [R6.64] ;  /* 0x0000001006f3c981 */ /* 0x0004e2000c1e1900 */
[----:B------:R-:W-:Y:S01]  /*14f0*/  IADD3 R0, -R0, RZ, RZ ;  /* 0x000000ff00007210 */ /* 0x000fe20007ffe1ff */
[----:B------:R-:W-:Y:S01]  /*1500*/  USHF.R.S32.HI UR11, URZ, 0x1f, UR10 ;  /* 0x0000001f3f0b7899 */ /* 0x000fe2000801140a */
[----:B-1----:R-:W-:Y:S01]  /*1510*/  SHF.L.U32 R9, R11, 0x3, RZ ;  /* 0x000000030b097819 */ /* 0x002fe200000006ff */
[----:B------:R-:W-:Y:S01]  /*1520*/  UIMAD.WIDE.U32 UR20, UR10, UR4, URZ ;  /* 0x000000040a1472a5 */ /* 0x000fe2000f8e003f */
[----:B------:R-:W-:Y:S01]  /*1530*/  LEA.HI R10, R13, R22, RZ, 0x1 ;  /* 0x000000160d0a7211 */ /* 0x000fe200078f08ff */
[----:B------:R-:W-:Y:S01]  /*1540*/  IMAD R16, R0, c[0x0][0x2b8], R2 ;  /* 0x0000ae0000107a24 */ /* 0x000fe200078e0202 */
[----:B------:R-:W-:Y:S01]  /*1550*/  UIMAD UR18, UR11, UR4, URZ ;  /* 0x000000040b1272a4 */ /* 0x000fe2000f8e023f */
[----:B------:R-:W-:Y:S01]  /*1560*/  SHF.L.U32 R5, R15, 0x6, RZ ;  /* 0x000000060f057819 */ /* 0x000fe200000006ff */
[----:B------:R-:W-:Y:S01]  /*1570*/  UIMAD UR15, UR19, -0x70, UR15 ;  /* 0xffffff90130f78a4 */ /* 0x000fe2000f8e020f */
[----:B------:R-:W-:Y:S01]  /*1580*/  LOP3.LUT R10, R10, 0xfffffffe, RZ, 0xc0, !PT ;  /* 0xfffffffe0a0a7812 */ /* 0x000fe200078ec0ff */
[----:B------:R-:W-:Y:S01]  /*1590*/  UIMAD UR18, UR10, UR5, UR18 ;  /* 0x000000050a1272a4 */ /* 0x000fe2000f8e0212 */
[----:B------:R-:W-:Y:S01]  /*15a0*/  SHF.R.S32.HI R8, RZ, 0x1f, R16 ;  /* 0x0000001fff087819 */ /* 0x000fe20000011410 */
[----:B------:R-:W-:Y:S01]  /*15b0*/  STL [R1+0x4], R16 ;  /* 0x0000041001007387 */ /* 0x000fe20000100800 */
[----:B------:R-:W-:Y:S01]  /*15c0*/  LOP3.LUT R5, R5, 0x1c0, RZ, 0xc0, !PT ;  /* 0x000001c005057812 */ /* 0x000fe200078ec0ff */
[----:B------:R-:W-:Y:S01]  /*15d0*/  UIADD3 UR18, UR21, UR18, URZ ;  /* 0x0000001215127290 */ /* 0x000fe2000fffe03f */
[----:B------:R-:W-:Y:S01]  /*15e0*/  IADD3 R18, -R11, UR15, RZ ;  /* 0x0000000f0b127c10 */ /* 0x000fe2000fffe1ff */
[C---:B------:R-:W-:Y:S01]  /*15f0*/  IMAD R0, R8.reuse, c[0x0][0x1e0], RZ ;  /* 0x0000780008007a24 */ /* 0x040fe200078e02ff */
[----:B------:R-:W-:Y:S01]  /*1600*/  LOP3.LUT R9, R5, 0x8, R9, 0xf8, !PT ;  /* 0x0000000805097812 */ /* 0x000fe200078ef809 */
[----:B------:R-:W-:Y:S01]  /*1610*/  IMAD R8, R8, c[0x0][0x208], RZ ;  /* 0x0000820008087a24 */ /* 0x000fe200078e02ff */
[----:B------:R-:W-:Y:S01]  /*1620*/  ISETP.GE.AND P4, PT, R18, 0x1, PT ;  /* 0x000000011200780c */ /* 0x000fe20003f86270 */
[----:B------:R-:W-:Y:S01]  /*1630*/  IMAD R0, R16, c[0x0][0x1e4], R0 ;  /* 0x0000790010007a24 */ /* 0x000fe200078e0200 */
[----:B------:R-:W-:Y:S01]  /*1640*/  ISETP.GE.AND P3, PT, R18, 0x11, PT ;  /* 0x000000111200780c */ /* 0x000fe20003f66270 */
[C---:B------:R-:W-:Y:S01]  /*1650*/  IMAD R8, R16.reuse, c[0x0][0x20c], R8 ;  /* 0x0000830010087a24 */ /* 0x040fe200078e0208 */
[----:B------:R-:W-:Y:S01]  /*1660*/  SHF.R.U32.HI R5, RZ, 0x3, R5 ;  /* 0x00000003ff057819 */ /* 0x000fe20000011605 */
[----:B--2---:R-:W-:Y:S01]  /*1670*/  IMAD.WIDE.U32 R6, R16, c[0x0][0x1e0], RZ ;  /* 0x0000780010067a25 */ /* 0x004fe200078e00ff */
[----:B------:R-:W-:Y:S01]  /*1680*/  ISETP.GE.AND P6, PT, R14, c[0x0][0x1d4], PT ;  /* 0x000075000e007a0c */ /* 0x000fe20003fc6270 */
[----:B------:R-:W-:Y:S01]  /*1690*/  ULDC.64 UR4, c[0x0][0x210] ;  /* 0x0000840000047ab9 */ /* 0x000fe20000000a00 */
[----:B------:R-:W-:Y:S01]  /*16a0*/  LOP3.LUT R24, R9, R5, RZ, 0x3c, !PT ;  /* 0x0000000509187212 */ /* 0x000fe200078e3cff */
[----:B------:R-:W-:Y:S01]  /*16b0*/  IMAD R5, R16, c[0x0][0x1e0], RZ ;  /* 0x0000780010057a24 */ /* 0x000fe200078e02ff */
[----:B------:R-:W-:Y:S01]  /*16c0*/  IADD3 R7, R7, R0, RZ ;  /* 0x0000000007077210 */ /* 0x000fe20007ffe0ff */
[----:B------:R-:W-:Y:S01]  /*16d0*/  UIMAD.WIDE.U32 UR22, UR10, UR4, URZ ;  /* 0x000000040a1672a5 */ /* 0x000fe2000f8e003f */
[----:B------:R-:W-:Y:S01]  /*16e0*/  ISETP.GE.AND P2, PT, R18, 0x21, PT ;  /* 0x000000211200780c */ /* 0x000fe20003f46270 */
[----:B------:R-:W-:Y:S01]  /*16f0*/  UIMAD UR4, UR11, UR4, URZ ;  /* 0x000000040b0472a4 */ /* 0x000fe2000f8e023f */
[----:B------:R-:W-:Y:S01]  /*1700*/  IADD3 R22, R22, -R10, RZ ;  /* 0x8000000a16167210 */ /* 0x000fe20007ffe0ff */
[----:B------:R-:W-:Y:S01]  /*1710*/  UISETP.GT.AND UP0, UPT, UR19, UR8, UPT ;  /* 0x000000081300728c */ /* 0x000fe2000bf04270 */
[----:B------:R-:W-:Y:S01]  /*1720*/  MOV R9, UR10 ;  /* 0x0000000a00097c02 */ /* 0x000fe20008000f00 */
[----:B------:R-:W-:Y:S01]  /*1730*/  UIMAD UR4, UR10, UR5, UR4 ;  /* 0x000000050a0472a4 */ /* 0x000fe2000f8e0204 */
[----:B------:R-:W-:-:S02]  /*1740*/  LEA.HI R195, R27, R196, RZ, 0x5 ;  /* 0x000000c41bc37211 */ /* 0x000fc400078f28ff */
[----:B------:R-:W-:Y:S01]  /*1750*/  SHF.L.U32 R242, R14, 0x1, RZ ;  /* 0x000000010ef27819 */ /* 0x000fe200000006ff */
[----:B------:R-:W-:Y:S01]  /*1760*/  UIADD3 UR4, UR23, UR4, URZ ;  /* 0x0000000417047290 */ /* 0x000fe2000fffe03f */
[----:B---3--:R-:W-:Y:S01]  /*1770*/  SHF.R.S32.HI R23, RZ, 0x1f, R243 ;  /* 0x0000001fff177819 */ /* 0x008fe200000114f3 */
[----:B------:R-:W-:-:S04]  /*1780*/  IMAD.WIDE.U32 R6, R243, c[0x0][0x1f0], R6 ;  /* 0x00007c00f3067a25 */ /* 0x000fc800078e0006 */
[----:B------:R-:W-:Y:S01]  /*1790*/  IMAD R2, R23, c[0x0][0x1f0], RZ ;  /* 0x00007c0017027a24 */ /* 0x000fe200078e02ff */
[----:B------:R-:W-:Y:S01]  /*17a0*/  IADD3 R0, P0, R6, UR20, RZ ;  /* 0x0000001406007c10 */ /* 0x000fe2000ff1e0ff */
[C---:B------:R-:W-:Y:S02]  /*17b0*/  IMAD R5, R243.reuse, c[0x0][0x1f0], R5 ;  /* 0x00007c00f3057a24 */ /* 0x040fe400078e0205 */
[----:B------:R-:W-:Y:S02]  /*17c0*/  IMAD R2, R243, c[0x0][0x1f4], R2 ;  /* 0x00007d00f3027a24 */ /* 0x000fe400078e0202 */
[----:B------:R-:W-:-:S03]  /*17d0*/  IMAD R5, R9, c[0x0][0x1e8], R5 ;  /* 0x00007a0009057a24 */ /* 0x000fc600078e0205 */
[----:B------:R-:W-:Y:S02]  /*17e0*/  IADD3.X R6, R7, UR18, R2, P0, !PT ;  /* 0x0000001207067c10 */ /* 0x000fe400087fe402 */
[C---:B------:R-:W-:Y:S02]  /*17f0*/  LEA R2, P0, R0.reuse, c[0x0][0x1c8], 0x1 ;  /* 0x0000720000027a11 */ /* 0x040fe400078008ff */
[----:B------:R-:W-:Y:S02]  /*1800*/  LEA R5, R5, c[0x0][0x1c8], 0x1 ;  /* 0x0000720005057a11 */ /* 0x000fe400078e08ff */
[----:B------:R-:W-:Y:S01]  /*1810*/  LEA.HI.X R0, R0, c[0x0][0x1cc], R6, 0x1, P0 ;  /* 0x0000730000007a11 */ /* 0x000fe200000f0c06 */
[----:B------:R-:W1:Y:S01]  /*1820*/  SHFL.IDX PT, R12, R2, RZ, 0x181f ;  /* 0x00181fff020c7589 */ /* 0x000e6200000e0000 */
[----:B------:R-:W-:-:S03]  /*1830*/  IMAD.WIDE.U32 R6, R16, c[0x0][0x208], RZ ;  /* 0x0000820010067a25 */ /* 0x000fc600078e00ff */
[----:B------:R-:W2:Y:S02]  /*1840*/  SHFL.IDX PT, R11, R2, 0x1, 0x181f ;  /* 0x00381f00020b7f89 */ /* 0x000ea400000e0000 */
[----:B------:R-:W-:Y:S02]  /*1850*/  IADD3 R7, R7, R8, RZ ;  /* 0x0000000807077210 */ /* 0x000fe40007ffe0ff */
[----:B------:R-:W3:Y:S03]  /*1860*/  SHFL.IDX PT, R13, R0, RZ, 0x181f ;  /* 0x00181fff000d7589 */ /* 0x000ee600000e0000 */
[----:B------:R-:W-:Y:S01]  /*1870*/  IMAD.WIDE.U32 R6, R243, c[0x0][0x218], R6 ;  /* 0x00008600f3067a25 */ /* 0x000fe200078e0006 */
[----:B------:R-:W4:Y:S04]  /*1880*/  SHFL.IDX PT, R21, R0, 0x1, 0x181f ;  /* 0x00381f0000157f89 */ /* 0x000f2800000e0000 */
[----:B------:R-:W5:Y:S04]  /*1890*/  SHFL.IDX PT, R19, R2, 0x2, 0x181f ;  /* 0x00581f0002137f89 */ /* 0x000f6800000e0000 */
[----:B------:R-:W5:Y:S04]  /*18a0*/  SHFL.IDX PT, R20, R0, 0x2, 0x181f ;  /* 0x00581f0000147f89 */ /* 0x000f6800000e0000 */
[----:B------:R-:W5:Y:S01]  /*18b0*/  SHFL.IDX PT, R16, R2, 0x3, 0x181f ;  /* 0x00781f0002107f89 */ /* 0x000f6200000e0000 */
[----:B-1----:R-:W-:-:S03]  /*18c0*/  @P4 LEA R12, P1, R14, R12, 0x1 ;  /* 0x0000000c0e0c4211 */ /* 0x002fc600078208ff */
[----:B------:R-:W1:Y:S01]  /*18d0*/  SHFL.IDX PT, R17, R0, 0x3, 0x181f ;  /* 0x00781f0000117f89 */ /* 0x000e6200000e0000 */
[C---:B--2---:R-:W-:Y:S02]  /*18e0*/  @P3 LEA R10, P0, R14.reuse, R11, 0x1 ;  /* 0x0000000b0e0a3211 */ /* 0x044fe400078008ff */
[C-C-:B---3--:R-:W-:Y:S02]  /*18f0*/  @P4 LEA.HI.X R13, R14.reuse, R13, R241.reuse, 0x1, P1 ;  /* 0x0000000d0e0d4211 */ /* 0x148fe400008f0cf1 */
[----:B----4-:R-:W-:-:S03]  /*1900*/  @P3 LEA.HI.X R11, R14, R21, R241, 0x1, P0 ;  /* 0x000000150e0b3211 */ /* 0x010fc600000f0cf1 */
[----:B------:R2:W-:Y:S01]  /*1910*/  @P4 LDGSTS.E.BYPASS.LTC128B.128 [R197+0x3900], [R12.64], !P6 ;  /* 0x039000000cc54fae */ /* 0x0005e2000f101d50 */
[----:B------:R-:W-:Y:S02]  /*1920*/  ISETP.GE.AND P0, PT, R18, 0x31, PT ;  /* 0x000000311200780c */ /* 0x000fe40003f06270 */
[----:B-----5:R-:W-:Y:S01]  /*1930*/  @P2 LEA R8, P1, R14, R19, 0x1 ;  /* 0x000000130e082211 */ /* 0x020fe200078208ff */
[----:B------:R3:W-:Y:S01]  /*1940*/  @P3 LDGSTS.E.BYPASS.LTC128B.128 [R197+0x4100], [R10.64], !P6 ;  /* 0x041000000ac53fae */ /* 0x0007e2000f101d50 */
[----:B------:R-:W-:Y:S02]  /*1950*/  ISETP.GE.AND P4, PT, R18, 0x41, PT ;  /* 0x000000411200780c */ /* 0x000fe40003f86270 */
[----:B------:R-:W-:Y:S01]  /*1960*/  @P2 LEA.HI.X R9, R14, R20, R241, 0x1, P1 ;  /* 0x000000140e092211 */ /* 0x000fe200008f0cf1 */
[----:B------:R-:W-:Y:S01]  /*1970*/  SHFL.IDX PT, R19, R0, 0x5, 0x181f ;  /* 0x00b81f0000137f89 */ /* 0x000fe200000e0000 */
[----:B------:R-:W-:-:S03]  /*1980*/  ISETP.GE.AND P3, PT, R18, 0x51, PT ;  /* 0x000000511200780c */ /* 0x000fc60003f66270 */
[----:B------:R4:W-:Y:S01]  /*1990*/  @P2 LDGSTS.E.BYPASS.LTC128B.128 [R197+0x4900], [R8.64], !P6 ;  /* 0x0490000008c52fae */ /* 0x0009e2000f101d50 */
[----:B------:R-:W-:-:S03]  /*19a0*/  ISETP.GE.AND P2, PT, R18, 0x61, PT ;  /* 0x000000611200780c */ /* 0x000fc60003f46270 */
[----:B--2---:R-:W-:Y:S04]  /*19b0*/  SHFL.IDX PT, R12, R2, 0x5, 0x181f ;  /* 0x00b81f00020c7f89 */ /* 0x004fe800000e0000 */
[----:B---3--:R2:W3:Y:S04]  /*19c0*/  SHFL.IDX PT, R10, R2, 0x4, 0x181f ;  /* 0x00981f00020a7f89 */ /* 0x0084e800000e0000 */
[----:B------:R-:W5:Y:S01]  /*19d0*/  SHFL.IDX PT, R11, R0, 0x4, 0x181f ;  /* 0x00981f00000b7f89 */ /* 0x000f6200000e0000 */
[----:B----4-:R-:W-:-:S03]  /*19e0*/  @P0 LEA R8, P1, R14, R16, 0x1 ;  /* 0x000000100e080211 */ /* 0x010fc600078208ff */
[----:B------:R-:W4:Y:S01]  /*19f0*/  SHFL.IDX PT, R16, R5, 0x6, 0x181f ;  /* 0x00d81f0005107f89 */ /* 0x000f2200000e0000 */
[----:B-1----:R-:W-:-:S03]  /*1a00*/  @P0 LEA.HI.X R9, R14, R17, R241, 0x1, P1 ;  /* 0x000000110e090211 */ /* 0x002fc600008f0cf1 */
[----:B------:R1:W4:Y:S04]  /*1a10*/  SHFL.IDX PT, R17, R0, 0x6, 0x181f ;  /* 0x00d81f0000117f89 */ /* 0x00032800000e0000 */
[----:B------:R4:W-:Y:S01]  /*1a20*/  @P0 LDGSTS.E.BYPASS.LTC128B.128 [R197+0x5100], [R8.64], !P6 ;  /* 0x0510000008c50fae */ /* 0x0009e2000f101d50 */
[----:B--2---:R-:W-:Y:S02]  /*1a30*/  SHF.L.U32 R2, R25, 0x6, RZ ;  /* 0x0000000619027819 */ /* 0x004fe400000006ff */
[----:B---3--:R-:W-:-:S04]  /*1a40*/  @P4 LEA R10, P1, R14, R10, 0x1 ;  /* 0x0000000a0e0a4211 */ /* 0x008fc800078208ff */
[----:B-----5:R-:W-:-:S05]  /*1a50*/  @P4 LEA.HI.X R11, R14, R11, R241, 0x1, P1 ;  /* 0x0000000b0e0b4211 */ /* 0x020fca00008f0cf1 */
[----:B------:R2:W-:Y:S01]  /*1a60*/  @P4 LDGSTS.E.BYPASS.LTC128B.128 [R197+0x5900], [R10.64], !P6 ;  /* 0x059000000ac54fae */ /* 0x0005e2000f101d50 */
[----:B-1----:R-:W-:Y:S01]  /*1a70*/  LOP3.LUT R0, R2, 0x1c0, RZ, 0xc0, !PT ;  /* 0x000001c002007812 */ /* 0x002fe200078ec0ff */
[----:B------:R-:W-:-:S04]  /*1a80*/  IMAD R2, R23, c[0x0][0x218], RZ ;  /* 0x0000860017027a24 */ /* 0x000fc800078e02ff */
[----:B------:R-:W-:Y:S01]  /*1a90*/  IMAD R5, R243, c[0x0][0x21c], R2 ;  /* 0x00008700f3057a24 */ /* 0x000fe200078e0202 */
[----:B------:R-:W-:Y:S02]  /*1aa0*/  IADD3 R2, P0, R6, UR22, RZ ;  /* 0x0000001606027c10 */ /* 0x000fe4000ff1e0ff */
[----:B------:R-:W-:Y:S02]  /*1ab0*/  SHF.L.U32 R6, R22, 0x3, RZ ;  /* 0x0000000316067819 */ /* 0x000fe400000006ff */
[----:B----4-:R-:W-:Y:S02]  /*1ac0*/  @P3 LEA R8, P1, R14, R12, 0x1 ;  /* 0x0000000c0e083211 */ /* 0x010fe400078208ff */
[----:B------:R-:W-:Y:S02]  /*1ad0*/  IADD3.X R13, R7, UR4, R5, P0, !PT ;  /* 0x00000004070d7c10 */ /* 0x000fe400087fe405 */
[----:B------:R-:W-:Y:S02]  /*1ae0*/  LOP3.LUT R12, R0, 0x8, R6, 0xf8, !PT ;  /* 0x00000008000c7812 */ /* 0x000fe400078ef806 */
[----:B------:R-:W-:-:S02]  /*1af0*/  SHF.R.U32.HI R7, RZ, 0x3, R0 ;  /* 0x00000003ff077819 */ /* 0x000fc40000011600 */
[C-C-:B------:R-:W-:Y:S02]  /*1b00*/  @P3 LEA.HI.X R9, R14.reuse, R19, R241.reuse, 0x1, P1 ;  /* 0x000000130e093211 */ /* 0x140fe400008f0cf1 */
[----:B------:R-:W-:Y:S02]  /*1b10*/  @P2 LEA R6, P1, R14, R16, 0x1 ;  /* 0x000000100e062211 */ /* 0x000fe400078208ff */
[----:B------:R-:W-:Y:S01]  /*1b20*/  LOP3.LUT R117, R12, R7, RZ, 0x3c, !PT ;  /* 0x000000070c757212 */ /* 0x000fe200078e3cff */
[----:B------:R1:W-:Y:S01]  /*1b30*/  @P3 LDGSTS.E.BYPASS.LTC128B.128 [R197+0x6100], [R8.64], !P6 ;  /* 0x0610000008c53fae */ /* 0x0003e2000f101d50 */
[----:B------:R-:W-:Y:S02]  /*1b40*/  @P2 LEA.HI.X R7, R14, R17, R241, 0x1, P1 ;  /* 0x000000110e072211 */ /* 0x000fe400008f0cf1 */
[----:B------:R-:W-:Y:S02]  /*1b50*/  LEA R5, P0, R2, c[0x0][0x1f8], 0x1 ;  /* 0x00007e0002057a11 */ /* 0x000fe400078008ff */
[----:B------:R-:W-:Y:S01]  /*1b60*/  LEA R0, R22, R24, 0x9 ;  /* 0x0000001816007211 */ /* 0x000fe200078e48ff */
[----:B------:R3:W-:Y:S01]  /*1b70*/  @P2 LDGSTS.E.BYPASS.LTC128B.128 [R197+0x6900], [R6.64], !P6 ;  /* 0x0690000006c52fae */ /* 0x0007e2000f101d50 */
[----:B------:R-:W-:-:S02]  /*1b80*/  LEA.HI.X R2, R2, c[0x0][0x1fc], R13, 0x1, P0 ;  /* 0x00007f0002027a11 */ /* 0x000fc400000f0c0d */
[----:B------:R-:W-:Y:S01]  /*1b90*/  LOP3.LUT P0, RZ, R15, 0x2, RZ, 0xc0, !PT ;  /* 0x000000020fff7812 */ /* 0x000fe2000780c0ff */
[----:B------:R-:W0:Y:S01]  /*1ba0*/  LDGDEPBAR ;  /* 0x00000000000079af */ /* 0x000e220000000000 */
[----:B------:R-:W-:Y:S02]  /*1bb0*/  SHF.L.U32 R119, R0, 0x1, RZ ;  /* 0x0000000100777819 */ /* 0x000fe400000006ff */
[C---:B------:R-:W-:Y:S01]  /*1bc0*/  SHF.L.U64.HI R241, R14.reuse, 0x1, R241 ;  /* 0x000000010ef17819 */ /* 0x040fe200000102f1 */
[----:B--2---:R-:W2:Y:S01]  /*1bd0*/  SHFL.IDX PT, R10, R5, RZ, 0x181f ;  /* 0x00181fff050a7589 */ /* 0x004ea200000e0000 */
[C---:B------:R-:W-:Y:S02]  /*1be0*/  IADD3 R0, R119.reuse, 0x3900, RZ ;  /* 0x0000390077007810 */ /* 0x040fe40007ffe0ff */
[----:B------:R-:W-:Y:S01]  /*1bf0*/  IADD3 R234, R119, 0x3920, RZ ;  /* 0x0000392077ea7810 */ /* 0x000fe20007ffe0ff */
[----:B------:R-:W-:Y:S01]  /*1c00*/  SHFL.IDX PT, R11, R2, RZ, 0x181f ;  /* 0x00181fff020b7589 */ /* 0x000fe200000e0000 */
[----:B------:R-:W-:-:S03]  /*1c10*/  ISETP.GE.AND P3, PT, R14, c[0x0][0x1d4], PT ;  /* 0x000075000e007a0c */ /* 0x000fc60003f66270 */
[----:B------:R-:W-:Y:S01]  /*1c20*/  @P0 IADD3 R234, R0, -0x20, RZ ;  /* 0xffffffe000ea0810 */ /* 0x000fe20007ffe0ff */
[----:B------:R-:W-:Y:S01]  /*1c30*/  SHFL.IDX PT, R13, R2, 0x1, 0x181f ;  /* 0x00381f00020d7f89 */ /* 0x000fe200000e0000 */
[C---:B------:R-:W-:Y:S02]  /*1c40*/  ISETP.LT.OR P0, PT, R18.reuse, 0x1, P3 ;  /* 0x000000011200780c */ /* 0x040fe40001f01670 */
[----:B------:R-:W-:Y:S01]  /*1c50*/  ISETP.LT.OR P2, PT, R18, 0x11, P3 ;  /* 0x000000111200780c */ /* 0x000fe20001f41670 */
[----:B-1----:R-:W1:Y:S01]  /*1c60*/  SHFL.IDX PT, R9, R5, 0x1, 0x181f ;  /* 0x00381f0005097f89 */ /* 0x002e6200000e0000 */
[C---:B------:R-:W-:Y:S02]  /*1c70*/  IADD3 R240, R234.reuse, 0x800, RZ ;  /* 0x00000800eaf07810 */ /* 0x040fe40007ffe0ff */
[C---:B------:R-:W-:Y:S01]  /*1c80*/  IADD3 R239, R234.reuse, 0x1000, RZ ;  /* 0x00001000eaef7810 */ /* 0x040fe20007ffe0ff */
[----:B------:R-:W4:Y:S01]  /*1c90*/  SHFL.IDX PT, R8, R5, 0x2, 0x181f ;  /* 0x00581f0005087f89 */ /* 0x000f2200000e0000 */
[----:B------:R-:W-:Y:S01]  /*1ca0*/  IADD3 R238, R234, 0x1800, RZ ;  /* 0x00001800eaee7810 */ /* 0x000fe20007ffe0ff */
[----:B------:R-:W-:-:S04]  /*1cb0*/  DEPBAR.LE SB0, 0x1 ;  /* 0x000080400000791a */ /* 0x000fc80000000000 */
[----:B------:R-:W-:-:S04]  /*1cc0*/  DEPBAR.LE SB0, 0x0 ;  /* 0x000080000000791a */ /* 0x000fc80000000000 */
[----:B------:R-:W-:Y:S01]  /*1cd0*/  BAR.SYNC.DEFER_BLOCKING 0x0 ;  /* 0x0000000000007b1d */ /* 0x000fe20000010000 */
[----:B---3--:R-:W-:Y:S02]  /*1ce0*/  SHF.L.U32 R7, R26, 0x6, RZ ;  /* 0x000000061a077819 */ /* 0x008fe400000006ff */
[----:B------:R-:W-:Y:S02]  /*1cf0*/  SHF.L.U32 R6, R195, 0x5, RZ ;  /* 0x00000005c3067819 */ /* 0x000fe400000006ff */
[----:B------:R-:W-:Y:S01]  /*1d00*/  LOP3.LUT R116, R7, 0xfffffe00, RZ, 0xc0, !PT ;  /* 0xfffffe0007747812 */ /* 0x000fe200078ec0ff */
[----:B------:R-:W3:Y:S01]  /*1d10*/  SHFL.IDX PT, R19, R5, 0x3, 0x181f ;  /* 0x00781f0005137f89 */ /* 0x000ee200000e0000 */
[----:B------:R-:W-:Y:S02]  /*1d20*/  LOP3.LUT R0, R6, 0x7ffffc00, RZ, 0xc0, !PT ;  /* 0x7ffffc0006007812 */ /* 0x000fe400078ec0ff */
[----:B--2---:R-:W-:Y:S01]  /*1d30*/  IADD3 R16, P1, R10, R242, RZ ;  /* 0x000000f20a107210 */ /* 0x004fe20007f3e0ff */
[----:B------:R-:W2:Y:S01]  /*1d40*/  SHFL.IDX PT, R21, R2, 0x2, 0x181f ;  /* 0x00581f0002157f89 */ /* 0x000ea200000e0000 */
[----:B------:R-:W-:-:S02]  /*1d50*/  IADD3 R0, R117, R116, R0 ;  /* 0x0000007475007210 */ /* 0x000fc40007ffe000 */
[-C--:B-1----:R-:W-:Y:S01]  /*1d60*/  IADD3 R12, P4, R9, R242.reuse, RZ ;  /* 0x000000f2090c7210 */ /* 0x082fe20007f9e0ff */
[----:B------:R-:W1:Y:S01]  /*1d70*/  SHFL.IDX PT, R20, R5, 0x4, 0x181f ;  /* 0x00981f0005147f89 */ /* 0x000e6200000e0000 */
[----:B------:R-:W-:Y:S02]  /*1d80*/  SHF.L.U32 R230, R0, 0x1, RZ ;  /* 0x0000000100e67819 */ /* 0x000fe400000006ff */
[-C--:B------:R-:W-:Y:S01]  /*1d90*/  IADD3.X R17, R11, R241.reuse, RZ, P1, !PT ;  /* 0x000000f10b117210 */ /* 0x080fe20000ffe4ff */
[----:B------:R-:W5:Y:S01]  /*1da0*/  SHFL.IDX PT, R23, R2, 0x3, 0x181f ;  /* 0x00781f0002177f89 */ /* 0x000f6200000e0000 */
[----:B----4-:R-:W-:Y:S02]  /*1db0*/  IADD3 R8, P1, R8, R242, RZ ;  /* 0x000000f208087210 */ /* 0x010fe40007f3e0ff */
[----:B------:R-:W-:Y:S01]  /*1dc0*/  IADD3.X R13, R13, R241, RZ, P4, !PT ;  /* 0x000000f10d0d7210 */ /* 0x000fe200027fe4ff */
[----:B------:R-:W4:Y:S01]  /*1dd0*/  SHFL.IDX PT, R22, R2, 0x4, 0x181f ;  /* 0x00981f0002167f89 */ /* 0x000f2200000e0000 */
[----:B------:R-:W-:-:S02]  /*1de0*/  LEA R233, R3, R230, 0x1 ;  /* 0x000000e603e97211 */ /* 0x000fc400078e08ff */
[----:B------:R-:W-:Y:S01]  /*1df0*/  LEA R231, R4, R230, 0x1 ;  /* 0x000000e604e77211 */ /* 0x000fe200078e08ff */
[----:B------:R-:W-:Y:S01]  /*1e00*/  LDSM.16.M88.4 R36, [R230+0x7100] ;  /* 0x00710000e624783b */ /* 0x000fe20000000200 */
[C---:B------:R-:W-:Y:S02]  /*1e10*/  IADD3 R237, R234.reuse, 0x2000, RZ ;  /* 0x00002000eaed7810 */ /* 0x040fe40007ffe0ff */
[----:B------:R-:W-:Y:S01]  /*1e20*/  LEA R232, R3, R231, 0x1 ;  /* 0x000000e703e87211 */ /* 0x000fe200078e08ff */
[----:B------:R-:W4:Y:S01]  /*1e30*/  LDSM.16.M88.4 R48, [R119+0x3900] ;  /* 0x003900007730783b */ /* 0x000f220000000200 */
[----:B---3--:R-:W-:Y:S02]  /*1e40*/  IADD3 R6, P4, R19, R242, RZ ;  /* 0x000000f213067210 */ /* 0x008fe40007f9e0ff */
[----:B------:R-:W-:Y:S01]  /*1e50*/  IADD3 R236, R234, 0x2800, RZ ;  /* 0x00002800eaec7810 */ /* 0x000fe20007ffe0ff */
[----:B------:R-:W-:Y:S01]  /*1e60*/  SHFL.IDX PT, R0, R5, 0x5, 0x181f ;  /* 0x00b81f0005007f89 */ /* 0x000fe200000e0000 */
[----:B--2---:R-:W-:-:S02]  /*1e70*/  IADD3.X R9, R21, R241, RZ, P1, !PT ;  /* 0x000000f115097210 */ /* 0x004fc40000ffe4ff */
[----:B------:R-:W-:Y:S01]  /*1e80*/  IADD3 R235, R234, 0x3000, RZ ;  /* 0x00003000eaeb7810 */ /* 0x000fe20007ffe0ff */
[----:B------:R-:W-:Y:S01]  /*1e90*/  SHFL.IDX PT, R5, R5, 0x6, 0x181f ;  /* 0x00d81f0005057f89 */ /* 0x000fe200000e0000 */
[----:B-1----:R-:W-:-:S03]  /*1ea0*/  IADD3 R10, P1, R20, R242, RZ ;  /* 0x000000f2140a7210 */ /* 0x002fc60007f3e0ff */
[----:B------:R-:W-:Y:S01]  /*1eb0*/  SHFL.IDX PT, R14, R2, 0x5, 0x181f ;  /* 0x00b81f00020e7f89 */ /* 0x000fe200000e0000 */
[-C--:B-----5:R-:W-:Y:S02]  /*1ec0*/  IADD3.X R7, R23, R241.reuse, RZ, P4, !PT ;  /* 0x000000f117077210 */ /* 0x0a0fe400027fe4ff */
[----:B------:R-:W-:Y:S01]  /*1ed0*/  ISETP.LT.OR P4, PT, R18, 0x21, P3 ;  /* 0x000000211200780c */ /* 0x000fe20001f81670 */
[----:B------:R-:W1:Y:S01]  /*1ee0*/  LDSM.16.M88.4 R32, [R230+0x9100] ;  /* 0x00910000e620783b */ /* 0x000e620000000200 */
[----:B----4-:R-:W-:Y:S02]  /*1ef0*/  IADD3.X R11, R22, R241, RZ, P1, !PT ;  /* 0x000000f1160b7210 */ /* 0x010fe40000ffe4ff */
[C---:B------:R-:W-:Y:S01]  /*1f00*/  ISETP.LT.OR P1, PT, R18.reuse, 0x31, P3 ;  /* 0x000000311200780c */ /* 0x040fe20001f21670 */
[----:B------:R-:W-:Y:S04]  /*1f10*/  SHFL.IDX PT, R2, R2, 0x6, 0x181f ;  /* 0x00d81f0002027f89 */ /* 0x000fe800000e0000 */
[----:B------:R-:W-:Y:S04]  /*1f20*/  LDSM.16.M88.4 R80, [R119+0x4100] ;  /* 0x004100007750783b */ /* 0x000fe80000000200 */
[----:B------:R-:W-:Y:S04]  /*1f30*/  LDSM.16.M88.4 R88, [R119+0x4900] ;  /* 0x004900007758783b */ /* 0x000fe80000000200 */
[----:B------:R-:W-:Y:S04]  /*1f40*/  LDSM.16.M88.4 R96, [R119+0x5100] ;  /* 0x005100007760783b */ /* 0x000fe80000000200 */
[----:B------:R-:W-:Y:S04]  /*1f50*/  LDSM.16.M88.4 R104, [R119+0x5900] ;  /* 0x005900007768783b */ /* 0x000fe80000000200 */
[----:B------:R-:W-:Y:S01]  /*1f60*/  LDSM.16.M88.4 R112, [R119+0x6100] ;  /* 0x006100007770783b */ /* 0x000fe20000000200 */
[----:B------:R-:W-:Y:S03]  /*1f70*/  HMMA.16816.F32.BF16 R68, R36, R50, RZ ;  /* 0x000000322444723c */ /* 0x000fe600000418ff */
[----:B------:R-:W-:Y:S04]  /*1f80*/  LDSM.16.M88.4 R124, [R119+0x6900] ;  /* 0x00690000777c783b */ /* 0x000fe80000000200 */
[----:B------:R-:W-:Y:S04]  /*1f90*/  LDSM.16.M88.4 R28, [R233+0x7100] ;  /* 0x00710000e91c783b */ /* 0x000fe80000000200 */
[----:B------:R-:W-:Y:S04]  /*1fa0*/  LDSM.16.M88.4 R24, [R233+0x9100] ;  /* 0x00910000e918783b */ /* 0x000fe80000000200 */
[----:B------:R-:W2:Y:S01]  /*1fb0*/  LDSM.16.M88.4 R52, [R234] ;  /* 0x00000000ea34783b */ /* 0x000ea20000000200 */
[----:B-1----:R-:W-:Y:S03]  /*1fc0*/  HMMA.16816.F32.BF16 R56, R32, R48, RZ ;  /* 0x000000302038723c */ /* 0x002fe600000418ff */
[----:B------:R-:W-:Y:S04]  /*1fd0*/  LDSM.16.M88.4 R84, [R234+0x800] ;  /* 0x00080000ea54783b */ /* 0x000fe80000000200 */
[----:B------:R-:W-:Y:S04]  /*1fe0*/  LDSM.16.M88.4 R92, [R234+0x1000] ;  /* 0x00100000ea5c783b */ /* 0x000fe80000000200 */
[----:B------:R-:W-:Y:S04]  /*1ff0*/  LDSM.16.M88.4 R100, [R234+0x1800] ;  /* 0x00180000ea64783b */ /* 0x000fe80000000200 */
[----:B------:R-:W-:Y:S04]  /*2000*/  LDSM.16.M88.4 R108, [R234+0x2000] ;  /* 0x00200000ea6c783b */ /* 0x000fe80000000200 */
[----:B------:R-:W-:Y:S04]  /*2010*/  LDSM.16.M88.4 R120, [R234+0x2800] ;  /* 0x00280000ea78783b */ /* 0x000fe80000000200 */
[----:B------:R-:W-:Y:S04]  /*2020*/  LDSM.16.M88.4 R128, [R234+0x3000] ;  /* 0x00300000ea80783b */ /* 0x000fe80000000200 */
[----:B------:R-:W-:Y:S01]  /*2030*/  @!PT LDS RZ, [RZ] ;  /* 0x00000000fffff984 */ /* 0x000fe20000000800 */
[----:B------:R-:W-:Y:S01]  /*2040*/  @!PT LDS RZ, [RZ] ;  /* 0x00000000fffff984 */ /* 0x000fe20000000800 */
[----:B------:R-:W-:Y:S01]  /*2050*/  @!PT LDS RZ, [RZ] ;  /* 0x00000000fffff984 */ /* 0x000fe20000000800 */
[----:B------:R1:W-:Y:S01]  /*2060*/  LDGSTS.E.BYPASS.LTC128B.128 [R197+0x100], [R16.64], !P0 ;  /* 0x0010000010c57fae */ /* 0x0003e2000c101d50 */
[----:B------:R-:W-:-:S03]  /*2070*/  ISETP.LT.OR P0, PT, R18, 0x41, P3 ;  /* 0x000000411200780c */ /* 0x000fc60001f01670 */
[----:B------:R3:W-:Y:S01]  /*2080*/  LDGSTS.E.BYPASS.LTC128B.128 [R197+0x900], [R12.64], !P2 ;  /* 0x009000000cc57fae */ /* 0x0007e2000d101d50 */
[----:B------:R-:W-:-:S03]  /*2090*/  LOP3.LUT P2, RZ, R15, 0x4, RZ, 0xc0, !PT ;  /* 0x000000040fff7812 */ /* 0x000fc6000784c0ff */
[----:B------:R4:W-:Y:S01]  /*20a0*/  LDGSTS.E.BYPASS.LTC128B.128 [R197+0x1100], [R8.64], !P4 ;  /* 0x0110000008c57fae */ /* 0x0009e2000e101d50 */
[C---:B------:R-:W-:Y:S02]  /*20b0*/  ISETP.LT.OR P4, PT, R18.reuse, 0x51, P3 ;  /* 0x000000511200780c */ /* 0x040fe40001f81670 */
[----:B------:R-:W-:Y:S01]  /*20c0*/  ISETP.LT.OR P3, PT, R18, 0x61, P3 ;  /* 0x000000611200780c */ /* 0x000fe20001f61670 */
[----:B------:R5:W-:Y:S01]  /*20d0*/  LDGSTS.E.BYPASS.LTC128B.128 [R197+0x1900], [R6.64], !P1 ;  /* 0x0190000006c57fae */ /* 0x000be2000c901d50 */
[----:B--2---:R-:W-:Y:S03]  /*20e0*/  HMMA.16816.F32.BF16 R56, R24, R52, R56 ;  /* 0x000000341838723c */ /* 0x004fe60000041838 */
[----:B------:R2:W-:Y:S01]  /*20f0*/  LDGSTS.E.BYPASS.LTC128B.128 [R197+0x2100], [R10.64], !P0 ;  /* 0x021000000ac57fae */ /* 0x0005e2000c101d50 */
[----:B----4-:R-:W-:Y:S02]  /*2100*/  IADD3 R8, P1, R0, R242, RZ ;  /* 0x000000f200087210 */ /* 0x010fe40007f3e0ff */
[----:B-----5:R-:W-:-:S02]  /*2110*/  MOV R7, 0x40 ;  /* 0x0000004000077802 */ /* 0x020fc40000000f00 */
[----:B------:R-:W-:Y:S02]  /*2120*/  IADD3 R6, P0, R5, R242, RZ ;  /* 0x000000f205067210 */ /* 0x000fe40007f1e0ff */
[----:B------:R-:W-:Y:S02]  /*2130*/  SEL R0, R7, 0xffffffc0, !P2 ;  /* 0xffffffc007007807 */ /* 0x000fe40005000000 */
[-C--:B------:R-:W-:Y:S02]  /*2140*/  IADD3.X R9, R14, R241.reuse, RZ, P1, !PT ;  /* 0x000000f10e097210 */ /* 0x080fe40000ffe4ff */
[----:B---3--:R-:W-:Y:S01]  /*2150*/  HMMA.16816.F32.BF16 R12, R36, R48, RZ ;  /* 0x00000030240c723c */ /* 0x008fe200000418ff */
[----:B------:R-:W-:Y:S02]  /*2160*/  IADD3.X R7, R2, R241, RZ, P0, !PT ;  /* 0x000000f102077210 */ /* 0x000fe400007fe4ff */
[----:B------:R-:W-:Y:S01]  /*2170*/  IADD3 R229, R119, R0, RZ ;  /* 0x0000000077e57210 */ /* 0x000fe20007ffe0ff */
[----:B------:R2:W-:Y:S01]  /*2180*/  LDGSTS.E.BYPASS.LTC128B.128 [R197+0x2900], [R8.64], !P4 ;  /* 0x0290000008c57fae */ /* 0x0005e2000e101d50 */
[----:B------:R-:W-:-:S02]  /*2190*/  IADD3 R228, R0, R234, RZ ;  /* 0x000000ea00e47210 */ /* 0x000fc40007ffe0ff */
[----:B------:R-:W-:Y:S01]  /*21a0*/  IADD3 R2, R197, 0x100, RZ ;  /* 0x00000100c5027810 */ /* 0x000fe20007ffe0ff */
[----:B------:R3:W-:Y:S01]  /*21b0*/  LDGSTS.E.BYPASS.LTC128B.128 [R197+0x3100], [R6.64], !P3 ;  /* 0x0310000006c57fae */ /* 0x0007e2000d901d50 */
[----:B------:R-:W-:Y:S02]  /*21c0*/  PLOP3.LUT P0, PT, PT, PT, UP0, 0x80, 0x0 ;  /* 0x000000000000781c */ /* 0x000fe40003f0f008 */
[----:B------:R-:W-:Y:S01]  /*21d0*/  ISETP.GT.AND P4, PT, R198, 0x6f, PT ;  /* 0x0000006fc600780c */ /* 0x000fe20003f84270 */
[----:B------:R-:W-:Y:S04]  /*21e0*/  LDSM.16.M88.4 R40, [R229+0x3900] ;  /* 0x00390000e528783b */ /* 0x000fe80000000200 */
[----:B------:R-:W4:Y:S04]  /*21f0*/  LDSM.16.M88.4 R20, [R231+0x7100] ;  /* 0x00710000e714783b */ /* 0x000f280000000200 */
[----:B-1----:R-:W1:Y:S04]  /*2200*/  LDSM.16.M88.4 R16, [R231+0x9100] ;  /* 0x00910000e710783b */ /* 0x002e680000000200 */
[----:B------:R-:W-:Y:S01]  /*2210*/  HMMA.16816.F32.BF16 R60, R28, R52, R12 ;  /* 0x000000341c3c723c */ /* 0x000fe2000004180c */
[----:B------:R-:W-:Y:S04]  /*2220*/  LDSM.16.M88.4 R44, [R228] ;  /* 0x00000000e42c783b */ /* 0x000fe80000000200 */
[----:B------:R-:W5:Y:S04]  /*2230*/  LDSM.16.M88.4 R12, [R232+0x7100] ;  /* 0x00710000e80c783b */ /* 0x000f680000000200 */
[----:B--2---:R-:W2:Y:S04]  /*2240*/  LDSM.16.M88.4 R8, [R232+0x9100] ;  /* 0x00910000e808783b */ /* 0x004ea80000000200 */
[----:B------:R-:W0:Y:S04]  /*2250*/  LDGDEPBAR ;  /* 0x00000000000079af */ /* 0x000e280000000000 */
[----:B------:R-:W-:Y:S07]  /*2260*/  STL [R1+0xc], R2 ;  /* 0x00000c0201007387 */ /* 0x000fee0000100800 */
[----:B----4-:R-:W-:Y:S08]  /*2270*/  HMMA.16816.F32.BF16 R64, R20, R40, R60 ;  /* 0x000000281440723c */ /* 0x010ff0000004183c */
[----:B------:R-:W-:Y:S08]  /*2280*/  HMMA.16816.F32.BF16 R60, R32, R50, RZ ;  /* 0x00000032203c723c */ /* 0x000ff000000418ff */
[----:B-1----:R-:W-:Y:S08]  /*2290*/  HMMA.16816.F32.BF16 R48, R16, R40, R56 ;  /* 0x000000281030723c */ /* 0x002ff00000041838 */
[----:B------:R-:W-:Y:S08]  /*22a0*/  HMMA.16816.F32.BF16 R56, R28, R54, R68 ;  /* 0x000000361c38723c */ /* 0x000ff00000041844 */
[----:B-----5:R-:W-:Y:S08]  /*22b0*/  HMMA.16816.F32.BF16 R68, R12, R44, R64 ;  /* 0x0000002c0c44723c */ /* 0x020ff00000041840 */
[----:B------:R-:W-:Y:S08]  /*22c0*/  HMMA.16816.F32.BF16 R64, R24, R54, R60 ;  /* 0x000000361840723c */ /* 0x000ff0000004183c */
[----:B------:R-:W-:Y:S08]  /*22d0*/  HMMA.16816.F32.BF16 R60, R36, R80, RZ ;  /* 0x00000050243c723c */ /* 0x000ff000000418ff */
[----:B--2---:R-:W-:Y:S01]  /*22e0*/  HMMA.16816.F32.BF16 R76, R8, R44, R48 ;  /* 0x0000002c084c723c */ /* 0x004fe20000041830 */
[----:B------:R-:W1:Y:S01]  /*22f0*/  LDSM.16.M88.4 R48, [R229+0x4100] ;  /* 0x00410000e530783b */ /* 0x000e620000000200 */
[----:B------:R-:W-:-:S04]  /*2300*/  FMUL.FTZ R0, R68, c[0x0][0x320] ;  /* 0x0000c80044007a20 */ /* 0x000fc80000410000 */
[----:B------:R2:W4:Y:S02]  /*2310*/  MUFU.TANH R194, R0 ;  /* 0x0000000000c27308 */ /* 0x0005240000002400 */
[----:B------:R-:W-:Y:S08]  /*2320*/  HMMA.16816.F32.BF16 R52, R20, R42, R56 ;  /* 0x0000002a1434723c */ /* 0x000ff00000041838 */
[----:B------:R-:W-:Y:S01]  /*2330*/  HMMA.16816.F32.BF16 R56, R32, R80, RZ ;  /* 0x000000502038723c */ /* 0x000fe200000418ff */
[----:B--2---:R-:W-:-:S07]  /*2340*/  FMUL.FTZ R0, R69, c[0x0][0x320] ;  /* 0x0000c80045007a20 */ /* 0x004fce0000410000 */
[----:B------:R-:W-:Y:S01]  /*2350*/  HMMA.16816.F32.BF16 R60, R28, R84, R60 ;  /* 0x000000541c3c723c */ /* 0x000fe2000004183c */
[----:B------:R2:W1:Y:S07]  /*2360*/  MUFU.TANH R193, R0 ;  /* 0x0000000000c17308 */ /* 0x00046e0000002400 */
[----:B------:R-:W-:Y:S01]  /*2370*/  HMMA.16816.F32.BF16 R64, R16, R42, R64 ;  /* 0x0000002a1040723c */ /* 0x000fe20000041840 */
[----:B------:R-:W5:Y:S01]  /*2380*/  LDSM.16.M88.4 R40, [R228+0x800] ;  /* 0x00080000e428783b */ /* 0x000f620000000200 */
[----:B--2---:R-:W-:-:S04]  /*2390*/  FMUL.FTZ R0, R70, c[0x0][0x320] ;  /* 0x0000c80046007a20 */ /* 0x004fc80000410000 */
[----:B------:R2:W2:Y:S10]  /*23a0*/  MUFU.TANH R192, R0 ;  /* 0x0000000000c07308 */ /* 0x0004b40000002400 */
[----:B-1----:R-:W-:Y:S08]  /*23b0*/  HMMA.16816.F32.BF16 R60, R20, R48, R60 ;  /* 0x00000030143c723c */ /* 0x002ff0000004183c */
[----:B------:R-:W-:Y:S01]  /*23c0*/  HMMA.16816.F32.BF16 R72, R8, R46, R64 ;  /* 0x0000002e0848723c */ /* 0x000fe20000041840 */
[----:B--2---:R-:W-:-:S07]  /*23d0*/  FMUL.FTZ R0, R71, c[0x0][0x320] ;  /* 0x0000c80047007a20 */ /* 0x004fce0000410000 */
[----:B------:R-:W-:Y:S01]  /*23e0*/  HMMA.16816.F32.BF16 R68, R12, R46, R52 ;  /* 0x0000002e0c44723c */ /* 0x000fe20000041834 */
[----:B------:R1:W2:Y:S07]  /*23f0*/  MUFU.TANH R191, R0 ;  /* 0x0000000000bf7308 */ /* 0x0002ae0000002400 */
[----:B------:R-:W-:Y:S08]  /*2400*/  HMMA.16816.F32.BF16 R52, R24, R84, R56 ;  /* 0x000000541834723c */ /* 0x000ff00000041838 */
[----:B------:R-:W-:Y:S01]  /*2410*/  HMMA.16816.F32.BF16 R56, R36, R82, RZ ;  /* 0x000000522438723c */ /* 0x000fe200000418ff */
[----:B-1----:R-:W-:-:S04]  /*2420*/  FMUL.FTZ R0, R76, c[0x0][0x320] ;  /* 0x0000c8004c007a20 */ /* 0x002fc80000410000 */
[----:B------:R1:W1:Y:S03]  /*2430*/  MUFU.TANH R190, R0 ;  /* 0x0000000000be7308 */ /* 0x0002660000002400 */
[----:B------:R-:W-:Y:S08]  /*2440*/  HMMA.16816.F32.BF16 R64, R32, R82, RZ ;  /* 0x000000522040723c */ /* 0x000ff000000418ff */
[----:B------:R-:W-:Y:S01]  /*2450*/  HMMA.16816.F32.BF16 R44, R16, R48, R52 ;  /* 0x00000030102c723c */ /* 0x000fe20000041834 */
[----:B-1----:R-:W-:-:S07]  /*2460*/  FMUL.FTZ R0, R77, c[0x0][0x320] ;  /* 0x0000c8004d007a20 */ /* 0x002fce0000410000 */
[-C--:B------:R-:W-:Y:S01]  /*2470*/  HMMA.16816.F32.BF16 R52, R28, R86.reuse, R56 ;  /* 0x000000561c34723c */ /* 0x080fe20000041838 */
[----:B------:R1:W1:Y:S07]  /*2480*/  MUFU.TANH R189, R0 ;  /* 0x0000000000bd7308 */ /* 0x00026e0000002400 */
[----:B------:R-:W-:Y:S08]  /*2490*/  HMMA.16816.F32.BF16 R64, R24, R86, R64 ;  /* 0x000000561840723c */ /* 0x000ff00000041840 */
[----:B------:R-:W-:Y:S01]  /*24a0*/  HMMA.16816.F32.BF16 R56, R32, R88, RZ ;  /* 0x000000582038723c */ /* 0x000fe200000418ff */
[----:B-1----:R-:W-:-:S04]  /*24b0*/  FMUL.FTZ R0, R78, c[0x0][0x320] ;  /* 0x0000c8004e007a20 */ /* 0x002fc80000410000 */
[----:B------:R1:W1:Y:S03]  /*24c0*/  MUFU.TANH R185, R0 ;  /* 0x0000000000b97308 */ /* 0x0002660000002400 */
[-C--:B------:R-:W-:Y:S08]  /*24d0*/  HMMA.16816.F32.BF16 R52, R20, R50.reuse, R52 ;  /* 0x000000321434723c */ /* 0x080ff00000041834 */
[----:B------:R-:W-:Y:S01]  /*24e0*/  HMMA.16816.F32.BF16 R64, R16, R50, R64 ;  /* 0x000000321040723c */ /* 0x000fe20000041840 */
[----:B------:R-:W-:Y:S01]  /*24f0*/  LDSM.16.M88.4 R48, [R228+0x1000] ;  /* 0x00100000e430783b */ /* 0x000fe20000000200 */
[----:B-1----:R-:W-:-:S06]  /*2500*/  FMUL.FTZ R0, R79, c[0x0][0x320] ;  /* 0x0000c8004f007a20 */ /* 0x002fcc0000410000 */
[----:B-----5:R-:W-:Y:S01]  /*2510*/  HMMA.16816.F32.BF16 R76, R8, R40, R44 ;  /* 0x00000028084c723c */ /* 0x020fe2000004182c */
[----:B------:R-:W1:Y:S01]  /*2520*/  LDSM.16.M88.4 R44, [R229+0x4900] ;  /* 0x00490000e52c783b */ /* 0x000e620000000200 */
[----:B------:R5:W1:Y:S02]  /*2530*/  MUFU.TANH R186, R0 ;  /* 0x0000000000ba7308 */ /* 0x000a640000002400 */
[----:B-----5:R-:W-:-:S06]  /*2540*/  FMUL.FTZ R0, R68, c[0x0][0x320] ;  /* 0x0000c80044007a20 */ /* 0x020fcc0000410000 */
[----:B------:R5:W1:Y:S02]  /*2550*/  MUFU.TANH R188, R0 ;  /* 0x0000000000bc7308 */ /* 0x000a640000002400 */
[----:B-----5:R-:W-:-:S06]  /*2560*/  FMUL.FTZ R0, R69, c[0x0][0x320] ;  /* 0x0000c80045007a20 */ /* 0x020fcc0000410000 */
[----:B------:R5:W1:Y:S02]  /*2570*/  MUFU.TANH R187, R0 ;  /* 0x0000000000bb7308 */ /* 0x000a640000002400 */
[----:B-----5:R-:W-:-:S06]  /*2580*/  FMUL.FTZ R0, R70, c[0x0][0x320] ;  /* 0x0000c80046007a20 */ /* 0x020fcc0000410000 */
[----:B------:R5:W1:Y:S02]  /*2590*/  MUFU.TANH R184, R0 ;  /* 0x0000000000b87308 */ /* 0x000a640000002400 */
[----:B-----5:R-:W-:Y:S02]  /*25a0*/  FMUL.FTZ R0, R71, c[0x0][0x320] ;  /* 0x0000c80047007a20 */ /* 0x020fe40000410000 */
[----:B------:R-:W-:Y:S04]  /*25b0*/  HMMA.16816.F32.BF16 R68, R12, R40, R60 ;  /* 0x000000280c44723c */ /* 0x000fe8000004183c */
[----:B------:R5:W1:Y:S04]  /*25c0*/  MUFU.TANH R183, R0 ;  /* 0x0000000000b77308 */ /* 0x000a680000002400 */
[----:B------:R-:W-:Y:S01]  /*25d0*/  HMMA.16816.F32.BF16 R60, R36, R88, RZ ;  /* 0x00000058243c723c */ /* 0x000fe200000418ff */
[----:B-----5:R-:W-:-:S04]  /*25e0*/  FMUL.FTZ R0, R72, c[0x0][0x320] ;  /* 0x0000c80048007a20 */ /* 0x020fc80000410000 */
[----:B------:R5:W1:Y:S11]  /*25f0*/  MUFU.TANH R182, R0 ;  /* 0x0000000000b67308 */ /* 0x000a760000002400 */
[----:B------:R-:W-:Y:S08]  /*2600*/  @!UPT UIADD3 URZ, URZ, URZ, URZ ;  /* 0x0000003f3f3ff290 */ /* 0x000ff0000fffe03f */
[----:B------:R-:W-:Y:S01]  /*2610*/  HMMA.16816.F32.BF16 R60, R28, R92, R60 ;  /* 0x0000005c1c3c723c */ /* 0x000fe2000004183c */
[----:B-----5:R-:W-:-:S04]  /*2620*/  FMUL.FTZ R0, R73, c[0x0][0x320] ;  /* 0x0000c80049007a20 */ /* 0x020fc80000410000 */
[----:B------:R5:W2:Y:S11]  /*2630*/  MUFU.TANH R181, R0 ;  /* 0x0000000000b57308 */ /* 0x000ab60000002400 */
[----:B------:R-:W-:Y:S08]  /*2640*/  @!UPT UIADD3 URZ, URZ, URZ, URZ ;  /* 0x0000003f3f3ff290 */ /* 0x000ff0000fffe03f */
[----:B-1----:R-:W-:Y:S01]  /*2650*/  HMMA.16816.F32.BF16 R60, R20, R44, R60 ;  /* 0x0000002c143c723c */ /* 0x002fe2000004183c */
[----:B-----5:R-:W-:-:S04]  /*2660*/  FMUL.FTZ R0, R74, c[0x0][0x320] ;  /* 0x0000c8004a007a20 */ /* 0x020fc80000410000 */
[----:B------:R1:W1:Y:S02]  /*2670*/  MUFU.TANH R177, R0 ;  /* 0x0000000000b17308 */ /* 0x0002640000002400 */
[----:B-1----:R-:W-:Y:S02]  /*2680*/  FMUL.FTZ R0, R75, c[0x0][0x320] ;  /* 0x0000c8004b007a20 */ /* 0x002fe40000410000 */
[----:B------:R-:W-:Y:S04]  /*2690*/  HMMA.16816.F32.BF16 R72, R8, R42, R64 ;  /* 0x0000002a0848723c */ /* 0x000fe80000041840 */
[----:B------:R1:W1:Y:S04]  /*26a0*/  MUFU.TANH R178, R0 ;  /* 0x0000000000b27308 */ /* 0x0002680000002400 */
[----:B------:R-:W-:Y:S01]  /*26b0*/  HMMA.16816.F32.BF16 R64, R32, R90, RZ ;  /* 0x0000005a2040723c */ /* 0x000fe200000418ff */
[----:B-1----:R-:W-:-:S04]  /*26c0*/  FMUL.FTZ R0, R68, c[0x0][0x320] ;  /* 0x0000c80044007a20 */ /* 0x002fc80000410000 */
[----:B------:R1:W1:Y:S11]  /*26d0*/  MUFU.TANH R180, R0 ;  /* 0x0000000000b47308 */ /* 0x0002760000002400 */
[----:B------:R-:W-:Y:S08]  /*26e0*/  @!UPT UIADD3 URZ, URZ, URZ, URZ ;  /* 0x0000003f3f3ff290 */ /* 0x000ff0000fffe03f */
[----:B------:R-:W-:Y:S01]  /*26f0*/  HMMA.16816.F32.BF16 R64, R24, R94, R64 ;  /* 0x0000005e1840723c */ /* 0x000fe20000041840 */
[----:B-1----:R-:W-:-:S04]  /*2700*/  FMUL.FTZ R0, R69, c[0x0][0x320] ;  /* 0x0000c80045007a20 */ /* 0x002fc80000410000 */
[----:B------:R1:W1:Y:S11]  /*2710*/  MUFU.TANH R179, R0 ;  /* 0x0000000000b37308 */ /* 0x0002760000002400 */
[----:B------:R-:W-:Y:S08]  /*2720*/  @!UPT UIADD3 URZ, URZ, URZ, URZ ;  /* 0x0000003f3f3ff290 */ /* 0x000ff0000fffe03f */
[----:B------:R-:W-:Y:S01]  /*2730*/  HMMA.16816.F32.BF16 R64, R16, R46, R64 ;  /* 0x0000002e1040723c */ /* 0x000fe20000041840 */
[----:B-1----:R-:W-:-:S04]  /*2740*/  FMUL.FTZ R0, R70, c[0x0][0x320] ;  /* 0x0000c80046007a20 */ /* 0x002fc80000410000 */
[----:B------:R1:W1:Y:S02]  /*2750*/  MUFU.TANH R176, R0 ;  /* 0x0000000000b07308 */ /* 0x0002640000002400 */
[----:B-1----:R-:W-:Y:S02]  /*2760*/  FMUL.FTZ R0, R71, c[0x0][0x320] ;  /* 0x0000c80047007a20 */ /* 0x002fe40000410000 */
[----:B------:R-:W-:Y:S04]  /*2770*/  HMMA.16816.F32.BF16 R68, R12, R42, R52 ;  /* 0x0000002a0c44723c */ /* 0x000fe80000041834 */
[----:B------:R1:W1:Y:S04]  /*2780*/  MUFU.TANH R175, R0 ;  /* 0x0000000000af7308 */ /* 0x0002680000002400 */
[----:B------:R-:W-:Y:S08]  /*2790*/  HMMA.16816.F32.BF16 R52, R24, R92, R56 ;  /* 0x0000005c1834723c */ /* 0x000ff00000041838 */
[----:B------:R-:W-:Y:S01]  /*27a0*/  HMMA.16816.F32.BF16 R56, R36, R90, RZ ;  /* 0x0000005a2438723c */ /* 0x000fe200000418ff */
[----:B-1----:R-:W-:-:S04]  /*27b0*/  FMUL.FTZ R0, R76, c[0x0][0x320] ;  /* 0x0000c8004c007a20 */ /* 0x002fc80000410000 */
[----:B------:R1:W1:Y:S11]  /*27c0*/  MUFU.TANH R174, R0 ;  /* 0x0000000000ae7308 */ /* 0x0002760000002400 */
[----:B------:R-:W-:Y:S01]  /*27d0*/  HMMA.16816.F32.BF16 R40, R16, R44, R52 ;  /* 0x0000002c1028723c */ /* 0x000fe20000041834 */
[----:B-1----:R-:W-:-:S07]  /*27e0*/  FMUL.FTZ R0, R77, c[0x0][0x320] ;  /* 0x0000c8004d007a20 */ /* 0x002fce0000410000 */
[----:B------:R-:W-:Y:S01]  /*27f0*/  HMMA.16816.F32.BF16 R52, R28, R94, R56 ;  /* 0x0000005e1c34723c */ /* 0x000fe20000041838 */
[----:B------:R1:W1:Y:S07]  /*2800*/  MUFU.TANH R173, R0 ;  /* 0x0000000000ad7308 */ /* 0x00026e0000002400 */
[----:B------:R-:W-:Y:S01]  /*2810*/  HMMA.16816.F32.BF16 R56, R32, R96, RZ ;  /* 0x000000602038723c */ /* 0x000fe200000418ff */
[----:B-1----:R-:W-:-:S04]  /*2820*/  FMUL.FTZ R0, R78, c[0x0][0x320] ;  /* 0x0000c8004e007a20 */ /* 0x002fc80000410000 */
[----:B------:R1:W1:Y:S02]  /*2830*/  MUFU.TANH R169, R0 ;  /* 0x0000000000a97308 */ /* 0x0002640000002400 */
[----:B-1----:R-:W-:Y:S02]  /*2840*/  FMUL.FTZ R0, R79, c[0x0][0x320] ;  /* 0x0000c8004f007a20 */ /* 0x002fe40000410000 */
[----:B------:R-:W-:Y:S04]  /*2850*/  HMMA.16816.F32.BF16 R76, R8, R48, R40 ;  /* 0x00000030084c723c */ /* 0x000fe80000041828 */
[----:B------:R1:W1:Y:S04]  /*2860*/  MUFU.TANH R170, R0 ;  /* 0x0000000000aa7308 */ /* 0x0002680000002400 */
[----:B------:R-:W-:Y:S01]  /*2870*/  HMMA.16816.F32.BF16 R40, R20, R46, R52 ;  /* 0x0000002e1428723c */ /* 0x000fe20000041834 */
[----:B------:R-:W5:Y:S07]  /*2880*/  LDSM.16.M88.4 R52, [R229+0x5100] ;  /* 0x00510000e534783b */ /* 0x000f6e0000000200 */
[----:B------:R-:W-:Y:S01]  /*2890*/  HMMA.16816.F32.BF16 R44, R24, R100, R56 ;  /* 0x00000064182c723c */ /* 0x000fe20000041838 */
[----:B-1----:R-:W-:-:S04]  /*28a0*/  FMUL.FTZ R0, R68, c[0x0][0x320] ;  /* 0x0000c80044007a20 */ /* 0x002fc80000410000 */
[----:B------:R1:W1:Y:S02]  /*28b0*/  MUFU.TANH R172, R0 ;  /* 0x0000000000ac7308 */ /* 0x0002640000002400 */
[----:B-1----:R-:W-:-:S06]  /*28c0*/  FMUL.FTZ R0, R69, c[0x0][0x320] ;  /* 0x0000c80045007a20 */ /* 0x002fcc0000410000 */
[----:B------:R1:W1:Y:S11]  /*28d0*/  MUFU.TANH R171, R0 ;  /* 0x0000000000ab7308 */ /* 0x0002760000002400 */
[----:B-----5:R-:W-:Y:S01]  /*28e0*/  HMMA.16816.F32.BF16 R44, R16, R52, R44 ;  /* 0x00000034102c723c */ /* 0x020fe2000004182c */
[----:B-1----:R-:W-:-:S04]  /*28f0*/  FMUL.FTZ R0, R70, c[0x0][0x320] ;  /* 0x0000c80046007a20 */ /* 0x002fc80000410000 */
        /* <DEDUP_REMOVED lines=14> */
[----:B------:R1:W1:Y:S03]  /*29e0*/  MUFU.TANH R118, R0 ;  /* 0x0000000000767308 */ /* 0x0002660000002400 */
[----:B------:R-:W-:Y:S01]  /*29f0*/  HMMA.16816.F32.BF16 R60, R32, R98, RZ ;  /* 0x00000062203c723c */ /* 0x000fe200000418ff */
[----:B-1----:R-:W-:-:S07]  /*2a00*/  FMUL.FTZ R0, R75, c[0x0][0x320] ;  /* 0x0000c8004b007a20 */ /* 0x002fce0000410000 */
[----:B------:R-:W-:Y:S01]  /*2a10*/  HMMA.16816.F32.BF16 R72, R8, R50, R64 ;  /* 0x000000320848723c */ /* 0x000fe20000041840 */
[----:B------:R1:W1:Y:S11]  /*2a20*/  MUFU.TANH R158, R0 ;  /* 0x00000000009e7308 */ /* 0x0002760000002400 */
[----:B------:R-:W-:Y:S04]  /*2a30*/  @!UPT UIADD3 URZ, URZ, URZ, URZ ;  /* 0x0000003f3f3ff290 */ /* 0x000fe8000fffe03f */
[----:B------:R-:W-:Y:S08]  /*2a40*/  HMMA.16816.F32.BF16 R64, R24, R102, R60 ;  /* 0x000000661840723c */ /* 0x000ff0000004183c */
[----:B------:R-:W-:Y:S01]  /*2a50*/  HMMA.16816.F32.BF16 R60, R36, R104, RZ ;  /* 0x00000068243c723c */ /* 0x000fe200000418ff */
[----:B-1----:R-:W-:-:S04]  /*2a60*/  FMUL.FTZ R0, R68, c[0x0][0x320] ;  /* 0x0000c80044007a20 */ /* 0x002fc80000410000 */
[----:B------:R1:W1:Y:S11]  /*2a70*/  MUFU.TANH R164, R0 ;  /* 0x0000000000a47308 */ /* 0x0002760000002400 */
[----:B------:R-:W-:Y:S01]  /*2a80*/  HMMA.16816.F32.BF16 R64, R16, R54, R64 ;  /* 0x000000361040723c */ /* 0x000fe20000041840 */
[----:B-1----:R-:W-:-:S07]  /*2a90*/  FMUL.FTZ R0, R69, c[0x0][0x320] ;  /* 0x0000c80045007a20 */ /* 0x002fce0000410000 */
[----:B------:R-:W-:Y:S01]  /*2aa0*/  HMMA.16816.F32.BF16 R60, R28, R108, R60 ;  /* 0x0000006c1c3c723c */ /* 0x000fe2000004183c */
[----:B------:R1:W1:Y:S02]  /*2ab0*/  MUFU.TANH R161, R0 ;  /* 0x0000000000a17308 */ /* 0x0002640000002400 */
[----:B-1----:R-:W-:-:S06]  /*2ac0*/  FMUL.FTZ R0, R70, c[0x0][0x320] ;  /* 0x0000c80046007a20 */ /* 0x002fcc0000410000 */
[----:B------:R1:W1:Y:S02]  /*2ad0*/  MUFU.TANH R157, R0 ;  /* 0x00000000009d7308 */ /* 0x0002640000002400 */
[----:B-1----:R-:W-:Y:S02]  /*2ae0*/  FMUL.FTZ R0, R71, c[0x0][0x320] ;  /* 0x0000c80047007a20 */ /* 0x002fe40000410000 */
[----:B------:R-:W-:Y:S01]  /*2af0*/  HMMA.16816.F32.BF16 R68, R12, R50, R40 ;  /* 0x000000320c44723c */ /* 0x000fe20000041828 */
[----:B------:R-:W1:Y:S03]  /*2b00*/  LDSM.16.M88.4 R40, [R228+0x1800] ;  /* 0x00180000e428783b */ /* 0x000e660000000200 */
[----:B------:R5:W1:Y:S04]  /*2b10*/  MUFU.TANH R142, R0 ;  /* 0x00000000008e7308 */ /* 0x000a680000002400 */
[----:B------:R-:W-:Y:S01]  /*2b20*/  HMMA.16816.F32.BF16 R48, R36, R98, RZ ;  /* 0x000000622430723c */ /* 0x000fe200000418ff */
[----:B-----5:R-:W-:-:S04]  /*2b30*/  FMUL.FTZ R0, R76, c[0x0][0x320] ;  /* 0x0000c8004c007a20 */ /* 0x020fc80000410000 */
[----:B------:R5:W1:Y:S11]  /*2b40*/  MUFU.TANH R141, R0 ;  /* 0x00000000008d7308 */ /* 0x000a760000002400 */
[----:B------:R-:W-:Y:S08]  /*2b50*/  @!UPT UIADD3 URZ, URZ, URZ, URZ ;  /* 0x0000003f3f3ff290 */ /* 0x000ff0000fffe03f */
[----:B------:R-:W-:Y:S01]  /*2b60*/  HMMA.16816.F32.BF16 R48, R28, R102, R48 ;  /* 0x000000661c30723c */ /* 0x000fe20000041830 */
[----:B-----5:R-:W-:-:S04]  /*2b70*/  FMUL.FTZ R0, R77, c[0x0][0x320] ;  /* 0x0000c8004d007a20 */ /* 0x020fc80000410000 */
[----:B------:R5:W1:Y:S11]  /*2b80*/  MUFU.TANH R137, R0 ;  /* 0x0000000000897308 */ /* 0x000a760000002400 */
[----:B------:R-:W-:Y:S08]  /*2b90*/  @!UPT UIADD3 URZ, URZ, URZ, URZ ;  /* 0x0000003f3f3ff290 */ /* 0x000ff0000fffe03f */
[----:B------:R-:W-:Y:S01]  /*2ba0*/  HMMA.16816.F32.BF16 R48, R20, R54, R48 ;  /* 0x000000361430723c */ /* 0x000fe20000041830 */
[----:B-----5:R-:W-:-:S04]  /*2bb0*/  FMUL.FTZ R0, R78, c[0x0][0x320] ;  /* 0x0000c8004e007a20 */ /* 0x020fc80000410000 */
[----:B------:R5:W1:Y:S02]  /*2bc0*/  MUFU.TANH R133, R0 ;  /* 0x0000000000857308 */ /* 0x000a640000002400 */
[----:B-----5:R-:W-:Y:S02]  /*2bd0*/  FMUL.FTZ R0, R79, c[0x0][0x320] ;  /* 0x0000c8004f007a20 */ /* 0x020fe40000410000 */
[----:B-1----:R-:W-:Y:S01]  /*2be0*/  HMMA.16816.F32.BF16 R76, R8, R40, R44 ;  /* 0x00000028084c723c */ /* 0x002fe2000004182c */
[----:B------:R-:W1:Y:S03]  /*2bf0*/  LDSM.16.M88.4 R44, [R229+0x5900] ;  /* 0x00590000e52c783b */ /* 0x000e660000000200 */
[----:B------:R5:W1:Y:S02]  /*2c00*/  MUFU.TANH R134, R0 ;  /* 0x0000000000867308 */ /* 0x000a640000002400 */
[----:B-----5:R-:W-:-:S06]  /*2c10*/  FMUL.FTZ R0, R68, c[0x0][0x320] ;  /* 0x0000c80044007a20 */ /* 0x020fcc0000410000 */
[----:B------:R5:W1:Y:S02]  /*2c20*/  MUFU.TANH R153, R0 ;  /* 0x0000000000997308 */ /* 0x000a640000002400 */
[----:B-----5:R-:W-:Y:S01]  /*2c30*/  FMUL.FTZ R0, R69, c[0x0][0x320] ;  /* 0x0000c80045007a20 */ /* 0x020fe20000410000 */
[----:B-1----:R-:W-:Y:S05]  /*2c40*/  HMMA.16816.F32.BF16 R60, R20, R44, R60 ;  /* 0x0000002c143c723c */ /* 0x002fea000004183c */
[----:B------:R1:W1:Y:S02]  /*2c50*/  MUFU.TANH R139, R0 ;  /* 0x00000000008b7308 */ /* 0x0002640000002400 */
[----:B-1----:R-:W-:-:S06]  /*2c60*/  FMUL.FTZ R0, R70, c[0x0][0x320] ;  /* 0x0000c80046007a20 */ /* 0x002fcc0000410000 */
        /* <DEDUP_REMOVED lines=9> */
[----:B-1----:R-:W-:-:S07]  /*2d00*/  FMUL.FTZ R0, R73, c[0x0][0x320] ;  /* 0x0000c80049007a20 */ /* 0x002fce0000410000 */
[----:B------:R-:W-:Y:S01]  /*2d10*/  HMMA.16816.F32.BF16 R56, R36, R106, RZ ;  /* 0x0000006a2438723c */ /* 0x000fe200000418ff */
        /* <DEDUP_REMOVED lines=18> */
[----:B------:R-:W-:Y:S01]  /*2e40*/  HMMA.16816.F32.BF16 R68, R12, R42, R48 ;  /* 0x0000002a0c44723c */ /* 0x000fe20000041830 */
[----:B------:R-:W1:Y:S03]  /*2e50*/  LDSM.16.M88.4 R48, [R228+0x2000] ;  /* 0x00200000e430783b */ /* 0x000e660000000200 */
[----:B------:R5:W1:Y:S04]  /*2e60*/  MUFU.TANH R160, R0 ;  /* 0x0000000000a07308 */ /* 0x000a680000002400 */
[----:B------:R-:W-:Y:S08]  /*2e70*/  HMMA.16816.F32.BF16 R40, R16, R44, R52 ;  /* 0x0000002c1028723c */ /* 0x000ff00000041834 */
[----:B------:R-:W-:Y:S01]  /*2e80*/  HMMA.16816.F32.BF16 R52, R28, R110, R56 ;  /* 0x0000006e1c34723c */ /* 0x000fe20000041838 */
[----:B-----5:R-:W-:-:S04]  /*2e90*/  FMUL.FTZ R0, R76, c[0x0][0x320] ;  /* 0x0000c8004c007a20 */ /* 0x020fc80000410000 */
[----:B------:R5:W1:Y:S03]  /*2ea0*/  MUFU.TANH R147, R0 ;  /* 0x0000000000937308 */ /* 0x000a660000002400 */
[----:B------:R-:W-:Y:S01]  /*2eb0*/  HMMA.16816.F32.BF16 R56, R32, R112, RZ ;  /* 0x000000702038723c */ /* 0x000fe200000418ff */
[----:B-----5:R-:W-:-:S04]  /*2ec0*/  FMUL.FTZ R0, R77, c[0x0][0x320] ;  /* 0x0000c8004d007a20 */ /* 0x020fc80000410000 */
[----:B------:R5:W1:Y:S02]  /*2ed0*/  MUFU.TANH R148, R0 ;  /* 0x0000000000947308 */ /* 0x000a640000002400 */
[----:B-----5:R-:W-:-:S06]  /*2ee0*/  FMUL.FTZ R0, R78, c[0x0][0x320] ;  /* 0x0000c8004e007a20 */ /* 0x020fcc0000410000 */
[----:B------:R5:W1:Y:S02]  /*2ef0*/  MUFU.TANH R151, R0 ;  /* 0x0000000000977308 */ /* 0x000a640000002400 */
[----:B-----5:R-:W-:Y:S02]  /*2f00*/  FMUL.FTZ R0, R79, c[0x0][0x320] ;  /* 0x0000c8004f007a20 */ /* 0x020fe40000410000 */
[----:B-1----:R-:W-:Y:S04]  /*2f10*/  HMMA.16816.F32.BF16 R76, R8, R48, R40 ;  /* 0x00000030084c723c */ /* 0x002fe80000041828 */
        /* <DEDUP_REMOVED lines=33> */
[----:B------:R1:W1:Y:S02]  /*3130*/  MUFU.TANH R156, R0 ;  /* 0x00000000009c7308 */ /* 0x0002640000002400 */
[----:B-1----:R-:W-:Y:S11]  /*3140*/  FMUL.FTZ R0, R69, c[0x0][0x320] ;  /* 0x0000c80045007a20 */ /* 0x002ff60000410000 */
[----:B------:R-:W-:Y:S06]  /*3150*/  @!UPT UIADD3 URZ, URZ, URZ, URZ ;  /* 0x0000003f3f3ff290 */ /* 0x000fec000fffe03f */
        /* <DEDUP_REMOVED lines=8> */
[C---:B------:R-:W-:Y:S08]  /*31e0*/  HMMA.16816.F32.BF16 R48, R36.reuse, R114, RZ ;  /* 0x000000722430723c */ /* 0x040ff000000418ff */
[----:B------:R-:W-:Y:S01]  /*31f0*/  HMMA.16816.F32.BF16 R36, R36, R126, RZ ;  /* 0x0000007e2424723c */ /* 0x000fe200000418ff */
[----:B-----5:R-:W-:-:S04]  /*3200*/  FMUL.FTZ R0, R76, c[0x0][0x320] ;  /* 0x0000c8004c007a20 */ /* 0x020fc80000410000 */
[----:B------:R5:W1:Y:S11]  /*3210*/  MUFU.TANH R94, R0 ;  /* 0x00000000005e7308 */ /* 0x000a760000002400 */
[----:B------:R-:W-:Y:S01]  /*3220*/  HMMA.16816.F32.BF16 R48, R28, R122, R48 ;  /* 0x0000007a1c30723c */ /* 0x000fe20000041830 */
[----:B-----5:R-:W-:-:S07]  /*3230*/  FMUL.FTZ R0, R77, c[0x0][0x320] ;  /* 0x0000c8004d007a20 */ /* 0x020fce0000410000 */
[----:B------:R-:W-:Y:S01]  /*3240*/  HMMA.16816.F32.BF16 R28, R28, R130, R36 ;  /* 0x000000821c1c723c */ /* 0x000fe20000041824 */
[----:B------:R5:W1:Y:S11]  /*3250*/  MUFU.TANH R93, R0 ;  /* 0x00000000005d7308 */ /* 0x000a760000002400 */
[----:B------:R-:W-:Y:S04]  /*3260*/  @!UPT UIADD3 URZ, URZ, URZ, URZ ;  /* 0x0000003f3f3ff290 */ /* 0x000fe8000fffe03f */
[----:B------:R-:W-:Y:S01]  /*3270*/  HMMA.16816.F32.BF16 R48, R20, R54, R48 ;  /* 0x000000361430723c */ /* 0x000fe20000041830 */
[----:B-----5:R-:W-:-:S04]  /*3280*/  FMUL.FTZ R0, R78, c[0x0][0x320] ;  /* 0x0000c8004e007a20 */ /* 0x020fc80000410000 */
[----:B------:R5:W1:Y:S03]  /*3290*/  MUFU.TANH R92, R0 ;  /* 0x00000000005c7308 */ /* 0x000a660000002400 */
[----:B------:R-:W-:Y:S01]  /*32a0*/  HMMA.16816.F32.BF16 R52, R16, R54, R64 ;  /* 0x000000361034723c */ /* 0x000fe20000041840 */
[----:B-----5:R-:W-:-:S07]  /*32b0*/  FMUL.FTZ R0, R79, c[0x0][0x320] ;  /* 0x0000c8004f007a20 */ /* 0x020fce0000410000 */
[C---:B-1----:R-:W-:Y:S01]  /*32c0*/  HMMA.16816.F32.BF16 R76, R8.reuse, R40, R44 ;  /* 0x00000028084c723c */ /* 0x042fe2000004182c */
[----:B------:R-:W1:Y:S01]  /*32d0*/  LDSM.16.M88.4 R44, [R229+0x6900] ;  /* 0x00690000e52c783b */ /* 0x000e620000000200 */
[----:B------:R5:W1:Y:S11]  /*32e0*/  MUFU.TANH R91, R0 ;  /* 0x00000000005b7308 */ /* 0x000a760000002400 */
[----:B------:R-:W-:Y:S03]  /*32f0*/  @!UPT UIADD3 URZ, URZ, URZ, URZ ;  /* 0x0000003f3f3ff290 */ /* 0x000fe6000fffe03f */
[----:B------:R-:W-:Y:S08]  /*3300*/  HMMA.16816.F32.BF16 R64, R8, R42, R52 ;  /* 0x0000002a0840723c */ /* 0x000ff00000041834 */
[----:B------:R-:W-:Y:S01]  /*3310*/  HMMA.16816.F32.BF16 R52, R32, R126, RZ ;  /* 0x0000007e2034723c */ /* 0x000fe200000418ff */
[----:B-----5:R-:W-:-:S04]  /*3320*/  FMUL.FTZ R0, R68, c[0x0][0x320] ;  /* 0x0000c80044007a20 */ /* 0x020fc80000410000 */
[----:B------:R5:W1:Y:S01]  /*3330*/  MUFU.TANH R90, R0 ;  /* 0x00000000005a7308 */ /* 0x000a620000002400 */
[----:B------:R-:W-:Y:S02]  /*3340*/  FMUL.FTZ R77, R77, c[0x0][0x320] ;  /* 0x0000c8004d4d7a20 */ /* 0x000fe40000410000 */
[----:B------:R-:W-:Y:S02]  /*3350*/  FMUL.FTZ R78, R78, c[0x0][0x320] ;  /* 0x0000c8004e4e7a20 */ /* 0x000fe40000410000 */
[----:B------:R-:W-:-:S03]  /*3360*/  FMUL.FTZ R79, R79, c[0x0][0x320] ;  /* 0x0000c8004f4f7a20 */ /* 0x000fc60000410000 */
[----:B------:R-:W1:Y:S03]  /*3370*/  MUFU.TANH R77, R77 ;  /* 0x0000004d004d7308 */ /* 0x000e660000002400 */
[----:B------:R-:W-:Y:S02]  /*3380*/  FMUL.FTZ R64, R64, c[0x0][0x320] ;  /* 0x0000c80040407a20 */ /* 0x000fe40000410000 */
[----:B------:R-:W-:Y:S02]  /*3390*/  FMUL.FTZ R65, R65, c[0x0][0x320] ;  /* 0x0000c80041417a20 */ /* 0x000fe40000410000 */
[----:B------:R-:W-:Y:S02]  /*33a0*/  FMUL.FTZ R66, R66, c[0x0][0x320] ;  /* 0x0000c80042427a20 */ /* 0x000fe40000410000 */
[----:B-----5:R-:W-:Y:S01]  /*33b0*/  FMUL.FTZ R0, R69, c[0x0][0x320] ;  /* 0x0000c80045007a20 */ /* 0x020fe20000410000 */
[----:B------:R-:W1:Y:S01]  /*33c0*/  MUFU.TANH R78, R78 ;  /* 0x0000004e004e7308 */ /* 0x000e620000002400 */
[----:B------:R-:W-:Y:S07]  /*33d0*/  HMMA.16816.F32.BF16 R36, R24, R130, R52 ;  /* 0x000000821824723c */ /* 0x000fee0000041834 */
[----:B------:R5:W1:Y:S08]  /*33e0*/  MUFU.TANH R89, R0 ;  /* 0x0000000000597308 */ /* 0x000a700000002400 */
[----:B------:R-:W1:Y:S01]  /*33f0*/  MUFU.TANH R79, R79 ;  /* 0x0000004f004f7308 */ /* 0x000e620000002400 */
[----:B-----5:R-:W-:-:S07]  /*3400*/  FMUL.FTZ R0, R70, c[0x0][0x320] ;  /* 0x0000c80046007a20 */ /* 0x020fce0000410000 */
[----:B------:R-:W1:Y:S08]  /*3410*/  MUFU.TANH R64, R64 ;  /* 0x0000004000407308 */ /* 0x000e700000002400 */
[----:B------:R5:W1:Y:S08]  /*3420*/  MUFU.TANH R88, R0 ;  /* 0x0000000000587308 */ /* 0x000a700000002400 */
[----:B------:R-:W1:Y:S01]  /*3430*/  MUFU.TANH R65, R65 ;  /* 0x0000004100417308 */ /* 0x000e620000002400 */
[----:B-----5:R-:W-:-:S07]  /*3440*/  FMUL.FTZ R0, R71, c[0x0][0x320] ;  /* 0x0000c80047007a20 */ /* 0x020fce0000410000 */
[----:B------:R-:W1:Y:S01]  /*3450*/  MUFU.TANH R66, R66 ;  /* 0x0000004200427308 */ /* 0x000e620000002400 */
[----:B------:R-:W-:Y:S07]  /*3460*/  HMMA.16816.F32.BF16 R68, R12, R40, R56 ;  /* 0x000000280c44723c */ /* 0x000fee0000041838 */
[----:B------:R5:W1:Y:S01]  /*3470*/  MUFU.TANH R87, R0 ;  /* 0x0000000000577308 */ /* 0x000a620000002400 */
[----:B------:R-:W-:Y:S01]  /*3480*/  HMMA.16816.F32.BF16 R56, R32, R124, RZ ;  /* 0x0000007c2038723c */ /* 0x000fe200000418ff */
[----:B-----5:R-:W-:-:S06]  /*3490*/  FMUL.FTZ R0, R72, c[0x0][0x320] ;  /* 0x0000c80048007a20 */ /* 0x020fcc0000410000 */
[----:B------:R5:W1:Y:S11]  /*34a0*/  MUFU.TANH R86, R0 ;  /* 0x0000000000567308 */ /* 0x000a760000002400 */
[----:B------:R-:W-:Y:S06]  /*34b0*/  @!UPT UIADD3 URZ, URZ, URZ, URZ ;  /* 0x0000003f3f3ff290 */ /* 0x000fec000fffe03f */
[----:B------:R-:W-:Y:S01]  /*34c0*/  HMMA.16816.F32.BF16 R56, R24, R128, R56 ;  /* 0x000000801838723c */ /* 0x000fe20000041838 */
[----:B-----5:R-:W-:-:S04]  /*34d0*/  FMUL.FTZ R0, R73, c[0x0][0x320] ;  /* 0x0000c80049007a20 */ /* 0x020fc80000410000 */
[----:B------:R5:W2:Y:S11]  /*34e0*/  MUFU.TANH R85, R0 ;  /* 0x0000000000557308 */ /* 0x000ab60000002400 */
[----:B------:R-:W-:Y:S08]  /*34f0*/  @!UPT UIADD3 URZ, URZ, URZ, URZ ;  /* 0x0000003f3f3ff290 */ /* 0x000ff0000fffe03f */
[----:B-1----:R-:W-:Y:S01]  /*3500*/  HMMA.16816.F32.BF16 R32, R16, R44, R56 ;  /* 0x0000002c1020723c */ /* 0x002fe20000041838 */
[----:B-----5:R-:W-:-:S07]  /*3510*/  FMUL.FTZ R0, R74, c[0x0][0x320] ;  /* 0x0000c8004a007a20 */ /* 0x020fce0000410000 */
[----:B------:R-:W-:Y:S01]  /*3520*/  HMMA.16816.F32.BF16 R16, R16, R46, R36 ;  /* 0x0000002e1010723c */ /* 0x000fe20000041824 */
[----:B------:R1:W1:Y:S02]  /*3530*/  MUFU.TANH R84, R0 ;  /* 0x0000000000547308 */ /* 0x0002640000002400 */
[----:B-1----:R-:W-:-:S06]  /*3540*/  FMUL.FTZ R0, R75, c[0x0][0x320] ;  /* 0x0000c8004b007a20 */ /* 0x002fcc0000410000 */
[----:B------:R1:W1:Y:S02]  /*3550*/  MUFU.TANH R83, R0 ;  /* 0x0000000000537308 */ /* 0x0002640000002400 */
[----:B-1----:R-:W-:-:S06]  /*3560*/  FMUL.FTZ R0, R68, c[0x0][0x320] ;  /* 0x0000c80044007a20 */ /* 0x002fcc0000410000 */
[----:B------:R1:W1:Y:S02]  /*3570*/  MUFU.TANH R81, R0 ;  /* 0x0000000000517308 */ /* 0x0002640000002400 */
[----:B-1----:R-:W-:-:S06]  /*3580*/  FMUL.FTZ R0, R69, c[0x0][0x320] ;  /* 0x0000c80045007a20 */ /* 0x002fcc0000410000 */
[----:B------:R1:W1:Y:S02]  /*3590*/  MUFU.TANH R82, R0 ;  /* 0x0000000000527308 */ /* 0x0002640000002400 */
[----:B-1----:R-:W-:-:S06]  /*35a0*/  FMUL.FTZ R0, R70, c[0x0][0x320] ;  /* 0x0000c80046007a20 */ /* 0x002fcc0000410000 */
[----:B------:R1:W1:Y:S02]  /*35b0*/  MUFU.TANH R80, R0 ;  /* 0x0000000000507308 */ /* 0x0002640000002400 */
[----:B-1----:R-:W-:Y:S02]  /*35c0*/  FMUL.FTZ R0, R71, c[0x0][0x320] ;  /* 0x0000c80047007a20 */ /* 0x002fe40000410000 */
[----:B------:R-:W-:Y:S01]  /*35d0*/  HMMA.16816.F32.BF16 R68, R12, R42, R48 ;  /* 0x0000002a0c44723c */ /* 0x000fe20000041830 */
[----:B------:R-:W1:Y:S03]  /*35e0*/  LDSM.16.M88.4 R48, [R228+0x3000] ;  /* 0x00300000e430783b */ /* 0x000e660000000200 */
[----:B------:R5:W1:Y:S01]  /*35f0*/  MUFU.TANH R73, R0 ;  /* 0x0000000000497308 */ /* 0x000a620000002400 */
[----:B------:R-:W-:-:S04]  /*3600*/  DEPBAR.LE SB0, 0x0 ;  /* 0x000080000000791a */ /* 0x000fc80000000000 */
[C---:B------:R-:W-:Y:S08]  /*3610*/  HMMA.16816.F32.BF16 R40, R20.reuse, R44, R60 ;  /* 0x0000002c1428723c */ /* 0x040ff0000004183c */
[----:B------:R-:W-:Y:S01]  /*3620*/  HMMA.16816.F32.BF16 R20, R20, R46, R28 ;  /* 0x0000002e1414723c */ /* 0x000fe2000004181c */
[----:B-----5:R-:W-:-:S04]  /*3630*/  FMUL.FTZ R0, R76, c[0x0][0x320] ;  /* 0x0000c8004c007a20 */ /* 0x020fc80000410000 */
[----:B------:R5:W1:Y:S02]  /*3640*/  MUFU.TANH R72, R0 ;  /* 0x0000000000487308 */ /* 0x000a640000002400 */
[----:B------:R-:W-:Y:S02]  /*3650*/  FMUL.FTZ R71, R71, c[0x0][0x320] ;  /* 0x0000c80047477a20 */ /* 0x000fe40000410000 */
[----:B------:R-:W-:Y:S02]  /*3660*/  FMUL.FTZ R68, R68, c[0x0][0x320] ;  /* 0x0000c80044447a20 */ /* 0x000fe40000410000 */
[----:B------:R-:W-:Y:S02]  /*3670*/  FMUL.FTZ R69, R69, c[0x0][0x320] ;  /* 0x0000c80045457a20 */ /* 0x000fe40000410000 */
[----:B------:R-:W-:Y:S01]  /*3680*/  FMUL.FTZ R70, R70, c[0x0][0x320] ;  /* 0x0000c80046467a20 */ /* 0x000fe20000410000 */
[----:B------:R-:W2:Y:S01]  /*3690*/  MUFU.TANH R61, R68 ;  /* 0x00000044003d7308 */ /* 0x000ea20000002400 */
[----:B-----5:R-:W-:-:S07]  /*36a0*/  FMUL.FTZ R0, R67, c[0x0][0x320] ;  /* 0x0000c80043007a20 */ /* 0x020fce0000410000 */
[----:B------:R-:W2:Y:S01]  /*36b0*/  MUFU.TANH R62, R69 ;  /* 0x00000045003e7308 */ /* 0x000ea20000002400 */
[-C--:B-1----:R-:W-:Y:S07]  /*36c0*/  HMMA.16816.F32.BF16 R40, R12, R48.reuse, R40 ;  /* 0x000000300c28723c */ /* 0x082fee0000041828 */
[----:B------:R-:W1:Y:S01]  /*36d0*/  MUFU.TANH R60, R70 ;  /* 0x00000046003c7308 */ /* 0x000e620000002400 */
[----:B------:R-:W-:Y:S07]  /*36e0*/  HMMA.16816.F32.BF16 R24, R8, R48, R32 ;  /* 0x000000300818723c */ /* 0x000fee0000041820 */
[----:B------:R-:W1:Y:S01]  /*36f0*/  MUFU.TANH R71, R71 ;  /* 0x0000004700477308 */ /* 0x000e620000002400 */
[-C--:B------:R-:W-:Y:S07]  /*3700*/  HMMA.16816.F32.BF16 R12, R12, R50.reuse, R20 ;  /* 0x000000320c0c723c */ /* 0x080fee0000041814 */
[----:B------:R5:W1:Y:S01]  /*3710*/  MUFU.TANH R29, R0 ;  /* 0x00000000001d7308 */ /* 0x000a620000002400 */
[----:B------:R-:W-:Y:S01]  /*3720*/  HMMA.16816.F32.BF16 R8, R8, R50, R16 ;  /* 0x000000320808723c */ /* 0x000fe20000041810 */
[----:B------:R-:W-:-:S02]  /*3730*/  FMUL.FTZ R40, R40, c[0x0][0x320] ;  /* 0x0000c80028287a20 */ /* 0x000fc40000410000 */
[----:B------:R-:W-:Y:S02]  /*3740*/  FMUL.FTZ R41, R41, c[0x0][0x320] ;  /* 0x0000c80029297a20 */ /* 0x000fe40000410000 */
[----:B------:R-:W-:Y:S02]  /*3750*/  FMUL.FTZ R42, R42, c[0x0][0x320] ;  /* 0x0000c8002a2a7a20 */ /* 0x000fe40000410000 */
[----:B------:R-:W-:Y:S01]  /*3760*/  FMUL.FTZ R43, R43, c[0x0][0x320] ;  /* 0x0000c8002b2b7a20 */ /* 0x000fe20000410000 */
[----:B------:R-:W1:Y:S01]  /*3770*/  MUFU.TANH R40, R40 ;  /* 0x0000002800287308 */ /* 0x000e620000002400 */
[----:B------:R-:W-:Y:S02]  /*3780*/  FMUL.FTZ R24, R24, c[0x0][0x320] ;  /* 0x0000c80018187a20 */ /* 0x000fe40000410000 */
[----:B------:R-:W-:Y:S02]  /*3790*/  FMUL.FTZ R25, R25, c[0x0][0x320] ;  /* 0x0000c80019197a20 */ /* 0x000fe40000410000 */
[----:B------:R-:W-:Y:S01]  /*37a0*/  FMUL.FTZ R26, R26, c[0x0][0x320] ;  /* 0x0000c8001a1a7a20 */ /* 0x000fe20000410000 */
[----:B-----5:R-:W-:Y:S01]  /*37b0*/  LOP3.LUT R0, R117, R116, RZ, 0xfc, !PT ;  /* 0x0000007475007212 */ /* 0x020fe200078efcff */
[----:B------:R-:W-:Y:S01]  /*37c0*/  FMUL.FTZ R27, R27, c[0x0][0x320] ;  /* 0x0000c8001b1b7a20 */ /* 0x000fe20000410000 */
[----:B------:R3:W1:Y:S01]  /*37d0*/  MUFU.TANH R48, R42 ;  /* 0x0000002a00307308 */ /* 0x0006620000002400 */
[----:B------:R-:W-:-:S02]  /*37e0*/  FMUL.FTZ R12, R12, c[0x0][0x320] ;  /* 0x0000c8000c0c7a20 */ /* 0x000fc40000410000 */
[----:B------:R-:W-:Y:S02]  /*37f0*/  FMUL.FTZ R13, R13, c[0x0][0x320] ;  /* 0x0000c8000d0d7a20 */ /* 0x000fe40000410000 */
[----:B------:R-:W-:Y:S02]  /*3800*/  FMUL.FTZ R14, R14, c[0x0][0x320] ;  /* 0x0000c8000e0e7a20 */ /* 0x000fe40000410000 */
[----:B------:R-:W-:Y:S01]  /*3810*/  FMUL.FTZ R15, R15, c[0x0][0x320] ;  /* 0x0000c8000f0f7a20 */ /* 0x000fe20000410000 */
[----:B------:R3:W1:Y:S01]  /*3820*/  MUFU.TANH R46, R43 ;  /* 0x0000002b002e7308 */ /* 0x0006620000002400 */
[----:B------:R-:W-:Y:S02]  /*3830*/  FMUL.FTZ R8, R8, c[0x0][0x320] ;  /* 0x0000c80008087a20 */ /* 0x000fe40000410000 */
[----:B------:R-:W-:Y:S02]  /*3840*/  FMUL.FTZ R9, R9, c[0x0][0x320] ;  /* 0x0000c80009097a20 */ /* 0x000fe40000410000 */
[----:B------:R-:W-:-:S02]  /*3850*/  FMUL.FTZ R10, R10, c[0x0][0x320] ;  /* 0x0000c8000a0a7a20 */ /* 0x000fc40000410000 */
[----:B------:R-:W-:Y:S01]  /*3860*/  FMUL.FTZ R11, R11, c[0x0][0x320] ;  /* 0x0000c8000b0b7a20 */ /* 0x000fe20000410000 */
[----:B------:R-:W1:Y:S08]  /*3870*/  MUFU.TANH R41, R41 ;  /* 0x0000002900297308 */ /* 0x000e700000002400 */
[----:B------:R3:W1:Y:S08]  /*3880*/  MUFU.TANH R22, R24 ;  /* 0x0000001800167308 */ /* 0x0006700000002400 */
        /* <DEDUP_REMOVED lines=10> */
[----:B------:R3:W1:Y:S01]  /*3930*/  MUFU.TANH R30, R11 ;  /* 0x0000000b001e7308 */ /* 0x0006620000002400 */
[----:B------:R-:W-:Y:S06]  /*3940*/  BAR.SYNC.DEFER_BLOCKING 0x0 ;  /* 0x0000000000007b1d */ /* 0x000fec0000010000 */
[----:B------:R-:W-:Y:S05]  /*3950*/  @!P0 BRA `(.L_x_18) ;  /* 0x000003f000008947 */ /* 0x000fea0003800000 */
[----:B--2-4-:R-:W-:Y:S02]  /*3960*/  IMAD.U32 R2, RZ, RZ, UR9 ;  /* 0x00000009ff027e24 */ /* 0x014fe4000f8e00ff */
[----:B------:R-:W-:-:S03]  /*3970*/  IMAD.MOV.U32 R243, RZ, RZ, RZ ;  /* 0x000000fffff37224 */ /* 0x000fc600078e00ff */
[----:B------:R-:W-:-:S04]  /*3980*/  IADD3 R2, R198, UR6, R2 ;  /* 0x00000006c6027c10 */ /* 0x000fc8000fffe002 */
[----:B------:R-:W-:-:S05]  /*3990*/  IADD3 R5, R2, -0x70, RZ ;  /* 0xffffff9002057810 */ /* 0x000fca0007ffe0ff */
[----:B---3--:R-:W-:-:S04]  /*39a0*/  @P5 IMAD.HI.U32 R6, R5, c[0x0][0x2bc], RZ ;  /* 0x0000af0005065a27 */ /* 0x008fc800078e00ff */
[----:B------:R-:W-:Y:S01]  /*39b0*/  IMAD.MOV.U32 R2, RZ, RZ, R5 ;  /* 0x000000ffff027224 */ /* 0x000fe200078e0005 */
[----:B------:R-:W-:-:S04]  /*39c0*/  @P5 SHF.R.U32.HI R2, RZ, c[0x0][0x2c0], R6 ;  /* 0x0000b000ff025a19 */ /* 0x000fc80000011606 */
[----:B------:R-:W-:-:S04]  /*39d0*/  @!P4 IADD3 R7, P0, R2, UR12, RZ ;  /* 0x0000000c0207cc10 */ /* 0x000fc8000ff1e0ff */
[----:B------:R-:W-:Y:S02]  /*39e0*/  @!P4 LEA.HI.X.SX32 R8, R2, UR14, 0x1, P0 ;  /* 0x0000000e0208cc11 */ /* 0x000fe400080f0eff */
[----:B------:R-:W-:-:S04]  /*39f0*/  @!P4 LEA R6, P0, R7, c[0x0][0x2a0], 0x2 ;  /* 0x0000a8000706ca11 */ /* 0x000fc800078010ff */
[----:B------:R-:W-:-:S05]  /*3a00*/  @!P4 LEA.HI.X R7, R7, c[0x0][0x2a4], R8, 0x2, P0 ;  /* 0x0000a9000707ca11 */ /* 0x000fca00000f1408 */
[----:B------:R2:W3:Y:S01]  /*3a10*/  @!P4 LDG.E R243, [R6.64] ;  /* 0x0000001006f3c981 */ /* 0x0004e2000c1e1900 */
[----:B------:R-:W-:-:S04]  /*3a20*/  IMAD.MOV R2, RZ, RZ, -R2 ;  /* 0x000000ffff027224 */ /* 0x000fc800078e0a02 */
[----:B------:R-:W-:-:S05]  /*3a30*/  IMAD R9, R2, c[0x0][0x2b8], R5 ;  /* 0x0000ae0002097a24 */ /* 0x000fca00078e0205 */
[----:B------:R-:W-:Y:S01]  /*3a40*/  SHF.R.S32.HI R2, RZ, 0x1f, R9 ;  /* 0x0000001fff027819 */ /* 0x000fe20000011409 */
[----:B------:R-:W-:Y:S04]  /*3a50*/  STL [R1+0x4], R9 ;  /* 0x0000040901007387 */ /* 0x000fe80000100800 */
[----:B------:R-:W-:-:S04]  /*3a60*/  IMAD R2, R2, c[0x0][0x1e0], RZ ;  /* 0x0000780002027a24 */ /* 0x000fc800078e02ff */
[C---:B------:R-:W-:Y:S02]  /*3a70*/  IMAD R2, R9.reuse, c[0x0][0x1e4], R2 ;  /* 0x0000790009027a24 */ /* 0x040fe400078e0202 */
[----:B--2---:R-:W-:-:S04]  /*3a80*/  IMAD.WIDE.U32 R6, R9, c[0x0][0x1e0], RZ ;  /* 0x0000780009067a25 */ /* 0x004fc800078e00ff */
[----:B------:R-:W-:Y:S01]  /*3a90*/  IMAD.IADD R7, R7, 0x1, R2 ;  /* 0x0000000107077824 */ /* 0x000fe200078e0202 */
[----:B---3--:R-:W-:-:S03]  /*3aa0*/  SHF.R.S32.HI R5, RZ, 0x1f, R243 ;  /* 0x0000001fff057819 */ /* 0x008fc600000114f3 */
[----:B------:R-:W-:-:S04]  /*3ab0*/  IMAD.WIDE.U32 R6, R243, c[0x0][0x1f0], R6 ;  /* 0x00007c00f3067a25 */ /* 0x000fc800078e0006 */
[----:B------:R-:W-:Y:S01]  /*3ac0*/  IMAD R5, R5, c[0x0][0x1f0], RZ ;  /* 0x00007c0005057a24 */ /* 0x000fe200078e02ff */
[----:B------:R-:W-:-:S03]  /*3ad0*/  IADD3 R2, P1, R6, UR20, RZ ;  /* 0x0000001406027c10 */ /* 0x000fc6000ff3e0ff */
[----:B------:R-:W-:Y:S01]  /*3ae0*/  IMAD R6, R243, c[0x0][0x1f4], R5 ;  /* 0x00007d00f3067a24 */ /* 0x000fe200078e0205 */
[----:B------:R-:W-:-:S04]  /*3af0*/  LEA R5, P0, R2, c[0x0][0x1c8], 0x1 ;  /* 0x0000720002057a11 */ /* 0x000fc800078008ff */
[----:B------:R-:W-:Y:S01]  /*3b00*/  IADD3.X R6, R7, UR18, R6, P1, !PT ;  /* 0x0000001207067c10 */ /* 0x000fe20008ffe406 */
[----:B------:R-:W2:Y:S03]  /*3b10*/  SHFL.IDX PT, R8, R5, RZ, 0x181f ;  /* 0x00181fff05087589 */ /* 0x000ea600000e0000 */
[----:B------:R-:W-:Y:S01]  /*3b20*/  LEA.HI.X R2, R2, c[0x0][0x1cc], R6, 0x1, P0 ;  /* 0x0000730002027a11 */ /* 0x000fe200000f0c06 */
[----:B------:R-:W-:Y:S04]  /*3b30*/  SHFL.IDX PT, R14, R5, 0x2, 0x181f ;  /* 0x00581f00050e7f89 */ /* 0x000fe800000e0000 */
[----:B------:R-:W3:Y:S04]  /*3b40*/  SHFL.IDX PT, R6, R5, 0x1, 0x181f ;  /* 0x00381f0005067f89 */ /* 0x000ee800000e0000 */
[----:B------:R-:W4:Y:S04]  /*3b50*/  SHFL.IDX PT, R9, R2, RZ, 0x181f ;  /* 0x00181fff02097589 */ /* 0x000f2800000e0000 */
[----:B------:R-:W5:Y:S04]  /*3b60*/  SHFL.IDX PT, R7, R2, 0x1, 0x181f ;  /* 0x00381f0002077f89 */ /* 0x000f6800000e0000 */
[----:B------:R-:W1:Y:S04]  /*3b70*/  SHFL.IDX PT, R12, R5, 0x3, 0x181f ;  /* 0x00781f00050c7f89 */ /* 0x000e6800000e0000 */
[----:B------:R-:W1:Y:S01]  /*3b80*/  SHFL.IDX PT, R10, R5, 0x4, 0x181f ;  /* 0x00981f00050a7f89 */ /* 0x000e6200000e0000 */
[----:B--2---:R-:W-:-:S03]  /*3b90*/  IADD3 R8, P1, R8, R242, RZ ;  /* 0x000000f208087210 */ /* 0x004fc60007f3e0ff */
[----:B------:R-:W2:Y:S04]  /*3ba0*/  SHFL.IDX PT, R11, R2, 0x2, 0x181f ;  /* 0x00581f00020b7f89 */ /* 0x000ea800000e0000 */
[----:B------:R-:W-:Y:S01]  /*3bb0*/  SHFL.IDX PT, R13, R5, 0x5, 0x181f ;  /* 0x00b81f00050d7f89 */ /* 0x000fe200000e0000 */
[----:B---3--:R-:W-:-:S03]  /*3bc0*/  IADD3 R6, P0, R6, R242, RZ ;  /* 0x000000f206067210 */ /* 0x008fc60007f1e0ff */
[----:B------:R-:W-:Y:S01]  /*3bd0*/  SHFL.IDX PT, R5, R5, 0x6, 0x181f ;  /* 0x00d81f0005057f89 */ /* 0x000fe200000e0000 */
[----:B----4-:R-:W-:-:S03]  /*3be0*/  IMAD.X R9, R9, 0x1, R241, P1 ;  /* 0x0000000109097824 */ /* 0x010fc600008e06f1 */
[----:B------:R-:W-:Y:S01]  /*3bf0*/  SHFL.IDX PT, R18, R2, 0x3, 0x181f ;  /* 0x00781f0002127f89 */ /* 0x000fe200000e0000 */
[----:B-----5:R-:W-:Y:S01]  /*3c00*/  IMAD.X R7, R7, 0x1, R241, P0 ;  /* 0x0000000107077824 */ /* 0x020fe200000e06f1 */
[-C--:B------:R-:W-:Y:S02]  /*3c10*/  IADD3 R14, P0, R14, R242.reuse, RZ ;  /* 0x000000f20e0e7210 */ /* 0x080fe40007f1e0ff */
[----:B------:R-:W3:Y:S01]  /*3c20*/  SHFL.IDX PT, R17, R2, 0x4, 0x181f ;  /* 0x00981f0002117f89 */ /* 0x000ee200000e0000 */
[----:B-1----:R-:W-:-:S03]  /*3c30*/  IADD3 R12, P3, R12, R242, RZ ;  /* 0x000000f20c0c7210 */ /* 0x002fc60007f7e0ff */
[----:B------:R-:W1:Y:S01]  /*3c40*/  SHFL.IDX PT, R16, R2, 0x5, 0x181f ;  /* 0x00b81f0002107f89 */ /* 0x000e6200000e0000 */
[----:B------:R-:W-:-:S03]  /*3c50*/  IADD3 R10, P2, R10, R242, RZ ;  /* 0x000000f20a0a7210 */ /* 0x000fc60007f5e0ff */
[----:B------:R-:W4:Y:S01]  /*3c60*/  SHFL.IDX PT, R2, R2, 0x6, 0x181f ;  /* 0x00d81f0002027f89 */ /* 0x000f2200000e0000 */
[----:B--2---:R-:W-:-:S03]  /*3c70*/  IMAD.X R15, R11, 0x1, R241, P0 ;  /* 0x000000010b0f7824 */ /* 0x004fc600000e06f1 */
[----:B------:R2:W-:Y:S04]  /*3c80*/  LDGSTS.E.BYPASS.LTC128B.128 [R197+0x3900], [R8.64], !P6 ;  /* 0x0390000008c57fae */ /* 0x0005e8000f101d50 */
[----:B------:R5:W-:Y:S04]  /*3c90*/  LDGSTS.E.BYPASS.LTC128B.128 [R197+0x4100], [R6.64], !P6 ;  /* 0x0410000006c57fae */ /* 0x000be8000f101d50 */
[----:B------:R4:W-:Y:S01]  /*3ca0*/  LDGSTS.E.BYPASS.LTC128B.128 [R197+0x4900], [R14.64], !P6 ;  /* 0x049000000ec57fae */ /* 0x0009e2000f101d50 */
[--C-:B---3--:R-:W-:Y:S01]  /*3cb0*/  IMAD.X R11, R17, 0x1, R241.reuse, P2 ;  /* 0x00000001110b7824 */ /* 0x108fe200010e06f1 */
[-C--:B--2---:R-:W-:Y:S01]  /*3cc0*/  IADD3 R8, P1, R13, R242.reuse, RZ ;  /* 0x000000f20d087210 */ /* 0x084fe20007f3e0ff */
[----:B------:R-:W-:Y:S01]  /*3cd0*/  IMAD.X R13, R18, 0x1, R241, P3 ;  /* 0x00000001120d7824 */ /* 0x000fe200018e06f1 */
[----:B-----5:R-:W-:-:S03]  /*3ce0*/  IADD3 R6, P0, R5, R242, RZ ;  /* 0x000000f205067210 */ /* 0x020fc60007f1e0ff */
[--C-:B-1----:R-:W-:Y:S01]  /*3cf0*/  IMAD.X R9, R16, 0x1, R241.reuse, P1 ;  /* 0x0000000110097824 */ /* 0x102fe200008e06f1 */
[----:B------:R1:W-:Y:S01]  /*3d00*/  LDGSTS.E.BYPASS.LTC128B.128 [R197+0x5100], [R12.64], !P6 ;  /* 0x051000000cc57fae */ /* 0x0003e2000f101d50 */
[----:B----4-:R-:W-:-:S03]  /*3d10*/  IMAD.X R7, R2, 0x1, R241, P0 ;  /* 0x0000000102077824 */ /* 0x010fc600000e06f1 */
[----:B------:R1:W-:Y:S04]  /*3d20*/  LDGSTS.E.BYPASS.LTC128B.128 [R197+0x5900], [R10.64], !P6 ;  /* 0x059000000ac57fae */ /* 0x0003e8000f101d50 */
[----:B------:R1:W-:Y:S04]  /*3d30*/  LDGSTS.E.BYPASS.LTC128B.128 [R197+0x6100], [R8.64], !P6 ;  /* 0x0610000008c57fae */ /* 0x0003e8000f101d50 */
[----:B------:R1:W-:Y:S02]  /*3d40*/  LDGSTS.E.BYPASS.LTC128B.128 [R197+0x6900], [R6.64], !P6 ;  /* 0x0690000006c57fae */ /* 0x0003e4000f101d50 */
.L_x_18:
[----:B--2-4-:R-:W-:Y:S01]  /*3d50*/  LOP3.LUT R2, R195, 0xffffffe0, RZ, 0xc0, !PT ;  /* 0xffffffe0c3027812 */ /* 0x014fe200078ec0ff */
[----:B-1-3--:R-:W-:Y:S01]  /*3d60*/  IMAD.MOV.U32 R7, RZ, RZ, -0x2 ;  /* 0xfffffffeff077424 */ /* 0x00afe200078e00ff */
[----:B------:R-:W-:Y:S01]  /*3d70*/  UIADD3 UR6, UR7, -0x2, URZ ;  /* 0xfffffffe07067890 */ /* 0x000fe2000fffe03f */
[----:B------:R-:W-:Y:S01]  /*3d80*/  IMAD.SHL.U32 R224, R0, 0x2, RZ ;  /* 0x0000000200e07824 */ /* 0x000fe200078e00ff */
[----:B------:R-:W0:Y:S01]  /*3d90*/  LDGDEPBAR ;  /* 0x00000000000079af */ /* 0x000e220000000000 */
[----:B------:R-:W-:Y:S01]  /*3da0*/  IMAD.IADD R2, R196, 0x1, -R2 ;  /* 0x00000001c4027824 */ /* 0x000fe200078e0a02 */
[----:B------:R-:W-:Y:S01]  /*3db0*/  UISETP.GE.AND UP0, UPT, UR6, UR8, UPT ;  /* 0x000000080600728c */ /* 0x000fe2000bf06270 */
[----:B------:R-:W-:-:S02]  /*3dc0*/  IMAD R225, R4, 0x2, R224 ;  /* 0x0000000204e17824 */ /* 0x000fc400078e02e0 */
[C---:B------:R-:W-:Y:S01]  /*3dd0*/  IMAD R227, R3.reuse, 0x2, R224 ;  /* 0x0000000203e37824 */ /* 0x040fe200078e02e0 */
[----:B------:R-:W-:Y:S01]  /*3de0*/  SHF.R.S32.HI R5, RZ, 0x1f, R2 ;  /* 0x0000001fff057819 */ /* 0x000fe20000011402 */
[----:B------:R-:W-:-:S03]  /*3df0*/  IMAD R226, R3, 0x2, R225 ;  /* 0x0000000203e27824 */ /* 0x000fc600078e02e1 */
[----:B------:R-:W-:-:S04]  /*3e00*/  LEA.HI R5, R5, R2, RZ, 0x2 ;  /* 0x0000000205057211 */ /* 0x000fc800078f10ff */
[----:B------:R-:W-:-:S05]  /*3e10*/  LOP3.LUT R5, R5, 0x7ffffffc, RZ, 0xc0, !PT ;  /* 0x7ffffffc05057812 */ /* 0x000fca00078ec0ff */
[----:B------:R-:W-:-:S04]  /*3e20*/  IMAD.IADD R2, R2, 0x1, -R5 ;  /* 0x0000000102027824 */ /* 0x000fc800078e0a05 */
[----:B------:R-:W-:-:S05]  /*3e30*/  IMAD R2, R2, R7, UR15 ;  /* 0x0000000f02027e24 */ /* 0x000fca000f8e0207 */
[C---:B------:R-:W-:Y:S02]  /*3e40*/  ISETP.GT.AND P3, PT, R2.reuse, RZ, PT ;  /* 0x000000ff0200720c */ /* 0x040fe40003f64270 */
[C---:B------:R-:W-:Y:S02]  /*3e50*/  ISETP.GT.AND P2, PT, R2.reuse, 0x1, PT ;  /* 0x000000010200780c */ /* 0x040fe40003f44270 */
[----:B------:R-:W-:Y:S02]  /*3e60*/  ISETP.GT.AND P1, PT, R2, 0x8, PT ;  /* 0x000000080200780c */ /* 0x000fe40003f24270 */
[----:B------:R-:W-:Y:S02]  /*3e70*/  FSEL R11, R190, -INF , P3 ;  /* 0xff800000be0b7808 */ /* 0x000fe40001800000 */
[----:B------:R-:W-:Y:S02]  /*3e80*/  FSEL R10, R194, -INF , P3 ;  /* 0xff800000c20a7808 */ /* 0x000fe40001800000 */
[----:B------:R-:W-:-:S02]  /*3e90*/  FSEL R12, R189, -INF , P2 ;  /* 0xff800000bd0c7808 */ /* 0x000fc40001000000 */
[----:B------:R-:W-:Y:S02]  /*3ea0*/  FSEL R25, R193, -INF , P2 ;  /* 0xff800000c1197808 */ /* 0x000fe40001000000 */
[----:B------:R-:W-:Y:S02]  /*3eb0*/  ISETP.GT.AND P0, PT, R2, 0x9, PT ;  /* 0x000000090200780c */ /* 0x000fe40003f04270 */
[----:B------:R-:W-:Y:S02]  /*3ec0*/  FSEL R13, R182, -INF , P1 ;  /* 0xff800000b60d7808 */ /* 0x000fe40000800000 */
[----:B------:R-:W-:Y:S02]  /*3ed0*/  FSEL R26, R188, -INF , P1 ;  /* 0xff800000bc1a7808 */ /* 0x000fe40000800000 */
[----:B------:R-:W-:Y:S02]  /*3ee0*/  FMNMX.FTZ R5, R10, R25, !PT ;  /* 0x000000190a057209 */ /* 0x000fe40007810000 */
[----:B------:R-:W-:-:S02]  /*3ef0*/  FMNMX.FTZ R6, R11, R12, !PT ;  /* 0x0000000c0b067209 */ /* 0x000fc40007810000 */
[----:B------:R-:W-:Y:S02]  /*3f00*/  FSEL R15, R185, -INF , P3 ;  /* 0xff800000b90f7808 */ /* 0x000fe40001800000 */
[----:B------:R-:W-:Y:S02]  /*3f10*/  FSEL R32, R192, -INF , P3 ;  /* 0xff800000c0207808 */ /* 0x000fe40001800000 */
[----:B------:R-:W-:Y:S02]  /*3f20*/  ISETP.GT.AND P3, PT, R2, 0x10, PT ;  /* 0x000000100200780c */ /* 0x000fe40003f64270 */
[----:B------:R-:W-:Y:S02]  /*3f30*/  FSEL R14, R181, -INF , P0 ;  /* 0xff800000b50e7808 */ /* 0x000fe40000000000 */
[----:B------:R-:W-:Y:S02]  /*3f40*/  FSEL R27, R187, -INF , P0 ;  /* 0xff800000bb1b7808 */ /* 0x000fe40000000000 */
[----:B------:R-:W-:-:S02]  /*3f50*/  FMNMX.FTZ R5, R26, R5, !PT ;  /* 0x000000051a057209 */ /* 0x000fc40007810000 */
[----:B------:R-:W-:Y:S02]  /*3f60*/  FMNMX.FTZ R6, R13, R6, !PT ;  /* 0x000000060d067209 */ /* 0x000fe40007810000 */
[----:B------:R-:W-:Y:S02]  /*3f70*/  FSEL R16, R186, -INF , P2 ;  /* 0xff800000ba107808 */ /* 0x000fe40001000000 */
[----:B------:R-:W-:Y:S02]  /*3f80*/  FSEL R33, R191, -INF , P2 ;  /* 0xff800000bf217808 */ /* 0x000fe40001000000 */
[----:B------:R-:W-:Y:S02]  /*3f90*/  ISETP.GT.AND P2, PT, R2, 0x11, PT ;  /* 0x000000110200780c */ /* 0x000fe40003f44270 */
[----:B------:R-:W-:Y:S02]  /*3fa0*/  FSEL R17, R177, -INF , P1 ;  /* 0xff800000b1117808 */ /* 0x000fe40000800000 */
[----:B------:R-:W-:-:S02]  /*3fb0*/  FSEL R34, R184, -INF , P1 ;  /* 0xff800000b8227808 */ /* 0x000fc40000800000 */
[----:B------:R-:W-:Y:S02]  /*3fc0*/  FSEL R36, R174, -INF , P3 ;  /* 0xff800000ae247808 */ /* 0x000fe40001800000 */
[----:B------:R-:W-:Y:S02]  /*3fd0*/  FSEL R75, R180, -INF , P3 ;  /* 0xff800000b44b7808 */ /* 0x000fe40001800000 */
[----:B------:R-:W-:Y:S02]  /*3fe0*/  FMNMX.FTZ R5, R27, R5, !PT ;  /* 0x000000051b057209 */ /* 0x000fe40007810000 */
[----:B------:R-:W-:Y:S02]  /*3ff0*/  FMNMX.FTZ R6, R14, R6, !PT ;  /* 0x000000060e067209 */ /* 0x000fe40007810000 */
[----:B------:R-:W-:Y:S02]  /*4000*/  ISETP.GT.AND P1, PT, R2, 0x18, PT ;  /* 0x000000180200780c */ /* 0x000fe40003f24270 */
        /* <DEDUP_REMOVED lines=9> */
[----:B------:R-:W-:Y:S02]  /*40a0*/  FSEL R69, R170, -INF , P2 ;  /* 0xff800000aa457808 */ /* 0x000fe40001000000 */
[----:B------:R-:W-:Y:S02]  /*40b0*/  FSEL R116, R175, -INF , P2 ;  /* 0xff800000af747808 */ /* 0x000fe40001000000 */
[----:B------:R-:W-:Y:S02]  /*40c0*/  FSEL R70, R118, -INF , P1 ;  /* 0xff80000076467808 */ /* 0x000fe40000800000 */
[----:B------:R-:W-:-:S02]  /*40d0*/  FSEL R38, R166, -INF , P1 ;  /* 0xff800000a6267808 */ /* 0x000fc40000800000 */
[----:B------:R-:W-:Y:S02]  /*40e0*/  FSEL R117, R168, -INF , P1 ;  /* 0xff800000a8757808 */ /* 0x000fe40000800000 */
[----:B------:R-:W-:Y:S02]  /*40f0*/  FSEL R97, R172, -INF , P1 ;  /* 0xff800000ac617808 */ /* 0x000fe40000800000 */
[C---:B------:R-:W-:Y:S02]  /*4100*/  ISETP.GT.AND P3, PT, R2.reuse, 0x20, PT ;  /* 0x000000200200780c */ /* 0x040fe40003f64270 */
[C---:B------:R-:W-:Y:S02]  /*4110*/  ISETP.GT.AND P2, PT, R2.reuse, 0x21, PT ;  /* 0x000000210200780c */ /* 0x040fe40003f44270 */
[----:B------:R-:W-:Y:S02]  /*4120*/  ISETP.GT.AND P1, PT, R2, 0x28, PT ;  /* 0x000000280200780c */ /* 0x000fe40003f24270 */
[----:B------:R-:W-:-:S02]  /*4130*/  FSEL R74, R158, -INF , P0 ;  /* 0xff8000009e4a7808 */ /* 0x000fc40000000000 */
[----:B------:R-:W-:Y:S02]  /*4140*/  FSEL R39, R165, -INF , P0 ;  /* 0xff800000a5277808 */ /* 0x000fe40000000000 */
[----:B------:R-:W-:Y:S02]  /*4150*/  FSEL R118, R167, -INF , P0 ;  /* 0xff800000a7767808 */ /* 0x000fe40000000000 */
[----:B------:R-:W-:Y:S02]  /*4160*/  FSEL R98, R171, -INF , P0 ;  /* 0xff800000ab627808 */ /* 0x000fe40000000000 */
[----:B------:R-:W-:Y:S02]  /*4170*/  ISETP.GT.AND P0, PT, R2, 0x29, PT ;  /* 0x000000290200780c */ /* 0x000fe40003f04270 */
        /* <DEDUP_REMOVED lines=18> */
[C---:B------:R-:W-:Y:S02]  /*42a0*/  ISETP.GT.AND P3, PT, R2.reuse, 0x30, PT ;  /* 0x000000300200780c */ /* 0x040fe40003f64270 */
[----:B------:R-:W-:-:S02]  /*42b0*/  ISETP.GT.AND P2, PT, R2, 0x31, PT ;  /* 0x000000310200780c */ /* 0x000fc40003f44270 */
[C---:B------:R-:W-:Y:S02]  /*42c0*/  ISETP.GT.AND P1, PT, R2.reuse, 0x38, PT ;  /* 0x000000380200780c */ /* 0x040fe40003f24270 */
[----:B------:R-:W-:Y:S02]  /*42d0*/  ISETP.GT.AND P0, PT, R2, 0x39, PT ;  /* 0x000000390200780c */ /* 0x000fe40003f04270 */
[----:B------:R-:W-:Y:S02]  /*42e0*/  FMNMX.FTZ R5, R97, R5, !PT ;  /* 0x0000000561057209 */ /* 0x000fe40007810000 */
[----:B------:R-:W-:Y:S02]  /*42f0*/  FMNMX.FTZ R6, R38, R6, !PT ;  /* 0x0000000626067209 */ /* 0x000fe40007810000 */
        /* <DEDUP_REMOVED lines=16> */
[----:B------:R-:W-:Y:S02]  /*4400*/  FMNMX.FTZ R5, R98, R5, !PT ;  /* 0x0000000562057209 */ /* 0x000fe40007810000 */
[----:B------:R-:W-:Y:S02]  /*4410*/  FMNMX.FTZ R6, R39, R6, !PT ;  /* 0x0000000627067209 */ /* 0x000fe40007810000 */
[C---:B------:R-:W-:Y:S02]  /*4420*/  ISETP.GT.AND P3, PT, R2.reuse, 0x40, PT ;  /* 0x000000400200780c */ /* 0x040fe40003f64270 */
[----:B------:R-:W-:-:S02]  /*4430*/  ISETP.GT.AND P2, PT, R2, 0x41, PT ;  /* 0x000000410200780c */ /* 0x000fc40003f44270 */
[C---:B------:R-:W-:Y:S02]  /*4440*/  ISETP.GT.AND P1, PT, R2.reuse, 0x48, PT ;  /* 0x000000480200780c */ /* 0x040fe40003f24270 */
[----:B------:R-:W-:Y:S02]  /*4450*/  ISETP.GT.AND P0, PT, R2, 0x49, PT ;  /* 0x000000490200780c */ /* 0x000fe40003f04270 */
[----:B------:R-:W-:Y:S02]  /*4460*/  FMNMX.FTZ R7, R15, R16, !PT ;  /* 0x000000100f077209 */ /* 0x000fe40007810000 */
[----:B------:R-:W-:Y:S02]  /*4470*/  FMNMX.FTZ R5, R128, R5, !PT ;  /* 0x0000000580057209 */ /* 0x000fe40007810000 */
[----:B------:R-:W-:Y:S02]  /*4480*/  FMNMX.FTZ R6, R129, R6, !PT ;  /* 0x0000000681067209 */ /* 0x000fe40007810000 */
        /* <DEDUP_REMOVED lines=40> */
[C---:B------:R-:W-:Y:S02]  /*4710*/  ISETP.GT.AND P3, PT, R2.reuse, 0x60, PT ;  /* 0x000000600200780c */ /* 0x040fe40003f64270 */
[C---:B------:R-:W-:Y:S02]  /*4720*/  ISETP.GT.AND P2, PT, R2.reuse, 0x61, PT ;  /* 0x000000610200780c */ /* 0x040fe40003f44270 */
[----:B------:R-:W-:-:S02]  /*4730*/  ISETP.GT.AND P1, PT, R2, 0x68, PT ;  /* 0x000000680200780c */ /* 0x000fc40003f24270 */
[----:B------:R-:W-:Y:S02]  /*4740*/  ISETP.GT.AND P0, PT, R2, 0x69, PT ;  /* 0x000000690200780c */ /* 0x000fe40003f04270 */
[----:B------:R-:W-:Y:S02]  /*4750*/  FMNMX.FTZ R5, R138, R5, !PT ;  /* 0x000000058a057209 */ /* 0x000fe40007810000 */
[----:B------:R-:W-:Y:S02]  /*4760*/  FMNMX.FTZ R2, R131, R6, !PT ;  /* 0x0000000683027209 */ /* 0x000fe40007810000 */
[----:B------:R-:W-:Y:S02]  /*4770*/  FMNMX.FTZ R6, R68, R7, !PT ;  /* 0x0000000744067209 */ /* 0x000fe40007810000 */
[----:B------:R-:W-:Y:S02]  /*4780*/  FMNMX.FTZ R73, R139, R5, !PT ;  /* 0x000000058b497209 */ /* 0x000fe40007810000 */
[----:B------:R-:W-:-:S02]  /*4790*/  FMNMX.FTZ R2, R132, R2, !PT ;  /* 0x0000000284027209 */ /* 0x000fc40007810000 */
[----:B------:R-:W-:Y:S02]  /*47a0*/  FMNMX.FTZ R5, R69, R6, !PT ;  /* 0x0000000645057209 */ /* 0x000fe40007810000 */
        /* <DEDUP_REMOVED lines=38> */
[----:B------:R-:W-:Y:S02]  /*4a10*/  FSEL R198, R22, -INF , P3 ;  /* 0xff80000016c67808 */ /* 0x000fe40001800000 */
[----:B------:R-:W-:Y:S02]  /*4a20*/  FSEL R192, R40, -INF , P3 ;  /* 0xff80000028c07808 */ /* 0x000fe40001800000 */
        /* <DEDUP_REMOVED lines=18> */
[----:B------:R-:W-:Y:S01]  /*4b50*/  FMNMX.FTZ R73, R197, R73, !PT ;  /* 0x00000049c5497209 */ /* 0x000fe20007810000 */
[----:B------:R-:W-:Y:S01]  /*4b60*/  LDSM.16.MT88.4 R20, [R224+0x100] ;  /* 0x00010000e014783b */ /* 0x000fe20000004200 */
[----:B------:R-:W-:-:S02]  /*4b70*/  FMNMX.FTZ R2, R191, R2, !PT ;  /* 0x00000002bf027209 */ /* 0x000fc40007810000 */
[----:B------:R-:W-:Y:S02]  /*4b80*/  FMNMX.FTZ R5, R182, R5, !PT ;  /* 0x00000005b6057209 */ /* 0x000fe40007810000 */
[----:B------:R-:W-:Y:S02]  /*4b90*/  FMNMX.FTZ R6, R142, R6, !PT ;  /* 0x000000068e067209 */ /* 0x000fe40007810000 */
[----:B------:R-:W-:Y:S02]  /*4ba0*/  FMNMX.FTZ R73, R186, R73, !PT ;  /* 0x00000049ba497209 */ /* 0x000fe40007810000 */
[----:B------:R-:W-:Y:S02]  /*4bb0*/  FMNMX.FTZ R2, R110, R2, !PT ;  /* 0x000000026e027209 */ /* 0x000fe40007810000 */
[----:B------:R-:W-:Y:S01]  /*4bc0*/  FMNMX.FTZ R5, R183, R5, !PT ;  /* 0x00000005b7057209 */ /* 0x000fe20007810000 */
[----:B------:R-:W1:Y:S01]  /*4bd0*/  SHFL.BFLY PT, R8, R73, 0x2, 0x1f ;  /* 0x0c401f0049087f89 */ /* 0x000e6200000e0000 */
[----:B------:R-:W-:-:S02]  /*4be0*/  FMNMX.FTZ R6, R143, R6, !PT ;  /* 0x000000068f067209 */ /* 0x000fc40007810000 */
[----:B------:R-:W-:Y:S01]  /*4bf0*/  FMNMX.FTZ R5, R180, R5, !PT ;  /* 0x00000005b4057209 */ /* 0x000fe20007810000 */
[----:B------:R-:W2:Y:S01]  /*4c00*/  SHFL.BFLY PT, R7, R2, 0x2, 0x1f ;  /* 0x0c401f0002077f89 */ /* 0x000ea200000e0000 */
[----:B------:R-:W-:Y:S02]  /*4c10*/  FMNMX.FTZ R6, R144, R6, !PT ;  /* 0x0000000690067209 */ /* 0x000fe40007810000 */
[----:B------:R-:W-:Y:S02]  /*4c20*/  FSEL R212, R43, -INF , P3 ;  /* 0xff8000002bd47808 */ /* 0x000fe40001800000 */
[----:B------:R-:W-:Y:S02]  /*4c30*/  FMNMX.FTZ R5, R181, R5, !PT ;  /* 0x00000005b5057209 */ /* 0x000fe40007810000 */
[----:B------:R-:W-:Y:S02]  /*4c40*/  FMNMX.FTZ R6, R159, R6, !PT ;  /* 0x000000069f067209 */ /* 0x000fe40007810000 */
[----:B------:R-:W-:-:S02]  /*4c50*/  FSEL R211, R42, -INF , P2 ;  /* 0xff8000002ad37808 */ /* 0x000fc40001000000 */
[----:B------:R-:W-:Y:S01]  /*4c60*/  FMNMX.FTZ R5, R212, R5, !PT ;  /* 0x00000005d4057209 */ /* 0x000fe20007810000 */
[----:B------:R-:W-:Y:S01]  /*4c70*/  LDSM.16.MT88.4 R40, [R226+0x100] ;  /* 0x00010000e228783b */ /* 0x000fe20000004200 */
        /* <DEDUP_REMOVED lines=8> */
[----:B------:R-:W-:Y:S02]  /*4d00*/  FMNMX.FTZ R5, R247, R5, !PT ;  /* 0x00000005f7057209 */ /* 0x000fe40007810000 */
[----:B------:R-:W-:Y:S02]  /*4d10*/  FMNMX.FTZ R6, R173, R6, !PT ;  /* 0x00000006ad067209 */ /* 0x000fe40007810000 */
[----:B-1----:R-:W-:Y:S02]  /*4d20*/  FMNMX.FTZ R73, R73, R8, !PT ;  /* 0x0000000849497209 */ /* 0x002fe40007810000 */
[----:B--2---:R-:W-:-:S02]  /*4d30*/  FMNMX.FTZ R2, R2, R7, !PT ;  /* 0x0000000702027209 */ /* 0x004fc40007810000 */
[----:B------:R-:W1:Y:S01]  /*4d40*/  SHFL.BFLY PT, R7, R5, 0x2, 0x1f ;  /* 0x0c401f0005077f89 */ /* 0x000e6200000e0000 */
[----:B------:R-:W-:Y:S02]  /*4d50*/  FMNMX.FTZ R6, R172, R6, !PT ;  /* 0x00000006ac067209 */ /* 0x000fe40007810000 */
[----:B------:R-:W-:Y:S01]  /*4d60*/  FSEL R246, R48, -INF , P3 ;  /* 0xff80000030f67808 */ /* 0x000fe20001800000 */
[----:B------:R-:W2:Y:S01]  /*4d70*/  SHFL.BFLY PT, R8, R73, 0x1, 0x1f ;  /* 0x0c201f0049087f89 */ /* 0x000ea200000e0000 */
[----:B------:R-:W-:Y:S02]  /*4d80*/  FMNMX.FTZ R6, R174, R6, !PT ;  /* 0x00000006ae067209 */ /* 0x000fe40007810000 */
[----:B------:R-:W-:Y:S01]  /*4d90*/  FSEL R220, R46, -INF , P2 ;  /* 0xff8000002edc7808 */ /* 0x000fe20001000000 */
[----:B------:R-:W3:Y:S01]  /*4da0*/  SHFL.BFLY PT, R71, R2, 0x1, 0x1f ;  /* 0x0c201f0002477f89 */ /* 0x000ee200000e0000 */
[----:B------:R-:W-:Y:S02]  /*4db0*/  FMNMX.FTZ R6, R175, R6, !PT ;  /* 0x00000006af067209 */ /* 0x000fe40007810000 */
[----:B------:R-:W-:-:S02]  /*4dc0*/  FSEL R216, R44, -INF , P1 ;  /* 0xff8000002cd87808 */ /* 0x000fc40000800000 */
[----:B------:R-:W-:Y:S02]  /*4dd0*/  FMNMX.FTZ R6, R193, R6, !PT ;  /* 0x00000006c1067209 */ /* 0x000fe40007810000 */
[----:B------:R-:W-:Y:S02]  /*4de0*/  FSEL R214, R45, -INF , P0 ;  /* 0xff8000002dd67808 */ /* 0x000fe40000000000 */
[----:B------:R-:W-:-:S04]  /*4df0*/  FMNMX.FTZ R6, R188, R6, !PT ;  /* 0x00000006bc067209 */ /* 0x000fc80007810000 */
[----:B------:R-:W-:Y:S02]  /*4e00*/  FMNMX.FTZ R6, R109, R6, !PT ;  /* 0x000000066d067209 */ /* 0x000fe40007810000 */
[----:B-1----:R-:W-:Y:S02]  /*4e10*/  FMNMX.FTZ R5, R5, R7, !PT ;  /* 0x0000000705057209 */ /* 0x002fe40007810000 */
[----:B------:R-:W-:Y:S02]  /*4e20*/  FMNMX.FTZ R6, R106, R6, !PT ;  /* 0x000000066a067209 */ /* 0x000fe40007810000 */
[----:B--2---:R-:W-:Y:S01]  /*4e30*/  FMNMX.FTZ R73, R73, R8, !PT ;  /* 0x0000000849497209 */ /* 0x004fe20007810000 */
[----:B------:R-:W-:Y:S01]  /*4e40*/  SHFL.BFLY PT, R9, R5, 0x1, 0x1f ;  /* 0x0c201f0005097f89 */ /* 0x000fe200000e0000 */
[----:B---3--:R-:W-:-:S03]  /*4e50*/  FMNMX.FTZ R71, R2, R71, !PT ;  /* 0x0000004702477209 */ /* 0x008fc60007810000 */
[C---:B------:R-:W-:Y:S01]  /*4e60*/  FMUL.FTZ R7, R73.reuse, c[0x0][0x2d0] ;  /* 0x0000b40049077a20 */ /* 0x040fe20000410000 */
[----:B------:R-:W-:Y:S02]  /*4e70*/  FMNMX.FTZ R2, R246, R6, !PT ;  /* 0x00000006f6027209 */ /* 0x000fe40007810000 */
[----:B------:R-:W-:Y:S01]  /*4e80*/  FSETP.NEU.FTZ.AND P2, PT, R73, -INF , PT ;  /* 0xff8000004900780b */ /* 0x000fe20003f5d000 */
[----:B------:R-:W-:Y:S01]  /*4e90*/  FMUL.FTZ R6, R71, c[0x0][0x2d0] ;  /* 0x0000b40047067a20 */ /* 0x000fe20000410000 */
[----:B------:R-:W-:Y:S02]  /*4ea0*/  FMNMX.FTZ R2, R220, R2, !PT ;  /* 0x00000002dc027209 */ /* 0x000fe40007810000 */
[----:B------:R-:W-:Y:S02]  /*4eb0*/  FSEL R7, R7, RZ, P2 ;  /* 0x000000ff07077208 */ /* 0x000fe40001000000 */
[----:B------:R-:W-:Y:S02]  /*4ec0*/  FMNMX.FTZ R8, R216, R2, !PT ;  /* 0x00000002d8087209 */ /* 0x000fe40007810000 */
[----:B------:R-:W-:Y:S01]  /*4ed0*/  FSETP.NEU.FTZ.AND P1, PT, R71, -INF , PT ;  /* 0xff8000004700780b */ /* 0x000fe20003f3d000 */
[----:B------:R-:W-:Y:S01]  /*4ee0*/  FFMA.FTZ R2, R10, c[0x0][0x2d0], -R7 ;  /* 0x0000b4000a027a23 */ /* 0x000fe20000010807 */
[----:B------:R-:W-:-:S02]  /*4ef0*/  FMNMX.FTZ R8, R214, R8, !PT ;  /* 0x00000008d6087209 */ /* 0x000fc40007810000 */
[----:B------:R-:W-:Y:S01]  /*4f00*/  FSEL R6, R6, RZ, P1 ;  /* 0x000000ff06067208 */ /* 0x000fe20000800000 */
[----:B------:R1:W-:Y:S02]  /*4f10*/  MUFU.EX2 R190, R2 ;  /* 0x0000000200be7308 */ /* 0x0003e40000000800 */
[----:B------:R-:W2:Y:S02]  /*4f20*/  SHFL.BFLY PT, R10, R8, 0x2, 0x1f ;  /* 0x0c401f00080a7f89 */ /* 0x000ea400000e0000 */
[----:B-1----:R-:W-:-:S04]  /*4f30*/  FFMA.FTZ R2, R11, c[0x0][0x2d0], -R6 ;  /* 0x0000b4000b027a23 */ /* 0x002fc80000010806 */
[----:B------:R1:W-:Y:S01]  /*4f40*/  MUFU.EX2 R205, R2 ;  /* 0x0000000200cd7308 */ /* 0x0003e20000000800 */
[----:B--2---:R-:W-:Y:S02]  /*4f50*/  FMNMX.FTZ R8, R8, R10, !PT ;  /* 0x0000000a08087209 */ /* 0x004fe40007810000 */
[----:B-1----:R-:W-:Y:S01]  /*4f60*/  FMNMX.FTZ R2, R9, R5, !PT ;  /* 0x0000000509027209 */ /* 0x002fe20007810000 */
[--C-:B------:R-:W-:Y:S02]  /*4f70*/  FFMA.FTZ R5, R12, c[0x0][0x2d0], -R6.reuse ;  /* 0x0000b4000c057a23 */ /* 0x100fe40000010806 */
[----:B------:R-:W-:Y:S01]  /*4f80*/  FFMA.FTZ R9, R13, c[0x0][0x2d0], -R6 ;  /* 0x0000b4000d097a23 */ /* 0x000fe20000010806 */
[C---:B------:R-:W-:Y:S01]  /*4f90*/  FSETP.NEU.FTZ.AND P0, PT, R2.reuse, -INF , PT ;  /* 0xff8000000200780b */ /* 0x040fe20003f1d000 */
[----:B------:R1:W-:Y:S08]  /*4fa0*/  MUFU.EX2 R105, R5 ;  /* 0x0000000500697308 */ /* 0x0003f00000000800 */
[----:B------:R2:W-:Y:S01]  /*4fb0*/  MUFU.EX2 R185, R9 ;  /* 0x0000000900b97308 */ /* 0x0005e20000000800 */
[----:B-1----:R-:W-:-:S05]  /*4fc0*/  FMUL.FTZ R5, R2, c[0x0][0x2d0] ;  /* 0x0000b40002057a20 */ /* 0x002fca0000410000 */
[----:B------:R-:W-:Y:S01]  /*4fd0*/  FSEL R5, R5, RZ, P0 ;  /* 0x000000ff05057208 */ /* 0x000fe20000000000 */
[----:B--2---:R-:W-:-:S04]  /*4fe0*/  FFMA.FTZ R9, R14, c[0x0][0x2d0], -R6 ;  /* 0x0000b4000e097a23 */ /* 0x004fc80000010806 */
[--C-:B------:R-:W-:Y:S01]  /*4ff0*/  FFMA.FTZ R0, R16, c[0x0][0x2d0], -R5.reuse ;  /* 0x0000b40010007a23 */ /* 0x100fe20000010805 */
[----:B------:R1:W2:Y:S08]  /*5000*/  MUFU.EX2 R108, R9 ;  /* 0x00000009006c7308 */ /* 0x0002b00000000800 */
[----:B------:R3:W-:Y:S01]  /*5010*/  MUFU.EX2 R252, R0 ;  /* 0x0000000000fc7308 */ /* 0x0007e20000000800 */
[----:B-1----:R-:W-:Y:S01]  /*5020*/  FFMA.FTZ R9, R15, c[0x0][0x2d0], -R5 ;  /* 0x0000b4000f097a23 */ /* 0x002fe20000010805 */
[----:B--2---:R-:W-:-:S06]  /*5030*/  F2FP.BF16.PACK_AB R10, R108, R185 ;  /* 0x000000b96c0a723e */ /* 0x004fcc00000010ff */
[----:B------:R1:W2:Y:S01]  /*5040*/  MUFU.EX2 R104, R9 ;  /* 0x0000000900687308 */ /* 0x0002a20000000800 */
[--C-:B---3--:R-:W-:Y:S02]  /*5050*/  FFMA.FTZ R0, R17, c[0x0][0x2d0], -R5.reuse ;  /* 0x0000b40011007a23 */ /* 0x108fe40000010805 */
[----:B------:R-:W-:Y:S05]  /*5060*/  LDSM.16.MT88.4 R16, [R227+0x100] ;  /* 0x00010000e310783b */ /* 0x000fea0000004200 */
[----:B------:R3:W-:Y:S01]  /*5070*/  MUFU.EX2 R189, R0 ;  /* 0x0000000000bd7308 */ /* 0x0007e20000000800 */
[----:B-1----:R-:W1:Y:S01]  /*5080*/  SHFL.BFLY PT, R9, R8, 0x1, 0x1f ;  /* 0x0c201f0008097f89 */ /* 0x002e6200000e0000 */
[----:B---3--:R-:W-:-:S06]  /*5090*/  FFMA.FTZ R0, R24, c[0x0][0x2d0], -R5 ;  /* 0x0000b40018007a23 */ /* 0x008fcc0000010805 */
[----:B------:R3:W4:Y:S01]  /*50a0*/  MUFU.EX2 R200, R0 ;  /* 0x0000000000c87308 */ /* 0x0007220000000800 */
[----:B-1----:R-:W-:Y:S02]  /*50b0*/  FMNMX.FTZ R72, R8, R9, !PT ;  /* 0x0000000908487209 */ /* 0x002fe40007810000 */
[----:B------:R-:W-:Y:S01]  /*50c0*/  F2FP.BF16.PACK_AB R8, R105, R205 ;  /* 0x000000cd6908723e */ /* 0x000fe200000010ff */
[----:B---3--:R-:W-:Y:S01]  /*50d0*/  FFMA.FTZ R0, R25, c[0x0][0x2d0], -R7 ;  /* 0x0000b40019007a23 */ /* 0x008fe20000010807 */
[C---:B------:R-:W-:Y:S01]  /*50e0*/  FSETP.NEU.FTZ.AND P0, PT, R72.reuse, -INF , PT ;  /* 0xff8000004800780b */ /* 0x040fe20003f1d000 */
[----:B------:R-:W-:Y:S01]  /*50f0*/  FMUL.FTZ R3, R72, c[0x0][0x2d0] ;  /* 0x0000b40048037a20 */ /* 0x000fe20000410000 */
[----:B--2---:R-:W-:Y:S01]  /*5100*/  F2FP.BF16.PACK_AB R9, R252, R104 ;  /* 0x00000068fc09723e */ /* 0x004fe200000010ff */
[----:B------:R1:W2:Y:S01]  /*5110*/  MUFU.EX2 R248, R0 ;  /* 0x0000000000f87308 */ /* 0x0002a20000000800 */
[----:B----4-:R-:W-:-:S07]  /*5120*/  F2FP.BF16.PACK_AB R11, R200, R189 ;  /* 0x000000bdc80b723e */ /* 0x010fce00000010ff */
[----:B------:R-:W-:Y:S01]  /*5130*/  HMMA.16816.F32.BF16 R80, R8, R20, RZ ;  /* 0x000000140850723c */ /* 0x000fe200000418ff */
[----:B-1----:R-:W-:Y:S01]  /*5140*/  FFMA.FTZ R0, R26, c[0x0][0x2d0], -R7 ;  /* 0x0000b4001a007a23 */ /* 0x002fe20000010807 */
[----:B--2---:R-:W-:-:S06]  /*5150*/  F2FP.BF16.PACK_AB R12, R248, R190 ;  /* 0x000000bef80c723e */ /* 0x004fcc00000010ff */
[C---:B------:R-:W-:Y:S01]  /*5160*/  HMMA.16816.F32.BF16 R76, R8.reuse, R22, RZ ;  /* 0x00000016084c723c */ /* 0x040fe200000418ff */
[----:B------:R1:W-:Y:S07]  /*5170*/  MUFU.EX2 R251, R0 ;  /* 0x0000000000fb7308 */ /* 0x0003ee0000000800 */
[C---:B------:R-:W-:Y:S08]  /*5180*/  HMMA.16816.F32.BF16 R64, R8.reuse, R16, RZ ;  /* 0x000000100840723c */ /* 0x040ff000000418ff */
[C---:B------:R-:W-:Y:S01]  /*5190*/  HMMA.16816.F32.BF16 R60, R8.reuse, R18, RZ ;  /* 0x00000012083c723c */ /* 0x040fe200000418ff */
[----:B-1----:R-:W-:Y:S01]  /*51a0*/  FSEL R0, R3, RZ, P0 ;  /* 0x000000ff03007208 */ /* 0x002fe20000000000 */
[----:B------:R-:W-:Y:S01]  /*51b0*/  FFMA.FTZ R3, R27, c[0x0][0x2d0], -R7 ;  /* 0x0000b4001b037a23 */ /* 0x000fe20000010807 */
[----:B------:R-:W-:Y:S01]  /*51c0*/  PLOP3.LUT P0, PT, PT, PT, UP0, 0x80, 0x0 ;  /* 0x000000000000781c */ /* 0x000fe20003f0f008 */
[----:B------:R-:W-:Y:S02]  /*51d0*/  LDSM.16.MT88.4 R24, [R224+0x900] ;  /* 0x00090000e018783b */ /* 0x000fe40000004200 */
[----:B------:R1:W2:Y:S02]  /*51e0*/  MUFU.EX2 R204, R3 ;  /* 0x0000000300cc7308 */ /* 0x0002a40000000800 */
[C---:B------:R-:W-:Y:S08]  /*51f0*/  HMMA.16816.F32.BF16 R56, R8.reuse, R28, RZ ;  /* 0x0000001c0838723c */ /* 0x040ff000000418ff */
[----:B------:R-:W-:Y:S01]  /*5200*/  HMMA.16816.F32.BF16 R48, R8, R40, RZ ;  /* 0x000000280830723c */ /* 0x000fe200000418ff */
[----:B-1----:R-:W-:Y:S01]  /*5210*/  FFMA.FTZ R3, R32, c[0x0][0x2d0], -R0 ;  /* 0x0000b40020037a23 */ /* 0x002fe20000010800 */
[----:B--2---:R-:W-:-:S06]  /*5220*/  F2FP.BF16.PACK_AB R14, R204, R251 ;  /* 0x000000fbcc0e723e */ /* 0x004fcc00000010ff */
[C---:B------:R-:W-:Y:S01]  /*5230*/  HMMA.16816.F32.BF16 R52, R8.reuse, R30, RZ ;  /* 0x0000001e0834723c */ /* 0x040fe200000418ff */
[----:B------:R1:W-:Y:S07]  /*5240*/  MUFU.EX2 R245, R3 ;  /* 0x0000000300f57308 */ /* 0x0003ee0000000800 */
[----:B------:R-:W-:Y:S01]  /*5250*/  HMMA.16816.F32.BF16 R44, R8, R42, RZ ;  /* 0x0000002a082c723c */ /* 0x000fe200000418ff */
[----:B-1----:R-:W-:-:S04]  /*5260*/  FFMA.FTZ R3, R33, c[0x0][0x2d0], -R0 ;  /* 0x0000b40021037a23 */ /* 0x002fc80000010800 */
[----:B------:R1:W2:Y:S02]  /*5270*/  MUFU.EX2 R221, R3 ;  /* 0x0000000300dd7308 */ /* 0x0002a40000000800 */
[----:B-1----:R-:W-:Y:S01]  /*5280*/  FFMA.FTZ R3, R34, c[0x0][0x2d0], -R0 ;  /* 0x0000b40022037a23 */ /* 0x002fe20000010800 */
[----:B--2---:R-:W-:-:S05]  /*5290*/  F2FP.BF16.PACK_AB R13, R221, R245 ;  /* 0x000000f5dd0d723e */ /* 0x004fca00000010ff */
[----:B------:R1:W-:Y:S02]  /*52a0*/  MUFU.EX2 R244, R3 ;  /* 0x0000000300f47308 */ /* 0x0003e40000000800 */
[----:B-1----:R-:W-:Y:S02]  /*52b0*/  FFMA.FTZ R3, R35, c[0x0][0x2d0], -R0 ;  /* 0x0000b40023037a23 */ /* 0x002fe40000010800 */
[----:B------:R-:W-:Y:S04]  /*52c0*/  LDSM.16.MT88.4 R32, [R226+0x900] ;  /* 0x00090000e220783b */ /* 0x000fe80000004200 */
[----:B------:R1:W2:Y:S02]  /*52d0*/  MUFU.EX2 R107, R3 ;  /* 0x00000003006b7308 */ /* 0x0002a40000000800 */
[----:B-1----:R-:W-:Y:S01]  /*52e0*/  FFMA.FTZ R3, R36, c[0x0][0x2d0], -R6 ;  /* 0x0000b40024037a23 */ /* 0x002fe20000010806 */
[----:B--2---:R-:W-:-:S05]  /*52f0*/  F2FP.BF16.PACK_AB R15, R107, R244 ;  /* 0x000000f46b0f723e */ /* 0x004fca00000010ff */
[----:B------:R1:W-:Y:S02]  /*5300*/  MUFU.EX2 R203, R3 ;  /* 0x0000000300cb7308 */ /* 0x0003e40000000800 */
[C---:B------:R-:W-:Y:S08]  /*5310*/  HMMA.16816.F32.BF16 R92, R12.reuse, R20, RZ ;  /* 0x000000140c5c723c */ /* 0x040ff000000418ff */
[----:B------:R-:W-:Y:S01]  /*5320*/  HMMA.16816.F32.BF16 R100, R12, R22, RZ ;  /* 0x000000160c64723c */ /* 0x000fe200000418ff */
[----:B------:R-:W-:Y:S01]  /*5330*/  LDSM.16.MT88.4 R20, [R225+0x900] ;  /* 0x00090000e114783b */ /* 0x000fe20000004200 */
[----:B-1----:R-:W-:-:S04]  /*5340*/  FFMA.FTZ R3, R37, c[0x0][0x2d0], -R6 ;  /* 0x0000b40025037a23 */ /* 0x002fc80000010806 */
[----:B------:R1:W2:Y:S02]  /*5350*/  MUFU.EX2 R201, R3 ;  /* 0x0000000300c97308 */ /* 0x0002a40000000800 */
[C---:B------:R-:W-:Y:S08]  /*5360*/  HMMA.16816.F32.BF16 R88, R12.reuse, R16, RZ ;  /* 0x000000100c58723c */ /* 0x040ff000000418ff */
[----:B------:R-:W-:Y:S01]  /*5370*/  HMMA.16816.F32.BF16 R84, R12, R28, RZ ;  /* 0x0000001c0c54723c */ /* 0x000fe200000418ff */
[----:B-1----:R-:W-:Y:S01]  /*5380*/  FFMA.FTZ R3, R38, c[0x0][0x2d0], -R6 ;  /* 0x0000b40026037a23 */ /* 0x002fe20000010806 */
[----:B--2---:R-:W-:-:S05]  /*5390*/  F2FP.BF16.PACK_AB R8, R201, R203 ;  /* 0x000000cbc908723e */ /* 0x004fca00000010ff */
[----:B------:R-:W-:Y:S01]  /*53a0*/  IMAD.MOV.U32 R29, RZ, RZ, R105 ;  /* 0x000000ffff1d7224 */ /* 0x000fe200078e0069 */
[----:B------:R-:W-:Y:S01]  /*53b0*/  HMMA.16816.F32.BF16 R112, R12, R18, RZ ;  /* 0x000000120c70723c */ /* 0x000fe200000418ff */
[----:B------:R1:W-:Y:S01]  /*53c0*/  MUFU.EX2 R195, R3 ;  /* 0x0000000300c37308 */ /* 0x0003e20000000800 */
[----:B------:R-:W-:-:S06]  /*53d0*/  IMAD.MOV.U32 R28, RZ, RZ, R104 ;  /* 0x000000ffff1c7224 */ /* 0x000fcc00078e0068 */
[C---:B------:R-:W-:Y:S08]  /*53e0*/  HMMA.16816.F32.BF16 R16, R12.reuse, R40, RZ ;  /* 0x000000280c10723c */ /* 0x040ff000000418ff */
[----:B------:R-:W-:Y:S01]  /*53f0*/  HMMA.16816.F32.BF16 R124, R12, R30, RZ ;  /* 0x0000001e0c7c723c */ /* 0x000fe200000418ff */
[----:B-1----:R-:W-:Y:S02]  /*5400*/  FFMA.FTZ R3, R39, c[0x0][0x2d0], -R6 ;  /* 0x0000b40027037a23 */ /* 0x002fe40000010806 */
[----:B------:R-:W1:Y:S02]  /*5410*/  LDSM.16.MT88.4 R36, [R227+0x900] ;  /* 0x00090000e324783b */ /* 0x000e640000004200 */
[----:B------:R2:W3:Y:S02]  /*5420*/  MUFU.EX2 R4, R3 ;  /* 0x0000000300047308 */ /* 0x0004e40000000800 */
[----:B--2---:R-:W-:Y:S01]  /*5430*/  FFMA.FTZ R3, R68, c[0x0][0x2d0], -R5 ;  /* 0x0000b40044037a23 */ /* 0x004fe20000010805 */
[----:B---3--:R-:W-:Y:S01]  /*5440*/  F2FP.BF16.PACK_AB R10, R4, R195 ;  /* 0x000000c3040a723e */ /* 0x008fe200000010ff */
[----:B------:R-:W-:-:S04]  /*5450*/  IMAD.MOV.U32 R68, RZ, RZ, R110 ;  /* 0x000000ffff447224 */ /* 0x000fc800078e006e */
[----:B------:R2:W-:Y:S02]  /*5460*/  MUFU.EX2 R196, R3 ;  /* 0x0000000300c47308 */ /* 0x0005e40000000800 */
[----:B--2---:R-:W-:Y:S02]  /*5470*/  FFMA.FTZ R3, R69, c[0x0][0x2d0], -R5 ;  /* 0x0000b40045037a23 */ /* 0x004fe40000010805 */
[----:B------:R-:W-:-:S04]  /*5480*/  IMAD.MOV.U32 R69, RZ, RZ, R109 ;  /* 0x000000ffff457224 */ /* 0x000fc800078e006d */
[----:B------:R2:W3:Y:S02]  /*5490*/  MUFU.EX2 R199, R3 ;  /* 0x0000000300c77308 */ /* 0x0004e40000000800 */
[----:B--2---:R-:W-:Y:S01]  /*54a0*/  FFMA.FTZ R3, R70, c[0x0][0x2d0], -R5 ;  /* 0x0000b40046037a23 */ /* 0x004fe20000010805 */
[----:B---3--:R-:W-:Y:S02]  /*54b0*/  F2FP.BF16.PACK_AB R9, R199, R196 ;  /* 0x000000c4c709723e */ /* 0x008fe400000010ff */
[----:B------:R-:W-:-:S03]  /*54c0*/  MOV R70, R106 ;  /* 0x0000006a00467202 */ /* 0x000fc60000000f00 */
[----:B------:R2:W-:Y:S02]  /*54d0*/  MUFU.EX2 R194, R3 ;  /* 0x0000000300c27308 */ /* 0x0005e40000000800 */
[----:B--2---:R-:W-:Y:S02]  /*54e0*/  FFMA.FTZ R3, R74, c[0x0][0x2d0], -R5 ;  /* 0x0000b4004a037a23 */ /* 0x004fe40000010805 */
[----:B------:R-:W-:-:S04]  /*54f0*/  IMAD.MOV.U32 R74, RZ, RZ, R107 ;  /* 0x000000ffff4a7224 */ /* 0x000fc800078e006b */
[----:B------:R2:W3:Y:S02]  /*5500*/  MUFU.EX2 R187, R3 ;  /* 0x0000000300bb7308 */ /* 0x0004e40000000800 */
[----:B--2---:R-:W-:Y:S01]  /*5510*/  FFMA.FTZ R3, R75, c[0x0][0x2d0], -R7 ;  /* 0x0000b4004b037a23 */ /* 0x004fe20000010807 */
[----:B---3--:R-:W-:Y:S01]  /*5520*/  F2FP.BF16.PACK_AB R11, R187, R194 ;  /* 0x000000c2bb0b723e */ /* 0x008fe200000010ff */
[----:B------:R-:W-:-:S04]  /*5530*/  IMAD.MOV.U32 R75, RZ, RZ, R108 ;  /* 0x000000ffff4b7224 */ /* 0x000fc800078e006c */
[----:B------:R2:W-:Y:S01]  /*5540*/  MUFU.EX2 R219, R3 ;  /* 0x0000000300db7308 */ /* 0x0005e20000000800 */
[----:B------:R-:W-:Y:S01]  /*5550*/  HMMA.16816.F32.BF16 R108, R12, R42, RZ ;  /* 0x0000002a0c6c723c */ /* 0x000fe200000418ff */
[----:B------:R-:W-:Y:S07]  /*5560*/  LDSM.16.MT88.4 R12, [R227+0x1100] ;  /* 0x00110000e30c783b */ /* 0x000fee0000004200 */
[----:B-1----:R-:W-:Y:S01]  /*5570*/  HMMA.16816.F32.BF16 R104, R8, R36, R64 ;  /* 0x000000240868723c */ /* 0x002fe20000041840 */
[----:B--2---:R-:W-:-:S07]  /*5580*/  FFMA.FTZ R3, R96, c[0x0][0x2d0], -R7 ;  /* 0x0000b40060037a23 */ /* 0x004fce0000010807 */
[C---:B------:R-:W-:Y:S01]  /*5590*/  HMMA.16816.F32.BF16 R120, R8.reuse, R24, R80 ;  /* 0x000000180878723c */ /* 0x040fe20000041850 */
[----:B------:R1:W2:Y:S07]  /*55a0*/  MUFU.EX2 R218, R3 ;  /* 0x0000000300da7308 */ /* 0x0002ae0000000800 */
[C---:B------:R-:W-:Y:S08]  /*55b0*/  HMMA.16816.F32.BF16 R64, R8.reuse, R38, R60 ;  /* 0x000000260840723c */ /* 0x040ff0000004183c */
[----:B------:R-:W-:Y:S01]  /*55c0*/  HMMA.16816.F32.BF16 R80, R8, R32, R48 ;  /* 0x000000200850723c */ /* 0x000fe20000041830 */
[----:B-1----:R-:W-:-:S04]  /*55d0*/  FFMA.FTZ R3, R97, c[0x0][0x2d0], -R7 ;  /* 0x0000b40061037a23 */ /* 0x002fc80000010807 */
[----:B------:R1:W-:Y:S03]  /*55e0*/  MUFU.EX2 R215, R3 ;  /* 0x0000000300d77308 */ /* 0x0003e60000000800 */
[C---:B------:R-:W-:Y:S08]  /*55f0*/  HMMA.16816.F32.BF16 R76, R8.reuse, R26, R76 ;  /* 0x0000001a084c723c */ /* 0x040ff0000004184c */
[----:B------:R-:W-:Y:S01]  /*5600*/  HMMA.16816.F32.BF16 R60, R8, R22, R52 ;  /* 0x00000016083c723c */ /* 0x000fe20000041834 */
[----:B-1----:R-:W-:-:S07]  /*5610*/  FFMA.FTZ R3, R98, c[0x0][0x2d0], -R7 ;  /* 0x0000b40062037a23 */ /* 0x002fce0000010807 */
[----:B------:R-:W-:Y:S01]  /*5620*/  HMMA.16816.F32.BF16 R44, R8, R34, R44 ;  /* 0x00000022082c723c */ /* 0x000fe2000004182c */
[----:B------:R1:W3:Y:S02]  /*5630*/  MUFU.EX2 R217, R3 ;  /* 0x0000000300d97308 */ /* 0x0002e40000000800 */
[----:B-1----:R-:W-:-:S05]  /*5640*/  FFMA.FTZ R3, R99, c[0x0][0x2d0], -R0 ;  /* 0x0000b40063037a23 */ /* 0x002fca0000010800 */
[----:B------:R-:W-:Y:S01]  /*5650*/  HMMA.16816.F32.BF16 R96, R8, R20, R56 ;  /* 0x000000140860723c */ /* 0x000fe20000041838 */
[----:B------:R1:W-:Y:S06]  /*5660*/  MUFU.EX2 R206, R3 ;  /* 0x0000000300ce7308 */ /* 0x0003ec0000000800 */
[----:B--2---:R-:W-:Y:S02]  /*5670*/  F2FP.BF16.PACK_AB R8, R218, R219 ;  /* 0x000000dbda08723e */ /* 0x004fe400000010ff */
[----:B---3--:R-:W-:Y:S01]  /*5680*/  F2FP.BF16.PACK_AB R10, R217, R215 ;  /* 0x000000d7d90a723e */ /* 0x008fe200000010ff */
[----:B-1----:R-:W-:-:S02]  /*5690*/  FFMA.FTZ R3, R116, c[0x0][0x2d0], -R0 ;  /* 0x0000b40074037a23 */ /* 0x002fc40000010800 */
[----:B------:R-:W-:Y:S02]  /*56a0*/  IMAD.MOV.U32 R116, RZ, RZ, R204 ;  /* 0x000000ffff747224 */ /* 0x000fe400078e00cc */
[----:B------:R1:W2:Y:S02]  /*56b0*/  MUFU.EX2 R208, R3 ;  /* 0x0000000300d07308 */ /* 0x0002a40000000800 */
[----:B-1----:R-:W-:Y:S01]  /*56c0*/  FFMA.FTZ R3, R117, c[0x0][0x2d0], -R0 ;  /* 0x0000b40075037a23 */ /* 0x002fe20000010800 */
[----:B--2---:R-:W-:Y:S01]  /*56d0*/  F2FP.BF16.PACK_AB R9, R208, R206 ;  /* 0x000000ced009723e */ /* 0x004fe200000010ff */
[----:B------:R-:W-:-:S04]  /*56e0*/  IMAD.MOV.U32 R117, RZ, RZ, R202 ;  /* 0x000000ffff757224 */ /* 0x000fc800078e00ca */
[----:B------:R1:W-:Y:S02]  /*56f0*/  MUFU.EX2 R210, R3 ;  /* 0x0000000300d27308 */ /* 0x0003e40000000800 */
[----:B-1----:R-:W-:Y:S02]  /*5700*/  FFMA.FTZ R3, R118, c[0x0][0x2d0], -R0 ;  /* 0x0000b40076037a23 */ /* 0x002fe40000010800 */
[----:B------:R-:W-:-:S04]  /*5710*/  IMAD.MOV.U32 R118, RZ, RZ, R29 ;  /* 0x000000ffff767224 */ /* 0x000fc800078e001d */
[----:B------:R1:W2:Y:S02]  /*5720*/  MUFU.EX2 R207, R3 ;  /* 0x0000000300cf7308 */ /* 0x0002a40000000800 */
[----:B-1----:R-:W-:Y:S01]  /*5730*/  FFMA.FTZ R3, R128, c[0x0][0x2d0], -R7 ;  /* 0x0000b40080037a23 */ /* 0x002fe20000010807 */
[----:B--2---:R-:W-:Y:S01]  /*5740*/  F2FP.BF16.PACK_AB R11, R207, R210 ;  /* 0x000000d2cf0b723e */ /* 0x004fe200000010ff */
[----:B------:R-:W-:-:S04]  /*5750*/  IMAD.MOV.U32 R128, RZ, RZ, R203 ;  /* 0x000000ffff807224 */ /* 0x000fc800078e00cb */
[----:B------:R1:W-:Y:S02]  /*5760*/  MUFU.EX2 R209, R3 ;  /* 0x0000000300d17308 */ /* 0x0003e40000000800 */
[C---:B------:R-:W-:Y:S07]  /*5770*/  HMMA.16816.F32.BF16 R52, R8.reuse, R36, R88 ;  /* 0x000000240834723c */ /* 0x040fee0000041858 */
[----:B------:R-:W-:Y:S01]  /*5780*/  IMAD.MOV.U32 R89, RZ, RZ, R200 ;  /* 0x000000ffff597224 */ /* 0x000fe200078e00c8 */
[----:B------:R-:W-:Y:S01]  /*5790*/  MOV R90, R199 ;  /* 0x000000c7005a7202 */ /* 0x000fe20000000f00 */
[----:B------:R-:W-:Y:S01]  /*57a0*/  IMAD.MOV.U32 R91, RZ, RZ, R198 ;  /* 0x000000ffff5b7224 */ /* 0x000fe200078e00c6 */
[----:B------:R-:W-:Y:S01]  /*57b0*/  HMMA.16816.F32.BF16 R48, R8, R24, R92 ;  /* 0x000000180830723c */ /* 0x000fe2000004185c */
[----:B-1----:R-:W-:-:S02]  /*57c0*/  FFMA.FTZ R3, R129, c[0x0][0x2d0], -R6 ;  /* 0x0000b40081037a23 */ /* 0x002fc40000010806 */
[----:B------:R-:W-:Y:S02]  /*57d0*/  IMAD.MOV.U32 R129, RZ, RZ, R205 ;  /* 0x000000ffff817224 */ /* 0x000fe400078e00cd */
[----:B------:R1:W-:Y:S03]  /*57e0*/  MUFU.EX2 R204, R3 ;  /* 0x0000000300cc7308 */ /* 0x0003e60000000800 */
[C---:B------:R-:W-:Y:S01]  /*57f0*/  HMMA.16816.F32.BF16 R92, R8.reuse, R32, R16 ;  /* 0x00000020085c723c */ /* 0x040fe20000041810 */
[----:B------:R-:W-:Y:S06]  /*5800*/  LDSM.16.MT88.4 R16, [R224+0x1100] ;  /* 0x00110000e010783b */ /* 0x000fec0000004200 */
[----:B------:R-:W-:Y:S01]  /*5810*/  IMAD.MOV.U32 R33, RZ, RZ, R116 ;  /* 0x000000ffff217224 */ /* 0x000fe200078e0074 */
[----:B------:R-:W-:Y:S01]  /*5820*/  HMMA.16816.F32.BF16 R36, R8, R38, R112 ;  /* 0x000000260824723c */ /* 0x000fe20000041870 */
[----:B------:R-:W-:-:S02]  /*5830*/  IMAD.MOV.U32 R116, RZ, RZ, R196 ;  /* 0x000000ffff747224 */ /* 0x000fc400078e00c4 */
[----:B------:R-:W-:Y:S02]  /*5840*/  IMAD.MOV.U32 R32, RZ, RZ, R69 ;  /* 0x000000ffff207224 */ /* 0x000fe400078e0045 */
[----:B------:R-:W-:Y:S02]  /*5850*/  IMAD.MOV.U32 R69, RZ, RZ, R188 ;  /* 0x000000ffff457224 */ /* 0x000fe400078e00bc */
[----:B-1----:R-:W-:Y:S01]  /*5860*/  FFMA.FTZ R3, R130, c[0x0][0x2d0], -R6 ;  /* 0x0000b40082037a23 */ /* 0x002fe20000010806 */
[----:B------:R-:W-:Y:S01]  /*5870*/  HMMA.16816.F32.BF16 R40, R8, R26, R100 ;  /* 0x0000001a0828723c */ /* 0x000fe20000041864 */
[----:B------:R-:W-:Y:S01]  /*5880*/  IMAD.MOV.U32 R112, RZ, RZ, R195 ;  /* 0x000000ffff707224 */ /* 0x000fe200078e00c3 */
[----:B------:R-:W-:Y:S01]  /*5890*/  LDSM.16.MT88.4 R24, [R225+0x1100] ;  /* 0x00110000e118783b */ /* 0x000fe20000004200 */
[----:B------:R1:W2:Y:S01]  /*58a0*/  MUFU.EX2 R205, R3 ;  /* 0x0000000300cd7308 */ /* 0x0002a20000000800 */
[----:B------:R-:W-:Y:S01]  /*58b0*/  IMAD.MOV.U32 R115, RZ, RZ, R68 ;  /* 0x000000ffff737224 */ /* 0x000fe200078e0044 */
[----:B------:R-:W-:Y:S01]  /*58c0*/  MOV R68, R193 ;  /* 0x000000c100447202 */ /* 0x000fe20000000f00 */
[----:B------:R-:W-:-:S02]  /*58d0*/  IMAD.MOV.U32 R130, RZ, RZ, R28 ;  /* 0x000000ffff827224 */ /* 0x000fc400078e001c */
[----:B------:R-:W3:Y:S01]  /*58e0*/  LDSM.16.MT88.4 R28, [R226+0x1100] ;  /* 0x00110000e21c783b */ /* 0x000ee20000004200 */
[----:B------:R-:W-:Y:S01]  /*58f0*/  IMAD.MOV.U32 R114, RZ, RZ, R191 ;  /* 0x000000ffff727224 */ /* 0x000fe200078e00bf */
[----:B------:R-:W-:Y:S01]  /*5900*/  HMMA.16816.F32.BF16 R84, R8, R20, R84 ;  /* 0x000000140854723c */ /* 0x000fe20000041854 */
[----:B------:R-:W-:-:S06]  /*5910*/  IMAD.MOV.U32 R113, RZ, RZ, R190 ;  /* 0x000000ffff717224 */ /* 0x000fcc00078e00be */
[----:B------:R-:W-:Y:S01]  /*5920*/  IMAD.MOV.U32 R21, RZ, RZ, R90 ;  /* 0x000000ffff157224 */ /* 0x000fe200078e005a */
[C---:B------:R-:W-:Y:S01]  /*5930*/  HMMA.16816.F32.BF16 R56, R8.reuse, R22, R124 ;  /* 0x000000160838723c */ /* 0x040fe2000004187c */
[----:B-1----:R-:W-:Y:S02]  /*5940*/  FFMA.FTZ R3, R131, c[0x0][0x2d0], -R6 ;  /* 0x0000b40083037a23 */ /* 0x002fe40000010806 */
[----:B------:R-:W-:Y:S02]  /*5950*/  IMAD.MOV.U32 R131, RZ, RZ, R201 ;  /* 0x000000ffff837224 */ /* 0x000fe400078e00c9 */
[----:B------:R1:W-:Y:S01]  /*5960*/  MUFU.EX2 R203, R3 ;  /* 0x0000000300cb7308 */ /* 0x0003e20000000800 */
[----:B------:R-:W-:Y:S01]  /*5970*/  IMAD.MOV.U32 R20, RZ, RZ, R91 ;  /* 0x000000ffff147224 */ /* 0x000fe200078e005b */
[----:B------:R-:W-:Y:S01]  /*5980*/  MOV R124, R112 ;  /* 0x00000070007c7202 */ /* 0x000fe20000000f00 */
[----:B------:R-:W-:Y:S02]  /*5990*/  IMAD.MOV.U32 R125, RZ, RZ, R89 ;  /* 0x000000ffff7d7224 */ /* 0x000fe400078e0059 */
[----:B------:R-:W-:Y:S01]  /*59a0*/  HMMA.16816.F32.BF16 R88, R8, R34, R108 ;  /* 0x000000220858723c */ /* 0x000fe2000004186c */
[----:B------:R-:W-:-:S02]  /*59b0*/  IMAD.MOV.U32 R127, RZ, RZ, R113 ;  /* 0x000000ffff7f7224 */ /* 0x000fc400078e0071 */
[----:B------:R-:W-:Y:S02]  /*59c0*/  IMAD.MOV.U32 R112, RZ, RZ, R115 ;  /* 0x000000ffff707224 */ /* 0x000fe400078e0073 */
[----:B------:R-:W-:Y:S02]  /*59d0*/  IMAD.MOV.U32 R113, RZ, RZ, R32 ;  /* 0x000000ffff717224 */ /* 0x000fe400078e0020 */
[----:B--2---:R-:W-:Y:S01]  /*59e0*/  F2FP.BF16.PACK_AB R8, R205, R204 ;  /* 0x000000cccd08723e */ /* 0x004fe200000010ff */
[----:B------:R-:W-:Y:S02]  /*59f0*/  IMAD.MOV.U32 R115, RZ, RZ, R20 ;  /* 0x000000ffff737224 */ /* 0x000fe400078e0014 */
[----:B------:R-:W-:Y:S02]  /*5a00*/  IMAD.MOV.U32 R32, RZ, RZ, R21 ;  /* 0x000000ffff207224 */ /* 0x000fe400078e0015 */
[----:B-1----:R-:W-:Y:S02]  /*5a10*/  FFMA.FTZ R3, R132, c[0x0][0x2d0], -R6 ;  /* 0x0000b40084037a23 */ /* 0x002fe40000010806 */
[----:B------:R-:W-:-:S02]  /*5a20*/  IMAD.MOV.U32 R132, RZ, RZ, R194 ;  /* 0x000000ffff847224 */ /* 0x000fc400078e00c2 */
[----:B------:R1:W2:Y:S01]  /*5a30*/  MUFU.EX2 R202, R3 ;  /* 0x0000000300ca7308 */ /* 0x0002a20000000800 */
[----:B------:R-:W-:Y:S02]  /*5a40*/  IMAD.MOV.U32 R126, RZ, RZ, R115 ;  /* 0x000000ffff7e7224 */ /* 0x000fe400078e0073 */
[----:B-1----:R-:W-:Y:S01]  /*5a50*/  FFMA.FTZ R3, R133, c[0x0][0x2d0], -R5 ;  /* 0x0000b40085037a23 */ /* 0x002fe20000010805 */
[----:B--2---:R-:W-:Y:S01]  /*5a60*/  F2FP.BF16.PACK_AB R10, R202, R203 ;  /* 0x000000cbca0a723e */ /* 0x004fe200000010ff */
[----:B------:R-:W-:-:S03]  /*5a70*/  IMAD.MOV.U32 R133, RZ, RZ, R189 ;  /* 0x000000ffff857224 */ /* 0x000fc600078e00bd */
[----:B------:R1:W-:Y:S02]  /*5a80*/  MUFU.EX2 R201, R3 ;  /* 0x0000000300c97308 */ /* 0x0003e40000000800 */
[----:B-1----:R-:W-:Y:S02]  /*5a90*/  FFMA.FTZ R3, R134, c[0x0][0x2d0], -R5 ;  /* 0x0000b40086037a23 */ /* 0x002fe40000010805 */
[----:B------:R-:W-:-:S04]  /*5aa0*/  IMAD.MOV.U32 R134, RZ, RZ, R187 ;  /* 0x000000ffff867224 */ /* 0x000fc800078e00bb */
[----:B------:R1:W2:Y:S02]  /*5ab0*/  MUFU.EX2 R200, R3 ;  /* 0x0000000300c87308 */ /* 0x0002a40000000800 */
[----:B-1----:R-:W-:Y:S01]  /*5ac0*/  FFMA.FTZ R3, R135, c[0x0][0x2d0], -R5 ;  /* 0x0000b40087037a23 */ /* 0x002fe20000010805 */
[----:B--2---:R-:W-:Y:S01]  /*5ad0*/  F2FP.BF16.PACK_AB R9, R200, R201 ;  /* 0x000000c9c809723e */ /* 0x004fe200000010ff */
[----:B------:R-:W-:-:S04]  /*5ae0*/  IMAD.MOV.U32 R135, RZ, RZ, R4 ;  /* 0x000000ffff877224 */ /* 0x000fc800078e0004 */
[----:B------:R1:W-:Y:S01]  /*5af0*/  MUFU.EX2 R199, R3 ;  /* 0x0000000300c77308 */ /* 0x0003e20000000800 */
[----:B------:R-:W-:-:S04]  /*5b00*/  IMAD.MOV.U32 R4, RZ, RZ, R192 ;  /* 0x000000ffff047224 */ /* 0x000fc800078e00c0 */
[----:B------:R-:W-:Y:S02]  /*5b10*/  FFMA.FTZ R4, R4, c[0x0][0x2d0], -R7 ;  /* 0x0000b40004047a23 */ /* 0x000fe40000010807 */
[----:B-1----:R-:W-:Y:S02]  /*5b20*/  FFMA.FTZ R3, R136, c[0x0][0x2d0], -R5 ;  /* 0x0000b40088037a23 */ /* 0x002fe40000010805 */
[----:B------:R-:W-:Y:S02]  /*5b30*/  IMAD.MOV.U32 R136, RZ, RZ, R197 ;  /* 0x000000ffff887224 */ /* 0x000fe400078e00c5 */
[----:B------:R1:W2:Y:S02]  /*5b40*/  MUFU.EX2 R198, R3 ;  /* 0x0000000300c67308 */ /* 0x0002a40000000800 */
[----:B-1----:R-:W-:Y:S01]  /*5b50*/  FFMA.FTZ R3, R137, c[0x0][0x2d0], -R7 ;  /* 0x0000b40089037a23 */ /* 0x002fe20000010807 */
[----:B--2---:R-:W-:-:S05]  /*5b60*/  F2FP.BF16.PACK_AB R11, R198, R199 ;  /* 0x000000c7c60b723e */ /* 0x004fca00000010ff */
[----:B------:R1:W2:Y:S02]  /*5b70*/  MUFU.EX2 R197, R3 ;  /* 0x0000000300c57308 */ /* 0x0002a40000000800 */
[C---:B---3--:R-:W-:Y:S08]  /*5b80*/  HMMA.16816.F32.BF16 R100, R8.reuse, R28, R80 ;  /* 0x0000001c0864723c */ /* 0x048ff00000041850 */
[----:B------:R-:W-:Y:S01]  /*5b90*/  HMMA.16816.F32.BF16 R80, R8, R18, R76 ;  /* 0x000000120850723c */ /* 0x000fe2000004184c */
[----:B-1----:R-:W-:-:S02]  /*5ba0*/  FFMA.FTZ R3, R138, c[0x0][0x2d0], -R7 ;  /* 0x0000b4008a037a23 */ /* 0x002fc40000010807 */
[----:B------:R-:W-:Y:S02]  /*5bb0*/  IMAD.MOV.U32 R138, RZ, RZ, R32 ;  /* 0x000000ffff8a7224 */ /* 0x000fe400078e0020 */
[----:B------:R1:W-:Y:S03]  /*5bc0*/  MUFU.EX2 R196, R3 ;  /* 0x0000000300c47308 */ /* 0x0003e60000000800 */
[C---:B------:R-:W-:Y:S08]  /*5bd0*/  HMMA.16816.F32.BF16 R76, R8.reuse, R14, R64 ;  /* 0x0000000e084c723c */ /* 0x040ff00000041840 */
[----:B------:R-:W-:Y:S01]  /*5be0*/  HMMA.16816.F32.BF16 R64, R8, R26, R60 ;  /* 0x0000001a0840723c */ /* 0x000fe2000004183c */
[----:B-1----:R-:W-:-:S07]  /*5bf0*/  FFMA.FTZ R3, R139, c[0x0][0x2d0], -R7 ;  /* 0x0000b4008b037a23 */ /* 0x002fce0000010807 */
[C---:B------:R-:W-:Y:S01]  /*5c00*/  HMMA.16816.F32.BF16 R120, R8.reuse, R16, R120 ;  /* 0x000000100878723c */ /* 0x040fe20000041878 */
[----:B------:R1:W3:Y:S07]  /*5c10*/  MUFU.EX2 R195, R3 ;  /* 0x0000000300c37308 */ /* 0x0002ee0000000800 */
[C---:B------:R-:W-:Y:S08]  /*5c20*/  HMMA.16816.F32.BF16 R104, R8.reuse, R12, R104 ;  /* 0x0000000c0868723c */ /* 0x040ff00000041868 */
[----:B------:R-:W-:Y:S01]  /*5c30*/  HMMA.16816.F32.BF16 R96, R8, R24, R96 ;  /* 0x000000180860723c */ /* 0x000fe20000041860 */
[----:B-1----:R-:W-:-:S04]  /*5c40*/  FFMA.FTZ R3, R140, c[0x0][0x2d0], -R7 ;  /* 0x0000b4008c037a23 */ /* 0x002fc80000010807 */
[----:B------:R1:W-:Y:S03]  /*5c50*/  MUFU.EX2 R194, R3 ;  /* 0x0000000300c27308 */ /* 0x0003e60000000800 */
[----:B------:R-:W-:Y:S07]  /*5c60*/  HMMA.16816.F32.BF16 R60, R8, R30, R44 ;  /* 0x0000001e083c723c */ /* 0x000fee000004182c */
[----:B--2---:R-:W-:-:S02]  /*5c70*/  F2FP.BF16.PACK_AB R8, R197, R209 ;  /* 0x000000d1c508723e */ /* 0x004fc400000010ff */
[----:B---3--:R-:W-:Y:S01]  /*5c80*/  F2FP.BF16.PACK_AB R10, R195, R196 ;  /* 0x000000c4c30a723e */ /* 0x008fe200000010ff */
[----:B-1----:R-:W-:-:S04]  /*5c90*/  FFMA.FTZ R3, R141, c[0x0][0x2d0], -R0 ;  /* 0x0000b4008d037a23 */ /* 0x002fc80000010800 */
[----:B------:R1:W-:Y:S02]  /*5ca0*/  MUFU.EX2 R193, R3 ;  /* 0x0000000300c17308 */ /* 0x0003e40000000800 */
[----:B-1----:R-:W-:-:S06]  /*5cb0*/  FFMA.FTZ R3, R142, c[0x0][0x2d0], -R0 ;  /* 0x0000b4008e037a23 */ /* 0x002fcc0000010800 */
[----:B------:R1:W2:Y:S02]  /*5cc0*/  MUFU.EX2 R192, R3 ;  /* 0x0000000300c07308 */ /* 0x0002a40000000800 */
[----:B-1----:R-:W-:Y:S01]  /*5cd0*/  FFMA.FTZ R3, R143, c[0x0][0x2d0], -R0 ;  /* 0x0000b4008f037a23 */ /* 0x002fe20000010800 */
[----:B--2---:R-:W-:-:S05]  /*5ce0*/  F2FP.BF16.PACK_AB R9, R192, R193 ;  /* 0x000000c1c009723e */ /* 0x004fca00000010ff */
[----:B------:R1:W-:Y:S02]  /*5cf0*/  MUFU.EX2 R191, R3 ;  /* 0x0000000300bf7308 */ /* 0x0003e40000000800 */
[----:B-1----:R-:W-:-:S06]  /*5d00*/  FFMA.FTZ R3, R144, c[0x0][0x2d0], -R0 ;  /* 0x0000b40090037a23 */ /* 0x002fcc0000010800 */
[----:B------:R1:W2:Y:S02]  /*5d10*/  MUFU.EX2 R189, R3 ;  /* 0x0000000300bd7308 */ /* 0x0002a40000000800 */
[----:B-1----:R-:W-:Y:S01]  /*5d20*/  FFMA.FTZ R3, R145, c[0x0][0x2d0], -R7 ;  /* 0x0000b40091037a23 */ /* 0x002fe20000010807 */
[----:B--2---:R-:W-:-:S05]  /*5d30*/  F2FP.BF16.PACK_AB R11, R189, R191 ;  /* 0x000000bfbd0b723e */ /* 0x004fca00000010ff */
[----:B------:R1:W-:Y:S02]  /*5d40*/  MUFU.EX2 R190, R3 ;  /* 0x0000000300be7308 */ /* 0x0003e40000000800 */
[C---:B------:R-:W-:Y:S07]  /*5d50*/  HMMA.16816.F32.BF16 R20, R8.reuse, R12, R52 ;  /* 0x0000000c0814723c */ /* 0x040fee0000041834 */
[----:B------:R-:W-:Y:S01]  /*5d60*/  MOV R52, R118 ;  /* 0x0000007600347202 */ /* 0x000fe20000000f00 */
[----:B------:R-:W-:Y:S01]  /*5d70*/  IMAD.MOV.U32 R55, RZ, RZ, R117 ;  /* 0x000000ffff377224 */ /* 0x000fe200078e0075 */
[----:B------:R-:W-:Y:S01]  /*5d80*/  HMMA.16816.F32.BF16 R36, R8, R14, R36 ;  /* 0x0000000e0824723c */ /* 0x000fe20000041824 */
[----:B------:R-:W2:Y:S01]  /*5d90*/  LDSM.16.MT88.4 R12, [R227+0x1900] ;  /* 0x00190000e30c783b */ /* 0x000ea20000004200 */
[----:B------:R-:W-:-:S02]  /*5da0*/  IMAD.MOV.U32 R54, RZ, RZ, R112 ;  /* 0x000000ffff367224 */ /* 0x000fc400078e0070 */
[----:B-1----:R-:W-:-:S04]  /*5db0*/  FFMA.FTZ R3, R146, c[0x0][0x2d0], -R7 ;  /* 0x0000b40092037a23 */ /* 0x002fc80000010807 */
[----:B------:R1:W-:Y:S01]  /*5dc0*/  MUFU.EX2 R188, R3 ;  /* 0x0000000300bc7308 */ /* 0x0003e20000000800 */
[C---:B------:R-:W-:Y:S08]  /*5dd0*/  HMMA.16816.F32.BF16 R44, R8.reuse, R18, R40 ;  /* 0x00000012082c723c */ /* 0x040ff00000041828 */
[----:B------:R-:W-:Y:S01]  /*5de0*/  HMMA.16816.F32.BF16 R40, R8, R24, R84 ;  /* 0x000000180828723c */ /* 0x000fe20000041854 */
[----:B-1----:R-:W-:-:S07]  /*5df0*/  FFMA.FTZ R3, R147, c[0x0][0x2d0], -R6 ;  /* 0x0000b40093037a23 */ /* 0x002fce0000010806 */
[----:B------:R-:W-:Y:S01]  /*5e00*/  HMMA.16816.F32.BF16 R48, R8, R16, R48 ;  /* 0x000000100830723c */ /* 0x000fe20000041830 */
[----:B------:R-:W-:Y:S01]  /*5e10*/  IMAD.MOV.U32 R85, RZ, RZ, R116 ;  /* 0x000000ffff557224 */ /* 0x000fe200078e0074 */
[----:B------:R-:W1:Y:S01]  /*5e20*/  LDSM.16.MT88.4 R16, [R224+0x1900] ;  /* 0x00190000e010783b */ /* 0x000e620000004200 */
[----:B------:R3:W-:Y:S01]  /*5e30*/  MUFU.EX2 R187, R3 ;  /* 0x0000000300bb7308 */ /* 0x0007e20000000800 */
[----:B------:R-:W-:-:S04]  /*5e40*/  IMAD.MOV.U32 R86, RZ, RZ, R128 ;  /* 0x000000ffff567224 */ /* 0x000fc800078e0080 */
[C---:B------:R-:W-:Y:S01]  /*5e50*/  HMMA.16816.F32.BF16 R56, R8.reuse, R26, R56 ;  /* 0x0000001a0838723c */ /* 0x040fe20000041838 */
[----:B------:R-:W-:Y:S07]  /*5e60*/  LDSM.16.MT88.4 R24, [R225+0x1900] ;  /* 0x00190000e118783b */ /* 0x000fee0000004200 */
[----:B------:R-:W-:Y:S01]  /*5e70*/  HMMA.16816.F32.BF16 R92, R8, R28, R92 ;  /* 0x0000001c085c723c */ /* 0x000fe2000004185c */
[----:B---3--:R-:W-:Y:S02]  /*5e80*/  FFMA.FTZ R3, R148, c[0x0][0x2d0], -R6 ;  /* 0x0000b40094037a23 */ /* 0x008fe40000010806 */
[----:B------:R-:W-:-:S02]  /*5e90*/  IMAD.MOV.U32 R148, RZ, RZ, R186 ;  /* 0x000000ffff947224 */ /* 0x000fc400078e00ba */
[----:B------:R3:W4:Y:S03]  /*5ea0*/  MUFU.EX2 R186, R3 ;  /* 0x0000000300ba7308 */ /* 0x0007260000000800 */
[----:B------:R-:W-:Y:S01]  /*5eb0*/  HMMA.16816.F32.BF16 R88, R8, R30, R88 ;  /* 0x0000001e0858723c */ /* 0x000fe20000041858 */
[----:B------:R-:W-:Y:S01]  /*5ec0*/  LDSM.16.MT88.4 R28, [R226+0x2100] ;  /* 0x00210000e21c783b */ /* 0x000fe20000004200 */
[----:B---3--:R-:W-:-:S05]  /*5ed0*/  FFMA.FTZ R3, R149, c[0x0][0x2d0], -R6 ;  /* 0x0000b40095037a23 */ /* 0x008fca0000010806 */
[----:B----4-:R-:W-:Y:S01]  /*5ee0*/  F2FP.BF16.PACK_AB R8, R186, R187 ;  /* 0x000000bbba08723e */ /* 0x010fe200000010ff */
[----:B------:R-:W-:Y:S02]  /*5ef0*/  IMAD.MOV.U32 R149, RZ, RZ, R136 ;  /* 0x000000ffff957224 */ /* 0x000fe400078e0088 */
[----:B------:R-:W-:Y:S02]  /*5f00*/  IMAD.MOV.U32 R136, RZ, RZ, R114 ;  /* 0x000000ffff887224 */ /* 0x000fe400078e0072 */
[----:B------:R-:W-:Y:S02]  /*5f10*/  IMAD.MOV.U32 R114, RZ, RZ, R33 ;  /* 0x000000ffff727224 */ /* 0x000fe400078e0021 */
[----:B------:R-:W-:Y:S02]  /*5f20*/  IMAD.MOV.U32 R33, RZ, RZ, R131 ;  /* 0x000000ffff217224 */ /* 0x000fe400078e0083 */
[----:B------:R-:W-:Y:S02]  /*5f30*/  IMAD.MOV.U32 R131, RZ, RZ, R130 ;  /* 0x000000ffff837224 */ /* 0x000fe400078e0082 */
[----:B------:R-:W-:Y:S01]  /*5f40*/  IMAD.MOV.U32 R130, RZ, RZ, R129 ;  /* 0x000000ffff827224 */ /* 0x000fe200078e0081 */
[----:B------:R-:W-:Y:S01]  /*5f50*/  MOV R129, R185 ;  /* 0x000000b900817202 */ /* 0x000fe20000000f00 */
[----:B------:R-:W-:Y:S01]  /*5f60*/  IMAD.MOV.U32 R110, RZ, RZ, R136 ;  /* 0x000000ffff6e7224 */ /* 0x000fe200078e0088 */
[----:B------:R3:W-:Y:S01]  /*5f70*/  MUFU.EX2 R185, R3 ;  /* 0x0000000300b97308 */ /* 0x0007e20000000800 */
[----:B------:R-:W-:-:S02]  /*5f80*/  IMAD.MOV.U32 R136, RZ, RZ, R114 ;  /* 0x000000ffff887224 */ /* 0x000fc400078e0072 */
[----:B------:R-:W-:Y:S02]  /*5f90*/  IMAD.MOV.U32 R139, RZ, RZ, R33 ;  /* 0x000000ffff8b7224 */ /* 0x000fe400078e0021 */
[----:B------:R-:W4:Y:S01]  /*5fa0*/  LDSM.16.MT88.4 R32, [R226+0x1900] ;  /* 0x00190000e220783b */ /* 0x000f220000004200 */
[----:B------:R-:W-:Y:S02]  /*5fb0*/  IMAD.MOV.U32 R53, RZ, RZ, R131 ;  /* 0x000000ffff357224 */ /* 0x000fe400078e0083 */
[----:B------:R-:W-:Y:S02]  /*5fc0*/  IMAD.MOV.U32 R87, RZ, RZ, R130 ;  /* 0x000000ffff577224 */ /* 0x000fe400078e0082 */
[----:B------:R-:W-:Y:S02]  /*5fd0*/  IMAD.MOV.U32 R137, RZ, RZ, R129 ;  /* 0x000000ffff897224 */ /* 0x000fe400078e0081 */
[----:B---3--:R-:W-:Y:S02]  /*5fe0*/  FFMA.FTZ R3, R150, c[0x0][0x2d0], -R6 ;  /* 0x0000b40096037a23 */ /* 0x008fe40000010806 */
[----:B------:R-:W-:-:S02]  /*5ff0*/  IMAD.MOV.U32 R150, RZ, RZ, R184 ;  /* 0x000000ffff967224 */ /* 0x000fc400078e00b8 */
[----:B------:R3:W5:Y:S02]  /*6000*/  MUFU.EX2 R184, R3 ;  /* 0x0000000300b87308 */ /* 0x0007640000000800 */
[----:B---3--:R-:W-:Y:S01]  /*6010*/  FFMA.FTZ R3, R151, c[0x0][0x2d0], -R5 ;  /* 0x0000b40097037a23 */ /* 0x008fe20000010805 */
[----:B-----5:R-:W-:Y:S01]  /*6020*/  F2FP.BF16.PACK_AB R10, R184, R185 ;  /* 0x000000b9b80a723e */ /* 0x020fe200000010ff */
[----:B------:R-:W-:-:S04]  /*6030*/  IMAD.MOV.U32 R151, RZ, RZ, R127 ;  /* 0x000000ffff977224 */ /* 0x000fc800078e007f */
[----:B------:R3:W-:Y:S01]  /*6040*/  MUFU.EX2 R118, R3 ;  /* 0x0000000300767308 */ /* 0x0007e20000000800 */
[----:B------:R-:W-:Y:S02]  /*6050*/  IMAD.MOV.U32 R127, RZ, RZ, R113 ;  /* 0x000000ffff7f7224 */ /* 0x000fe400078e0071 */
[----:B---3--:R-:W-:Y:S02]  /*6060*/  FFMA.FTZ R3, R152, c[0x0][0x2d0], -R5 ;  /* 0x0000b40098037a23 */ /* 0x008fe40000010805 */
[----:B------:R-:W-:-:S03]  /*6070*/  IMAD.MOV.U32 R152, RZ, RZ, R53 ;  /* 0x000000ffff987224 */ /* 0x000fc600078e0035 */
[----:B------:R3:W5:Y:S02]  /*6080*/  MUFU.EX2 R117, R3 ;  /* 0x0000000300757308 */ /* 0x0007640000000800 */
[----:B---3--:R-:W-:Y:S01]  /*6090*/  FFMA.FTZ R3, R153, c[0x0][0x2d0], -R5 ;  /* 0x0000b40099037a23 */ /* 0x008fe20000010805 */
[----:B-----5:R-:W-:Y:S01]  /*60a0*/  F2FP.BF16.PACK_AB R9, R117, R118 ;  /* 0x000000767509723e */ /* 0x020fe200000010ff */
[----:B------:R-:W-:-:S04]  /*60b0*/  IMAD.MOV.U32 R153, RZ, RZ, R87 ;  /* 0x000000ffff997224 */ /* 0x000fc800078e0057 */
[----:B------:R3:W-:Y:S02]  /*60c0*/  MUFU.EX2 R115, R3 ;  /* 0x0000000300737308 */ /* 0x0007e40000000800 */
[----:B---3--:R-:W-:Y:S02]  /*60d0*/  FFMA.FTZ R3, R154, c[0x0][0x2d0], -R5 ;  /* 0x0000b4009a037a23 */ /* 0x008fe40000010805 */
[----:B------:R-:W-:-:S04]  /*60e0*/  IMAD.MOV.U32 R154, RZ, RZ, R52 ;  /* 0x000000ffff9a7224 */ /* 0x000fc800078e0034 */
[----:B------:R3:W5:Y:S02]  /*60f0*/  MUFU.EX2 R116, R3 ;  /* 0x0000000300747308 */ /* 0x0007640000000800 */
[----:B---3--:R-:W-:Y:S01]  /*6100*/  FFMA.FTZ R3, R155, c[0x0][0x2d0], -R7 ;  /* 0x0000b4009b037a23 */ /* 0x008fe20000010807 */
[----:B-----5:R-:W-:Y:S01]  /*6110*/  F2FP.BF16.PACK_AB R11, R116, R115 ;  /* 0x00000073740b723e */ /* 0x020fe200000010ff */
[----:B------:R-:W-:-:S04]  /*6120*/  IMAD.MOV.U32 R155, RZ, RZ, R86 ;  /* 0x000000ffff9b7224 */ /* 0x000fc800078e0056 */
[----:B------:R3:W-:Y:S02]  /*6130*/  MUFU.EX2 R114, R3 ;  /* 0x0000000300727308 */ /* 0x0007e40000000800 */
[C---:B--2---:R-:W-:Y:S08]  /*6140*/  HMMA.16816.F32.BF16 R140, R8.reuse, R12, R104 ;  /* 0x0000000c088c723c */ /* 0x044ff00000041868 */
[----:B-1----:R-:W-:Y:S01]  /*6150*/  HMMA.16816.F32.BF16 R128, R8, R18, R80 ;  /* 0x000000120880723c */ /* 0x002fe20000041850 */
[----:B---3--:R-:W-:-:S04]  /*6160*/  FFMA.FTZ R3, R156, c[0x0][0x2d0], -R7 ;  /* 0x0000b4009c037a23 */ /* 0x008fc80000010807 */
[----:B------:R1:W-:Y:S03]  /*6170*/  MUFU.EX2 R113, R3 ;  /* 0x0000000300717308 */ /* 0x0003e60000000800 */
[C---:B----4-:R-:W-:Y:S08]  /*6180*/  HMMA.16816.F32.BF16 R80, R8.reuse, R32, R100 ;  /* 0x000000200850723c */ /* 0x050ff00000041864 */
[----:B------:R-:W-:Y:S01]  /*6190*/  HMMA.16816.F32.BF16 R144, R8, R14, R76 ;  /* 0x0000000e0890723c */ /* 0x000fe2000004184c */
[----:B-1----:R-:W-:-:S07]  /*61a0*/  FFMA.FTZ R3, R157, c[0x0][0x2d0], -R7 ;  /* 0x0000b4009d037a23 */ /* 0x002fce0000010807 */
[C---:B------:R-:W-:Y:S01]  /*61b0*/  HMMA.16816.F32.BF16 R120, R8.reuse, R16, R120 ;  /* 0x000000100878723c */ /* 0x040fe20000041878 */
[----:B------:R1:W-:Y:S07]  /*61c0*/  MUFU.EX2 R112, R3 ;  /* 0x0000000300707308 */ /* 0x0003ee0000000800 */
[----:B------:R-:W-:Y:S01]  /*61d0*/  HMMA.16816.F32.BF16 R76, R8, R34, R60 ;  /* 0x00000022084c723c */ /* 0x000fe2000004183c */
[----:B-1----:R-:W-:-:S04]  /*61e0*/  FFMA.FTZ R3, R158, c[0x0][0x2d0], -R7 ;  /* 0x0000b4009e037a23 */ /* 0x002fc80000010807 */
[----:B------:R1:W-:Y:S02]  /*61f0*/  MUFU.EX2 R111, R3 ;  /* 0x00000003006f7308 */ /* 0x0003e40000000800 */
[--C-:B-1----:R-:W-:Y:S02]  /*6200*/  FFMA.FTZ R3, R159, c[0x0][0x2d0], -R0.reuse ;  /* 0x0000b4009f037a23 */ /* 0x102fe40000010800 */
[----:B------:R-:W-:Y:S04]  /*6210*/  HMMA.16816.F32.BF16 R156, R8, R24, R96 ;  /* 0x00000018089c723c */ /* 0x000fe80000041860 */
[----:B------:R1:W-:Y:S02]  /*6220*/  MUFU.EX2 R109, R3 ;  /* 0x00000003006d7308 */ /* 0x0003e40000000800 */
[----:B-1----:R-:W-:-:S02]  /*6230*/  FFMA.FTZ R3, R160, c[0x0][0x2d0], -R0 ;  /* 0x0000b400a0037a23 */ /* 0x002fc40000010800 */
[----:B------:R-:W-:-:S04]  /*6240*/  IMAD.MOV.U32 R160, RZ, RZ, R70 ;  /* 0x000000ffffa07224 */ /* 0x000fc800078e0046 */
[----:B------:R1:W2:Y:S02]  /*6250*/  MUFU.EX2 R108, R3 ;  /* 0x00000003006c7308 */ /* 0x0002a40000000800 */
[----:B-1----:R-:W-:Y:S02]  /*6260*/  FFMA.FTZ R3, R162, c[0x0][0x2d0], -R0 ;  /* 0x0000b400a2037a23 */ /* 0x002fe40000010800 */
[----:B------:R-:W-:-:S04]  /*6270*/  IMAD.MOV.U32 R162, RZ, RZ, R85 ;  /* 0x000000ffffa27224 */ /* 0x000fc800078e0055 */
[----:B------:R1:W-:Y:S01]  /*6280*/  MUFU.EX2 R107, R3 ;  /* 0x00000003006b7308 */ /* 0x0003e20000000800 */
[----:B------:R-:W-:Y:S07]  /*6290*/  HMMA.16816.F32.BF16 R84, R8, R26, R64 ;  /* 0x0000001a0854723c */ /* 0x000fee0000041840 */
[----:B------:R-:W-:Y:S02]  /*62a0*/  F2FP.BF16.PACK_AB R8, R190, R194 ;  /* 0x000000c2be08723e */ /* 0x000fe400000010ff */
[----:B--2---:R-:W-:-:S02]  /*62b0*/  F2FP.BF16.PACK_AB R9, R108, R109 ;  /* 0x0000006d6c09723e */ /* 0x004fc400000010ff */
[----:B------:R-:W-:Y:S01]  /*62c0*/  F2FP.BF16.PACK_AB R10, R114, R188 ;  /* 0x000000bc720a723e */ /* 0x000fe200000010ff */
[----:B-1----:R-:W-:Y:S01]  /*62d0*/  FFMA.FTZ R3, R163, c[0x0][0x2d0], -R0 ;  /* 0x0000b400a3037a23 */ /* 0x002fe20000010800 */
[----:B------:R-:W-:-:S03]  /*62e0*/  MOV R163, R54 ;  /* 0x0000003600a37202 */ /* 0x000fc60000000f00 */
[----:B------:R1:W2:Y:S02]  /*62f0*/  MUFU.EX2 R106, R3 ;  /* 0x00000003006a7308 */ /* 0x0002a40000000800 */
[----:B-1----:R-:W-:Y:S01]  /*6300*/  FFMA.FTZ R3, R161, c[0x0][0x2d0], -R7 ;  /* 0x0000b400a1037a23 */ /* 0x002fe20000010807 */
[----:B--2---:R-:W-:Y:S01]  /*6310*/  F2FP.BF16.PACK_AB R11, R106, R107 ;  /* 0x0000006b6a0b723e */ /* 0x004fe200000010ff */
[----:B------:R-:W-:-:S04]  /*6320*/  IMAD.MOV.U32 R161, RZ, RZ, R110 ;  /* 0x000000ffffa17224 */ /* 0x000fc800078e006e */
[----:B------:R1:W-:Y:S02]  /*6330*/  MUFU.EX2 R110, R3 ;  /* 0x00000003006e7308 */ /* 0x0003e40000000800 */
[C---:B------:R-:W-:Y:S08]  /*6340*/  HMMA.16816.F32.BF16 R60, R8.reuse, R18, R44 ;  /* 0x00000012083c723c */ /* 0x040ff0000004182c */
[----:B------:R-:W-:Y:S01]  /*6350*/  HMMA.16816.F32.BF16 R44, R8, R32, R92 ;  /* 0x00000020082c723c */ /* 0x000fe2000004185c */
[----:B-1----:R-:W-:-:S02]  /*6360*/  FFMA.FTZ R3, R164, c[0x0][0x2d0], -R6 ;  /* 0x0000b400a4037a23 */ /* 0x002fc40000010806 */
[----:B------:R-:W-:Y:S02]  /*6370*/  IMAD.MOV.U32 R164, RZ, RZ, R55 ;  /* 0x000000ffffa47224 */ /* 0x000fe400078e0037 */
[----:B------:R1:W-:Y:S03]  /*6380*/  MUFU.EX2 R104, R3 ;  /* 0x0000000300687308 */ /* 0x0003e60000000800 */
[C---:B------:R-:W-:Y:S01]  /*6390*/  HMMA.16816.F32.BF16 R64, R8.reuse, R16, R48 ;  /* 0x000000100840723c */ /* 0x040fe20000041830 */
[----:B------:R-:W-:Y:S07]  /*63a0*/  LDSM.16.MT88.4 R16, [R227+0x2100] ;  /* 0x00210000e310783b */ /* 0x000fee0000004200 */
[----:B------:R-:W-:Y:S01]  /*63b0*/  HMMA.16816.F32.BF16 R52, R8, R12, R20 ;  /* 0x0000000c0834723c */ /* 0x000fe20000041814 */
[----:B------:R-:W2:Y:S01]  /*63c0*/  LDSM.16.MT88.4 R20, [R224+0x2100] ;  /* 0x00210000e014783b */ /* 0x000ea20000004200 */
[----:B-1----:R-:W-:-:S06]  /*63d0*/  FFMA.FTZ R3, R165, c[0x0][0x2d0], -R6 ;  /* 0x0000b400a5037a23 */ /* 0x002fcc0000010806 */
[----:B------:R-:W-:Y:S01]  /*63e0*/  HMMA.16816.F32.BF16 R48, R8, R14, R36 ;  /* 0x0000000e0830723c */ /* 0x000fe20000041824 */
[----:B------:R-:W1:Y:S01]  /*63f0*/  LDSM.16.MT88.4 R12, [R225+0x2100] ;  /* 0x00210000e10c783b */ /* 0x000e620000004200 */
[----:B------:R-:W-:Y:S01]  /*6400*/  IMAD.MOV.U32 R165, RZ, RZ, R126 ;  /* 0x000000ffffa57224 */ /* 0x000fe200078e007e */
[----:B------:R3:W4:Y:S01]  /*6410*/  MUFU.EX2 R105, R3 ;  /* 0x0000000300697308 */ /* 0x0007220000000800 */
[----:B------:R-:W-:-:S04]  /*6420*/  IMAD.MOV.U32 R126, RZ, RZ, R75 ;  /* 0x000000ffff7e7224 */ /* 0x000fc800078e004b */
[C---:B------:R-:W-:Y:S08]  /*6430*/  HMMA.16816.F32.BF16 R32, R8.reuse, R34, R88 ;  /* 0x000000220820723c */ /* 0x040ff00000041858 */
[----:B------:R-:W-:Y:S01]  /*6440*/  HMMA.16816.F32.BF16 R36, R8, R24, R40 ;  /* 0x000000180824723c */ /* 0x000fe20000041828 */
[----:B---3--:R-:W-:Y:S02]  /*6450*/  FFMA.FTZ R3, R166, c[0x0][0x2d0], -R6 ;  /* 0x0000b400a6037a23 */ /* 0x008fe40000010806 */
[----:B------:R-:W-:-:S02]  /*6460*/  IMAD.MOV.U32 R166, RZ, RZ, R127 ;  /* 0x000000ffffa67224 */ /* 0x000fc400078e007f */
[----:B------:R3:W-:Y:S03]  /*6470*/  MUFU.EX2 R103, R3 ;  /* 0x0000000300677308 */ /* 0x0007e60000000800 */
[----:B------:R-:W-:Y:S01]  /*6480*/  HMMA.16816.F32.BF16 R40, R8, R26, R56 ;  /* 0x0000001a0828723c */ /* 0x000fe20000041838 */
[----:B------:R-:W-:Y:S01]  /*6490*/  IMAD.MOV.U32 R127, RZ, RZ, R74 ;  /* 0x000000ffff7f7224 */ /* 0x000fe200078e004a */
[----:B------:R-:W5:Y:S05]  /*64a0*/  LDSM.16.MT88.4 R24, [R224+0x2900] ;  /* 0x00290000e018783b */ /* 0x000f6a0000004200 */
[----:B----4-:R-:W-:Y:S01]  /*64b0*/  F2FP.BF16.PACK_AB R8, R105, R104 ;  /* 0x000000686908723e */ /* 0x010fe200000010ff */
[----:B---3--:R-:W-:-:S02]  /*64c0*/  FFMA.FTZ R3, R167, c[0x0][0x2d0], -R6 ;  /* 0x0000b400a7037a23 */ /* 0x008fc40000010806 */
[----:B------:R-:W-:Y:S02]  /*64d0*/  IMAD.MOV.U32 R167, RZ, RZ, R69 ;  /* 0x000000ffffa77224 */ /* 0x000fe400078e0045 */
[----:B------:R3:W4:Y:S02]  /*64e0*/  MUFU.EX2 R102, R3 ;  /* 0x0000000300667308 */ /* 0x0007240000000800 */
[----:B---3--:R-:W-:Y:S01]  /*64f0*/  FFMA.FTZ R3, R168, c[0x0][0x2d0], -R5 ;  /* 0x0000b400a8037a23 */ /* 0x008fe20000010805 */
[----:B----4-:R-:W-:Y:S01]  /*6500*/  F2FP.BF16.PACK_AB R10, R102, R103 ;  /* 0x00000067660a723e */ /* 0x010fe200000010ff */
[----:B------:R-:W-:-:S04]  /*6510*/  IMAD.MOV.U32 R168, RZ, RZ, R68 ;  /* 0x000000ffffa87224 */ /* 0x000fc800078e0044 */
[----:B------:R3:W-:Y:S02]  /*6520*/  MUFU.EX2 R101, R3 ;  /* 0x0000000300657308 */ /* 0x0007e40000000800 */
[----:B---3--:R-:W-:Y:S02]  /*6530*/  FFMA.FTZ R3, R169, c[0x0][0x2d0], -R5 ;  /* 0x0000b400a9037a23 */ /* 0x008fe40000010805 */
[----:B------:R-:W-:-:S04]  /*6540*/  IMAD.MOV.U32 R169, RZ, RZ, R151 ;  /* 0x000000ffffa97224 */ /* 0x000fc800078e0097 */
[----:B------:R3:W4:Y:S02]  /*6550*/  MUFU.EX2 R100, R3 ;  /* 0x0000000300647308 */ /* 0x0007240000000800 */
[----:B---3--:R-:W-:Y:S01]  /*6560*/  FFMA.FTZ R3, R170, c[0x0][0x2d0], -R5 ;  /* 0x0000b400aa037a23 */ /* 0x008fe20000010805 */
[----:B----4-:R-:W-:Y:S01]  /*6570*/  F2FP.BF16.PACK_AB R9, R100, R101 ;  /* 0x000000656409723e */ /* 0x010fe200000010ff */
[----:B------:R-:W-:-:S04]  /*6580*/  IMAD.MOV.U32 R170, RZ, RZ, R136 ;  /* 0x000000ffffaa7224 */ /* 0x000fc800078e0088 */
[----:B------:R3:W-:Y:S01]  /*6590*/  MUFU.EX2 R99, R3 ;  /* 0x0000000300637308 */ /* 0x0007e20000000800 */
[----:B------:R-:W-:Y:S02]  /*65a0*/  IMAD.MOV.U32 R136, RZ, RZ, R135 ;  /* 0x000000ffff887224 */ /* 0x000fe400078e0087 */
[----:B---3--:R-:W-:Y:S02]  /*65b0*/  FFMA.FTZ R3, R171, c[0x0][0x2d0], -R5 ;  /* 0x0000b400ab037a23 */ /* 0x008fe40000010805 */
[----:B------:R-:W-:-:S03]  /*65c0*/  IMAD.MOV.U32 R171, RZ, RZ, R127 ;  /* 0x000000ffffab7224 */ /* 0x000fc600078e007f */
[----:B------:R3:W4:Y:S01]  /*65d0*/  MUFU.EX2 R98, R3 ;  /* 0x0000000300627308 */ /* 0x0007220000000800 */
[----:B------:R-:W-:Y:S02]  /*65e0*/  IMAD.MOV.U32 R127, RZ, RZ, R134 ;  /* 0x000000ffff7f7224 */ /* 0x000fe400078e0086 */
[--C-:B---3--:R-:W-:Y:S01]  /*65f0*/  FFMA.FTZ R3, R173, c[0x0][0x2d0], -R0.reuse ;  /* 0x0000b400ad037a23 */ /* 0x108fe20000010800 */
[----:B----4-:R-:W-:Y:S02]  /*6600*/  F2FP.BF16.PACK_AB R11, R98, R99 ;  /* 0x00000063620b723e */ /* 0x010fe400000010ff */
[----:B------:R-:W-:Y:S02]  /*6610*/  MOV R173, R126 ;  /* 0x0000007e00ad7202 */ /* 0x000fe40000000f00 */
[----:B------:R3:W-:Y:S01]  /*6620*/  MUFU.EX2 R97, R3 ;  /* 0x0000000300617308 */ /* 0x0007e20000000800 */
[----:B------:R-:W-:Y:S02]  /*6630*/  IMAD.MOV.U32 R126, RZ, RZ, R133 ;  /* 0x000000ffff7e7224 */ /* 0x000fe400078e0085 */
[C---:B--2---:R-:W-:Y:S08]  /*6640*/  HMMA.16816.F32.BF16 R120, R8.reuse, R20, R120 ;  /* 0x000000140878723c */ /* 0x044ff00000041878 */
[----:B------:R-:W-:Y:S01]  /*6650*/  HMMA.16816.F32.BF16 R128, R8, R22, R128 ;  /* 0x000000160880723c */ /* 0x000fe20000041880 */
[----:B---3--:R-:W-:-:S02]  /*6660*/  FFMA.FTZ R3, R172, c[0x0][0x2d0], -R0 ;  /* 0x0000b400ac037a23 */ /* 0x008fc40000010800 */
[----:B------:R-:W-:Y:S02]  /*6670*/  IMAD.MOV.U32 R172, RZ, RZ, R125 ;  /* 0x000000ffffac7224 */ /* 0x000fe400078e007d */
[----:B------:R2:W3:Y:S03]  /*6680*/  MUFU.EX2 R96, R3 ;  /* 0x0000000300607308 */ /* 0x0004e60000000800 */
[C---:B------:R-:W-:Y:S01]  /*6690*/  HMMA.16816.F32.BF16 R140, R8.reuse, R16, R140 ;  /* 0x00000010088c723c */ /* 0x040fe2000004188c */
[----:B------:R-:W-:Y:S02]  /*66a0*/  IMAD.MOV.U32 R125, RZ, RZ, R132 ;  /* 0x000000ffff7d7224 */ /* 0x000fe400078e0084 */
[----:B------:R-:W-:Y:S05]  /*66b0*/  LDSM.16.MT88.4 R132, [R224+0x3100] ;  /* 0x00310000e084783b */ /* 0x000fea0000004200 */
[----:B------:R-:W-:Y:S01]  /*66c0*/  HMMA.16816.F32.BF16 R144, R8, R18, R144 ;  /* 0x000000120890723c */ /* 0x000fe20000041890 */
[----:B--2---:R-:W-:-:S07]  /*66d0*/  FFMA.FTZ R3, R174, c[0x0][0x2d0], -R0 ;  /* 0x0000b400ae037a23 */ /* 0x004fce0000010800 */
[C---:B-1----:R-:W-:Y:S01]  /*66e0*/  HMMA.16816.F32.BF16 R156, R8.reuse, R12, R156 ;  /* 0x0000000c089c723c */ /* 0x042fe2000004189c */
[----:B------:R-:W-:Y:S01]  /*66f0*/  IMAD.MOV.U32 R174, RZ, RZ, R148 ;  /* 0x000000ffffae7224 */ /* 0x000fe200078e0094 */
[----:B------:R1:W-:Y:S06]  /*6700*/  MUFU.EX2 R95, R3 ;  /* 0x00000003005f7308 */ /* 0x0003ec0000000800 */
[C---:B------:R-:W-:Y:S08]  /*6710*/  HMMA.16816.F32.BF16 R84, R8.reuse, R14, R84 ;  /* 0x0000000e0854723c */ /* 0x040ff00000041854 */
[----:B------:R-:W-:Y:S01]  /*6720*/  HMMA.16816.F32.BF16 R80, R8, R28, R80 ;  /* 0x0000001c0850723c */ /* 0x000fe20000041850 */
[----:B-1----:R-:W-:-:S02]  /*6730*/  FFMA.FTZ R3, R175, c[0x0][0x2d0], -R0 ;  /* 0x0000b400af037a23 */ /* 0x002fc40000010800 */
[----:B------:R-:W-:Y:S02]  /*6740*/  IMAD.MOV.U32 R175, RZ, RZ, R149 ;  /* 0x000000ffffaf7224 */ /* 0x000fe400078e0095 */
[----:B------:R1:W2:Y:S03]  /*6750*/  MUFU.EX2 R94, R3 ;  /* 0x00000003005e7308 */ /* 0x0002a60000000800 */
[----:B------:R-:W-:Y:S07]  /*6760*/  HMMA.16816.F32.BF16 R76, R8, R30, R76 ;  /* 0x0000001e084c723c */ /* 0x000fee000004184c */
[----:B------:R-:W-:-:S02]  /*6770*/  F2FP.BF16.PACK_AB R8, R112, R113 ;  /* 0x000000717008723e */ /* 0x000fc400000010ff */
[----:B---3--:R-:W-:Y:S02]  /*6780*/  F2FP.BF16.PACK_AB R9, R96, R97 ;  /* 0x000000616009723e */ /* 0x008fe400000010ff */
[----:B------:R-:W-:Y:S01]  /*6790*/  F2FP.BF16.PACK_AB R10, R110, R111 ;  /* 0x0000006f6e0a723e */ /* 0x000fe200000010ff */
[----:B-1----:R-:W-:Y:S01]  /*67a0*/  FFMA.FTZ R3, R178, c[0x0][0x2d0], -R6 ;  /* 0x0000b400b2037a23 */ /* 0x002fe20000010806 */
[----:B--2---:R-:W-:Y:S01]  /*67b0*/  F2FP.BF16.PACK_AB R11, R94, R95 ;  /* 0x0000005f5e0b723e */ /* 0x004fe200000010ff */
[----:B------:R-:W-:Y:S02]  /*67c0*/  IMAD.MOV.U32 R178, RZ, RZ, R150 ;  /* 0x000000ffffb27224 */ /* 0x000fe400078e0096 */
[----:B------:R1:W-:Y:S01]  /*67d0*/  MUFU.EX2 R93, R3 ;  /* 0x00000003005d7308 */ /* 0x0003e20000000800 */
[----:B------:R-:W-:Y:S03]  /*67e0*/  LDSM.16.MT88.4 R148, [R227+0x3100] ;  /* 0x00310000e394783b */ /* 0x000fe60000004200 */
[C---:B------:R-:W-:Y:S08]  /*67f0*/  HMMA.16816.F32.BF16 R64, R8.reuse, R20, R64 ;  /* 0x000000140840723c */ /* 0x040ff00000041840 */
[----:B------:R-:W-:Y:S01]  /*6800*/  HMMA.16816.F32.BF16 R60, R8, R22, R60 ;  /* 0x00000016083c723c */ /* 0x000fe2000004183c */
[----:B------:R-:W2:Y:S01]  /*6810*/  LDSM.16.MT88.4 R20, [R227+0x2900] ;  /* 0x00290000e314783b */ /* 0x000ea20000004200 */
[----:B-1----:R-:W-:-:S04]  /*6820*/  FFMA.FTZ R3, R179, c[0x0][0x2d0], -R6 ;  /* 0x0000b400b3037a23 */ /* 0x002fc80000010806 */
[----:B------:R1:W3:Y:S02]  /*6830*/  MUFU.EX2 R92, R3 ;  /* 0x00000003005c7308 */ /* 0x0002e40000000800 */
[C---:B------:R-:W-:Y:S08]  /*6840*/  HMMA.16816.F32.BF16 R52, R8.reuse, R16, R52 ;  /* 0x000000100834723c */ /* 0x040ff00000041834 */
[----:B------:R-:W-:Y:S01]  /*6850*/  HMMA.16816.F32.BF16 R48, R8, R18, R48 ;  /* 0x000000120830723c */ /* 0x000fe20000041830 */
[----:B------:R-:W4:Y:S01]  /*6860*/  LDSM.16.MT88.4 R16, [R225+0x2900] ;  /* 0x00290000e110783b */ /* 0x000f220000004200 */
[----:B-1----:R-:W-:-:S06]  /*6870*/  FFMA.FTZ R3, R177, c[0x0][0x2d0], -R6 ;  /* 0x0000b400b1037a23 */ /* 0x002fcc0000010806 */
[C---:B------:R-:W-:Y:S01]  /*6880*/  HMMA.16816.F32.BF16 R36, R8.reuse, R12, R36 ;  /* 0x0000000c0824723c */ /* 0x040fe20000041824 */
[----:B------:R1:W-:Y:S07]  /*6890*/  MUFU.EX2 R91, R3 ;  /* 0x00000003005b7308 */ /* 0x0003ee0000000800 */
[C---:B------:R-:W-:Y:S01]  /*68a0*/  HMMA.16816.F32.BF16 R40, R8.reuse, R14, R40 ;  /* 0x0000000e0828723c */ /* 0x040fe20000041828 */
[----:B------:R-:W2:Y:S07]  /*68b0*/  LDSM.16.MT88.4 R12, [R226+0x2900] ;  /* 0x00290000e20c783b */ /* 0x000eae0000004200 */
[----:B------:R-:W-:Y:S01]  /*68c0*/  HMMA.16816.F32.BF16 R32, R8, R30, R32 ;  /* 0x0000001e0820723c */ /* 0x000fe20000041820 */
[----:B-1----:R-:W-:-:S04]  /*68d0*/  FFMA.FTZ R3, R176, c[0x0][0x2d0], -R6 ;  /* 0x0000b400b0037a23 */ /* 0x002fc80000010806 */
[----:B------:R1:W1:Y:S03]  /*68e0*/  MUFU.EX2 R90, R3 ;  /* 0x00000003005a7308 */ /* 0x0002660000000800 */
[----:B------:R-:W-:Y:S07]  /*68f0*/  HMMA.16816.F32.BF16 R44, R8, R28, R44 ;  /* 0x0000001c082c723c */ /* 0x000fee000004182c */
[----:B---3--:R-:W-:Y:S01]  /*6900*/  F2FP.BF16.PACK_AB R8, R92, R93 ;  /* 0x0000005d5c08723e */ /* 0x008fe200000010ff */
[----:B-1----:R-:W-:Y:S01]  /*6910*/  FFMA.FTZ R3, R182, c[0x0][0x2d0], -R5 ;  /* 0x0000b400b6037a23 */ /* 0x002fe20000010805 */
[----:B------:R-:W-:-:S03]  /*6920*/  F2FP.BF16.PACK_AB R10, R90, R91 ;  /* 0x0000005b5a0a723e */ /* 0x000fc600000010ff */
[----:B------:R1:W-:Y:S02]  /*6930*/  MUFU.EX2 R89, R3 ;  /* 0x0000000300597308 */ /* 0x0003e40000000800 */
[----:B-1----:R-:W-:-:S06]  /*6940*/  FFMA.FTZ R3, R183, c[0x0][0x2d0], -R5 ;  /* 0x0000b400b7037a23 */ /* 0x002fcc0000010805 */
[----:B------:R1:W3:Y:S02]  /*6950*/  MUFU.EX2 R88, R3 ;  /* 0x0000000300587308 */ /* 0x0002e40000000800 */
[----:B-1----:R-:W-:Y:S01]  /*6960*/  FFMA.FTZ R3, R180, c[0x0][0x2d0], -R5 ;  /* 0x0000b400b4037a23 */ /* 0x002fe20000010805 */
[----:B---3--:R-:W-:-:S05]  /*6970*/  F2FP.BF16.PACK_AB R9, R88, R89 ;  /* 0x000000595809723e */ /* 0x008fca00000010ff */
[----:B------:R1:W-:Y:S02]  /*6980*/  MUFU.EX2 R74, R3 ;  /* 0x00000003004a7308 */ /* 0x0003e40000000800 */
[----:B-1----:R-:W-:-:S06]  /*6990*/  FFMA.FTZ R3, R181, c[0x0][0x2d0], -R5 ;  /* 0x0000b400b5037a23 */ /* 0x002fcc0000010805 */
[----:B------:R1:W3:Y:S02]  /*69a0*/  MUFU.EX2 R75, R3 ;  /* 0x00000003004b7308 */ /* 0x0002e40000000800 */
[----:B-1----:R-:W-:Y:S01]  /*69b0*/  FFMA.FTZ R3, R250, c[0x0][0x2d0], -R7 ;  /* 0x0000b400fa037a23 */ /* 0x002fe20000010807 */
[----:B---3--:R-:W-:Y:S01]  /*69c0*/  F2FP.BF16.PACK_AB R11, R75, R74 ;  /* 0x0000004a4b0b723e */ /* 0x008fe200000010ff */
[----:B------:R-:W-:-:S04]  /*69d0*/  IMAD.MOV.U32 R250, RZ, RZ, R127 ;  /* 0x000000fffffa7224 */ /* 0x000fc800078e007f */
[----:B------:R1:W-:Y:S02]  /*69e0*/  MUFU.EX2 R70, R3 ;  /* 0x0000000300467308 */ /* 0x0003e40000000800 */
[C---:B-----5:R-:W-:Y:S08]  /*69f0*/  HMMA.16816.F32.BF16 R120, R8.reuse, R24, R120 ;  /* 0x000000180878723c */ /* 0x060ff00000041878 */
[----:B------:R-:W-:Y:S01]  /*6a00*/  HMMA.16816.F32.BF16 R128, R8, R26, R128 ;  /* 0x0000001a0880723c */ /* 0x000fe20000041880 */
[----:B-1----:R-:W-:-:S02]  /*6a10*/  FFMA.FTZ R3, R223, c[0x0][0x2d0], -R7 ;  /* 0x0000b400df037a23 */ /* 0x002fc40000010807 */
[----:B------:R-:W-:Y:S02]  /*6a20*/  IMAD.MOV.U32 R223, RZ, RZ, R136 ;  /* 0x000000ffffdf7224 */ /* 0x000fe400078e0088 */
[----:B------:R1:W3:Y:S03]  /*6a30*/  MUFU.EX2 R69, R3 ;  /* 0x0000000300457308 */ /* 0x0002e60000000800 */
[C---:B--2---:R-:W-:Y:S08]  /*6a40*/  HMMA.16816.F32.BF16 R140, R8.reuse, R20, R140 ;  /* 0x00000014088c723c */ /* 0x044ff0000004188c */
[----:B------:R-:W-:Y:S01]  /*6a50*/  HMMA.16816.F32.BF16 R144, R8, R22, R144 ;  /* 0x000000160890723c */ /* 0x000fe20000041890 */
[----:B-1----:R-:W-:-:S07]  /*6a60*/  FFMA.FTZ R3, R249, c[0x0][0x2d0], -R7 ;  /* 0x0000b400f9037a23 */ /* 0x002fce0000010807 */
[C---:B----4-:R-:W-:Y:S01]  /*6a70*/  HMMA.16816.F32.BF16 R156, R8.reuse, R16, R156 ;  /* 0x00000010089c723c */ /* 0x050fe2000004189c */
[----:B------:R-:W-:Y:S01]  /*6a80*/  IMAD.MOV.U32 R249, RZ, RZ, R125 ;  /* 0x000000fffff97224 */ /* 0x000fe200078e007d */
[----:B------:R1:W-:Y:S06]  /*6a90*/  MUFU.EX2 R68, R3 ;  /* 0x0000000300447308 */ /* 0x0003ec0000000800 */
[C---:B------:R-:W-:Y:S08]  /*6aa0*/  HMMA.16816.F32.BF16 R80, R8.reuse, R12, R80 ;  /* 0x0000000c0850723c */ /* 0x040ff00000041850 */
[----:B------:R-:W-:Y:S01]  /*6ab0*/  HMMA.16816.F32.BF16 R76, R8, R14, R76 ;  /* 0x0000000e084c723c */ /* 0x000fe2000004184c */
[----:B-1----:R-:W-:-:S02]  /*6ac0*/  FFMA.FTZ R3, R222, c[0x0][0x2d0], -R7 ;  /* 0x0000b400de037a23 */ /* 0x002fc40000010807 */
[----:B------:R-:W-:Y:S02]  /*6ad0*/  IMAD.MOV.U32 R222, RZ, RZ, R124 ;  /* 0x000000ffffde7224 */ /* 0x000fe400078e007c */
[----:B------:R1:W-:Y:S02]  /*6ae0*/  MUFU.EX2 R59, R3 ;  /* 0x00000003003b7308 */ /* 0x0003e40000000800 */
[----:B-1----:R-:W-:Y:S02]  /*6af0*/  FFMA.FTZ R3, R168, c[0x0][0x2d0], -R0 ;  /* 0x0000b400a8037a23 */ /* 0x002fe40000010800 */
[----:B------:R-:W-:-:S04]  /*6b00*/  IMAD.MOV.U32 R168, RZ, RZ, R165 ;  /* 0x000000ffffa87224 */ /* 0x000fc800078e00a5 */
[----:B------:R1:W-:Y:S01]  /*6b10*/  MUFU.EX2 R58, R3 ;  /* 0x00000003003a7308 */ /* 0x0003e20000000800 */
[----:B------:R-:W-:Y:S02]  /*6b20*/  IMAD.MOV.U32 R165, RZ, RZ, R163 ;  /* 0x000000ffffa57224 */ /* 0x000fe400078e00a3 */
[----:B-1----:R-:W-:Y:S01]  /*6b30*/  FFMA.FTZ R3, R167, c[0x0][0x2d0], -R0 ;  /* 0x0000b400a7037a23 */ /* 0x002fe20000010800 */
[----:B------:R-:W-:Y:S01]  /*6b40*/  MOV R167, R164 ;  /* 0x000000a400a77202 */ /* 0x000fe20000000f00 */
[----:B------:R-:W-:-:S03]  /*6b50*/  IMAD.MOV.U32 R164, RZ, RZ, R162 ;  /* 0x000000ffffa47224 */ /* 0x000fc600078e00a2 */
[----:B------:R1:W2:Y:S02]  /*6b60*/  MUFU.EX2 R57, R3 ;  /* 0x0000000300397308 */ /* 0x0002a40000000800 */
[----:B-1----:R-:W-:Y:S02]  /*6b70*/  FFMA.FTZ R3, R166, c[0x0][0x2d0], -R0 ;  /* 0x0000b400a6037a23 */ /* 0x002fe40000010800 */
[----:B------:R-:W-:-:S04]  /*6b80*/  IMAD.MOV.U32 R166, RZ, RZ, R161 ;  /* 0x000000ffffa67224 */ /* 0x000fc800078e00a1 */
[----:B------:R1:W-:Y:S02]  /*6b90*/  MUFU.EX2 R56, R3 ;  /* 0x0000000300387308 */ /* 0x0003e40000000800 */
[----:B-1----:R-:W-:Y:S02]  /*6ba0*/  FFMA.FTZ R3, R160, c[0x0][0x2d0], -R0 ;  /* 0x0000b400a0037a23 */ /* 0x002fe40000010800 */
[----:B------:R-:W-:Y:S04]  /*6bb0*/  HMMA.16816.F32.BF16 R160, R8, R18, R84 ;  /* 0x0000001208a0723c */ /* 0x000fe80000041854 */
[----:B------:R1:W4:Y:S03]  /*6bc0*/  MUFU.EX2 R31, R3 ;  /* 0x00000003001f7308 */ /* 0x0003260000000800 */
[----:B---3--:R-:W-:Y:S01]  /*6bd0*/  F2FP.BF16.PACK_AB R8, R69, R70 ;  /* 0x000000464508723e */ /* 0x008fe200000010ff */
[----:B------:R-:W-:Y:S01]  /*6be0*/  IMAD.MOV.U32 R85, RZ, RZ, R171 ;  /* 0x000000ffff557224 */ /* 0x000fe200078e00ab */
[----:B--2---:R-:W-:Y:S01]  /*6bf0*/  F2FP.BF16.PACK_AB R9, R57, R58 ;  /* 0x0000003a3909723e */ /* 0x004fe200000010ff */
[----:B------:R-:W-:Y:S01]  /*6c00*/  IMAD.MOV.U32 R86, RZ, RZ, R173 ;  /* 0x000000ffff567224 */ /* 0x000fe200078e00ad */
[----:B------:R-:W-:Y:S01]  /*6c10*/  F2FP.BF16.PACK_AB R10, R59, R68 ;  /* 0x000000443b0a723e */ /* 0x000fe200000010ff */
[----:B------:R-:W-:Y:S01]  /*6c20*/  IMAD.MOV.U32 R87, RZ, RZ, R172 ;  /* 0x000000ffff577224 */ /* 0x000fe200078e00ac */
[----:B------:R-:W-:Y:S01]  /*6c30*/  MOV R84, R170 ;  /* 0x000000aa00547202 */ /* 0x000fe20000000f00 */
[----:B------:R-:W-:-:S02]  /*6c40*/  IMAD.MOV.U32 R171, RZ, RZ, R155 ;  /* 0x000000ffffab7224 */ /* 0x000fc400078e009b */
[----:B-1----:R-:W-:Y:S01]  /*6c50*/  FFMA.FTZ R3, R168, c[0x0][0x2d0], -R6 ;  /* 0x0000b400a8037a23 */ /* 0x002fe20000010806 */
[----:B----4-:R-:W-:Y:S01]  /*6c60*/  F2FP.BF16.PACK_AB R11, R31, R56 ;  /* 0x000000381f0b723e */ /* 0x010fe200000010ff */
[----:B------:R-:W-:Y:S02]  /*6c70*/  IMAD.MOV.U32 R168, RZ, RZ, R164 ;  /* 0x000000ffffa87224 */ /* 0x000fe400078e00a4 */
[----:B------:R1:W-:Y:S02]  /*6c80*/  MUFU.EX2 R29, R3 ;  /* 0x00000003001d7308 */ /* 0x0003e40000000800 */
[----:B------:R-:W-:Y:S02]  /*6c90*/  IMAD.MOV.U32 R170, RZ, RZ, R168 ;  /* 0x000000ffffaa7224 */ /* 0x000fe400078e00a8 */
[----:B------:R-:W-:Y:S01]  /*6ca0*/  HMMA.16816.F32.BF16 R64, R8, R24, R64 ;  /* 0x000000180840723c */ /* 0x000fe20000041840 */
[----:B------:R-:W-:-:S07]  /*6cb0*/  IMAD.MOV.U32 R168, RZ, RZ, R138 ;  /* 0x000000ffffa87224 */ /* 0x000fce00078e008a */
[----:B------:R-:W-:Y:S01]  /*6cc0*/  HMMA.16816.F32.BF16 R48, R8, R22, R48 ;  /* 0x000000160830723c */ /* 0x000fe20000041830 */
[----:B-1----:R-:W-:-:S04]  /*6cd0*/  FFMA.FTZ R3, R167, c[0x0][0x2d0], -R6 ;  /* 0x0000b400a7037a23 */ /* 0x002fc80000010806 */
[----:B------:R1:W2:Y:S03]  /*6ce0*/  MUFU.EX2 R30, R3 ;  /* 0x00000003001e7308 */ /* 0x0002a60000000800 */
[C---:B------:R-:W-:Y:S05]  /*6cf0*/  HMMA.16816.F32.BF16 R52, R8.reuse, R20, R52 ;  /* 0x000000140834723c */ /* 0x040fea0000041834 */
[----:B------:R3:W-:Y:S03]  /*6d00*/  MUFU.EX2 R20, R4 ;  /* 0x0000000400147308 */ /* 0x0007e60000000800 */
[----:B------:R-:W-:Y:S01]  /*6d10*/  HMMA.16816.F32.BF16 R44, R8, R12, R44 ;  /* 0x0000000c082c723c */ /* 0x000fe2000004182c */
[----:B-1----:R-:W-:-:S07]  /*6d20*/  FFMA.FTZ R3, R166, c[0x0][0x2d0], -R6 ;  /* 0x0000b400a6037a23 */ /* 0x002fce0000010806 */
[----:B------:R-:W-:Y:S01]  /*6d30*/  HMMA.16816.F32.BF16 R60, R8, R26, R60 ;  /* 0x0000001a083c723c */ /* 0x000fe2000004183c */
[----:B------:R-:W-:Y:S01]  /*6d40*/  FFMA.FTZ R12, R216, c[0x0][0x2d0], -R0 ;  /* 0x0000b400d80c7a23 */ /* 0x000fe20000010800 */
[----:B--2---:R-:W-:Y:S01]  /*6d50*/  F2FP.BF16.PACK_AB R176, R30, R29 ;  /* 0x0000001d1eb0723e */ /* 0x004fe200000010ff */
[----:B------:R1:W-:Y:S01]  /*6d60*/  MUFU.EX2 R28, R3 ;  /* 0x00000003001c7308 */ /* 0x0003e20000000800 */
[----:B---3--:R-:W-:-:S04]  /*6d70*/  FFMA.FTZ R4, R175, c[0x0][0x2d0], -R7 ;  /* 0x0000b400af047a23 */ /* 0x008fc80000010807 */
[C---:B------:R-:W-:Y:S08]  /*6d80*/  HMMA.16816.F32.BF16 R36, R8.reuse, R16, R36 ;  /* 0x000000100824723c */ /* 0x040ff00000041824 */
[----:B------:R-:W-:Y:S01]  /*6d90*/  HMMA.16816.F32.BF16 R40, R8, R18, R40 ;  /* 0x000000120828723c */ /* 0x000fe20000041828 */
[----:B------:R-:W-:Y:S01]  /*6da0*/  LDSM.16.MT88.4 R16, [R226+0x3100] ;  /* 0x00310000e210783b */ /* 0x000fe20000004200 */
[----:B-1----:R-:W-:-:S02]  /*6db0*/  FFMA.FTZ R3, R165, c[0x0][0x2d0], -R6 ;  /* 0x0000b400a5037a23 */ /* 0x002fc40000010806 */
[----:B------:R-:W-:Y:S01]  /*6dc0*/  FFMA.FTZ R6, R220, c[0x0][0x2d0], -R0 ;  /* 0x0000b400dc067a23 */ /* 0x000fe20000010800 */
[----:B------:R-:W1:Y:S01]  /*6dd0*/  LDSM.16.MT88.4 R164, [R225+0x3100] ;  /* 0x00310000e1a4783b */ /* 0x000e620000004200 */
[----:B------:R2:W-:Y:S02]  /*6de0*/  MUFU.EX2 R25, R3 ;  /* 0x0000000300197308 */ /* 0x0005e40000000800 */
[----:B------:R-:W-:Y:S06]  /*6df0*/  HMMA.16816.F32.BF16 R32, R8, R14, R32 ;  /* 0x0000000e0820723c */ /* 0x000fec0000041820 */
[----:B------:R3:W-:Y:S01]  /*6e00*/  MUFU.EX2 R14, R4 ;  /* 0x00000004000e7308 */ /* 0x0007e20000000800 */
[----:B--2---:R-:W-:-:S07]  /*6e10*/  FFMA.FTZ R3, R212, c[0x0][0x2d0], -R5 ;  /* 0x0000b400d4037a23 */ /* 0x004fce0000010805 */
[----:B------:R-:W-:Y:S01]  /*6e20*/  MUFU.EX2 R11, R12 ;  /* 0x0000000c000b7308 */ /* 0x000fe20000000800 */
[----:B---3--:R-:W-:-:S07]  /*6e30*/  FADD.FTZ R4, R245, R221 ;  /* 0x000000ddf5047221 */ /* 0x008fce0000010000 */
[----:B------:R2:W-:Y:S08]  /*6e40*/  MUFU.EX2 R24, R3 ;  /* 0x0000000300187308 */ /* 0x0005f00000000800 */
[----:B------:R-:W-:Y:S01]  /*6e50*/  MUFU.EX2 R10, R6 ;  /* 0x00000006000a7308 */ /* 0x000fe20000000800 */
[----:B--2---:R-:W-:-:S07]  /*6e60*/  FFMA.FTZ R3, R211, c[0x0][0x2d0], -R5 ;  /* 0x0000b400d3037a23 */ /* 0x004fce0000010805 */
[----:B------:R2:W3:Y:S02]  /*6e70*/  MUFU.EX2 R23, R3 ;  /* 0x0000000300177308 */ /* 0x0004e40000000800 */
[----:B--2---:R-:W-:Y:S01]  /*6e80*/  FFMA.FTZ R3, R213, c[0x0][0x2d0], -R5 ;  /* 0x0000b400d5037a23 */ /* 0x004fe20000010805 */
[----:B---3--:R-:W-:-:S05]  /*6e90*/  F2FP.BF16.PACK_AB R177, R23, R24 ;  /* 0x0000001817b1723e */ /* 0x008fca00000010ff */
[----:B------:R2:W-:Y:S02]  /*6ea0*/  MUFU.EX2 R22, R3 ;  /* 0x0000000300167308 */ /* 0x0005e40000000800 */
[----:B--2---:R-:W-:Y:S02]  /*6eb0*/  FFMA.FTZ R3, R247, c[0x0][0x2d0], -R5 ;  /* 0x0000b400f7037a23 */ /* 0x004fe40000010805 */
[----:B------:R-:W-:-:S04]  /*6ec0*/  FFMA.FTZ R5, R246, c[0x0][0x2d0], -R0 ;  /* 0x0000b400f6057a23 */ /* 0x000fc80000010800 */
[----:B------:R2:W3:Y:S01]  /*6ed0*/  MUFU.EX2 R21, R3 ;  /* 0x0000000300157308 */ /* 0x0004e20000000800 */
[----:B------:R-:W-:-:S07]  /*6ee0*/  FFMA.FTZ R0, R214, c[0x0][0x2d0], -R0 ;  /* 0x0000b400d6007a23 */ /* 0x000fce0000010800 */
[----:B------:R4:W5:Y:S01]  /*6ef0*/  MUFU.EX2 R9, R5 ;  /* 0x0000000500097308 */ /* 0x0009620000000800 */
[----:B--2---:R-:W-:-:S07]  /*6f00*/  FFMA.FTZ R3, R178, c[0x0][0x2d0], -R7 ;  /* 0x0000b400b2037a23 */ /* 0x004fce0000010807 */
[----:B------:R2:W1:Y:S01]  /*6f10*/  MUFU.EX2 R12, R0 ;  /* 0x00000000000c7308 */ /* 0x0004620000000800 */
[----:B------:R-:W-:Y:S01]  /*6f20*/  FFMA.FTZ R7, R174, c[0x0][0x2d0], -R7 ;  /* 0x0000b400ae077a23 */ /* 0x000fe20000010807 */
[----:B------:R-:W-:Y:S02]  /*6f30*/  F2FP.BF16.PACK_AB R178, R25, R28 ;  /* 0x0000001c19b2723e */ /* 0x000fe400000010ff */
[----:B---3--:R-:W-:Y:S01]  /*6f40*/  F2FP.BF16.PACK_AB R179, R21, R22 ;  /* 0x0000001615b3723e */ /* 0x008fe200000010ff */
[----:B----4-:R-:W-:-:S03]  /*6f50*/  FADD.FTZ R5, R169, R248 ;  /* 0x000000f8a9057221 */ /* 0x010fc60000010000 */
[----:B------:R3:W4:Y:S01]  /*6f60*/  MUFU.EX2 R15, R3 ;  /* 0x00000003000f7308 */ /* 0x0007220000000800 */
[----:B------:R-:W-:Y:S01]  /*6f70*/  IMAD.MOV.U32 R169, RZ, RZ, R139 ;  /* 0x000000ffffa97224 */ /* 0x000fe200078e008b */
[----:B-----5:R-:W-:Y:S01]  /*6f80*/  F2FP.BF16.PACK_AB R181, R10, R9 ;  /* 0x000000090ab5723e */ /* 0x020fe200000010ff */
[----:B------:R-:W-:Y:S01]  /*6f90*/  FADD.FTZ R6, R251, R5 ;  /* 0x00000005fb067221 */ /* 0x000fe20000010000 */
[----:B------:R-:W-:Y:S01]  /*6fa0*/  HMMA.16816.F32.BF16 R120, R176, R132, R120 ;  /* 0x00000084b078723c */ /* 0x000fe20000041878 */
[----:B------:R-:W-:Y:S02]  /*6fb0*/  FADD.FTZ R5, R244, R4 ;  /* 0x00000004f4057221 */ /* 0x000fe40000010000 */
[----:B--2---:R-:W-:Y:S01]  /*6fc0*/  FADD.FTZ R0, R152, R252 ;  /* 0x000000fc98007221 */ /* 0x004fe20000010000 */
[----:B------:R-:W2:Y:S01]  /*6fd0*/  MUFU.EX2 R13, R7 ;  /* 0x00000007000d7308 */ /* 0x000ea20000000800 */
[----:B-1----:R-:W-:-:S03]  /*6fe0*/  F2FP.BF16.PACK_AB R183, R12, R11 ;  /* 0x0000000b0cb7723e */ /* 0x002fc600000010ff */
[----:B------:R-:W-:Y:S01]  /*6ff0*/  HMMA.16816.F32.BF16 R128, R176, R134, R128 ;  /* 0x00000086b080723c */ /* 0x000fe20000041880 */
[----:B---3--:R-:W-:Y:S01]  /*7000*/  FADD.FTZ R3, R153, R154 ;  /* 0x0000009a99037221 */ /* 0x008fe20000010000 */
[----:B----4-:R-:W-:-:S03]  /*7010*/  F2FP.BF16.PACK_AB R180, R15, R20 ;  /* 0x000000140fb4723e */ /* 0x010fc600000010ff */
[----:B------:R-:W-:-:S03]  /*7020*/  FADD.FTZ R4, R137, R3 ;  /* 0x0000000389047221 */ /* 0x000fc60000010000 */
[C---:B------:R-:W-:Y:S01]  /*7030*/  HMMA.16816.F32.BF16 R140, R176.reuse, R148, R140 ;  /* 0x00000094b08c723c */ /* 0x040fe2000004188c */
[----:B------:R-:W-:Y:S02]  /*7040*/  FADD.FTZ R3, R84, R6 ;  /* 0x0000000654037221 */ /* 0x000fe40000010000 */
[----:B------:R-:W-:Y:S01]  /*7050*/  FADD.FTZ R4, R86, R4 ;  /* 0x0000000456047221 */ /* 0x000fe20000010000 */
[----:B--2---:R-:W-:Y:S01]  /*7060*/  F2FP.BF16.PACK_AB R182, R13, R14 ;  /* 0x0000000e0db6723e */ /* 0x004fe200000010ff */
[----:B------:R-:W-:Y:S02]  /*7070*/  FADD.FTZ R7, R126, R0 ;  /* 0x000000007e077221 */ /* 0x000fe40000010000 */
[----:B------:R-:W-:Y:S01]  /*7080*/  FADD.FTZ R0, R85, R5 ;  /* 0x0000000555007221 */ /* 0x000fe20000010000 */
[----:B------:R-:W-:Y:S01]  /*7090*/  HMMA.16816.F32.BF16 R144, R176, R150, R144 ;  /* 0x00000096b090723c */ /* 0x000fe20000041890 */
[----:B------:R-:W-:Y:S02]  /*70a0*/  FADD.FTZ R7, R87, R7 ;  /* 0x0000000757077221 */ /* 0x000fe40000010000 */
[----:B------:R-:W-:-:S02]  /*70b0*/  FADD.FTZ R6, R219, R3 ;  /* 0x00000003db067221 */ /* 0x000fc40000010000 */
[----:B------:R-:W-:Y:S02]  /*70c0*/  FADD.FTZ R5, R206, R0 ;  /* 0x00000000ce057221 */ /* 0x000fe40000010000 */
[----:B------:R-:W-:Y:S01]  /*70d0*/  FADD.FTZ R4, R171, R4 ;  /* 0x00000004ab047221 */ /* 0x000fe20000010000 */
[C---:B------:R-:W-:Y:S01]  /*70e0*/  HMMA.16816.F32.BF16 R156, R176.reuse, R164, R156 ;  /* 0x000000a4b09c723c */ /* 0x040fe2000004189c */
[----:B------:R-:W-:Y:S02]  /*70f0*/  FADD.FTZ R3, R170, R7 ;  /* 0x00000007aa037221 */ /* 0x000fe40000010000 */
[----:B------:R-:W-:Y:S02]  /*7100*/  FADD.FTZ R0, R218, R6 ;  /* 0x00000006da007221 */ /* 0x000fe40000010000 */
[----:B------:R-:W-:Y:S02]  /*7110*/  FADD.FTZ R8, R208, R5 ;  /* 0x00000005d0087221 */ /* 0x000fe40000010000 */
[----:B------:R-:W-:Y:S01]  /*7120*/  FADD.FTZ R7, R169, R4 ;  /* 0x00000004a9077221 */ /* 0x000fe20000010000 */
[----:B------:R-:W-:Y:S01]  /*7130*/  HMMA.16816.F32.BF16 R160, R176, R166, R160 ;  /* 0x000000a6b0a0723c */ /* 0x000fe200000418a0 */
[----:B------:R-:W-:-:S02]  /*7140*/  FADD.FTZ R6, R168, R3 ;  /* 0x00000003a8067221 */ /* 0x000fc40000010000 */
[----:B------:R-:W-:Y:S02]  /*7150*/  FADD.FTZ R5, R215, R0 ;  /* 0x00000000d7057221 */ /* 0x000fe40000010000 */
[----:B------:R-:W-:Y:S02]  /*7160*/  FADD.FTZ R4, R210, R8 ;  /* 0x00000008d2047221 */ /* 0x000fe40000010000 */
[----:B------:R-:W-:Y:S01]  /*7170*/  FADD.FTZ R3, R222, R7 ;  /* 0x00000007de037221 */ /* 0x000fe20000010000 */
[----:B------:R-:W-:Y:S01]  /*7180*/  HMMA.16816.F32.BF16 R124, R180, R132, R64 ;  /* 0x00000084b47c723c */ /* 0x000fe20000041840 */
[----:B------:R-:W-:Y:S02]  /*7190*/  FADD.FTZ R0, R249, R6 ;  /* 0x00000006f9007221 */ /* 0x000fe40000010000 */
[----:B------:R-:W-:Y:S02]  /*71a0*/  FADD.FTZ R6, R217, R5 ;  /* 0x00000005d9067221 */ /* 0x000fe40000010000 */
[----:B------:R-:W-:-:S02]  /*71b0*/  FADD.FTZ R4, R207, R4 ;  /* 0x00000004cf047221 */ /* 0x000fc40000010000 */
        /* <DEDUP_REMOVED lines=31> */
[----:B------:R-:W-:Y:S01]  /*73b0*/  HMMA.16816.F32.BF16 R168, R180, R16, R44 ;  /* 0x00000010b4a8723c */ /* 0x000fe2000004182c */
        /* <DEDUP_REMOVED lines=13> */
[----:B------:R-:W-:Y:S02]  /*7490*/  FADD.FTZ R5, R104, R5 ;  /* 0x0000000568057221 */ /* 0x000fe40000010000 */
[----:B------:R-:W-:Y:S02]  /*74a0*/  FADD.FTZ R6, R101, R6 ;  /* 0x0000000665067221 */ /* 0x000fe40000010000 */
[----:B------:R-:W-:Y:S02]  /*74b0*/  FADD.FTZ R0, R112, R0 ;  /* 0x0000000070007221 */ /* 0x000fe40000010000 */
        /* <DEDUP_REMOVED lines=41> */
[----:B------:R-:W-:Y:S01]  /*7750*/  FADD.FTZ R0, R21, R0 ;  /* 0x0000000015007221 */ /* 0x000fe20000010000 */
[----:B------:R1:W-:Y:S01]  /*7760*/  STL [R1+0x14], R5 ;  /* 0x0000140501007387 */ /* 0x0003e20000100800 */
[----:B------:R-:W-:-:S03]  /*7770*/  FADD.FTZ R3, R25, R3 ;  /* 0x0000000319037221 */ /* 0x000fc60000010000 */
[----:B------:R1:W-:Y:S04]  /*7780*/  STL [R1+0x18], R4 ;  /* 0x0000180401007387 */ /* 0x0003e80000100800 */
[----:B------:R1:W-:Y:S04]  /*7790*/  STL [R1+0x1c], R0 ;  /* 0x00001c0001007387 */ /* 0x0003e80000100800 */
[----:B------:R1:W-:Y:S01]  /*77a0*/  STL [R1+0x20], R3 ;  /* 0x0000200301007387 */ /* 0x0003e20000100800 */
[----:B------:R-:W-:Y:S05]  /*77b0*/  @!P0 BRA `(.L_x_19) ;  /* 0x000056f000008947 */ /* 0x000fea0003800000 */
[----:B------:R-:W-:Y:S01]  /*77c0*/  IMAD.MOV.U32 R116, RZ, RZ, R72 ;  /* 0x000000ffff747224 */ /* 0x000fe200078e0048 */
[----:B------:R-:W-:Y:S01]  /*77d0*/  MOV R118, R2 ;  /* 0x0000000200767202 */ /* 0x000fe20000000f00 */
[----:B-1----:R-:W-:Y:S01]  /*77e0*/  IMAD.MOV.U32 R3, RZ, RZ, R73 ;  /* 0x000000ffff037224 */ /* 0x002fe200078e0049 */
[----:B------:R-:W-:Y:S01]  /*77f0*/  MOV R117, R71 ;  /* 0x0000004700757202 */ /* 0x000fe20000000f00 */
[----:B------:R-:W-:Y:S05]  /*7800*/  BRA `(.L_x_20) ;  /* 0x0000042000007947 */ /* 0x000fea0003800000 */
.L_x_22:
[----:B------:R-:W2:Y:S01]  /*7810*/  LDL R4, [R1+0x24] ;  /* 0x0000240001047983 */ /* 0x000ea20000100800 */
[----:B------:R-:W-:Y:S01]  /*7820*/  UIMAD UR5, UR6, 0x70, UR9 ;  /* 0x00000070060578a4 */ /* 0x000fe2000f8e0209 */
[----:B------:R-:W-:Y:S02]  /*7830*/  IMAD.MOV.U32 R243, RZ, RZ, RZ ;  /* 0x000000fffff37224 */ /* 0x000fe400078e00ff */
[----:B------:R-:W3:Y:S03]  /*7840*/  LDL R67, [R1] ;  /* 0x0000000001437983 */ /* 0x000ee60000100800 */
[----:B------:R-:W-:Y:S05]  /*7850*/  IMAD.U32 R2, RZ, RZ, UR5 ;  /* 0x00000005ff027e24 */ /* 0x000fea000f8e00ff */
[----:B--2---:R-:W-:Y:S05]  /*7860*/  IADD3 R2, R2, -0x70, R4 ;  /* 0xffffff9002027810 */ /* 0x004fea0007ffe004 */
[----:B------:R-:W-:Y:S04]  /*7870*/  @P5 IMAD.HI.U32 R4, R2, c[0x0][0x2bc], RZ ;  /* 0x0000af0002045a27 */ /* 0x000fe800078e00ff */
[----:B------:R-:W-:Y:S01]  /*7880*/  IMAD.MOV.U32 R0, RZ, RZ, R2 ;  /* 0x000000ffff007224 */ /* 0x000fe200078e0002 */
[----:B------:R-:W-:Y:S04]  /*7890*/  @P5 SHF.R.U32.HI R0, RZ, c[0x0][0x2c0], R4 ;  /* 0x0000b000ff005a19 */ /* 0x000fe80000011604 */
[C---:B------:R-:W-:Y:S04]  /*78a0*/  @!P4 IADD3 R5, P0, R0.reuse, UR12, RZ ;  /* 0x0000000c0005cc10 */ /* 0x040fe8000ff1e0ff */
[----:B------:R-:W-:Y:S01]  /*78b0*/  @!P4 LEA.HI.X.SX32 R6, R0, UR14, 0x1, P0 ;  /* 0x0000000e0006cc11 */ /* 0x000fe200080f0eff */
[----:B------:R-:W-:Y:S01]  /*78c0*/  IMAD.MOV R0, RZ, RZ, -R0 ;  /* 0x000000ffff007224 */ /* 0x000fe200078e0a00 */
[C---:B------:R-:W-:Y:S03]  /*78d0*/  @!P4 LEA R4, P0, R5.reuse, c[0x0][0x2a0], 0x2 ;  /* 0x0000a8000504ca11 */ /* 0x040fe600078010ff */
[----:B------:R-:W-:Y:S01]  /*78e0*/  IMAD R7, R0, c[0x0][0x2b8], R2 ;  /* 0x0000ae0000077a24 */ /* 0x000fe200078e0202 */
[----:B------:R-:W-:Y:S04]  /*78f0*/  @!P4 LEA.HI.X R5, R5, c[0x0][0x2a4], R6, 0x2, P0 ;  /* 0x0000a9000505ca11 */ /* 0x000fe800000f1406 */
[----:B------:R-:W-:Y:S01]  /*7900*/  STL [R1+0x4], R7 ;  /* 0x0000040701007387 */ /* 0x000fe20000100800 */
[----:B------:R-:W-:Y:S03]  /*7910*/  SHF.R.S32.HI R0, RZ, 0x1f, R7 ;  /* 0x0000001fff007819 */ /* 0x000fe60000011407 */
[----:B------:R1:W2:Y:S02]  /*7920*/  @!P4 LDG.E R243, [R4.64] ;  /* 0x0000001004f3c981 */ /* 0x0002a4000c1e1900 */
[----:B------:R-:W-:Y:S04]  /*7930*/  IMAD R0, R0, c[0x0][0x1e0], RZ ;  /* 0x0000780000007a24 */ /* 0x000fe800078e02ff */
[C---:B------:R-:W-:Y:S02]  /*7940*/  IMAD R0, R7.reuse, c[0x0][0x1e4], R0 ;  /* 0x0000790007007a24 */ /* 0x040fe400078e0200 */
[----:B-1----:R-:W-:Y:S04]  /*7950*/  IMAD.WIDE.U32 R4, R7, c[0x0][0x1e0], RZ ;  /* 0x0000780007047a25 */ /* 0x002fe800078e00ff */
[----:B------:R-:W-:Y:S01]  /*7960*/  IMAD.IADD R5, R5, 0x1, R0 ;  /* 0x0000000105057824 */ /* 0x000fe200078e0200 */
[----:B--2---:R-:W-:Y:S03]  /*7970*/  SHF.R.S32.HI R2, RZ, 0x1f, R243 ;  /* 0x0000001fff027819 */ /* 0x004fe600000114f3 */
[C---:B------:R-:W-:Y:S04]  /*7980*/  IMAD.WIDE.U32 R4, R243.reuse, c[0x0][0x1f0], R4 ;  /* 0x00007c00f3047a25 */ /* 0x040fe800078e0004 */
[----:B------:R-:W-:Y:S01]  /*7990*/  IMAD R2, R2, c[0x0][0x1f0], RZ ;  /* 0x00007c0002027a24 */ /* 0x000fe200078e02ff */
[----:B------:R-:W-:Y:S03]  /*79a0*/  IADD3 R0, P1, R4, UR20, RZ ;  /* 0x0000001404007c10 */ /* 0x000fe6000ff3e0ff */
[----:B------:R-:W-:Y:S01]  /*79b0*/  IMAD R4, R243, c[0x0][0x1f4], R2 ;  /* 0x00007d00f3047a24 */ /* 0x000fe200078e0202 */
[C---:B------:R-:W-:Y:S04]  /*79c0*/  LEA R2, P0, R0.reuse, c[0x0][0x1c8], 0x1 ;  /* 0x0000720000027a11 */ /* 0x040fe800078008ff */
[----:B------:R-:W-:Y:S01]  /*79d0*/  IADD3.X R4, R5, UR18, R4, P1, !PT ;  /* 0x0000001205047c10 */ /* 0x000fe20008ffe404 */
[----:B------:R-:W1:Y:S03]  /*79e0*/  SHFL.IDX PT, R6, R2, RZ, 0x181f ;  /* 0x00181fff02067589 */ /* 0x000e6600000e0000 */
[----:B------:R-:W-:Y:S01]  /*79f0*/  LEA.HI.X R0, R0, c[0x0][0x1cc], R4, 0x1, P0 ;  /* 0x0000730000007a11 */ /* 0x000fe200000f0c04 */
[----:B------:R-:W-:Y:S04]  /*7a00*/  SHFL.IDX PT, R12, R2, 0x2, 0x181f ;  /* 0x00581f00020c7f89 */ /* 0x000fe800000e0000 */
[----:B------:R-:W2:Y:S04]  /*7a10*/  SHFL.IDX PT, R7, R0, RZ, 0x181f ;  /* 0x00181fff00077589 */ /* 0x000ea800000e0000 */
[----:B------:R-:W4:Y:S04]  /*7a20*/  SHFL.IDX PT, R4, R2, 0x1, 0x181f ;  /* 0x00381f0002047f89 */ /* 0x000f2800000e0000 */
[----:B------:R-:W5:Y:S04]  /*7a30*/  SHFL.IDX PT, R5, R0, 0x1, 0x181f ;  /* 0x00381f0000057f89 */ /* 0x000f6800000e0000 */
[----:B------:R-:W5:Y:S04]  /*7a40*/  SHFL.IDX PT, R10, R2, 0x3, 0x181f ;  /* 0x00781f00020a7f89 */ /* 0x000f6800000e0000 */
[----:B------:R-:W5:Y:S01]  /*7a50*/  SHFL.IDX PT, R9, R0, 0x2, 0x181f ;  /* 0x00581f0000097f89 */ /* 0x000f6200000e0000 */
[-C--:B-1----:R-:W-:Y:S03]  /*7a60*/  IADD3 R6, P1, R6, R242.reuse, RZ ;  /* 0x000000f206067210 */ /* 0x082fe60007f3e0ff */
[----:B------:R-:W1:Y:S04]  /*7a70*/  SHFL.IDX PT, R8, R2, 0x4, 0x181f ;  /* 0x00981f0002087f89 */ /* 0x000e6800000e0000 */
[----:B------:R-:W1:Y:S01]  /*7a80*/  SHFL.IDX PT, R11, R2, 0x5, 0x181f ;  /* 0x00b81f00020b7f89 */ /* 0x000e6200000e0000 */
[--C-:B--2---:R-:W-:Y:S03]  /*7a90*/  IMAD.X R7, R7, 0x1, R241.reuse, P1 ;  /* 0x0000000107077824 */ /* 0x104fe600008e06f1 */
[----:B------:R-:W2:Y:S01]  /*7aa0*/  SHFL.IDX PT, R16, R0, 0x3, 0x181f ;  /* 0x00781f0000107f89 */ /* 0x000ea200000e0000 */
[-C--:B----4-:R-:W-:Y:S03]  /*7ab0*/  IADD3 R4, P0, R4, R242.reuse, RZ ;  /* 0x000000f204047210 */ /* 0x090fe60007f1e0ff */
[----:B---3--:R3:W-:Y:S01]  /*7ac0*/  LDGSTS.E.BYPASS.LTC128B.128 [R67+0x3900], [R6.64], !P6 ;  /* 0x0390000006437fae */ /* 0x0087e2000f101d50 */
[-C--:B-----5:R-:W-:Y:S02]  /*7ad0*/  IADD3.X R5, R5, R241.reuse, RZ, P0, !PT ;  /* 0x000000f105057210 */ /* 0x0a0fe400007fe4ff */
[-C--:B------:R-:W-:Y:S01]  /*7ae0*/  IADD3 R12, P0, R12, R242.reuse, RZ ;  /* 0x000000f20c0c7210 */ /* 0x080fe20007f1e0ff */
[----:B------:R-:W4:Y:S01]  /*7af0*/  SHFL.IDX PT, R15, R0, 0x4, 0x181f ;  /* 0x00981f00000f7f89 */ /* 0x000f2200000e0000 */
[-C--:B------:R-:W-:Y:S03]  /*7b00*/  IADD3 R10, P3, R10, R242.reuse, RZ ;  /* 0x000000f20a0a7210 */ /* 0x080fe60007f7e0ff */
[----:B------:R5:W-:Y:S01]  /*7b10*/  LDGSTS.E.BYPASS.LTC128B.128 [R67+0x4100], [R4.64], !P6 ;  /* 0x0410000004437fae */ /* 0x000be2000f101d50 */
[--C-:B------:R-:W-:Y:S03]  /*7b20*/  IMAD.X R13, R9, 0x1, R241.reuse, P0 ;  /* 0x00000001090d7824 */ /* 0x100fe600000e06f1 */
[----:B------:R-:W5:Y:S01]  /*7b30*/  SHFL.IDX PT, R2, R2, 0x6, 0x181f ;  /* 0x00d81f0002027f89 */ /* 0x000f6200000e0000 */
[-C--:B-1----:R-:W-:Y:S03]  /*7b40*/  IADD3 R8, P2, R8, R242.reuse, RZ ;  /* 0x000000f208087210 */ /* 0x082fe60007f5e0ff */
[----:B------:R-:W1:Y:S04]  /*7b50*/  SHFL.IDX PT, R14, R0, 0x5, 0x181f ;  /* 0x00b81f00000e7f89 */ /* 0x000e6800000e0000 */
[----:B------:R-:W1:Y:S04]  /*7b60*/  SHFL.IDX PT, R0, R0, 0x6, 0x181f ;  /* 0x00d81f0000007f89 */ /* 0x000e6800000e0000 */
[----:B------:R1:W-:Y:S01]  /*7b70*/  LDGSTS.E.BYPASS.LTC128B.128 [R67+0x4900], [R12.64], !P6 ;  /* 0x049000000c437fae */ /* 0x0003e2000f101d50 */
[-C--:B---3--:R-:W-:Y:S01]  /*7b80*/  IADD3 R6, P1, R11, R242.reuse, RZ ;  /* 0x000000f20b067210 */ /* 0x088fe20007f3e0ff */
[--C-:B--2---:R-:W-:Y:S02]  /*7b90*/  IMAD.X R11, R16, 0x1, R241.reuse, P3 ;  /* 0x00000001100b7824 */ /* 0x104fe400018e06f1 */
[--C-:B----4-:R-:W-:Y:S03]  /*7ba0*/  IMAD.X R9, R15, 0x1, R241.reuse, P2 ;  /* 0x000000010f097824 */ /* 0x110fe600010e06f1 */
[----:B------:R2:W-:Y:S01]  /*7bb0*/  LDGSTS.E.BYPASS.LTC128B.128 [R67+0x5100], [R10.64], !P6 ;  /* 0x051000000a437fae */ /* 0x0005e2000f101d50 */
[----:B-----5:R-:W-:Y:S03]  /*7bc0*/  IADD3 R4, P0, R2, R242, RZ ;  /* 0x000000f202047210 */ /* 0x020fe60007f1e0ff */
[----:B------:R2:W-:Y:S01]  /*7bd0*/  LDGSTS.E.BYPASS.LTC128B.128 [R67+0x5900], [R8.64], !P6 ;  /* 0x0590000008437fae */ /* 0x0005e2000f101d50 */
[----:B-1----:R-:W-:Y:S01]  /*7be0*/  IADD3.X R7, R14, R241, RZ, P1, !PT ;  /* 0x000000f10e077210 */ /* 0x002fe20000ffe4ff */
[----:B------:R-:W-:Y:S04]  /*7bf0*/  IMAD.X R5, R0, 0x1, R241, P0 ;  /* 0x0000000100057824 */ /* 0x000fe800000e06f1 */
[----:B------:R2:W-:Y:S04]  /*7c00*/  LDGSTS.E.BYPASS.LTC128B.128 [R67+0x6100], [R6.64], !P6 ;  /* 0x0610000006437fae */ /* 0x0005e8000f101d50 */
[----:B------:R2:W-:Y:S01]  /*7c10*/  LDGSTS.E.BYPASS.LTC128B.128 [R67+0x6900], [R4.64], !P6 ;  /* 0x0690000004437fae */ /* 0x0005e2000f101d50 */
[----:B------:R-:W-:-:S05]  /*7c20*/  BRA `(.L_x_21) ;  /* 0x00001b1000007947 */ /* 0x000fca0003800000 */
.L_x_20:
[----:B------:R-:W2:Y:S01]  /*7c30*/  LDL R2, [R1+0x4] ;  /* 0x0000040001027983 */ /* 0x000ea20000100800 */
[----:B------:R-:W-:Y:S04]  /*7c40*/  DEPBAR.LE SB0, 0x0 ;  /* 0x000080000000791a */ /* 0x000fe80000000000 */
[----:B------:R-:W3:Y:S01]  /*7c50*/  LDL R244, [R1+0xc] ;  /* 0x00000c0001f47983 */ /* 0x000ee20000100800 */
[----:B------:R-:W-:Y:S03]  /*7c60*/  UISETP.GT.AND UP0, UPT, UR6, UR8, UPT ;  /* 0x000000080600728c */ /* 0x000fe6000bf04270 */
[----:B------:R-:W-:Y:S08]  /*7c70*/  BAR.SYNC.DEFER_BLOCKING 0x0 ;  /* 0x0000000000007b1d */ /* 0x000ff00000010000 */
[----:B------:R-:W-:Y:S08]  /*7c80*/  LDSM.16.M88.4 R112, [R230+0x7100] ;  /* 0x00710000e670783b */ /* 0x000ff00000000200 */
[----:B------:R-:W1:Y:S08]  /*7c90*/  LDSM.16.M88.4 R16, [R119+0x3900] ;  /* 0x003900007710783b */ /* 0x000e700000000200 */
[----:B------:R-:W4:Y:S08]  /*7ca0*/  LDSM.16.M88.4 R108, [R230+0x9100] ;  /* 0x00910000e66c783b */ /* 0x000f300000000200 */
[----:B------:R-:W5:Y:S08]  /*7cb0*/  LDSM.16.M88.4 R32, [R119+0x4100] ;  /* 0x004100007720783b */ /* 0x000f700000000200 */
[----:B------:R-:W1:Y:S08]  /*7cc0*/  LDSM.16.M88.4 R48, [R119+0x4900] ;  /* 0x004900007730783b */ /* 0x000e700000000200 */
[----:B------:R-:W1:Y:S08]  /*7cd0*/  LDSM.16.M88.4 R64, [R119+0x5100] ;  /* 0x005100007740783b */ /* 0x000e700000000200 */
[----:B------:R-:W1:Y:S08]  /*7ce0*/  LDSM.16.M88.4 R80, [R119+0x5900] ;  /* 0x005900007750783b */ /* 0x000e700000000200 */
[----:B------:R-:W-:Y:S08]  /*7cf0*/  LDSM.16.M88.4 R96, [R119+0x6100] ;  /* 0x006100007760783b */ /* 0x000ff00000000200 */
[----:B------:R-:W-:Y:S08]  /*7d00*/  LDSM.16.M88.4 R184, [R119+0x6900] ;  /* 0x0069000077b8783b */ /* 0x000ff00000000200 */
[----:B------:R-:W-:Y:S08]  /*7d10*/  LDSM.16.M88.4 R188, [R233+0x7100] ;  /* 0x00710000e9bc783b */ /* 0x000ff00000000200 */
[----:B------:R-:W-:Y:S08]  /*7d20*/  LDSM.16.M88.4 R192, [R234] ;  /* 0x00000000eac0783b */ /* 0x000ff00000000200 */
[----:B------:R-:W-:Y:S08]  /*7d30*/  LDSM.16.M88.4 R196, [R233+0x9100] ;  /* 0x00910000e9c4783b */ /* 0x000ff00000000200 */
[----:B------:R-:W-:Y:S08]  /*7d40*/  LDSM.16.M88.4 R200, [R240] ;  /* 0x00000000f0c8783b */ /* 0x000ff00000000200 */
[----:B------:R-:W-:Y:S08]  /*7d50*/  LDSM.16.M88.4 R204, [R239] ;  /* 0x00000000efcc783b */ /* 0x000ff00000000200 */
[----:B------:R-:W-:Y:S08]  /*7d60*/  LDSM.16.M88.4 R208, [R238] ;  /* 0x00000000eed0783b */ /* 0x000ff00000000200 */
[----:B------:R-:W-:Y:S08]  /*7d70*/  LDSM.16.M88.4 R212, [R237] ;  /* 0x00000000edd4783b */ /* 0x000ff00000000200 */
[----:B------:R-:W-:Y:S08]  /*7d80*/  LDSM.16.M88.4 R216, [R236] ;  /* 0x00000000ecd8783b */ /* 0x000ff00000000200 */
[----:B------:R-:W-:Y:S01]  /*7d90*/  LDSM.16.M88.4 R220, [R235] ;  /* 0x00000000ebdc783b */ /* 0x000fe20000000200 */
[-C--:B-1----:R-:W-:Y:S08]  /*7da0*/  HMMA.16816.F32.BF16 R4, R112, R16.reuse, RZ ;  /* 0x000000107004723c */ /* 0x082ff000000418ff */
[C---:B----4-:R-:W-:Y:S08]  /*7db0*/  HMMA.16816.F32.BF16 R8, R108.reuse, R16, RZ ;  /* 0x000000106c08723c */ /* 0x050ff000000418ff */
[-C--:B------:R-:W-:Y:S08]  /*7dc0*/  HMMA.16816.F32.BF16 R12, R108, R18.reuse, RZ ;  /* 0x000000126c0c723c */ /* 0x080ff000000418ff */
[C---:B------:R-:W-:Y:S08]  /*7dd0*/  HMMA.16816.F32.BF16 R16, R112.reuse, R18, RZ ;  /* 0x000000127010723c */ /* 0x040ff000000418ff */
[-C--:B-----5:R-:W-:Y:S08]  /*7de0*/  HMMA.16816.F32.BF16 R20, R112, R32.reuse, RZ ;  /* 0x000000207014723c */ /* 0x0a0ff000000418ff */
[C---:B------:R-:W-:Y:S08]  /*7df0*/  HMMA.16816.F32.BF16 R24, R108.reuse, R32, RZ ;  /* 0x000000206c18723c */ /* 0x040ff000000418ff */
[-C--:B------:R-:W-:Y:S08]  /*7e00*/  HMMA.16816.F32.BF16 R28, R108, R34.reuse, RZ ;  /* 0x000000226c1c723c */ /* 0x080ff000000418ff */
[C---:B------:R-:W-:Y:S08]  /*7e10*/  HMMA.16816.F32.BF16 R32, R112.reuse, R34, RZ ;  /* 0x000000227020723c */ /* 0x040ff000000418ff */
[-C--:B------:R-:W-:Y:S08]  /*7e20*/  HMMA.16816.F32.BF16 R36, R112, R48.reuse, RZ ;  /* 0x000000307024723c */ /* 0x080ff000000418ff */
[C---:B------:R-:W-:Y:S08]  /*7e30*/  HMMA.16816.F32.BF16 R40, R108.reuse, R48, RZ ;  /* 0x000000306c28723c */ /* 0x040ff000000418ff */
[-C--:B------:R-:W-:Y:S08]  /*7e40*/  HMMA.16816.F32.BF16 R44, R108, R50.reuse, RZ ;  /* 0x000000326c2c723c */ /* 0x080ff000000418ff */
[C---:B------:R-:W-:Y:S08]  /*7e50*/  HMMA.16816.F32.BF16 R48, R112.reuse, R50, RZ ;  /* 0x000000327030723c */ /* 0x040ff000000418ff */
[-C--:B------:R-:W-:Y:S08]  /*7e60*/  HMMA.16816.F32.BF16 R52, R112, R64.reuse, RZ ;  /* 0x000000407034723c */ /* 0x080ff000000418ff */
[C---:B------:R-:W-:Y:S08]  /*7e70*/  HMMA.16816.F32.BF16 R56, R108.reuse, R64, RZ ;  /* 0x000000406c38723c */ /* 0x040ff000000418ff */
[-C--:B------:R-:W-:Y:S01]  /*7e80*/  HMMA.16816.F32.BF16 R60, R108, R66.reuse, RZ ;  /* 0x000000426c3c723c */ /* 0x080fe200000418ff */
[----:B--2---:R-:W-:Y:S03]  /*7e90*/  IMAD.WIDE.U32 R68, R2, c[0x0][0x208], RZ ;  /* 0x0000820002447a25 */ /* 0x004fe600078e00ff */
[----:B------:R-:W-:Y:S02]  /*7ea0*/  SHF.R.S32.HI R0, RZ, 0x1f, R2 ;  /* 0x0000001fff007819 */ /* 0x000fe40000011402 */
[----:B------:R-:W-:Y:S03]  /*7eb0*/  MOV R64, R68 ;  /* 0x0000004400407202 */ /* 0x000fe60000000f00 */
[----:B------:R-:W-:Y:S04]  /*7ec0*/  IMAD R0, R0, c[0x0][0x208], RZ ;  /* 0x0000820000007a24 */ /* 0x000fe800078e02ff */
[----:B------:R-:W-:Y:S05]  /*7ed0*/  IMAD R0, R2, c[0x0][0x20c], R0 ;  /* 0x0000830002007a24 */ /* 0x000fea00078e0200 */
[----:B------:R-:W-:Y:S02]  /*7ee0*/  IADD3 R65, R69, R0, RZ ;  /* 0x0000000045417210 */ /* 0x000fe40007ffe0ff */
[----:B------:R-:W-:Y:S03]  /*7ef0*/  SHF.R.S32.HI R0, RZ, 0x1f, R243 ;  /* 0x0000001fff007819 */ /* 0x000fe600000114f3 */
[C---:B------:R-:W-:Y:S02]  /*7f00*/  IMAD.WIDE.U32 R72, R243.reuse, c[0x0][0x218], R64 ;  /* 0x00008600f3487a25 */ /* 0x040fe400078e0040 */
[C---:B------:R-:W-:Y:S02]  /*7f10*/  HMMA.16816.F32.BF16 R64, R112.reuse, R66, RZ ;  /* 0x000000427040723c */ /* 0x040fe400000418ff */
[----:B------:R-:W-:Y:S04]  /*7f20*/  IMAD R0, R0, c[0x0][0x218], RZ ;  /* 0x0000860000007a24 */ /* 0x000fe800078e02ff */
[----:B------:R-:W-:Y:S01]  /*7f30*/  IMAD R2, R243, c[0x0][0x21c], R0 ;  /* 0x00008700f3027a24 */ /* 0x000fe200078e0200 */
[----:B------:R-:W-:Y:S01]  /*7f40*/  IADD3 R0, P0, R72, UR22, RZ ;  /* 0x0000001648007c10 */ /* 0x000fe2000ff1e0ff */
[-C--:B------:R-:W-:Y:S04]  /*7f50*/  HMMA.16816.F32.BF16 R68, R112, R80.reuse, RZ ;  /* 0x000000507044723c */ /* 0x080fe800000418ff */
[----:B------:R-:W-:Y:S02]  /*7f60*/  IADD3.X R72, R73, UR4, R2, P0, !PT ;  /* 0x0000000449487c10 */ /* 0x000fe400087fe402 */
[C---:B------:R-:W-:Y:S05]  /*7f70*/  LEA R2, P0, R0.reuse, c[0x0][0x1f8], 0x1 ;  /* 0x00007e0000027a11 */ /* 0x040fea00078008ff */
[----:B------:R-:W1:Y:S01]  /*7f80*/  SHFL.IDX PT, R94, R2, RZ, 0x181f ;  /* 0x00181fff025e7589 */ /* 0x000e6200000e0000 */
[----:B------:R-:W-:Y:S02]  /*7f90*/  LEA.HI.X R0, R0, c[0x0][0x1fc], R72, 0x1, P0 ;  /* 0x00007f0000007a11 */ /* 0x000fe400000f0c48 */
[C---:B------:R-:W-:Y:S05]  /*7fa0*/  HMMA.16816.F32.BF16 R72, R108.reuse, R80, RZ ;  /* 0x000000506c48723c */ /* 0x040fea00000418ff */
[----:B------:R-:W2:Y:S03]  /*7fb0*/  SHFL.IDX PT, R88, R0, RZ, 0x181f ;  /* 0x00181fff00587589 */ /* 0x000ea600000e0000 */
[-C--:B------:R-:W-:Y:S05]  /*7fc0*/  HMMA.16816.F32.BF16 R76, R108, R82.reuse, RZ ;  /* 0x000000526c4c723c */ /* 0x080fea00000418ff */
[----:B------:R-:W4:Y:S03]  /*7fd0*/  SHFL.IDX PT, R92, R2, 0x1, 0x181f ;  /* 0x00381f00025c7f89 */ /* 0x000f2600000e0000 */
[C---:B------:R-:W-:Y:S04]  /*7fe0*/  HMMA.16816.F32.BF16 R80, R112.reuse, R82, RZ ;  /* 0x000000527050723c */ /* 0x040fe800000418ff */
[-C--:B-1----:R-:W-:Y:S01]  /*7ff0*/  IADD3 R94, P0, R94, R242.reuse, RZ ;  /* 0x000000f25e5e7210 */ /* 0x082fe20007f1e0ff */
[----:B------:R-:W1:Y:S03]  /*8000*/  SHFL.IDX PT, R93, R0, 0x1, 0x181f ;  /* 0x00381f00005d7f89 */ /* 0x000e6600000e0000 */
[-C--:B------:R-:W-:Y:S01]  /*8010*/  HMMA.16816.F32.BF16 R84, R112, R96.reuse, RZ ;  /* 0x000000607054723c */ /* 0x080fe200000418ff */
[-C--:B--2---:R-:W-:Y:S04]  /*8020*/  IADD3.X R95, R88, R241.reuse, RZ, P0, !PT ;  /* 0x000000f1585f7210 */ /* 0x084fe800007fe4ff */
[----:B------:R-:W2:Y:S03]  /*8030*/  SHFL.IDX PT, R100, R2, 0x2, 0x181f ;  /* 0x00581f0002647f89 */ /* 0x000ea600000e0000 */
[C---:B------:R-:W-:Y:S04]  /*8040*/  HMMA.16816.F32.BF16 R88, R108.reuse, R96, RZ ;  /* 0x000000606c58723c */ /* 0x040fe800000418ff */
[-C--:B----4-:R-:W-:Y:S01]  /*8050*/  IADD3 R92, P1, R92, R242.reuse, RZ ;  /* 0x000000f25c5c7210 */ /* 0x090fe20007f3e0ff */
[----:B---3--:R3:W-:Y:S03]  /*8060*/  LDGSTS.E.BYPASS.LTC128B.128 [R244], [R94.64], !P6 ;  /* 0x000000005ef47fae */ /* 0x0087e6000f101d50 */
[-C--:B-1----:R-:W-:Y:S05]  /*8070*/  IADD3.X R93, R93, R241.reuse, RZ, P1, !PT ;  /* 0x000000f15d5d7210 */ /* 0x082fea0000ffe4ff */
[----:B------:R-:W1:Y:S01]  /*8080*/  SHFL.IDX PT, R101, R0, 0x2, 0x181f ;  /* 0x00581f0000657f89 */ /* 0x000e6200000e0000 */
[-C--:B--2---:R-:W-:Y:S07]  /*8090*/  IADD3 R100, P0, R100, R242.reuse, RZ ;  /* 0x000000f264647210 */ /* 0x084fee0007f1e0ff */
[----:B------:R3:W-:Y:S08]  /*80a0*/  LDGSTS.E.BYPASS.LTC128B.128 [R244+0x800], [R92.64], !P6 ;  /* 0x008000005cf47fae */ /* 0x0007f0000f101d50 */
[----:B------:R-:W2:Y:S01]  /*80b0*/  SHFL.IDX PT, R104, R2, 0x3, 0x181f ;  /* 0x00781f0002687f89 */ /* 0x000ea200000e0000 */
[-C--:B-1----:R-:W-:Y:S07]  /*80c0*/  IADD3.X R101, R101, R241.reuse, RZ, P0, !PT ;  /* 0x000000f165657210 */ /* 0x082fee00007fe4ff */
[----:B------:R-:W1:Y:S08]  /*80d0*/  SHFL.IDX PT, R105, R0, 0x3, 0x181f ;  /* 0x00781f0000697f89 */ /* 0x000e7000000e0000 */
[----:B------:R4:W-:Y:S01]  /*80e0*/  LDGSTS.E.BYPASS.LTC128B.128 [R244+0x1000], [R100.64], !P6 ;  /* 0x0100000064f47fae */ /* 0x0009e2000f101d50 */
[-C--:B---3--:R-:W-:Y:S01]  /*80f0*/  HMMA.16816.F32.BF16 R92, R108, R98.reuse, RZ ;  /* 0x000000626c5c723c */ /* 0x088fe200000418ff */
[-C--:B--2---:R-:W-:Y:S06]  /*8100*/  IADD3 R104, P1, R104, R242.reuse, RZ ;  /* 0x000000f268687210 */ /* 0x084fec0007f3e0ff */
[----:B------:R-:W2:Y:S01]  /*8110*/  SHFL.IDX PT, R102, R2, 0x4, 0x181f ;  /* 0x00981f0002667f89 */ /* 0x000ea200000e0000 */
[C---:B------:R-:W-:Y:S04]  /*8120*/  HMMA.16816.F32.BF16 R96, R112.reuse, R98, RZ ;  /* 0x000000627060723c */ /* 0x040fe800000418ff */
[-C--:B-1----:R-:W-:Y:S03]  /*8130*/  IADD3.X R105, R105, R241.reuse, RZ, P1, !PT ;  /* 0x000000f169697210 */ /* 0x082fe60000ffe4ff */
[----:B------:R-:W1:Y:S08]  /*8140*/  SHFL.IDX PT, R103, R0, 0x4, 0x181f ;  /* 0x00981f0000677f89 */ /* 0x000e7000000e0000 */
[----:B------:R3:W-:Y:S01]  /*8150*/  LDGSTS.E.BYPASS.LTC128B.128 [R244+0x1800], [R104.64], !P6 ;  /* 0x0180000068f47fae */ /* 0x0007e2000f101d50 */
[-C--:B--2---:R-:W-:Y:S07]  /*8160*/  IADD3 R102, P0, R102, R242.reuse, RZ ;  /* 0x000000f266667210 */ /* 0x084fee0007f1e0ff */
[----:B------:R-:W3:Y:S01]  /*8170*/  SHFL.IDX PT, R106, R2, 0x5, 0x181f ;  /* 0x00b81f00026a7f89 */ /* 0x000ee200000e0000 */
[-C--:B-1----:R-:W-:Y:S07]  /*8180*/  IADD3.X R103, R103, R241.reuse, RZ, P0, !PT ;  /* 0x000000f167677210 */ /* 0x082fee00007fe4ff */
[----:B------:R-:W1:Y:S08]  /*8190*/  SHFL.IDX PT, R107, R0, 0x5, 0x181f ;  /* 0x00b81f00006b7f89 */ /* 0x000e7000000e0000 */
[----:B------:R4:W-:Y:S01]  /*81a0*/  LDGSTS.E.BYPASS.LTC128B.128 [R244+0x2000], [R102.64], !P6 ;  /* 0x0200000066f47fae */ /* 0x0009e2000f101d50 */
[-C--:B---3--:R-:W-:Y:S07]  /*81b0*/  IADD3 R104, P0, R106, R242.reuse, RZ ;  /* 0x000000f26a687210 */ /* 0x088fee0007f1e0ff */
[----:B------:R-:W2:Y:S01]  /*81c0*/  SHFL.IDX PT, R2, R2, 0x6, 0x181f ;  /* 0x00d81f0002027f89 */ /* 0x000ea200000e0000 */
[-C--:B-1----:R-:W-:Y:S07]  /*81d0*/  IADD3.X R105, R107, R241.reuse, RZ, P0, !PT ;  /* 0x000000f16b697210 */ /* 0x082fee00007fe4ff */
[----:B------:R-:W1:Y:S08]  /*81e0*/  SHFL.IDX PT, R0, R0, 0x6, 0x181f ;  /* 0x00d81f0000007f89 */ /* 0x000e7000000e0000 */
[----:B------:R3:W-:Y:S01]  /*81f0*/  LDGSTS.E.BYPASS.LTC128B.128 [R244+0x2800], [R104.64], !P6 ;  /* 0x0280000068f47fae */ /* 0x0007e2000f101d50 */
[-C--:B----4-:R-:W-:Y:S08]  /*8200*/  HMMA.16816.F32.BF16 R100, R112, R184.reuse, RZ ;  /* 0x000000b87064723c */ /* 0x090ff000000418ff */
[C---:B---3--:R-:W-:Y:S07]  /*8210*/  HMMA.16816.F32.BF16 R104, R108.reuse, R184, RZ ;  /* 0x000000b86c68723c */ /* 0x048fee00000418ff */
[----:B--2---:R-:W-:Y:S01]  /*8220*/  IADD3 R184, P0, R2, R242, RZ ;  /* 0x000000f202b87210 */ /* 0x004fe20007f1e0ff */
[-C--:B------:R-:W-:Y:S04]  /*8230*/  HMMA.16816.F32.BF16 R108, R108, R186.reuse, RZ ;  /* 0x000000ba6c6c723c */ /* 0x080fe800000418ff */
[----:B-1----:R-:W-:Y:S02]  /*8240*/  IADD3.X R185, R0, R241, RZ, P0, !PT ;  /* 0x000000f100b97210 */ /* 0x002fe400007fe4ff */
[----:B------:R-:W-:Y:S02]  /*8250*/  PLOP3.LUT P0, PT, PT, PT, UP0, 0x80, 0x0 ;  /* 0x000000000000781c */ /* 0x000fe40003f0f008 */
[----:B------:R-:W-:Y:S01]  /*8260*/  HMMA.16816.F32.BF16 R112, R112, R186, RZ ;  /* 0x000000ba7070723c */ /* 0x000fe200000418ff */
[----:B------:R1:W-:Y:S07]  /*8270*/  LDGSTS.E.BYPASS.LTC128B.128 [R244+0x3000], [R184.64], !P6 ;  /* 0x03000000b8f47fae */ /* 0x0003ee000f101d50 */
[-C--:B------:R-:W-:Y:S01]  /*8280*/  HMMA.16816.F32.BF16 R4, R188, R192.reuse, R4 ;  /* 0x000000c0bc04723c */ /* 0x080fe20000041804 */
[----:B------:R-:W0:Y:S07]  /*8290*/  LDGDEPBAR ;  /* 0x00000000000079af */ /* 0x000e2e0000000000 */
[C---:B------:R-:W-:Y:S08]  /*82a0*/  HMMA.16816.F32.BF16 R8, R196.reuse, R192, R8 ;  /* 0x000000c0c408723c */ /* 0x040ff00000041808 */
[-C--:B------:R-:W-:Y:S01]  /*82b0*/  HMMA.16816.F32.BF16 R12, R196, R194.reuse, R12 ;  /* 0x000000c2c40c723c */ /* 0x080fe2000004180c */
[----:B-1----:R-:W-:Y:S07]  /*82c0*/  LDSM.16.M88.4 R184, [R231+0x7100] ;  /* 0x00710000e7b8783b */ /* 0x002fee0000000200 */
[C---:B------:R-:W-:Y:S01]  /*82d0*/  HMMA.16816.F32.BF16 R16, R188.reuse, R194, R16 ;  /* 0x000000c2bc10723c */ /* 0x040fe20000041810 */
[----:B------:R-:W1:Y:S07]  /*82e0*/  LDSM.16.M88.4 R192, [R229+0x3900] ;  /* 0x00390000e5c0783b */ /* 0x000e6e0000000200 */
[-C--:B------:R-:W-:Y:S08]  /*82f0*/  HMMA.16816.F32.BF16 R20, R188, R200.reuse, R20 ;  /* 0x000000c8bc14723c */ /* 0x080ff00000041814 */
[C---:B------:R-:W-:Y:S08]  /*8300*/  HMMA.16816.F32.BF16 R24, R196.reuse, R200, R24 ;  /* 0x000000c8c418723c */ /* 0x040ff00000041818 */
[-C--:B------:R-:W-:Y:S08]  /*8310*/  HMMA.16816.F32.BF16 R28, R196, R202.reuse, R28 ;  /* 0x000000cac41c723c */ /* 0x080ff0000004181c */
[C---:B------:R-:W-:Y:S01]  /*8320*/  HMMA.16816.F32.BF16 R32, R188.reuse, R202, R32 ;  /* 0x000000cabc20723c */ /* 0x040fe20000041820 */
[----:B------:R-:W2:Y:S07]  /*8330*/  LDSM.16.M88.4 R200, [R231+0x9100] ;  /* 0x00910000e7c8783b */ /* 0x000eae0000000200 */
[-C--:B------:R-:W-:Y:S08]  /*8340*/  HMMA.16816.F32.BF16 R36, R188, R204.reuse, R36 ;  /* 0x000000ccbc24723c */ /* 0x080ff00000041824 */
[C---:B------:R-:W-:Y:S08]  /*8350*/  HMMA.16816.F32.BF16 R40, R196.reuse, R204, R40 ;  /* 0x000000ccc428723c */ /* 0x040ff00000041828 */
[-C--:B------:R-:W-:Y:S08]  /*8360*/  HMMA.16816.F32.BF16 R44, R196, R206.reuse, R44 ;  /* 0x000000cec42c723c */ /* 0x080ff0000004182c */
[C---:B------:R-:W-:Y:S01]  /*8370*/  HMMA.16816.F32.BF16 R48, R188.reuse, R206, R48 ;  /* 0x000000cebc30723c */ /* 0x040fe20000041830 */
[----:B------:R-:W3:Y:S07]  /*8380*/  LDSM.16.M88.4 R204, [R229+0x4100] ;  /* 0x00410000e5cc783b */ /* 0x000eee0000000200 */
[-C--:B------:R-:W-:Y:S08]  /*8390*/  HMMA.16816.F32.BF16 R52, R188, R208.reuse, R52 ;  /* 0x000000d0bc34723c */ /* 0x080ff00000041834 */
[C---:B------:R-:W-:Y:S08]  /*83a0*/  HMMA.16816.F32.BF16 R56, R196.reuse, R208, R56 ;  /* 0x000000d0c438723c */ /* 0x040ff00000041838 */
[-C--:B------:R-:W-:Y:S08]  /*83b0*/  HMMA.16816.F32.BF16 R60, R196, R210.reuse, R60 ;  /* 0x000000d2c43c723c */ /* 0x080ff0000004183c */
[C---:B------:R-:W-:Y:S01]  /*83c0*/  HMMA.16816.F32.BF16 R64, R188.reuse, R210, R64 ;  /* 0x000000d2bc40723c */ /* 0x040fe20000041840 */
[----:B------:R-:W4:Y:S07]  /*83d0*/  LDSM.16.M88.4 R208, [R229+0x4900] ;  /* 0x00490000e5d0783b */ /* 0x000f2e0000000200 */
[-C--:B------:R-:W-:Y:S08]  /*83e0*/  HMMA.16816.F32.BF16 R68, R188, R212.reuse, R68 ;  /* 0x000000d4bc44723c */ /* 0x080ff00000041844 */
[C---:B------:R-:W-:Y:S08]  /*83f0*/  HMMA.16816.F32.BF16 R72, R196.reuse, R212, R72 ;  /* 0x000000d4c448723c */ /* 0x040ff00000041848 */
[-C--:B------:R-:W-:Y:S08]  /*8400*/  HMMA.16816.F32.BF16 R76, R196, R214.reuse, R76 ;  /* 0x000000d6c44c723c */ /* 0x080ff0000004184c */
[C---:B------:R-:W-:Y:S01]  /*8410*/  HMMA.16816.F32.BF16 R80, R188.reuse, R214, R80 ;  /* 0x000000d6bc50723c */ /* 0x040fe20000041850 */
[----:B------:R-:W5:Y:S07]  /*8420*/  LDSM.16.M88.4 R212, [R229+0x5100] ;  /* 0x00510000e5d4783b */ /* 0x000f6e0000000200 */
[-C--:B------:R-:W-:Y:S08]  /*8430*/  HMMA.16816.F32.BF16 R84, R188, R216.reuse, R84 ;  /* 0x000000d8bc54723c */ /* 0x080ff00000041854 */
[C---:B------:R-:W-:Y:S08]  /*8440*/  HMMA.16816.F32.BF16 R88, R196.reuse, R216, R88 ;  /* 0x000000d8c458723c */ /* 0x040ff00000041858 */
[-C--:B------:R-:W-:Y:S08]  /*8450*/  HMMA.16816.F32.BF16 R92, R196, R218.reuse, R92 ;  /* 0x000000dac45c723c */ /* 0x080ff0000004185c */
[C---:B------:R-:W-:Y:S01]  /*8460*/  HMMA.16816.F32.BF16 R96, R188.reuse, R218, R96 ;  /* 0x000000dabc60723c */ /* 0x040fe20000041860 */
[----:B------:R-:W-:Y:S07]  /*8470*/  LDSM.16.M88.4 R216, [R229+0x6900] ;  /* 0x00690000e5d8783b */ /* 0x000fee0000000200 */
[-C--:B------:R-:W-:Y:S08]  /*8480*/  HMMA.16816.F32.BF16 R100, R188, R220.reuse, R100 ;  /* 0x000000dcbc64723c */ /* 0x080ff00000041864 */
[C---:B------:R-:W-:Y:S08]  /*8490*/  HMMA.16816.F32.BF16 R104, R196.reuse, R220, R104 ;  /* 0x000000dcc468723c */ /* 0x040ff00000041868 */
[-C--:B------:R-:W-:Y:S01]  /*84a0*/  HMMA.16816.F32.BF16 R108, R196, R222.reuse, R108 ;  /* 0x000000dec46c723c */ /* 0x080fe2000004186c */
[----:B------:R-:W-:Y:S07]  /*84b0*/  LDSM.16.M88.4 R196, [R229+0x6100] ;  /* 0x00610000e5c4783b */ /* 0x000fee0000000200 */
[----:B------:R-:W-:Y:S01]  /*84c0*/  HMMA.16816.F32.BF16 R112, R188, R222, R112 ;  /* 0x000000debc70723c */ /* 0x000fe20000041870 */
[----:B------:R-:W4:Y:S07]  /*84d0*/  LDSM.16.M88.4 R188, [R229+0x5900] ;  /* 0x00590000e5bc783b */ /* 0x000f2e0000000200 */
[-C--:B-1----:R-:W-:Y:S01]  /*84e0*/  HMMA.16816.F32.BF16 R4, R184, R192.reuse, R4 ;  /* 0x000000c0b804723c */ /* 0x082fe20000041804 */
[----:B------:R-:W-:Y:S07]  /*84f0*/  LDSM.16.M88.4 R220, [R228] ;  /* 0x00000000e4dc783b */ /* 0x000fee0000000200 */
[C---:B--2---:R-:W-:Y:S08]  /*8500*/  HMMA.16816.F32.BF16 R8, R200.reuse, R192, R8 ;  /* 0x000000c0c808723c */ /* 0x044ff00000041808 */
[-C--:B------:R-:W-:Y:S08]  /*8510*/  HMMA.16816.F32.BF16 R12, R200, R194.reuse, R12 ;  /* 0x000000c2c80c723c */ /* 0x080ff0000004180c */
[C---:B------:R-:W-:Y:S01]  /*8520*/  HMMA.16816.F32.BF16 R16, R184.reuse, R194, R16 ;  /* 0x000000c2b810723c */ /* 0x040fe20000041810 */
[----:B------:R-:W1:Y:S07]  /*8530*/  LDSM.16.M88.4 R192, [R232+0x7100] ;  /* 0x00710000e8c0783b */ /* 0x000e6e0000000200 */
[-C--:B---3--:R-:W-:Y:S08]  /*8540*/  HMMA.16816.F32.BF16 R20, R184, R204.reuse, R20 ;  /* 0x000000ccb814723c */ /* 0x088ff00000041814 */
[C---:B------:R-:W-:Y:S08]  /*8550*/  HMMA.16816.F32.BF16 R24, R200.reuse, R204, R24 ;  /* 0x000000ccc818723c */ /* 0x040ff00000041818 */
[-C--:B------:R-:W-:Y:S08]  /*8560*/  HMMA.16816.F32.BF16 R28, R200, R206.reuse, R28 ;  /* 0x000000cec81c723c */ /* 0x080ff0000004181c */
[C---:B------:R-:W-:Y:S01]  /*8570*/  HMMA.16816.F32.BF16 R32, R184.reuse, R206, R32 ;  /* 0x000000ceb820723c */ /* 0x040fe20000041820 */
[----:B------:R-:W2:Y:S07]  /*8580*/  LDSM.16.M88.4 R204, [R232+0x9100] ;  /* 0x00910000e8cc783b */ /* 0x000eae0000000200 */
[-C--:B----4-:R-:W-:Y:S08]  /*8590*/  HMMA.16816.F32.BF16 R36, R184, R208.reuse, R36 ;  /* 0x000000d0b824723c */ /* 0x090ff00000041824 */
[C---:B------:R-:W-:Y:S08]  /*85a0*/  HMMA.16816.F32.BF16 R40, R200.reuse, R208, R40 ;  /* 0x000000d0c828723c */ /* 0x040ff00000041828 */
[-C--:B------:R-:W-:Y:S08]  /*85b0*/  HMMA.16816.F32.BF16 R44, R200, R210.reuse, R44 ;  /* 0x000000d2c82c723c */ /* 0x080ff0000004182c */
[C---:B------:R-:W-:Y:S08]  /*85c0*/  HMMA.16816.F32.BF16 R48, R184.reuse, R210, R48 ;  /* 0x000000d2b830723c */ /* 0x040ff00000041830 */
[-C--:B-----5:R-:W-:Y:S08]  /*85d0*/  HMMA.16816.F32.BF16 R52, R184, R212.reuse, R52 ;  /* 0x000000d4b834723c */ /* 0x0a0ff00000041834 */
[C---:B------:R-:W-:Y:S08]  /*85e0*/  HMMA.16816.F32.BF16 R56, R200.reuse, R212, R56 ;  /* 0x000000d4c838723c */ /* 0x040ff00000041838 */
[-C--:B------:R-:W-:Y:S08]  /*85f0*/  HMMA.16816.F32.BF16 R60, R200, R214.reuse, R60 ;  /* 0x000000d6c83c723c */ /* 0x080ff0000004183c */
        /* <DEDUP_REMOVED lines=12> */
[----:B------:R-:W-:Y:S08]  /*86c0*/  HMMA.16816.F32.BF16 R112, R184, R218, R112 ;  /* 0x000000dab870723c */ /* 0x000ff00000041870 */
[-C--:B-1----:R-:W-:Y:S08]  /*86d0*/  HMMA.16816.F32.BF16 R4, R192, R220.reuse, R4 ;  /* 0x000000dcc004723c */ /* 0x082ff00000041804 */
[C---:B--2---:R-:W-:Y:S08]  /*86e0*/  HMMA.16816.F32.BF16 R8, R204.reuse, R220, R8 ;  /* 0x000000dccc08723c */ /* 0x044ff00000041808 */
[-C--:B------:R-:W-:Y:S08]  /*86f0*/  HMMA.16816.F32.BF16 R12, R204, R222.reuse, R12 ;  /* 0x000000decc0c723c */ /* 0x080ff0000004180c */
[----:B------:R-:W-:Y:S01]  /*8700*/  FMUL.FTZ R4, R4, c[0x0][0x320] ;  /* 0x0000c80004047a20 */ /* 0x000fe20000410000 */
[C---:B------:R-:W-:Y:S03]  /*8710*/  HMMA.16816.F32.BF16 R16, R192.reuse, R222, R16 ;  /* 0x000000dec010723c */ /* 0x040fe60000041810 */
[----:B------:R-:W-:Y:S01]  /*8720*/  MUFU.TANH R186, R4 ;  /* 0x0000000400ba7308 */ /* 0x000fe20000002400 */
[----:B------:R-:W-:Y:S02]  /*8730*/  FMUL.FTZ R5, R5, c[0x0][0x320] ;  /* 0x0000c80005057a20 */ /* 0x000fe40000410000 */
[----:B------:R-:W-:Y:S02]  /*8740*/  FMUL.FTZ R6, R6, c[0x0][0x320] ;  /* 0x0000c80006067a20 */ /* 0x000fe40000410000 */
[----:B------:R-:W-:Y:S04]  /*8750*/  FMUL.FTZ R7, R7, c[0x0][0x320] ;  /* 0x0000c80007077a20 */ /* 0x000fe80000410000 */
[----:B------:R-:W-:Y:S01]  /*8760*/  FMUL.FTZ R8, R8, c[0x0][0x320] ;  /* 0x0000c80008087a20 */ /* 0x000fe20000410000 */
[----:B------:R-:W-:Y:S01]  /*8770*/  MUFU.TANH R198, R5 ;  /* 0x0000000500c67308 */ /* 0x000fe20000002400 */
[----:B------:R-:W-:Y:S02]  /*8780*/  FMUL.FTZ R9, R9, c[0x0][0x320] ;  /* 0x0000c80009097a20 */ /* 0x000fe40000410000 */
[----:B------:R-:W-:Y:S02]  /*8790*/  FMUL.FTZ R10, R10, c[0x0][0x320] ;  /* 0x0000c8000a0a7a20 */ /* 0x000fe40000410000 */
[----:B------:R-:W-:Y:S02]  /*87a0*/  FMUL.FTZ R11, R11, c[0x0][0x320] ;  /* 0x0000c8000b0b7a20 */ /* 0x000fe40000410000 */
[----:B------:R-:W-:Y:S02]  /*87b0*/  FMUL.FTZ R12, R12, c[0x0][0x320] ;  /* 0x0000c8000c0c7a20 */ /* 0x000fe40000410000 */
[----:B------:R-:W-:Y:S01]  /*87c0*/  FMUL.FTZ R13, R13, c[0x0][0x320] ;  /* 0x0000c8000d0d7a20 */ /* 0x000fe20000410000 */
[----:B------:R-:W-:Y:S01]  /*87d0*/  MUFU.TANH R187, R6 ;  /* 0x0000000600bb7308 */ /* 0x000fe20000002400 */
[----:B------:R-:W-:Y:S02]  /*87e0*/  FMUL.FTZ R17, R17, c[0x0][0x320] ;  /* 0x0000c80011117a20 */ /* 0x000fe40000410000 */
[----:B------:R-:W-:Y:S02]  /*87f0*/  FMUL.FTZ R18, R18, c[0x0][0x320] ;  /* 0x0000c80012127a20 */ /* 0x000fe40000410000 */
[----:B------:R-:W-:Y:S02]  /*8800*/  FMUL.FTZ R19, R19, c[0x0][0x320] ;  /* 0x0000c80013137a20 */ /* 0x000fe40000410000 */
[----:B------:R-:W-:Y:S02]  /*8810*/  FMUL.FTZ R14, R14, c[0x0][0x320] ;  /* 0x0000c8000e0e7a20 */ /* 0x000fe40000410000 */
[----:B------:R-:W-:Y:S01]  /*8820*/  FMUL.FTZ R15, R15, c[0x0][0x320] ;  /* 0x0000c8000f0f7a20 */ /* 0x000fe20000410000 */
[----:B------:R1:W-:Y:S01]  /*8830*/  MUFU.TANH R199, R7 ;  /* 0x0000000700c77308 */ /* 0x0003e20000002400 */
[----:B------:R-:W-:Y:S09]  /*8840*/  FMUL.FTZ R16, R16, c[0x0][0x320] ;  /* 0x0000c80010107a20 */ /* 0x000ff20000410000 */
[----:B------:R-:W-:Y:S10]  /*8850*/  MUFU.TANH R197, R8 ;  /* 0x0000000800c57308 */ /* 0x000ff40000002400 */
[----:B------:R-:W-:Y:S01]  /*8860*/  MUFU.TANH R200, R9 ;  /* 0x0000000900c87308 */ /* 0x000fe20000002400 */
[----:B-1----:R-:W1:Y:S09]  /*8870*/  LDSM.16.M88.4 R4, [R228+0x800] ;  /* 0x00080000e404783b */ /* 0x002e720000000200 */
[----:B------:R-:W-:Y:S10]  /*8880*/  MUFU.TANH R188, R10 ;  /* 0x0000000a00bc7308 */ /* 0x000ff40000002400 */
[----:B------:R2:W-:Y:S10]  /*8890*/  MUFU.TANH R201, R11 ;  /* 0x0000000b00c97308 */ /* 0x0005f40000002400 */
[----:B------:R-:W-:Y:S10]  /*88a0*/  MUFU.TANH R191, R12 ;  /* 0x0000000c00bf7308 */ /* 0x000ff40000002400 */
[----:B------:R-:W-:Y:S01]  /*88b0*/  MUFU.TANH R189, R13 ;  /* 0x0000000d00bd7308 */ /* 0x000fe20000002400 */
[----:B--2---:R-:W2:Y:S01]  /*88c0*/  LDSM.16.M88.4 R8, [R228+0x1000] ;  /* 0x00100000e408783b */ /* 0x004ea20000000200 */
[-C--:B-1----:R-:W-:Y:S08]  /*88d0*/  HMMA.16816.F32.BF16 R20, R192, R4.reuse, R20 ;  /* 0x00000004c014723c */ /* 0x082ff00000041814 */
[----:B------:R-:W-:Y:S01]  /*88e0*/  MUFU.TANH R196, R14 ;  /* 0x0000000e00c47308 */ /* 0x000fe20000002400 */
[C---:B------:R-:W-:Y:S09]  /*88f0*/  HMMA.16816.F32.BF16 R24, R204.reuse, R4, R24 ;  /* 0x00000004cc18723c */ /* 0x040ff20000041818 */
[----:B------:R-:W-:Y:S01]  /*8900*/  MUFU.TANH R190, R15 ;  /* 0x0000000f00be7308 */ /* 0x000fe20000002400 */
[-C--:B------:R-:W-:Y:S08]  /*8910*/  HMMA.16816.F32.BF16 R28, R204, R6.reuse, R28 ;  /* 0x00000006cc1c723c */ /* 0x080ff0000004181c */
[C---:B------:R-:W-:Y:S01]  /*8920*/  HMMA.16816.F32.BF16 R32, R192.reuse, R6, R32 ;  /* 0x00000006c020723c */ /* 0x040fe20000041820 */
[----:B------:R-:W-:Y:S01]  /*8930*/  MUFU.TANH R185, R16 ;  /* 0x0000001000b97308 */ /* 0x000fe20000002400 */
[----:B------:R-:W1:Y:S02]  /*8940*/  LDSM.16.M88.4 R4, [R228+0x1800] ;  /* 0x00180000e404783b */ /* 0x000e640000000200 */
[----:B------:R-:W-:Y:S02]  /*8950*/  FMUL.FTZ R20, R20, c[0x0][0x320] ;  /* 0x0000c80014147a20 */ /* 0x000fe40000410000 */
[----:B------:R-:W-:Y:S02]  /*8960*/  FMUL.FTZ R21, R21, c[0x0][0x320] ;  /* 0x0000c80015157a20 */ /* 0x000fe40000410000 */
[----:B------:R-:W-:Y:S03]  /*8970*/  FMUL.FTZ R22, R22, c[0x0][0x320] ;  /* 0x0000c80016167a20 */ /* 0x000fe60000410000 */
[----:B------:R-:W-:Y:S01]  /*8980*/  MUFU.TANH R184, R17 ;  /* 0x0000001100b87308 */ /* 0x000fe20000002400 */
[----:B------:R-:W-:Y:S02]  /*8990*/  FMUL.FTZ R23, R23, c[0x0][0x320] ;  /* 0x0000c80017177a20 */ /* 0x000fe40000410000 */
[----:B------:R-:W-:Y:S01]  /*89a0*/  FMUL.FTZ R24, R24, c[0x0][0x320] ;  /* 0x0000c80018187a20 */ /* 0x000fe20000410000 */
[-C--:B--2---:R-:W-:Y:S03]  /*89b0*/  HMMA.16816.F32.BF16 R36, R192, R8.reuse, R36 ;  /* 0x00000008c024723c */ /* 0x084fe60000041824 */
[----:B------:R-:W-:Y:S02]  /*89c0*/  FMUL.FTZ R25, R25, c[0x0][0x320] ;  /* 0x0000c80019197a20 */ /* 0x000fe40000410000 */
[----:B------:R-:W-:Y:S01]  /*89d0*/  FMUL.FTZ R26, R26, c[0x0][0x320] ;  /* 0x0000c8001a1a7a20 */ /* 0x000fe20000410000 */
[----:B------:R-:W-:Y:S01]  /*89e0*/  MUFU.TANH R18, R18 ;  /* 0x0000001200127308 */ /* 0x000fe20000002400 */
[----:B------:R-:W-:Y:S01]  /*89f0*/  FMUL.FTZ R27, R27, c[0x0][0x320] ;  /* 0x0000c8001b1b7a20 */ /* 0x000fe20000410000 */
[C---:B------:R-:W-:Y:S04]  /*8a00*/  HMMA.16816.F32.BF16 R40, R204.reuse, R8, R40 ;  /* 0x00000008cc28723c */ /* 0x040fe80000041828 */
[----:B------:R-:W-:Y:S02]  /*8a10*/  FMUL.FTZ R28, R28, c[0x0][0x320] ;  /* 0x0000c8001c1c7a20 */ /* 0x000fe40000410000 */
[----:B------:R-:W-:Y:S02]  /*8a20*/  FMUL.FTZ R29, R29, c[0x0][0x320] ;  /* 0x0000c8001d1d7a20 */ /* 0x000fe40000410000 */
[----:B------:R-:W-:Y:S01]  /*8a30*/  MUFU.TANH R19, R19 ;  /* 0x0000001300137308 */ /* 0x000fe20000002400 */
[-C--:B------:R-:W-:Y:S03]  /*8a40*/  HMMA.16816.F32.BF16 R44, R204, R10.reuse, R44 ;  /* 0x0000000acc2c723c */ /* 0x080fe6000004182c */
[----:B------:R-:W-:Y:S02]  /*8a50*/  FMUL.FTZ R30, R30, c[0x0][0x320] ;  /* 0x0000c8001e1e7a20 */ /* 0x000fe40000410000 */
[----:B------:R-:W-:Y:S02]  /*8a60*/  FMUL.FTZ R31, R31, c[0x0][0x320] ;  /* 0x0000c8001f1f7a20 */ /* 0x000fe40000410000 */
[----:B------:R-:W-:Y:S01]  /*8a70*/  FMUL.FTZ R32, R32, c[0x0][0x320] ;  /* 0x0000c80020207a20 */ /* 0x000fe20000410000 */
[C---:B------:R-:W-:Y:S01]  /*8a80*/  HMMA.16816.F32.BF16 R48, R192.reuse, R10, R48 ;  /* 0x0000000ac030723c */ /* 0x040fe20000041830 */
[----:B------:R-:W-:Y:S01]  /*8a90*/  MUFU.TANH R20, R20 ;  /* 0x0000001400147308 */ /* 0x000fe20000002400 */
[----:B------:R-:W2:Y:S02]  /*8aa0*/  LDSM.16.M88.4 R8, [R228+0x2000] ;  /* 0x00200000e408783b */ /* 0x000ea40000000200 */
[----:B------:R-:W-:Y:S02]  /*8ab0*/  FMUL.FTZ R33, R33, c[0x0][0x320] ;  /* 0x0000c80021217a20 */ /* 0x000fe40000410000 */
[----:B------:R-:W-:Y:S02]  /*8ac0*/  FMUL.FTZ R34, R34, c[0x0][0x320] ;  /* 0x0000c80022227a20 */ /* 0x000fe40000410000 */
[-C--:B-1----:R-:W-:Y:S03]  /*8ad0*/  HMMA.16816.F32.BF16 R52, R192, R4.reuse, R52 ;  /* 0x00000004c034723c */ /* 0x082fe60000041834 */
[----:B------:R-:W-:Y:S01]  /*8ae0*/  MUFU.TANH R21, R21 ;  /* 0x0000001500157308 */ /* 0x000fe20000002400 */
[----:B------:R-:W-:Y:S02]  /*8af0*/  FMUL.FTZ R35, R35, c[0x0][0x320] ;  /* 0x0000c80023237a20 */ /* 0x000fe40000410000 */
[----:B------:R-:W-:Y:S02]  /*8b00*/  FMUL.FTZ R36, R36, c[0x0][0x320] ;  /* 0x0000c80024247a20 */ /* 0x000fe40000410000 */
[C---:B------:R-:W-:Y:S04]  /*8b10*/  HMMA.16816.F32.BF16 R56, R204.reuse, R4, R56 ;  /* 0x00000004cc38723c */ /* 0x040fe80000041838 */
[----:B------:R-:W-:Y:S01]  /*8b20*/  FMUL.FTZ R37, R37, c[0x0][0x320] ;  /* 0x0000c80025257a20 */ /* 0x000fe20000410000 */
[----:B------:R-:W-:Y:S01]  /*8b30*/  MUFU.TANH R22, R22 ;  /* 0x0000001600167308 */ /* 0x000fe20000002400 */
[----:B------:R-:W-:Y:S02]  /*8b40*/  FMUL.FTZ R38, R38, c[0x0][0x320] ;  /* 0x0000c80026267a20 */ /* 0x000fe40000410000 */
[-C--:B------:R-:W-:Y:S04]  /*8b50*/  HMMA.16816.F32.BF16 R60, R204, R6.reuse, R60 ;  /* 0x00000006cc3c723c */ /* 0x080fe8000004183c */
[----:B------:R-:W-:Y:S02]  /*8b60*/  FMUL.FTZ R39, R39, c[0x0][0x320] ;  /* 0x0000c80027277a20 */ /* 0x000fe40000410000 */
[----:B------:R-:W-:Y:S01]  /*8b70*/  FMUL.FTZ R40, R40, c[0x0][0x320] ;  /* 0x0000c80028287a20 */ /* 0x000fe20000410000 */
[----:B------:R-:W-:Y:S01]  /*8b80*/  MUFU.TANH R23, R23 ;  /* 0x0000001700177308 */ /* 0x000fe20000002400 */
[C---:B------:R-:W-:Y:S01]  /*8b90*/  HMMA.16816.F32.BF16 R64, R192.reuse, R6, R64 ;  /* 0x00000006c040723c */ /* 0x040fe20000041840 */
[----:B------:R-:W1:Y:S03]  /*8ba0*/  LDSM.16.M88.4 R4, [R228+0x2800] ;  /* 0x00280000e404783b */ /* 0x000e660000000200 */
[----:B------:R-:W-:Y:S02]  /*8bb0*/  FMUL.FTZ R41, R41, c[0x0][0x320] ;  /* 0x0000c80029297a20 */ /* 0x000fe40000410000 */
[----:B------:R-:W-:Y:S02]  /*8bc0*/  FMUL.FTZ R42, R42, c[0x0][0x320] ;  /* 0x0000c8002a2a7a20 */ /* 0x000fe40000410000 */
[----:B------:R-:W-:Y:S01]  /*8bd0*/  FMUL.FTZ R43, R43, c[0x0][0x320] ;  /* 0x0000c8002b2b7a20 */ /* 0x000fe20000410000 */
[----:B------:R-:W-:Y:S01]  /*8be0*/  MUFU.TANH R24, R24 ;  /* 0x0000001800187308 */ /* 0x000fe20000002400 */
[-C--:B--2---:R-:W-:Y:S03]  /*8bf0*/  HMMA.16816.F32.BF16 R68, R192, R8.reuse, R68 ;  /* 0x00000008c044723c */ /* 0x084fe60000041844 */
[----:B------:R-:W-:Y:S02]  /*8c00*/  FMUL.FTZ R44, R44, c[0x0][0x320] ;  /* 0x0000c8002c2c7a20 */ /* 0x000fe40000410000 */
[----:B------:R-:W-:Y:S02]  /*8c10*/  FMUL.FTZ R45, R45, c[0x0][0x320] ;  /* 0x0000c8002d2d7a20 */ /* 0x000fe40000410000 */
[----:B------:R-:W-:Y:S01]  /*8c20*/  FMUL.FTZ R46, R46, c[0x0][0x320] ;  /* 0x0000c8002e2e7a20 */ /* 0x000fe20000410000 */
[C---:B------:R-:W-:Y:S01]  /*8c30*/  HMMA.16816.F32.BF16 R72, R204.reuse, R8, R72 ;  /* 0x00000008cc48723c */ /* 0x040fe20000041848 */
[----:B------:R-:W-:Y:S03]  /*8c40*/  MUFU.TANH R25, R25 ;  /* 0x0000001900197308 */ /* 0x000fe60000002400 */
[----:B------:R-:W-:Y:S02]  /*8c50*/  FMUL.FTZ R47, R47, c[0x0][0x320] ;  /* 0x0000c8002f2f7a20 */ /* 0x000fe40000410000 */
[----:B------:R-:W-:Y:S02]  /*8c60*/  FMUL.FTZ R64, R64, c[0x0][0x320] ;  /* 0x0000c80040407a20 */ /* 0x000fe40000410000 */
[-C--:B------:R-:W-:Y:S03]  /*8c70*/  HMMA.16816.F32.BF16 R76, R204, R10.reuse, R76 ;  /* 0x0000000acc4c723c */ /* 0x080fe6000004184c */
[----:B------:R-:W-:Y:S01]  /*8c80*/  MUFU.TANH R211, R64 ;  /* 0x0000004000d37308 */ /* 0x000fe20000002400 */
[----:B------:R-:W-:Y:S02]  /*8c90*/  FMUL.FTZ R48, R48, c[0x0][0x320] ;  /* 0x0000c80030307a20 */ /* 0x000fe40000410000 */
[----:B------:R-:W-:Y:S02]  /*8ca0*/  FMUL.FTZ R49, R49, c[0x0][0x320] ;  /* 0x0000c80031317a20 */ /* 0x000fe40000410000 */
[C---:B------:R-:W-:Y:S01]  /*8cb0*/  HMMA.16816.F32.BF16 R80, R192.reuse, R10, R80 ;  /* 0x0000000ac050723c */ /* 0x040fe20000041850 */
[----:B------:R-:W2:Y:S01]  /*8cc0*/  LDSM.16.M88.4 R8, [R228+0x3000] ;  /* 0x00300000e408783b */ /* 0x000ea20000000200 */
[----:B------:R-:W-:Y:S04]  /*8cd0*/  DEPBAR.LE SB0, 0x0 ;  /* 0x000080000000791a */ /* 0x000fe80000000000 */
[----:B------:R-:W-:Y:S01]  /*8ce0*/  MUFU.TANH R26, R26 ;  /* 0x0000001a001a7308 */ /* 0x000fe20000002400 */
[----:B------:R-:W-:Y:S01]  /*8cf0*/  FMUL.FTZ R50, R50, c[0x0][0x320] ;  /* 0x0000c80032327a20 */ /* 0x000fe20000410000 */
[-C--:B-1----:R-:W-:Y:S01]  /*8d00*/  HMMA.16816.F32.BF16 R84, R192, R4.reuse, R84 ;  /* 0x00000004c054723c */ /* 0x082fe20000041854 */
[----:B------:R-:W-:Y:S04]  /*8d10*/  BAR.SYNC.DEFER_BLOCKING 0x0 ;  /* 0x0000000000007b1d */ /* 0x000fe80000010000 */
[----:B------:R-:W-:Y:S02]  /*8d20*/  FMUL.FTZ R75, R75, c[0x0][0x320] ;  /* 0x0000c8004b4b7a20 */ /* 0x000fe40000410000 */
[----:B------:R-:W-:Y:S01]  /*8d30*/  FMUL.FTZ R51, R51, c[0x0][0x320] ;  /* 0x0000c80033337a20 */ /* 0x000fe20000410000 */
[----:B------:R-:W-:Y:S01]  /*8d40*/  MUFU.TANH R27, R27 ;  /* 0x0000001b001b7308 */ /* 0x000fe20000002400 */
[C---:B------:R-:W-:Y:S04]  /*8d50*/  HMMA.16816.F32.BF16 R88, R204.reuse, R4, R88 ;  /* 0x00000004cc58723c */ /* 0x040fe80000041858 */
[----:B------:R-:W-:Y:S02]  /*8d60*/  FMUL.FTZ R52, R52, c[0x0][0x320] ;  /* 0x0000c80034347a20 */ /* 0x000fe40000410000 */
[----:B------:R-:W-:Y:S02]  /*8d70*/  FMUL.FTZ R53, R53, c[0x0][0x320] ;  /* 0x0000c80035357a20 */ /* 0x000fe40000410000 */
[-C--:B------:R-:W-:Y:S01]  /*8d80*/  HMMA.16816.F32.BF16 R92, R204, R6.reuse, R92 ;  /* 0x00000006cc5c723c */ /* 0x080fe2000004185c */
[----:B------:R-:W-:Y:S03]  /*8d90*/  MUFU.TANH R64, R75 ;  /* 0x0000004b00407308 */ /* 0x000fe60000002400 */
[----:B------:R-:W-:Y:S02]  /*8da0*/  FMUL.FTZ R54, R54, c[0x0][0x320] ;  /* 0x0000c80036367a20 */ /* 0x000fe40000410000 */
[----:B------:R-:W-:Y:S02]  /*8db0*/  FMUL.FTZ R55, R55, c[0x0][0x320] ;  /* 0x0000c80037377a20 */ /* 0x000fe40000410000 */
[----:B------:R-:W-:Y:S01]  /*8dc0*/  FMUL.FTZ R87, R87, c[0x0][0x320] ;  /* 0x0000c80057577a20 */ /* 0x000fe20000410000 */
[C---:B------:R-:W-:Y:S02]  /*8dd0*/  HMMA.16816.F32.BF16 R96, R192.reuse, R6, R96 ;  /* 0x00000006c060723c */ /* 0x040fe40000041860 */
[----:B------:R-:W-:Y:S02]  /*8de0*/  MUFU.TANH R28, R28 ;  /* 0x0000001c001c7308 */ /* 0x000fe40000002400 */
[----:B------:R-:W-:Y:S02]  /*8df0*/  FMUL.FTZ R56, R56, c[0x0][0x320] ;  /* 0x0000c80038387a20 */ /* 0x000fe40000410000 */
[----:B------:R-:W-:Y:S02]  /*8e00*/  FMUL.FTZ R57, R57, c[0x0][0x320] ;  /* 0x0000c80039397a20 */ /* 0x000fe40000410000 */
[-C--:B--2---:R-:W-:Y:S04]  /*8e10*/  HMMA.16816.F32.BF16 R100, R192, R8.reuse, R100 ;  /* 0x00000008c064723c */ /* 0x084fe80000041864 */
[----:B------:R-:W1:Y:S01]  /*8e20*/  MUFU.TANH R0, R87 ;  /* 0x0000005700007308 */ /* 0x000e620000002400 */
[----:B------:R-:W-:Y:S02]  /*8e30*/  FMUL.FTZ R58, R58, c[0x0][0x320] ;  /* 0x0000c8003a3a7a20 */ /* 0x000fe40000410000 */
[----:B------:R-:W-:Y:S01]  /*8e40*/  FMUL.FTZ R93, R93, c[0x0][0x320] ;  /* 0x0000c8005d5d7a20 */ /* 0x000fe20000410000 */
[C---:B------:R-:W-:Y:S04]  /*8e50*/  HMMA.16816.F32.BF16 R104, R204.reuse, R8, R104 ;  /* 0x00000008cc68723c */ /* 0x040fe80000041868 */
[----:B------:R-:W-:Y:S02]  /*8e60*/  FMUL.FTZ R59, R59, c[0x0][0x320] ;  /* 0x0000c8003b3b7a20 */ /* 0x000fe40000410000 */
[----:B------:R-:W-:Y:S01]  /*8e70*/  MUFU.TANH R29, R29 ;  /* 0x0000001d001d7308 */ /* 0x000fe20000002400 */
[----:B------:R-:W-:Y:S01]  /*8e80*/  FMUL.FTZ R60, R60, c[0x0][0x320] ;  /* 0x0000c8003c3c7a20 */ /* 0x000fe20000410000 */
[-C--:B------:R-:W-:Y:S04]  /*8e90*/  HMMA.16816.F32.BF16 R108, R204, R10.reuse, R108 ;  /* 0x0000000acc6c723c */ /* 0x080fe8000004186c */
[----:B------:R-:W-:Y:S02]  /*8ea0*/  FMUL.FTZ R61, R61, c[0x0][0x320] ;  /* 0x0000c8003d3d7a20 */ /* 0x000fe40000410000 */
[----:B------:R-:W-:Y:S02]  /*8eb0*/  FMUL.FTZ R62, R62, c[0x0][0x320] ;  /* 0x0000c8003e3e7a20 */ /* 0x000fe40000410000 */
[----:B------:R-:W-:Y:S01]  /*8ec0*/  MUFU.TANH R30, R30 ;  /* 0x0000001e001e7308 */ /* 0x000fe20000002400 */
[----:B------:R-:W-:Y:S01]  /*8ed0*/  HMMA.16816.F32.BF16 R112, R192, R10, R112 ;  /* 0x0000000ac070723c */ /* 0x000fe20000041870 */
[----:B-1----:R1:W-:Y:S03]  /*8ee0*/  STL [R1+0x8], R0 ;  /* 0x0000080001007387 */ /* 0x0023e60000100800 */
[----:B------:R-:W-:Y:S02]  /*8ef0*/  FMUL.FTZ R63, R63, c[0x0][0x320] ;  /* 0x0000c8003f3f7a20 */ /* 0x000fe40000410000 */
[----:B------:R-:W-:Y:S02]  /*8f00*/  FMUL.FTZ R65, R65, c[0x0][0x320] ;  /* 0x0000c80041417a20 */ /* 0x000fe40000410000 */
[----:B------:R-:W-:Y:S01]  /*8f10*/  FMUL.FTZ R66, R66, c[0x0][0x320] ;  /* 0x0000c80042427a20 */ /* 0x000fe20000410000 */
[----:B------:R-:W-:Y:S03]  /*8f20*/  MUFU.TANH R31, R31 ;  /* 0x0000001f001f7308 */ /* 0x000fe60000002400 */
        /* <DEDUP_REMOVED lines=10> */
[----:B-1----:R-:W1:Y:S01]  /*8fd0*/  MUFU.TANH R0, R93 ;  /* 0x0000005d00007308 */ /* 0x002e620000002400 */
[----:B------:R-:W-:Y:S02]  /*8fe0*/  FMUL.FTZ R109, R109, c[0x0][0x320] ;  /* 0x0000c8006d6d7a20 */ /* 0x000fe40000410000 */
[----:B------:R-:W-:Y:S02]  /*8ff0*/  FMUL.FTZ R75, R110, c[0x0][0x320] ;  /* 0x0000c8006e4b7a20 */ /* 0x000fe40000410000 */
[----:B------:R-:W-:Y:S02]  /*9000*/  FMUL.FTZ R112, R112, c[0x0][0x320] ;  /* 0x0000c80070707a20 */ /* 0x000fe40000410000 */
[----:B------:R-:W-:Y:S02]  /*9010*/  FMUL.FTZ R113, R113, c[0x0][0x320] ;  /* 0x0000c80071717a20 */ /* 0x000fe40000410000 */
[----:B------:R-:W-:Y:S01]  /*9020*/  FMUL.FTZ R114, R114, c[0x0][0x320] ;  /* 0x0000c80072727a20 */ /* 0x000fe20000410000 */
[----:B------:R-:W2:Y:S01]  /*9030*/  MUFU.TANH R33, R33 ;  /* 0x0000002100217308 */ /* 0x000ea20000002400 */
[----:B------:R-:W-:Y:S02]  /*9040*/  FMUL.FTZ R115, R115, c[0x0][0x320] ;  /* 0x0000c80073737a20 */ /* 0x000fe40000410000 */
[----:B------:R-:W-:Y:S02]  /*9050*/  FMUL.FTZ R67, R67, c[0x0][0x320] ;  /* 0x0000c80043437a20 */ /* 0x000fe40000410000 */
[----:B------:R-:W-:Y:S02]  /*9060*/  FMUL.FTZ R68, R68, c[0x0][0x320] ;  /* 0x0000c80044447a20 */ /* 0x000fe40000410000 */
[----:B------:R-:W-:Y:S02]  /*9070*/  FMUL.FTZ R69, R69, c[0x0][0x320] ;  /* 0x0000c80045457a20 */ /* 0x000fe40000410000 */
[----:B------:R-:W-:Y:S01]  /*9080*/  FMUL.FTZ R70, R70, c[0x0][0x320] ;  /* 0x0000c80046467a20 */ /* 0x000fe20000410000 */
[----:B------:R-:W3:Y:S01]  /*9090*/  MUFU.TANH R34, R34 ;  /* 0x0000002200227308 */ /* 0x000ee20000002400 */
[----:B------:R-:W-:Y:S02]  /*90a0*/  FMUL.FTZ R71, R71, c[0x0][0x320] ;  /* 0x0000c80047477a20 */ /* 0x000fe40000410000 */
[----:B------:R-:W-:Y:S01]  /*90b0*/  FMUL.FTZ R72, R72, c[0x0][0x320] ;  /* 0x0000c80048487a20 */ /* 0x000fe20000410000 */
[----:B-1----:R1:W-:Y:S01]  /*90c0*/  STL [R1+0x10], R0 ;  /* 0x0000100001007387 */ /* 0x0023e20000100800 */
[----:B------:R-:W-:Y:S02]  /*90d0*/  FMUL.FTZ R73, R73, c[0x0][0x320] ;  /* 0x0000c80049497a20 */ /* 0x000fe40000410000 */
[----:B------:R-:W-:Y:S02]  /*90e0*/  FMUL.FTZ R76, R76, c[0x0][0x320] ;  /* 0x0000c8004c4c7a20 */ /* 0x000fe40000410000 */
[----:B------:R-:W-:Y:S01]  /*90f0*/  FMUL.FTZ R77, R77, c[0x0][0x320] ;  /* 0x0000c8004d4d7a20 */ /* 0x000fe20000410000 */
[----:B------:R-:W4:Y:S01]  /*9100*/  MUFU.TANH R35, R35 ;  /* 0x0000002300237308 */ /* 0x000f220000002400 */
[----:B------:R-:W-:Y:S02]  /*9110*/  FMUL.FTZ R78, R78, c[0x0][0x320] ;  /* 0x0000c8004e4e7a20 */ /* 0x000fe40000410000 */
[----:B------:R-:W-:Y:S02]  /*9120*/  FMUL.FTZ R79, R79, c[0x0][0x320] ;  /* 0x0000c8004f4f7a20 */ /* 0x000fe40000410000 */
[----:B------:R-:W-:Y:S02]  /*9130*/  FMUL.FTZ R80, R80, c[0x0][0x320] ;  /* 0x0000c80050507a20 */ /* 0x000fe40000410000 */
[----:B------:R-:W-:Y:S02]  /*9140*/  FMUL.FTZ R82, R82, c[0x0][0x320] ;  /* 0x0000c80052527a20 */ /* 0x000fe40000410000 */
[----:B------:R-:W-:Y:S01]  /*9150*/  FMUL.FTZ R83, R83, c[0x0][0x320] ;  /* 0x0000c80053537a20 */ /* 0x000fe20000410000 */
[----:B------:R-:W1:Y:S01]  /*9160*/  MUFU.TANH R36, R36 ;  /* 0x0000002400247308 */ /* 0x000e620000002400 */
        /* <DEDUP_REMOVED lines=17> */
[----:B------:R2:W2:Y:S01]  /*9280*/  MUFU.TANH R17, R39 ;  /* 0x0000002700117308 */ /* 0x0004a20000002400 */
[----:B------:R-:W-:Y:S02]  /*9290*/  FMUL.FTZ R108, R108, c[0x0][0x320] ;  /* 0x0000c8006c6c7a20 */ /* 0x000fe40000410000 */
[----:B-1----:R-:W-:Y:S07]  /*92a0*/  FMUL.FTZ R0, R111, c[0x0][0x320] ;  /* 0x0000c8006f007a20 */ /* 0x002fee0000410000 */
[----:B------:R-:W1:Y:S10]  /*92b0*/  MUFU.TANH R40, R40 ;  /* 0x0000002800287308 */ /* 0x000e740000002400 */
[----:B------:R-:W1:Y:S10]  /*92c0*/  MUFU.TANH R41, R41 ;  /* 0x0000002900297308 */ /* 0x000e740000002400 */
[----:B------:R-:W1:Y:S10]  /*92d0*/  MUFU.TANH R42, R42 ;  /* 0x0000002a002a7308 */ /* 0x000e740000002400 */
[----:B------:R1:W1:Y:S10]  /*92e0*/  MUFU.TANH R203, R43 ;  /* 0x0000002b00cb7308 */ /* 0x0002740000002400 */
[----:B------:R1:W1:Y:S10]  /*92f0*/  MUFU.TANH R202, R44 ;  /* 0x0000002c00ca7308 */ /* 0x0002740000002400 */
[----:B------:R1:W1:Y:S10]  /*9300*/  MUFU.TANH R208, R45 ;  /* 0x0000002d00d07308 */ /* 0x0002740000002400 */
[----:B------:R1:W1:Y:S10]  /*9310*/  MUFU.TANH R209, R46 ;  /* 0x0000002e00d17308 */ /* 0x0002740000002400 */
[----:B------:R1:W1:Y:S10]  /*9320*/  MUFU.TANH R216, R47 ;  /* 0x0000002f00d87308 */ /* 0x0002740000002400 */
[----:B------:R-:W1:Y:S10]  /*9330*/  MUFU.TANH R48, R48 ;  /* 0x0000003000307308 */ /* 0x000e740000002400 */
        /* <DEDUP_REMOVED lines=58> */
[----:B------:R1:W1:Y:S10]  /*96e0*/  MUFU.TANH R74, R0 ;  /* 0x00000000004a7308 */ /* 0x0002740000002400 */
[----:B------:R-:W1:Y:S10]  /*96f0*/  MUFU.TANH R112, R112 ;  /* 0x0000007000707308 */ /* 0x000e740000002400 */
[----:B------:R-:W1:Y:S10]  /*9700*/  MUFU.TANH R113, R113 ;  /* 0x0000007100717308 */ /* 0x000e740000002400 */
[----:B------:R-:W1:Y:S10]  /*9710*/  MUFU.TANH R114, R114 ;  /* 0x0000007200727308 */ /* 0x000e740000002400 */
[----:B------:R-:W1:Y:S02]  /*9720*/  MUFU.TANH R115, R115 ;  /* 0x0000007300737308 */ /* 0x000e640000002400 */
[----:B-1234-:R-:W-:-:S05]  /*9730*/  @P0 BRA `(.L_x_22) ;  /* 0xffffe0d000000947 */ /* 0x01efca000383ffff */
.L_x_21:
[----:B------:R1:W-:Y:S01]  /*9740*/  STL [R1+0x44], R234 ;  /* 0x000044ea01007387 */ /* 0x0003e20000100800 */
[----:B------:R-:W-:Y:S01]  /*9750*/  FMNMX.FTZ R0, R186, R3, !PT ;  /* 0x00000003ba007209 */ /* 0x000fe20007810000 */
[----:B------:R-:W-:Y:S01]  /*9760*/  UISETP.GT.AND UP0, UPT, UR6, UR8, UPT ;  /* 0x000000080600728c */ /* 0x000fe2000bf04270 */
[----:B------:R-:W-:Y:S01]  /*9770*/  FMNMX.FTZ R2, R197, R117, !PT ;  /* 0x00000075c5027209 */ /* 0x000fe20007810000 */
[----:B------:R-:W0:Y:S01]  /*9780*/  LDGDEPBAR ;  /* 0x00000000000079af */ /* 0x000e220000000000 */
[----:B------:R-:W-:Y:S01]  /*9790*/  FMNMX.FTZ R0, R198, R0, !PT ;  /* 0x00000000c6007209 */ /* 0x000fe20007810000 */
[----:B------:R-:W-:Y:S01]  /*97a0*/  UIADD3 UR6, UR6, -0x1, URZ ;  /* 0xffffffff06067890 */ /* 0x000fe2000fffe03f */
[----:B------:R-:W-:Y:S02]  /*97b0*/  FMNMX.FTZ R2, R200, R2, !PT ;  /* 0x00000002c8027209 */ /* 0x000fe40007810000 */
[----:B------:R-:W-:Y:S02]  /*97c0*/  FMNMX.FTZ R0, R185, R0, !PT ;  /* 0x00000000b9007209 */ /* 0x000fe40007810000 */
[----:B------:R-:W-:Y:S02]  /*97d0*/  FMNMX.FTZ R2, R191, R2, !PT ;  /* 0x00000002bf027209 */ /* 0x000fe40007810000 */
[----:B------:R-:W-:Y:S02]  /*97e0*/  FMNMX.FTZ R0, R184, R0, !PT ;  /* 0x00000000b8007209 */ /* 0x000fe40007810000 */
[----:B------:R-:W-:Y:S02]  /*97f0*/  FMNMX.FTZ R2, R189, R2, !PT ;  /* 0x00000002bd027209 */ /* 0x000fe40007810000 */
[----:B------:R-:W-:Y:S02]  /*9800*/  FMNMX.FTZ R0, R20, R0, !PT ;  /* 0x0000000014007209 */ /* 0x000fe40007810000 */
[----:B------:R-:W-:Y:S02]  /*9810*/  FMNMX.FTZ R2, R24, R2, !PT ;  /* 0x0000000218027209 */ /* 0x000fe40007810000 */
[----:B------:R-:W-:Y:S02]  /*9820*/  FMNMX.FTZ R0, R21, R0, !PT ;  /* 0x0000000015007209 */ /* 0x000fe40007810000 */
[----:B------:R-:W-:Y:S01]  /*9830*/  FMNMX.FTZ R2, R25, R2, !PT ;  /* 0x0000000219027209 */ /* 0x000fe20007810000 */
[----:B-1----:R-:W3:Y:S01]  /*9840*/  LDL.LU R234, [R1+0x8] ;  /* 0x0000080001ea7983 */ /* 0x002ee20000300800 */
[----:B------:R-:W-:Y:S02]  /*9850*/  FMNMX.FTZ R0, R32, R0, !PT ;  /* 0x0000000020007209 */ /* 0x000fe40007810000 */
[----:B------:R-:W-:Y:S01]  /*9860*/  FMNMX.FTZ R2, R28, R2, !PT ;  /* 0x000000021c027209 */ /* 0x000fe20007810000 */
[----:B------:R-:W4:Y:S01]  /*9870*/  LDL.LU R108, [R1+0x10] ;  /* 0x00001000016c7983 */ /* 0x000f220000300800 */
[----:B------:R-:W-:Y:S02]  /*9880*/  FMNMX.FTZ R0, R33, R0, !PT ;  /* 0x0000000021007209 */ /* 0x000fe40007810000 */
[----:B------:R-:W-:Y:S01]  /*9890*/  FMNMX.FTZ R2, R29, R2, !PT ;  /* 0x000000021d027209 */ /* 0x000fe20007810000 */
[----:B------:R-:W-:Y:S01]  /*98a0*/  STL [R1+0x40], R233 ;  /* 0x000040e901007387 */ /* 0x000fe20000100800 */
        /* <DEDUP_REMOVED lines=10> */
[----:B--2---:R-:W-:Y:S01]  /*9950*/  FMNMX.FTZ R4, R187, R116, !PT ;  /* 0x00000074bb047209 */ /* 0x004fe20007810000 */
        /* <DEDUP_REMOVED lines=16> */
[----:B------:R-:W-:Y:S02]  /*9a60*/  MOV R194, R59 ;  /* 0x0000003b00c27202 */ /* 0x000fe40000000f00 */
        /* <DEDUP_REMOVED lines=10> */
[----:B------:R-:W-:Y:S02]  /*9b10*/  MOV R192, R65 ;  /* 0x0000004100c07202 */ /* 0x000fe40000000f00 */
        /* <DEDUP_REMOVED lines=28> */
[----:B------:R-:W1:Y:S01]  /*9ce0*/  SHFL.BFLY PT, R7, R0, 0x2, 0x1f ;  /* 0x0c401f0000077f89 */ /* 0x000e6200000e0000 */
        /* <DEDUP_REMOVED lines=22> */
[----:B------:R-:W-:Y:S02]  /*9e50*/  MOV R94, R53 ;  /* 0x00000035005e7202 */ /* 0x000fe40000000f00 */
[----:B------:R-:W-:Y:S01]  /*9e60*/  FMNMX.FTZ R5, R63, R5, !PT ;  /* 0x000000053f057209 */ /* 0x000fe20007810000 */
[----:B------:R-:W-:Y:S01]  /*9e70*/  LDSM.16.MT88.4 R52, [R225+0x100] ;  /* 0x00010000e134783b */ /* 0x000fe20000004200 */
[----:B------:R-:W-:Y:S02]  /*9e80*/  MOV R111, R66 ;  /* 0x00000042006f7202 */ /* 0x000fe40000000f00 */
[----:B------:R-:W-:Y:S02]  /*9e90*/  FMNMX.FTZ R5, R94, R5, !PT ;  /* 0x000000055e057209 */ /* 0x000fe40007810000 */
[----:B------:R-:W-:Y:S02]  /*9ea0*/  PLOP3.LUT P0, PT, PT, PT, UP0, 0x80, 0x0 ;  /* 0x000000000000781c */ /* 0x000fe40003f0f008 */
[----:B----4-:R-:W-:Y:S02]  /*9eb0*/  FMNMX.FTZ R2, R108, R2, !PT ;  /* 0x000000026c027209 */ /* 0x010fe40007810000 */
[----:B-1----:R-:W-:Y:S02]  /*9ec0*/  FMNMX.FTZ R0, R0, R7, !PT ;  /* 0x0000000700007209 */ /* 0x002fe40007810000 */
[----:B------:R-:W-:Y:S02]  /*9ed0*/  FMNMX.FTZ R2, R206, R2, !PT ;  /* 0x00000002ce027209 */ /* 0x000fe40007810000 */
[----:B---3--:R-:W-:Y:S01]  /*9ee0*/  FMNMX.FTZ R4, R234, R4, !PT ;  /* 0x00000004ea047209 */ /* 0x008fe20007810000 */
[----:B------:R-:W1:Y:S01]  /*9ef0*/  SHFL.BFLY PT, R73, R0, 0x1, 0x1f ;  /* 0x0c201f0000497f89 */ /* 0x000e6200000e0000 */
[----:B------:R-:W-:Y:S02]  /*9f00*/  FMNMX.FTZ R2, R205, R2, !PT ;  /* 0x00000002cd027209 */ /* 0x000fe40007810000 */
[----:B------:R-:W-:Y:S02]  /*9f10*/  FMNMX.FTZ R4, R98, R4, !PT ;  /* 0x0000000462047209 */ /* 0x000fe40007810000 */
[----:B------:R-:W-:Y:S02]  /*9f20*/  FMNMX.FTZ R2, R204, R2, !PT ;  /* 0x00000002cc027209 */ /* 0x000fe40007810000 */
[----:B------:R-:W-:Y:S02]  /*9f30*/  FMNMX.FTZ R4, R99, R4, !PT ;  /* 0x0000000463047209 */ /* 0x000fe40007810000 */
[----:B------:R-:W-:Y:S02]  /*9f40*/  FMNMX.FTZ R2, R109, R2, !PT ;  /* 0x000000026d027209 */ /* 0x000fe40007810000 */
[----:B------:R-:W-:Y:S03]  /*9f50*/  FMNMX.FTZ R4, R102, R4, !PT ;  /* 0x0000000466047209 */ /* 0x000fe60007810000 */
[----:B------:R-:W2:Y:S01]  /*9f60*/  SHFL.BFLY PT, R71, R2, 0x2, 0x1f ;  /* 0x0c401f0002477f89 */ /* 0x000ea200000e0000 */
[----:B------:R-:W-:Y:S04]  /*9f70*/  FMNMX.FTZ R4, R103, R4, !PT ;  /* 0x0000000467047209 */ /* 0x000fe80007810000 */
[----:B------:R-:W-:Y:S04]  /*9f80*/  FMNMX.FTZ R4, R114, R4, !PT ;  /* 0x0000000472047209 */ /* 0x000fe80007810000 */
[----:B------:R-:W-:Y:S02]  /*9f90*/  FMNMX.FTZ R4, R115, R4, !PT ;  /* 0x0000000473047209 */ /* 0x000fe40007810000 */
[----:B-1----:R-:W-:Y:S03]  /*9fa0*/  FMNMX.FTZ R73, R0, R73, !PT ;  /* 0x0000004900497209 */ /* 0x002fe60007810000 */
[----:B------:R-:W1:Y:S02]  /*9fb0*/  SHFL.BFLY PT, R6, R4, 0x2, 0x1f ;  /* 0x0c401f0004067f89 */ /* 0x000e6400000e0000 */
[C---:B------:R-:W-:Y:S02]  /*9fc0*/  FADD.FTZ R0, -R73.reuse, R3 ;  /* 0x0000000349007221 */ /* 0x040fe40000010100 */
[----:B------:R-:W-:Y:S04]  /*9fd0*/  FMUL.FTZ R105, R73, c[0x0][0x2d0] ;  /* 0x0000b40049697a20 */ /* 0x000fe80000410000 */
[--C-:B------:R-:W-:Y:S01]  /*9fe0*/  FFMA.FTZ R7, R32, c[0x0][0x2d0], -R105.reuse ;  /* 0x0000b40020077a23 */ /* 0x100fe20000010869 */
[----:B--2---:R-:W-:Y:S01]  /*9ff0*/  FMNMX.FTZ R71, R2, R71, !PT ;  /* 0x0000004702477209 */ /* 0x004fe20007810000 */
[--C-:B------:R-:W-:Y:S01]  /*a000*/  FFMA.FTZ R9, R20, c[0x0][0x2d0], -R105.reuse ;  /* 0x0000b40014097a23 */ /* 0x100fe20000010869 */
[----:B------:R-:W-:Y:S01]  /*a010*/  FMNMX.FTZ R2, R58, R5, !PT ;  /* 0x000000053a027209 */ /* 0x000fe20007810000 */
[--C-:B------:R-:W-:Y:S02]  /*a020*/  FFMA.FTZ R8, R21, c[0x0][0x2d0], -R105.reuse ;  /* 0x0000b40015087a23 */ /* 0x100fe40000010869 */
[----:B------:R2:W-:Y:S01]  /*a030*/  MUFU.EX2 R87, R9 ;  /* 0x0000000900577308 */ /* 0x0005e20000000800 */
[----:B------:R-:W-:Y:S01]  /*a040*/  FMNMX.FTZ R2, R47, R2, !PT ;  /* 0x000000022f027209 */ /* 0x000fe20007810000 */
[----:B------:R-:W3:Y:S01]  /*a050*/  SHFL.BFLY PT, R5, R71, 0x1, 0x1f ;  /* 0x0c201f0047057f89 */ /* 0x000ee200000e0000 */
[--C-:B------:R-:W-:Y:S02]  /*a060*/  FFMA.FTZ R16, R48, c[0x0][0x2d0], -R105.reuse ;  /* 0x0000b40030107a23 */ /* 0x100fe40000010869 */
[----:B------:R-:W-:Y:S01]  /*a070*/  FMNMX.FTZ R2, R44, R2, !PT ;  /* 0x000000022c027209 */ /* 0x000fe20007810000 */
[--C-:B------:R-:W-:Y:S02]  /*a080*/  FFMA.FTZ R100, R100, c[0x0][0x2d0], -R105.reuse ;  /* 0x0000b40064647a23 */ /* 0x100fe40000010869 */
[--C-:B------:R-:W-:Y:S01]  /*a090*/  FFMA.FTZ R101, R101, c[0x0][0x2d0], -R105.reuse ;  /* 0x0000b40065657a23 */ /* 0x100fe20000010869 */
[----:B------:R-:W-:Y:S01]  /*a0a0*/  FMNMX.FTZ R3, R111, R2, !PT ;  /* 0x000000026f037209 */ /* 0x000fe20007810000 */
[----:B------:R-:W-:Y:S01]  /*a0b0*/  MUFU.EX2 R83, R8 ;  /* 0x0000000800537308 */ /* 0x000fe20000000800 */
[----:B------:R-:W-:Y:S01]  /*a0c0*/  FMUL.FTZ R2, R0, c[0x0][0x2d0] ;  /* 0x0000b40000027a20 */ /* 0x000fe20000410000 */
[----:B-1----:R-:W-:Y:S01]  /*a0d0*/  FMNMX.FTZ R4, R4, R6, !PT ;  /* 0x0000000604047209 */ /* 0x002fe20007810000 */
[--C-:B------:R-:W-:Y:S01]  /*a0e0*/  FFMA.FTZ R6, R33, c[0x0][0x2d0], -R105.reuse ;  /* 0x0000b40021067a23 */ /* 0x100fe20000010869 */
[----:B------:R-:W-:Y:S03]  /*a0f0*/  FMNMX.FTZ R0, R207, R3, !PT ;  /* 0x00000003cf007209 */ /* 0x000fe60007810000 */
[----:B------:R-:W1:Y:S01]  /*a100*/  SHFL.BFLY PT, R72, R4, 0x1, 0x1f ;  /* 0x0c201f0004487f89 */ /* 0x000e6200000e0000 */
[----:B------:R-:W-:Y:S02]  /*a110*/  FMNMX.FTZ R0, R75, R0, !PT ;  /* 0x000000004b007209 */ /* 0x000fe40007810000 */
[----:B------:R4:W4:Y:S02]  /*a120*/  MUFU.EX2 R70, R2 ;  /* 0x0000000200467308 */ /* 0x0009240000000800 */
[----:B------:R-:W-:Y:S01]  /*a130*/  FMNMX.FTZ R0, R74, R0, !PT ;  /* 0x000000004a007209 */ /* 0x000fe20007810000 */
[--C-:B--2---:R-:W-:Y:S01]  /*a140*/  FFMA.FTZ R9, R36, c[0x0][0x2d0], -R105.reuse ;  /* 0x0000b40024097a23 */ /* 0x104fe20000010869 */
[----:B---3--:R-:W-:Y:S03]  /*a150*/  FMNMX.FTZ R71, R71, R5, !PT ;  /* 0x0000000547477209 */ /* 0x008fe60007810000 */
[----:B------:R-:W2:Y:S03]  /*a160*/  SHFL.BFLY PT, R3, R0, 0x2, 0x1f ;  /* 0x0c401f0000037f89 */ /* 0x000ea600000e0000 */
[----:B------:R-:W-:Y:S01]  /*a170*/  MUFU.EX2 R86, R6 ;  /* 0x0000000600567308 */ /* 0x000fe20000000800 */
[----:B------:R-:W-:Y:S04]  /*a180*/  FMUL.FTZ R96, R71, c[0x0][0x2d0] ;  /* 0x0000b40047607a20 */ /* 0x000fe80000410000 */
[--C-:B------:R-:W-:Y:S02]  /*a190*/  FFMA.FTZ R32, R40, c[0x0][0x2d0], -R96.reuse ;  /* 0x0000b40028207a23 */ /* 0x100fe40000010860 */
[----:B------:R-:W-:Y:S03]  /*a1a0*/  FFMA.FTZ R48, R202, c[0x0][0x2d0], -R96 ;  /* 0x0000b400ca307a23 */ /* 0x000fe60000010860 */
[----:B------:R-:W-:Y:S01]  /*a1b0*/  MUFU.EX2 R43, R9 ;  /* 0x00000009002b7308 */ /* 0x000fe20000000800 */
[----:B-1----:R-:W-:Y:S01]  /*a1c0*/  FMNMX.FTZ R72, R4, R72, !PT ;  /* 0x0000004804487209 */ /* 0x002fe20007810000 */
[--C-:B------:R-:W-:Y:S04]  /*a1d0*/  FFMA.FTZ R4, R186, c[0x0][0x2d0], -R105.reuse ;  /* 0x0000b400ba047a23 */ /* 0x100fe80000010869 */
[C---:B------:R-:W-:Y:S02]  /*a1e0*/  FMUL.FTZ R107, R72.reuse, c[0x0][0x2d0] ;  /* 0x0000b400486b7a20 */ /* 0x040fe40000410000 */
[----:B----4-:R-:W-:Y:S02]  /*a1f0*/  FADD.FTZ R2, -R72, R116 ;  /* 0x0000007448027221 */ /* 0x010fe40000010100 */
[----:B------:R-:W-:Y:S01]  /*a200*/  MUFU.EX2 R106, R4 ;  /* 0x00000004006a7308 */ /* 0x000fe20000000800 */
[----:B--2---:R-:W-:Y:S01]  /*a210*/  FMNMX.FTZ R0, R0, R3, !PT ;  /* 0x0000000300007209 */ /* 0x004fe20007810000 */
[----:B------:R-:W-:Y:S02]  /*a220*/  FFMA.FTZ R3, R184, c[0x0][0x2d0], -R105 ;  /* 0x0000b400b8037a23 */ /* 0x000fe40000010869 */
[--C-:B------:R-:W-:Y:S02]  /*a230*/  FFMA.FTZ R5, R22, c[0x0][0x2d0], -R107.reuse ;  /* 0x0000b40016057a23 */ /* 0x100fe4000001086b */
[----:B------:R-:W-:Y:S02]  /*a240*/  FMUL.FTZ R2, R2, c[0x0][0x2d0] ;  /* 0x0000b40002027a20 */ /* 0x000fe40000410000 */
[--C-:B------:R-:W-:Y:S02]  /*a250*/  FFMA.FTZ R12, R17, c[0x0][0x2d0], -R107.reuse ;  /* 0x0000b400110c7a23 */ /* 0x100fe4000001086b */
[----:B------:R1:W-:Y:S01]  /*a260*/  MUFU.EX2 R119, R3 ;  /* 0x0000000300777308 */ /* 0x0003e20000000800 */
[----:B------:R-:W-:Y:S02]  /*a270*/  FMUL.FTZ R17, R70, R133 ;  /* 0x0000008546117220 */ /* 0x000fe40000410000 */
[--C-:B------:R-:W-:Y:S02]  /*a280*/  FFMA.FTZ R102, R102, c[0x0][0x2d0], -R107.reuse ;  /* 0x0000b40066667a23 */ /* 0x100fe4000001086b */
[--C-:B------:R-:W-:Y:S05]  /*a290*/  FFMA.FTZ R103, R103, c[0x0][0x2d0], -R107.reuse ;  /* 0x0000b40067677a23 */ /* 0x100fea000001086b */
[----:B------:R2:W3:Y:S10]  /*a2a0*/  MUFU.EX2 R68, R2 ;  /* 0x0000000200447308 */ /* 0x0004f40000000800 */
[----:B------:R4:W4:Y:S01]  /*a2b0*/  MUFU.EX2 R88, R5 ;  /* 0x0000000500587308 */ /* 0x0009220000000800 */
[----:B-1----:R-:W-:Y:S09]  /*a2c0*/  FFMA.FTZ R3, R187, c[0x0][0x2d0], -R107 ;  /* 0x0000b400bb037a23 */ /* 0x002ff2000001086b */
[----:B------:R1:W-:Y:S01]  /*a2d0*/  MUFU.EX2 R104, R3 ;  /* 0x0000000300687308 */ /* 0x0003e20000000800 */
[----:B--2---:R-:W-:Y:S02]  /*a2e0*/  FADD.FTZ R2, -R71, R117 ;  /* 0x0000007547027221 */ /* 0x004fe40000010100 */
[----:B---3--:R-:W-:Y:S02]  /*a2f0*/  FMUL.FTZ R6, R68, R126 ;  /* 0x0000007e44067220 */ /* 0x008fe40000410000 */
[----:B------:R-:W-:Y:S05]  /*a300*/  FMUL.FTZ R2, R2, c[0x0][0x2d0] ;  /* 0x0000b40002027a20 */ /* 0x000fea0000410000 */
[----:B------:R-:W-:Y:S01]  /*a310*/  MUFU.EX2 R33, R12 ;  /* 0x0000000c00217308 */ /* 0x000fe20000000800 */
[----:B----4-:R-:W-:Y:S01]  /*a320*/  FMUL.FTZ R5, R70, R125 ;  /* 0x0000007d46057220 */ /* 0x010fe20000410000 */
[----:B------:R-:W-:Y:S08]  /*a330*/  MOV R126, R88 ;  /* 0x00000058007e7202 */ /* 0x000ff00000000f00 */
[----:B------:R2:W3:Y:S01]  /*a340*/  MUFU.EX2 R69, R2 ;  /* 0x0000000200457308 */ /* 0x0004e20000000800 */
[----:B-1----:R-:W-:Y:S09]  /*a350*/  FFMA.FTZ R3, R199, c[0x0][0x2d0], -R107 ;  /* 0x0000b400c7037a23 */ /* 0x002ff2000001086b */
[----:B------:R-:W1:Y:S10]  /*a360*/  MUFU.EX2 R184, R3 ;  /* 0x0000000300b87308 */ /* 0x000e740000000800 */
[----:B------:R-:W-:Y:S01]  /*a370*/  MUFU.EX2 R100, R100 ;  /* 0x0000006400647308 */ /* 0x000fe20000000800 */
[----:B--2---:R-:W-:Y:S02]  /*a380*/  FFMA.FTZ R2, R198, c[0x0][0x2d0], -R105 ;  /* 0x0000b400c6027a23 */ /* 0x004fe40000010869 */
[C---:B---3--:R-:W-:Y:S02]  /*a390*/  FMUL.FTZ R8, R69.reuse, R120 ;  /* 0x0000007845087220 */ /* 0x048fe40000410000 */
[C---:B------:R-:W-:Y:S05]  /*a3a0*/  FMUL.FTZ R9, R69.reuse, R121 ;  /* 0x0000007945097220 */ /* 0x040fea0000410000 */
[----:B------:R2:W3:Y:S01]  /*a3b0*/  MUFU.EX2 R117, R2 ;  /* 0x0000000200757308 */ /* 0x0004e20000000800 */
[C---:B------:R-:W-:Y:S02]  /*a3c0*/  FMUL.FTZ R12, R69.reuse, R128 ;  /* 0x00000080450c7220 */ /* 0x040fe40000410000 */
[----:B------:R-:W-:Y:S01]  /*a3d0*/  FMUL.FTZ R13, R69, R129 ;  /* 0x00000081450d7220 */ /* 0x000fe20000410000 */
[----:B-1----:R-:W-:Y:S01]  /*a3e0*/  F2FP.BF16.PACK_AB R77, R184, R104 ;  /* 0x00000068b84d723e */ /* 0x002fe200000010ff */
[----:B------:R-:W-:Y:S02]  /*a3f0*/  FFMA.FTZ R3, R18, c[0x0][0x2d0], -R107 ;  /* 0x0000b40012037a23 */ /* 0x000fe4000001086b */
[----:B------:R-:W-:Y:S03]  /*a400*/  FMUL.FTZ R18, R68, R134 ;  /* 0x0000008644127220 */ /* 0x000fe60000410000 */
[----:B------:R1:W-:Y:S10]  /*a410*/  MUFU.EX2 R230, R3 ;  /* 0x0000000300e67308 */ /* 0x0003f40000000800 */
[----:B------:R-:W-:Y:S01]  /*a420*/  MUFU.EX2 R198, R7 ;  /* 0x0000000700c67308 */ /* 0x000fe20000000800 */
[----:B--2---:R-:W-:Y:S01]  /*a430*/  FFMA.FTZ R2, R185, c[0x0][0x2d0], -R105 ;  /* 0x0000b400b9027a23 */ /* 0x004fe20000010869 */
[----:B---3--:R-:W-:Y:S08]  /*a440*/  F2FP.BF16.PACK_AB R76, R117, R106 ;  /* 0x0000006a754c723e */ /* 0x008ff000000010ff */
[----:B------:R2:W3:Y:S01]  /*a450*/  MUFU.EX2 R231, R2 ;  /* 0x0000000200e77308 */ /* 0x0004e20000000800 */
[--C-:B-1----:R-:W-:Y:S09]  /*a460*/  FFMA.FTZ R3, R197, c[0x0][0x2d0], -R96.reuse ;  /* 0x0000b400c5037a23 */ /* 0x102ff20000010860 */
[----:B------:R1:W-:Y:S10]  /*a470*/  MUFU.EX2 R110, R3 ;  /* 0x00000003006e7308 */ /* 0x0003f40000000800 */
[----:B------:R-:W-:Y:S01]  /*a480*/  MUFU.EX2 R101, R101 ;  /* 0x0000006500657308 */ /* 0x000fe20000000800 */
[----:B--2---:R-:W2:Y:S01]  /*a490*/  SHFL.BFLY PT, R2, R0, 0x1, 0x1f ;  /* 0x0c201f0000027f89 */ /* 0x004ea200000e0000 */
[----:B---3--:R-:W-:Y:S08]  /*a4a0*/  F2FP.BF16.PACK_AB R78, R119, R231 ;  /* 0x000000e7774e723e */ /* 0x008ff000000010ff */
[----:B------:R-:W-:Y:S01]  /*a4b0*/  MUFU.EX2 R102, R102 ;  /* 0x0000006600667308 */ /* 0x000fe20000000800 */
[--C-:B-1----:R-:W-:Y:S01]  /*a4c0*/  FFMA.FTZ R3, R200, c[0x0][0x2d0], -R96.reuse ;  /* 0x0000b400c8037a23 */ /* 0x102fe20000010860 */
[----:B------:R-:W-:Y:S08]  /*a4d0*/  MOV R200, R44 ;  /* 0x0000002c00c87202 */ /* 0x000ff00000000f00 */
[----:B------:R1:W3:Y:S01]  /*a4e0*/  MUFU.EX2 R233, R3 ;  /* 0x0000000300e97308 */ /* 0x0002e20000000800 */
[----:B--2---:R-:W-:Y:S01]  /*a4f0*/  FMNMX.FTZ R2, R2, R0, !PT ;  /* 0x0000000002027209 */ /* 0x004fe20007810000 */
[----:B------:R-:W-:Y:S08]  /*a500*/  FFMA.FTZ R0, R19, c[0x0][0x2d0], -R107 ;  /* 0x0000b40013007a23 */ /* 0x000ff0000001086b */
[----:B------:R-:W-:Y:S01]  /*a510*/  MUFU.EX2 R103, R103 ;  /* 0x0000006700677308 */ /* 0x000fe20000000800 */
[----:B------:R-:W-:Y:S09]  /*a520*/  FMUL.FTZ R19, R68, R135 ;  /* 0x0000008744137220 */ /* 0x000ff20000410000 */
[----:B------:R2:W4:Y:S01]  /*a530*/  MUFU.EX2 R185, R0 ;  /* 0x0000000000b97308 */ /* 0x0005220000000800 */
[----:B-1----:R-:W-:Y:S01]  /*a540*/  FFMA.FTZ R3, R191, c[0x0][0x2d0], -R96 ;  /* 0x0000b400bf037a23 */ /* 0x002fe20000010860 */
[----:B---3--:R-:W-:Y:S02]  /*a550*/  F2FP.BF16.PACK_AB R64, R233, R110 ;  /* 0x0000006ee940723e */ /* 0x008fe400000010ff */
[----:B------:R-:W-:Y:S01]  /*a560*/  MOV R191, R61 ;  /* 0x0000003d00bf7202 */ /* 0x000fe20000000f00 */
[----:B------:R-:W-:Y:S05]  /*a570*/  FMUL.FTZ R61, R69, R177 ;  /* 0x000000b1453d7220 */ /* 0x000fea0000410000 */
[----:B------:R1:W-:Y:S01]  /*a580*/  MUFU.EX2 R229, R3 ;  /* 0x0000000300e57308 */ /* 0x0003e20000000800 */
[----:B--2---:R-:W-:Y:S01]  /*a590*/  FADD.FTZ R0, -R2, R118 ;  /* 0x0000007602007221 */ /* 0x004fe20000010100 */
[----:B----4-:R-:W-:Y:S03]  /*a5a0*/  F2FP.BF16.PACK_AB R79, R185, R230 ;  /* 0x000000e6b94f723e */ /* 0x010fe600000010ff */
[----:B------:R-:W-:Y:S06]  /*a5b0*/  FMUL.FTZ R0, R0, c[0x0][0x2d0] ;  /* 0x0000b40000007a20 */ /* 0x000fec0000410000 */
[----:B------:R-:W2:Y:S01]  /*a5c0*/  MUFU.EX2 R0, R0 ;  /* 0x0000000000007308 */ /* 0x000ea20000000800 */
[--C-:B-1----:R-:W-:Y:S01]  /*a5d0*/  FFMA.FTZ R3, R189, c[0x0][0x2d0], -R96.reuse ;  /* 0x0000b400bd037a23 */ /* 0x102fe20000010860 */
[----:B------:R-:W-:Y:S08]  /*a5e0*/  MOV R189, R81 ;  /* 0x0000005100bd7202 */ /* 0x000ff00000000f00 */
[----:B------:R1:W3:Y:S01]  /*a5f0*/  MUFU.EX2 R10, R3 ;  /* 0x00000003000a7308 */ /* 0x0002e20000000800 */
[C---:B--2---:R-:W-:Y:S01]  /*a600*/  FMUL.FTZ R14, R0.reuse, R130 ;  /* 0x00000082000e7220 */ /* 0x044fe20000410000 */
[----:B------:R-:W-:Y:S01]  /*a610*/  MOV R130, R83 ;  /* 0x0000005300827202 */ /* 0x000fe20000000f00 */
[----:B------:R-:W-:Y:S02]  /*a620*/  FMUL.FTZ R15, R0, R131 ;  /* 0x00000083000f7220 */ /* 0x000fe40000410000 */
[----:B-1----:R-:W-:Y:S01]  /*a630*/  FMUL.FTZ R3, R2, c[0x0][0x2d0] ;  /* 0x0000b40002037a20 */ /* 0x002fe20000410000 */
[----:B---3--:R-:W-:Y:S01]  /*a640*/  MOV R121, R10 ;  /* 0x0000000a00797202 */ /* 0x008fe20000000f00 */
[----:B------:R-:W-:Y:S01]  /*a650*/  FMUL.FTZ R10, R0, R122 ;  /* 0x0000007a000a7220 */ /* 0x000fe20000410000 */
[----:B------:R-:W-:Y:S01]  /*a660*/  MOV R122, R47 ;  /* 0x0000002f007a7202 */ /* 0x000fe20000000f00 */
[--C-:B------:R-:W-:Y:S01]  /*a670*/  FFMA.FTZ R4, R188, c[0x0][0x2d0], -R3.reuse ;  /* 0x0000b400bc047a23 */ /* 0x100fe20000010803 */
[----:B------:R-:W-:Y:S01]  /*a680*/  F2FP.BF16.PACK_AB R66, R121, R229 ;  /* 0x000000e57942723e */ /* 0x000fe200000010ff */
[--C-:B------:R-:W-:Y:S01]  /*a690*/  FFMA.FTZ R7, R31, c[0x0][0x2d0], -R3.reuse ;  /* 0x0000b4001f077a23 */ /* 0x100fe20000010803 */
[----:B------:R-:W-:Y:S01]  /*a6a0*/  MOV R188, R62 ;  /* 0x0000003e00bc7202 */ /* 0x000fe20000000f00 */
[----:B------:R1:W-:Y:S01]  /*a6b0*/  MUFU.EX2 R116, R4 ;  /* 0x0000000400747308 */ /* 0x0003e20000000800 */
[----:B------:R-:W-:Y:S02]  /*a6c0*/  FMUL.FTZ R31, R0, R147 ;  /* 0x00000093001f7220 */ /* 0x000fe40000410000 */
[--C-:B------:R-:W-:Y:S02]  /*a6d0*/  FFMA.FTZ R40, R42, c[0x0][0x2d0], -R3.reuse ;  /* 0x0000b4002a287a23 */ /* 0x100fe40000010803 */
[--C-:B------:R-:W-:Y:S02]  /*a6e0*/  FFMA.FTZ R44, R203, c[0x0][0x2d0], -R3.reuse ;  /* 0x0000b400cb2c7a23 */ /* 0x100fe40000010803 */
[C---:B------:R-:W-:Y:S02]  /*a6f0*/  FMUL.FTZ R42, R0.reuse, R158 ;  /* 0x0000009e002a7220 */ /* 0x040fe40000410000 */
[C---:B------:R-:W-:Y:S01]  /*a700*/  FMUL.FTZ R47, R0.reuse, R163 ;  /* 0x000000a3002f7220 */ /* 0x040fe20000410000 */
[----:B------:R2:W-:Y:S01]  /*a710*/  MUFU.EX2 R197, R7 ;  /* 0x0000000700c57308 */ /* 0x0005e20000000800 */
[----:B------:R-:W-:Y:S02]  /*a720*/  FMUL.FTZ R62, R0, R178 ;  /* 0x000000b2003e7220 */ /* 0x000fe40000410000 */
[--C-:B------:R-:W-:Y:S07]  /*a730*/  FFMA.FTZ R75, R75, c[0x0][0x2d0], -R3.reuse ;  /* 0x0000b4004b4b7a23 */ /* 0x100fee0000010803 */
[----:B------:R3:W-:Y:S01]  /*a740*/  MUFU.EX2 R147, R32 ;  /* 0x0000002000937308 */ /* 0x0007e20000000800 */
[--C-:B-1----:R-:W-:Y:S09]  /*a750*/  FFMA.FTZ R4, R201, c[0x0][0x2d0], -R3.reuse ;  /* 0x0000b400c9047a23 */ /* 0x102ff20000010803 */
[----:B------:R1:W4:Y:S01]  /*a760*/  MUFU.EX2 R232, R4 ;  /* 0x0000000400e87308 */ /* 0x0003220000000800 */
[----:B--2---:R-:W-:Y:S01]  /*a770*/  FMUL.FTZ R7, R68, R127 ;  /* 0x0000007f44077220 */ /* 0x004fe20000410000 */
[----:B------:R-:W-:Y:S01]  /*a780*/  MOV R127, R87 ;  /* 0x00000057007f7202 */ /* 0x000fe20000000f00 */
[C---:B---3--:R-:W-:Y:S01]  /*a790*/  FMUL.FTZ R32, R70.reuse, R148 ;  /* 0x0000009446207220 */ /* 0x048fe20000410000 */
[----:B------:R-:W-:Y:S01]  /*a7a0*/  MOV R148, R33 ;  /* 0x0000002100947202 */ /* 0x000fe20000000f00 */
[----:B------:R-:W-:Y:S02]  /*a7b0*/  FMUL.FTZ R33, R70, R149 ;  /* 0x0000009546217220 */ /* 0x000fe40000410000 */
[--C-:B-1----:R-:W-:Y:S01]  /*a7c0*/  FFMA.FTZ R4, R196, c[0x0][0x2d0], -R3.reuse ;  /* 0x0000b400c4047a23 */ /* 0x102fe20000010803 */
[----:B----4-:R-:W-:Y:S02]  /*a7d0*/  F2FP.BF16.PACK_AB R65, R232, R116 ;  /* 0x00000074e841723e */ /* 0x010fe400000010ff */
[----:B------:R-:W-:Y:S01]  /*a7e0*/  MOV R196, R80 ;  /* 0x0000005000c47202 */ /* 0x000fe20000000f00 */
[----:B------:R1:W-:Y:S02]  /*a7f0*/  MUFU.EX2 R228, R4 ;  /* 0x0000000400e47308 */ /* 0x0003e40000000800 */
[----:B-1----:R-:W-:Y:S01]  /*a800*/  FFMA.FTZ R4, R190, c[0x0][0x2d0], -R3 ;  /* 0x0000b400be047a23 */ /* 0x002fe20000010803 */
[----:B------:R-:W-:Y:S01]  /*a810*/  MOV R190, R45 ;  /* 0x0000002d00be7202 */ /* 0x000fe20000000f00 */
[----:B------:R-:W-:Y:S06]  /*a820*/  FMUL.FTZ R45, R69, R161 ;  /* 0x000000a1452d7220 */ /* 0x000fec0000410000 */
[----:B------:R1:W2:Y:S02]  /*a830*/  MUFU.EX2 R11, R4 ;  /* 0x00000004000b7308 */ /* 0x0002a40000000800 */
[--C-:B-1----:R-:W-:Y:S01]  /*a840*/  FFMA.FTZ R4, R23, c[0x0][0x2d0], -R107.reuse ;  /* 0x0000b40017047a23 */ /* 0x102fe2000001086b */
[----:B--2---:R-:W-:Y:S01]  /*a850*/  MOV R120, R11 ;  /* 0x0000000b00787202 */ /* 0x004fe20000000f00 */
[----:B------:R-:W1:Y:S01]  /*a860*/  LDSM.16.MT88.4 R20, [R224+0x100] ;  /* 0x00010000e014783b */ /* 0x000e620000004200 */
[----:B------:R-:W-:Y:S05]  /*a870*/  FMUL.FTZ R11, R0, R123 ;  /* 0x0000007b000b7220 */ /* 0x000fea0000410000 */
[----:B------:R2:W3:Y:S01]  /*a880*/  MUFU.EX2 R82, R4 ;  /* 0x0000000400527308 */ /* 0x0004e20000000800 */
[----:B------:R-:W-:Y:S02]  /*a890*/  F2FP.BF16.PACK_AB R67, R120, R228 ;  /* 0x000000e47843723e */ /* 0x000fe400000010ff */
[----:B------:R-:W-:Y:S01]  /*a8a0*/  MOV R123, R86 ;  /* 0x00000056007b7202 */ /* 0x000fe20000000f00 */
[--C-:B--2---:R-:W-:Y:S01]  /*a8b0*/  FFMA.FTZ R4, R34, c[0x0][0x2d0], -R107.reuse ;  /* 0x0000b40022047a23 */ /* 0x104fe2000001086b */
[----:B---3--:R-:W-:Y:S02]  /*a8c0*/  MOV R131, R82 ;  /* 0x0000005200837202 */ /* 0x008fe40000000f00 */
[----:B------:R-:W-:Y:S03]  /*a8d0*/  LDSM.16.MT88.4 R80, [R226+0x100] ;  /* 0x00010000e250783b */ /* 0x000fe60000004200 */
[----:B------:R2:W-:Y:S02]  /*a8e0*/  MUFU.EX2 R187, R4 ;  /* 0x0000000400bb7308 */ /* 0x0005e40000000800 */
[--C-:B--2---:R-:W-:Y:S08]  /*a8f0*/  FFMA.FTZ R4, R35, c[0x0][0x2d0], -R107.reuse ;  /* 0x0000b40023047a23 */ /* 0x104ff0000001086b */
[----:B------:R2:W-:Y:S02]  /*a900*/  MUFU.EX2 R199, R4 ;  /* 0x0000000400c77308 */ /* 0x0005e40000000800 */
[--C-:B--2---:R-:W-:Y:S02]  /*a910*/  FFMA.FTZ R4, R24, c[0x0][0x2d0], -R96.reuse ;  /* 0x0000b40018047a23 */ /* 0x104fe40000010860 */
[----:B------:R-:W-:Y:S06]  /*a920*/  FFMA.FTZ R24, R50, c[0x0][0x2d0], -R107 ;  /* 0x0000b40032187a23 */ /* 0x000fec000001086b */
[----:B------:R2:W3:Y:S01]  /*a930*/  MUFU.EX2 R89, R4 ;  /* 0x0000000400597308 */ /* 0x0004e20000000800 */
[----:B------:R-:W-:Y:S09]  /*a940*/  FMUL.FTZ R50, R68, R166 ;  /* 0x000000a644327220 */ /* 0x000ff20000410000 */
[----:B------:R4:W-:Y:S01]  /*a950*/  MUFU.EX2 R134, R24 ;  /* 0x0000001800867308 */ /* 0x0009e20000000800 */
[--C-:B--2---:R-:W-:Y:S01]  /*a960*/  FFMA.FTZ R4, R25, c[0x0][0x2d0], -R96.reuse ;  /* 0x0000b40019047a23 */ /* 0x104fe20000010860 */
[----:B---3--:R-:W-:Y:S01]  /*a970*/  MOV R125, R89 ;  /* 0x00000059007d7202 */ /* 0x008fe20000000f00 */
[C---:B------:R-:W-:Y:S01]  /*a980*/  FMUL.FTZ R25, R69.reuse, R141 ;  /* 0x0000008d45197220 */ /* 0x040fe20000410000 */
[----:B------:R-:W-:Y:S06]  /*a990*/  MOV R141, R197 ;  /* 0x000000c5008d7202 */ /* 0x000fec0000000f00 */
[----:B------:R2:W-:Y:S01]  /*a9a0*/  MUFU.EX2 R91, R4 ;  /* 0x00000004005b7308 */ /* 0x0005e20000000800 */
[----:B------:R-:W-:Y:S01]  /*a9b0*/  MOV R197, R60 ;  /* 0x0000003c00c57202 */ /* 0x000fe20000000f00 */
[--C-:B------:R-:W-:Y:S02]  /*a9c0*/  FFMA.FTZ R60, R216, c[0x0][0x2d0], -R3.reuse ;  /* 0x0000b400d83c7a23 */ /* 0x100fe40000010803 */
[C---:B----4-:R-:W-:Y:S01]  /*a9d0*/  FMUL.FTZ R24, R69.reuse, R140 ;  /* 0x0000008c45187220 */ /* 0x050fe20000410000 */
[----:B------:R-:W-:Y:S01]  /*a9e0*/  MOV R140, R43 ;  /* 0x0000002b008c7202 */ /* 0x000fe20000000f00 */
[----:B------:R-:W-:Y:S04]  /*a9f0*/  FMUL.FTZ R43, R0, R159 ;  /* 0x0000009f002b7220 */ /* 0x000fe80000410000 */
[----:B------:R3:W-:Y:S01]  /*aa00*/  MUFU.EX2 R216, R60 ;  /* 0x0000003c00d87308 */ /* 0x0007e20000000800 */
[--C-:B--2---:R-:W-:Y:S02]  /*aa10*/  FFMA.FTZ R4, R26, c[0x0][0x2d0], -R3.reuse ;  /* 0x0000b4001a047a23 */ /* 0x104fe40000010803 */
[C---:B------:R-:W-:Y:S07]  /*aa20*/  FMUL.FTZ R26, R0.reuse, R142 ;  /* 0x0000008e001a7220 */ /* 0x040fee0000410000 */
[----:B------:R2:W-:Y:S01]  /*aa30*/  MUFU.EX2 R90, R4 ;  /* 0x00000004005a7308 */ /* 0x0005e20000000800 */
[----:B---3--:R-:W-:Y:S02]  /*aa40*/  FMUL.FTZ R60, R69, R176 ;  /* 0x000000b0453c7220 */ /* 0x008fe40000410000 */
[----:B--2---:R-:W-:Y:S02]  /*aa50*/  FFMA.FTZ R4, R27, c[0x0][0x2d0], -R3 ;  /* 0x0000b4001b047a23 */ /* 0x004fe40000010803 */
[----:B------:R-:W-:Y:S01]  /*aa60*/  FMUL.FTZ R27, R0, R143 ;  /* 0x0000008f001b7220 */ /* 0x000fe20000410000 */
[----:B------:R-:W-:Y:S04]  /*aa70*/  MOV R143, R199 ;  /* 0x000000c7008f7202 */ /* 0x000fe80000000f00 */
[----:B------:R2:W-:Y:S01]  /*aa80*/  MUFU.EX2 R186, R4 ;  /* 0x0000000400ba7308 */ /* 0x0005e20000000800 */
[----:B------:R-:W-:Y:S01]  /*aa90*/  MOV R199, R57 ;  /* 0x0000003900c77202 */ /* 0x000fe20000000f00 */
[----:B------:R-:W-:Y:S02]  /*aaa0*/  FMUL.FTZ R57, R69, R173 ;  /* 0x000000ad45397220 */ /* 0x000fe40000410000 */
[--C-:B--2---:R-:W-:Y:S06]  /*aab0*/  FFMA.FTZ R4, R28, c[0x0][0x2d0], -R96.reuse ;  /* 0x0000b4001c047a23 */ /* 0x104fec0000010860 */
[----:B------:R2:W3:Y:S10]  /*aac0*/  MUFU.EX2 R28, R16 ;  /* 0x00000010001c7308 */ /* 0x0004f40000000800 */
[----:B------:R4:W1:Y:S01]  /*aad0*/  MUFU.EX2 R84, R4 ;  /* 0x0000000400547308 */ /* 0x0008620000000800 */
[----:B--2---:R-:W-:Y:S01]  /*aae0*/  FMUL.FTZ R16, R70, R132 ;  /* 0x0000008446107220 */ /* 0x004fe20000410000 */
[----:B---3--:R-:W-:Y:S01]  /*aaf0*/  MOV R133, R28 ;  /* 0x0000001c00857202 */ /* 0x008fe20000000f00 */
[----:B------:R-:W-:Y:S02]  /*ab00*/  FFMA.FTZ R28, R51, c[0x0][0x2d0], -R107 ;  /* 0x0000b400331c7a23 */ /* 0x000fe4000001086b */
[----:B------:R-:W-:Y:S05]  /*ab10*/  FMUL.FTZ R51, R68, R167 ;  /* 0x000000a744337220 */ /* 0x000fea0000410000 */
[----:B------:R2:W-:Y:S01]  /*ab20*/  MUFU.EX2 R35, R28 ;  /* 0x0000001c00237308 */ /* 0x0005e20000000800 */
[--C-:B----4-:R-:W-:Y:S01]  /*ab30*/  FFMA.FTZ R4, R29, c[0x0][0x2d0], -R96.reuse ;  /* 0x0000b4001d047a23 */ /* 0x110fe20000010860 */
[----:B-1----:R-:W-:Y:S01]  /*ab40*/  MOV R129, R84 ;  /* 0x0000005400817202 */ /* 0x002fe20000000f00 */
[C---:B------:R-:W-:Y:S07]  /*ab50*/  FMUL.FTZ R29, R69.reuse, R145 ;  /* 0x00000091451d7220 */ /* 0x040fee0000410000 */
[----:B------:R1:W3:Y:S10]  /*ab60*/  MUFU.EX2 R118, R4 ;  /* 0x0000000400767308 */ /* 0x0002f40000000800 */
[----:B------:R4:W-:Y:S01]  /*ab70*/  MUFU.EX2 R145, R40 ;  /* 0x0000002800917308 */ /* 0x0009e20000000800 */
[C---:B--2---:R-:W-:Y:S09]  /*ab80*/  FMUL.FTZ R28, R69.reuse, R144 ;  /* 0x00000090451c7220 */ /* 0x044ff20000410000 */
[----:B------:R2:W-:Y:S01]  /*ab90*/  MUFU.EX2 R144, R44 ;  /* 0x0000002c00907308 */ /* 0x0005e20000000800 */
[----:B-1----:R-:W-:Y:S01]  /*aba0*/  FFMA.FTZ R4, R30, c[0x0][0x2d0], -R3 ;  /* 0x0000b4001e047a23 */ /* 0x002fe20000010803 */
[----:B---3--:R-:W-:Y:S01]  /*abb0*/  MOV R142, R118 ;  /* 0x00000076008e7202 */ /* 0x008fe20000000f00 */
[C---:B------:R-:W-:Y:S01]  /*abc0*/  FMUL.FTZ R30, R0.reuse, R146 ;  /* 0x00000092001e7220 */ /* 0x040fe20000410000 */
[----:B------:R-:W-:Y:S01]  /*abd0*/  MOV R118, R58 ;  /* 0x0000003a00767202 */ /* 0x000fe20000000f00 */
[----:B------:R-:W-:Y:S05]  /*abe0*/  FMUL.FTZ R58, R0, R174 ;  /* 0x000000ae003a7220 */ /* 0x000fea0000410000 */
[----:B------:R1:W3:Y:S01]  /*abf0*/  MUFU.EX2 R85, R4 ;  /* 0x0000000400557308 */ /* 0x0002e20000000800 */
[C---:B----4-:R-:W-:Y:S02]  /*ac00*/  FMUL.FTZ R40, R69.reuse, R156 ;  /* 0x0000009c45287220 */ /* 0x050fe40000410000 */
[----:B--2---:R-:W-:Y:S01]  /*ac10*/  FMUL.FTZ R44, R69, R160 ;  /* 0x000000a0452c7220 */ /* 0x004fe20000410000 */
[----:B------:R-:W-:Y:S01]  /*ac20*/  MOV R160, R195 ;  /* 0x000000c300a07202 */ /* 0x000fe20000000f00 */
[----:B-1----:R-:W-:Y:S01]  /*ac30*/  FFMA.FTZ R4, R37, c[0x0][0x2d0], -R105 ;  /* 0x0000b40025047a23 */ /* 0x002fe20000010869 */
[----:B---3--:R-:W-:Y:S02]  /*ac40*/  MOV R128, R85 ;  /* 0x0000005500807202 */ /* 0x008fe40000000f00 */
[----:B------:R-:W-:Y:S02]  /*ac50*/  LDSM.16.MT88.4 R84, [R224+0x900] ;  /* 0x00090000e054783b */ /* 0x000fe40000004200 */
[----:B------:R1:W-:Y:S02]  /*ac60*/  MUFU.EX2 R201, R4 ;  /* 0x0000000400c97308 */ /* 0x0003e40000000800 */
[----:B-1----:R-:W-:Y:S04]  /*ac70*/  FFMA.FTZ R4, R38, c[0x0][0x2d0], -R107 ;  /* 0x0000b40026047a23 */ /* 0x002fe8000001086b */
[----:B------:R-:W1:Y:S04]  /*ac80*/  LDSM.16.MT88.4 R36, [R227+0x100] ;  /* 0x00010000e324783b */ /* 0x000e680000004200 */
[----:B------:R2:W3:Y:S02]  /*ac90*/  MUFU.EX2 R59, R4 ;  /* 0x00000004003b7308 */ /* 0x0004e40000000800 */
[----:B--2---:R-:W-:Y:S01]  /*aca0*/  FMUL.FTZ R4, R70, R124 ;  /* 0x0000007c46047220 */ /* 0x004fe20000410000 */
[----:B------:R-:W-:Y:S02]  /*acb0*/  MOV R124, R90 ;  /* 0x0000005a007c7202 */ /* 0x000fe40000000f00 */
[----:B---3--:R-:W-:Y:S01]  /*acc0*/  MOV R132, R59 ;  /* 0x0000003b00847202 */ /* 0x008fe20000000f00 */
[----:B------:R-:W-:Y:S03]  /*acd0*/  FMUL.FTZ R59, R0, R175 ;  /* 0x000000af003b7220 */ /* 0x000fe60000410000 */
[-C--:B------:R-:W-:Y:S08]  /*ace0*/  HMMA.16816.F32.BF16 R4, R76, R20.reuse, R4 ;  /* 0x000000144c04723c */ /* 0x080ff00000041804 */
[C---:B------:R-:W-:Y:S07]  /*acf0*/  HMMA.16816.F32.BF16 R8, R64.reuse, R20, R8 ;  /* 0x000000144008723c */ /* 0x040fee0000041808 */
[----:B------:R-:W-:Y:S01]  /*ad00*/  FFMA.FTZ R20, R49, c[0x0][0x2d0], -R105 ;  /* 0x0000b40031147a23 */ /* 0x000fe20000010869 */
[-C--:B------:R-:W-:Y:S03]  /*ad10*/  HMMA.16816.F32.BF16 R12, R64, R22.reuse, R12 ;  /* 0x00000016400c723c */ /* 0x080fe6000004180c */
[----:B------:R2:W3:Y:S01]  /*ad20*/  MUFU.EX2 R34, R20 ;  /* 0x0000001400227308 */ /* 0x0004e20000000800 */
[C---:B------:R-:W-:Y:S01]  /*ad30*/  FMUL.FTZ R21, R70.reuse, R137 ;  /* 0x0000008946157220 */ /* 0x040fe20000410000 */
[----:B------:R-:W-:Y:S01]  /*ad40*/  MOV R137, R198 ;  /* 0x000000c600897202 */ /* 0x000fe20000000f00 */
[----:B------:R-:W-:Y:S01]  /*ad50*/  FMUL.FTZ R49, R70, R165 ;  /* 0x000000a546317220 */ /* 0x000fe20000410000 */
[----:B------:R-:W-:Y:S01]  /*ad60*/  MOV R165, R106 ;  /* 0x0000006a00a57202 */ /* 0x000fe20000000f00 */
[C---:B------:R-:W-:Y:S04]  /*ad70*/  HMMA.16816.F32.BF16 R16, R76.reuse, R22, R16 ;  /* 0x000000164c10723c */ /* 0x040fe80000041810 */
[----:B------:R-:W-:Y:S01]  /*ad80*/  MOV R198, R56 ;  /* 0x0000003800c67202 */ /* 0x000fe20000000f00 */
[----:B------:R-:W-:Y:S02]  /*ad90*/  FFMA.FTZ R56, R209, c[0x0][0x2d0], -R3 ;  /* 0x0000b400d1387a23 */ /* 0x000fe40000010803 */
[C---:B------:R-:W-:Y:S01]  /*ada0*/  FMUL.FTZ R22, R68.reuse, R138 ;  /* 0x0000008a44167220 */ /* 0x040fe20000410000 */
[----:B------:R-:W-:Y:S01]  /*adb0*/  MOV R138, R186 ;  /* 0x000000ba008a7202 */ /* 0x000fe20000000f00 */
[----:B------:R-:W-:Y:S01]  /*adc0*/  FMUL.FTZ R23, R68, R139 ;  /* 0x0000008b44177220 */ /* 0x000fe20000410000 */
[----:B------:R4:W-:Y:S02]  /*add0*/  MUFU.EX2 R135, R56 ;  /* 0x0000003800877308 */ /* 0x0009e40000000800 */
[----:B------:R-:W-:Y:S01]  /*ade0*/  MOV R186, R63 ;  /* 0x0000003f00ba7202 */ /* 0x000fe20000000f00 */
[----:B------:R-:W-:Y:S01]  /*adf0*/  FMUL.FTZ R63, R0, R179 ;  /* 0x000000b3003f7220 */ /* 0x000fe20000410000 */
[----:B------:R-:W-:Y:S01]  /*ae00*/  MOV R139, R91 ;  /* 0x0000005b008b7202 */ /* 0x000fe20000000f00 */
[----:B------:R-:W-:Y:S02]  /*ae10*/  FFMA.FTZ R106, R114, c[0x0][0x2d0], -R107 ;  /* 0x0000b400726a7a23 */ /* 0x000fe4000001086b */
[----:B--2---:R-:W-:Y:S01]  /*ae20*/  FMUL.FTZ R20, R70, R136 ;  /* 0x0000008846147220 */ /* 0x004fe20000410000 */
[----:B---3--:R-:W-:Y:S01]  /*ae30*/  MOV R149, R34 ;  /* 0x0000002200957202 */ /* 0x008fe20000000f00 */
[C---:B------:R-:W-:Y:S01]  /*ae40*/  FMUL.FTZ R34, R68.reuse, R150 ;  /* 0x0000009644227220 */ /* 0x040fe20000410000 */
[----:B------:R-:W-:Y:S01]  /*ae50*/  MOV R150, R35 ;  /* 0x0000002300967202 */ /* 0x000fe20000000f00 */
[----:B------:R-:W-:Y:S01]  /*ae60*/  FMUL.FTZ R35, R68, R151 ;  /* 0x0000009744237220 */ /* 0x000fe20000410000 */
[----:B------:R-:W-:Y:S01]  /*ae70*/  MOV R136, R187 ;  /* 0x000000bb00887202 */ /* 0x000fe20000000f00 */
[----:B------:R-:W-:Y:S01]  /*ae80*/  MUFU.EX2 R106, R106 ;  /* 0x0000006a006a7308 */ /* 0x000fe20000000800 */
[-C--:B-1----:R-:W-:Y:S03]  /*ae90*/  HMMA.16816.F32.BF16 R20, R76, R36.reuse, R20 ;  /* 0x000000244c14723c */ /* 0x082fe60000041814 */
[----:B------:R-:W-:Y:S01]  /*aea0*/  MOV R187, R46 ;  /* 0x0000002e00bb7202 */ /* 0x000fe20000000f00 */
[----:B------:R-:W-:Y:S04]  /*aeb0*/  FMUL.FTZ R46, R0, R162 ;  /* 0x000000a2002e7220 */ /* 0x000fe80000410000 */
[C---:B------:R-:W-:Y:S04]  /*aec0*/  HMMA.16816.F32.BF16 R24, R64.reuse, R36, R24 ;  /* 0x000000244018723c */ /* 0x040fe80000041818 */
[----:B----4-:R-:W-:Y:S03]  /*aed0*/  FMUL.FTZ R56, R69, R172 ;  /* 0x000000ac45387220 */ /* 0x010fe60000410000 */
[--C-:B------:R-:W-:Y:S01]  /*aee0*/  FFMA.FTZ R36, R41, c[0x0][0x2d0], -R96.reuse ;  /* 0x0000b40029247a23 */ /* 0x100fe20000010860 */
[-C--:B------:R-:W-:Y:S03]  /*aef0*/  HMMA.16816.F32.BF16 R28, R64, R38.reuse, R28 ;  /* 0x00000026401c723c */ /* 0x080fe6000004181c */
[----:B------:R1:W-:Y:S01]  /*af00*/  MUFU.EX2 R146, R36 ;  /* 0x0000002400927308 */ /* 0x0003e20000000800 */
[----:B------:R-:W-:Y:S02]  /*af10*/  FMUL.FTZ R37, R70, R153 ;  /* 0x0000009946257220 */ /* 0x000fe40000410000 */
[----:B------:R-:W-:Y:S02]  /*af20*/  FMUL.FTZ R41, R69, R157 ;  /* 0x0000009d45297220 */ /* 0x000fe40000410000 */
[C---:B------:R-:W-:Y:S07]  /*af30*/  HMMA.16816.F32.BF16 R32, R76.reuse, R38, R32 ;  /* 0x000000264c20723c */ /* 0x040fee0000041820 */
[C---:B------:R-:W-:Y:S02]  /*af40*/  FMUL.FTZ R38, R68.reuse, R154 ;  /* 0x0000009a44267220 */ /* 0x040fe40000410000 */
[----:B------:R-:W-:Y:S03]  /*af50*/  FMUL.FTZ R39, R68, R155 ;  /* 0x0000009b44277220 */ /* 0x000fe60000410000 */
[----:B-1----:R-:W-:Y:S02]  /*af60*/  FMUL.FTZ R36, R70, R152 ;  /* 0x0000009846247220 */ /* 0x002fe40000410000 */
[----:B------:R1:W-:Y:S05]  /*af70*/  MUFU.EX2 R152, R48 ;  /* 0x0000003000987308 */ /* 0x0003ea0000000800 */
[-C--:B------:R-:W-:Y:S08]  /*af80*/  HMMA.16816.F32.BF16 R36, R76, R52.reuse, R36 ;  /* 0x000000344c24723c */ /* 0x080ff00000041824 */
[C---:B------:R-:W-:Y:S07]  /*af90*/  HMMA.16816.F32.BF16 R40, R64.reuse, R52, R40 ;  /* 0x000000344028723c */ /* 0x040fee0000041828 */
[--C-:B------:R-:W-:Y:S01]  /*afa0*/  FFMA.FTZ R52, R208, c[0x0][0x2d0], -R96.reuse ;  /* 0x0000b400d0347a23 */ /* 0x100fe20000010860 */
[-C--:B------:R-:W-:Y:S03]  /*afb0*/  HMMA.16816.F32.BF16 R44, R64, R54.reuse, R44 ;  /* 0x00000036402c723c */ /* 0x080fe6000004182c */
[----:B------:R2:W3:Y:S01]  /*afc0*/  MUFU.EX2 R88, R52 ;  /* 0x0000003400587308 */ /* 0x0004e20000000800 */
[C---:B-1----:R-:W-:Y:S02]  /*afd0*/  FMUL.FTZ R48, R70.reuse, R164 ;  /* 0x000000a446307220 */ /* 0x042fe40000410000 */
[----:B------:R-:W-:Y:S05]  /*afe0*/  FMUL.FTZ R53, R70, R169 ;  /* 0x000000a946357220 */ /* 0x000fea0000410000 */
[C---:B------:R-:W-:Y:S07]  /*aff0*/  HMMA.16816.F32.BF16 R48, R76.reuse, R54, R48 ;  /* 0x000000364c30723c */ /* 0x040fee0000041830 */
[C---:B------:R-:W-:Y:S02]  /*b000*/  FMUL.FTZ R54, R68.reuse, R170 ;  /* 0x000000aa44367220 */ /* 0x040fe40000410000 */
[----:B------:R-:W-:Y:S03]  /*b010*/  FMUL.FTZ R55, R68, R171 ;  /* 0x000000ab44377220 */ /* 0x000fe60000410000 */
[----:B--2---:R-:W-:Y:S07]  /*b020*/  FMUL.FTZ R52, R70, R168 ;  /* 0x000000a846347220 */ /* 0x004fee0000410000 */
[-C--:B------:R-:W-:Y:S08]  /*b030*/  HMMA.16816.F32.BF16 R52, R76, R80.reuse, R52 ;  /* 0x000000504c34723c */ /* 0x080ff00000041834 */
[C---:B------:R-:W-:Y:S07]  /*b040*/  HMMA.16816.F32.BF16 R56, R64.reuse, R80, R56 ;  /* 0x000000504038723c */ /* 0x040fee0000041838 */
[--C-:B------:R-:W-:Y:S01]  /*b050*/  FFMA.FTZ R80, R210, c[0x0][0x2d0], -R105.reuse ;  /* 0x0000b400d2507a23 */ /* 0x100fe20000010869 */
[-C--:B------:R-:W-:Y:S03]  /*b060*/  HMMA.16816.F32.BF16 R60, R64, R82.reuse, R60 ;  /* 0x00000052403c723c */ /* 0x080fe6000004183c */
[----:B------:R1:W-:Y:S01]  /*b070*/  MUFU.EX2 R210, R80 ;  /* 0x0000005000d27308 */ /* 0x0003e20000000800 */
[----:B------:R-:W-:Y:S03]  /*b080*/  F2FP.BF16.PACK_AB R81, R138, R124 ;  /* 0x0000007c8a51723e */ /* 0x000fe600000010ff */
[C---:B------:R-:W-:Y:S01]  /*b090*/  FMUL.FTZ R64, R70.reuse, R180 ;  /* 0x000000b446407220 */ /* 0x040fe20000410000 */
[----:B------:R-:W-:Y:S01]  /*b0a0*/  F2FP.BF16.PACK_AB R180, R101, R100 ;  /* 0x0000006465b4723e */ /* 0x000fe200000010ff */
[----:B------:R-:W-:Y:S03]  /*b0b0*/  FMUL.FTZ R65, R70, R181 ;  /* 0x000000b546417220 */ /* 0x000fe60000410000 */
[C---:B------:R-:W-:Y:S01]  /*b0c0*/  FMUL.FTZ R66, R68.reuse, R182 ;  /* 0x000000b644427220 */ /* 0x040fe20000410000 */
[----:B------:R-:W-:Y:S01]  /*b0d0*/  F2FP.BF16.PACK_AB R181, R103, R102 ;  /* 0x0000006667b5723e */ /* 0x000fe200000010ff */
[----:B------:R-:W-:Y:S07]  /*b0e0*/  FMUL.FTZ R67, R68, R183 ;  /* 0x000000b744437220 */ /* 0x000fee0000410000 */
[----:B------:R-:W-:Y:S04]  /*b0f0*/  HMMA.16816.F32.BF16 R64, R76, R82, R64 ;  /* 0x000000524c40723c */ /* 0x000fe80000041840 */
[----:B-1----:R-:W-:Y:S03]  /*b100*/  FFMA.FTZ R80, R213, c[0x0][0x2d0], -R105 ;  /* 0x0000b400d5507a23 */ /* 0x002fe60000010869 */
[----:B------:R-:W-:Y:S02]  /*b110*/  F2FP.BF16.PACK_AB R76, R130, R127 ;  /* 0x0000007f824c723e */ /* 0x000fe400000010ff */
[----:B------:R-:W-:Y:S01]  /*b120*/  F2FP.BF16.PACK_AB R77, R131, R126 ;  /* 0x0000007e834d723e */ /* 0x000fe200000010ff */
[----:B------:R1:W-:Y:S02]  /*b130*/  MUFU.EX2 R209, R80 ;  /* 0x0000005000d17308 */ /* 0x0003e40000000800 */
[----:B------:R-:W-:Y:S02]  /*b140*/  F2FP.BF16.PACK_AB R78, R123, R137 ;  /* 0x000000897b4e723e */ /* 0x000fe400000010ff */
[----:B------:R-:W-:Y:S02]  /*b150*/  F2FP.BF16.PACK_AB R79, R143, R136 ;  /* 0x000000888f4f723e */ /* 0x000fe400000010ff */
[----:B---3--:R-:W-:Y:S02]  /*b160*/  MOV R213, R88 ;  /* 0x0000005800d57202 */ /* 0x008fe40000000f00 */
[----:B------:R-:W2:Y:S01]  /*b170*/  LDSM.16.MT88.4 R88, [R227+0x900] ;  /* 0x00090000e358783b */ /* 0x000ea20000004200 */
[----:B------:R-:W-:Y:S02]  /*b180*/  F2FP.BF16.PACK_AB R82, R142, R129 ;  /* 0x000000818e52723e */ /* 0x000fe400000010ff */
[-C--:B------:R-:W-:Y:S03]  /*b190*/  HMMA.16816.F32.BF16 R4, R76, R84.reuse, R4 ;  /* 0x000000544c04723c */ /* 0x080fe60000041804 */
[----:B------:R-:W-:Y:S01]  /*b1a0*/  F2FP.BF16.PACK_AB R83, R141, R128 ;  /* 0x000000808d53723e */ /* 0x000fe200000010ff */
[--C-:B-1----:R-:W-:Y:S01]  /*b1b0*/  FFMA.FTZ R80, R217, c[0x0][0x2d0], -R107.reuse ;  /* 0x0000b400d9507a23 */ /* 0x102fe2000001086b */
[----:B------:R-:W-:Y:S02]  /*b1c0*/  MOV R217, R150 ;  /* 0x0000009600d97202 */ /* 0x000fe40000000f00 */
[----:B------:R-:W-:Y:S01]  /*b1d0*/  MOV R150, R149 ;  /* 0x0000009500967202 */ /* 0x000fe20000000f00 */
[----:B------:R1:W-:Y:S01]  /*b1e0*/  MUFU.EX2 R155, R80 ;  /* 0x00000050009b7308 */ /* 0x0003e20000000800 */
[----:B------:R-:W-:Y:S03]  /*b1f0*/  MOV R149, R148 ;  /* 0x0000009400957202 */ /* 0x000fe60000000f00 */
[----:B------:R-:W-:Y:S02]  /*b200*/  MOV R148, R134 ;  /* 0x0000008600947202 */ /* 0x000fe40000000f00 */
[----:B------:R-:W-:Y:S02]  /*b210*/  MOV R134, R133 ;  /* 0x0000008500867202 */ /* 0x000fe40000000f00 */
[----:B------:R-:W-:Y:S02]  /*b220*/  MOV R133, R132 ;  /* 0x0000008400857202 */ /* 0x000fe40000000f00 */
[----:B------:R-:W-:Y:S01]  /*b230*/  MOV R132, R92 ;  /* 0x0000005c00847202 */ /* 0x000fe20000000f00 */
[----:B------:R-:W-:Y:S01]  /*b240*/  FFMA.FTZ R92, R218, c[0x0][0x2d0], -R107 ;  /* 0x0000b400da5c7a23 */ /* 0x000fe2000001086b */
[----:B------:R-:W-:Y:S02]  /*b250*/  MOV R218, R150 ;  /* 0x0000009600da7202 */ /* 0x000fe40000000f00 */
[----:B------:R-:W-:Y:S01]  /*b260*/  MOV R150, R149 ;  /* 0x0000009500967202 */ /* 0x000fe20000000f00 */
[----:B------:R3:W-:Y:S01]  /*b270*/  MUFU.EX2 R154, R92 ;  /* 0x0000005c009a7308 */ /* 0x0007e20000000800 */
[----:B------:R-:W-:Y:S02]  /*b280*/  MOV R149, R148 ;  /* 0x0000009400957202 */ /* 0x000fe40000000f00 */
[----:B------:R-:W-:Y:S02]  /*b290*/  MOV R148, R133 ;  /* 0x0000008500947202 */ /* 0x000fe40000000f00 */
[----:B------:R-:W-:Y:S02]  /*b2a0*/  MOV R133, R95 ;  /* 0x0000005f00857202 */ /* 0x000fe40000000f00 */
[----:B------:R-:W-:Y:S02]  /*b2b0*/  MOV R151, R134 ;  /* 0x0000008600977202 */ /* 0x000fe40000000f00 */
[----:B------:R-:W-:Y:S02]  /*b2c0*/  MOV R134, R132 ;  /* 0x0000008400867202 */ /* 0x000fe40000000f00 */
[----:B-1----:R-:W-:Y:S02]  /*b2d0*/  F2FP.BF16.PACK_AB R80, R139, R125 ;  /* 0x0000007d8b50723e */ /* 0x002fe400000010ff */
[----:B------:R-:W-:Y:S02]  /*b2e0*/  MOV R132, R200 ;  /* 0x000000c800847202 */ /* 0x000fe40000000f00 */
[----:B------:R-:W-:Y:S03]  /*b2f0*/  MOV R200, R93 ;  /* 0x0000005d00c87202 */ /* 0x000fe60000000f00 */
[C---:B------:R-:W-:Y:S07]  /*b300*/  HMMA.16816.F32.BF16 R8, R80.reuse, R84, R8 ;  /* 0x000000545008723c */ /* 0x040fee0000041808 */
[--C-:B------:R-:W-:Y:S01]  /*b310*/  FFMA.FTZ R84, R211, c[0x0][0x2d0], -R105.reuse ;  /* 0x0000b400d3547a23 */ /* 0x100fe20000010869 */
[-C--:B------:R-:W-:Y:S03]  /*b320*/  HMMA.16816.F32.BF16 R12, R80, R86.reuse, R12 ;  /* 0x00000056500c723c */ /* 0x080fe6000004180c */
[----:B------:R1:W-:Y:S01]  /*b330*/  MUFU.EX2 R208, R84 ;  /* 0x0000005400d07308 */ /* 0x0003e20000000800 */
[----:B------:R-:W-:Y:S02]  /*b340*/  MOV R211, R135 ;  /* 0x0000008700d37202 */ /* 0x000fe40000000f00 */
[----:B------:R-:W-:Y:S02]  /*b350*/  MOV R135, R190 ;  /* 0x000000be00877202 */ /* 0x000fe40000000f00 */
[C---:B------:R-:W-:Y:S04]  /*b360*/  HMMA.16816.F32.BF16 R16, R76.reuse, R86, R16 ;  /* 0x000000564c10723c */ /* 0x040fe80000041810 */
[----:B------:R-:W-:Y:S02]  /*b370*/  MOV R190, R94 ;  /* 0x0000005e00be7202 */ /* 0x000fe40000000f00 */
[----:B---3--:R-:W3:Y:S02]  /*b380*/  LDSM.16.MT88.4 R92, [R225+0x900] ;  /* 0x00090000e15c783b */ /* 0x008ee40000004200 */
[-C--:B--2---:R-:W-:Y:S08]  /*b390*/  HMMA.16816.F32.BF16 R20, R76, R88.reuse, R20 ;  /* 0x000000584c14723c */ /* 0x084ff00000041814 */
[C---:B------:R-:W-:Y:S04]  /*b3a0*/  HMMA.16816.F32.BF16 R24, R80.reuse, R88, R24 ;  /* 0x000000585018723c */ /* 0x040fe80000041818 */
[----:B-1----:R-:W-:Y:S01]  /*b3b0*/  FFMA.FTZ R84, R212, c[0x0][0x2d0], -R105 ;  /* 0x0000b400d4547a23 */ /* 0x002fe20000010869 */
[----:B------:R-:W-:Y:S02]  /*b3c0*/  MOV R212, R152 ;  /* 0x0000009800d47202 */ /* 0x000fe40000000f00 */
[--C-:B------:R-:W-:Y:S01]  /*b3d0*/  FFMA.FTZ R88, R220, c[0x0][0x2d0], -R96.reuse ;  /* 0x0000b400dc587a23 */ /* 0x100fe20000010860 */
[-C--:B------:R-:W-:Y:S01]  /*b3e0*/  HMMA.16816.F32.BF16 R28, R80, R90.reuse, R28 ;  /* 0x0000005a501c723c */ /* 0x080fe2000004181c */
[----:B------:R1:W-:Y:S03]  /*b3f0*/  MUFU.EX2 R203, R84 ;  /* 0x0000005400cb7308 */ /* 0x0003e60000000800 */
[----:B------:R-:W-:Y:S02]  /*b400*/  MOV R220, R150 ;  /* 0x0000009600dc7202 */ /* 0x000fe40000000f00 */
[----:B------:R-:W-:Y:S02]  /*b410*/  MOV R150, R198 ;  /* 0x000000c600967202 */ /* 0x000fe40000000f00 */
[C---:B------:R-:W-:Y:S03]  /*b420*/  HMMA.16816.F32.BF16 R32, R76.reuse, R90, R32 ;  /* 0x0000005a4c20723c */ /* 0x040fe60000041820 */
[----:B------:R2:W-:Y:S05]  /*b430*/  MUFU.EX2 R153, R88 ;  /* 0x0000005800997308 */ /* 0x0005ea0000000800 */
[-C--:B---3--:R-:W-:Y:S04]  /*b440*/  HMMA.16816.F32.BF16 R36, R76, R92.reuse, R36 ;  /* 0x0000005c4c24723c */ /* 0x088fe80000041824 */
[--C-:B-1----:R-:W-:Y:S01]  /*b450*/  FFMA.FTZ R84, R214, c[0x0][0x2d0], -R107.reuse ;  /* 0x0000b400d6547a23 */ /* 0x102fe2000001086b */
[----:B------:R-:W-:Y:S02]  /*b460*/  MOV R214, R149 ;  /* 0x0000009500d67202 */ /* 0x000fe40000000f00 */
[----:B------:R-:W-:Y:S01]  /*b470*/  MOV R149, R201 ;  /* 0x000000c900957202 */ /* 0x000fe20000000f00 */
[C---:B------:R-:W-:Y:S01]  /*b480*/  HMMA.16816.F32.BF16 R40, R80.reuse, R92, R40 ;  /* 0x0000005c5028723c */ /* 0x040fe20000041828 */
[----:B------:R1:W-:Y:S03]  /*b490*/  MUFU.EX2 R201, R84 ;  /* 0x0000005400c97308 */ /* 0x0003e60000000800 */
[--C-:B--2---:R-:W-:Y:S01]  /*b4a0*/  FFMA.FTZ R88, R219, c[0x0][0x2d0], -R96.reuse ;  /* 0x0000b400db587a23 */ /* 0x104fe20000010860 */
[----:B------:R-:W-:Y:S02]  /*b4b0*/  MOV R219, R149 ;  /* 0x0000009500db7202 */ /* 0x000fe40000000f00 */
[--C-:B------:R-:W-:Y:S01]  /*b4c0*/  FFMA.FTZ R92, R249, c[0x0][0x2d0], -R96.reuse ;  /* 0x0000b400f95c7a23 */ /* 0x100fe20000010860 */
[-C--:B------:R-:W-:Y:S03]  /*b4d0*/  HMMA.16816.F32.BF16 R44, R80, R94.reuse, R44 ;  /* 0x0000005e502c723c */ /* 0x080fe6000004182c */
[----:B------:R2:W-:Y:S01]  /*b4e0*/  MUFU.EX2 R159, R88 ;  /* 0x00000058009f7308 */ /* 0x0005e20000000800 */
[----:B------:R-:W-:Y:S02]  /*b4f0*/  MOV R149, R199 ;  /* 0x000000c700957202 */ /* 0x000fe40000000f00 */
[----:B------:R-:W-:Y:S02]  /*b500*/  MOV R249, R129 ;  /* 0x0000008100f97202 */ /* 0x000fe40000000f00 */
[C---:B------:R-:W-:Y:S04]  /*b510*/  HMMA.16816.F32.BF16 R48, R76.reuse, R94, R48 ;  /* 0x0000005e4c30723c */ /* 0x040fe80000041830 */
[----:B-1----:R-:W-:Y:S01]  /*b520*/  FFMA.FTZ R84, R215, c[0x0][0x2d0], -R107 ;  /* 0x0000b400d7547a23 */ /* 0x002fe2000001086b */
[----:B------:R-:W-:Y:S03]  /*b530*/  MOV R215, R151 ;  /* 0x0000009700d77202 */ /* 0x000fe60000000f00 */
[----:B------:R1:W-:Y:S01]  /*b540*/  MUFU.EX2 R202, R84 ;  /* 0x0000005400ca7308 */ /* 0x0003e20000000800 */
[----:B------:R-:W-:Y:S03]  /*b550*/  MOV R151, R135 ;  /* 0x0000008700977202 */ /* 0x000fe60000000f00 */
[----:B------:R-:W-:Y:S02]  /*b560*/  MOV R135, R188 ;  /* 0x000000bc00877202 */ /* 0x000fe40000000f00 */
[----:B------:R-:W-:Y:S01]  /*b570*/  MOV R188, R191 ;  /* 0x000000bf00bc7202 */ /* 0x000fe20000000f00 */
[--C-:B--2---:R-:W-:Y:S01]  /*b580*/  FFMA.FTZ R88, R222, c[0x0][0x2d0], -R3.reuse ;  /* 0x0000b400de587a23 */ /* 0x104fe20000010803 */
[----:B------:R-:W-:Y:S02]  /*b590*/  MOV R222, R148 ;  /* 0x0000009400de7202 */ /* 0x000fe40000000f00 */
[----:B------:R-:W-:Y:S01]  /*b5a0*/  MOV R148, R133 ;  /* 0x0000008500947202 */ /* 0x000fe20000000f00 */
[----:B------:R2:W-:Y:S01]  /*b5b0*/  MUFU.EX2 R152, R88 ;  /* 0x0000005800987308 */ /* 0x0005e20000000800 */
[----:B------:R-:W-:Y:S02]  /*b5c0*/  MOV R133, R190 ;  /* 0x000000be00857202 */ /* 0x000fe40000000f00 */
[----:B------:R-:W-:Y:S02]  /*b5d0*/  MOV R190, R200 ;  /* 0x000000c800be7202 */ /* 0x000fe40000000f00 */
[----:B------:R-:W-:Y:S02]  /*b5e0*/  MOV R161, R148 ;  /* 0x0000009400a17202 */ /* 0x000fe40000000f00 */
[----:B------:R-:W-:Y:S02]  /*b5f0*/  MOV R148, R197 ;  /* 0x000000c500947202 */ /* 0x000fe40000000f00 */
[----:B------:R-:W-:Y:S01]  /*b600*/  MOV R191, R193 ;  /* 0x000000c100bf7202 */ /* 0x000fe20000000f00 */
[----:B------:R3:W-:Y:S01]  /*b610*/  MUFU.EX2 R200, R92 ;  /* 0x0000005c00c87308 */ /* 0x0007e20000000800 */
[----:B-1----:R-:W1:Y:S01]  /*b620*/  LDSM.16.MT88.4 R84, [R226+0x900] ;  /* 0x00090000e254783b */ /* 0x002e620000004200 */
[--C-:B--2---:R-:W-:Y:S01]  /*b630*/  FFMA.FTZ R88, R245, c[0x0][0x2d0], -R3.reuse ;  /* 0x0000b400f5587a23 */ /* 0x104fe20000010803 */
[----:B------:R-:W-:Y:S07]  /*b640*/  MOV R245, R123 ;  /* 0x0000007b00f57202 */ /* 0x000fee0000000f00 */
[----:B------:R2:W4:Y:S01]  /*b650*/  MUFU.EX2 R158, R88 ;  /* 0x00000058009e7308 */ /* 0x0005220000000800 */
[----:B---3--:R-:W-:Y:S01]  /*b660*/  FFMA.FTZ R92, R251, c[0x0][0x2d0], -R3 ;  /* 0x0000b400fb5c7a23 */ /* 0x008fe20000010803 */
[----:B------:R-:W-:Y:S08]  /*b670*/  MOV R251, R131 ;  /* 0x0000008300fb7202 */ /* 0x000ff00000000f00 */
[----:B------:R3:W-:Y:S01]  /*b680*/  MUFU.EX2 R156, R92 ;  /* 0x0000005c009c7308 */ /* 0x0007e20000000800 */
[--C-:B--2---:R-:W-:Y:S01]  /*b690*/  FFMA.FTZ R88, R221, c[0x0][0x2d0], -R96.reuse ;  /* 0x0000b400dd587a23 */ /* 0x104fe20000010860 */
[----:B------:R-:W-:Y:S01]  /*b6a0*/  MOV R221, R128 ;  /* 0x0000008000dd7202 */ /* 0x000fe20000000f00 */
[-C--:B-1----:R-:W-:Y:S07]  /*b6b0*/  HMMA.16816.F32.BF16 R52, R76, R84.reuse, R52 ;  /* 0x000000544c34723c */ /* 0x082fee0000041834 */
[----:B------:R1:W2:Y:S01]  /*b6c0*/  MUFU.EX2 R157, R88 ;  /* 0x00000058009d7308 */ /* 0x0002a20000000800 */
[C---:B------:R-:W-:Y:S04]  /*b6d0*/  HMMA.16816.F32.BF16 R56, R80.reuse, R84, R56 ;  /* 0x000000545038723c */ /* 0x040fe80000041838 */
[----:B---3--:R-:W-:Y:S01]  /*b6e0*/  FFMA.FTZ R92, R150, c[0x0][0x2d0], -R107 ;  /* 0x0000b400965c7a23 */ /* 0x008fe2000001086b */
[----:B------:R-:W-:Y:S02]  /*b6f0*/  MOV R150, R196 ;  /* 0x000000c400967202 */ /* 0x000fe40000000f00 */
[----:B------:R-:W-:Y:S01]  /*b700*/  FFMA.FTZ R84, R252, c[0x0][0x2d0], -R3 ;  /* 0x0000b400fc547a23 */ /* 0x000fe20000010803 */
[-C--:B------:R-:W-:Y:S01]  /*b710*/  HMMA.16816.F32.BF16 R60, R80, R86.reuse, R60 ;  /* 0x00000056503c723c */ /* 0x080fe2000004183c */
[----:B------:R3:W-:Y:S03]  /*b720*/  MUFU.EX2 R162, R92 ;  /* 0x0000005c00a27308 */ /* 0x0007e60000000800 */
[----:B------:R-:W-:Y:S03]  /*b730*/  MOV R252, R130 ;  /* 0x0000008200fc7202 */ /* 0x000fe60000000f00 */
[--C-:B------:R-:W-:Y:S01]  /*b740*/  FFMA.FTZ R80, R223, c[0x0][0x2d0], -R105.reuse ;  /* 0x0000b400df507a23 */ /* 0x100fe20000010869 */
[----:B------:R-:W-:Y:S01]  /*b750*/  HMMA.16816.F32.BF16 R64, R76, R86, R64 ;  /* 0x000000564c40723c */ /* 0x000fe20000041840 */
[----:B-1----:R-:W1:Y:S02]  /*b760*/  LDSM.16.MT88.4 R88, [R224+0x1100] ;  /* 0x00110000e058783b */ /* 0x002e640000004200 */
[----:B------:R2:W-:Y:S01]  /*b770*/  MUFU.EX2 R163, R80 ;  /* 0x0000005000a37308 */ /* 0x0005e20000000800 */
[----:B------:R-:W-:Y:S02]  /*b780*/  F2FP.BF16.PACK_AB R81, R144, R145 ;  /* 0x000000919051723e */ /* 0x000fe400000010ff */
[----:B------:R-:W-:Y:S02]  /*b790*/  F2FP.BF16.PACK_AB R82, R213, R212 ;  /* 0x000000d4d552723e */ /* 0x000fe400000010ff */
[----:B------:R-:W-:Y:S04]  /*b7a0*/  F2FP.BF16.PACK_AB R76, R219, R140 ;  /* 0x0000008cdb4c723e */ /* 0x000fe800000010ff */
[----:B------:R-:W-:Y:S01]  /*b7b0*/  F2FP.BF16.PACK_AB R77, R220, R222 ;  /* 0x000000dedc4d723e */ /* 0x000fe200000010ff */
[----:B------:R4:W1:Y:S01]  /*b7c0*/  MUFU.EX2 R199, R84 ;  /* 0x0000005400c77308 */ /* 0x0008620000000800 */
[----:B------:R-:W-:Y:S02]  /*b7d0*/  F2FP.BF16.PACK_AB R78, R218, R215 ;  /* 0x000000d7da4e723e */ /* 0x000fe400000010ff */
[----:B------:R-:W-:Y:S01]  /*b7e0*/  F2FP.BF16.PACK_AB R79, R217, R214 ;  /* 0x000000d6d94f723e */ /* 0x000fe200000010ff */
[----:B---3--:R-:W-:Y:S01]  /*b7f0*/  LDSM.16.MT88.4 R92, [R225+0x1100] ;  /* 0x00110000e15c783b */ /* 0x008fe20000004200 */
[----:B------:R-:W-:Y:S01]  /*b800*/  F2FP.BF16.PACK_AB R83, R216, R211 ;  /* 0x000000d3d853723e */ /* 0x000fe200000010ff */
[----:B--2---:R-:W-:Y:S04]  /*b810*/  FFMA.FTZ R80, R248, c[0x0][0x2d0], -R105 ;  /* 0x0000b400f8507a23 */ /* 0x004fe80000010869 */
[----:B------:R2:W-:Y:S02]  /*b820*/  MUFU.EX2 R198, R80 ;  /* 0x0000005000c67308 */ /* 0x0005e40000000800 */
[----:B----4-:R-:W3:Y:S01]  /*b830*/  LDSM.16.MT88.4 R84, [R227+0x1100] ;  /* 0x00110000e354783b */ /* 0x010ee20000004200 */
[-C--:B-1----:R-:W-:Y:S03]  /*b840*/  HMMA.16816.F32.BF16 R4, R76, R88.reuse, R4 ;  /* 0x000000584c04723c */ /* 0x082fe60000041804 */
[----:B--2---:R-:W-:Y:S07]  /*b850*/  F2FP.BF16.PACK_AB R80, R146, R147 ;  /* 0x000000939250723e */ /* 0x004fee00000010ff */
[C---:B------:R-:W-:Y:S07]  /*b860*/  HMMA.16816.F32.BF16 R8, R80.reuse, R88, R8 ;  /* 0x000000585008723c */ /* 0x040fee0000041808 */
[----:B------:R-:W-:Y:S01]  /*b870*/  FFMA.FTZ R88, R149, c[0x0][0x2d0], -R107 ;  /* 0x0000b40095587a23 */ /* 0x000fe2000001086b */
[-C--:B------:R-:W-:Y:S03]  /*b880*/  HMMA.16816.F32.BF16 R12, R80, R90.reuse, R12 ;  /* 0x0000005a500c723c */ /* 0x080fe6000004180c */
[----:B------:R1:W-:Y:S01]  /*b890*/  MUFU.EX2 R197, R88 ;  /* 0x0000005800c57308 */ /* 0x0003e20000000800 */
[----:B------:R-:W-:Y:S04]  /*b8a0*/  MOV R149, R194 ;  /* 0x000000c200957202 */ /* 0x000fe80000000f00 */
[C---:B------:R-:W-:Y:S08]  /*b8b0*/  HMMA.16816.F32.BF16 R16, R76.reuse, R90, R16 ;  /* 0x0000005a4c10723c */ /* 0x040ff00000041810 */
[-C--:B---3--:R-:W-:Y:S08]  /*b8c0*/  HMMA.16816.F32.BF16 R20, R76, R84.reuse, R20 ;  /* 0x000000544c14723c */ /* 0x088ff00000041814 */
[C---:B------:R-:W-:Y:S04]  /*b8d0*/  HMMA.16816.F32.BF16 R24, R80.reuse, R84, R24 ;  /* 0x000000545018723c */ /* 0x040fe80000041818 */
[----:B-1----:R-:W-:Y:S03]  /*b8e0*/  FFMA.FTZ R88, R246, c[0x0][0x2d0], -R105 ;  /* 0x0000b400f6587a23 */ /* 0x002fe60000010869 */
[----:B------:R-:W-:Y:S01]  /*b8f0*/  FFMA.FTZ R84, R250, c[0x0][0x2d0], -R107 ;  /* 0x0000b400fa547a23 */ /* 0x000fe2000001086b */
[-C--:B------:R-:W-:Y:S01]  /*b900*/  HMMA.16816.F32.BF16 R28, R80, R86.reuse, R28 ;  /* 0x00000056501c723c */ /* 0x080fe2000004181c */
[----:B------:R1:W-:Y:S07]  /*b910*/  MUFU.EX2 R196, R88 ;  /* 0x0000005800c47308 */ /* 0x0003ee0000000800 */
[C---:B------:R-:W-:Y:S03]  /*b920*/  HMMA.16816.F32.BF16 R32, R76.reuse, R86, R32 ;  /* 0x000000564c20723c */ /* 0x040fe60000041820 */
[----:B------:R2:W-:Y:S05]  /*b930*/  MUFU.EX2 R193, R84 ;  /* 0x0000005400c17308 */ /* 0x0005ea0000000800 */
[-C--:B------:R-:W-:Y:S08]  /*b940*/  HMMA.16816.F32.BF16 R36, R76, R92.reuse, R36 ;  /* 0x0000005c4c24723c */ /* 0x080ff00000041824 */
[C---:B------:R-:W-:Y:S04]  /*b950*/  HMMA.16816.F32.BF16 R40, R80.reuse, R92, R40 ;  /* 0x0000005c5028723c */ /* 0x040fe80000041828 */
[----:B-1----:R-:W-:Y:S03]  /*b960*/  FFMA.FTZ R88, R244, c[0x0][0x2d0], -R105 ;  /* 0x0000b400f4587a23 */ /* 0x002fe60000010869 */
[--C-:B------:R-:W-:Y:S01]  /*b970*/  FFMA.FTZ R92, R148, c[0x0][0x2d0], -R96.reuse ;  /* 0x0000b400945c7a23 */ /* 0x100fe20000010860 */
[-C--:B------:R-:W-:Y:S01]  /*b980*/  HMMA.16816.F32.BF16 R44, R80, R94.reuse, R44 ;  /* 0x0000005e502c723c */ /* 0x080fe2000004182c */
[----:B------:R1:W-:Y:S03]  /*b990*/  MUFU.EX2 R195, R88 ;  /* 0x0000005800c37308 */ /* 0x0003e60000000800 */
[--C-:B--2---:R-:W-:Y:S01]  /*b9a0*/  FFMA.FTZ R84, R161, c[0x0][0x2d0], -R96.reuse ;  /* 0x0000b400a1547a23 */ /* 0x104fe20000010860 */
[----:B------:R-:W-:Y:S03]  /*b9b0*/  MOV R148, R189 ;  /* 0x000000bd00947202 */ /* 0x000fe60000000f00 */
[C---:B------:R-:W-:Y:S03]  /*b9c0*/  HMMA.16816.F32.BF16 R48, R76.reuse, R94, R48 ;  /* 0x0000005e4c30723c */ /* 0x040fe60000041830 */
[----:B------:R2:W-:Y:S10]  /*b9d0*/  MUFU.EX2 R161, R84 ;  /* 0x0000005400a17308 */ /* 0x0005f40000000800 */
[----:B------:R3:W-:Y:S01]  /*b9e0*/  MUFU.EX2 R189, R92 ;  /* 0x0000005c00bd7308 */ /* 0x0007e20000000800 */
[----:B-1----:R-:W-:Y:S09]  /*b9f0*/  FFMA.FTZ R88, R247, c[0x0][0x2d0], -R107 ;  /* 0x0000b400f7587a23 */ /* 0x002ff2000001086b */
[----:B------:R1:W-:Y:S01]  /*ba00*/  MUFU.EX2 R194, R88 ;  /* 0x0000005800c27308 */ /* 0x0003e20000000800 */
[--C-:B--2---:R-:W-:Y:S01]  /*ba10*/  FFMA.FTZ R84, R150, c[0x0][0x2d0], -R96.reuse ;  /* 0x0000b40096547a23 */ /* 0x104fe20000010860 */
[----:B------:R-:W-:Y:S02]  /*ba20*/  MOV R150, R186 ;  /* 0x000000ba00967202 */ /* 0x000fe40000000f00 */
[----:B------:R-:W-:Y:S06]  /*ba30*/  MOV R186, R192 ;  /* 0x000000c000ba7202 */ /* 0x000fec0000000f00 */
[----:B------:R2:W-:Y:S01]  /*ba40*/  MUFU.EX2 R192, R84 ;  /* 0x0000005400c07308 */ /* 0x0005e20000000800 */
[--C-:B---3--:R-:W-:Y:S01]  /*ba50*/  FFMA.FTZ R92, R134, c[0x0][0x2d0], -R96.reuse ;  /* 0x0000b400865c7a23 */ /* 0x108fe20000010860 */
[----:B------:R-:W-:Y:S08]  /*ba60*/  MOV R134, R190 ;  /* 0x000000be00867202 */ /* 0x000ff00000000f00 */
[----:B------:R3:W-:Y:S01]  /*ba70*/  MUFU.EX2 R190, R92 ;  /* 0x0000005c00be7308 */ /* 0x0007e20000000800 */
[----:B-1----:R-:W1:Y:S01]  /*ba80*/  LDSM.16.MT88.4 R88, [R226+0x1100] ;  /* 0x00110000e258783b */ /* 0x002e620000004200 */
[----:B--2---:R-:W-:Y:S08]  /*ba90*/  FFMA.FTZ R84, R160, c[0x0][0x2d0], -R3 ;  /* 0x0000b400a0547a23 */ /* 0x004ff00000010803 */
[----:B------:R2:W-:Y:S01]  /*baa0*/  MUFU.EX2 R160, R84 ;  /* 0x0000005400a07308 */ /* 0x0005e20000000800 */
[----:B---3--:R-:W-:Y:S01]  /*bab0*/  FFMA.FTZ R92, R148, c[0x0][0x2d0], -R105 ;  /* 0x0000b400945c7a23 */ /* 0x008fe20000010869 */
[----:B------:R-:W-:Y:S02]  /*bac0*/  MOV R148, R133 ;  /* 0x0000008500947202 */ /* 0x000fe40000000f00 */
[----:B------:R-:W-:Y:S02]  /*bad0*/  MOV R133, R132 ;  /* 0x0000008400857202 */ /* 0x000fe40000000f00 */
[----:B------:R-:W-:Y:S02]  /*bae0*/  MOV R132, R184 ;  /* 0x000000b800847202 */ /* 0x000fe40000000f00 */
[----:B------:R-:W-:Y:S02]  /*baf0*/  MOV R166, R133 ;  /* 0x0000008500a67202 */ /* 0x000fe40000000f00 */
[----:B------:R-:W-:Y:S01]  /*bb00*/  MOV R133, R117 ;  /* 0x0000007500857202 */ /* 0x000fe20000000f00 */
[--C-:B--2---:R-:W-:Y:S01]  /*bb10*/  FFMA.FTZ R84, R191, c[0x0][0x2d0], -R3.reuse ;  /* 0x0000b400bf547a23 */ /* 0x104fe20000010803 */
[-C--:B-1----:R-:W-:Y:S03]  /*bb20*/  HMMA.16816.F32.BF16 R52, R76, R88.reuse, R52 ;  /* 0x000000584c34723c */ /* 0x082fe60000041834 */
[----:B------:R1:W-:Y:S05]  /*bb30*/  MUFU.EX2 R191, R84 ;  /* 0x0000005400bf7308 */ /* 0x0003ea0000000800 */
[C---:B------:R-:W-:Y:S07]  /*bb40*/  HMMA.16816.F32.BF16 R56, R80.reuse, R88, R56 ;  /* 0x000000585038723c */ /* 0x040fee0000041838 */
[----:B------:R-:W-:Y:S01]  /*bb50*/  FFMA.FTZ R88, R151, c[0x0][0x2d0], -R3 ;  /* 0x0000b40097587a23 */ /* 0x000fe20000010803 */
[-C--:B------:R-:W-:Y:S03]  /*bb60*/  HMMA.16816.F32.BF16 R60, R80, R90.reuse, R60 ;  /* 0x0000005a503c723c */ /* 0x080fe6000004183c */
[----:B------:R2:W-:Y:S01]  /*bb70*/  MUFU.EX2 R171, R88 ;  /* 0x0000005800ab7308 */ /* 0x0005e20000000800 */
[----:B------:R-:W-:Y:S01]  /*bb80*/  MOV R151, R104 ;  /* 0x0000006800977202 */ /* 0x000fe20000000f00 */
[----:B------:R-:W-:Y:S02]  /*bb90*/  FFMA.FTZ R104, R112, c[0x0][0x2d0], -R105 ;  /* 0x0000b40070687a23 */ /* 0x000fe40000010869 */
[----:B------:R-:W-:Y:S01]  /*bba0*/  FFMA.FTZ R80, R150, c[0x0][0x2d0], -R3 ;  /* 0x0000b40096507a23 */ /* 0x000fe20000010803 */
[----:B------:R-:W-:Y:S01]  /*bbb0*/  HMMA.16816.F32.BF16 R64, R76, R90, R64 ;  /* 0x0000005a4c40723c */ /* 0x000fe20000041840 */
[----:B-1----:R-:W1:Y:S03]  /*bbc0*/  LDSM.16.MT88.4 R84, [R224+0x1900] ;  /* 0x00190000e054783b */ /* 0x002e660000004200 */
[----:B------:R-:W-:Y:S01]  /*bbd0*/  F2FP.BF16.PACK_AB R81, R158, R152 ;  /* 0x000000989e51723e */ /* 0x000fe200000010ff */
[----:B------:R3:W-:Y:S01]  /*bbe0*/  MUFU.EX2 R170, R80 ;  /* 0x0000005000aa7308 */ /* 0x0007e20000000800 */
[----:B------:R-:W-:Y:S01]  /*bbf0*/  F2FP.BF16.PACK_AB R82, R200, R157 ;  /* 0x0000009dc852723e */ /* 0x000fe200000010ff */
[--C-:B------:R-:W-:Y:S01]  /*bc00*/  FFMA.FTZ R112, R204, c[0x0][0x2d0], -R96.reuse ;  /* 0x0000b400cc707a23 */ /* 0x100fe20000010860 */
[----:B------:R-:W-:Y:S04]  /*bc10*/  F2FP.BF16.PACK_AB R76, R209, R210 ;  /* 0x000000d2d14c723e */ /* 0x000fe800000010ff */
[----:B------:R-:W-:Y:S02]  /*bc20*/  F2FP.BF16.PACK_AB R77, R154, R155 ;  /* 0x0000009b9a4d723e */ /* 0x000fe400000010ff */
[----:B------:R-:W-:Y:S01]  /*bc30*/  F2FP.BF16.PACK_AB R78, R203, R208 ;  /* 0x000000d0cb4e723e */ /* 0x000fe200000010ff */
[----:B------:R-:W-:Y:S01]  /*bc40*/  MUFU.EX2 R104, R104 ;  /* 0x0000006800687308 */ /* 0x000fe20000000800 */
[----:B------:R-:W-:Y:S02]  /*bc50*/  F2FP.BF16.PACK_AB R79, R202, R201 ;  /* 0x000000c9ca4f723e */ /* 0x000fe400000010ff */
[----:B------:R-:W-:Y:S01]  /*bc60*/  MOV R150, R135 ;  /* 0x0000008700967202 */ /* 0x000fe20000000f00 */
[----:B--2---:R-:W2:Y:S01]  /*bc70*/  LDSM.16.MT88.4 R88, [R227+0x1900] ;  /* 0x00190000e358783b */ /* 0x004ea20000004200 */
[----:B------:R-:W-:Y:S02]  /*bc80*/  F2FP.BF16.PACK_AB R83, R199, R156 ;  /* 0x0000009cc753723e */ /* 0x000fe400000010ff */
[----:B------:R-:W-:Y:S03]  /*bc90*/  MOV R135, R187 ;  /* 0x000000bb00877202 */ /* 0x000fe60000000f00 */
[----:B------:R-:W-:Y:S01]  /*bca0*/  MUFU.EX2 R112, R112 ;  /* 0x0000007000707308 */ /* 0x000fe20000000800 */
[----:B---3--:R-:W-:Y:S01]  /*bcb0*/  FFMA.FTZ R80, R149, c[0x0][0x2d0], -R105 ;  /* 0x0000b40095507a23 */ /* 0x008fe20000010869 */
[----:B------:R-:W-:Y:S08]  /*bcc0*/  MOV R149, R188 ;  /* 0x000000bc00957202 */ /* 0x000ff00000000f00 */
[----:B------:R3:W-:Y:S01]  /*bcd0*/  MUFU.EX2 R169, R80 ;  /* 0x0000005000a97308 */ /* 0x0007e20000000800 */
[-C--:B-1----:R-:W-:Y:S09]  /*bce0*/  HMMA.16816.F32.BF16 R4, R76, R84.reuse, R4 ;  /* 0x000000544c04723c */ /* 0x082ff20000041804 */
[----:B------:R1:W-:Y:S03]  /*bcf0*/  MUFU.EX2 R188, R92 ;  /* 0x0000005c00bc7308 */ /* 0x0003e60000000800 */
[----:B---3--:R-:W-:Y:S07]  /*bd00*/  F2FP.BF16.PACK_AB R80, R159, R153 ;  /* 0x000000999f50723e */ /* 0x008fee00000010ff */
[C---:B------:R-:W-:Y:S01]  /*bd10*/  HMMA.16816.F32.BF16 R8, R80.reuse, R84, R8 ;  /* 0x000000545008723c */ /* 0x040fe20000041808 */
[----:B-1----:R-:W1:Y:S06]  /*bd20*/  LDSM.16.MT88.4 R92, [R225+0x1900] ;  /* 0x00190000e15c783b */ /* 0x002e6c0000004200 */
[--C-:B------:R-:W-:Y:S01]  /*bd30*/  FFMA.FTZ R84, R134, c[0x0][0x2d0], -R107.reuse ;  /* 0x0000b40086547a23 */ /* 0x100fe2000001086b */
[-C--:B------:R-:W-:Y:S03]  /*bd40*/  HMMA.16816.F32.BF16 R12, R80, R86.reuse, R12 ;  /* 0x00000056500c723c */ /* 0x080fe6000004180c */
[----:B------:R3:W-:Y:S01]  /*bd50*/  MUFU.EX2 R168, R84 ;  /* 0x0000005400a87308 */ /* 0x0007e20000000800 */
[----:B------:R-:W-:Y:S02]  /*bd60*/  MOV R134, R122 ;  /* 0x0000007a00867202 */ /* 0x000fe40000000f00 */
[----:B------:R-:W-:Y:S02]  /*bd70*/  MOV R122, R185 ;  /* 0x000000b9007a7202 */ /* 0x000fe40000000f00 */
[C---:B------:R-:W-:Y:S04]  /*bd80*/  HMMA.16816.F32.BF16 R16, R76.reuse, R86, R16 ;  /* 0x000000564c10723c */ /* 0x040fe80000041810 */
[----:B------:R-:W-:Y:S04]  /*bd90*/  MOV R167, R134 ;  /* 0x0000008600a77202 */ /* 0x000fe80000000f00 */
[-C--:B--2---:R-:W-:Y:S08]  /*bda0*/  HMMA.16816.F32.BF16 R20, R76, R88.reuse, R20 ;  /* 0x000000584c14723c */ /* 0x084ff00000041814 */
[C---:B------:R-:W-:Y:S04]  /*bdb0*/  HMMA.16816.F32.BF16 R24, R80.reuse, R88, R24 ;  /* 0x000000585018723c */ /* 0x040fe80000041818 */
[--C-:B---3--:R-:W-:Y:S02]  /*bdc0*/  FFMA.FTZ R84, R234, c[0x0][0x2d0], -R107.reuse ;  /* 0x0000b400ea547a23 */ /* 0x108fe4000001086b */
[----:B------:R2:W5:Y:S01]  /*bdd0*/  LDL.LU R234, [R1+0x44] ;  /* 0x0000440001ea7983 */ /* 0x0005620000300800 */
[----:B------:R-:W-:Y:S01]  /*bde0*/  FFMA.FTZ R88, R98, c[0x0][0x2d0], -R107 ;  /* 0x0000b40062587a23 */ /* 0x000fe2000001086b */
[-C--:B------:R-:W-:Y:S01]  /*bdf0*/  HMMA.16816.F32.BF16 R28, R80, R90.reuse, R28 ;  /* 0x0000005a501c723c */ /* 0x080fe2000004181c */
[----:B------:R3:W-:Y:S01]  /*be00*/  MUFU.EX2 R187, R84 ;  /* 0x0000005400bb7308 */ /* 0x0007e20000000800 */
[----:B------:R-:W4:Y:S06]  /*be10*/  LDL.LU R164, [R1+0x14] ;  /* 0x0000140001a47983 */ /* 0x000f2c0000300800 */
[C---:B------:R-:W-:Y:S03]  /*be20*/  HMMA.16816.F32.BF16 R32, R76.reuse, R90, R32 ;  /* 0x0000005a4c20723c */ /* 0x040fe60000041820 */
[----:B------:R2:W-:Y:S05]  /*be30*/  MUFU.EX2 R185, R88 ;  /* 0x0000005800b97308 */ /* 0x0005ea0000000800 */
[-C--:B-1----:R-:W-:Y:S08]  /*be40*/  HMMA.16816.F32.BF16 R36, R76, R92.reuse, R36 ;  /* 0x0000005c4c24723c */ /* 0x082ff00000041824 */
[C---:B------:R-:W-:Y:S04]  /*be50*/  HMMA.16816.F32.BF16 R40, R80.reuse, R92, R40 ;  /* 0x0000005c5028723c */ /* 0x040fe80000041828 */
[----:B---3--:R-:W-:Y:S03]  /*be60*/  FFMA.FTZ R84, R186, c[0x0][0x2d0], -R105 ;  /* 0x0000b400ba547a23 */ /* 0x008fe60000010869 */
[--C-:B------:R-:W-:Y:S01]  /*be70*/  FFMA.FTZ R92, R135, c[0x0][0x2d0], -R96.reuse ;  /* 0x0000b400875c7a23 */ /* 0x100fe20000010860 */
[-C--:B------:R-:W-:Y:S01]  /*be80*/  HMMA.16816.F32.BF16 R44, R80, R94.reuse, R44 ;  /* 0x0000005e502c723c */ /* 0x080fe2000004182c */
[----:B------:R1:W-:Y:S03]  /*be90*/  MUFU.EX2 R175, R84 ;  /* 0x0000005400af7308 */ /* 0x0003e60000000800 */
[--C-:B--2---:R-:W-:Y:S01]  /*bea0*/  FFMA.FTZ R88, R99, c[0x0][0x2d0], -R107.reuse ;  /* 0x0000b40063587a23 */ /* 0x104fe2000001086b */
[----:B------:R-:W-:Y:S01]  /*beb0*/  MOV R135, R116 ;  /* 0x0000007400877202 */ /* 0x000fe20000000f00 */
[----:B------:R-:W-:Y:S02]  /*bec0*/  FFMA.FTZ R107, R115, c[0x0][0x2d0], -R107 ;  /* 0x0000b400736b7a23 */ /* 0x000fe4000001086b */
[C---:B------:R-:W-:Y:S03]  /*bed0*/  HMMA.16816.F32.BF16 R48, R76.reuse, R94, R48 ;  /* 0x0000005e4c30723c */ /* 0x040fe60000041830 */
[----:B------:R2:W-:Y:S10]  /*bee0*/  MUFU.EX2 R184, R88 ;  /* 0x0000005800b87308 */ /* 0x0005f40000000800 */
[----:B------:R3:W-:Y:S01]  /*bef0*/  MUFU.EX2 R117, R92 ;  /* 0x0000005c00757308 */ /* 0x0007e20000000800 */
[--C-:B-1----:R-:W-:Y:S02]  /*bf00*/  FFMA.FTZ R84, R97, c[0x0][0x2d0], -R105.reuse ;  /* 0x0000b40061547a23 */ /* 0x102fe40000010869 */
[----:B------:R-:W-:Y:S02]  /*bf10*/  FFMA.FTZ R105, R113, c[0x0][0x2d0], -R105 ;  /* 0x0000b40071697a23 */ /* 0x000fe40000010869 */
[--C-:B------:R-:W-:Y:S05]  /*bf20*/  FFMA.FTZ R113, R109, c[0x0][0x2d0], -R96.reuse ;  /* 0x0000b4006d717a23 */ /* 0x100fea0000010860 */
[----:B------:R1:W-:Y:S01]  /*bf30*/  MUFU.EX2 R186, R84 ;  /* 0x0000005400ba7308 */ /* 0x0003e20000000800 */
[--C-:B------:R-:W-:Y:S02]  /*bf40*/  FFMA.FTZ R109, R111, c[0x0][0x2d0], -R3.reuse ;  /* 0x0000b4006f6d7a23 */ /* 0x100fe40000010803 */
[--C-:B------:R-:W-:Y:S02]  /*bf50*/  FFMA.FTZ R111, R207, c[0x0][0x2d0], -R3.reuse ;  /* 0x0000b400cf6f7a23 */ /* 0x100fe40000010803 */
[--C-:B--2---:R-:W-:Y:S02]  /*bf60*/  FFMA.FTZ R88, R150, c[0x0][0x2d0], -R96.reuse ;  /* 0x0000b40096587a23 */ /* 0x104fe40000010860 */
[----:B------:R-:W2:Y:S03]  /*bf70*/  LDL.LU R150, [R1+0x18] ;  /* 0x0000180001967983 */ /* 0x000ea60000300800 */
[----:B------:R1:W-:Y:S01]  /*bf80*/  MUFU.EX2 R174, R88 ;  /* 0x0000005800ae7308 */ /* 0x0003e20000000800 */
[----:B---3--:R-:W-:Y:S09]  /*bf90*/  LDSM.16.MT88.4 R92, [R227+0x2100] ;  /* 0x00210000e35c783b */ /* 0x008ff20000004200 */
[----:B------:R-:W3:Y:S01]  /*bfa0*/  MUFU.EX2 R105, R105 ;  /* 0x0000006900697308 */ /* 0x000ee20000000800 */
[----:B-1----:R-:W1:Y:S09]  /*bfb0*/  LDSM.16.MT88.4 R84, [R226+0x1900] ;  /* 0x00190000e254783b */ /* 0x002e720000004200 */
[----:B------:R-:W1:Y:S01]  /*bfc0*/  MUFU.EX2 R107, R107 ;  /* 0x0000006b006b7308 */ /* 0x000e620000000800 */
[--C-:B------:R-:W-:Y:S01]  /*bfd0*/  FFMA.FTZ R88, R149, c[0x0][0x2d0], -R96.reuse ;  /* 0x0000b40095587a23 */ /* 0x100fe20000010860 */
[----:B------:R-:W-:Y:S01]  /*bfe0*/  MOV R149, R110 ;  /* 0x0000006e00957202 */ /* 0x000fe20000000f00 */
[--C-:B------:R-:W-:Y:S07]  /*bff0*/  FFMA.FTZ R110, R205, c[0x0][0x2d0], -R96.reuse ;  /* 0x0000b400cd6e7a23 */ /* 0x100fee0000010860 */
[----:B------:R1:W-:Y:S01]  /*c000*/  MUFU.EX2 R173, R88 ;  /* 0x0000005800ad7308 */ /* 0x0003e20000000800 */
[----:B---3--:R-:W-:Y:S09]  /*c010*/  F2FP.BF16.PACK_AB R182, R105, R104 ;  /* 0x0000006869b6723e */ /* 0x008ff200000010ff */
[----:B------:R-:W3:Y:S01]  /*c020*/  MUFU.EX2 R113, R113 ;  /* 0x0000007100717308 */ /* 0x000ee20000000800 */
[----:B-1----:R-:W-:Y:S09]  /*c030*/  F2FP.BF16.PACK_AB R183, R107, R106 ;  /* 0x0000006a6bb7723e */ /* 0x002ff200000010ff */
[----:B------:R-:W-:Y:S01]  /*c040*/  MUFU.EX2 R110, R110 ;  /* 0x0000006e006e7308 */ /* 0x000fe20000000800 */
[-C--:B------:R-:W-:Y:S03]  /*c050*/  HMMA.16816.F32.BF16 R52, R76, R84.reuse, R52 ;  /* 0x000000544c34723c */ /* 0x080fe60000041834 */
[--C-:B------:R-:W-:Y:S02]  /*c060*/  FFMA.FTZ R88, R148, c[0x0][0x2d0], -R3.reuse ;  /* 0x0000b40094587a23 */ /* 0x100fe40000010803 */
[----:B------:R-:W2:Y:S04]  /*c070*/  LDL.LU R148, [R1+0x20] ;  /* 0x0000200001947983 */ /* 0x000ea80000300800 */
[----:B------:R-:W-:Y:S01]  /*c080*/  MUFU.EX2 R109, R109 ;  /* 0x0000006d006d7308 */ /* 0x000fe20000000800 */
[C---:B------:R-:W-:Y:S01]  /*c090*/  HMMA.16816.F32.BF16 R56, R80.reuse, R84, R56 ;  /* 0x000000545038723c */ /* 0x040fe20000041838 */
[----:B------:R-:W2:Y:S03]  /*c0a0*/  LDL.LU R134, [R1+0x1c] ;  /* 0x00001c0001867983 */ /* 0x000ea60000300800 */
[----:B---3--:R-:W-:Y:S03]  /*c0b0*/  F2FP.BF16.PACK_AB R178, R113, R112 ;  /* 0x0000007071b2723e */ /* 0x008fe600000010ff */
[--C-:B------:R-:W-:Y:S01]  /*c0c0*/  FFMA.FTZ R84, R108, c[0x0][0x2d0], -R96.reuse ;  /* 0x0000b4006c547a23 */ /* 0x100fe20000010860 */
[-C--:B------:R-:W-:Y:S01]  /*c0d0*/  HMMA.16816.F32.BF16 R60, R80, R86.reuse, R60 ;  /* 0x00000056503c723c */ /* 0x080fe2000004183c */
[----:B------:R1:W-:Y:S03]  /*c0e0*/  MUFU.EX2 R172, R88 ;  /* 0x0000005800ac7308 */ /* 0x0003e60000000800 */
[----:B------:R-:W-:Y:S02]  /*c0f0*/  FFMA.FTZ R108, R206, c[0x0][0x2d0], -R96 ;  /* 0x0000b400ce6c7a23 */ /* 0x000fe40000010860 */
[----:B------:R-:W-:Y:S01]  /*c100*/  LDSM.16.MT88.4 R96, [R225+0x2100] ;  /* 0x00210000e160783b */ /* 0x000fe20000004200 */
[--C-:B------:R-:W-:Y:S01]  /*c110*/  FFMA.FTZ R80, R167, c[0x0][0x2d0], -R3.reuse ;  /* 0x0000b400a7507a23 */ /* 0x100fe20000010803 */
[----:B------:R-:W-:Y:S03]  /*c120*/  HMMA.16816.F32.BF16 R64, R76, R86, R64 ;  /* 0x000000564c40723c */ /* 0x000fe60000041840 */
[----:B------:R3:W-:Y:S01]  /*c130*/  MUFU.EX2 R115, R80 ;  /* 0x0000005000737308 */ /* 0x0007e20000000800 */
[--C-:B------:R-:W-:Y:S01]  /*c140*/  FFMA.FTZ R81, R166, c[0x0][0x2d0], -R3.reuse ;  /* 0x0000b400a6517a23 */ /* 0x100fe20000010803 */
[----:B------:R-:W-:Y:S02]  /*c150*/  F2FP.BF16.PACK_AB R82, R190, R189 ;  /* 0x000000bdbe52723e */ /* 0x000fe400000010ff */
[----:B------:R-:W-:Y:S02]  /*c160*/  F2FP.BF16.PACK_AB R76, R198, R163 ;  /* 0x000000a3c64c723e */ /* 0x000fe400000010ff */
[----:B------:R-:W-:Y:S03]  /*c170*/  F2FP.BF16.PACK_AB R77, R197, R162 ;  /* 0x000000a2c54d723e */ /* 0x000fe600000010ff */
[----:B------:R-:W-:Y:S01]  /*c180*/  F2FP.BF16.PACK_AB R78, R195, R196 ;  /* 0x000000c4c34e723e */ /* 0x000fe200000010ff */
[----:B------:R3:W-:Y:S01]  /*c190*/  MUFU.EX2 R114, R81 ;  /* 0x0000005100727308 */ /* 0x0007e20000000800 */
[----:B------:R-:W-:Y:S02]  /*c1a0*/  F2FP.BF16.PACK_AB R79, R193, R194 ;  /* 0x000000c2c14f723e */ /* 0x000fe400000010ff */
[----:B------:R-:W-:Y:S01]  /*c1b0*/  F2FP.BF16.PACK_AB R83, R170, R171 ;  /* 0x000000abaa53723e */ /* 0x000fe200000010ff */
[--C-:B-1----:R-:W-:Y:S02]  /*c1c0*/  FFMA.FTZ R88, R118, c[0x0][0x2d0], -R3.reuse ;  /* 0x0000b40076587a23 */ /* 0x102fe40000010803 */
[----:B------:R-:W-:Y:S04]  /*c1d0*/  FFMA.FTZ R3, R74, c[0x0][0x2d0], -R3 ;  /* 0x0000b4004a037a23 */ /* 0x000fe80000010803 */
[----:B------:R1:W-:Y:S01]  /*c1e0*/  MUFU.EX2 R118, R88 ;  /* 0x0000005800767308 */ /* 0x0003e20000000800 */
[----:B---3--:R-:W-:Y:S09]  /*c1f0*/  F2FP.BF16.PACK_AB R80, R192, R161 ;  /* 0x000000a1c050723e */ /* 0x008ff200000010ff */
[----:B------:R3:W-:Y:S01]  /*c200*/  MUFU.EX2 R116, R84 ;  /* 0x0000005400747308 */ /* 0x0007e20000000800 */
[----:B------:R-:W-:Y:S09]  /*c210*/  F2FP.BF16.PACK_AB R81, R191, R160 ;  /* 0x000000a0bf51723e */ /* 0x000ff200000010ff */
[----:B------:R-:W3:Y:S01]  /*c220*/  MUFU.EX2 R108, R108 ;  /* 0x0000006c006c7308 */ /* 0x000ee20000000800 */
[----:B-1----:R-:W1:Y:S09]  /*c230*/  LDSM.16.MT88.4 R88, [R224+0x2100] ;  /* 0x00210000e058783b */ /* 0x002e720000004200 */
[----:B------:R-:W1:Y:S01]  /*c240*/  MUFU.EX2 R111, R111 ;  /* 0x0000006f006f7308 */ /* 0x000e620000000800 */
[----:B---3--:R-:W3:Y:S01]  /*c250*/  LDSM.16.MT88.4 R84, [R226+0x2100] ;  /* 0x00210000e254783b */ /* 0x008ee20000004200 */
[----:B------:R-:W-:Y:S02]  /*c260*/  F2FP.BF16.PACK_AB R176, R110, R108 ;  /* 0x0000006c6eb0723e */ /* 0x000fe400000010ff */
[----:B-1----:R-:W-:Y:S01]  /*c270*/  F2FP.BF16.PACK_AB R177, R111, R109 ;  /* 0x0000006d6fb1723e */ /* 0x002fe200000010ff */
[-C--:B------:R-:W-:Y:S08]  /*c280*/  HMMA.16816.F32.BF16 R4, R76, R88.reuse, R4 ;  /* 0x000000584c04723c */ /* 0x080ff00000041804 */
[C---:B------:R-:W-:Y:S08]  /*c290*/  HMMA.16816.F32.BF16 R8, R80.reuse, R88, R8 ;  /* 0x000000585008723c */ /* 0x040ff00000041808 */
[-C--:B------:R-:W-:Y:S08]  /*c2a0*/  HMMA.16816.F32.BF16 R12, R80, R90.reuse, R12 ;  /* 0x0000005a500c723c */ /* 0x080ff0000004180c */
[C---:B------:R-:W-:Y:S01]  /*c2b0*/  HMMA.16816.F32.BF16 R16, R76.reuse, R90, R16 ;  /* 0x0000005a4c10723c */ /* 0x040fe20000041810 */
[----:B------:R-:W1:Y:S07]  /*c2c0*/  LDSM.16.MT88.4 R88, [R224+0x2900] ;  /* 0x00290000e058783b */ /* 0x000e6e0000004200 */
[-C--:B------:R-:W-:Y:S08]  /*c2d0*/  HMMA.16816.F32.BF16 R20, R76, R92.reuse, R20 ;  /* 0x0000005c4c14723c */ /* 0x080ff00000041814 */
[C---:B------:R-:W-:Y:S08]  /*c2e0*/  HMMA.16816.F32.BF16 R24, R80.reuse, R92, R24 ;  /* 0x0000005c5018723c */ /* 0x040ff00000041818 */
[-C--:B------:R-:W-:Y:S08]  /*c2f0*/  HMMA.16816.F32.BF16 R28, R80, R94.reuse, R28 ;  /* 0x0000005e501c723c */ /* 0x080ff0000004181c */
[C---:B------:R-:W-:Y:S01]  /*c300*/  HMMA.16816.F32.BF16 R32, R76.reuse, R94, R32 ;  /* 0x0000005e4c20723c */ /* 0x040fe20000041820 */
[----:B------:R-:W1:Y:S07]  /*c310*/  LDSM.16.MT88.4 R92, [R227+0x2900] ;  /* 0x00290000e35c783b */ /* 0x000e6e0000004200 */
[-C--:B------:R-:W-:Y:S04]  /*c320*/  HMMA.16816.F32.BF16 R36, R76, R96.reuse, R36 ;  /* 0x000000604c24723c */ /* 0x080fe80000041824 */
[----:B----4-:R-:W-:Y:S02]  /*c330*/  FFMA.FTZ R74, R70, R164, R165 ;  /* 0x000000a4464a7223 */ /* 0x010fe400000100a5 */
[----:B------:R-:W-:Y:S02]  /*c340*/  LDSM.16.MT88.4 R164, [R225+0x3100] ;  /* 0x00310000e1a4783b */ /* 0x000fe40000004200 */
[C---:B------:R-:W-:Y:S08]  /*c350*/  HMMA.16816.F32.BF16 R40, R80.reuse, R96, R40 ;  /* 0x000000605028723c */ /* 0x040ff00000041828 */
[-C--:B------:R-:W-:Y:S08]  /*c360*/  HMMA.16816.F32.BF16 R44, R80, R98.reuse, R44 ;  /* 0x00000062502c723c */ /* 0x080ff0000004182c */
[C---:B------:R-:W-:Y:S01]  /*c370*/  HMMA.16816.F32.BF16 R48, R76.reuse, R98, R48 ;  /* 0x000000624c30723c */ /* 0x040fe20000041830 */
[----:B------:R-:W4:Y:S07]  /*c380*/  LDSM.16.MT88.4 R96, [R225+0x2900] ;  /* 0x00290000e160783b */ /* 0x000f2e0000004200 */
[-C--:B---3--:R-:W-:Y:S08]  /*c390*/  HMMA.16816.F32.BF16 R52, R76, R84.reuse, R52 ;  /* 0x000000544c34723c */ /* 0x088ff00000041834 */
[C---:B------:R-:W-:Y:S08]  /*c3a0*/  HMMA.16816.F32.BF16 R56, R80.reuse, R84, R56 ;  /* 0x000000545038723c */ /* 0x040ff00000041838 */
[-C--:B------:R-:W-:Y:S07]  /*c3b0*/  HMMA.16816.F32.BF16 R60, R80, R86.reuse, R60 ;  /* 0x00000056503c723c */ /* 0x080fee000004183c */
[----:B------:R-:W-:Y:S01]  /*c3c0*/  F2FP.BF16.PACK_AB R80, R173, R174 ;  /* 0x000000aead50723e */ /* 0x000fe200000010ff */
[----:B------:R-:W-:Y:S01]  /*c3d0*/  HMMA.16816.F32.BF16 R64, R76, R86, R64 ;  /* 0x000000564c40723c */ /* 0x000fe20000041840 */
[----:B------:R-:W3:Y:S03]  /*c3e0*/  LDSM.16.MT88.4 R84, [R226+0x2900] ;  /* 0x00290000e254783b */ /* 0x000ee60000004200 */
[----:B------:R-:W-:Y:S02]  /*c3f0*/  F2FP.BF16.PACK_AB R81, R118, R172 ;  /* 0x000000ac7651723e */ /* 0x000fe400000010ff */
[----:B------:R-:W-:Y:S02]  /*c400*/  F2FP.BF16.PACK_AB R82, R116, R117 ;  /* 0x000000757452723e */ /* 0x000fe400000010ff */
[----:B------:R-:W-:Y:S01]  /*c410*/  F2FP.BF16.PACK_AB R76, R188, R169 ;  /* 0x000000a9bc4c723e */ /* 0x000fe200000010ff */
[----:B--2---:R-:W-:Y:S03]  /*c420*/  FFMA.FTZ R68, R68, R150, R151 ;  /* 0x0000009644447223 */ /* 0x004fe60000010097 */
[----:B------:R-:W-:Y:S02]  /*c430*/  F2FP.BF16.PACK_AB R77, R187, R168 ;  /* 0x000000a8bb4d723e */ /* 0x000fe400000010ff */
[----:B------:R-:W-:Y:S01]  /*c440*/  F2FP.BF16.PACK_AB R78, R186, R175 ;  /* 0x000000afba4e723e */ /* 0x000fe200000010ff */
[----:B------:R-:W-:Y:S01]  /*c450*/  FADD.FTZ R68, R132, R68 ;  /* 0x0000004484447221 */ /* 0x000fe20000010000 */
[----:B------:R-:W-:Y:S02]  /*c460*/  F2FP.BF16.PACK_AB R79, R184, R185 ;  /* 0x000000b9b84f723e */ /* 0x000fe400000010ff */
[----:B------:R-:W-:Y:S05]  /*c470*/  F2FP.BF16.PACK_AB R83, R114, R115 ;  /* 0x000000737253723e */ /* 0x000fea00000010ff */
[-C--:B-1----:R-:W-:Y:S08]  /*c480*/  HMMA.16816.F32.BF16 R4, R76, R88.reuse, R4 ;  /* 0x000000584c04723c */ /* 0x082ff00000041804 */
[C---:B------:R-:W-:Y:S01]  /*c490*/  HMMA.16816.F32.BF16 R8, R80.reuse, R88, R8 ;  /* 0x000000585008723c */ /* 0x040fe20000041808 */
[----:B------:R-:W-:Y:S07]  /*c4a0*/  MUFU.EX2 R88, R75 ;  /* 0x0000004b00587308 */ /* 0x000fee0000000800 */
[-C--:B------:R-:W-:Y:S03]  /*c4b0*/  HMMA.16816.F32.BF16 R12, R80, R90.reuse, R12 ;  /* 0x0000005a500c723c */ /* 0x080fe6000004180c */
[----:B------:R-:W1:Y:S05]  /*c4c0*/  MUFU.EX2 R75, R3 ;  /* 0x00000003004b7308 */ /* 0x000e6a0000000800 */
[C---:B------:R-:W-:Y:S08]  /*c4d0*/  HMMA.16816.F32.BF16 R16, R76.reuse, R90, R16 ;  /* 0x0000005a4c10723c */ /* 0x040ff00000041810 */
[-C--:B------:R-:W-:Y:S08]  /*c4e0*/  HMMA.16816.F32.BF16 R20, R76, R92.reuse, R20 ;  /* 0x0000005c4c14723c */ /* 0x080ff00000041814 */
[C---:B------:R-:W-:Y:S04]  /*c4f0*/  HMMA.16816.F32.BF16 R24, R80.reuse, R92, R24 ;  /* 0x0000005c5018723c */ /* 0x040fe80000041818 */
[----:B-1----:R-:W-:Y:S04]  /*c500*/  F2FP.BF16.PACK_AB R179, R75, R88 ;  /* 0x000000584bb3723e */ /* 0x002fe800000010ff */
[-C--:B------:R-:W-:Y:S04]  /*c510*/  HMMA.16816.F32.BF16 R28, R80, R94.reuse, R28 ;  /* 0x0000005e501c723c */ /* 0x080fe8000004181c */
[----:B------:R-:W-:Y:S02]  /*c520*/  FFMA.FTZ R70, R69, R148, R149 ;  /* 0x0000009445467223 */ /* 0x000fe40000010095 */
[----:B------:R-:W-:Y:S01]  /*c530*/  FFMA.FTZ R0, R0, R134, R135 ;  /* 0x0000008600007223 */ /* 0x000fe20000010087 */
[----:B------:R-:W-:Y:S01]  /*c540*/  LDSM.16.MT88.4 R148, [R227+0x3100] ;  /* 0x00310000e394783b */ /* 0x000fe20000004200 */
[----:B------:R-:W-:Y:S01]  /*c550*/  FADD.FTZ R70, R233, R70 ;  /* 0x00000046e9467221 */ /* 0x000fe20000010000 */
[C---:B------:R-:W-:Y:S04]  /*c560*/  HMMA.16816.F32.BF16 R32, R76.reuse, R94, R32 ;  /* 0x0000005e4c20723c */ /* 0x040fe80000041820 */
[----:B------:R-:W-:Y:S02]  /*c570*/  FADD.FTZ R69, R133, R74 ;  /* 0x0000004a85457221 */ /* 0x000fe40000010000 */
[----:B------:R-:W-:Y:S01]  /*c580*/  FADD.FTZ R0, R232, R0 ;  /* 0x00000000e8007221 */ /* 0x000fe20000010000 */
[----:B------:R1:W5:Y:S01]  /*c590*/  LDL.LU R233, [R1+0x40] ;  /* 0x0000400001e97983 */ /* 0x0003620000300800 */
[----:B------:R-:W-:Y:S01]  /*c5a0*/  FADD.FTZ R74, R231, R69 ;  /* 0x00000045e74a7221 */ /* 0x000fe20000010000 */
[-C--:B----4-:R-:W-:Y:S02]  /*c5b0*/  HMMA.16816.F32.BF16 R36, R76, R96.reuse, R36 ;  /* 0x000000604c24723c */ /* 0x090fe40000041824 */
[----:B------:R1:W5:Y:S01]  /*c5c0*/  LDL.LU R232, [R1+0x3c] ;  /* 0x00003c0001e87983 */ /* 0x0003620000300800 */
[----:B------:R-:W-:Y:S02]  /*c5d0*/  FADD.FTZ R69, R230, R68 ;  /* 0x00000044e6457221 */ /* 0x000fe40000010000 */
[----:B------:R-:W-:Y:S01]  /*c5e0*/  FADD.FTZ R68, R229, R70 ;  /* 0x00000046e5447221 */ /* 0x000fe20000010000 */
[----:B------:R1:W5:Y:S01]  /*c5f0*/  LDL.LU R231, [R1+0x38] ;  /* 0x0000380001e77983 */ /* 0x0003620000300800 */
[----:B------:R-:W-:Y:S01]  /*c600*/  FADD.FTZ R70, R228, R0 ;  /* 0x00000000e4467221 */ /* 0x000fe20000010000 */
[C---:B------:R-:W-:Y:S02]  /*c610*/  HMMA.16816.F32.BF16 R40, R80.reuse, R96, R40 ;  /* 0x000000605028723c */ /* 0x040fe40000041828 */
[----:B------:R1:W5:Y:S02]  /*c620*/  LDL.LU R230, [R1+0x34] ;  /* 0x0000340001e67983 */ /* 0x0003640000300800 */
[----:B------:R-:W-:Y:S02]  /*c630*/  FADD.FTZ R0, R119, R74 ;  /* 0x0000004a77007221 */ /* 0x000fe40000010000 */
[----:B------:R-:W-:Y:S01]  /*c640*/  FADD.FTZ R69, R122, R69 ;  /* 0x000000457a457221 */ /* 0x000fe20000010000 */
[----:B------:R1:W5:Y:S01]  /*c650*/  LDL.LU R229, [R1+0x30] ;  /* 0x0000300001e57983 */ /* 0x0003620000300800 */
[----:B------:R-:W-:Y:S01]  /*c660*/  FADD.FTZ R68, R121, R68 ;  /* 0x0000004479447221 */ /* 0x000fe20000010000 */
[-C--:B------:R-:W-:Y:S02]  /*c670*/  HMMA.16816.F32.BF16 R44, R80, R98.reuse, R44 ;  /* 0x00000062502c723c */ /* 0x080fe4000004182c */
[----:B------:R1:W5:Y:S01]  /*c680*/  LDL.LU R228, [R1+0x2c] ;  /* 0x00002c0001e47983 */ /* 0x0003620000300800 */
[----:B------:R-:W-:Y:S02]  /*c690*/  FADD.FTZ R3, R120, R70 ;  /* 0x0000004678037221 */ /* 0x000fe40000010000 */
[----:B------:R-:W-:Y:S01]  /*c6a0*/  FADD.FTZ R70, R127, R0 ;  /* 0x000000007f467221 */ /* 0x000fe20000010000 */
[----:B------:R1:W5:Y:S01]  /*c6b0*/  LDL.LU R119, [R1+0x28] ;  /* 0x0000280001777983 */ /* 0x0003620000300800 */
[----:B------:R-:W-:Y:S01]  /*c6c0*/  FADD.FTZ R0, R126, R69 ;  /* 0x000000457e007221 */ /* 0x000fe20000010000 */
[C---:B------:R-:W-:Y:S02]  /*c6d0*/  HMMA.16816.F32.BF16 R48, R76.reuse, R98, R48 ;  /* 0x000000624c30723c */ /* 0x040fe40000041830 */
[----:B------:R-:W2:Y:S02]  /*c6e0*/  LDSM.16.MT88.4 R132, [R224+0x3100] ;  /* 0x00310000e084783b */ /* 0x000ea40000004200 */
[----:B------:R-:W-:Y:S02]  /*c6f0*/  FADD.FTZ R69, R125, R68 ;  /* 0x000000447d457221 */ /* 0x000fe40000010000 */
[----:B------:R-:W-:Y:S02]  /*c700*/  FADD.FTZ R68, R124, R3 ;  /* 0x000000037c447221 */ /* 0x000fe40000010000 */
[----:B------:R-:W-:Y:S01]  /*c710*/  FADD.FTZ R3, R252, R70 ;  /* 0x00000046fc037221 */ /* 0x000fe20000010000 */
[-C--:B---3--:R-:W-:Y:S03]  /*c720*/  HMMA.16816.F32.BF16 R52, R76, R84.reuse, R52 ;  /* 0x000000544c34723c */ /* 0x088fe60000041834 */
[----:B------:R-:W-:Y:S05]  /*c730*/  FADD.FTZ R0, R251, R0 ;  /* 0x00000000fb007221 */ /* 0x000fea0000010000 */
[C---:B------:R-:W-:Y:S08]  /*c740*/  HMMA.16816.F32.BF16 R56, R80.reuse, R84, R56 ;  /* 0x000000545038723c */ /* 0x040ff00000041838 */
[-C--:B------:R-:W-:Y:S08]  /*c750*/  HMMA.16816.F32.BF16 R60, R80, R86.reuse, R60 ;  /* 0x00000056503c723c */ /* 0x080ff0000004183c */
[----:B------:R-:W-:Y:S08]  /*c760*/  HMMA.16816.F32.BF16 R64, R76, R86, R64 ;  /* 0x000000564c40723c */ /* 0x000ff00000041840 */
[-C--:B--2---:R-:W-:Y:S07]  /*c770*/  HMMA.16816.F32.BF16 R124, R180, R132.reuse, R4 ;  /* 0x00000084b47c723c */ /* 0x084fee0000041804 */
[----:B------:R-:W-:Y:S01]  /*c780*/  FADD.FTZ R4, R139, R69 ;  /* 0x000000458b047221 */ /* 0x000fe20000010000 */
[C---:B------:R-:W-:Y:S04]  /*c790*/  HMMA.16816.F32.BF16 R120, R176.reuse, R132, R8 ;  /* 0x00000084b078723c */ /* 0x040fe80000041808 */
[----:B------:R-:W-:Y:S02]  /*c7a0*/  FADD.FTZ R7, R138, R68 ;  /* 0x000000448a077221 */ /* 0x000fe40000010000 */
[----:B------:R-:W-:Y:S02]  /*c7b0*/  FADD.FTZ R6, R137, R3 ;  /* 0x0000000389067221 */ /* 0x000fe40000010000 */
[----:B------:R-:W-:Y:S01]  /*c7c0*/  FADD.FTZ R5, R136, R0 ;  /* 0x0000000088057221 */ /* 0x000fe20000010000 */
[-C--:B------:R-:W-:Y:S03]  /*c7d0*/  HMMA.16816.F32.BF16 R128, R176, R134.reuse, R12 ;  /* 0x00000086b080723c */ /* 0x080fe6000004180c */
[----:B------:R-:W-:Y:S02]  /*c7e0*/  FADD.FTZ R4, R249, R4 ;  /* 0x00000004f9047221 */ /* 0x000fe40000010000 */
[----:B------:R-:W-:Y:S02]  /*c7f0*/  FADD.FTZ R3, R221, R7 ;  /* 0x00000007dd037221 */ /* 0x000fe40000010000 */
        /* <DEDUP_REMOVED lines=12> */
[----:B------:R-:W-:Y:S04]  /*c8c0*/  FADD.FTZ R7, R220, R4 ;  /* 0x00000004dc077221 */ /* 0x000fe80000010000 */
        /* <DEDUP_REMOVED lines=9> */
[----:B------:R-:W-:Y:S01]  /*c960*/  FADD.FTZ R10, R217, R3 ;  /* 0x00000003d90a7221 */ /* 0x000fe20000010000 */
[----:B------:R-:W2:Y:S01]  /*c970*/  LDSM.16.MT88.4 R4, [R226+0x3100] ;  /* 0x00310000e204783b */ /* 0x000ea20000004200 */
[----:B------:R-:W-:Y:S04]  /*c980*/  FADD.FTZ R9, R213, R0 ;  /* 0x00000000d5097221 */ /* 0x000fe80000010000 */
[----:B------:R-:W-:Y:S02]  /*c990*/  FADD.FTZ R8, R216, R8 ;  /* 0x00000008d8087221 */ /* 0x000fe40000010000 */
[----:B------:R-:W-:Y:S02]  /*c9a0*/  FADD.FTZ R0, R155, R10 ;  /* 0x0000000a9b007221 */ /* 0x000fe40000010000 */
[----:B------:R-:W-:Y:S02]  /*c9b0*/  FADD.FTZ R3, R210, R11 ;  /* 0x0000000bd2037221 */ /* 0x000fe40000010000 */
[----:B------:R-:W-:Y:S02]  /*c9c0*/  FADD.FTZ R12, R153, R9 ;  /* 0x00000009990c7221 */ /* 0x000fe40000010000 */
[----:B------:R-:W-:Y:S02]  /*c9d0*/  FADD.FTZ R11, R152, R8 ;  /* 0x00000008980b7221 */ /* 0x000fe40000010000 */
[----:B------:R-:W-:Y:S02]  /*c9e0*/  FADD.FTZ R9, R154, R0 ;  /* 0x000000009a097221 */ /* 0x000fe40000010000 */
[----:B------:R-:W-:Y:S01]  /*c9f0*/  FADD.FTZ R10, R209, R3 ;  /* 0x00000003d10a7221 */ /* 0x000fe20000010000 */
[-C--:B------:R-:W-:Y:S03]  /*ca00*/  HMMA.16816.F32.BF16 R152, R180, R164.reuse, R36 ;  /* 0x000000a4b498723c */ /* 0x080fe60000041824 */
[----:B------:R-:W-:Y:S02]  /*ca10*/  FADD.FTZ R8, R159, R12 ;  /* 0x0000000c9f087221 */ /* 0x000fe40000010000 */
[----:B------:R-:W-:Y:S02]  /*ca20*/  FADD.FTZ R3, R158, R11 ;  /* 0x0000000b9e037221 */ /* 0x000fe40000010000 */
[----:B------:R-:W-:Y:S02]  /*ca30*/  FADD.FTZ R0, R208, R10 ;  /* 0x0000000ad0007221 */ /* 0x000fe40000010000 */
[----:B------:R-:W-:Y:S03]  /*ca40*/  FADD.FTZ R12, R201, R9 ;  /* 0x00000009c90c7221 */ /* 0x000fe60000010000 */
        /* <DEDUP_REMOVED lines=24> */
[----:B------:R-:W-:Y:S02]  /*cbd0*/  FADD.FTZ R11, R170, R8 ;  /* 0x00000008aa0b7221 */ /* 0x000fe40000010000 */
[----:B------:R-:W-:Y:S02]  /*cbe0*/  FADD.FTZ R10, R169, R3 ;  /* 0x00000003a90a7221 */ /* 0x000fe40000010000 */
[----:B------:R-:W-:Y:S02]  /*cbf0*/  FADD.FTZ R9, R168, R0 ;  /* 0x00000000a8097221 */ /* 0x000fe40000010000 */
[----:B------:R-:W-:Y:S01]  /*cc00*/  FADD.FTZ R8, R174, R12 ;  /* 0x0000000cae087221 */ /* 0x000fe20000010000 */
[-C--:B--2---:R-:W-:Y:S03]  /*cc10*/  HMMA.16816.F32.BF16 R168, R180, R4.reuse, R52 ;  /* 0x00000004b4a8723c */ /* 0x084fe60000041834 */
[----:B------:R-:W-:Y:S02]  /*cc20*/  FADD.FTZ R0, R188, R10 ;  /* 0x0000000abc007221 */ /* 0x000fe40000010000 */
[----:B------:R-:W-:Y:S02]  /*cc30*/  FADD.FTZ R3, R172, R11 ;  /* 0x0000000bac037221 */ /* 0x000fe40000010000 */
[----:B------:R-:W-:Y:S02]  /*cc40*/  FADD.FTZ R10, R173, R8 ;  /* 0x00000008ad0a7221 */ /* 0x000fe40000010000 */
[----:B------:R-:W-:Y:S02]  /*cc50*/  FADD.FTZ R8, R175, R0 ;  /* 0x00000000af087221 */ /* 0x000fe40000010000 */
[C---:B------:R-:W-:Y:S04]  /*cc60*/  HMMA.16816.F32.BF16 R172, R176.reuse, R4, R56 ;  /* 0x00000004b0ac723c */ /* 0x040fe80000041838 */
[----:B------:R-:W-:Y:S02]  /*cc70*/  FADD.FTZ R11, R187, R9 ;  /* 0x00000009bb0b7221 */ /* 0x000fe40000010000 */
[----:B------:R-:W-:Y:S01]  /*cc80*/  FADD.FTZ R9, R118, R3 ;  /* 0x0000000376097221 */ /* 0x000fe20000010000 */
[----:B------:R-:W-:Y:S01]  /*cc90*/  MOV R118, R2 ;  /* 0x0000000200767202 */ /* 0x000fe20000000f00 */
[----:B------:R-:W-:Y:S01]  /*cca0*/  FADD.FTZ R4, R185, R11 ;  /* 0x0000000bb9047221 */ /* 0x000fe20000010000 */
[-C--:B------:R-:W-:Y:S03]  /*ccb0*/  HMMA.16816.F32.BF16 R176, R176, R6.reuse, R60 ;  /* 0x00000006b0b0723c */ /* 0x080fe6000004183c */
[----:B------:R-:W-:Y:S01]  /*ccc0*/  FADD.FTZ R3, R117, R10 ;  /* 0x0000000a75037221 */ /* 0x000fe20000010000 */
[----:B------:R-:W-:Y:S01]  /*ccd0*/  MOV R117, R71 ;  /* 0x0000004700757202 */ /* 0x000fe20000000f00 */
[----:B------:R-:W-:Y:S02]  /*cce0*/  FADD.FTZ R10, R186, R8 ;  /* 0x00000008ba0a7221 */ /* 0x000fe40000010000 */
[----:B------:R-:W-:Y:S01]  /*ccf0*/  FADD.FTZ R0, R115, R9 ;  /* 0x0000000973007221 */ /* 0x000fe20000010000 */
[----:B------:R-:W-:Y:S04]  /*cd00*/  HMMA.16816.F32.BF16 R180, R180, R6, R64 ;  /* 0x00000006b4b4723c */ /* 0x000fe80000041840 */
[----:B------:R-:W-:Y:S02]  /*cd10*/  FADD.FTZ R9, R184, R4 ;  /* 0x00000004b8097221 */ /* 0x000fe40000010000 */
[----:B------:R-:W-:Y:S01]  /*cd20*/  FADD.FTZ R5, R116, R3 ;  /* 0x0000000374057221 */ /* 0x000fe20000010000 */
[----:B------:R-:W-:Y:S01]  /*cd30*/  MOV R116, R72 ;  /* 0x0000004800747202 */ /* 0x000fe20000000f00 */
        /* <DEDUP_REMOVED lines=12> */
[----:B------:R-:W-:Y:S01]  /*ce00*/  STL [R1+0x14], R5 ;  /* 0x0000140501007387 */ /* 0x000fe20000100800 */
[----:B------:R-:W-:Y:S02]  /*ce10*/  FADD.FTZ R3, R112, R3 ;  /* 0x0000000370037221 */ /* 0x000fe40000010000 */
[----:B------:R-:W-:Y:S01]  /*ce20*/  FADD.FTZ R0, R111, R8 ;  /* 0x000000086f007221 */ /* 0x000fe20000010000 */
[----:B------:R-:W-:Y:S01]  /*ce30*/  STL [R1+0x18], R4 ;  /* 0x0000180401007387 */ /* 0x000fe20000100800 */
[----:B------:R-:W-:Y:S02]  /*ce40*/  FADD.FTZ R3, R113, R3 ;  /* 0x0000000371037221 */ /* 0x000fe40000010000 */
[----:B------:R-:W-:Y:S03]  /*ce50*/  FADD.FTZ R0, R88, R0 ;  /* 0x0000000058007221 */ /* 0x000fe60000010000 */
[----:B------:R2:W-:Y:S01]  /*ce60*/  STL [R1+0x20], R3 ;  /* 0x0000200301007387 */ /* 0x0005e20000100800 */
[----:B------:R-:W-:Y:S05]  /*ce70*/  FADD.FTZ R0, R75, R0 ;  /* 0x000000004b007221 */ /* 0x000fea0000010000 */
[----:B------:R1:W-:Y:S01]  /*ce80*/  STL [R1+0x1c], R0 ;  /* 0x00001c0001007387 */ /* 0x0003e20000100800 */
[----:B--2---:R-:W-:Y:S01]  /*ce90*/  MOV R3, R73 ;  /* 0x0000004900037202 */ /* 0x004fe20000000f00 */
[----:B-1---5:R-:W-:-:S05]  /*cea0*/  @P0 BRA `(.L_x_20) ;  /* 0xffffad8000000947 */ /* 0x022fca000383ffff */
.L_x_19:
[----:B-1----:R-:W2:Y:S04]  /*ceb0*/  LDL.LU R0, [R1+0x14] ;  /* 0x0000140001007983 */ /* 0x002ea80000300800 */
[----:B------:R-:W3:Y:S04]  /*cec0*/  LDL.LU R4, [R1+0x18] ;  /* 0x0000180001047983 */ /* 0x000ee80000300800 */
[----:B------:R-:W4:Y:S04]  /*ced0*/  LDL.LU R10, [R1+0x20] ;  /* 0x00002000010a7983 */ /* 0x000f280000300800 */
[----:B------:R-:W5:Y:S01]  /*cee0*/  LDL.LU R8, [R1+0x1c] ;  /* 0x00001c0001087983 */ /* 0x000f620000300800 */
[----:B------:R-:W-:-:S02]  /*cef0*/  MOV R20, 0xff800000 ;  /* 0xff80000000147802 */ /* 0x000fc40000000f00 */
[----:B------:R-:W-:Y:S02]  /*cf00*/  MOV R21, 0xff800000 ;  /* 0xff80000000157802 */ /* 0x000fe40000000f00 */
[----:B------:R-:W-:Y:S02]  /*cf10*/  MOV R22, 0xff800000 ;  /* 0xff80000000167802 */ /* 0x000fe40000000f00 */
[----:B------:R-:W-:Y:S02]  /*cf20*/  MOV R23, 0xff800000 ;  /* 0xff80000000177802 */ /* 0x000fe40000000f00 */
[----:B------:R-:W-:Y:S01]  /*cf30*/  PLOP3.LUT P4, PT, PT, PT, PT, 0x8, 0x0 ;  /* 0x000000000000781c */ /* 0x000fe20003f8e170 */
[----:B--2---:R-:W1:Y:S04]  /*cf40*/  SHFL.BFLY PT, R5, R0, 0x2, 0x1f ;  /* 0x0c401f0000057f89 */ /* 0x004e6800000e0000 */
[----:B---3--:R-:W2:Y:S04]  /*cf50*/  SHFL.BFLY PT, R9, R4, 0x2, 0x1f ;  /* 0x0c401f0004097f89 */ /* 0x008ea800000e0000 */
[----:B----4-:R-:W3:Y:S04]  /*cf60*/  SHFL.BFLY PT, R7, R10, 0x2, 0x1f ;  /* 0x0c401f000a077f89 */ /* 0x010ee800000e0000 */
[----:B-----5:R-:W4:Y:S01]  /*cf70*/  SHFL.BFLY PT, R6, R8, 0x2, 0x1f ;  /* 0x0c401f0008067f89 */ /* 0x020f2200000e0000 */
[----:B-1----:R-:W-:-:S02]  /*cf80*/  FADD.FTZ R5, R5, R0 ;  /* 0x0000000005057221 */ /* 0x002fc40000010000 */
[----:B--2---:R-:W-:-:S03]  /*cf90*/  FADD.FTZ R9, R9, R4 ;  /* 0x0000000409097221 */ /* 0x004fc60000010000 */
[----:B------:R-:W1:Y:S01]  /*cfa0*/  SHFL.BFLY PT, R0, R5, 0x1, 0x1f ;  /* 0x0c201f0005007f89 */ /* 0x000e6200000e0000 */
[----:B---3--:R-:W-:-:S03]  /*cfb0*/  FADD.FTZ R7, R7, R10 ;  /* 0x0000000a07077221 */ /* 0x008fc60000010000 */
[----:B------:R-:W2:Y:S01]  /*cfc0*/  SHFL.BFLY PT, R4, R9, 0x1, 0x1f ;  /* 0x0c201f0009047f89 */ /* 0x000ea200000e0000 */
[----:B----4-:R-:W-:-:S03]  /*cfd0*/  FADD.FTZ R6, R6, R8 ;  /* 0x0000000806067221 */ /* 0x010fc60000010000 */
[----:B------:R-:W3:Y:S04]  /*cfe0*/  SHFL.BFLY PT, R3, R7, 0x1, 0x1f ;  /* 0x0c201f0007037f89 */ /* 0x000ee800000e0000 */
[----:B------:R-:W4:Y:S01]  /*cff0*/  SHFL.BFLY PT, R8, R6, 0x1, 0x1f ;  /* 0x0c201f0006087f89 */ /* 0x000f2200000e0000 */
[----:B-1----:R-:W-:Y:S01]  /*d000*/  FADD.FTZ R5, R5, R0 ;  /* 0x0000000005057221 */ /* 0x002fe20000010000 */
[----:B------:R-:W-:Y:S01]  /*d010*/  MOV R0, RZ ;  /* 0x000000ff00007202 */ /* 0x000fe20000000f00 */
[----:B--2---:R-:W-:-:S03]  /*d020*/  FADD.FTZ R9, R9, R4 ;  /* 0x0000000409097221 */ /* 0x004fc60000010000 */
[----:B------:R-:W-:Y:S02]  /*d030*/  FSETP.NE.FTZ.AND P3, PT, R5, RZ, PT ;  /* 0x000000ff0500720b */ /* 0x000fe40003f75000 */
[----:B------:R-:W-:Y:S01]  /*d040*/  MOV R4, RZ ;  /* 0x000000ff00047202 */ /* 0x000fe20000000f00 */
[----:B---3--:R-:W-:Y:S01]  /*d050*/  FADD.FTZ R7, R7, R3 ;  /* 0x0000000307077221 */ /* 0x008fe20000010000 */
[----:B------:R-:W-:Y:S02]  /*d060*/  FSETP.NE.FTZ.AND P2, PT, R9, RZ, PT ;  /* 0x000000ff0900720b */ /* 0x000fe40003f55000 */
[----:B------:R-:W-:Y:S01]  /*d070*/  MOV R3, RZ ;  /* 0x000000ff00037202 */ /* 0x000fe20000000f00 */
[----:B----4-:R-:W-:Y:S01]  /*d080*/  FADD.FTZ R6, R8, R6 ;  /* 0x0000000608067221 */ /* 0x010fe20000010000 */
[----:B------:R-:W-:-:S04]  /*d090*/  FSETP.NE.FTZ.AND P1, PT, R7, RZ, PT ;  /* 0x000000ff0700720b */ /* 0x000fc80003f35000 */
[----:B------:R-:W-:Y:S01]  /*d0a0*/  FSETP.NE.FTZ.AND P0, PT, R6, RZ, PT ;  /* 0x000000ff0600720b */ /* 0x000fe20003f15000 */
[----:B------:R-:W1:Y:S08]  /*d0b0*/  @P3 MUFU.RCP R0, R5 ;  /* 0x0000000500003308 */ /* 0x000e700000001000 */
[----:B------:R-:W2:Y:S04]  /*d0c0*/  @P1 MUFU.RCP R3, R7 ;  /* 0x0000000700031308 */ /* 0x000ea80000001000 */
[----:B------:R-:W-:Y:S01]  /*d0d0*/  @P0 MOV R8, 0x3f317218 ;  /* 0x3f31721800080802 */ /* 0x000fe20000000f00 */
[----:B-1----:R-:W-:-:S03]  /*d0e0*/  FMUL.FTZ R124, R0, R124 ;  /* 0x0000007c007c7220 */ /* 0x002fc60000410000 */
[----:B------:R-:W1:Y:S01]  /*d0f0*/  @P2 MUFU.RCP R4, R9 ;  /* 0x0000000900042308 */ /* 0x000e620000001000 */
[C---:B------:R-:W-:Y:S02]  /*d100*/  FMUL.FTZ R125, R0.reuse, R125 ;  /* 0x0000007d007d7220 */ /* 0x040fe40000410000 */
[C---:B------:R-:W-:Y:S02]  /*d110*/  FMUL.FTZ R132, R0.reuse, R132 ;  /* 0x0000008400847220 */ /* 0x040fe40000410000 */
[C---:B------:R-:W-:Y:S02]  /*d120*/  FMUL.FTZ R133, R0.reuse, R133 ;  /* 0x0000008500857220 */ /* 0x040fe40000410000 */
[C---:B------:R-:W-:Y:S01]  /*d130*/  FMUL.FTZ R136, R0.reuse, R136 ;  /* 0x0000008800887220 */ /* 0x040fe20000410000 */
[----:B------:R-:W-:Y:S01]  /*d140*/  @P3 MUFU.LG2 R11, R5 ;  /* 0x00000005000b3308 */ /* 0x000fe20000000c00 */
[C---:B------:R-:W-:Y:S02]  /*d150*/  FMUL.FTZ R137, R0.reuse, R137 ;  /* 0x0000008900897220 */ /* 0x040fe40000410000 */
[----:B------:R-:W-:-:S02]  /*d160*/  FMUL.FTZ R148, R0, R148 ;  /* 0x0000009400947220 */ /* 0x000fc40000410000 */
[C---:B------:R-:W-:Y:S02]  /*d170*/  FMUL.FTZ R149, R0.reuse, R149 ;  /* 0x0000009500957220 */ /* 0x040fe40000410000 */
[C---:B------:R-:W-:Y:S01]  /*d180*/  FMUL.FTZ R152, R0.reuse, R152 ;  /* 0x0000009800987220 */ /* 0x040fe20000410000 */
[----:B------:R-:W-:Y:S01]  /*d190*/  @P2 MUFU.LG2 R9, R9 ;  /* 0x0000000900092308 */ /* 0x000fe20000000c00 */
[C---:B------:R-:W-:Y:S02]  /*d1a0*/  FMUL.FTZ R153, R0.reuse, R153 ;  /* 0x0000009900997220 */ /* 0x040fe40000410000 */
[C---:B------:R-:W-:Y:S02]  /*d1b0*/  FMUL.FTZ R164, R0.reuse, R164 ;  /* 0x000000a400a47220 */ /* 0x040fe40000410000 */
[C---:B------:R-:W-:Y:S02]  /*d1c0*/  FMUL.FTZ R165, R0.reuse, R165 ;  /* 0x000000a500a57220 */ /* 0x040fe40000410000 */
[C---:B------:R-:W-:Y:S01]  /*d1d0*/  FMUL.FTZ R168, R0.reuse, R168 ;  /* 0x000000a800a87220 */ /* 0x040fe20000410000 */
[----:B------:R-:W-:Y:S01]  /*d1e0*/  @P1 MUFU.LG2 R7, R7 ;  /* 0x0000000700071308 */ /* 0x000fe20000000c00 */
[----:B------:R-:W-:-:S02]  /*d1f0*/  FMUL.FTZ R169, R0, R169 ;  /* 0x000000a900a97220 */ /* 0x000fc40000410000 */
[C---:B------:R-:W-:Y:S02]  /*d200*/  FMUL.FTZ R180, R0.reuse, R180 ;  /* 0x000000b400b47220 */ /* 0x040fe40000410000 */
[----:B------:R-:W-:Y:S01]  /*d210*/  FMUL.FTZ R181, R0, R181 ;  /* 0x000000b500b57220 */ /* 0x000fe20000410000 */
[----:B------:R-:W-:Y:S01]  /*d220*/  MOV R0, RZ ;  /* 0x000000ff00007202 */ /* 0x000fe20000000f00 */
[C---:B--2---:R-:W-:Y:S02]  /*d230*/  FMUL.FTZ R120, R3.reuse, R120 ;  /* 0x0000007803787220 */ /* 0x044fe40000410000 */
[C---:B------:R-:W-:Y:S02]  /*d240*/  FMUL.FTZ R121, R3.reuse, R121 ;  /* 0x0000007903797220 */ /* 0x040fe40000410000 */
[C---:B------:R-:W-:Y:S01]  /*d250*/  FMUL.FTZ R128, R3.reuse, R128 ;  /* 0x0000008003807220 */ /* 0x040fe20000410000 */
[----:B------:R-:W2:Y:S01]  /*d260*/  @P0 MUFU.RCP R0, R6 ;  /* 0x0000000600000308 */ /* 0x000ea20000001000 */
[----:B------:R-:W-:-:S02]  /*d270*/  FMUL.FTZ R129, R3, R129 ;  /* 0x0000008103817220 */ /* 0x000fc40000410000 */
[C---:B------:R-:W-:Y:S02]  /*d280*/  FMUL.FTZ R140, R3.reuse, R140 ;  /* 0x0000008c038c7220 */ /* 0x040fe40000410000 */
[C---:B------:R-:W-:Y:S02]  /*d290*/  FMUL.FTZ R141, R3.reuse, R141 ;  /* 0x0000008d038d7220 */ /* 0x040fe40000410000 */
[C---:B------:R-:W-:Y:S01]  /*d2a0*/  FMUL.FTZ R144, R3.reuse, R144 ;  /* 0x0000009003907220 */ /* 0x040fe20000410000 */
[----:B------:R-:W3:Y:S01]  /*d2b0*/  @P0 MUFU.LG2 R6, R6 ;  /* 0x0000000600060308 */ /* 0x000ee20000000c00 */
[C---:B------:R-:W-:Y:S02]  /*d2c0*/  FMUL.FTZ R145, R3.reuse, R145 ;  /* 0x0000009103917220 */ /* 0x040fe40000410000 */
[C---:B------:R-:W-:Y:S02]  /*d2d0*/  FMUL.FTZ R156, R3.reuse, R156 ;  /* 0x0000009c039c7220 */ /* 0x040fe40000410000 */
[----:B------:R-:W-:-:S02]  /*d2e0*/  FMUL.FTZ R157, R3, R157 ;  /* 0x0000009d039d7220 */ /* 0x000fc40000410000 */
[C---:B------:R-:W-:Y:S02]  /*d2f0*/  FMUL.FTZ R160, R3.reuse, R160 ;  /* 0x000000a003a07220 */ /* 0x040fe40000410000 */
[C---:B------:R-:W-:Y:S02]  /*d300*/  FMUL.FTZ R161, R3.reuse, R161 ;  /* 0x000000a103a17220 */ /* 0x040fe40000410000 */
[C---:B------:R-:W-:Y:S02]  /*d310*/  FMUL.FTZ R172, R3.reuse, R172 ;  /* 0x000000ac03ac7220 */ /* 0x040fe40000410000 */
[C---:B------:R-:W-:Y:S02]  /*d320*/  FMUL.FTZ R173, R3.reuse, R173 ;  /* 0x000000ad03ad7220 */ /* 0x040fe40000410000 */
[C---:B------:R-:W-:Y:S02]  /*d330*/  FMUL.FTZ R176, R3.reuse, R176 ;  /* 0x000000b003b07220 */ /* 0x040fe40000410000 */
[----:B------:R-:W-:Y:S01]  /*d340*/  FMUL.FTZ R177, R3, R177 ;  /* 0x000000b103b17220 */ /* 0x000fe20000410000 */
[----:B------:R-:W-:Y:S01]  /*d350*/  @P2 MOV R3, 0x3f317218 ;  /* 0x3f31721800032802 */ /* 0x000fe20000000f00 */
[----:B-1----:R-:W-:-:S02]  /*d360*/  FMUL.FTZ R126, R4, R126 ;  /* 0x0000007e047e7220 */ /* 0x002fc40000410000 */
[C---:B------:R-:W-:Y:S02]  /*d370*/  FMUL.FTZ R127, R4.reuse, R127 ;  /* 0x0000007f047f7220 */ /* 0x040fe40000410000 */
[C---:B------:R-:W-:Y:S02]  /*d380*/  FMUL.FTZ R134, R4.reuse, R134 ;  /* 0x0000008604867220 */ /* 0x040fe40000410000 */
[C---:B------:R-:W-:Y:S02]  /*d390*/  FMUL.FTZ R135, R4.reuse, R135 ;  /* 0x0000008704877220 */ /* 0x040fe40000410000 */
        /* <DEDUP_REMOVED lines=11> */
[----:B------:R-:W-:Y:S01]  /*d450*/  FMUL.FTZ R183, R4, R183 ;  /* 0x000000b704b77220 */ /* 0x000fe20000410000 */
[----:B------:R-:W-:Y:S01]  /*d460*/  @P3 MOV R4, 0x3f317218 ;  /* 0x3f31721800043802 */ /* 0x000fe20000000f00 */
[C---:B--2---:R-:W-:Y:S02]  /*d470*/  FMUL.FTZ R122, R0.reuse, R122 ;  /* 0x0000007a007a7220 */ /* 0x044fe40000410000 */
        /* <DEDUP_REMOVED lines=14> */
[----:B------:R-:W-:Y:S01]  /*d560*/  FMUL.FTZ R179, R0, R179 ;  /* 0x000000b300b37220 */ /* 0x000fe20000410000 */
[----:B------:R-:W-:Y:S01]  /*d570*/  @P1 MOV R0, 0x3f317218 ;  /* 0x3f31721800001802 */ /* 0x000fe20000000f00 */
[----:B------:R-:W-:Y:S02]  /*d580*/  @P2 FMUL.FTZ R5, R3, c[0x0][0x2d0] ;  /* 0x0000b40003052a20 */ /* 0x000fe40000410000 */
[----:B------:R-:W-:Y:S02]  /*d590*/  @P3 FMUL.FTZ R10, R4, c[0x0][0x2d0] ;  /* 0x0000b400040a3a20 */ /* 0x000fe40000410000 */
[----:B------:R-:W-:Y:S02]  /*d5a0*/  @P1 FMUL.FTZ R3, R0, c[0x0][0x2d0] ;  /* 0x0000b40000031a20 */ /* 0x000fe40000410000 */
[----:B------:R-:W-:Y:S02]  /*d5b0*/  @P3 FMUL.FTZ R11, R11, 0.69314718246459960938 ;  /* 0x3f3172180b0b3820 */ /* 0x000fe40000410000 */
[----:B------:R-:W-:-:S02]  /*d5c0*/  @P2 FMUL.FTZ R9, R9, 0.69314718246459960938 ;  /* 0x3f31721809092820 */ /* 0x000fc40000410000 */
[----:B------:R-:W-:Y:S02]  /*d5d0*/  @P1 FMUL.FTZ R7, R7, 0.69314718246459960938 ;  /* 0x3f31721807071820 */ /* 0x000fe40000410000 */
[----:B---3--:R-:W-:Y:S02]  /*d5e0*/  @P0 FMUL.FTZ R4, R6, 0.69314718246459960938 ;  /* 0x3f31721806040820 */ /* 0x008fe40000410000 */
[----:B------:R-:W-:Y:S02]  /*d5f0*/  @P0 FMUL.FTZ R0, R8, c[0x0][0x2d0] ;  /* 0x0000b40008000a20 */ /* 0x000fe40000410000 */
[----:B------:R-:W-:Y:S02]  /*d600*/  @P3 FFMA.FTZ R20, R10, R73, R11 ;  /* 0x000000490a143223 */ /* 0x000fe4000001000b */
[----:B------:R-:W-:Y:S02]  /*d610*/  @P2 FFMA.FTZ R21, R5, R72, R9 ;  /* 0x0000004805152223 */ /* 0x000fe40000010009 */
[----:B------:R-:W-:-:S02]  /*d620*/  @P1 FFMA.FTZ R22, R3, R71, R7 ;  /* 0x0000004703161223 */ /* 0x000fc40000010007 */
[----:B------:R-:W-:Y:S02]  /*d630*/  @P0 FFMA.FTZ R23, R0, R2, R4 ;  /* 0x0000000200170223 */ /* 0x000fe40000010004 */
.L_x_3:
[----:B------:R-:W-:Y:S05]  /*d640*/  @P4 BRA `(.L_x_23) ;  /* 0x0000149000004947 */ /* 0x000fea0003800000 */
[----:B------:R-:W3:Y:S01]  /*d650*/  S2R R16, SR_TID.X ;  /* 0x0000000000107919 */ /* 0x000ee20000002100 */
[----:B------:R-:W-:Y:S01]  /*d660*/  ULDC.64 UR4, c[0x0][0x4d0] ;  /* 0x0001340000047ab9 */ /* 0x000fe20000000a00 */
[----:B------:R-:W-:Y:S01]  /*d670*/  IMAD R4, RZ, RZ, -UR10 ;  /* 0x8000000aff047e24 */ /* 0x000fe2000f8e02ff */
[----:B--2---:R-:W-:Y:S01]  /*d680*/  UIMAD.WIDE.U32 UR8, UR10, UR4, URZ ;  /* 0x000000040a0872a5 */ /* 0x004fe2000f8e003f */
[----:B------:R-:W2:Y:S01]  /*d690*/  S2R R12, SR_CTAID.Y ;  /* 0x00000000000c7919 */ /* 0x000ea20000002600 */
[----:B------:R-:W-:Y:S01]  /*d6a0*/  USHF.R.S32.HI UR6, URZ, 0x1f, UR10 ;  /* 0x0000001f3f067899 */ /* 0x000fe2000801140a */
[----:B------:R-:W-:Y:S01]  /*d6b0*/  MOV R24, c[0x0][0x4e8] ;  /* 0x00013a0000187a02 */ /* 0x000fe20000000f00 */
[----:B------:R-:W-:Y:S01]  /*d6c0*/  BSSY B0, `(.L_x_24) ;  /* 0x00000ab000007945 */ /* 0x000fe20003800000 */
[----:B------:R-:W4:Y:S01]  /*d6d0*/  S2R R9, SR_CTAID.Z ;  /* 0x0000000000097919 */ /* 0x000f220000002700 */
[----:B------:R-:W-:Y:S01]  /*d6e0*/  IMAD.U32 R3, RZ, RZ, UR9 ;  /* 0x00000009ff037e24 */ /* 0x000fe2000f8e00ff */
[----:B------:R-:W-:Y:S01]  /*d6f0*/  UIMAD UR7, UR6, UR4, URZ ;  /* 0x00000004060772a4 */ /* 0x000fe2000f8e023f */
[----:B-1----:R-:W-:Y:S01]  /*d700*/  IMAD.U32 R2, RZ, RZ, UR8 ;  /* 0x00000008ff027e24 */ /* 0x002fe2000f8e00ff */
[----:B------:R-:W1:Y:S04]  /*d710*/  S2R R15, SR_CTAID.X ;  /* 0x00000000000f7919 */ /* 0x000e680000002500 */
[----:B------:R-:W-:Y:S01]  /*d720*/  BAR.SYNC.DEFER_BLOCKING 0x1, 0x80 ;  /* 0x0042000000007b1d */ /* 0x000fe20000010000 */
[----:B------:R-:W-:Y:S01]  /*d730*/  UIMAD UR5, UR10, UR5, UR7 ;  /* 0x000000050a0572a4 */ /* 0x000fe2000f8e0207 */
[C---:B------:R-:W-:Y:S01]  /*d740*/  ISETP.NE.AND P0, PT, R24.reuse, 0x1, PT ;  /* 0x000000011800780c */ /* 0x040fe20003f05270 */
[----:B------:R-:W-:-:S02]  /*d750*/  IMAD R24, R24, c[0x0][0x388], RZ ;  /* 0x0000e20018187a24 */ /* 0x000fc400078e02ff */
[----:B------:R-:W-:Y:S01]  /*d760*/  UIADD3 UR5, UR9, UR5, URZ ;  /* 0x0000000509057290 */ /* 0x000fe2000fffe03f */
[----:B---3--:R-:W-:-:S05]  /*d770*/  SHF.R.S32.HI R6, RZ, 0x1f, R16 ;  /* 0x0000001fff067819 */ /* 0x008fca0000011410 */
[----:B------:R-:W-:Y:S01]  /*d780*/  IMAD.U32 R5, RZ, RZ, UR5 ;  /* 0x00000005ff057e24 */ /* 0x000fe2000f8e00ff */
[-C--:B------:R-:W-:Y:S01]  /*d790*/  LEA.HI R0, R6, R16.reuse, RZ, 0x2 ;  /* 0x0000001006007211 */ /* 0x080fe200078f10ff */
[----:B--2---:R-:W-:Y:S01]  /*d7a0*/  IMAD R12, R4, c[0x0][0x550], R12 ;  /* 0x00015400040c7a24 */ /* 0x004fe200078e020c */
[-C--:B------:R-:W-:Y:S01]  /*d7b0*/  LEA.HI R6, R6, R16.reuse, RZ, 0x5 ;  /* 0x0000001006067211 */ /* 0x080fe200078f28ff */
[----:B------:R-:W-:Y:S01]  /*d7c0*/  IMAD.MOV.U32 R4, RZ, RZ, R2 ;  /* 0x000000ffff047224 */ /* 0x000fe200078e0002 */
[----:B------:R-:W-:Y:S01]  /*d7d0*/  LOP3.LUT R0, R0, 0xfffffffc, RZ, 0xc0, !PT ;  /* 0xfffffffc00007812 */ /* 0x000fe200078ec0ff */
[----:B------:R-:W-:Y:S01]  /*d7e0*/  ULDC.64 UR4, c[0x0][0x438] ;  /* 0x00010e0000047ab9 */ /* 0x000fe20000000a00 */
[----:B------:R-:W-:Y:S01]  /*d7f0*/  LOP3.LUT R7, R6, 0xffffffe0, RZ, 0xc0, !PT ;  /* 0xffffffe006077812 */ /* 0x000fe200078ec0ff */
[----:B------:R-:W-:Y:S01]  /*d800*/  UIMAD UR6, UR6, UR4, URZ ;  /* 0x00000004060672a4 */ /* 0x000fe2000f8e023f */
[----:B------:R-:W-:Y:S01]  /*d810*/  IADD3 R0, -R0, R16, RZ ;  /* 0x0000001000007210 */ /* 0x000fe20007ffe1ff */
[----:B------:R-:W-:Y:S01]  /*d820*/  UIMAD.WIDE.U32 UR8, UR10, UR4, URZ ;  /* 0x000000040a0872a5 */ /* 0x000fe2000f8e003f */
[--C-:B------:R-:W-:Y:S01]  /*d830*/  SHF.R.S32.HI R8, RZ, 0x5, R6.reuse ;  /* 0x00000005ff087819 */ /* 0x100fe20000011406 */
[----:B------:R-:W-:Y:S01]  /*d840*/  IMAD.IADD R16, R16, 0x1, -R7 ;  /* 0x0000000110107824 */ /* 0x000fe200078e0a07 */
[----:B------:R-:W-:Y:S01]  /*d850*/  LEA.HI R3, R0, R0, RZ, 0x1 ;  /* 0x0000000000037211 */ /* 0x000fe200078f08ff */
[----:B------:R-:W-:Y:S01]  /*d860*/  UIMAD UR4, UR10, UR5, UR6 ;  /* 0x000000050a0472a4 */ /* 0x000fe2000f8e0206 */
[----:B------:R-:W-:Y:S01]  /*d870*/  SHF.R.S32.HI R2, RZ, 0x1f, R6 ;  /* 0x0000001fff027819 */ /* 0x000fe20000011406 */
[----:B----4-:R-:W-:Y:S01]  /*d880*/  IMAD.WIDE.U32 R4, R9, c[0x0][0x4d8], R4 ;  /* 0x0001360009047a25 */ /* 0x010fe200078e0004 */
[----:B------:R-:W-:Y:S01]  /*d890*/  LOP3.LUT R7, R3, 0x1ffffffe, RZ, 0xc0, !PT ;  /* 0x1ffffffe03077812 */ /* 0x000fe200078ec0ff */
[----:B------:R-:W-:Y:S01]  /*d8a0*/  UIADD3 UR4, UR9, UR4, URZ ;  /* 0x0000000409047290 */ /* 0x000fe2000fffe03f */
[----:B------:R-:W-:-:S02]  /*d8b0*/  LEA.HI R2, R2, R8, RZ, 0x2 ;  /* 0x0000000802027211 */ /* 0x000fc400078f10ff */
[----:B------:R-:W-:Y:S01]  /*d8c0*/  IADD3 R7, R0, -R7, RZ ;  /* 0x8000000700077210 */ /* 0x000fe20007ffe0ff */
[----:B------:R-:W-:Y:S01]  /*d8d0*/  IMAD.SHL.U32 R0, R3, 0x20, RZ ;  /* 0x0000002003007824 */ /* 0x000fe200078e00ff */
[----:B------:R-:W-:Y:S02]  /*d8e0*/  SHF.R.S32.HI R3, RZ, 0x1f, R16 ;  /* 0x0000001fff037819 */ /* 0x000fe40000011410 */
[----:B------:R-:W-:Y:S02]  /*d8f0*/  LOP3.LUT R2, R2, 0xffffffc, RZ, 0xc0, !PT ;  /* 0x0ffffffc02027812 */ /* 0x000fe400078ec0ff */
[----:B------:R-:W-:Y:S01]  /*d900*/  LEA.HI R18, R3, R16, RZ, 0x2 ;  /* 0x0000001003127211 */ /* 0x000fe200078f10ff */
[----:B------:R-:W-:Y:S01]  /*d910*/  IMAD.U32 R3, RZ, RZ, UR9 ;  /* 0x00000009ff037e24 */ /* 0x000fe2000f8e00ff */
[----:B------:R-:W-:Y:S01]  /*d920*/  LOP3.LUT R0, R0, 0xffffffc0, RZ, 0xc0, !PT ;  /* 0xffffffc000007812 */ /* 0x000fe200078ec0ff */
[----:B------:R-:W-:Y:S01]  /*d930*/  IMAD.IADD R8, R8, 0x1, -R2 ;  /* 0x0000000108087824 */ /* 0x000fe200078e0a02 */
[----:B------:R-:W-:Y:S01]  /*d940*/  SHF.R.S32.HI R6, RZ, 0x2, R18 ;  /* 0x00000002ff067819 */ /* 0x000fe20000011412 */
[----:B------:R-:W-:Y:S01]  /*d950*/  IMAD.U32 R2, RZ, RZ, UR8 ;  /* 0x00000008ff027e24 */ /* 0x000fe2000f8e00ff */
[----:B------:R-:W-:Y:S01]  /*d960*/  SHF.R.S32.HI R10, RZ, 0x1f, R9 ;  /* 0x0000001fff0a7819 */ /* 0x000fe20000011409 */
[----:B------:R-:W-:Y:S01]  /*d970*/  IMAD R7, R7, 0x8, R0 ;  /* 0x0000000807077824 */ /* 0x000fe200078e0200 */
[----:B------:R-:W-:Y:S01]  /*d980*/  MOV R3, UR4 ;  /* 0x0000000400037c02 */ /* 0x000fe20008000f00 */
[----:B------:R-:W-:Y:S01]  /*d990*/  IMAD R14, R8, 0x10, R6 ;  /* 0x00000010080e7824 */ /* 0x000fe200078e0206 */
[----:B------:R-:W-:Y:S01]  /*d9a0*/  LOP3.LUT P1, RZ, R16, 0x3, RZ, 0xc0, !PT ;  /* 0x0000000310ff7812 */ /* 0x000fe2000782c0ff */
[----:B------:R-:W-:-:S02]  /*d9b0*/  IMAD R0, R10, c[0x0][0x4d8], RZ ;  /* 0x000136000a007a24 */ /* 0x000fc400078e02ff */
[----:B------:R-:W-:Y:S01]  /*d9c0*/  IMAD R6, R10, c[0x0][0x440], RZ ;  /* 0x000110000a067a24 */ /* 0x000fe200078e02ff */
[----:B------:R-:W-:Y:S01]  /*d9d0*/  IADD3 R8, R14, R7, RZ ;  /* 0x000000070e087210 */ /* 0x000fe20007ffe0ff */
[C---:B------:R-:W-:Y:S02]  /*d9e0*/  IMAD R0, R9.reuse, c[0x0][0x4dc], R0 ;  /* 0x0001370009007a24 */ /* 0x040fe400078e0200 */
[----:B------:R-:W-:Y:S02]  /*d9f0*/  IMAD R6, R9, c[0x0][0x444], R6 ;  /* 0x0001110009067a24 */ /* 0x000fe400078e0206 */
[----:B-1----:R-:W-:Y:S02]  /*da00*/  IMAD R8, R15, 0x80, R8 ;  /* 0x000000800f087824 */ /* 0x002fe400078e0208 */
[----:B------:R-:W-:-:S04]  /*da10*/  IMAD.WIDE.U32 R2, R9, c[0x0][0x440], R2 ;  /* 0x0001100009027a25 */ /* 0x000fc800078e0002 */
[----:B------:R-:W-:-:S04]  /*da20*/  @P0 IMAD.HI.U32 R11, R8, c[0x0][0x4ec], RZ ;  /* 0x00013b00080b0a27 */ /* 0x000fc800078e00ff */
[----:B------:R-:W-:Y:S01]  /*da30*/  IMAD.IADD R5, R5, 0x1, R0 ;  /* 0x0000000105057824 */ /* 0x000fe200078e0200 */
[----:B------:R-:W-:Y:S01]  /*da40*/  SHF.R.S32.HI R0, RZ, 0x1f, R12 ;  /* 0x0000001fff007819 */ /* 0x000fe2000001140c */
[----:B------:R-:W-:Y:S01]  /*da50*/  IMAD.IADD R3, R3, 0x1, R6 ;  /* 0x0000000103037824 */ /* 0x000fe200078e0206 */
[----:B------:R-:W-:Y:S01]  /*da60*/  MOV R6, R8 ;  /* 0x0000000800067202 */ /* 0x000fe20000000f00 */
[----:B------:R-:W-:Y:S01]  /*da70*/  @P0 IMAD.HI.U32 R10, R8, c[0x0][0x4ec], RZ ;  /* 0x00013b00080a0a27 */ /* 0x000fe200078e00ff */
[----:B------:R-:W-:-:S03]  /*da80*/  @P0 SHF.R.U32.HI R6, RZ, c[0x0][0x4f0], R11 ;  /* 0x00013c00ff060a19 */ /* 0x000fc6000001160b */
[----:B------:R-:W-:Y:S01]  /*da90*/  IMAD.MOV.U32 R7, RZ, RZ, R8 ;  /* 0x000000ffff077224 */ /* 0x000fe200078e0008 */
[----:B------:R-:W-:Y:S01]  /*daa0*/  @P0 SHF.R.U32.HI R7, RZ, c[0x0][0x4f0], R10 ;  /* 0x00013c00ff070a19 */ /* 0x000fe2000001160a */
[C---:B------:R-:W-:Y:S02]  /*dab0*/  IMAD R9, R0.reuse, c[0x0][0x448], RZ ;  /* 0x0001120000097a24 */ /* 0x040fe400078e02ff */
[----:B------:R-:W-:Y:S02]  /*dac0*/  IMAD R0, R0, c[0x0][0x4e0], RZ ;  /* 0x0001380000007a24 */ /* 0x000fe400078e02ff */
[----:B------:R-:W-:Y:S02]  /*dad0*/  IMAD.MOV R10, RZ, RZ, -R6 ;  /* 0x000000ffff0a7224 */ /* 0x000fe400078e0a06 */
[C---:B------:R-:W-:Y:S01]  /*dae0*/  IMAD R11, R12.reuse, c[0x0][0x44c], R9 ;  /* 0x000113000c0b7a24 */ /* 0x040fe200078e0209 */
[----:B------:R-:W-:Y:S01]  /*daf0*/  SHF.R.S32.HI R9, RZ, 0x1f, R7 ;  /* 0x0000001fff097819 */ /* 0x000fe20000011407 */
[----:B------:R-:W-:-:S02]  /*db00*/  IMAD R13, R12, c[0x0][0x4e4], R0 ;  /* 0x000139000c0d7a24 */ /* 0x000fc400078e0200 */
[----:B------:R-:W-:-:S04]  /*db10*/  IMAD.WIDE.U32 R4, R12, c[0x0][0x4e0], R4 ;  /* 0x000138000c047a25 */ /* 0x000fc800078e0004 */
[----:B------:R-:W-:Y:S01]  /*db20*/  IMAD R0, R10, c[0x0][0x4e8], R8 ;  /* 0x00013a000a007a24 */ /* 0x000fe200078e0208 */
[----:B------:R-:W-:Y:S01]  /*db30*/  SHF.R.S32.HI R10, RZ, 0x1f, R6 ;  /* 0x0000001fff0a7819 */ /* 0x000fe20000011406 */
[----:B------:R-:W-:Y:S01]  /*db40*/  IMAD R9, R9, c[0x0][0x430], RZ ;  /* 0x00010c0009097a24 */ /* 0x000fe200078e02ff */
[----:B------:R-:W-:Y:S01]  /*db50*/  IADD3 R4, P0, R6, R4, RZ ;  /* 0x0000000406047210 */ /* 0x000fe20007f1e0ff */
[----:B------:R-:W-:Y:S01]  /*db60*/  IMAD.WIDE.U32 R2, R12, c[0x0][0x448], R2 ;  /* 0x000112000c027a25 */ /* 0x000fe200078e0002 */
[----:B------:R-:W-:Y:S02]  /*db70*/  SHF.R.S32.HI R6, RZ, 0x1f, R0 ;  /* 0x0000001fff067819 */ /* 0x000fe40000011400 */
[----:B------:R-:W-:Y:S01]  /*db80*/  IADD3.X R5, R10, R5, R13, P0, !PT ;  /* 0x000000050a057210 */ /* 0x000fe200007fe40d */
[----:B------:R-:W-:Y:S01]  /*db90*/  IMAD R10, R7, c[0x0][0x434], R9 ;  /* 0x00010d00070a7a24 */ /* 0x000fe200078e0209 */
[----:B------:R-:W-:Y:S01]  /*dba0*/  IADD3 R3, R3, R11, RZ ;  /* 0x0000000b03037210 */ /* 0x000fe20007ffe0ff */
[----:B------:R-:W-:-:S02]  /*dbb0*/  IMAD R9, R6, c[0x0][0x4c8], RZ ;  /* 0x0001320006097a24 */ /* 0x000fc400078e02ff */
[----:B------:R-:W-:Y:S02]  /*dbc0*/  IMAD.MOV R6, RZ, RZ, -R7 ;  /* 0x000000ffff067224 */ /* 0x000fe400078e0a07 */
[----:B------:R-:W-:-:S04]  /*dbd0*/  IMAD.WIDE.U32 R4, R0, c[0x0][0x4c8], R4 ;  /* 0x0001320000047a25 */ /* 0x000fc800078e0004 */
[----:B------:R-:W-:Y:S02]  /*dbe0*/  IMAD R0, R0, c[0x0][0x4cc], R9 ;  /* 0x0001330000007a24 */ /* 0x000fe400078e0209 */
[----:B------:R-:W-:Y:S01]  /*dbf0*/  IMAD R13, R6, c[0x0][0x4e8], R8 ;  /* 0x00013a00060d7a24 */ /* 0x000fe200078e0208 */
[C---:B------:R-:W-:Y:S01]  /*dc00*/  LEA R6, P0, R4.reuse, c[0x0][0x4a8], 0x2 ;  /* 0x00012a0004067a11 */ /* 0x040fe200078010ff */
[----:B------:R-:W-:Y:S01]  /*dc10*/  IMAD.WIDE.U32 R2, R7, c[0x0][0x430], R2 ;  /* 0x00010c0007027a25 */ /* 0x000fe200078e0002 */
[----:B------:R-:W-:Y:S02]  /*dc20*/  IADD3 R0, R5, R0, RZ ;  /* 0x0000000005007210 */ /* 0x000fe40007ffe0ff */
[----:B------:R-:W-:Y:S01]  /*dc30*/  SHF.R.S32.HI R7, RZ, 0x1f, R13 ;  /* 0x0000001fff077819 */ /* 0x000fe2000001140d */
[----:B------:R-:W-:Y:S01]  /*dc40*/  IMAD.IADD R3, R3, 0x1, R10 ;  /* 0x0000000103037824 */ /* 0x000fe200078e020a */
[----:B------:R-:W-:Y:S01]  /*dc50*/  LEA.HI.X R0, R4, c[0x0][0x4ac], R0, 0x2, P0 ;  /* 0x00012b0004007a11 */ /* 0x000fe200000f1400 */
[----:B------:R-:W-:Y:S01]  /*dc60*/  IMAD R12, R15, 0x80, R14 ;  /* 0x000000800f0c7824 */ /* 0x000fe200078e020e */
[----:B------:R-:W-:Y:S01]  /*dc70*/  SHFL.IDX PT, R4, R6, RZ, 0x1c1f ;  /* 0x001c1fff06047589 */ /* 0x000fe200000e0000 */
[----:B------:R-:W-:-:S02]  /*dc80*/  IMAD R7, R7, c[0x0][0x428], RZ ;  /* 0x00010a0007077a24 */ /* 0x000fc400078e02ff */
[C---:B------:R-:W-:Y:S01]  /*dc90*/  IMAD.WIDE.U32 R2, R13.reuse, c[0x0][0x428], R2 ;  /* 0x00010a000d027a25 */ /* 0x040fe200078e0002 */
[----:B------:R-:W1:Y:S01]  /*dca0*/  SHFL.IDX PT, R5, R0, RZ, 0x1c1f ;  /* 0x001c1fff00057589 */ /* 0x000e6200000e0000 */
[C---:B------:R-:W-:Y:S02]  /*dcb0*/  IADD3 R14, R12.reuse, 0x40, RZ ;  /* 0x000000400c0e7810 */ /* 0x040fe40007ffe0ff */
[----:B------:R-:W-:Y:S01]  /*dcc0*/  IMAD R15, R13, c[0x0][0x42c], R7 ;  /* 0x00010b000d0f7a24 */ /* 0x000fe200078e0207 */
[----:B------:R-:W-:Y:S01]  /*dcd0*/  SHFL.IDX PT, R10, R6, 0x1, 0x1c1f ;  /* 0x003c1f00060a7f89 */ /* 0x000fe200000e0000 */
[C---:B------:R-:W-:Y:S02]  /*dce0*/  IADD3 R13, R12.reuse, 0x48, RZ ;  /* 0x000000480c0d7810 */ /* 0x040fe40007ffe0ff */
[-C--:B------:R-:W-:Y:S01]  /*dcf0*/  ISETP.GE.OR P4, PT, R12, R24.reuse, P1 ;  /* 0x000000180c00720c */ /* 0x080fe20000f86670 */
[----:B------:R-:W2:Y:S01]  /*dd00*/  SHFL.IDX PT, R11, R0, 0x1, 0x1c1f ;  /* 0x003c1f00000b7f89 */ /* 0x000ea200000e0000 */
[-C--:B------:R-:W-:Y:S01]  /*dd10*/  ISETP.GE.OR P2, PT, R14, R24.reuse, P1 ;  /* 0x000000180e00720c */ /* 0x080fe20000f46670 */
[----:B------:R-:W-:Y:S01]  /*dd20*/  IMAD.IADD R3, R3, 0x1, R15 ;  /* 0x0000000103037824 */ /* 0x000fe200078e020f */
[----:B------:R-:W-:Y:S01]  /*dd30*/  LEA R19, P0, R2, c[0x0][0x400], 0x2 ;  /* 0x0001000002137a11 */ /* 0x000fe200078010ff */
[----:B------:R-:W-:Y:S01]  /*dd40*/  SHFL.IDX PT, R8, R6, 0x2, 0x1c1f ;  /* 0x005c1f0006087f89 */ /* 0x000fe200000e0000 */
[----:B------:R-:W-:-:S02]  /*dd50*/  ISETP.GE.AND P5, PT, R14, R24, PT ;  /* 0x000000180e00720c */ /* 0x000fc40003fa6270 */
[----:B------:R-:W-:Y:S01]  /*dd60*/  LEA.HI.X R17, R2, c[0x0][0x404], R3, 0x2, P0 ;  /* 0x0001010002117a11 */ /* 0x000fe200000f1403 */
[----:B------:R-:W3:Y:S01]  /*dd70*/  SHFL.IDX PT, R9, R0, 0x2, 0x1c1f ;  /* 0x005c1f0000097f89 */ /* 0x000ee200000e0000 */
[----:B------:R-:W-:-:S03]  /*dd80*/  ISETP.GE.AND P6, PT, R13, R24, PT ;  /* 0x000000180d00720c */ /* 0x000fc60003fc6270 */
[----:B------:R-:W-:Y:S04]  /*dd90*/  SHFL.IDX PT, R6, R6, 0x3, 0x1c1f ;  /* 0x007c1f0006067f89 */ /* 0x000fe800000e0000 */
[----:B------:R4:W5:Y:S04]  /*dda0*/  SHFL.IDX PT, R7, R0, 0x3, 0x1c1f ;  /* 0x007c1f0000077f89 */ /* 0x00096800000e0000 */
[----:B-1----:R1:W-:Y:S04]  /*ddb0*/  @!P4 ST.E [R4.64], R20 ;  /* 0x000000140400c985 */ /* 0x0023e8000c101910 */
[----:B------:R1:W1:Y:S04]  /*ddc0*/  SHFL.IDX PT, R2, R19, RZ, 0x1c1f ;  /* 0x001c1fff13027589 */ /* 0x00026800000e0000 */
[----:B------:R1:W1:Y:S01]  /*ddd0*/  SHFL.IDX PT, R3, R17, RZ, 0x1c1f ;  /* 0x001c1fff11037589 */ /* 0x00026200000e0000 */
[----:B----4-:R-:W-:-:S04]  /*dde0*/  IADD3 R0, R12, 0x8, RZ ;  /* 0x000000080c007810 */ /* 0x010fc80007ffe0ff */
[CC--:B------:R-:W-:Y:S02]  /*ddf0*/  ISETP.GE.OR P3, PT, R0.reuse, R24.reuse, P1 ;  /* 0x000000180000720c */ /* 0x0c0fe40000f66670 */
[-C--:B------:R-:W-:Y:S02]  /*de00*/  ISETP.GE.OR P1, PT, R13, R24.reuse, P1 ;  /* 0x000000180d00720c */ /* 0x080fe40000f26670 */
[----:B------:R-:W-:Y:S02]  /*de10*/  ISETP.GE.AND P0, PT, R0, R24, PT ;  /* 0x000000180000720c */ /* 0x000fe40003f06270 */
[----:B------:R-:W-:-:S04]  /*de20*/  LOP3.LUT R0, R18, 0x7ffffffc, RZ, 0xc0, !PT ;  /* 0x7ffffffc12007812 */ /* 0x000fc800078ec0ff */
[----:B------:R-:W-:-:S03]  /*de30*/  IADD3 R0, R16, -R0, RZ ;  /* 0x8000000010007210 */ /* 0x000fc60007ffe0ff */
[----:B--2---:R2:W-:Y:S02]  /*de40*/  @!P3 ST.E [R10.64], R21 ;  /* 0x000000150a00b985 */ /* 0x0045e4000c101910 */
[----:B------:R-:W-:Y:S02]  /*de50*/  IMAD.SHL.U32 R0, R0, 0x2, RZ ;  /* 0x0000000200007824 */ /* 0x000fe400078e00ff */
[----:B---3--:R2:W-:Y:S04]  /*de60*/  @!P2 ST.E [R8.64], R22 ;  /* 0x000000160800a985 */ /* 0x0085e8000c101910 */
[----:B-----5:R2:W-:Y:S01]  /*de70*/  @!P1 ST.E [R6.64], R23 ;  /* 0x0000001706009985 */ /* 0x0205e2000c101910 */
[----:B------:R-:W-:-:S13]  /*de80*/  ISETP.GE.AND P1, PT, R12, R24, PT ;  /* 0x000000180c00720c */ /* 0x000fda0003f26270 */
[----:B------:R-:W-:Y:S05]  /*de90*/  @P1 BRA `(.L_x_25) ;  /* 0x000002d000001947 */ /* 0x000fea0003800000 */
[C---:B-12---:R-:W-:Y:S02]  /*dea0*/  IADD3 R6, R0.reuse, 0x8, RZ ;  /* 0x0000000800067810 */ /* 0x046fe40007ffe0ff */
[C---:B------:R-:W-:Y:S02]  /*deb0*/  IADD3 R5, R0.reuse, 0x10, RZ ;  /* 0x0000001000057810 */ /* 0x040fe40007ffe0ff */
[----:B------:R-:W-:Y:S02]  /*dec0*/  IADD3 R4, R0, 0x18, RZ ;  /* 0x0000001800047810 */ /* 0x000fe40007ffe0ff */
[----:B------:R-:W-:Y:S02]  /*ded0*/  ISETP.GE.AND P3, PT, R6, c[0x0][0x3c8], PT ;  /* 0x0000f20006007a0c */ /* 0x000fe40003f66270 */
[----:B------:R-:W-:Y:S02]  /*dee0*/  ISETP.GE.AND P2, PT, R5, c[0x0][0x3c8], PT ;  /* 0x0000f20005007a0c */ /* 0x000fe40003f46270 */
[----:B------:R-:W-:-:S02]  /*def0*/  ISETP.GE.AND P1, PT, R4, c[0x0][0x3c8], PT ;  /* 0x0000f20004007a0c */ /* 0x000fc40003f26270 */
[----:B------:R-:W-:-:S07]  /*df00*/  ISETP.GE.AND P4, PT, R0, c[0x0][0x3c8], PT ;  /* 0x0000f20000007a0c */ /* 0x000fce0003f86270 */
[----:B------:R-:W-:Y:S02]  /*df10*/  @!P3 LEA.HI R8, R6, R6, RZ, 0x1 ;  /* 0x000000060608b211 */ /* 0x000fe400078f08ff */
[----:B------:R-:W-:Y:S02]  /*df20*/  @!P2 LEA.HI R5, R5, R5, RZ, 0x1 ;  /* 0x000000050505a211 */ /* 0x000fe400078f08ff */
[----:B------:R-:W-:Y:S02]  /*df30*/  @!P1 LEA.HI R6, R4, R4, RZ, 0x1 ;  /* 0x0000000404069211 */ /* 0x000fe400078f08ff */
[----:B------:R-:W-:Y:S02]  /*df40*/  @!P3 LOP3.LUT R8, R8, 0xfffffffe, RZ, 0xc0, !PT ;  /* 0xfffffffe0808b812 */ /* 0x000fe400078ec0ff */
[----:B------:R-:W-:Y:S01]  /*df50*/  @!P2 LOP3.LUT R7, R5, 0xfffffffe, RZ, 0xc0, !PT ;  /* 0xfffffffe0507a812 */ /* 0x000fe200078ec0ff */
[----:B------:R-:W-:Y:S01]  /*df60*/  @!P4 IMAD.WIDE R4, R0, 0x4, R2 ;  /* 0x000000040004c825 */ /* 0x000fe200078e0202 */
[----:B------:R-:W-:-:S03]  /*df70*/  @!P1 LOP3.LUT R10, R6, 0xfffffffe, RZ, 0xc0, !PT ;  /* 0xfffffffe060a9812 */ /* 0x000fc600078ec0ff */
[--C-:B------:R-:W-:Y:S01]  /*df80*/  @!P3 IMAD.WIDE R8, R8, 0x4, R2.reuse ;  /* 0x000000040808b825 */ /* 0x100fe200078e0202 */
[----:B------:R1:W-:Y:S03]  /*df90*/  @!P4 ST.E.64 [R4.64], R124 ;  /* 0x0000007c0400c985 */ /* 0x0003e6000c101b10 */
[--C-:B------:R-:W-:Y:S01]  /*dfa0*/  @!P2 IMAD.WIDE R6, R7, 0x4, R2.reuse ;  /* 0x000000040706a825 */ /* 0x100fe200078e0202 */
[----:B------:R2:W-:Y:S04]  /*dfb0*/  @!P3 ST.E.64 [R8.64], R132 ;  /* 0x000000840800b985 */ /* 0x0005e8000c101b10 */
[----:B------:R3:W-:Y:S01]  /*dfc0*/  @!P2 ST.E.64 [R6.64], R136 ;  /* 0x000000880600a985 */ /* 0x0007e2000c101b10 */
[----:B-1----:R-:W-:Y:S01]  /*dfd0*/  @!P1 IMAD.WIDE R4, R10, 0x4, R2 ;  /* 0x000000040a049825 */ /* 0x002fe200078e0202 */
[----:B--2---:R-:W-:-:S04]  /*dfe0*/  IADD3 R8, R0, 0x20, RZ ;  /* 0x0000002000087810 */ /* 0x004fc80007ffe0ff */
[----:B------:R1:W-:Y:S01]  /*dff0*/  @!P1 ST.E.64 [R4.64], R148 ;  /* 0x0000009404009985 */ /* 0x0003e2000c101b10 */
[----:B---3--:R-:W-:Y:S02]  /*e000*/  IADD3 R6, R0, 0x28, RZ ;  /* 0x0000002800067810 */ /* 0x008fe40007ffe0ff */
[----:B------:R-:W-:Y:S02]  /*e010*/  ISETP.GE.AND P4, PT, R8, c[0x0][0x3c8], PT ;  /* 0x0000f20008007a0c */ /* 0x000fe40003f86270 */
[----:B------:R-:W-:-:S11]  /*e020*/  ISETP.GE.AND P3, PT, R6, c[0x0][0x3c8], PT ;  /* 0x0000f20006007a0c */ /* 0x000fd60003f66270 */
[----:B------:R-:W-:Y:S02]  /*e030*/  @!P4 LEA.HI R8, R8, R8, RZ, 0x1 ;  /* 0x000000080808c211 */ /* 0x000fe400078f08ff */
[----:B------:R-:W-:-:S04]  /*e040*/  @!P3 LEA.HI R7, R6, R6, RZ, 0x1 ;  /* 0x000000060607b211 */ /* 0x000fc800078f08ff */
[----:B------:R-:W-:Y:S02]  /*e050*/  @!P3 LOP3.LUT R7, R7, 0xfffffffe, RZ, 0xc0, !PT ;  /* 0xfffffffe0707b812 */ /* 0x000fe400078ec0ff */
[C---:B-1----:R-:W-:Y:S02]  /*e060*/  IADD3 R5, R0.reuse, 0x30, RZ ;  /* 0x0000003000057810 */ /* 0x042fe40007ffe0ff */
[----:B------:R-:W-:Y:S02]  /*e070*/  IADD3 R4, R0, 0x38, RZ ;  /* 0x0000003800047810 */ /* 0x000fe40007ffe0ff */
[----:B------:R-:W-:Y:S02]  /*e080*/  ISETP.GE.AND P2, PT, R5, c[0x0][0x3c8], PT ;  /* 0x0000f20005007a0c */ /* 0x000fe40003f46270 */
[----:B------:R-:W-:-:S11]  /*e090*/  ISETP.GE.AND P1, PT, R4, c[0x0][0x3c8], PT ;  /* 0x0000f20004007a0c */ /* 0x000fd60003f26270 */
[----:B------:R-:W-:Y:S02]  /*e0a0*/  @!P2 LEA.HI R6, R5, R5, RZ, 0x1 ;  /* 0x000000050506a211 */ /* 0x000fe400078f08ff */
[----:B------:R-:W-:Y:S02]  /*e0b0*/  @!P1 LEA.HI R4, R4, R4, RZ, 0x1 ;  /* 0x0000000404049211 */ /* 0x000fe400078f08ff */
[----:B------:R-:W-:Y:S02]  /*e0c0*/  @!P4 LOP3.LUT R5, R8, 0xfffffffe, RZ, 0xc0, !PT ;  /* 0xfffffffe0805c812 */ /* 0x000fe400078ec0ff */
[----:B------:R-:W-:Y:S01]  /*e0d0*/  @!P2 LOP3.LUT R10, R6, 0xfffffffe, RZ, 0xc0, !PT ;  /* 0xfffffffe060aa812 */ /* 0x000fe200078ec0ff */
[----:B------:R-:W-:Y:S01]  /*e0e0*/  @!P3 IMAD.WIDE R6, R7, 0x4, R2 ;  /* 0x000000040706b825 */ /* 0x000fe200078e0202 */
[----:B------:R-:W-:-:S03]  /*e0f0*/  @!P1 LOP3.LUT R11, R4, 0xfffffffe, RZ, 0xc0, !PT ;  /* 0xfffffffe040b9812 */ /* 0x000fc600078ec0ff */
[----:B------:R-:W-:-:S04]  /*e100*/  @!P4 IMAD.WIDE R8, R5, 0x4, R2 ;  /* 0x000000040508c825 */ /* 0x000fc800078e0202 */
[--C-:B------:R-:W-:Y:S01]  /*e110*/  @!P2 IMAD.WIDE R4, R10, 0x4, R2.reuse ;  /* 0x000000040a04a825 */ /* 0x100fe200078e0202 */
[----:B------:R1:W-:Y:S03]  /*e120*/  @!P4 ST.E.64 [R8.64], R152 ;  /* 0x000000980800c985 */ /* 0x0003e6000c101b10 */
[----:B------:R-:W-:Y:S01]  /*e130*/  @!P1 IMAD.WIDE R2, R11, 0x4, R2 ;  /* 0x000000040b029825 */ /* 0x000fe200078e0202 */
[----:B------:R1:W-:Y:S04]  /*e140*/  @!P3 ST.E.64 [R6.64], R164 ;  /* 0x000000a40600b985 */ /* 0x0003e8000c101b10 */
[----:B------:R1:W-:Y:S04]  /*e150*/  @!P2 ST.E.64 [R4.64], R168 ;  /* 0x000000a80400a985 */ /* 0x0003e8000c101b10 */
[----:B------:R1:W-:Y:S02]  /*e160*/  @!P1 ST.E.64 [R2.64], R180 ;  /* 0x000000b402009985 */ /* 0x0003e4000c101b10 */
.L_x_25:
[----:B-1----:R-:W-:Y:S05]  /*e170*/  BSYNC B0 ;  /* 0x0000000000007941 */ /* 0x002fea0003800000 */
.L_x_24:
[----:B------:R1:W3:Y:S01]  /*e180*/  SHFL.IDX PT, R3, R17, 0x1, 0x1c1f ;  /* 0x003c1f0011037f89 */ /* 0x0002e200000e0000 */
[----:B------:R-:W-:Y:S03]  /*e190*/  BSSY B0, `(.L_x_26) ;  /* 0x0000030000007945 */ /* 0x000fe60003800000 */
[----:B------:R1:W4:Y:S01]  /*e1a0*/  SHFL.IDX PT, R2, R19, 0x1, 0x1c1f ;  /* 0x003c1f0013027f89 */ /* 0x00032200000e0000 */
[----:B------:R-:W-:Y:S05]  /*e1b0*/  @P0 BRA `(.L_x_27) ;  /* 0x000002d000000947 */ /* 0x000fea0003800000 */
[C---:B------:R-:W-:Y:S02]  /*e1c0*/  IADD3 R5, R0.reuse, 0x8, RZ ;  /* 0x0000000800057810 */ /* 0x040fe40007ffe0ff */
[----:B------:R-:W-:-:S02]  /*e1d0*/  IADD3 R4, R0, 0x10, RZ ;  /* 0x0000001000047810 */ /* 0x000fc40007ffe0ff */
[----:B------:R-:W-:Y:S02]  /*e1e0*/  ISETP.GE.AND P1, PT, R5, c[0x0][0x3c8], PT ;  /* 0x0000f20005007a0c */ /* 0x000fe40003f26270 */
[----:B------:R-:W-:Y:S02]  /*e1f0*/  ISETP.GE.AND P0, PT, R4, c[0x0][0x3c8], PT ;  /* 0x0000f20004007a0c */ /* 0x000fe40003f06270 */
[C---:B------:R-:W-:Y:S02]  /*e200*/  ISETP.GE.AND P2, PT, R0.reuse, c[0x0][0x3c8], PT ;  /* 0x0000f20000007a0c */ /* 0x040fe40003f46270 */
[----:B--2---:R-:W-:-:S04]  /*e210*/  IADD3 R10, R0, 0x18, RZ ;  /* 0x00000018000a7810 */ /* 0x004fc80007ffe0ff */
[----:B------:R-:W-:-:S03]  /*e220*/  ISETP.GE.AND P4, PT, R10, c[0x0][0x3c8], PT ;  /* 0x0000f2000a007a0c */ /* 0x000fc60003f86270 */
[----:B------:R-:W-:Y:S02]  /*e230*/  @!P1 LEA.HI R5, R5, R5, RZ, 0x1 ;  /* 0x0000000505059211 */ /* 0x000fe400078f08ff */
[----:B------:R-:W-:Y:S02]  /*e240*/  @!P0 LEA.HI R4, R4, R4, RZ, 0x1 ;  /* 0x0000000404048211 */ /* 0x000fe400078f08ff */
[----:B------:R-:W-:Y:S01]  /*e250*/  @!P1 LOP3.LUT R5, R5, 0xfffffffe, RZ, 0xc0, !PT ;  /* 0xfffffffe05059812 */ /* 0x000fe200078ec0ff */
[----:B---34-:R-:W-:Y:S01]  /*e260*/  @!P2 IMAD.WIDE R6, R0, 0x4, R2 ;  /* 0x000000040006a825 */ /* 0x018fe200078e0202 */
[----:B------:R-:W-:-:S03]  /*e270*/  @!P0 LOP3.LUT R8, R4, 0xfffffffe, RZ, 0xc0, !PT ;  /* 0xfffffffe04088812 */ /* 0x000fc600078ec0ff */
[--C-:B------:R-:W-:Y:S01]  /*e280*/  @!P1 IMAD.WIDE R4, R5, 0x4, R2.reuse ;  /* 0x0000000405049825 */ /* 0x100fe200078e0202 */
[----:B------:R2:W-:Y:S01]  /*e290*/  @!P2 ST.E.64 [R6.64], R126 ;  /* 0x0000007e0600a985 */ /* 0x0005e2000c101b10 */
[----:B------:R-:W-:Y:S02]  /*e2a0*/  @!P4 LEA.HI R10, R10, R10, RZ, 0x1 ;  /* 0x0000000a0a0ac211 */ /* 0x000fe400078f08ff */
[----:B------:R-:W-:Y:S01]  /*e2b0*/  @!P0 IMAD.WIDE R8, R8, 0x4, R2 ;  /* 0x0000000408088825 */ /* 0x000fe200078e0202 */
[----:B------:R3:W-:Y:S04]  /*e2c0*/  @!P1 ST.E.64 [R4.64], R134 ;  /* 0x0000008604009985 */ /* 0x0007e8000c101b10 */
[----:B------:R4:W-:Y:S01]  /*e2d0*/  @!P0 ST.E.64 [R8.64], R138 ;  /* 0x0000008a08008985 */ /* 0x0009e2000c101b10 */
[----:B--2---:R-:W-:-:S02]  /*e2e0*/  IADD3 R7, R0, 0x20, RZ ;  /* 0x0000002000077810 */ /* 0x004fc40007ffe0ff */
[C---:B------:R-:W-:Y:S02]  /*e2f0*/  IADD3 R6, R0.reuse, 0x28, RZ ;  /* 0x0000002800067810 */ /* 0x040fe40007ffe0ff */
[C---:B---3--:R-:W-:Y:S02]  /*e300*/  IADD3 R5, R0.reuse, 0x30, RZ ;  /* 0x0000003000057810 */ /* 0x048fe40007ffe0ff */
[----:B------:R-:W-:Y:S02]  /*e310*/  IADD3 R4, R0, 0x38, RZ ;  /* 0x0000003800047810 */ /* 0x000fe40007ffe0ff */
[----:B------:R-:W-:Y:S02]  /*e320*/  ISETP.GE.AND P3, PT, R7, c[0x0][0x3c8], PT ;  /* 0x0000f20007007a0c */ /* 0x000fe40003f66270 */
[----:B------:R-:W-:Y:S02]  /*e330*/  ISETP.GE.AND P2, PT, R6, c[0x0][0x3c8], PT ;  /* 0x0000f20006007a0c */ /* 0x000fe40003f46270 */
[----:B------:R-:W-:-:S02]  /*e340*/  ISETP.GE.AND P1, PT, R5, c[0x0][0x3c8], PT ;  /* 0x0000f20005007a0c */ /* 0x000fc40003f26270 */
[----:B------:R-:W-:-:S07]  /*e350*/  ISETP.GE.AND P0, PT, R4, c[0x0][0x3c8], PT ;  /* 0x0000f20004007a0c */ /* 0x000fce0003f06270 */
[----:B----4-:R-:W-:Y:S02]  /*e360*/  @!P3 LEA.HI R8, R7, R7, RZ, 0x1 ;  /* 0x000000070708b211 */ /* 0x010fe400078f08ff */
[----:B------:R-:W-:Y:S02]  /*e370*/  @!P2 LEA.HI R7, R6, R6, RZ, 0x1 ;  /* 0x000000060607a211 */ /* 0x000fe400078f08ff */
[----:B------:R-:W-:Y:S02]  /*e380*/  @!P1 LEA.HI R6, R5, R5, RZ, 0x1 ;  /* 0x0000000505069211 */ /* 0x000fe400078f08ff */
[----:B------:R-:W-:Y:S02]  /*e390*/  @!P0 LEA.HI R4, R4, R4, RZ, 0x1 ;  /* 0x0000000404048211 */ /* 0x000fe400078f08ff */
[----:B------:R-:W-:Y:S02]  /*e3a0*/  @!P4 LOP3.LUT R5, R10, 0xfffffffe, RZ, 0xc0, !PT ;  /* 0xfffffffe0a05c812 */ /* 0x000fe400078ec0ff */
[----:B------:R-:W-:-:S02]  /*e3b0*/  @!P3 LOP3.LUT R8, R8, 0xfffffffe, RZ, 0xc0, !PT ;  /* 0xfffffffe0808b812 */ /* 0x000fc400078ec0ff */
[----:B------:R-:W-:Y:S01]  /*e3c0*/  @!P2 LOP3.LUT R7, R7, 0xfffffffe, RZ, 0xc0, !PT ;  /* 0xfffffffe0707a812 */ /* 0x000fe200078ec0ff */
[--C-:B------:R-:W-:Y:S01]  /*e3d0*/  @!P4 IMAD.WIDE R10, R5, 0x4, R2.reuse ;  /* 0x00000004050ac825 */ /* 0x100fe200078e0202 */
[----:B------:R-:W-:Y:S02]  /*e3e0*/  @!P1 LOP3.LUT R12, R6, 0xfffffffe, RZ, 0xc0, !PT ;  /* 0xfffffffe060c9812 */ /* 0x000fe400078ec0ff */
[----:B------:R-:W-:Y:S01]  /*e3f0*/  @!P0 LOP3.LUT R13, R4, 0xfffffffe, RZ, 0xc0, !PT ;  /* 0xfffffffe040d8812 */ /* 0x000fe200078ec0ff */
[--C-:B------:R-:W-:Y:S01]  /*e400*/  @!P3 IMAD.WIDE R8, R8, 0x4, R2.reuse ;  /* 0x000000040808b825 */ /* 0x100fe200078e0202 */
[----:B------:R2:W-:Y:S03]  /*e410*/  @!P4 ST.E.64 [R10.64], R150 ;  /* 0x000000960a00c985 */ /* 0x0005e6000c101b10 */
[--C-:B------:R-:W-:Y:S01]  /*e420*/  @!P2 IMAD.WIDE R6, R7, 0x4, R2.reuse ;  /* 0x000000040706a825 */ /* 0x100fe200078e0202 */
[----:B------:R2:W-:Y:S03]  /*e430*/  @!P3 ST.E.64 [R8.64], R154 ;  /* 0x0000009a0800b985 */ /* 0x0005e6000c101b10 */
[--C-:B------:R-:W-:Y:S01]  /*e440*/  @!P1 IMAD.WIDE R4, R12, 0x4, R2.reuse ;  /* 0x000000040c049825 */ /* 0x100fe200078e0202 */
[----:B------:R2:W-:Y:S03]  /*e450*/  @!P2 ST.E.64 [R6.64], R166 ;  /* 0x000000a60600a985 */ /* 0x0005e6000c101b10 */
[----:B------:R-:W-:Y:S01]  /*e460*/  @!P0 IMAD.WIDE R2, R13, 0x4, R2 ;  /* 0x000000040d028825 */ /* 0x000fe200078e0202 */
[----:B------:R2:W-:Y:S04]  /*e470*/  @!P1 ST.E.64 [R4.64], R170 ;  /* 0x000000aa04009985 */ /* 0x0005e8000c101b10 */
[----:B------:R2:W-:Y:S02]  /*e480*/  @!P0 ST.E.64 [R2.64], R182 ;  /* 0x000000b602008985 */ /* 0x0005e4000c101b10 */
.L_x_27:
[----:B------:R-:W-:Y:S05]  /*e490*/  BSYNC B0 ;  /* 0x0000000000007941 */ /* 0x000fea0003800000 */
.L_x_26:
[----:B--23--:R2:W3:Y:S01]  /*e4a0*/  SHFL.IDX PT, R3, R17, 0x2, 0x1c1f ;  /* 0x005c1f0011037f89 */ /* 0x00c4e200000e0000 */
[----:B------:R-:W-:Y:S03]  /*e4b0*/  BSSY B0, `(.L_x_28) ;  /* 0x0000030000007945 */ /* 0x000fe60003800000 */
[----:B----4-:R2:W4:Y:S01]  /*e4c0*/  SHFL.IDX PT, R2, R19, 0x2, 0x1c1f ;  /* 0x005c1f0013027f89 */ /* 0x01052200000e0000 */
[----:B------:R-:W-:Y:S05]  /*e4d0*/  @P5 BRA `(.L_x_29) ;  /* 0x000002d000005947 */ /* 0x000fea0003800000 */
[C---:B------:R-:W-:Y:S02]  /*e4e0*/  IADD3 R4, R0.reuse, 0x8, RZ ;  /* 0x0000000800047810 */ /* 0x040fe40007ffe0ff */
[----:B------:R-:W-:-:S02]  /*e4f0*/  ISETP.GE.AND P1, PT, R0, c[0x0][0x3c8], PT ;  /* 0x0000f20000007a0c */ /* 0x000fc40003f26270 */
[----:B------:R-:W-:Y:S02]  /*e500*/  ISETP.GE.AND P0, PT, R4, c[0x0][0x3c8], PT ;  /* 0x0000f20004007a0c */ /* 0x000fe40003f06270 */
[C---:B------:R-:W-:Y:S02]  /*e510*/  IADD3 R9, R0.reuse, 0x10, RZ ;  /* 0x0000001000097810 */ /* 0x040fe40007ffe0ff */
[----:B------:R-:W-:Y:S02]  /*e520*/  IADD3 R8, R0, 0x18, RZ ;  /* 0x0000001800087810 */ /* 0x000fe40007ffe0ff */
[----:B------:R-:W-:Y:S02]  /*e530*/  ISETP.GE.AND P5, PT, R9, c[0x0][0x3c8], PT ;  /* 0x0000f20009007a0c */ /* 0x000fe40003fa6270 */
[----:B------:R-:W-:-:S03]  /*e540*/  ISETP.GE.AND P4, PT, R8, c[0x0][0x3c8], PT ;  /* 0x0000f20008007a0c */ /* 0x000fc60003f86270 */
[----:B---34-:R-:W-:Y:S02]  /*e550*/  @!P1 IMAD.WIDE R6, R0, 0x4, R2 ;  /* 0x0000000400069825 */ /* 0x018fe400078e0202 */
[----:B------:R-:W-:-:S03]  /*e560*/  @!P0 LEA.HI R4, R4, R4, RZ, 0x1 ;  /* 0x0000000404048211 */ /* 0x000fc600078f08ff */
[----:B------:R3:W-:Y:S01]  /*e570*/  @!P1 ST.E.64 [R6.64], R120 ;  /* 0x0000007806009985 */ /* 0x0007e2000c101b10 */
[----:B------:R-:W-:Y:S02]  /*e580*/  @!P0 LOP3.LUT R4, R4, 0xfffffffe, RZ, 0xc0, !PT ;  /* 0xfffffffe04048812 */ /* 0x000fe400078ec0ff */
[----:B------:R-:W-:Y:S02]  /*e590*/  @!P5 LEA.HI R9, R9, R9, RZ, 0x1 ;  /* 0x000000090909d211 */ /* 0x000fe400078f08ff */
[----:B------:R-:W-:Y:S01]  /*e5a0*/  @!P4 LEA.HI R10, R8, R8, RZ, 0x1 ;  /* 0x00000008080ac211 */ /* 0x000fe200078f08ff */
[----:B------:R-:W-:-:S03]  /*e5b0*/  @!P0 IMAD.WIDE R4, R4, 0x4, R2 ;  /* 0x0000000404048825 */ /* 0x000fc600078e0202 */
[----:B------:R-:W-:Y:S02]  /*e5c0*/  @!P4 LOP3.LUT R10, R10, 0xfffffffe, RZ, 0xc0, !PT ;  /* 0xfffffffe0a0ac812 */ /* 0x000fe400078ec0ff */
[----:B------:R4:W-:Y:S03]  /*e5d0*/  @!P0 ST.E.64 [R4.64], R128 ;  /* 0x0000008004008985 */ /* 0x0009e6000c101b10 */
[----:B------:R-:W-:Y:S01]  /*e5e0*/  @!P4 IMAD.WIDE R10, R10, 0x4, R2 ;  /* 0x000000040a0ac825 */ /* 0x000fe200078e0202 */
[C---:B---3--:R-:W-:Y:S02]  /*e5f0*/  IADD3 R7, R0.reuse, 0x20, RZ ;  /* 0x0000002000077810 */ /* 0x048fe40007ffe0ff */
[----:B------:R-:W-:Y:S02]  /*e600*/  IADD3 R6, R0, 0x28, RZ ;  /* 0x0000002800067810 */ /* 0x000fe40007ffe0ff */
[----:B------:R-:W-:-:S02]  /*e610*/  ISETP.GE.AND P3, PT, R7, c[0x0][0x3c8], PT ;  /* 0x0000f20007007a0c */ /* 0x000fc40003f66270 */
[----:B------:R-:W-:Y:S02]  /*e620*/  ISETP.GE.AND P2, PT, R6, c[0x0][0x3c8], PT ;  /* 0x0000f20006007a0c */ /* 0x000fe40003f46270 */
[C---:B----4-:R-:W-:Y:S02]  /*e630*/  IADD3 R5, R0.reuse, 0x30, RZ ;  /* 0x0000003000057810 */ /* 0x050fe40007ffe0ff */
[----:B------:R-:W-:Y:S02]  /*e640*/  IADD3 R4, R0, 0x38, RZ ;  /* 0x0000003800047810 */ /* 0x000fe40007ffe0ff */
[----:B------:R-:W-:Y:S02]  /*e650*/  ISETP.GE.AND P1, PT, R5, c[0x0][0x3c8], PT ;  /* 0x0000f20005007a0c */ /* 0x000fe40003f26270 */
[----:B------:R-:W-:-:S03]  /*e660*/  ISETP.GE.AND P0, PT, R4, c[0x0][0x3c8], PT ;  /* 0x0000f20004007a0c */ /* 0x000fc60003f06270 */
[----:B------:R-:W-:Y:S02]  /*e670*/  @!P3 LEA.HI R8, R7, R7, RZ, 0x1 ;  /* 0x000000070708b211 */ /* 0x000fe400078f08ff */
[----:B------:R-:W-:Y:S02]  /*e680*/  @!P2 LEA.HI R7, R6, R6, RZ, 0x1 ;  /* 0x000000060607a211 */ /* 0x000fe400078f08ff */
[----:B------:R-:W-:Y:S02]  /*e690*/  @!P3 LOP3.LUT R8, R8, 0xfffffffe, RZ, 0xc0, !PT ;  /* 0xfffffffe0808b812 */ /* 0x000fe400078ec0ff */
[----:B------:R-:W-:Y:S02]  /*e6a0*/  @!P2 LOP3.LUT R7, R7, 0xfffffffe, RZ, 0xc0, !PT ;  /* 0xfffffffe0707a812 */ /* 0x000fe400078ec0ff */
[----:B------:R-:W-:Y:S02]  /*e6b0*/  @!P1 LEA.HI R6, R5, R5, RZ, 0x1 ;  /* 0x0000000505069211 */ /* 0x000fe400078f08ff */
[----:B------:R-:W-:Y:S01]  /*e6c0*/  @!P5 LOP3.LUT R5, R9, 0xfffffffe, RZ, 0xc0, !PT ;  /* 0xfffffffe0905d812 */ /* 0x000fe200078ec0ff */
[----:B------:R-:W-:Y:S01]  /*e6d0*/  @!P3 IMAD.WIDE R8, R8, 0x4, R2 ;  /* 0x000000040808b825 */ /* 0x000fe200078e0202 */
[----:B------:R-:W-:-:S02]  /*e6e0*/  @!P0 LEA.HI R4, R4, R4, RZ, 0x1 ;  /* 0x0000000404048211 */ /* 0x000fc400078f08ff */
[----:B------:R-:W-:Y:S01]  /*e6f0*/  @!P1 LOP3.LUT R14, R6, 0xfffffffe, RZ, 0xc0, !PT ;  /* 0xfffffffe060e9812 */ /* 0x000fe200078ec0ff */
[----:B------:R-:W-:Y:S01]  /*e700*/  @!P5 IMAD.WIDE R12, R5, 0x4, R2 ;  /* 0x00000004050cd825 */ /* 0x000fe200078e0202 */
[----:B------:R-:W-:-:S03]  /*e710*/  @!P0 LOP3.LUT R15, R4, 0xfffffffe, RZ, 0xc0, !PT ;  /* 0xfffffffe040f8812 */ /* 0x000fc600078ec0ff */
[--C-:B------:R-:W-:Y:S01]  /*e720*/  @!P2 IMAD.WIDE R6, R7, 0x4, R2.reuse ;  /* 0x000000040706a825 */ /* 0x100fe200078e0202 */
[----:B------:R3:W-:Y:S03]  /*e730*/  @!P5 ST.E.64 [R12.64], R140 ;  /* 0x0000008c0c00d985 */ /* 0x0007e6000c101b10 */
[--C-:B------:R-:W-:Y:S01]  /*e740*/  @!P1 IMAD.WIDE R4, R14, 0x4, R2.reuse ;  /* 0x000000040e049825 */ /* 0x100fe200078e0202 */
[----:B------:R3:W-:Y:S03]  /*e750*/  @!P4 ST.E.64 [R10.64], R144 ;  /* 0x000000900a00c985 */ /* 0x0007e6000c101b10 */
[----:B------:R-:W-:Y:S01]  /*e760*/  @!P0 IMAD.WIDE R2, R15, 0x4, R2 ;  /* 0x000000040f028825 */ /* 0x000fe200078e0202 */
[----:B------:R3:W-:Y:S04]  /*e770*/  @!P3 ST.E.64 [R8.64], R156 ;  /* 0x0000009c0800b985 */ /* 0x0007e8000c101b10 */
[----:B------:R3:W-:Y:S04]  /*e780*/  @!P2 ST.E.64 [R6.64], R160 ;  /* 0x000000a00600a985 */ /* 0x0007e8000c101b10 */
[----:B------:R3:W-:Y:S04]  /*e790*/  @!P1 ST.E.64 [R4.64], R172 ;  /* 0x000000ac04009985 */ /* 0x0007e8000c101b10 */
[----:B------:R3:W-:Y:S02]  /*e7a0*/  @!P0 ST.E.64 [R2.64], R176 ;  /* 0x000000b002008985 */ /* 0x0007e4000c101b10 */
.L_x_29:
[----:B------:R-:W-:Y:S05]  /*e7b0*/  BSYNC B0 ;  /* 0x0000000000007941 */ /* 0x000fea0003800000 */
.L_x_28:
[----:B---3--:R3:W1:Y:S04]  /*e7c0*/  SHFL.IDX PT, R3, R17, 0x3, 0x1c1f ;  /* 0x007c1f0011037f89 */ /* 0x00866800000e0000 */
[----:B----4-:R3:W4:Y:S01]  /*e7d0*/  SHFL.IDX PT, R2, R19, 0x3, 0x1c1f ;  /* 0x007c1f0013027f89 */ /* 0x01072200000e0000 */
[----:B------:R-:W-:Y:S05]  /*e7e0*/  @P6 EXIT ;  /* 0x000000000000694d */ /* 0x000fea0003800000 */
[C---:B------:R-:W-:Y:S02]  /*e7f0*/  IADD3 R4, R0.reuse, 0x8, RZ ;  /* 0x0000000800047810 */ /* 0x040fe40007ffe0ff */
[----:B------:R-:W-:-:S02]  /*e800*/  ISETP.GE.AND P6, PT, R0, c[0x0][0x3c8], PT ;  /* 0x0000f20000007a0c */ /* 0x000fc40003fc6270 */
[----:B------:R-:W-:Y:S02]  /*e810*/  ISETP.GE.AND P5, PT, R4, c[0x0][0x3c8], PT ;  /* 0x0000f20004007a0c */ /* 0x000fe40003fa6270 */
[C---:B------:R-:W-:Y:S02]  /*e820*/  IADD3 R9, R0.reuse, 0x10, RZ ;  /* 0x0000001000097810 */ /* 0x040fe40007ffe0ff */
[C---:B------:R-:W-:Y:S02]  /*e830*/  IADD3 R8, R0.reuse, 0x18, RZ ;  /* 0x0000001800087810 */ /* 0x040fe40007ffe0ff */
[C---:B------:R-:W-:Y:S02]  /*e840*/  IADD3 R10, R0.reuse, 0x20, RZ ;  /* 0x00000020000a7810 */ /* 0x040fe40007ffe0ff */
[C---:B------:R-:W-:Y:S02]  /*e850*/  IADD3 R11, R0.reuse, 0x28, RZ ;  /* 0x00000028000b7810 */ /* 0x040fe40007ffe0ff */
[C---:B------:R-:W-:Y:S01]  /*e860*/  IADD3 R13, R0.reuse, 0x30, RZ ;  /* 0x00000030000d7810 */ /* 0x040fe20007ffe0ff */
[----:B-1--4-:R-:W-:Y:S01]  /*e870*/  @!P6 IMAD.WIDE R6, R0, 0x4, R2 ;  /* 0x000000040006e825 */ /* 0x012fe200078e0202 */
[----:B------:R-:W-:-:S02]  /*e880*/  ISETP.GE.AND P4, PT, R9, c[0x0][0x3c8], PT ;  /* 0x0000f20009007a0c */ /* 0x000fc40003f86270 */
[----:B------:R-:W-:Y:S02]  /*e890*/  @!P5 LEA.HI R4, R4, R4, RZ, 0x1 ;  /* 0x000000040404d211 */ /* 0x000fe400078f08ff */
[----:B------:R-:W-:Y:S01]  /*e8a0*/  ISETP.GE.AND P3, PT, R8, c[0x0][0x3c8], PT ;  /* 0x0000f20008007a0c */ /* 0x000fe20003f66270 */
[----:B------:R1:W-:Y:S01]  /*e8b0*/  @!P6 ST.E.64 [R6.64], R122 ;  /* 0x0000007a0600e985 */ /* 0x0003e2000c101b10 */
[----:B------:R-:W-:Y:S02]  /*e8c0*/  ISETP.GE.AND P2, PT, R10, c[0x0][0x3c8], PT ;  /* 0x0000f2000a007a0c */ /* 0x000fe40003f46270 */
[----:B------:R-:W-:Y:S02]  /*e8d0*/  ISETP.GE.AND P1, PT, R11, c[0x0][0x3c8], PT ;  /* 0x0000f2000b007a0c */ /* 0x000fe40003f26270 */
[----:B------:R-:W-:Y:S02]  /*e8e0*/  ISETP.GE.AND P0, PT, R13, c[0x0][0x3c8], PT ;  /* 0x0000f2000d007a0c */ /* 0x000fe40003f06270 */
[----:B------:R-:W-:-:S02]  /*e8f0*/  @!P5 LOP3.LUT R4, R4, 0xfffffffe, RZ, 0xc0, !PT ;  /* 0xfffffffe0404d812 */ /* 0x000fc400078ec0ff */
[----:B------:R-:W-:Y:S02]  /*e900*/  @!P4 LEA.HI R12, R9, R9, RZ, 0x1 ;  /* 0x00000009090cc211 */ /* 0x000fe400078f08ff */
[----:B------:R-:W-:Y:S01]  /*e910*/  IADD3 R0, R0, 0x38, RZ ;  /* 0x0000003800007810 */ /* 0x000fe20007ffe0ff */
[----:B------:R-:W-:Y:S01]  /*e920*/  @!P5 IMAD.WIDE R4, R4, 0x4, R2 ;  /* 0x000000040404d825 */ /* 0x000fe200078e0202 */
[----:B------:R-:W-:Y:S02]  /*e930*/  @!P3 LEA.HI R8, R8, R8, RZ, 0x1 ;  /* 0x000000080808b211 */ /* 0x000fe400078f08ff */
[----:B------:R-:W-:Y:S02]  /*e940*/  @!P4 LOP3.LUT R12, R12, 0xfffffffe, RZ, 0xc0, !PT ;  /* 0xfffffffe0c0cc812 */ /* 0x000fe400078ec0ff */
[----:B------:R4:W-:Y:S01]  /*e950*/  @!P5 ST.E.64 [R4.64], R130 ;  /* 0x000000820400d985 */ /* 0x0009e2000c101b10 */
[----:B------:R-:W-:Y:S02]  /*e960*/  @!P3 LOP3.LUT R8, R8, 0xfffffffe, RZ, 0xc0, !PT ;  /* 0xfffffffe0808b812 */ /* 0x000fe400078ec0ff */
[----:B-1----:R-:W-:-:S04]  /*e970*/  @!P2 LEA.HI R6, R10, R10, RZ, 0x1 ;  /* 0x0000000a0a06a211 */ /* 0x002fc800078f08ff */
[----:B------:R-:W-:Y:S02]  /*e980*/  @!P2 LOP3.LUT R6, R6, 0xfffffffe, RZ, 0xc0, !PT ;  /* 0xfffffffe0606a812 */ /* 0x000fe400078ec0ff */
[----:B----4-:R-:W-:Y:S01]  /*e990*/  @!P1 LEA.HI R5, R11, R11, RZ, 0x1 ;  /* 0x0000000b0b059211 */ /* 0x010fe200078f08ff */
[--C-:B------:R-:W-:Y:S01]  /*e9a0*/  @!P3 IMAD.WIDE R10, R8, 0x4, R2.reuse ;  /* 0x00000004080ab825 */ /* 0x100fe200078e0202 */
[----:B------:R-:W-:Y:S02]  /*e9b0*/  @!P0 LEA.HI R4, R13, R13, RZ, 0x1 ;  /* 0x0000000d0d048211 */ /* 0x000fe400078f08ff */
        /* <DEDUP_REMOVED lines=10> */
[----:B------:R1:W-:Y:S01]  /*ea60*/  @!P0 ST.E.64 [R4.64], R174 ;  /* 0x000000ae04008985 */ /* 0x0003e2000c101b10 */
[----:B------:R-:W-:-:S13]  /*ea70*/  ISETP.GE.AND P0, PT, R0, c[0x0][0x3c8], PT ;  /* 0x0000f20000007a0c */ /* 0x000fda0003f06270 */
[----:B------:R-:W-:Y:S05]  /*ea80*/  @P0 EXIT ;  /* 0x000000000000094d */ /* 0x000fea0003800000 */
[----:B------:R-:W-:-:S04]  /*ea90*/  LEA.HI R0, R0, R0, RZ, 0x1 ;  /* 0x0000000000007211 */ /* 0x000fc800078f08ff */
[----:B------:R-:W-:-:S05]  /*eaa0*/  LOP3.LUT R0, R0, 0xfffffffe, RZ, 0xc0, !PT ;  /* 0xfffffffe00007812 */ /* 0x000fca00078ec0ff */
[----:B------:R-:W-:-:S05]  /*eab0*/  IMAD.WIDE R2, R0, 0x4, R2 ;  /* 0x0000000400027825 */ /* 0x000fca00078e0202 */
[----:B------:R-:W-:Y:S01]  /*eac0*/  ST.E.64 [R2.64], R178 ;  /* 0x000000b202007985 */ /* 0x000fe2000c101b10 */
[----:B------:R-:W-:Y:S05]  /*ead0*/  EXIT ;  /* 0x000000000000794d */ /* 0x000fea0003800000 */
.L_x_23:
[----:B------:R-:W3:Y:S02]  /*eae0*/  S2R R0, SR_TID.X ;  /* 0x0000000000007919 */ /* 0x000ee40000002100 */
[----:B---3--:R-:W-:-:S13]  /*eaf0*/  ISETP.GT.AND P0, PT, R0, 0x7f, PT ;  /* 0x0000007f0000780c */ /* 0x008fda0003f04270 */
[----:B------:R-:W-:Y:S05]  /*eb00*/  @P0 EXIT ;  /* 0x000000000000094d */ /* 0x000fea0003800000 */
[----:B------:R-:W3:Y:S01]  /*eb10*/  S2R R8, SR_CTAID.X ;  /* 0x0000000000087919 */ /* 0x000ee20000002500 */
[----:B------:R-:W-:-:S05]  /*eb20*/  MOV R3, c[0x0][0x4e8] ;  /* 0x00013a0000037a02 */ /* 0x000fca0000000f00 */
[----:B-1----:R-:W-:Y:S01]  /*eb30*/  IMAD R2, R3, c[0x0][0x388], RZ ;  /* 0x0000e20003027a24 */ /* 0x002fe200078e02ff */
[----:B---3--:R-:W-:-:S04]  /*eb40*/  LEA R8, R8, R0, 0x7 ;  /* 0x0000000008087211 */ /* 0x008fc800078e38ff */
[----:B------:R-:W-:-:S13]  /*eb50*/  ISETP.GE.AND P0, PT, R8, R2, PT ;  /* 0x000000020800720c */ /* 0x000fda0003f06270 */
[----:B------:R-:W-:Y:S05]  /*eb60*/  @P0 EXIT ;  /* 0x000000000000094d */ /* 0x000fea0003800000 */
[----:B------:R-:W1:Y:S01]  /*eb70*/  S2R R7, SR_CTAID.Z ;  /* 0x0000000000077919 */ /* 0x000e620000002700 */
[----:B------:R-:W-:Y:S01]  /*eb80*/  USHF.R.S32.HI UR6, URZ, 0x1f, UR10 ;  /* 0x0000001f3f067899 */ /* 0x000fe2000801140a */
[----:B------:R-:W-:Y:S01]  /*eb90*/  ISETP.NE.AND P0, PT, R3, 0x1, PT ;  /* 0x000000010300780c */ /* 0x000fe20003f05270 */
[----:B------:R-:W-:Y:S01]  /*eba0*/  ULDC.64 UR4, c[0x0][0x4d0] ;  /* 0x0001340000047ab9 */ /* 0x000fe20000000a00 */
[----:B------:R-:W3:Y:S01]  /*ebb0*/  S2R R9, SR_CTAID.Y ;  /* 0x0000000000097919 */ /* 0x000ee20000002600 */
[----:B------:R-:W-:Y:S01]  /*ebc0*/  UIMAD UR6, UR6, UR4, URZ ;  /* 0x00000004060672a4 */ /* 0x000fe2000f8e023f */
[----:B------:R-:W-:Y:S01]  /*ebd0*/  IADD3 R4, RZ, -UR10, RZ ;  /* 0x8000000aff047c10 */ /* 0x000fe2000fffe0ff */
[----:B--2---:R-:W-:Y:S01]  /*ebe0*/  UIMAD.WIDE.U32 UR8, UR10, UR4, URZ ;  /* 0x000000040a0872a5 */ /* 0x004fe2000f8e003f */
[----:B------:R-:W-:Y:S01]  /*ebf0*/  MOV R0, R8 ;  /* 0x0000000800007202 */ /* 0x000fe20000000f00 */
[----:B------:R-:W-:-:S04]  /*ec00*/  UIMAD UR4, UR10, UR5, UR6 ;  /* 0x000000050a0472a4 */ /* 0x000fc8000f8e0206 */
[----:B------:R-:W-:Y:S01]  /*ec10*/  UIADD3 UR4, UR9, UR4, URZ ;  /* 0x0000000409047290 */ /* 0x000fe2000fffe03f */
[----:B------:R-:W-:Y:S01]  /*ec20*/  MOV R3, UR9 ;  /* 0x0000000900037c02 */ /* 0x000fe20008000f00 */
[----:B------:R-:W-:-:S04]  /*ec30*/  @P0 IMAD.HI.U32 R5, R8, c[0x0][0x4ec], RZ ;  /* 0x00013b0008050a27 */ /* 0x000fc800078e00ff */
[----:B------:R-:W-:Y:S01]  /*ec40*/  IMAD.U32 R2, RZ, RZ, UR8 ;  /* 0x00000008ff027e24 */ /* 0x000fe2000f8e00ff */
[----:B------:R-:W-:Y:S01]  /*ec50*/  @P0 SHF.R.U32.HI R0, RZ, c[0x0][0x4f0], R5 ;  /* 0x00013c00ff000a19 */ /* 0x000fe20000011605 */
[----:B------:R-:W-:Y:S01]  /*ec60*/  IMAD.U32 R3, RZ, RZ, UR4 ;  /* 0x00000004ff037e24 */ /* 0x000fe2000f8e00ff */
[----:B-1----:R-:W-:-:S03]  /*ec70*/  SHF.R.S32.HI R6, RZ, 0x1f, R7 ;  /* 0x0000001fff067819 */ /* 0x002fc60000011407 */
[----:B------:R-:W-:-:S04]  /*ec80*/  IMAD.WIDE.U32 R2, R7, c[0x0][0x4d8], R2 ;  /* 0x0001360007027a25 */ /* 0x000fc800078e0002 */
[----:B------:R-:W-:Y:S02]  /*ec90*/  IMAD R6, R6, c[0x0][0x4d8], RZ ;  /* 0x0001360006067a24 */ /* 0x000fe400078e02ff */
[----:B---3--:R-:W-:Y:S02]  /*eca0*/  IMAD R4, R4, c[0x0][0x550], R9 ;  /* 0x0001540004047a24 */ /* 0x008fe400078e0209 */
[----:B------:R-:W-:Y:S01]  /*ecb0*/  IMAD R5, R7, c[0x0][0x4dc], R6 ;  /* 0x0001370007057a24 */ /* 0x000fe200078e0206 */
[----:B------:R-:W-:Y:S02]  /*ecc0*/  IADD3 R7, -R0, RZ, RZ ;  /* 0x000000ff00077210 */ /* 0x000fe40007ffe1ff */
[----:B------:R-:W-:Y:S01]  /*ecd0*/  SHF.R.S32.HI R6, RZ, 0x1f, R4 ;  /* 0x0000001fff067819 */ /* 0x000fe20000011404 */
[----:B------:R-:W-:Y:S02]  /*ece0*/  IMAD.IADD R3, R5, 0x1, R3 ;  /* 0x0000000105037824 */ /* 0x000fe400078e0203 */
[----:B------:R-:W-:Y:S01]  /*ecf0*/  IMAD R5, R7, c[0x0][0x4e8], R8 ;  /* 0x00013a0007057a24 */ /* 0x000fe200078e0208 */
[----:B------:R-:W-:Y:S01]  /*ed00*/  SHF.R.S32.HI R7, RZ, 0x1f, R0 ;  /* 0x0000001fff077819 */ /* 0x000fe20000011400 */
[----:B------:R-:W-:-:S02]  /*ed10*/  IMAD R6, R6, c[0x0][0x4e0], RZ ;  /* 0x0001380006067a24 */ /* 0x000fc400078e02ff */
[----:B------:R-:W-:-:S04]  /*ed20*/  IMAD.WIDE.U32 R2, R4, c[0x0][0x4e0], R2 ;  /* 0x0001380004027a25 */ /* 0x000fc800078e0002 */
[----:B------:R-:W-:Y:S01]  /*ed30*/  IMAD R6, R4, c[0x0][0x4e4], R6 ;  /* 0x0001390004067a24 */ /* 0x000fe200078e0206 */
[----:B------:R-:W-:Y:S02]  /*ed40*/  SHF.R.S32.HI R4, RZ, 0x1f, R5 ;  /* 0x0000001fff047819 */ /* 0x000fe40000011405 */
[----:B------:R-:W-:-:S03]  /*ed50*/  IADD3 R2, P0, R0, R2, RZ ;  /* 0x0000000200027210 */ /* 0x000fc60007f1e0ff */
[----:B------:R-:W-:Y:S01]  /*ed60*/  IMAD R0, R4, c[0x0][0x4c8], RZ ;  /* 0x0001320004007a24 */ /* 0x000fe200078e02ff */
[----:B------:R-:W-:-:S03]  /*ed70*/  IADD3.X R3, R7, R3, R6, P0, !PT ;  /* 0x0000000307037210 */ /* 0x000fc600007fe406 */
[C---:B------:R-:W-:Y:S02]  /*ed80*/  IMAD R0, R5.reuse, c[0x0][0x4cc], R0 ;  /* 0x0001330005007a24 */ /* 0x040fe400078e0200 */
[----:B------:R-:W-:-:S05]  /*ed90*/  IMAD.WIDE.U32 R2, R5, c[0x0][0x4c8], R2 ;  /* 0x0001320005027a25 */ /* 0x000fca00078e0002 */
[----:B------:R-:W-:Y:S02]  /*eda0*/  IADD3 R0, R3, R0, RZ ;  /* 0x0000000003007210 */ /* 0x000fe40007ffe0ff */
[----:B------:R-:W-:-:S04]  /*edb0*/  LEA R4, P0, R2, c[0x0][0x4a8], 0x2 ;  /* 0x00012a0002047a11 */ /* 0x000fc800078010ff */
[----:B------:R-:W-:Y:S02]  /*edc0*/  LEA.HI.X R5, R2, c[0x0][0x4ac], R0, 0x2, P0 ;  /* 0x00012b0002057a11 */ /* 0x000fe400000f1400 */
[----:B------:R-:W-:-:S05]  /*edd0*/  MOV R0, 0xff800000 ;  /* 0xff80000000007802 */ /* 0x000fca0000000f00 */
[----:B------:R-:W-:Y:S01]  /*ede0*/  STG.E [R4.64], R0 ;  /* 0x0000000004007986 */ /* 0x000fe2000c101910 */
[----:B------:R-:W-:Y:S05]  /*edf0*/  EXIT ;  /* 0x000000000000794d */ /* 0x000fea0003800000 */
.L_x_30:
[----:B------:R-:W-:-:S00]  /*ee00*/  BRA `(.L_x_30) ;  /* 0xfffffff000007947 */ /* 0x000fc0000383ffff */
[----:B------:R-:W-:-:S00]  /*ee10*/  NOP ;  /* 0x0000000000007918 */ /* 0x000fc00000000000 */
        /* <DEDUP_REMOVED lines=14> */
.L_x_3818:


//--------------------- .text._ZN7cutlass13device_kernelIN5flash19enable_sm80_to_sm89INS1_16FlashAttnFwdSm80INS1_25CollectiveMainloopFwdSm80ILi4ELi1ELb0EN4cute5tupleIJNS5_1CILi128EEENS7_ILi80EEENS7_ILi64EEEEEELi64ENS_10bfloat16_tEfNS_4arch4Sm80ELb0ELb0ELb1ELb1ELb1ELb0ELb1ELb1EEENS1_21CollectiveEpilogueFwdINS6_IJS8_SA_S9_EEENS6_IJNS7_ILi1EEESI_SI_EEESC_SE_Li128ELb1ELb1ELb1ELb0EEENS1_36VarlenDynamicPersistentTileSchedulerILi128ELi80ELi128ELi128ELb1ELb1ELb0ELb0ELb1ELb1EEEEEEEEEvNT_6ParamsE --------------------------
	.section	.text._ZN7cutlass13device_kernelIN5flash19enable_sm80_to_sm89INS1_16FlashAttnFwdSm80INS1_25CollectiveMainloopFwdSm80ILi4ELi1ELb0EN4cute5tupleIJNS5_1CILi128EEENS7_ILi80EEENS7_ILi64EEEEEELi64ENS_10bfloat16_tEfNS_4arch4Sm80ELb0ELb0ELb1ELb1ELb1ELb0ELb1ELb1EEENS1_21CollectiveEpilogueFwdINS6_IJS8_SA_S9_EEENS6_IJNS7_ILi1EEESI_SI_EEESC_SE_Li128ELb1ELb1ELb1ELb0EEENS1_36VarlenDynamicPersistentTileSchedulerILi128ELi80ELi128ELi128ELb1ELb1ELb0ELb0ELb1ELb1EEEEEEEEEvNT_6ParamsE,"ax",@progbits
	.sectioninfo	@"SHI_REGISTERS=255"
	.align	128
.text._ZN7cutlass13device_kernelIN5flash19enable_sm80_to_sm89INS1_16FlashAttnFwdSm80INS1_25CollectiveMainloopFwdSm80ILi4ELi1ELb0EN4cute5tupleIJNS5_1CILi128EEENS7_ILi80EEENS7_ILi64EEEEEELi64ENS_10bfloat16_tEfNS_4arch4Sm80ELb0ELb0ELb1ELb1ELb1ELb0ELb1ELb1EEENS1_21CollectiveEpilogueFwdINS6_IJS8_SA_S9_EEENS6_IJNS7_ILi1EEESI_SI_EEESC_SE_Li128ELb1ELb1ELb1ELb0EEENS1_36VarlenDynamicPersistentTileSchedulerILi128ELi80ELi128ELi128ELb1ELb1ELb0ELb0ELb1ELb1EEEEEEEEEvNT_6ParamsE:
        .type           _ZN7cutlass13device_kernelIN5flash19enable_sm80_to_sm89INS1_16FlashAttnFwdSm80INS1_25CollectiveMainloopFwdSm80ILi4ELi1ELb0EN4cute5tupleIJNS5_1CILi128EEENS7_ILi80EEENS7_ILi64EEEEEELi64ENS_10bfloat16_tEfNS_4arch4Sm80ELb0ELb0ELb1ELb1ELb1ELb0ELb1ELb1EEENS1_21CollectiveEpilogueFwdINS6_IJS8_SA_S9_EEENS6_IJNS7_ILi1EEESI_SI_EEESC_SE_Li128ELb1ELb1ELb1ELb0EEENS1_36VarlenDynamicPersistentTileSchedulerILi128ELi80ELi128ELi128ELb1ELb1ELb0ELb0ELb1ELb1EEEEEEEEEvNT_6ParamsE,@function
        .size           _ZN7cutlass13device_kernelIN5flash19enable_sm80_to_sm89INS1_16FlashAttnFwdSm80INS1_25CollectiveMainloopFwdSm80ILi4ELi1ELb0EN4cute5tupleIJNS5_1CILi128EEENS7_ILi80EEENS7_ILi64EEEEEELi64ENS_10bfloat16_tEfNS_4arch4Sm80ELb0ELb0ELb1ELb1ELb1ELb0ELb1ELb1EEENS1_21CollectiveEpilogueFwdINS6_IJS8_SA_S9_EEENS6_IJNS7_ILi1EEESI_SI_EEESC_SE_Li128ELb1ELb1ELb1ELb0EEENS1_36VarlenDynamicPersistentTileSchedulerILi128ELi80ELi128ELi128ELb1ELb1ELb0ELb0ELb1ELb1EEEEEEEEEvNT_6ParamsE,(.L_x_3819 - _ZN7cutlass13device_kernelIN5flash19enable_sm80_to_sm89INS1_16FlashAttnFwdSm80INS1_25CollectiveMainloopFwdSm80ILi4ELi1ELb0EN4cute5tupleIJNS5_1CILi128EEENS7_ILi80EEENS7_ILi64EEEEEELi64ENS_10bfloat16_tEfNS_4arch4Sm80ELb0ELb0ELb1ELb1ELb1ELb0ELb1ELb1EEENS1_21CollectiveEpilogueFwdINS6_IJS8_SA_S9_EEENS6_IJNS7_ILi1EEESI_SI_EEESC_SE_Li128ELb1ELb1ELb1ELb0EEENS1_36VarlenDynamicPersistentTileSchedulerILi128ELi80ELi128ELi128ELb1ELb1ELb0ELb0ELb1ELb1EEEEEEEEEvNT_6ParamsE)
        .other          _ZN7cutlass13device_kernelIN5flash19enable_sm80_to_sm89INS1_16FlashAttnFwdSm80INS1_25CollectiveMainloopFwdSm80ILi4ELi1ELb0EN4cute5tupleIJNS5_1CILi128EEENS7_ILi80EEENS7_ILi64EEEEEELi64ENS_10bfloat16_tEfNS_4arch4Sm80ELb0ELb0ELb1ELb1ELb1ELb0ELb1ELb1EEENS1_21CollectiveEpilogueFwdINS6_IJS8_SA_S9_EEENS6_IJNS7_ILi1EEESI_SI_EEESC_SE_Li128ELb1ELb1ELb1ELb0EEENS1_36VarlenDynamicPersistentTileSchedulerILi128ELi80ELi128ELi128ELb1ELb1ELb0ELb0ELb1ELb1EEEEEEEEEvNT_6ParamsE,@"STO_CUDA_ENTRY STV_DEFAULT"
_ZN7cutlass13device_kernelIN5flash19enable_sm80_to_sm89INS1_16FlashAttnFwdSm80INS1_25CollectiveMainloopFwdSm80ILi4ELi1ELb0EN4cute5tupleIJNS5_1CILi128EEENS7_ILi80EEENS7_ILi64EEEEEELi64ENS_10bfloat16_tEfNS_4arch4Sm80ELb0ELb0ELb1ELb1ELb1ELb0ELb1ELb1EEENS1_21CollectiveEpilogueFwdINS6_IJS8_SA_S9_EEENS6_IJNS7_ILi1EEESI_SI_EEESC_SE_Li128ELb1ELb1ELb1ELb0EEENS1_36VarlenDynamicPersistentTileSchedulerILi128ELi80ELi128ELi128ELb1ELb1ELb0ELb0ELb1ELb1EEEEEEEEEvNT_6ParamsE:
[----:B------:R-:W-:-:S03]  /*0000*/  MOV R1, c[0x0][0x28] ;  /* 0x00000a0000017a02 */ /* 0x000fc60000000f00 */
[----:B------:R-:W1:Y:S01]  /*0010*/  S2R R2, SR_TID.X ;  /* 0x0000000000027919 */ /* 0x000e620000002100 */
[----:B------:R-:W-:Y:S01]  /*0020*/  IADD3 R1, R1, -0xd0, RZ ;  /* 0xffffff3001017810 */ /* 0x000fe20007ffe0ff */
[----:B------:R-:W-:Y:S01]  /*0030*/  ULDC.64 UR6, c[0x0][0x118] ;  /* 0x0000460000067ab9 */ /* 0x000fe20000000a00 */
[----:B-1----:R-:W-:-:S05]  /*0040*/  SHF.R.U32.HI R0, RZ, 0x5, R2 ;  /* 0x00000005ff007819 */ /* 0x002fca0000011602 */
[----:B------:R-:W1:Y:S02]  /*0050*/  SHFL.IDX PT, R3, R0, RZ, 0x1f ;  /* 0x00001fff00037589 */ /* 0x000e6400000e0000 */
[----:B-1----:R-:W-:Y:S02]  /*0060*/  ISETP.NE.AND P0, PT, R3, RZ, PT ;  /* 0x000000ff0300720c */ /* 0x002fe40003f05270 */
[----:B------:R-:W-:Y:S11]  /*0070*/  STL [R1+0xc4], R3 ;  /* 0x0000c40301007387 */ /* 0x000ff60000100800 */
[----:B------:R-:W-:Y:S06]  /*0080*/  @P0 BAR.SYNC.DEFER_BLOCKING 0x5, 0x80 ;  /* 0x0142000000000b1d */ /* 0x000fec0000010000 */
[----:B------:R-:W1:Y:S04]  /*0090*/  @P0 LDS.128 R4, [0x9100] ;  /* 0x00910000ff040984 */ /* 0x000e680000000c00 */
[----:B-1----:R1:W-:Y:S04]  /*00a0*/  @P0 STL.64 [R1+0x40], R4 ;  /* 0x0000400401000387 */ /* 0x0023e80000100a00 */
[----:B------:R1:W-:Y:S04]  /*00b0*/  @P0 STL.64 [R1+0x48], R6 ;  /* 0x0000480601000387 */ /* 0x0003e80000100a00 */
[----:B------:R-:W-:Y:S06]  /*00c0*/  @P0 BAR.ARV 0x4, 0x80 ;  /* 0x0102000000000b1d */ /* 0x000fec0000002000 */
[----:B------:R-:W-:Y:S05]  /*00d0*/  @P0 BRA `(.L_x_31) ;  /* 0x00000b1000000947 */ /* 0x000fea0003800000 */
[----:B------:R-:W-:Y:S01]  /*00e0*/  LOP3.LUT R15, R2, 0x1f, RZ, 0xc0, !PT ;  /* 0x0000001f020f7812 */ /* 0x000fe200078ec0ff */
[----:B------:R-:W-:Y:S01]  /*00f0*/  CS2R R8, SRZ ;  /* 0x0000000000087805 */ /* 0x000fe2000001ff00 */
[----:B-1----:R-:W-:-:S02]  /*0100*/  IMAD.MOV.U32 R7, RZ, RZ, RZ ;  /* 0x000000ffff077224 */ /* 0x002fc400078e00ff */
[----:B------:R-:W-:-:S04]  /*0110*/  ISETP.NE.AND P6, PT, R15, 0x1f, PT ;  /* 0x0000001f0f00780c */ /* 0x000fc80003fc5270 */
[----:B------:R-:W-:-:S13]  /*0120*/  ISETP.GE.OR P0, PT, R15, c[0x0][0x53c], !P6 ;  /* 0x00014f000f007a0c */ /* 0x000fda0007706670 */
[----:B------:R-:W-:Y:S02]  /*0130*/  @!P0 IMAD.MOV.U32 R4, RZ, RZ, 0x4 ;  /* 0x00000004ff048424 */ /* 0x000fe400078e00ff */
[----:B------:R-:W-:Y:S02]  /*0140*/  @!P0 IMAD.MOV.U32 R2, RZ, RZ, 0x4 ;  /* 0x00000004ff028424 */ /* 0x000fe400078e00ff */
[----:B------:R-:W-:-:S04]  /*0150*/  @!P0 IMAD.WIDE.U32 R4, R15, R4, c[0x0][0x580] ;  /* 0x000160000f048625 */ /* 0x000fc800078e0004 */
[C---:B------:R-:W-:Y:S01]  /*0160*/  @!P0 IMAD.WIDE.U32 R2, R15.reuse, R2, c[0x0][0x578] ;  /* 0x00015e000f028625 */ /* 0x040fe200078e0002 */
[----:B------:R-:W2:Y:S04]  /*0170*/  @!P0 LDG.E R8, [R4.64] ;  /* 0x0000000604088981 */ /* 0x000ea8000c1e1900 */
[----:B------:R-:W2:Y:S01]  /*0180*/  @!P0 LDG.E R7, [R2.64] ;  /* 0x0000000602078981 */ /* 0x000ea2000c1e1900 */
[C---:B------:R-:W-:Y:S01]  /*0190*/  ISETP.NE.AND P5, PT, R15.reuse, RZ, PT ;  /* 0x000000ff0f00720c */ /* 0x040fe20003fa5270 */
[----:B------:R-:W1:Y:S01]  /*01a0*/  S2UR UR4, SR_CTAID.X ;  /* 0x00000000000479c3 */ /* 0x000e620000002500 */
[C---:B------:R-:W-:Y:S02]  /*01b0*/  ISETP.GE.U32.AND P4, PT, R15.reuse, 0x2, PT ;  /* 0x000000020f00780c */ /* 0x040fe40003f86070 */
[----:B------:R-:W-:-:S02]  /*01c0*/  ISETP.GE.U32.AND P3, PT, R15, 0x4, PT ;  /* 0x000000040f00780c */ /* 0x000fc40003f66070 */
[C---:B------:R-:W-:Y:S02]  /*01d0*/  ISETP.GE.U32.AND P2, PT, R15.reuse, 0x8, PT ;  /* 0x000000080f00780c */ /* 0x040fe40003f46070 */
[----:B------:R-:W-:Y:S01]  /*01e0*/  ISETP.GE.U32.AND P1, PT, R15, 0x10, PT ;  /* 0x000000100f00780c */ /* 0x000fe20003f26070 */
[----:B--2---:R-:W-:-:S05]  /*01f0*/  IMAD R4, R8, R7, RZ ;  /* 0x0000000708047224 */ /* 0x004fca00078e02ff */
[----:B------:R-:W2:Y:S02]  /*0200*/  SHFL.UP PT, R0, R4, 0x1, RZ ;  /* 0x0420000004007989 */ /* 0x000ea400000e00ff */
[----:B--2---:R-:W-:-:S05]  /*0210*/  SEL R0, R0, RZ, P5 ;  /* 0x000000ff00007207 */ /* 0x004fca0002800000 */
[----:B------:R-:W-:-:S05]  /*0220*/  IMAD.IADD R4, R4, 0x1, R0 ;  /* 0x0000000104047824 */ /* 0x000fca00078e0200 */
        /* <DEDUP_REMOVED lines=12> */
[----:B------:R-:W2:Y:S02]  /*02f0*/  SHFL.IDX PT, R6, R4, 0x1f, 0x1f ;  /* 0x03e01f0004067f89 */ /* 0x000ea400000e0000 */
[----:B--2---:R-:W-:-:S04]  /*0300*/  IMAD R6, R6, c[0x0][0x538], RZ ;  /* 0x00014e0006067a24 */ /* 0x004fc800078e02ff */
[----:B------:R-:W-:Y:S01]  /*0310*/  IMAD.MOV.U32 R0, RZ, RZ, R6 ;  /* 0x000000ffff007224 */ /* 0x000fe200078e0006 */
[----:B-1----:R-:W-:-:S13]  /*0320*/  ISETP.GT.AND P0, PT, R6, UR4, PT ;  /* 0x0000000406007c0c */ /* 0x002fda000bf04270 */
[----:B------:R-:W-:Y:S05]  /*0330*/  @P0 BRA `(.L_x_32) ;  /* 0x0000027000000947 */ /* 0x000fea0003800000 */
[----:B------:R-:W-:Y:S02]  /*0340*/  MOV R6, R0 ;  /* 0x0000000000067202 */ /* 0x000fe40000000f00 */
[----:B------:R-:W-:-:S04]  /*0350*/  MOV R9, RZ ;  /* 0x000000ff00097202 */ /* 0x000fc80000000f00 */
.L_x_36:
[----:B------:R-:W-:-:S04]  /*0360*/  IADD3 R0, R9, 0x1f, RZ ;  /* 0x0000001f09007810 */ /* 0x000fc80007ffe0ff */
[----:B------:R-:W-:-:S13]  /*0370*/  ISETP.GE.AND P0, PT, R0, c[0x0][0x53c], PT ;  /* 0x00014f0000007a0c */ /* 0x000fda0003f06270 */
[----:B------:R-:W-:Y:S05]  /*0380*/  @P0 BRA `(.L_x_33) ;  /* 0x0000078000000947 */ /* 0x000fea0003800000 */
[----:B------:R-:W-:Y:S01]  /*0390*/  MOV R9, R0 ;  /* 0x0000000000097202 */ /* 0x000fe20000000f00 */
[----:B------:R-:W-:Y:S01]  /*03a0*/  IMAD.MOV.U32 R7, RZ, RZ, RZ ;  /* 0x000000ffff077224 */ /* 0x000fe200078e00ff */
[----:B------:R-:W-:Y:S02]  /*03b0*/  MOV R8, RZ ;  /* 0x000000ff00087202 */ /* 0x000fe40000000f00 */
[----:B------:R-:W-:-:S04]  /*03c0*/  IADD3 R0, R15, R9, RZ ;  /* 0x000000090f007210 */ /* 0x000fc80007ffe0ff */
[----:B------:R-:W-:-:S13]  /*03d0*/  ISETP.GE.OR P0, PT, R0, c[0x0][0x53c], !P6 ;  /* 0x00014f0000007a0c */ /* 0x000fda0007706670 */
[----:B------:R-:W-:Y:S01]  /*03e0*/  @!P0 MOV R2, 0x4 ;  /* 0x0000000400028802 */ /* 0x000fe20000000f00 */
[----:B------:R-:W-:-:S04]  /*03f0*/  @!P0 IMAD.MOV.U32 R3, RZ, RZ, 0x4 ;  /* 0x00000004ff038424 */ /* 0x000fc800078e00ff */
[----:B------:R-:W-:-:S04]  /*0400*/  @!P0 IMAD.WIDE R4, R0, R2, c[0x0][0x580] ;  /* 0x0001600000048625 */ /* 0x000fc800078e0202 */
[----:B------:R-:W-:Y:S01]  /*0410*/  @!P0 IMAD.WIDE R2, R0, R3, c[0x0][0x578] ;  /* 0x00015e0000028625 */ /* 0x000fe200078e0203 */
[----:B------:R-:W2:Y:S04]  /*0420*/  @!P0 LDG.E R8, [R4.64] ;  /* 0x0000000604088981 */ /* 0x000ea8000c1e1900 */
[----:B------:R-:W2:Y:S02]  /*0430*/  @!P0 LDG.E R7, [R2.64] ;  /* 0x0000000602078981 */ /* 0x000ea4000c1e1900 */
[----:B--2---:R-:W-:Y:S01]  /*0440*/  IMAD R5, R8, R7, RZ ;  /* 0x0000000708057224 */ /* 0x004fe200078e02ff */
[----:B------:R-:W-:Y:S05]  /*0450*/  BRA.DIV ~URZ, `(.L_x_34) ;  /* 0x0000ed827f007947 */ /* 0x000fea000b800000 */
[----:B------:R1:W2:Y:S02]  /*0460*/  SHFL.UP PT, R0, R5, 0x1, RZ ;  /* 0x0420000005007989 */ /* 0x0002a400000e00ff */
.L_x_155:
[----:B--2---:R-:W-:-:S04]  /*0470*/  SEL R0, R0, RZ, P5 ;  /* 0x000000ff00007207 */ /* 0x004fc80002800000 */
[----:B-1----:R-:W-:Y:S01]  /*0480*/  IADD3 R5, R5, R0, RZ ;  /* 0x0000000005057210 */ /* 0x002fe20007ffe0ff */
[----:B------:R-:W-:Y:S05]  /*0490*/  BRA.DIV ~URZ, `(.L_x_35) ;  /* 0x0000eda27f007947 */ /* 0x000fea000b800000 */
[----:B------:R-:W1:Y:S02]  /*04a0*/  SHFL.UP PT, R0, R5, 0x2, RZ ;  /* 0x0440000005007989 */ /* 0x000e6400000e00ff */
[----:B-1----:R-:W-:-:S05]  /*04b0*/  SEL R0, R0, RZ, P4 ;  /* 0x000000ff00007207 */ /* 0x002fca0002000000 */
[----:B------:R-:W-:-:S05]  /*04c0*/  IMAD.IADD R0, R5, 0x1, R0 ;  /* 0x0000000105007824 */ /* 0x000fca00078e0200 */
        /* <DEDUP_REMOVED lines=9> */
[----:B------:R1:W2:Y:S02]  /*0560*/  SHFL.IDX PT, R0, R4, 0x1f, 0x1f ;  /* 0x03e01f0004007f89 */ /* 0x0002a400000e0000 */
.L_x_156:
[----:B--2---:R-:W-:-:S05]  /*0570*/  IMAD R0, R0, c[0x0][0x538], RZ ;  /* 0x00014e0000007a24 */ /* 0x004fca00078e02ff */
[----:B------:R-:W-:-:S04]  /*0580*/  IADD3 R6, R0, R6, RZ ;  /* 0x0000000600067210 */ /* 0x000fc80007ffe0ff */
[----:B------:R-:W-:-:S13]  /*0590*/  ISETP.GT.AND P0, PT, R6, UR4, PT ;  /* 0x0000000406007c0c */ /* 0x000fda000bf04270 */
[----:B-1----:R-:W-:Y:S05]  /*05a0*/  @!P0 BRA `(.L_x_36) ;  /* 0xfffffdb000008947 */ /* 0x002fea000383ffff */
.L_x_32:
[----:B------:R-:W-:-:S05]  /*05b0*/  IADD3 R13, -R0, R6, RZ ;  /* 0x00000006000d7210 */ /* 0x000fca0007ffe1ff */
[----:B------:R-:W-:-:S05]  /*05c0*/  IMAD R0, R4, c[0x0][0x538], R13 ;  /* 0x00014e0004007a24 */ /* 0x000fca00078e020d */
[----:B------:R-:W-:Y:S01]  /*05d0*/  ISETP.GT.AND P0, PT, R0, UR4, PT ;  /* 0x0000000400007c0c */ /* 0x000fe2000bf04270 */
[----:B------:R-:W-:-:S12]  /*05e0*/  BRA.DIV ~URZ, `(.L_x_37) ;  /* 0x0000ee127f007947 */ /* 0x000fd8000b800000 */
[----:B------:R-:W-:-:S04]  /*05f0*/  VOTE.ANY R0, PT, !P0 ;  /* 0x0000000000007806 */ /* 0x000fc800040e0100 */
.L_x_157:
[----:B------:R1:W2:Y:S01]  /*0600*/  POPC R14, R0 ;  /* 0x00000000000e7309 */ /* 0x0002a20000000000 */
[----:B------:R-:W-:Y:S05]  /*0610*/  BRA.DIV ~URZ, `(.L_x_38) ;  /* 0x0000ee227f007947 */ /* 0x000fea000b800000 */
[----:B--2---:R2:W3:Y:S01]  /*0620*/  SHFL.IDX PT, R12, R8, R14, 0x1f ;  /* 0x00001f0e080c7589 */ /* 0x0044e200000e0000 */
[----:B------:R-:W-:-:S03]  /*0630*/  MOV R6, RZ ;  /* 0x000000ff00067202 */ /* 0x000fc60000000f00 */
[----:B------:R2:W4:Y:S04]  /*0640*/  SHFL.IDX PT, R11, R7, R14, 0x1f ;  /* 0x00001f0e070b7589 */ /* 0x00052800000e0000 */
.L_x_158:
[----:B------:R-:W-:Y:S01]  /*0650*/  ISETP.NE.AND P0, PT, R0, RZ, PT ;  /* 0x000000ff0000720c */ /* 0x000fe20003f05270 */
[----:B------:R-:W-:-:S12]  /*0660*/  BSSY B0, `(.L_x_39) ;  /* 0x0000005000007945 */ /* 0x000fd80003800000 */
[----:B------:R-:W-:Y:S05]  /*0670*/  @!P0 BRA `(.L_x_40) ;  /* 0x0000003000008947 */ /* 0x000fea0003800000 */
[----:B------:R-:W-:Y:S01]  /*0680*/  IADD3 R10, R14, -0x1, RZ ;  /* 0xffffffff0e0a7810 */ /* 0x000fe20007ffe0ff */
[----:B------:R-:W-:Y:S05]  /*0690*/  BRA.DIV ~URZ, `(.L_x_41) ;  /* 0x0000ee827f007947 */ /* 0x000fea000b800000 */
[----:B------:R1:W2:Y:S02]  /*06a0*/  SHFL.IDX PT, R6, R4, R10, 0x1f ;  /* 0x00001f0a04067589 */ /* 0x0002a400000e0000 */
.L_x_40:
[----:B------:R-:W-:Y:S05]  /*06b0*/  BSYNC B0 ;  /* 0x0000000000007941 */ /* 0x000fea0003800000 */
.L_x_39:
[----:B-1-3--:R-:W-:Y:S01]  /*06c0*/  IABS R0, R12 ;  /* 0x0000000c00007213 */ /* 0x00afe20000000000 */
[----:B--2---:R-:W-:-:S04]  /*06d0*/  IMAD R4, R6, c[0x0][0x538], R13 ;  /* 0x00014e0006047a24 */ /* 0x004fc800078e020d */
[----:B------:R-:W-:Y:S01]  /*06e0*/  IMAD.MOV.U32 R5, RZ, RZ, R0 ;  /* 0x000000ffff057224 */ /* 0x000fe200078e0000 */
[----:B----4-:R-:W-:Y:S01]  /*06f0*/  IABS R0, R11 ;  /* 0x0000000b00007213 */ /* 0x010fe20000000000 */
[----:B------:R1:W-:Y:S01]  /*0700*/  STL [R1+0x40], R4 ;  /* 0x0000400401007387 */ /* 0x0003e20000100800 */
[----:B------:R-:W-:Y:S01]  /*0710*/  IADD3 R10, -R4, UR4, RZ ;  /* 0x00000004040a7c10 */ /* 0x000fe2000fffe1ff */
[----:B------:R-:W2:Y:S02]  /*0720*/  I2F.RP R2, R5 ;  /* 0x0000000500027306 */ /* 0x000ea40000209400 */
[----:B------:R-:W-:Y:S01]  /*0730*/  IMAD.MOV.U32 R7, RZ, RZ, R0 ;  /* 0x000000ffff077224 */ /* 0x000fe200078e0000 */
[----:B------:R-:W-:Y:S02]  /*0740*/  IABS R6, R10 ;  /* 0x0000000a00067213 */ /* 0x000fe40000000000 */
[----:B------:R-:W-:-:S03]  /*0750*/  IABS R0, R12 ;  /* 0x0000000c00007213 */ /* 0x000fc60000000000 */
[----:B------:R-:W-:Y:S01]  /*0760*/  I2F.RP R8, R7 ;  /* 0x0000000700087306 */ /* 0x000fe20000209400 */
[----:B------:R-:W-:-:S07]  /*0770*/  IADD3 R0, RZ, -R0, RZ ;  /* 0x80000000ff007210 */ /* 0x000fce0007ffe0ff */
[----:B--2---:R-:W2:Y:S02]  /*0780*/  MUFU.RCP R2, R2 ;  /* 0x0000000200027308 */ /* 0x004ea40000001000 */
[----:B--2---:R-:W-:-:S06]  /*0790*/  IADD3 R2, R2, 0xffffffe, RZ ;  /* 0x0ffffffe02027810 */ /* 0x004fcc0007ffe0ff */
[----:B------:R-:W2:Y:S02]  /*07a0*/  F2I.FTZ.U32.TRUNC.NTZ R3, R2 ;  /* 0x0000000200037305 */ /* 0x000ea4000021f000 */
[----:B--2---:R-:W-:-:S04]  /*07b0*/  IMAD.MOV R2, RZ, RZ, -R3 ;  /* 0x000000ffff027224 */ /* 0x004fc800078e0a03 */
[----:B-1----:R-:W-:Y:S02]  /*07c0*/  IMAD R4, R2, R5, RZ ;  /* 0x0000000502047224 */ /* 0x002fe400078e02ff */
[----:B------:R-:W-:-:S04]  /*07d0*/  IMAD.MOV.U32 R2, RZ, RZ, RZ ;  /* 0x000000ffff027224 */ /* 0x000fc800078e00ff */
[----:B------:R-:W-:-:S04]  /*07e0*/  IMAD.HI.U32 R2, R3, R4, R2 ;  /* 0x0000000403027227 */ /* 0x000fc800078e0002 */
[----:B------:R-:W-:-:S04]  /*07f0*/  IMAD.MOV.U32 R3, RZ, RZ, R6 ;  /* 0x000000ffff037224 */ /* 0x000fc800078e0006 */
[----:B------:R-:W-:-:S04]  /*0800*/  IMAD.HI.U32 R2, R2, R3, RZ ;  /* 0x0000000302027227 */ /* 0x000fc800078e00ff */
[----:B------:R-:W-:Y:S02]  /*0810*/  IMAD R0, R2, R0, R3 ;  /* 0x0000000002007224 */ /* 0x000fe400078e0203 */
[----:B------:R-:W1:Y:S03]  /*0820*/  MUFU.RCP R3, R8 ;  /* 0x0000000800037308 */ /* 0x000e660000001000 */
[----:B------:R-:W-:Y:S02]  /*0830*/  ISETP.GT.U32.AND P1, PT, R5, R0, PT ;  /* 0x000000000500720c */ /* 0x000fe40003f24070 */
[----:B-1----:R-:W-:-:S11]  /*0840*/  IADD3 R3, R3, 0xffffffe, RZ ;  /* 0x0ffffffe03037810 */ /* 0x002fd60007ffe0ff */
[----:B------:R-:W-:Y:S01]  /*0850*/  @!P1 IMAD.IADD R0, R0, 0x1, -R5 ;  /* 0x0000000100009824 */ /* 0x000fe200078e0a05 */
[----:B------:R-:W-:Y:S02]  /*0860*/  @!P1 IADD3 R2, R2, 0x1, RZ ;  /* 0x0000000102029810 */ /* 0x000fe40007ffe0ff */
[----:B------:R-:W-:Y:S01]  /*0870*/  ISETP.NE.AND P1, PT, R12, RZ, PT ;  /* 0x000000ff0c00720c */ /* 0x000fe20003f25270 */
[----:B------:R-:W1:Y:S01]  /*0880*/  F2I.FTZ.U32.TRUNC.NTZ R3, R3 ;  /* 0x0000000300037305 */ /* 0x000e62000021f000 */
[----:B------:R-:W-:Y:S02]  /*0890*/  ISETP.GE.U32.AND P2, PT, R0, R5, PT ;  /* 0x000000050000720c */ /* 0x000fe40003f46070 */
[----:B------:R-:W-:-:S04]  /*08a0*/  LOP3.LUT R0, R10, R12, RZ, 0x3c, !PT ;  /* 0x0000000c0a007212 */ /* 0x000fc800078e3cff */
[----:B------:R-:W-:-:S07]  /*08b0*/  ISETP.GE.AND P0, PT, R0, RZ, PT ;  /* 0x000000ff0000720c */ /* 0x000fce0003f06270 */
[----:B------:R-:W-:Y:S02]  /*08c0*/  @P2 IADD3 R2, R2, 0x1, RZ ;  /* 0x0000000102022810 */ /* 0x000fe40007ffe0ff */
[----:B-1----:R-:W-:-:S03]  /*08d0*/  IADD3 R0, RZ, -R3, RZ ;  /* 0x80000003ff007210 */ /* 0x002fc60007ffe0ff */
[----:B------:R-:W-:Y:S02]  /*08e0*/  IMAD.MOV.U32 R4, RZ, RZ, R2 ;  /* 0x000000ffff047224 */ /* 0x000fe400078e0002 */
[----:B------:R-:W-:Y:S01]  /*08f0*/  IMAD.MOV.U32 R2, RZ, RZ, R0 ;  /* 0x000000ffff027224 */ /* 0x000fe200078e0000 */
[----:B------:R-:W-:Y:S01]  /*0900*/  IABS R0, R11 ;  /* 0x0000000b00007213 */ /* 0x000fe20000000000 */
[----:B------:R-:W-:Y:S01]  /*0910*/  @!P0 IMAD.MOV R4, RZ, RZ, -R4 ;  /* 0x000000ffff048224 */ /* 0x000fe200078e0a04 */
[----:B------:R-:W-:Y:S01]  /*0920*/  @!P1 LOP3.LUT R4, RZ, R12, RZ, 0x33, !PT ;  /* 0x0000000cff049212 */ /* 0x000fe200078e33ff */
[----:B------:R-:W-:Y:S01]  /*0930*/  IMAD R5, R2, R7, RZ ;  /* 0x0000000702057224 */ /* 0x000fe200078e02ff */
[----:B------:R-:W-:Y:S01]  /*0940*/  MOV R2, RZ ;  /* 0x000000ff00027202 */ /* 0x000fe20000000f00 */
[----:B------:R-:W-:Y:S01]  /*0950*/  IMAD.MOV R6, RZ, RZ, -R0 ;  /* 0x000000ffff067224 */ /* 0x000fe200078e0a00 */
[----:B------:R-:W-:-:S03]  /*0960*/  IABS R8, R4 ;  /* 0x0000000400087213 */ /* 0x000fc60000000000 */
[----:B------:R-:W-:-:S04]  /*0970*/  IMAD.HI.U32 R0, R3, R5, R2 ;  /* 0x0000000503007227 */ /* 0x000fc800078e0002 */
[----:B------:R-:W-:Y:S02]  /*0980*/  IMAD.MOV.U32 R2, RZ, RZ, R8 ;  /* 0x000000ffff027224 */ /* 0x000fe400078e0008 */
[----:B------:R-:W-:Y:S02]  /*0990*/  IMAD.MOV.U32 R3, RZ, RZ, R6 ;  /* 0x000000ffff037224 */ /* 0x000fe400078e0006 */
[----:B------:R-:W-:-:S04]  /*09a0*/  IMAD.HI.U32 R0, R0, R2, RZ ;  /* 0x0000000200007227 */ /* 0x000fc800078e00ff */
[----:B------:R-:W-:Y:S02]  /*09b0*/  IMAD R2, R0, R3, R2 ;  /* 0x0000000300027224 */ /* 0x000fe400078e0202 */
[----:B------:R-:W-:-:S03]  /*09c0*/  IMAD R3, R4, R12, RZ ;  /* 0x0000000c04037224 */ /* 0x000fc600078e02ff */
[----:B------:R-:W-:Y:S02]  /*09d0*/  ISETP.GT.U32.AND P1, PT, R7, R2, PT ;  /* 0x000000020700720c */ /* 0x000fe40003f24070 */
[----:B------:R-:W-:-:S11]  /*09e0*/  IADD3 R3, R10, -R3, RZ ;  /* 0x800000030a037210 */ /* 0x000fd60007ffe0ff */
[----:B------:R-:W-:Y:S01]  /*09f0*/  @!P1 IMAD.IADD R2, R2, 0x1, -R7 ;  /* 0x0000000102029824 */ /* 0x000fe200078e0a07 */
[----:B------:R-:W-:Y:S02]  /*0a00*/  @!P1 IADD3 R0, R0, 0x1, RZ ;  /* 0x0000000100009810 */ /* 0x000fe40007ffe0ff */
[----:B------:R-:W-:Y:S02]  /*0a10*/  ISETP.NE.AND P1, PT, R11, RZ, PT ;  /* 0x000000ff0b00720c */ /* 0x000fe40003f25270 */
[----:B------:R-:W-:Y:S02]  /*0a20*/  ISETP.GE.U32.AND P2, PT, R2, R7, PT ;  /* 0x000000070200720c */ /* 0x000fe40003f46070 */
[----:B------:R-:W-:-:S04]  /*0a30*/  LOP3.LUT R2, R4, R11, RZ, 0x3c, !PT ;  /* 0x0000000b04027212 */ /* 0x000fc800078e3cff */
[----:B------:R-:W-:-:S07]  /*0a40*/  ISETP.GE.AND P0, PT, R2, RZ, PT ;  /* 0x000000ff0200720c */ /* 0x000fce0003f06270 */
[----:B------:R-:W-:-:S06]  /*0a50*/  @P2 IADD3 R0, R0, 0x1, RZ ;  /* 0x0000000100002810 */ /* 0x000fcc0007ffe0ff */
[----:B------:R-:W-:Y:S02]  /*0a60*/  @!P0 IADD3 R0, -R0, RZ, RZ ;  /* 0x000000ff00008210 */ /* 0x000fe40007ffe1ff */
[----:B------:R-:W-:-:S05]  /*0a70*/  @!P1 LOP3.LUT R0, RZ, R11, RZ, 0x33, !PT ;  /* 0x0000000bff009212 */ /* 0x000fca00078e33ff */
[--C-:B------:R-:W-:Y:S02]  /*0a80*/  IMAD.MOV R2, RZ, RZ, -R0.reuse ;  /* 0x000000ffff027224 */ /* 0x100fe400078e0a00 */
[C---:B------:R-:W-:Y:S02]  /*0a90*/  IMAD R0, R11.reuse, 0x1000000, R0 ;  /* 0x010000000b007824 */ /* 0x040fe400078e0200 */
[----:B------:R-:W-:Y:S02]  /*0aa0*/  IMAD R2, R11, R2, R4 ;  /* 0x000000020b027224 */ /* 0x000fe400078e0204 */
[----:B------:R-:W-:Y:S02]  /*0ab0*/  IMAD.IADD R4, R14, 0x1, R9 ;  /* 0x000000010e047824 */ /* 0x000fe400078e0209 */
[----:B------:R-:W-:-:S03]  /*0ac0*/  IMAD R0, R2, 0x10000, R0 ;  /* 0x0001000002007824 */ /* 0x000fc600078e0200 */
[----:B------:R1:W-:Y:S04]  /*0ad0*/  STL [R1+0x4c], R4 ;  /* 0x00004c0401007387 */ /* 0x0003e80000100800 */
[----:B------:R1:W-:Y:S04]  /*0ae0*/  STL [R1+0x48], R0 ;  /* 0x0000480001007387 */ /* 0x0003e80000100800 */
[----:B------:R1:W-:Y:S01]  /*0af0*/  STL [R1+0x44], R3 ;  /* 0x0000440301007387 */ /* 0x0003e20000100800 */
[----:B------:R-:W-:Y:S05]  /*0b00*/  BRA `(.L_x_42) ;  /* 0x0000006000007947 */ /* 0x000fea0003800000 */
.L_x_33:
[----:B------:R-:W-:Y:S01]  /*0b10*/  MOV R0, UR4 ;  /* 0x0000000400007c02 */ /* 0x000fe20008000f00 */
[----:B------:R-:W-:Y:S04]  /*0b20*/  STL [R1+0x44], RZ ;  /* 0x000044ff01007387 */ /* 0x000fe80000100800 */
[----:B------:R-:W-:Y:S04]  /*0b30*/  STL [R1+0x48], RZ ;  /* 0x000048ff01007387 */ /* 0x000fe80000100800 */
[----:B------:R1:W-:Y:S02]  /*0b40*/  STL [R1+0x40], R0 ;  /* 0x0000400001007387 */ /* 0x0003e40000100800 */
[----:B-1----:R-:W-:-:S05]  /*0b50*/  MOV R0, c[0x0][0x53c] ;  /* 0x00014f0000007a02 */ /* 0x002fca0000000f00 */
[----:B------:R1:W-:Y:S02]  /*0b60*/  STL [R1+0x4c], R0 ;  /* 0x00004c0001007387 */ /* 0x0003e40000100800 */
.L_x_42:
[----:B-1----:R-:W2:Y:S04]  /*0b70*/  LDL R4, [R1+0x40] ;  /* 0x0000400001047983 */ /* 0x002ea80000100800 */
[----:B------:R-:W2:Y:S04]  /*0b80*/  LDL R5, [R1+0x44] ;  /* 0x0000440001057983 */ /* 0x000ea80000100800 */
[----:B------:R-:W2:Y:S04]  /*0b90*/  LDL R6, [R1+0x48] ;  /* 0x0000480001067983 */ /* 0x000ea80000100800 */
[----:B------:R-:W2:Y:S01]  /*0ba0*/  LDL R7, [R1+0x4c] ;  /* 0x00004c0001077983 */ /* 0x000ea20000100800 */
[----:B------:R-:W-:Y:S01]  /*0bb0*/  ISETP.NE.AND P0, PT, R15, RZ, PT ;  /* 0x000000ff0f00720c */ /* 0x000fe20003f05270 */
[----:B------:R-:W-:-:S12]  /*0bc0*/  WARPSYNC 0xffffffff ;  /* 0xffffffff00007948 */ /* 0x000fd80003800000 */
[----:B--2---:R1:W-:Y:S04]  /*0bd0*/  @!P0 STS.128 [0x9100], R4 ;  /* 0x00910004ff008388 */ /* 0x0043e80000000c00 */
[----:B------:R-:W-:Y:S06]  /*0be0*/  BAR.ARV 0x5, 0x80 ;  /* 0x0142000000007b1d */ /* 0x000fec0000002000 */
.L_x_31:
[----:B------:R-:W2:Y:S02]  /*0bf0*/  LDL R0, [R1+0x4c] ;  /* 0x00004c0001007983 */ /* 0x000ea40000100800 */
[----:B--2---:R-:W-:-:S13]  /*0c00*/  ISETP.GE.AND P0, PT, R0, c[0x0][0x53c], PT ;  /* 0x00014f0000007a0c */ /* 0x004fda0003f06270 */
[----:B------:R-:W-:Y:S05]  /*0c10*/  @P0 EXIT ;  /* 0x000000000000094d */ /* 0x000fea0003800000 */
[----:B------:R-:W2:Y:S01]  /*0c20*/  S2R R11, SR_TID.X ;  /* 0x00000000000b7919 */ /* 0x000ea20000002100 */
[----:B------:R-:W-:Y:S02]  /*0c30*/  ULDC UR5, c[0x0][0x2ac] ;  /* 0x0000ab0000057ab9 */ /* 0x000fe40000000800 */
[----:B------:R-:W-:Y:S02]  /*0c40*/  ULDC UR4, c[0x0][0x1d0] ;  /* 0x0000740000047ab9 */ /* 0x000fe40000000800 */
[----:B------:R-:W-:Y:S01]  /*0c50*/  UIMAD UR5, UR5, UR4, URZ ;  /* 0x00000004050572a4 */ /* 0x000fe2000f8e023f */
[----:B--2---:R-:W-:-:S04]  /*0c60*/  SHF.R.S32.HI R10, RZ, 0x1f, R11 ;  /* 0x0000001fff0a7819 */ /* 0x004fc8000001140b */
[CC--:B------:R-:W-:Y:S02]  /*0c70*/  LEA.HI R8, R10.reuse, R11.reuse, RZ, 0x2 ;  /* 0x0000000b0a087211 */ /* 0x0c0fe400078f10ff */
[CC--:B-1----:R-:W-:Y:S02]  /*0c80*/  LEA.HI R5, R10.reuse, R11.reuse, RZ, 0x4 ;  /* 0x0000000b0a057211 */ /* 0x0c2fe400078f20ff */
[--C-:B------:R-:W-:Y:S02]  /*0c90*/  SHF.R.S32.HI R3, RZ, 0x2, R8.reuse ;  /* 0x00000002ff037819 */ /* 0x100fe40000011408 */
[----:B------:R-:W-:Y:S02]  /*0ca0*/  SHF.R.S32.HI R0, RZ, 0x1f, R8 ;  /* 0x0000001fff007819 */ /* 0x000fe40000011408 */
[----:B------:R-:W-:Y:S02]  /*0cb0*/  LEA.HI R16, R10, R11, RZ, 0x3 ;  /* 0x0000000b0a107211 */ /* 0x000fe400078f18ff */
[----:B------:R-:W-:-:S02]  /*0cc0*/  LEA.HI R0, R0, R3, RZ, 0x3 ;  /* 0x0000000300007211 */ /* 0x000fc400078f18ff */
[----:B------:R-:W-:Y:S02]  /*0cd0*/  LOP3.LUT R2, R5, 0xfffffff0, RZ, 0xc0, !PT ;  /* 0xfffffff005027812 */ /* 0x000fe400078ec0ff */
[----:B------:R-:W-:Y:S02]  /*0ce0*/  LOP3.LUT R0, R0, 0xfffffff8, RZ, 0xc0, !PT ;  /* 0xfffffff800007812 */ /* 0x000fe400078ec0ff */
[----:B------:R-:W-:Y:S02]  /*0cf0*/  SHF.R.S32.HI R4, RZ, 0x3, R16 ;  /* 0x00000003ff047819 */ /* 0x000fe40000011410 */
[----:B------:R-:W-:Y:S01]  /*0d00*/  LOP3.LUT R244, R16, 0xfffffff8, RZ, 0xc0, !PT ;  /* 0xfffffff810f47812 */ /* 0x000fe200078ec0ff */
[----:B------:R-:W-:Y:S01]  /*0d10*/  IMAD.IADD R9, R3, 0x1, -R0 ;  /* 0x0000000103097824 */ /* 0x000fe200078e0a00 */
[----:B------:R-:W-:Y:S01]  /*0d20*/  SHF.R.S32.HI R3, RZ, 0x4, R5 ;  /* 0x00000004ff037819 */ /* 0x000fe20000011405 */
[----:B------:R-:W-:Y:S02]  /*0d30*/  IMAD.IADD R0, R11, 0x1, -R2 ;  /* 0x000000010b007824 */ /* 0x000fe400078e0a02 */
[----:B------:R-:W-:Y:S01]  /*0d40*/  IMAD.SHL.U32 R2, R4, 0x40, RZ ;  /* 0x0000004004027824 */ /* 0x000fe200078e00ff */
[----:B------:R-:W-:Y:S01]  /*0d50*/  LEA.HI R5, R5, R3, RZ, 0x1 ;  /* 0x0000000305057211 */ /* 0x000fe200078f08ff */
[----:B------:R-:W-:Y:S01]  /*0d60*/  IMAD.IADD R244, R11, 0x1, -R244 ;  /* 0x000000010bf47824 */ /* 0x000fe200078e0af4 */
[----:B------:R-:W-:-:S02]  /*0d70*/  SHF.R.S32.HI R4, RZ, 0x1f, R0 ;  /* 0x0000001fff047819 */ /* 0x000fc40000011400 */
[----:B------:R-:W-:Y:S01]  /*0d80*/  LOP3.LUT R2, R2, 0x1c0, RZ, 0xc0, !PT ;  /* 0x000001c002027812 */ /* 0x000fe200078ec0ff */
[----:B------:R-:W-:Y:S01]  /*0d90*/  IMAD.SHL.U32 R231, R244, 0x8, RZ ;  /* 0x00000008f4e77824 */ /* 0x000fe200078e00ff */
[----:B------:R-:W-:Y:S02]  /*0da0*/  LEA.HI R13, R4, R0, RZ, 0x3 ;  /* 0x00000000040d7211 */ /* 0x000fe400078f18ff */
[----:B------:R-:W-:Y:S02]  /*0db0*/  SHF.R.U32.HI R7, RZ, 0x3, R2 ;  /* 0x00000003ff077819 */ /* 0x000fe40000011602 */
[----:B------:R-:W-:Y:S02]  /*0dc0*/  LOP3.LUT R4, R2, 0x38, R231, 0xf8, !PT ;  /* 0x0000003802047812 */ /* 0x000fe400078ef8e7 */
[----:B------:R-:W-:Y:S02]  /*0dd0*/  LOP3.LUT R6, R13, 0xfffffff8, RZ, 0xc0, !PT ;  /* 0xfffffff80d067812 */ /* 0x000fe400078ec0ff */
[----:B------:R-:W-:-:S02]  /*0de0*/  LOP3.LUT R5, R5, 0xfffffffe, RZ, 0xc0, !PT ;  /* 0xfffffffe05057812 */ /* 0x000fc400078ec0ff */
[----:B------:R-:W-:Y:S01]  /*0df0*/  LOP3.LUT R15, R4, R7, RZ, 0x3c, !PT ;  /* 0x00000007040f7212 */ /* 0x000fe200078e3cff */
[----:B------:R-:W-:Y:S01]  /*0e00*/  IMAD.IADD R7, R0, 0x1, -R6 ;  /* 0x0000000100077824 */ /* 0x000fe200078e0a06 */
[----:B------:R-:W-:Y:S01]  /*0e10*/  LOP3.LUT R2, R9, 0x1, RZ, 0xc0, !PT ;  /* 0x0000000109027812 */ /* 0x000fe200078ec0ff */
[----:B------:R-:W-:Y:S01]  /*0e20*/  IMAD.IADD R14, R3, 0x1, -R5 ;  /* 0x00000001030e7824 */ /* 0x000fe200078e0a05 */
[----:B------:R-:W-:Y:S02]  /*0e30*/  LEA.HI R0, R10, R11, RZ, 0x5 ;  /* 0x0000000b0a007211 */ /* 0x000fe400078f28ff */
[----:B------:R-:W-:Y:S02]  /*0e40*/  LOP3.LUT R3, R8, 0xfffffffc, RZ, 0xc0, !PT ;  /* 0xfffffffc08037812 */ /* 0x000fe400078ec0ff */
[----:B------:R-:W-:Y:S02]  /*0e50*/  ISETP.NE.U32.AND P0, PT, R2, 0x1, PT ;  /* 0x000000010200780c */ /* 0x000fe40003f05070 */
[--C-:B------:R-:W-:Y:S01]  /*0e60*/  SHF.R.S32.HI R6, RZ, 0x5, R0.reuse ;  /* 0x00000005ff067819 */ /* 0x100fe20000011400 */
[----:B------:R-:W-:Y:S01]  /*0e70*/  IMAD.IADD R8, R11, 0x1, -R3 ;  /* 0x000000010b087824 */ /* 0x000fe200078e0a03 */
[----:B------:R-:W-:-:S02]  /*0e80*/  SHF.R.S32.HI R2, RZ, 0x1f, R0 ;  /* 0x0000001fff027819 */ /* 0x000fc40000011400 */
[----:B------:R-:W-:Y:S02]  /*0e90*/  LOP3.LUT R0, R0, 0xffffffe0, RZ, 0xc0, !PT ;  /* 0xffffffe000007812 */ /* 0x000fe400078ec0ff */
[----:B------:R-:W-:Y:S02]  /*0ea0*/  LEA.HI R4, R10, R11, RZ, 0x6 ;  /* 0x0000000b0a047211 */ /* 0x000fe400078f30ff */
[----:B------:R-:W-:Y:S01]  /*0eb0*/  LEA.HI R3, R2, R6, RZ, 0x2 ;  /* 0x0000000602037211 */ /* 0x000fe200078f10ff */
[----:B------:R-:W-:Y:S01]  /*0ec0*/  IMAD.IADD R18, R11, 0x1, -R0 ;  /* 0x000000010b127824 */ /* 0x000fe200078e0a00 */
[----:B------:R-:W-:Y:S01]  /*0ed0*/  LEA.HI R0, R8, R8, RZ, 0x1 ;  /* 0x0000000808007211 */ /* 0x000fe200078f08ff */
[----:B------:R-:W-:Y:S01]  /*0ee0*/  IMAD.SHL.U32 R12, R4, 0x8, RZ ;  /* 0x00000008040c7824 */ /* 0x000fe200078e00ff */
[----:B------:R-:W-:Y:S01]  /*0ef0*/  LOP3.LUT R4, R3, 0xffffffc, RZ, 0xc0, !PT ;  /* 0x0ffffffc03047812 */ /* 0x000fe200078ec0ff */
[----:B------:R-:W-:Y:S01]  /*0f00*/  IMAD.SHL.U32 R2, R244, 0x40, RZ ;  /* 0x00000040f4027824 */ /* 0x000fe200078e00ff */
[C---:B------:R-:W-:Y:S01]  /*0f10*/  LOP3.LUT R3, R0.reuse, 0x1ffffffe, RZ, 0xc0, !PT ;  /* 0x1ffffffe00037812 */ /* 0x040fe200078ec0ff */
[----:B------:R-:W-:Y:S01]  /*0f20*/  IMAD.SHL.U32 R0, R0, 0x20, RZ ;  /* 0x0000002000007824 */ /* 0x000fe200078e00ff */
[----:B------:R-:W-:Y:S01]  /*0f30*/  SHF.R.S32.HI R11, RZ, 0x1f, R18 ;  /* 0x0000001fff0b7819 */ /* 0x000fe20000011412 */
[----:B------:R-:W-:Y:S01]  /*0f40*/  IMAD.IADD R5, R6, 0x1, -R4 ;  /* 0x0000000106057824 */ /* 0x000fe200078e0a04 */
[----:B------:R-:W-:Y:S01]  /*0f50*/  LOP3.LUT R2, R2, 0x1c0, RZ, 0xc0, !PT ;  /* 0x000001c002027812 */ /* 0x000fe200078ec0ff */
[----:B------:R-:W-:Y:S01]  /*0f60*/  IMAD.IADD R3, R8, 0x1, -R3 ;  /* 0x0000000108037824 */ /* 0x000fe200078e0a03 */
[----:B------:R-:W-:-:S02]  /*0f70*/  LEA.HI R11, R11, R18, RZ, 0x2 ;  /* 0x000000120b0b7211 */ /* 0x000fc400078f10ff */
[----:B------:R-:W-:Y:S02]  /*0f80*/  LOP3.LUT R0, R0, 0xffffffc0, RZ, 0xc0, !PT ;  /* 0xffffffc000007812 */ /* 0x000fe400078ec0ff */
[----:B------:R-:W-:Y:S02]  /*0f90*/  LOP3.LUT R10, R2, 0x8, R16, 0xf8, !PT ;  /* 0x00000008020a7812 */ /* 0x000fe400078ef810 */
[----:B------:R-:W-:Y:S02]  /*0fa0*/  SHF.R.U32.HI R4, RZ, 0x3, R2 ;  /* 0x00000003ff047819 */ /* 0x000fe40000011602 */
[----:B------:R-:W-:Y:S02]  /*0fb0*/  SHF.R.S32.HI R2, RZ, 0x2, R11 ;  /* 0x00000002ff027819 */ /* 0x000fe4000001140b */
[----:B------:R-:W-:Y:S01]  /*0fc0*/  LOP3.LUT R15, R15, 0x7ffffe00, R12, 0xf8, !PT ;  /* 0x7ffffe000f0f7812 */ /* 0x000fe200078ef80c */
[----:B------:R-:W-:Y:S01]  /*0fd0*/  IMAD R12, R3, 0x8, R0 ;  /* 0x00000008030c7824 */ /* 0x000fe200078e0200 */
[----:B------:R-:W-:Y:S01]  /*0fe0*/  LOP3.LUT R10, R10, R4, RZ, 0x3c, !PT ;  /* 0x000000040a0a7212 */ /* 0x000fe200078e3cff */
[----:B------:R-:W-:Y:S01]  /*0ff0*/  IMAD.SHL.U32 R0, R7, 0x40, RZ ;  /* 0x0000004007007824 */ /* 0x000fe200078e00ff */
[----:B------:R-:W-:Y:S01]  /*1000*/  R2P PR, R9, 0x6 ;  /* 0x0000000609007804 */ /* 0x000fe20000000000 */
[----:B------:R-:W-:Y:S01]  /*1010*/  IMAD R17, R5, 0x10, R2 ;  /* 0x0000001005117824 */ /* 0x000fe200078e0202 */
[----:B------:R-:W-:Y:S01]  /*1020*/  LOP3.LUT P4, RZ, R7, 0x2, RZ, 0xc0, !PT ;  /* 0x0000000207ff7812 */ /* 0x000fe2000788c0ff */
[----:B------:R-:W-:Y:S01]  /*1030*/  IMAD.SHL.U32 R2, R9, 0x40, RZ ;  /* 0x0000004009027824 */ /* 0x000fe200078e00ff */
[----:B------:R-:W-:Y:S01]  /*1040*/  LOP3.LUT R0, R0, 0x1c0, RZ, 0xc0, !PT ;  /* 0x000001c000007812 */ /* 0x000fe200078ec0ff */
[----:B------:R-:W-:Y:S01]  /*1050*/  IMAD.SHL.U32 R3, R14, 0x8, RZ ;  /* 0x000000080e037824 */ /* 0x000fe200078e00ff */
[----:B------:R-:W-:Y:S01]  /*1060*/  LOP3.LUT P3, RZ, R7, 0x4, RZ, 0xc0, !PT ;  /* 0x0000000407ff7812 */ /* 0x000fe2000786c0ff */
[----:B------:R-:W-:Y:S01]  /*1070*/  IMAD.SHL.U32 R5, R6, 0x400, RZ ;  /* 0x0000040006057824 */ /* 0x000fe200078e00ff */
[----:B------:R-:W-:Y:S01]  /*1080*/  LOP3.LUT R4, R2, 0x1c0, RZ, 0xc0, !PT ;  /* 0x000001c002047812 */ /* 0x000fe200078ec0ff */
[----:B------:R1:W-:Y:S01]  /*1090*/  STL [R1+0xc8], R17 ;  /* 0x0000c81101007387 */ /* 0x0003e20000100800 */
[----:B------:R-:W-:Y:S01]  /*10a0*/  LOP3.LUT R2, R0, 0x8, R3, 0xf8, !PT ;  /* 0x0000000800027812 */ /* 0x000fe200078ef803 */
[----:B------:R-:W-:Y:S01]  /*10b0*/  IMAD.SHL.U32 R3, R13, 0x40, RZ ;  /* 0x000000400d037824 */ /* 0x000fe200078e00ff */
[----:B------:R-:W-:Y:S01]  /*10c0*/  SHF.R.U32.HI R0, RZ, 0x3, R0 ;  /* 0x00000003ff007819 */ /* 0x000fe20000011600 */
[----:B------:R-:W-:Y:S01]  /*10d0*/  IMAD R7, R8, 0x2, R5 ;  /* 0x0000000208077824 */ /* 0x000fe200078e0205 */
[----:B------:R-:W-:Y:S01]  /*10e0*/  LEA.HI R6, R4, R4, RZ, 0x1d ;  /* 0x0000000404067211 */ /* 0x000fe200078fe8ff */
[----:B------:R-:W-:Y:S01]  /*10f0*/  IMAD.MOV.U32 R9, RZ, RZ, 0x40 ;  /* 0x00000040ff097424 */ /* 0x000fe200078e00ff */
[----:B------:R-:W-:Y:S01]  /*1100*/  LOP3.LUT R2, R2, R0, RZ, 0x3c, !PT ;  /* 0x0000000002027212 */ /* 0x000fe200078e3cff */
[----:B------:R-:W-:Y:S01]  /*1110*/  IMAD R0, R14, 0x200, R10 ;  /* 0x000002000e007824 */ /* 0x000fe200078e020a */
[----:B------:R-:W-:Y:S01]  /*1120*/  LOP3.LUT R4, R3, 0xfffffe00, RZ, 0xc0, !PT ;  /* 0xfffffe0003047812 */ /* 0x000fe200078ec0ff */
[----:B------:R-:W-:Y:S01]  /*1130*/  IMAD.IADD R7, R7, 0x1, R6 ;  /* 0x0000000107077824 */ /* 0x000fe200078e0206 */
[----:B------:R-:W-:Y:S01]  /*1140*/  SHF.R.S32.HI R10, RZ, 0x1f, R231 ;  /* 0x0000001fff0a7819 */ /* 0x000fe200000114e7 */
[----:B------:R-:W-:Y:S01]  /*1150*/  IMAD.SHL.U32 R204, R15, 0x2, RZ ;  /* 0x000000020fcc7824 */ /* 0x000fe200078e00ff */
[CC--:B------:R-:W-:Y:S01]  /*1160*/  IADD3 R3, R2.reuse, R4.reuse, R5 ;  /* 0x0000000402037210 */ /* 0x0c0fe20007ffe005 */
[----:B------:R-:W-:Y:S01]  /*1170*/  IMAD.MOV.U32 R8, RZ, RZ, 0x20 ;  /* 0x00000020ff087424 */ /* 0x000fe200078e00ff */
[----:B------:R-:W-:Y:S01]  /*1180*/  LOP3.LUT R4, R2, R4, RZ, 0xfc, !PT ;  /* 0x0000000402047212 */ /* 0x000fe200078efcff */
[----:B------:R-:W-:Y:S01]  /*1190*/  IMAD.MOV.U32 R5, RZ, RZ, -0x10 ;  /* 0xfffffff0ff057424 */ /* 0x000fe200078e00ff */
[----:B------:R-:W-:Y:S01]  /*11a0*/  LOP3.LUT R2, R11, 0x7ffffffc, RZ, 0xc0, !PT ;  /* 0x7ffffffc0b027812 */ /* 0x000fe200078ec0ff */
[----:B------:R-:W-:Y:S01]  /*11b0*/  IMAD.IADD R11, R17, 0x1, R12 ;  /* 0x00000001110b7824 */ /* 0x000fe200078e020c */
[----:B------:R-:W-:-:S02]  /*11c0*/  LEA R184, R0, 0x2900, 0x1 ;  /* 0x0000290000b87811 */ /* 0x000fc400078e08ff */
[----:B------:R-:W-:Y:S01]  /*11d0*/  SEL R0, R9, 0xffffffc0, !P3 ;  /* 0xffffffc009007807 */ /* 0x000fe20005800000 */
[----:B------:R-:W-:Y:S01]  /*11e0*/  IMAD.IADD R2, R18, 0x1, -R2 ;  /* 0x0000000112027824 */ /* 0x000fe200078e0a02 */
[----:B------:R2:W-:Y:S01]  /*11f0*/  STL [R1+0xcc], R11 ;  /* 0x0000cc0b01007387 */ /* 0x0005e20000100800 */
[----:B------:R-:W-:Y:S02]  /*1200*/  LEA R9, R7, 0x80, 0x1 ;  /* 0x0000008007097811 */ /* 0x000fe400078e08ff */
[----:B------:R-:W-:Y:S01]  /*1210*/  IMAD.SHL.U32 R10, R2, 0x2, RZ ;  /* 0x00000002020a7824 */ /* 0x000fe200078e00ff */
[C---:B------:R-:W-:Y:S02]  /*1220*/  SEL R6, R8.reuse, 0xffffffe0, !P1 ;  /* 0xffffffe008067807 */ /* 0x040fe40004800000 */
[----:B------:R-:W-:Y:S02]  /*1230*/  SEL R2, R8, 0xffffffe0, !P4 ;  /* 0xffffffe008027807 */ /* 0x000fe40006000000 */
[C---:B-1----:R-:W-:Y:S01]  /*1240*/  IADD3 R17, R10.reuse, 0x8, RZ ;  /* 0x000000080a117810 */ /* 0x042fe20007ffe0ff */
[----:B------:R1:W-:Y:S01]  /*1250*/  STL [R1+0x74], R10 ;  /* 0x0000740a01007387 */ /* 0x0003e20000100800 */
[----:B------:R-:W-:-:S02]  /*1260*/  IADD3 R16, R10, 0x10, RZ ;  /* 0x000000100a107810 */ /* 0x000fc40007ffe0ff */
[C---:B------:R-:W-:Y:S01]  /*1270*/  IADD3 R15, R10.reuse, 0x18, RZ ;  /* 0x000000180a0f7810 */ /* 0x040fe20007ffe0ff */
[----:B------:R-:W-:Y:S01]  /*1280*/  STL [R1+0x68], R17 ;  /* 0x0000681101007387 */ /* 0x000fe20000100800 */
[C---:B------:R-:W-:Y:S02]  /*1290*/  IADD3 R14, R10.reuse, 0x20, RZ ;  /* 0x000000200a0e7810 */ /* 0x040fe40007ffe0ff */
[----:B------:R-:W-:Y:S01]  /*12a0*/  IADD3 R13, R10, 0x28, RZ ;  /* 0x000000280a0d7810 */ /* 0x000fe20007ffe0ff */
[----:B------:R-:W-:Y:S01]  /*12b0*/  STL [R1+0x64], R16 ;  /* 0x0000641001007387 */ /* 0x000fe20000100800 */
[----:B------:R-:W-:Y:S02]  /*12c0*/  SHF.R.S32.HI R7, RZ, 0x1f, R17 ;  /* 0x0000001fff077819 */ /* 0x000fe40000011411 */
[----:B------:R-:W-:Y:S01]  /*12d0*/  SHF.R.S32.HI R8, RZ, 0x1f, R16 ;  /* 0x0000001fff087819 */ /* 0x000fe20000011410 */
[----:B------:R-:W-:Y:S01]  /*12e0*/  STL [R1+0x60], R15 ;  /* 0x0000600f01007387 */ /* 0x000fe20000100800 */
[----:B------:R-:W-:-:S02]  /*12f0*/  SEL R5, R5, 0x10, !P0 ;  /* 0x0000001005057807 */ /* 0x000fc40004000000 */
[----:B------:R-:W-:Y:S01]  /*1300*/  LEA R194, R3, 0x5100, 0x1 ;  /* 0x0000510003c27811 */ /* 0x000fe200078e08ff */
[----:B------:R-:W-:Y:S01]  /*1310*/  STL [R1+0x5c], R14 ;  /* 0x00005c0e01007387 */ /* 0x000fe20000100800 */
[----:B--2---:R-:W-:Y:S02]  /*1320*/  IADD3 R11, R10, 0x30, RZ ;  /* 0x000000300a0b7810 */ /* 0x004fe40007ffe0ff */
[----:B------:R-:W-:Y:S01]  /*1330*/  LEA R190, R4, 0x100, 0x1 ;  /* 0x0000010004be7811 */ /* 0x000fe200078e08ff */
[----:B------:R-:W-:Y:S01]  /*1340*/  STL [R1+0x58], R13 ;  /* 0x0000580d01007387 */ /* 0x000fe20000100800 */
[C---:B------:R-:W-:Y:S02]  /*1350*/  IMAD.IADD R195, R194.reuse, 0x1, R0 ;  /* 0x00000001c2c37824 */ /* 0x040fe400078e0200 */
[----:B------:R-:W-:Y:S01]  /*1360*/  IMAD.IADD R197, R194, 0x1, R2 ;  /* 0x00000001c2c57824 */ /* 0x000fe200078e0202 */
[----:B------:R2:W-:Y:S01]  /*1370*/  STL [R1+0x54], R11 ;  /* 0x0000540b01007387 */ /* 0x0005e20000100800 */
[----:B-1----:R-:W-:Y:S01]  /*1380*/  IADD3 R10, R10, 0x38, RZ ;  /* 0x000000380a0a7810 */ /* 0x002fe20007ffe0ff */
[----:B------:R-:W-:-:S02]  /*1390*/  IMAD.IADD R191, R0, 0x1, R190 ;  /* 0x0000000100bf7824 */ /* 0x000fc400078e02be */
[----:B------:R1:W-:Y:S01]  /*13a0*/  STL [R1+0xb0], R7 ;  /* 0x0000b00701007387 */ /* 0x0003e20000100800 */
[C---:B------:R-:W-:Y:S02]  /*13b0*/  IMAD.IADD R193, R2.reuse, 0x1, R190 ;  /* 0x0000000102c17824 */ /* 0x040fe400078e02be */
[C---:B------:R-:W-:Y:S01]  /*13c0*/  IMAD.IADD R196, R2.reuse, 0x1, R195 ;  /* 0x0000000102c47824 */ /* 0x040fe200078e02c3 */
[----:B------:R-:W-:Y:S01]  /*13d0*/  STL [R1+0x50], R10 ;  /* 0x0000500a01007387 */ /* 0x000fe20000100800 */
[----:B------:R-:W-:-:S03]  /*13e0*/  IMAD.IADD R192, R2, 0x1, R191 ;  /* 0x0000000102c07824 */ /* 0x000fc600078e02bf */
[----:B------:R3:W-:Y:S04]  /*13f0*/  STL [R1+0xac], R8 ;  /* 0x0000ac0801007387 */ /* 0x0007e80000100800 */
[----:B------:R-:W-:Y:S01]  /*1400*/  STL [R1+0x84], R9 ;  /* 0x0000840901007387 */ /* 0x000fe20000100800 */
[----:B--2---:R-:W-:Y:S02]  /*1410*/  SHF.R.S32.HI R11, RZ, 0x1f, R11 ;  /* 0x0000001fff0b7819 */ /* 0x004fe4000001140b */
[----:B-1----:R-:W-:-:S05]  /*1420*/  SHF.R.S32.HI R7, RZ, 0x1f, R15 ;  /* 0x0000001fff077819 */ /* 0x002fca000001140f */
[----:B------:R1:W-:Y:S01]  /*1430*/  STL [R1+0xa8], R7 ;  /* 0x0000a80701007387 */ /* 0x0003e20000100800 */
[----:B---3--:R-:W-:-:S05]  /*1440*/  SHF.R.S32.HI R8, RZ, 0x1f, R14 ;  /* 0x0000001fff087819 */ /* 0x008fca000001140e */
[----:B------:R2:W-:Y:S01]  /*1450*/  STL [R1+0xa4], R8 ;  /* 0x0000a40801007387 */ /* 0x0005e20000100800 */
[----:B-1----:R-:W-:-:S05]  /*1460*/  SHF.R.S32.HI R7, RZ, 0x1f, R13 ;  /* 0x0000001fff077819 */ /* 0x002fca000001140d */
[----:B------:R1:W-:Y:S01]  /*1470*/  STL [R1+0xa0], R7 ;  /* 0x0000a00701007387 */ /* 0x0003e20000100800 */
[----:B--2---:R-:W-:-:S03]  /*1480*/  IADD3 R8, R9, 0x40, RZ ;  /* 0x0000004009087810 */ /* 0x004fc60007ffe0ff */
[----:B------:R2:W-:Y:S01]  /*1490*/  STL [R1+0x9c], R11 ;  /* 0x00009c0b01007387 */ /* 0x0005e20000100800 */
[----:B------:R-:W-:-:S05]  /*14a0*/  @P2 IADD3 R8, R9, -0x40, RZ ;  /* 0xffffffc009082810 */ /* 0x000fca0007ffe0ff */
[----:B------:R-:W-:-:S04]  /*14b0*/  IMAD.IADD R3, R5, 0x1, R8 ;  /* 0x0000000105037824 */ /* 0x000fc800078e0208 */
[----:B------:R-:W-:Y:S02]  /*14c0*/  IMAD.IADD R0, R6, 0x1, R3 ;  /* 0x0000000106007824 */ /* 0x000fe400078e0203 */
[C---:B-1----:R-:W-:Y:S01]  /*14d0*/  IMAD.IADD R7, R9.reuse, 0x1, R5 ;  /* 0x0000000109077824 */ /* 0x042fe200078e0205 */
[----:B--2---:R-:W-:Y:S01]  /*14e0*/  SHF.R.S32.HI R11, RZ, 0x1f, R10 ;  /* 0x0000001fff0b7819 */ /* 0x004fe2000001140a */
[----:B------:R-:W-:-:S04]  /*14f0*/  IMAD.IADD R10, R9, 0x1, R6 ;  /* 0x00000001090a7824 */ /* 0x000fc800078e0206 */
[----:B------:R-:W-:Y:S04]  /*1500*/  STL [R1+0x98], R11 ;  /* 0x0000980b01007387 */ /* 0x000fe80000100800 */
[----:B------:R1:W-:Y:S04]  /*1510*/  STL [R1+0x94], R7 ;  /* 0x0000940701007387 */ /* 0x0003e80000100800 */
[----:B------:R-:W-:Y:S01]  /*1520*/  STL [R1+0xb8], R10 ;  /* 0x0000b80a01007387 */ /* 0x000fe20000100800 */
[----:B-1----:R-:W-:-:S05]  /*1530*/  IMAD.IADD R7, R7, 0x1, R6 ;  /* 0x0000000107077824 */ /* 0x002fca00078e0206 */
[----:B------:R1:W-:Y:S04]  /*1540*/  STL [R1+0xb4], R7 ;  /* 0x0000b40701007387 */ /* 0x0003e80000100800 */
[----:B------:R2:W-:Y:S01]  /*1550*/  STL [R1+0x88], R8 ;  /* 0x0000880801007387 */ /* 0x0005e20000100800 */
[----:B-1----:R-:W-:-:S04]  /*1560*/  IMAD.IADD R7, R6, 0x1, R8 ;  /* 0x0000000106077824 */ /* 0x002fc800078e0208 */
[----:B------:R-:W-:Y:S01]  /*1570*/  IMAD.IADD R4, R5, 0x1, R7 ;  /* 0x0000000105047824 */ /* 0x000fe200078e0207 */
[----:B------:R2:W-:Y:S04]  /*1580*/  STL [R1+0x8c], R7 ;  /* 0x00008c0701007387 */ /* 0x0005e80000100800 */
[----:B------:R2:W-:Y:S04]  /*1590*/  STL [R1+0x90], R3 ;  /* 0x0000900301007387 */ /* 0x0005e80000100800 */
[----:B------:R2:W-:Y:S04]  /*15a0*/  STL [R1+0xc0], R4 ;  /* 0x0000c00401007387 */ /* 0x0005e80000100800 */
[----:B------:R2:W-:Y:S02]  /*15b0*/  STL [R1+0xbc], R0 ;  /* 0x0000bc0001007387 */ /* 0x0005e40000100800 */
.L_x_154:
[----:B--2---:R-:W2:Y:S01]  /*15c0*/  LDL R0, [R1+0x4c] ;  /* 0x00004c0001007983 */ /* 0x004ea20000100800 */
[----:B------:R-:W-:Y:S01]  /*15d0*/  IMAD.MOV.U32 R8, RZ, RZ, 0x4 ;  /* 0x00000004ff087424 */ /* 0x000fe200078e00ff */
[----:B------:R-:W-:-:S04]  /*15e0*/  ISETP.NE.U32.AND P4, PT, RZ, c[0x0][0x370], PT ;  /* 0x0000dc00ff007a0c */ /* 0x000fc80003f85070 */
[----:B------:R-:W-:Y:S01]  /*15f0*/  ISETP.NE.AND.EX P4, PT, RZ, c[0x0][0x374], PT, P4 ;  /* 0x0000dd00ff007a0c */ /* 0x000fe20003f85340 */
[----:B--2---:R-:W-:-:S05]  /*1600*/  IMAD.WIDE R2, R0, R8, c[0x0][0x588] ;  /* 0x0001620000027625 */ /* 0x004fca00078e0208 */
[----:B------:R-:W2:Y:S01]  /*1610*/  LDG.E R13, [R2.64] ;  /* 0x00000006020d7981 */ /* 0x000ea2000c1e1900 */
[----:B------:R-:W-:Y:S01]  /*1620*/  IMAD.MOV.U32 R9, RZ, RZ, RZ ;  /* 0x000000ffff097224 */ /* 0x000fe200078e00ff */
[----:B------:R-:W-:Y:S01]  /*1630*/  ISETP.NE.U32.AND P2, PT, RZ, c[0x0][0x360], PT ;  /* 0x0000d800ff007a0c */ /* 0x000fe20003f45070 */
[----:B------:R-:W-:Y:S01]  /*1640*/  IMAD.MOV.U32 R11, RZ, RZ, RZ ;  /* 0x000000ffff0b7224 */ /* 0x000fe200078e00ff */
[----:B------:R-:W-:Y:S02]  /*1650*/  ISETP.NE.U32.AND P3, PT, RZ, c[0x0][0x348], PT ;  /* 0x0000d200ff007a0c */ /* 0x000fe40003f65070 */
[----:B------:R-:W-:Y:S02]  /*1660*/  ISETP.NE.AND.EX P2, PT, RZ, c[0x0][0x364], PT, P2 ;  /* 0x0000d900ff007a0c */ /* 0x000fe40003f45320 */
[----:B------:R-:W-:Y:S02]  /*1670*/  ISETP.NE.AND.EX P3, PT, RZ, c[0x0][0x34c], PT, P3 ;  /* 0x0000d300ff007a0c */ /* 0x000fe40003f65330 */
[----:B--2---:R-:W-:Y:S01]  /*1680*/  SHF.R.S32.HI R15, RZ, 0x1f, R13 ;  /* 0x0000001fff0f7819 */ /* 0x004fe2000001140d */
[C---:B------:R-:W-:Y:S01]  /*1690*/  IMAD.SHL.U32 R18, R13.reuse, 0x4, RZ ;  /* 0x000000040d127824 */ /* 0x040fe200078e00ff */
[C---:B------:R-:W-:Y:S01]  /*16a0*/  @P4 LEA R6, P1, R13.reuse, c[0x0][0x370], 0x2 ;  /* 0x0000dc000d064a11 */ /* 0x040fe200078210ff */
[----:B------:R1:W-:Y:S01]  /*16b0*/  STL [R1+0x3c], R13 ;  /* 0x00003c0d01007387 */ /* 0x0003e20000100800 */
[----:B------:R-:W-:-:S02]  /*16c0*/  SHF.L.U64.HI R17, R13, 0x2, R15 ;  /* 0x000000020d117819 */ /* 0x000fc4000001020f */
[----:B------:R-:W-:Y:S01]  /*16d0*/  @P4 LEA.HI.X R7, R13, c[0x0][0x374], R15, 0x2, P1 ;  /* 0x0000dd000d074a11 */ /* 0x000fe200008f140f */
[----:B------:R1:W-:Y:S02]  /*16e0*/  STL [R1+0x7c], R15 ;  /* 0x00007c0f01007387 */ /* 0x0003e40000100800 */
[C---:B------:R-:W-:Y:S02]  /*16f0*/  @P2 IADD3 R4, P0, R18.reuse, c[0x0][0x360], RZ ;  /* 0x0000d80012042a10 */ /* 0x040fe40007f1e0ff */
[----:B------:R-:W-:Y:S01]  /*1700*/  IADD3 R2, P1, R18, c[0x0][0x348], RZ ;  /* 0x0000d20012027a10 */ /* 0x000fe20007f3e0ff */
[----:B------:R-:W2:Y:S01]  /*1710*/  @P4 LDG.E R9, [R6.64] ;  /* 0x0000000606094981 */ /* 0x000ea2000c1e1900 */
[C---:B------:R-:W-:Y:S02]  /*1720*/  @P2 IADD3.X R5, R17.reuse, c[0x0][0x364], RZ, P0, !PT ;  /* 0x0000d90011052a10 */ /* 0x040fe400007fe4ff */
[----:B------:R-:W-:Y:S01]  /*1730*/  IADD3.X R3, R17, c[0x0][0x34c], RZ, P1, !PT ;  /* 0x0000d30011037a10 */ /* 0x000fe20000ffe4ff */
[----:B------:R1:W-:Y:S04]  /*1740*/  STL [R1+0x6c], R18 ;  /* 0x00006c1201007387 */ /* 0x0003e80000100800 */
[----:B------:R1:W5:Y:S04]  /*1750*/  @P2 LDG.E R12, [R4.64] ;  /* 0x00000006040c2981 */ /* 0x000368000c1e1900 */
[----:B------:R1:W5:Y:S04]  /*1760*/  @P3 LDG.E R11, [R2.64] ;  /* 0x00000006020b3981 */ /* 0x000368000c1e1900 */
[----:B------:R1:W-:Y:S01]  /*1770*/  STL [R1+0x70], R17 ;  /* 0x0000701101007387 */ /* 0x0003e20000100800 */
[----:B------:R-:W-:Y:S03]  /*1780*/  YIELD ;  /* 0x0000000000007946 */ /* 0x000fe60003800000 */
[----:B--2---:R1:W-:Y:S01]  /*1790*/  STL [R1+0x14], R9 ;  /* 0x0000140901007387 */ /* 0x0043e20000100800 */
[----:B------:R-:W-:Y:S05]  /*17a0*/  @P2 BRA `(.L_x_43) ;  /* 0x0000005000002947 */ /* 0x000fea0003800000 */
[----:B-----5:R-:W-:Y:S01]  /*17b0*/  MOV R12, c[0x0][0x168] ;  /* 0x00005a00000c7a02 */ /* 0x020fe20000000f00 */
[----:B------:R-:W-:Y:S05]  /*17c0*/  @!P3 BRA `(.L_x_43) ;  /* 0x000000300000b947 */ /* 0x000fea0003800000 */
[----:B------:R2:W3:Y:S04]  /*17d0*/  LDG.E R0, [R2.64] ;  /* 0x0000000602007981 */ /* 0x0004e8000c1e1900 */
[----:B-12---:R-:W3:Y:S02]  /*17e0*/  LDG.E R2, [R2.64+0x4] ;  /* 0x0000040602027981 */ /* 0x006ee4000c1e1900 */
[----:B---3--:R-:W-:-:S02]  /*17f0*/  IADD3 R12, -R0, R2, RZ ;  /* 0x00000002000c7210 */ /* 0x008fc40007ffe1ff */
.L_x_43:
[----:B------:R-:W-:-:S04]  /*1800*/  ISETP.NE.U32.AND P0, PT, RZ, c[0x0][0x368], PT ;  /* 0x0000da00ff007a0c */ /* 0x000fc80003f05070 */
[----:B------:R-:W-:-:S13]  /*1810*/  ISETP.NE.AND.EX P0, PT, RZ, c[0x0][0x36c], PT, P0 ;  /* 0x0000db00ff007a0c */ /* 0x000fda0003f05300 */
[----:B------:R-:W-:Y:S05]  /*1820*/  @!P0 BRA `(.L_x_44) ;  /* 0x0000004000008947 */ /* 0x000fea0003800000 */
[----:B-1----:R-:W-:-:S04]  /*1830*/  IADD3 R2, P0, R18, c[0x0][0x368], RZ ;  /* 0x0000da0012027a10 */ /* 0x002fc80007f1e0ff */
[----:B------:R-:W-:-:S05]  /*1840*/  IADD3.X R3, R17, c[0x0][0x36c], RZ, P0, !PT ;  /* 0x0000db0011037a10 */ /* 0x000fca00007fe4ff */
[----:B------:R1:W5:Y:S01]  /*1850*/  LDG.E R0, [R2.64] ;  /* 0x0000000602007981 */ /* 0x000362000c1e1900 */
[----:B------:R-:W-:Y:S05]  /*1860*/  BRA `(.L_x_45) ;  /* 0x0000008000007947 */ /* 0x000fea0003800000 */
.L_x_44:
[----:B------:R-:W-:Y:S01]  /*1870*/  ISETP.NE.U32.AND P0, PT, RZ, c[0x0][0x350], PT ;  /* 0x0000d400ff007a0c */ /* 0x000fe20003f05070 */
[----:B------:R-:W-:-:S03]  /*1880*/  IMAD.U32 R0, RZ, RZ, UR5 ;  /* 0x00000005ff007e24 */ /* 0x000fc6000f8e00ff */
[----:B------:R-:W-:-:S13]  /*1890*/  ISETP.NE.AND.EX P0, PT, RZ, c[0x0][0x354], PT, P0 ;  /* 0x0000d500ff007a0c */ /* 0x000fda0003f05300 */
[----:B------:R-:W-:Y:S05]  /*18a0*/  @!P0 BRA `(.L_x_45) ;  /* 0x0000004000008947 */ /* 0x000fea0003800000 */
[----:B-1----:R-:W-:-:S05]  /*18b0*/  IMAD.WIDE R2, R13, R8, c[0x0][0x350] ;  /* 0x0000d4000d027625 */ /* 0x002fca00078e0208 */
[----:B------:R-:W2:Y:S04]  /*18c0*/  LDG.E R4, [R2.64] ;  /* 0x0000000602047981 */ /* 0x000ea8000c1e1900 */
[----:B------:R-:W2:Y:S02]  /*18d0*/  LDG.E R0, [R2.64+0x4] ;  /* 0x0000040602007981 */ /* 0x000ea4000c1e1900 */
[----:B--2---:R-:W-:-:S04]  /*18e0*/  IADD3 R0, -R4, R0, RZ ;  /* 0x0000000004007210 */ /* 0x004fc80007ffe1ff */
.L_x_45:
[----:B------:R-:W2:Y:S01]  /*18f0*/  LDL R16, [R1+0x48] ;  /* 0x0000480001107983 */ /* 0x000ea20000100800 */
[----:B-----5:R-:W-:Y:S01]  /*1900*/  IMAD.IADD R14, R0, 0x1, -R9 ;  /* 0x00000001000e7824 */ /* 0x020fe200078e0a09 */
[----:B------:R-:W-:Y:S04]  /*1910*/  BSSY B0, `(.L_x_46) ;  /* 0x000002e000007945 */ /* 0x000fe80003800000 */
[----:B------:R-:W-:-:S02]  /*1920*/  IADD3 R0, R14, 0x4f, RZ ;  /* 0x0000004f0e007810 */ /* 0x000fc40007ffe0ff */
[----:B------:R-:W-:-:S03]  /*1930*/  ISETP.GE.AND P0, PT, R14, 0x1, PT ;  /* 0x000000010e00780c */ /* 0x000fc60003f06270 */
[----:B------:R-:W-:-:S05]  /*1940*/  IMAD.HI R0, R0, 0x66666667, RZ ;  /* 0x6666666700007827 */ /* 0x000fca00078e02ff */
[----:B-1----:R-:W-:-:S04]  /*1950*/  SHF.R.U32.HI R2, RZ, 0x1f, R0 ;  /* 0x0000001fff027819 */ /* 0x002fc80000011600 */
[----:B------:R-:W-:Y:S01]  /*1960*/  LEA.HI.SX32 R10, R0, R2, 0x1b ;  /* 0x00000002000a7211 */ /* 0x000fe200078fdaff */
[----:B------:R-:W-:Y:S01]  /*1970*/  IMAD.MOV.U32 R2, RZ, RZ, RZ ;  /* 0x000000ffff027224 */ /* 0x000fe200078e00ff */
[C---:B--2---:R-:W-:Y:S02]  /*1980*/  LOP3.LUT R3, R16.reuse, 0xff000000, RZ, 0xc0, !PT ;  /* 0xff00000010037812 */ /* 0x044fe400078ec0ff */
[----:B------:R-:W-:Y:S02]  /*1990*/  LOP3.LUT R4, R16, 0xff0000, RZ, 0xc0, !PT ;  /* 0x00ff000010047812 */ /* 0x000fe400078ec0ff */
[----:B------:R-:W-:-:S04]  /*19a0*/  SHF.R.U32.HI R3, RZ, 0x8, R3 ;  /* 0x00000008ff037819 */ /* 0x000fc80000011603 */
[----:B------:R-:W-:-:S04]  /*19b0*/  LEA.HI R3, R4, R3, RZ, 0x10 ;  /* 0x0000000304037211 */ /* 0x000fc800078f80ff */
[----:B------:R-:W-:Y:S02]  /*19c0*/  LOP3.LUT R19, R3, 0xff, RZ, 0xc0, !PT ;  /* 0x000000ff03137812 */ /* 0x000fe400078ec0ff */
[----:B------:R-:W-:-:S03]  /*19d0*/  SHF.R.U32.HI R5, RZ, 0x10, R3 ;  /* 0x00000010ff057819 */ /* 0x000fc60000011603 */
[----:B------:R1:W-:Y:S04]  /*19e0*/  STL [R1+0x80], R19 ;  /* 0x0000801301007387 */ /* 0x0003e80000100800 */
[----:B------:R1:W-:Y:S01]  /*19f0*/  STL [R1+0x78], R5 ;  /* 0x0000780501007387 */ /* 0x0003e20000100800 */
[----:B------:R-:W-:Y:S05]  /*1a00*/  @!P0 BRA `(.L_x_47) ;  /* 0x000001e000008947 */ /* 0x000fea0003800000 */
[----:B------:R-:W-:Y:S01]  /*1a10*/  ISETP.NE.AND P0, PT, R5, RZ, PT ;  /* 0x000000ff0500720c */ /* 0x000fe20003f05270 */
[----:B------:R-:W-:-:S03]  /*1a20*/  IMAD.MOV.U32 R4, RZ, RZ, RZ ;  /* 0x000000ffff047224 */ /* 0x000fc600078e00ff */
[----:B------:R-:W-:-:S04]  /*1a30*/  SEL R0, R5, c[0x0][0x338], P0 ;  /* 0x0000ce0005007a07 */ /* 0x000fc80000000000 */
[----:B------:R-:W-:Y:S02]  /*1a40*/  IABS R3, R0 ;  /* 0x0000000000037213 */ /* 0x000fe40000000000 */
[----:B------:R-:W-:Y:S02]  /*1a50*/  IADD3 R6, R10, -0x1, R0 ;  /* 0xffffffff0a067810 */ /* 0x000fe40007ffe000 */
[----:B------:R-:W2:Y:S02]  /*1a60*/  I2F.RP R2, R3 ;  /* 0x0000000300027306 */ /* 0x000ea40000209400 */
[----:B------:R-:W-:-:S06]  /*1a70*/  IABS R9, R6 ;  /* 0x0000000600097213 */ /* 0x000fcc0000000000 */
[----:B--2---:R-:W2:Y:S02]  /*1a80*/  MUFU.RCP R2, R2 ;  /* 0x0000000200027308 */ /* 0x004ea40000001000 */
[----:B--2---:R-:W-:-:S06]  /*1a90*/  IADD3 R2, R2, 0xffffffe, RZ ;  /* 0x0ffffffe02027810 */ /* 0x004fcc0007ffe0ff */
[----:B-1----:R-:W1:Y:S02]  /*1aa0*/  F2I.FTZ.U32.TRUNC.NTZ R5, R2 ;  /* 0x0000000200057305 */ /* 0x002e64000021f000 */
[----:B-1----:R-:W-:-:S04]  /*1ab0*/  IMAD.MOV R2, RZ, RZ, -R5 ;  /* 0x000000ffff027224 */ /* 0x002fc800078e0a05 */
[----:B------:R-:W-:Y:S01]  /*1ac0*/  IMAD.MOV.U32 R7, RZ, RZ, R2 ;  /* 0x000000ffff077224 */ /* 0x000fe200078e0002 */
[----:B------:R-:W-:-:S03]  /*1ad0*/  IABS R2, R0 ;  /* 0x0000000000027213 */ /* 0x000fc60000000000 */
[----:B------:R-:W-:Y:S02]  /*1ae0*/  IMAD R7, R7, R3, RZ ;  /* 0x0000000307077224 */ /* 0x000fe400078e02ff */
[----:B------:R-:W-:Y:S02]  /*1af0*/  IMAD.MOV R8, RZ, RZ, -R2 ;  /* 0x000000ffff087224 */ /* 0x000fe400078e0a02 */
[----:B------:R-:W-:-:S04]  /*1b00*/  IMAD.HI.U32 R2, R5, R7, R4 ;  /* 0x0000000705027227 */ /* 0x000fc800078e0004 */
[----:B------:R-:W-:Y:S02]  /*1b10*/  IMAD.MOV.U32 R4, RZ, RZ, R9 ;  /* 0x000000ffff047224 */ /* 0x000fe400078e0009 */
[----:B------:R-:W-:Y:S02]  /*1b20*/  IMAD.MOV.U32 R5, RZ, RZ, R8 ;  /* 0x000000ffff057224 */ /* 0x000fe400078e0008 */
[----:B------:R-:W-:-:S04]  /*1b30*/  IMAD.HI.U32 R2, R2, R4, RZ ;  /* 0x0000000402027227 */ /* 0x000fc800078e00ff */
[----:B------:R-:W-:-:S05]  /*1b40*/  IMAD R4, R2, R5, R4 ;  /* 0x0000000502047224 */ /* 0x000fca00078e0204 */
[----:B------:R-:W-:-:S13]  /*1b50*/  ISETP.GT.U32.AND P1, PT, R3, R4, PT ;  /* 0x000000040300720c */ /* 0x000fda0003f24070 */
[----:B------:R-:W-:Y:S01]  /*1b60*/  @!P1 IMAD.IADD R4, R4, 0x1, -R3 ;  /* 0x0000000104049824 */ /* 0x000fe200078e0a03 */
[----:B------:R-:W-:Y:S02]  /*1b70*/  @!P1 IADD3 R2, R2, 0x1, RZ ;  /* 0x0000000102029810 */ /* 0x000fe40007ffe0ff */
[----:B------:R-:W-:Y:S02]  /*1b80*/  ISETP.NE.AND P1, PT, R0, RZ, PT ;  /* 0x000000ff0000720c */ /* 0x000fe40003f25270 */
[----:B------:R-:W-:Y:S02]  /*1b90*/  ISETP.GE.U32.AND P2, PT, R4, R3, PT ;  /* 0x000000030400720c */ /* 0x000fe40003f46070 */
[----:B------:R-:W-:-:S04]  /*1ba0*/  LOP3.LUT R3, R6, R0, RZ, 0x3c, !PT ;  /* 0x0000000006037212 */ /* 0x000fc800078e3cff */
[----:B------:R-:W-:-:S07]  /*1bb0*/  ISETP.GE.AND P0, PT, R3, RZ, PT ;  /* 0x000000ff0300720c */ /* 0x000fce0003f06270 */
[----:B------:R-:W-:-:S06]  /*1bc0*/  @P2 IADD3 R2, R2, 0x1, RZ ;  /* 0x0000000102022810 */ /* 0x000fcc0007ffe0ff */
[----:B------:R-:W-:Y:S01]  /*1bd0*/  @!P0 IMAD.MOV R2, RZ, RZ, -R2 ;  /* 0x000000ffff028224 */ /* 0x000fe200078e0a02 */
[----:B------:R-:W-:Y:S02]  /*1be0*/  @!P1 LOP3.LUT R2, RZ, R0, RZ, 0x33, !PT ;  /* 0x00000000ff029212 */ /* 0x000fe400078e33ff */
.L_x_47:
[----:B------:R-:W-:Y:S05]  /*1bf0*/  BSYNC B0 ;  /* 0x0000000000007941 */ /* 0x000fea0003800000 */
.L_x_46:
[----:B------:R-:W-:Y:S01]  /*1c00*/  IMAD R3, R19, R2, RZ ;  /* 0x0000000213037224 */ /* 0x000fe200078e02ff */
[----:B------:R-:W-:Y:S01]  /*1c10*/  PRMT R0, RZ, 0x7610, R0 ;  /* 0x00007610ff007816 */ /* 0x000fe20000000000 */
[----:B------:R-:W-:Y:S01]  /*1c20*/  IMAD.MOV.U32 R24, RZ, RZ, RZ ;  /* 0x000000ffff187224 */ /* 0x000fe200078e00ff */
[----:B-1----:R-:W-:Y:S01]  /*1c30*/  MOV R19, RZ ;  /* 0x000000ff00137202 */ /* 0x002fe20000000f00 */
[----:B------:R-:W-:Y:S01]  /*1c40*/  IMAD.IADD R2, R3, 0x1, R2 ;  /* 0x0000000103027824 */ /* 0x000fe200078e0202 */
[----:B------:R1:W-:Y:S01]  /*1c50*/  STL [R1+0x10], R3 ;  /* 0x0000100301007387 */ /* 0x0003e20000100800 */
[----:B------:R-:W-:Y:S01]  /*1c60*/  CS2R R22, SRZ ;  /* 0x0000000000167805 */ /* 0x000fe2000001ff00 */
[----:B------:R-:W-:Y:S01]  /*1c70*/  CS2R R28, SRZ ;  /* 0x00000000001c7805 */ /* 0x000fe2000001ff00 */
[----:B------:R-:W-:Y:S01]  /*1c80*/  CS2R R26, SRZ ;  /* 0x00000000001a7805 */ /* 0x000fe2000001ff00 */
[----:B------:R-:W-:Y:S01]  /*1c90*/  IMNMX R171, R10, R2, PT ;  /* 0x000000020aab7217 */ /* 0x000fe20003800200 */
[----:B------:R-:W-:Y:S01]  /*1ca0*/  CS2R R66, SRZ ;  /* 0x0000000000427805 */ /* 0x000fe2000001ff00 */
[----:B------:R-:W-:Y:S01]  /*1cb0*/  CS2R R62, SRZ ;  /* 0x00000000003e7805 */ /* 0x000fe2000001ff00 */
[----:B------:R-:W-:Y:S01]  /*1cc0*/  CS2R R40, SRZ ;  /* 0x0000000000287805 */ /* 0x000fe2000001ff00 */
[----:B------:R-:W-:Y:S01]  /*1cd0*/  ISETP.GT.AND P0, PT, R171, R3, PT ;  /* 0x00000003ab00720c */ /* 0x000fe20003f04270 */
        /* <DEDUP_REMOVED lines=28> */
[----:B-1----:R-:W2:Y:S01]  /*1ea0*/  LDL R6, [R1+0x44] ;  /* 0x0000440001067983 */ /* 0x002ea20000100800 */
[----:B------:R-:W-:-:S04]  /*1eb0*/  ISETP.NE.U32.AND P1, PT, RZ, c[0x0][0x340], PT ;  /* 0x0000d000ff007a0c */ /* 0x000fc80003f25070 */
[----:B------:R-:W-:-:S13]  /*1ec0*/  ISETP.NE.AND.EX P1, PT, RZ, c[0x0][0x344], PT, P1 ;  /* 0x0000d100ff007a0c */ /* 0x000fda0003f25310 */
[----:B------:R-:W-:-:S04]  /*1ed0*/  @P1 IADD3 R2, P0, R18, c[0x0][0x340], RZ ;  /* 0x0000d00012021a10 */ /* 0x000fc80007f1e0ff */
[----:B------:R-:W-:-:S05]  /*1ee0*/  @P1 IADD3.X R3, R17, c[0x0][0x344], RZ, P0, !PT ;  /* 0x0000d10011031a10 */ /* 0x000fca00007fe4ff */
[----:B------:R1:W5:Y:S01]  /*1ef0*/  @P1 LDG.E R8, [R2.64] ;  /* 0x0000000602081981 */ /* 0x000362000c1e1900 */
[----:B------:R-:W-:Y:S01]  /*1f00*/  SHF.R.S32.HI R0, RZ, 0x1f, R11 ;  /* 0x0000001fff007819 */ /* 0x000fe2000001140b */
[----:B------:R-:W-:Y:S01]  /*1f10*/  IMAD.MOV.U32 R4, RZ, RZ, c[0x0][0x2c4] ;  /* 0x0000b100ff047624 */ /* 0x000fe200078e00ff */
[----:B------:R-:W-:Y:S01]  /*1f20*/  LOP3.LUT R16, R16, 0xffff, RZ, 0xc0, !PT ;  /* 0x0000ffff10107812 */ /* 0x000fe200078ec0ff */
[----:B------:R-:W3:Y:S01]  /*1f30*/  S2R R7, SR_TID.X ;  /* 0x0000000000077919 */ /* 0x000ee20000002100 */
[----:B------:R-:W-:Y:S01]  /*1f40*/  ISETP.GE.AND P2, PT, R231, c[0x0][0x198], PT ;  /* 0x00006600e7007a0c */ /* 0x000fe20003f46270 */
[----:B------:R-:W-:Y:S01]  /*1f50*/  IMAD R0, R0, c[0x0][0x178], RZ ;  /* 0x00005e0000007a24 */ /* 0x000fe200078e02ff */
[----:B------:R-:W-:Y:S02]  /*1f60*/  ISETP.NE.AND P0, PT, R4, 0x1, PT ;  /* 0x000000010400780c */ /* 0x000fe40003f05270 */
[----:B------:R-:W-:Y:S01]  /*1f70*/  SEL R4, R13, RZ, !P3 ;  /* 0x000000ff0d047207 */ /* 0x000fe20005800000 */
[----:B------:R-:W-:Y:S01]  /*1f80*/  IMAD R0, R11, c[0x0][0x17c], R0 ;  /* 0x00005f000b007a24 */ /* 0x000fe200078e0200 */
[----:B------:R-:W-:Y:S01]  /*1f90*/  IADD3 R132, R171, -0x1, RZ ;  /* 0xffffffffab847810 */ /* 0x000fe20007ffe0ff */
[----:B-1----:R-:W-:Y:S01]  /*1fa0*/  IMAD.WIDE.U32 R2, R11, c[0x0][0x178], RZ ;  /* 0x00005e000b027a25 */ /* 0x002fe200078e00ff */
[----:B---3--:R-:W-:-:S04]  /*1fb0*/  SHF.R.S32.HI R5, RZ, 0x1f, R7 ;  /* 0x0000001fff057819 */ /* 0x008fc80000011407 */
[----:B------:R-:W-:Y:S02]  /*1fc0*/  IADD3 R3, R3, R0, RZ ;  /* 0x0000000003037210 */ /* 0x000fe40007ffe0ff */
[----:B------:R-:W-:-:S03]  /*1fd0*/  LEA.HI R5, R5, R7, RZ, 0x3 ;  /* 0x0000000705057211 */ /* 0x000fc600078f18ff */
[----:B------:R-:W-:Y:S01]  /*1fe0*/  IMAD.WIDE.U32 R2, R16, c[0x0][0x1b8], R2 ;  /* 0x00006e0010027a25 */ /* 0x000fe200078e0002 */
[----:B------:R-:W-:-:S03]  /*1ff0*/  SHF.R.S32.HI R5, RZ, 0x3, R5 ;  /* 0x00000003ff057819 */ /* 0x000fc60000011405 */
[----:B------:R-:W-:Y:S02]  /*2000*/  IMAD R3, R16, c[0x0][0x1bc], R3 ;  /* 0x00006f0010037a24 */ /* 0x000fe400078e0203 */
[----:B------:R-:W-:Y:S02]  /*2010*/  IMAD R5, R244, 0x10, R5 ;  /* 0x00000010f4057824 */ /* 0x000fe400078e0205 */
[----:B------:R-:W-:-:S04]  /*2020*/  IMAD.WIDE.U32 R2, R4, c[0x0][0x1c0], R2 ;  /* 0x0000700004027a25 */ /* 0x000fc800078e0002 */
[----:B--2---:R-:W-:Y:S01]  /*2030*/  IMAD R5, R6, 0x80, R5 ;  /* 0x0000008006057824 */ /* 0x004fe200078e0205 */
[----:B------:R-:W-:-:S03]  /*2040*/  SEL R6, R15, RZ, !P3 ;  /* 0x000000ff0f067207 */ /* 0x000fc60005800000 */
[----:B------:R-:W-:Y:S01]  /*2050*/  @P0 IMAD.HI.U32 R7, R5, c[0x0][0x2c8], RZ ;  /* 0x0000b20005070a27 */ /* 0x000fe200078e00ff */
[----:B------:R-:W-:-:S03]  /*2060*/  MOV R0, R5 ;  /* 0x0000000500007202 */ /* 0x000fc60000000f00 */
[----:B------:R-:W-:Y:S01]  /*2070*/  IMAD R6, R6, c[0x0][0x1c0], RZ ;  /* 0x0000700006067a24 */ /* 0x000fe200078e02ff */
[----:B------:R-:W-:-:S03]  /*2080*/  @P0 SHF.R.U32.HI R0, RZ, c[0x0][0x2cc], R7 ;  /* 0x0000b300ff000a19 */ /* 0x000fc60000011607 */
[----:B------:R-:W-:Y:S01]  /*2090*/  IMAD R6, R4, c[0x0][0x1c4], R6 ;  /* 0x0000710004067a24 */ /* 0x000fe200078e0206 */
[--C-:B------:R-:W-:Y:S01]  /*20a0*/  SHF.R.S32.HI R7, RZ, 0x1f, R0.reuse ;  /* 0x0000001fff077819 */ /* 0x100fe20000011400 */
[----:B------:R-:W-:-:S03]  /*20b0*/  IMAD.MOV R4, RZ, RZ, -R0 ;  /* 0x000000ffff047224 */ /* 0x000fc600078e0a00 */
[----:B------:R-:W-:Y:S01]  /*20c0*/  IADD3 R3, R3, R6, RZ ;  /* 0x0000000603037210 */ /* 0x000fe20007ffe0ff */
[----:B------:R-:W-:Y:S02]  /*20d0*/  IMAD R4, R4, c[0x0][0x2c4], R5 ;  /* 0x0000b10004047a24 */ /* 0x000fe400078e0205 */
[----:B------:R-:W-:Y:S02]  /*20e0*/  IMAD R5, R7, c[0x0][0x1b0], RZ ;  /* 0x00006c0007057a24 */ /* 0x000fe400078e02ff */
[----:B------:R-:W-:-:S04]  /*20f0*/  IMAD.WIDE.U32 R2, R0, c[0x0][0x1b0], R2 ;  /* 0x00006c0000027a25 */ /* 0x000fc800078e0002 */
[----:B------:R-:W-:Y:S01]  /*2100*/  IMAD R6, R0, c[0x0][0x1b4], R5 ;  /* 0x00006d0000067a24 */ /* 0x000fe200078e0205 */
[----:B------:R-:W-:Y:S01]  /*2110*/  SHF.R.S32.HI R5, RZ, 0x1f, R4 ;  /* 0x0000001fff057819 */ /* 0x000fe20000011404 */
[----:B------:R-:W-:Y:S02]  /*2120*/  @!P1 IMAD.MOV.U32 R8, RZ, RZ, R13 ;  /* 0x000000ffff089224 */ /* 0x000fe400078e000d */
[----:B------:R-:W-:Y:S02]  /*2130*/  IMAD.IADD R3, R3, 0x1, R6 ;  /* 0x0000000103037824 */ /* 0x000fe400078e0206 */
[----:B------:R-:W-:Y:S02]  /*2140*/  IMAD R0, R5, c[0x0][0x1a8], RZ ;  /* 0x00006a0005007a24 */ /* 0x000fe400078e02ff */
[----:B------:R-:W-:-:S04]  /*2150*/  IMAD.WIDE.U32 R2, R4, c[0x0][0x1a8], R2 ;  /* 0x00006a0004027a25 */ /* 0x000fc800078e0002 */
[----:B------:R-:W-:Y:S01]  /*2160*/  IMAD R0, R4, c[0x0][0x1ac], R0 ;  /* 0x00006b0004007a24 */ /* 0x000fe200078e0200 */
[----:B------:R-:W-:-:S04]  /*2170*/  LEA R6, P0, R2, c[0x0][0x160], 0x1 ;  /* 0x0000580002067a11 */ /* 0x000fc800078008ff */
[----:B------:R-:W-:-:S04]  /*2180*/  IADD3 R0, R3, R0, RZ ;  /* 0x0000000003007210 */ /* 0x000fc80007ffe0ff */
[----:B------:R-:W-:Y:S01]  /*2190*/  LEA.HI.X R5, R2, c[0x0][0x164], R0, 0x1, P0 ;  /* 0x0000590002057a11 */ /* 0x000fe200000f0c00 */
[----:B------:R-:W-:Y:S05]  /*21a0*/  BRA.DIV ~URZ, `(.L_x_49) ;  /* 0x0000d3d27f007947 */ /* 0x000fea000b800000 */
[----:B------:R1:W2:Y:S02]  /*21b0*/  SHFL.IDX PT, R7, R5, RZ, 0x181f ;  /* 0x00181fff05077589 */ /* 0x0002a400000e0000 */
.L_x_159:
[----:B------:R-:W-:Y:S05]  /*21c0*/  BRA.DIV ~URZ, `(.L_x_50) ;  /* 0x0000d4227f007947 */ /* 0x000fea000b800000 */
[----:B------:R3:W4:Y:S02]  /*21d0*/  SHFL.IDX PT, R2, R6, RZ, 0x181f ;  /* 0x00181fff06027589 */ /* 0x00072400000e0000 */
.L_x_160:
[----:B------:R-:W1:Y:S02]  /*21e0*/  S2R R0, SR_TID.X ;  /* 0x0000000000007919 */ /* 0x000e640000002100 */
[----:B-1----:R-:W-:-:S04]  /*21f0*/  SHF.R.S32.HI R3, RZ, 0x1f, R0 ;  /* 0x0000001fff037819 */ /* 0x002fc80000011400 */
[----:B------:R-:W-:Y:S02]  /*2200*/  LEA.HI R3, R3, R0, RZ, 0x3 ;  /* 0x0000000003037211 */ /* 0x000fe400078f18ff */
[----:B---3--:R-:W3:Y:S02]  /*2210*/  LDL R0, [R1+0x44] ;  /* 0x0000440001007983 */ /* 0x008ee40000100800 */
[----:B------:R-:W-:Y:S01]  /*2220*/  SHF.R.S32.HI R3, RZ, 0x3, R3 ;  /* 0x00000003ff037819 */ /* 0x000fe20000011403 */
[----:B------:R-:W-:Y:S01]  /*2230*/  IMAD R4, R12, c[0x0][0x2c4], RZ ;  /* 0x0000b1000c047a24 */ /* 0x000fe200078e02ff */
[----:B------:R-:W-:Y:S03]  /*2240*/  BSSY B0, `(.L_x_51) ;  /* 0x000000b000007945 */ /* 0x000fe60003800000 */
[----:B---3--:R-:W-:-:S05]  /*2250*/  IMAD R0, R0, 0x80, R3 ;  /* 0x0000008000007824 */ /* 0x008fca00078e0203 */
[----:B------:R-:W-:-:S13]  /*2260*/  ISETP.GE.AND P0, PT, R0, R4, PT ;  /* 0x000000040000720c */ /* 0x000fda0003f06270 */
[----:B------:R-:W-:Y:S05]  /*2270*/  @P0 BRA `(.L_x_52) ;  /* 0x0000007000000947 */ /* 0x000fea0003800000 */
[----:B------:R-:W-:Y:S02]  /*2280*/  SHF.R.S32.HI R9, RZ, 0x1f, R231 ;  /* 0x0000001fff097819 */ /* 0x000fe400000114e7 */
[----:B----4-:R-:W-:-:S04]  /*2290*/  LEA R2, P0, R231, R2, 0x1 ;  /* 0x00000002e7027211 */ /* 0x010fc800078008ff */
[----:B--2---:R-:W-:-:S05]  /*22a0*/  LEA.HI.X R3, R231, R7, R9, 0x1, P0 ;  /* 0x00000007e7037211 */ /* 0x004fca00000f0c09 */
[----:B------:R-:W-:Y:S01]  /*22b0*/  @!PT LDS RZ, [RZ] ;  /* 0x00000000fffff984 */ /* 0x000fe20000000800 */
[----:B------:R-:W-:Y:S01]  /*22c0*/  @!PT LDS RZ, [RZ] ;  /* 0x00000000fffff984 */ /* 0x000fe20000000800 */
[----:B------:R-:W-:Y:S01]  /*22d0*/  @!PT LDS RZ, [RZ] ;  /* 0x00000000fffff984 */ /* 0x000fe20000000800 */
[----:B------:R1:W-:Y:S04]  /*22e0*/  LDGSTS.E.BYPASS.LTC128B.128 [R204+0x5100], [R2.64], !P2 ;  /* 0x0510000002cc7fae */ /* 0x0003e8000d101d46 */
.L_x_52:
[----:B------:R-:W-:Y:S05]  /*22f0*/  BSYNC B0 ;  /* 0x0000000000007941 */ /* 0x000fea0003800000 */
.L_x_51:
[----:B------:R-:W-:Y:S05]  /*2300*/  BRA.DIV ~URZ, `(.L_x_53) ;  /* 0x0000d3527f007947 */ /* 0x000fea000b800000 */
[----:B--2---:R2:W3:Y:S04]  /*2310*/  SHFL.IDX PT, R7, R5, 0x1, 0x181f ;  /* 0x00381f0005077f89 */ /* 0x0044e800000e0000 */
[----:B-1--4-:R2:W1:Y:S02]  /*2320*/  SHFL.IDX PT, R2, R6, 0x1, 0x181f ;  /* 0x00381f0006027f89 */ /* 0x01246400000e0000 */
.L_x_161:
[----:B------:R-:W-:Y:S01]  /*2330*/  IADD3 R3, R0, 0x10, RZ ;  /* 0x0000001000037810 */ /* 0x000fe20007ffe0ff */
[----:B------:R-:W-:Y:S03]  /*2340*/  BSSY B0, `(.L_x_54) ;  /* 0x000000a000007945 */ /* 0x000fe60003800000 */
[----:B------:R-:W-:-:S13]  /*2350*/  ISETP.GE.AND P0, PT, R3, R4, PT ;  /* 0x000000040300720c */ /* 0x000fda0003f06270 */
[----:B------:R-:W-:Y:S05]  /*2360*/  @P0 BRA `(.L_x_55) ;  /* 0x0000007000000947 */ /* 0x000fea0003800000 */
[----:B------:R-:W-:Y:S02]  /*2370*/  SHF.R.S32.HI R9, RZ, 0x1f, R231 ;  /* 0x0000001fff097819 */ /* 0x000fe400000114e7 */
[----:B-1----:R-:W-:-:S04]  /*2380*/  LEA R2, P0, R231, R2, 0x1 ;  /* 0x00000002e7027211 */ /* 0x002fc800078008ff */
[----:B---3--:R-:W-:-:S05]  /*2390*/  LEA.HI.X R3, R231, R7, R9, 0x1, P0 ;  /* 0x00000007e7037211 */ /* 0x008fca00000f0c09 */
[----:B------:R-:W-:Y:S01]  /*23a0*/  @!PT LDS RZ, [RZ] ;  /* 0x00000000fffff984 */ /* 0x000fe20000000800 */
[----:B------:R-:W-:Y:S01]  /*23b0*/  @!PT LDS RZ, [RZ] ;  /* 0x00000000fffff984 */ /* 0x000fe20000000800 */
[----:B------:R-:W-:Y:S01]  /*23c0*/  @!PT LDS RZ, [RZ] ;  /* 0x00000000fffff984 */ /* 0x000fe20000000800 */
[----:B------:R1:W-:Y:S04]  /*23d0*/  LDGSTS.E.BYPASS.LTC128B.128 [R204+0x5900], [R2.64], !P2 ;  /* 0x0590000002cc7fae */ /* 0x0003e8000d101d46 */
.L_x_55:
[----:B------:R-:W-:Y:S05]  /*23e0*/  BSYNC B0 ;  /* 0x0000000000007941 */ /* 0x000fea0003800000 */
.L_x_54:
[----:B------:R-:W-:Y:S05]  /*23f0*/  BRA.DIV ~URZ, `(.L_x_56) ;  /* 0x0000d3327f007947 */ /* 0x000fea000b800000 */
[----:B---3--:R3:W4:Y:S02]  /*2400*/  SHFL.IDX PT, R7, R5, 0x2, 0x181f ;  /* 0x00581f0005077f89 */ /* 0x00872400000e0000 */
.L_x_162:
[----:B------:R-:W-:Y:S05]  /*2410*/  BRA.DIV ~URZ, `(.L_x_57) ;  /* 0x0000d3827f007947 */ /* 0x000fea000b800000 */
[----:B-1----:R1:W2:Y:S02]  /*2420*/  SHFL.IDX PT, R2, R6, 0x2, 0x181f ;  /* 0x00581f0006027f89 */ /* 0x0022a400000e0000 */
.L_x_163:
[----:B------:R-:W-:Y:S01]  /*2430*/  IADD3 R3, R0, 0x20, RZ ;  /* 0x0000002000037810 */ /* 0x000fe20007ffe0ff */
[----:B------:R-:W-:Y:S03]  /*2440*/  BSSY B0, `(.L_x_58) ;  /* 0x000000a000007945 */ /* 0x000fe60003800000 */
[----:B------:R-:W-:-:S13]  /*2450*/  ISETP.GE.AND P0, PT, R3, R4, PT ;  /* 0x000000040300720c */ /* 0x000fda0003f06270 */
[----:B------:R-:W-:Y:S05]  /*2460*/  @P0 BRA `(.L_x_59) ;  /* 0x0000007000000947 */ /* 0x000fea0003800000 */
[----:B------:R-:W-:Y:S02]  /*2470*/  SHF.R.S32.HI R9, RZ, 0x1f, R231 ;  /* 0x0000001fff097819 */ /* 0x000fe400000114e7 */
[----:B--2---:R-:W-:-:S04]  /*2480*/  LEA R2, P0, R231, R2, 0x1 ;  /* 0x00000002e7027211 */ /* 0x004fc800078008ff */
[----:B----4-:R-:W-:-:S05]  /*2490*/  LEA.HI.X R3, R231, R7, R9, 0x1, P0 ;  /* 0x00000007e7037211 */ /* 0x010fca00000f0c09 */
[----:B------:R-:W-:Y:S01]  /*24a0*/  @!PT LDS RZ, [RZ] ;  /* 0x00000000fffff984 */ /* 0x000fe20000000800 */
[----:B------:R-:W-:Y:S01]  /*24b0*/  @!PT LDS RZ, [RZ] ;  /* 0x00000000fffff984 */ /* 0x000fe20000000800 */
[----:B------:R-:W-:Y:S01]  /*24c0*/  @!PT LDS RZ, [RZ] ;  /* 0x00000000fffff984 */ /* 0x000fe20000000800 */
[----:B------:R2:W-:Y:S04]  /*24d0*/  LDGSTS.E.BYPASS.LTC128B.128 [R204+0x6100], [R2.64], !P2 ;  /* 0x0610000002cc7fae */ /* 0x0005e8000d101d46 */
.L_x_59:
[----:B------:R-:W-:Y:S05]  /*24e0*/  BSYNC B0 ;  /* 0x0000000000007941 */ /* 0x000fea0003800000 */
.L_x_58:
[----:B------:R-:W-:Y:S05]  /*24f0*/  BRA.DIV ~URZ, `(.L_x_60) ;  /* 0x0000d3127f007947 */ /* 0x000fea000b800000 */
[----:B----4-:R4:W1:Y:S04]  /*2500*/  SHFL.IDX PT, R7, R5, 0x3, 0x181f ;  /* 0x00781f0005077f89 */ /* 0x01086800000e0000 */
[----:B--2---:R4:W2:Y:S02]  /*2510*/  SHFL.IDX PT, R2, R6, 0x3, 0x181f ;  /* 0x00781f0006027f89 */ /* 0x0048a400000e0000 */
.L_x_164:
[----:B------:R-:W-:Y:S01]  /*2520*/  IADD3 R3, R0, 0x30, RZ ;  /* 0x0000003000037810 */ /* 0x000fe20007ffe0ff */
[----:B------:R-:W-:Y:S03]  /*2530*/  BSSY B0, `(.L_x_61) ;  /* 0x000000a000007945 */ /* 0x000fe60003800000 */
[----:B------:R-:W-:-:S13]  /*2540*/  ISETP.GE.AND P0, PT, R3, R4, PT ;  /* 0x000000040300720c */ /* 0x000fda0003f06270 */
[----:B------:R-:W-:Y:S05]  /*2550*/  @P0 BRA `(.L_x_62) ;  /* 0x0000007000000947 */ /* 0x000fea0003800000 */
[----:B------:R-:W-:Y:S02]  /*2560*/  SHF.R.S32.HI R9, RZ, 0x1f, R231 ;  /* 0x0000001fff097819 */ /* 0x000fe400000114e7 */
[----:B--2---:R-:W-:-:S04]  /*2570*/  LEA R2, P0, R231, R2, 0x1 ;  /* 0x00000002e7027211 */ /* 0x004fc800078008ff */
[----:B-1----:R-:W-:-:S05]  /*2580*/  LEA.HI.X R3, R231, R7, R9, 0x1, P0 ;  /* 0x00000007e7037211 */ /* 0x002fca00000f0c09 */
[----:B------:R-:W-:Y:S01]  /*2590*/  @!PT LDS RZ, [RZ] ;  /* 0x00000000fffff984 */ /* 0x000fe20000000800 */
[----:B------:R-:W-:Y:S01]  /*25a0*/  @!PT LDS RZ, [RZ] ;  /* 0x00000000fffff984 */ /* 0x000fe20000000800 */
[----:B------:R-:W-:Y:S01]  /*25b0*/  @!PT LDS RZ, [RZ] ;  /* 0x00000000fffff984 */ /* 0x000fe20000000800 */
[----:B------:R1:W-:Y:S04]  /*25c0*/  LDGSTS.E.BYPASS.LTC128B.128 [R204+0x6900], [R2.64], !P2 ;  /* 0x0690000002cc7fae */ /* 0x0003e8000d101d46 */
.L_x_62:
[----:B------:R-:W-:Y:S05]  /*25d0*/  BSYNC B0 ;  /* 0x0000000000007941 */ /* 0x000fea0003800000 */
.L_x_61:
[----:B------:R-:W-:Y:S05]  /*25e0*/  BRA.DIV ~URZ, `(.L_x_63) ;  /* 0x0000d2f27f007947 */ /* 0x000fea000b800000 */
[----:B-1----:R1:W3:Y:S02]  /*25f0*/  SHFL.IDX PT, R7, R5, 0x4, 0x181f ;  /* 0x00981f0005077f89 */ /* 0x0022e400000e0000 */
.L_x_165:
[----:B------:R-:W-:Y:S05]  /*2600*/  BRA.DIV ~URZ, `(.L_x_64) ;  /* 0x0000d3427f007947 */ /* 0x000fea000b800000 */
[----:B--2---:R2:W1:Y:S02]  /*2610*/  SHFL.IDX PT, R2, R6, 0x4, 0x181f ;  /* 0x00981f0006027f89 */ /* 0x00446400000e0000 */
.L_x_166:
        /* <DEDUP_REMOVED lines=11> */
.L_x_66:
[----:B------:R-:W-:Y:S05]  /*26d0*/  BSYNC B0 ;  /* 0x0000000000007941 */ /* 0x000fea0003800000 */
.L_x_65:
[----:B------:R-:W-:Y:S05]  /*26e0*/  BRA.DIV ~URZ, `(.L_x_67) ;  /* 0x0000d2d27f007947 */ /* 0x000fea000b800000 */
[----:B---3--:R3:W2:Y:S04]  /*26f0*/  SHFL.IDX PT, R7, R5, 0x5, 0x181f ;  /* 0x00b81f0005077f89 */ /* 0x0086a800000e0000 */
[----:B-1----:R3:W1:Y:S02]  /*2700*/  SHFL.IDX PT, R2, R6, 0x5, 0x181f ;  /* 0x00b81f0006027f89 */ /* 0x00266400000e0000 */
.L_x_167:
[----:B------:R-:W-:Y:S01]  /*2710*/  IADD3 R3, R0, 0x50, RZ ;  /* 0x0000005000037810 */ /* 0x000fe20007ffe0ff */
[----:B------:R-:W-:Y:S03]  /*2720*/  BSSY B0, `(.L_x_68) ;  /* 0x000000a000007945 */ /* 0x000fe60003800000 */
[----:B------:R-:W-:-:S13]  /*2730*/  ISETP.GE.AND P0, PT, R3, R4, PT ;  /* 0x000000040300720c */ /* 0x000fda0003f06270 */
[----:B------:R-:W-:Y:S05]  /*2740*/  @P0 BRA `(.L_x_69) ;  /* 0x0000007000000947 */ /* 0x000fea0003800000 */
[----:B------:R-:W-:Y:S02]  /*2750*/  SHF.R.S32.HI R9, RZ, 0x1f, R231 ;  /* 0x0000001fff097819 */ /* 0x000fe400000114e7 */
[----:B-1----:R-:W-:-:S04]  /*2760*/  LEA R2, P0, R231, R2, 0x1 ;  /* 0x00000002e7027211 */ /* 0x002fc800078008ff */
[----:B--2---:R-:W-:-:S05]  /*2770*/  LEA.HI.X R3, R231, R7, R9, 0x1, P0 ;  /* 0x00000007e7037211 */ /* 0x004fca00000f0c09 */
[----:B------:R-:W-:Y:S01]  /*2780*/  @!PT LDS RZ, [RZ] ;  /* 0x00000000fffff984 */ /* 0x000fe20000000800 */
[----:B------:R-:W-:Y:S01]  /*2790*/  @!PT LDS RZ, [RZ] ;  /* 0x00000000fffff984 */ /* 0x000fe20000000800 */
[----:B------:R-:W-:Y:S01]  /*27a0*/  @!PT LDS RZ, [RZ] ;  /* 0x00000000fffff984 */ /* 0x000fe20000000800 */
[----:B------:R1:W-:Y:S04]  /*27b0*/  LDGSTS.E.BYPASS.LTC128B.128 [R204+0x7900], [R2.64], !P2 ;  /* 0x0790000002cc7fae */ /* 0x0003e8000d101d46 */
.L_x_69:
[----:B------:R-:W-:Y:S05]  /*27c0*/  BSYNC B0 ;  /* 0x0000000000007941 */ /* 0x000fea0003800000 */
.L_x_68:
[----:B------:R-:W-:Y:S05]  /*27d0*/  BRA.DIV ~URZ, `(.L_x_70) ;  /* 0x0000d2b27f007947 */ /* 0x000fea000b800000 */
[----:B--2---:R2:W3:Y:S02]  /*27e0*/  SHFL.IDX PT, R7, R5, 0x6, 0x181f ;  /* 0x00d81f0005077f89 */ /* 0x0044e400000e0000 */
.L_x_168:
[----:B------:R-:W-:Y:S05]  /*27f0*/  BRA.DIV ~URZ, `(.L_x_71) ;  /* 0x0000d3027f007947 */ /* 0x000fea000b800000 */
[----:B-1----:R1:W2:Y:S02]  /*2800*/  SHFL.IDX PT, R2, R6, 0x6, 0x181f ;  /* 0x00d81f0006027f89 */ /* 0x0022a400000e0000 */
.L_x_169:
[----:B------:R-:W-:Y:S01]  /*2810*/  IADD3 R3, R0, 0x60, RZ ;  /* 0x0000006000037810 */ /* 0x000fe20007ffe0ff */
[----:B------:R-:W-:Y:S03]  /*2820*/  BSSY B0, `(.L_x_72) ;  /* 0x000000a000007945 */ /* 0x000fe60003800000 */
[----:B------:R-:W-:-:S13]  /*2830*/  ISETP.GE.AND P0, PT, R3, R4, PT ;  /* 0x000000040300720c */ /* 0x000fda0003f06270 */
[----:B------:R-:W-:Y:S05]  /*2840*/  @P0 BRA `(.L_x_73) ;  /* 0x0000007000000947 */ /* 0x000fea0003800000 */
[----:B------:R-:W-:Y:S02]  /*2850*/  SHF.R.S32.HI R9, RZ, 0x1f, R231 ;  /* 0x0000001fff097819 */ /* 0x000fe400000114e7 */
[----:B--2---:R-:W-:-:S04]  /*2860*/  LEA R2, P0, R231, R2, 0x1 ;  /* 0x00000002e7027211 */ /* 0x004fc800078008ff */
[----:B---3--:R-:W-:-:S05]  /*2870*/  LEA.HI.X R3, R231, R7, R9, 0x1, P0 ;  /* 0x00000007e7037211 */ /* 0x008fca00000f0c09 */
[----:B------:R-:W-:Y:S01]  /*2880*/  @!PT LDS RZ, [RZ] ;  /* 0x00000000fffff984 */ /* 0x000fe20000000800 */
[----:B------:R-:W-:Y:S01]  /*2890*/  @!PT LDS RZ, [RZ] ;  /* 0x00000000fffff984 */ /* 0x000fe20000000800 */
[----:B------:R-:W-:Y:S01]  /*28a0*/  @!PT LDS RZ, [RZ] ;  /* 0x00000000fffff984 */ /* 0x000fe20000000800 */
[----:B------:R2:W-:Y:S04]  /*28b0*/  LDGSTS.E.BYPASS.LTC128B.128 [R204+0x8100], [R2.64], !P2 ;  /* 0x0810000002cc7fae */ /* 0x0005e8000d101d46 */
.L_x_73:
[----:B------:R-:W-:Y:S05]  /*28c0*/  BSYNC B0 ;  /* 0x0000000000007941 */ /* 0x000fea0003800000 */
.L_x_72:
[----:B------:R-:W-:Y:S05]  /*28d0*/  BRA.DIV ~URZ, `(.L_x_74) ;  /* 0x0000d2927f007947 */ /* 0x000fea000b800000 */
[----:B--234-:R-:W2:Y:S04]  /*28e0*/  SHFL.IDX PT, R5, R5, 0x7, 0x181f ;  /* 0x00f81f0005057f89 */ /* 0x01cea800000e0000 */
[----:B------:R3:W4:Y:S02]  /*28f0*/  SHFL.IDX PT, R2, R6, 0x7, 0x181f ;  /* 0x00f81f0006027f89 */ /* 0x00072400000e0000 */
.L_x_170:
[----:B------:R-:W-:Y:S01]  /*2900*/  IADD3 R0, R0, 0x70, RZ ;  /* 0x0000007000007810 */ /* 0x000fe20007ffe0ff */
[----:B------:R-:W1:Y:S01]  /*2910*/  S2R R7, SR_TID.X ;  /* 0x0000000000077919 */ /* 0x000e620000002100 */
[----:B-----5:R-:W-:Y:S01]  /*2920*/  IMAD.WIDE.U32 R160, R8, c[0x0][0x2b0], RZ ;  /* 0x0000ac0008a07a25 */ /* 0x020fe200078e00ff */
[----:B------:R-:W-:Y:S02]  /*2930*/  SHF.R.S32.HI R17, RZ, 0x1f, R231 ;  /* 0x0000001fff117819 */ /* 0x000fe400000114e7 */
[----:B------:R-:W-:Y:S02]  /*2940*/  ISETP.GE.AND P1, PT, R0, R4, PT ;  /* 0x000000040000720c */ /* 0x000fe40003f26270 */
[----:B------:R-:W-:Y:S01]  /*2950*/  SHF.R.S32.HI R0, RZ, 0x1f, R8 ;  /* 0x0000001fff007819 */ /* 0x000fe20000011408 */
[----:B------:R3:W-:Y:S04]  /*2960*/  STL.64 [R1+0x20], R160 ;  /* 0x000020a001007387 */ /* 0x0007e80000100a00 */
[----:B------:R-:W-:-:S04]  /*2970*/  IMAD R0, R0, c[0x0][0x2b0], RZ ;  /* 0x0000ac0000007a24 */ /* 0x000fc800078e02ff */
[----:B------:R-:W-:Y:S02]  /*2980*/  IMAD R0, R8, c[0x0][0x2b4], R0 ;  /* 0x0000ad0008007a24 */ /* 0x000fe400078e0200 */
[----:B----4-:R-:W-:Y:S02]  /*2990*/  @!P1 LEA R2, P0, R231, R2, 0x1 ;  /* 0x00000002e7029211 */ /* 0x010fe400078008ff */
[----:B------:R-:W-:Y:S02]  /*29a0*/  IMAD.IADD R157, R161, 0x1, R0 ;  /* 0x00000001a19d7824 */ /* 0x000fe400078e0200 */
[----:B--2---:R-:W-:-:S03]  /*29b0*/  @!P1 LEA.HI.X R3, R231, R5, R17, 0x1, P0 ;  /* 0x00000005e7039211 */ /* 0x004fc600000f0c11 */
[----:B------:R3:W-:Y:S02]  /*29c0*/  STL [R1+0x34], R157 ;  /* 0x0000349d01007387 */ /* 0x0007e40000100800 */
[----:B-1-3--:R-:W-:Y:S02]  /*29d0*/  SHF.R.S32.HI R6, RZ, 0x1f, R7 ;  /* 0x0000001fff067819 */ /* 0x00afe40000011407 */
[----:B------:R-:W-:Y:S01]  /*29e0*/  @!PT LDS RZ, [RZ] ;  /* 0x00000000fffff984 */ /* 0x000fe20000000800 */
[----:B------:R-:W-:Y:S01]  /*29f0*/  @!PT LDS RZ, [RZ] ;  /* 0x00000000fffff984 */ /* 0x000fe20000000800 */
[----:B------:R-:W-:Y:S01]  /*2a00*/  @!PT LDS RZ, [RZ] ;  /* 0x00000000fffff984 */ /* 0x000fe20000000800 */
[----:B------:R1:W-:Y:S02]  /*2a10*/  @!P1 LDGSTS.E.BYPASS.LTC128B.128 [R204+0x8900], [R2.64], !P2 ;  /* 0x0890000002cc9fae */ /* 0x0003e4000d101d46 */
[----:B------:R-:W-:Y:S02]  /*2a20*/  LEA.HI R6, R6, R7, RZ, 0x3 ;  /* 0x0000000706067211 */ /* 0x000fe400078f18ff */
[----:B------:R-:W0:Y:S02]  /*2a30*/  LDGDEPBAR ;  /* 0x00000000000079af */ /* 0x000e240000000000 */
[----:B------:R-:W-:Y:S01]  /*2a40*/  SHF.R.S32.HI R6, RZ, 0x3, R6 ;  /* 0x00000003ff067819 */ /* 0x000fe20000011406 */
[----:B------:R-:W-:Y:S04]  /*2a50*/  WARPSYNC 0xffffffff ;  /* 0xffffffff00007948 */ /* 0x000fe80003800000 */
[----:B------:R-:W-:-:S02]  /*2a60*/  IMAD R37, R244, 0x10, R6 ;  /* 0x00000010f4257824 */ /* 0x000fc400078e0206 */
[----:B------:R-:W2:Y:S01]  /*2a70*/  LDL R162, [R1+0x14] ;  /* 0x0000140001a27983 */ /* 0x000ea20000100800 */
[----:B------:R-:W-:-:S02]  /*2a80*/  MOV R118, 0x50 ;  /* 0x0000005000767802 */ /* 0x000fc40000000f00 */
[----:B------:R-:W-:Y:S02]  /*2a90*/  MOV R0, c[0x0][0x2b8] ;  /* 0x0000ae0000007a02 */ /* 0x000fe40000000f00 */
[----:B------:R-:W-:Y:S01]  /*2aa0*/  MOV R201, RZ ;  /* 0x000000ff00c97202 */ /* 0x000fe20000000f00 */
[----:B------:R-:W-:Y:S01]  /*2ab0*/  IMAD R118, R171, R118, -0x50 ;  /* 0xffffffb0ab767424 */ /* 0x000fe200078e0276 */
[----:B------:R-:W-:-:S04]  /*2ac0*/  ISETP.NE.AND P3, PT, R0, 0x1, PT ;  /* 0x000000010000780c */ /* 0x000fc80003f65270 */
[----:B-1----:R-:W-:Y:S01]  /*2ad0*/  IADD3 R2, R37, R118, RZ ;  /* 0x0000007625027210 */ /* 0x002fe20007ffe0ff */
[----:B------:R-:W-:Y:S03]  /*2ae0*/  BAR.SYNC.DEFER_BLOCKING 0x0 ;  /* 0x0000000000007b1d */ /* 0x000fe60000010000 */
[----:B------:R-:W-:-:S04]  /*2af0*/  ISETP.GE.AND P1, PT, R2, R14, PT ;  /* 0x0000000e0200720c */ /* 0x000fc80003f26270 */
[----:B------:R-:W-:Y:S02]  /*2b00*/  ISETP.GT.OR P1, PT, R37, 0x4f, P1 ;  /* 0x0000004f2500780c */ /* 0x000fe40000f24670 */
[----:B--2---:R-:W-:-:S04]  /*2b10*/  IADD3 R2, R2, R162, RZ ;  /* 0x000000a202027210 */ /* 0x004fc80007ffe0ff */
[----:B------:R-:W-:Y:S01]  /*2b20*/  MOV R0, R2 ;  /* 0x0000000200007202 */ /* 0x000fe20000000f00 */
[----:B------:R-:W-:-:S05]  /*2b30*/  @P3 IMAD.HI.U32 R3, R2, c[0x0][0x2bc], RZ ;  /* 0x0000af0002033a27 */ /* 0x000fca00078e00ff */
[----:B------:R-:W-:-:S04]  /*2b40*/  @P3 SHF.R.U32.HI R0, RZ, c[0x0][0x2c0], R3 ;  /* 0x0000b000ff003a19 */ /* 0x000fc80000011603 */
[----:B------:R-:W-:-:S04]  /*2b50*/  @!P1 IADD3 R3, P0, R0, R160, RZ ;  /* 0x000000a000039210 */ /* 0x000fc80007f1e0ff */
[----:B------:R-:W-:Y:S02]  /*2b60*/  @!P1 LEA.HI.X.SX32 R5, R0, R157, 0x1, P0 ;  /* 0x0000009d00059211 */ /* 0x000fe400000f0eff */
[----:B------:R-:W-:-:S04]  /*2b70*/  @!P1 LEA R4, P0, R3, c[0x0][0x2a0], 0x2 ;  /* 0x0000a80003049a11 */ /* 0x000fc800078010ff */
[----:B------:R-:W-:-:S05]  /*2b80*/  @!P1 LEA.HI.X R5, R3, c[0x0][0x2a4], R5, 0x2, P0 ;  /* 0x0000a90003059a11 */ /* 0x000fca00000f1405 */
[----:B------:R-:W2:Y:S01]  /*2b90*/  @!P1 LDG.E R201, [R4.64] ;  /* 0x0000000604c99981 */ /* 0x000ea2000c1e1900 */
[----:B------:R-:W-:Y:S01]  /*2ba0*/  IADD3 R0, -R0, RZ, RZ ;  /* 0x000000ff00007210 */ /* 0x000fe20007ffe1ff */
[----:B------:R-:W-:Y:S01]  /*2bb0*/  IMAD.WIDE.U32 R158, R16, c[0x0][0x1e8], RZ ;  /* 0x00007a00109e7a25 */ /* 0x000fe200078e00ff */
[----:B------:R-:W-:-:S03]  /*2bc0*/  SHF.L.U64.HI R36, R231, 0x1, R17 ;  /* 0x00000001e7247819 */ /* 0x000fc60000010211 */
[----:B------:R-:W-:Y:S02]  /*2bd0*/  IMAD R220, R0, c[0x0][0x2b8], R2 ;  /* 0x0000ae0000dc7a24 */ /* 0x000fe400078e0202 */
[----:B------:R-:W-:Y:S02]  /*2be0*/  IMAD R38, R132, -0x50, R14 ;  /* 0xffffffb084267824 */ /* 0x000fe400078e020e */
[----:B------:R-:W-:Y:S01]  /*2bf0*/  IMAD.WIDE.U32 R20, R16, c[0x0][0x210], RZ ;  /* 0x0000840010147a25 */ /* 0x000fe200078e00ff */
[----:B------:R-:W-:Y:S01]  /*2c00*/  SHF.R.S32.HI R9, RZ, 0x1f, R220 ;  /* 0x0000001fff097819 */ /* 0x000fe200000114dc */
[----:B------:R-:W-:Y:S01]  /*2c10*/  STL.64 [R1+0x18], R158 ;  /* 0x0000189e01007387 */ /* 0x000fe20000100a00 */
[----:B------:R-:W-:Y:S01]  /*2c20*/  IADD3 R8, -R6, R38, RZ ;  /* 0x0000002606087210 */ /* 0x000fe20007ffe1ff */
[----:B------:R-:W-:-:S03]  /*2c30*/  IMAD.WIDE.U32 R2, R220, c[0x0][0x1e0], RZ ;  /* 0x00007800dc027a25 */ /* 0x000fc600078e00ff */
[C---:B------:R-:W-:Y:S01]  /*2c40*/  ISETP.GE.AND P5, PT, R8.reuse, 0x1, PT ;  /* 0x000000010800780c */ /* 0x040fe20003fa6270 */
[----:B------:R-:W-:Y:S01]  /*2c50*/  IMAD R0, R9, c[0x0][0x1e0], RZ ;  /* 0x0000780009007a24 */ /* 0x000fe200078e02ff */
[----:B------:R-:W-:Y:S01]  /*2c60*/  ISETP.GE.AND P4, PT, R8, 0x11, PT ;  /* 0x000000110800780c */ /* 0x000fe20003f86270 */
[----:B------:R-:W-:Y:S01]  /*2c70*/  IMAD R156, R16, c[0x0][0x1ec], R159 ;  /* 0x00007b00109c7a24 */ /* 0x000fe200078e029f */
[----:B------:R-:W-:Y:S01]  /*2c80*/  ISETP.GE.AND P2, PT, R8, 0x21, PT ;  /* 0x000000210800780c */ /* 0x000fe20003f46270 */
[----:B------:R-:W-:Y:S01]  /*2c90*/  IMAD R0, R220, c[0x0][0x1e4], R0 ;  /* 0x00007900dc007a24 */ /* 0x000fe200078e0200 */
[----:B------:R-:W-:Y:S01]  /*2ca0*/  ISETP.GE.AND P6, PT, R8, 0x31, PT ;  /* 0x000000310800780c */ /* 0x000fe20003fc6270 */
[----:B------:R-:W-:Y:S01]  /*2cb0*/  IMAD R18, R16, c[0x0][0x214], R21 ;  /* 0x0000850010127a24 */ /* 0x000fe200078e0215 */
[----:B------:R-:W-:Y:S01]  /*2cc0*/  SHF.L.U32 R155, R231, 0x1, RZ ;  /* 0x00000001e79b7819 */ /* 0x000fe200000006ff */
[----:B------:R-:W-:Y:S01]  /*2cd0*/  STL [R1+0x30], R156 ;  /* 0x0000309c01007387 */ /* 0x000fe20000100800 */
[----:B------:R-:W-:-:S03]  /*2ce0*/  IADD3 R3, R3, R0, RZ ;  /* 0x0000000003037210 */ /* 0x000fc60007ffe0ff */
[----:B------:R-:W-:Y:S01]  /*2cf0*/  @P5 ISETP.GE.AND P1, PT, R231, c[0x0][0x1d4], PT ;  /* 0x00007500e7005a0c */ /* 0x000fe20003f26270 */
[----:B------:R-:W-:Y:S04]  /*2d00*/  STL.64 [R1+0x28], R20 ;  /* 0x0000281401007387 */ /* 0x000fe80000100a00 */
[----:B------:R-:W-:Y:S04]  /*2d10*/  STL [R1+0x38], R18 ;  /* 0x0000381201007387 */ /* 0x000fe80000100800 */
[----:B------:R-:W3:Y:S01]  /*2d20*/  LDL R163, [R1+0x10] ;  /* 0x0000100001a37983 */ /* 0x000ee20000100800 */
[----:B--2---:R-:W-:Y:S01]  /*2d30*/  SHF.R.S32.HI R13, RZ, 0x1f, R201 ;  /* 0x0000001fff0d7819 */ /* 0x004fe200000114c9 */
[----:B------:R-:W-:-:S04]  /*2d40*/  IMAD.WIDE.U32 R2, R201, c[0x0][0x1f0], R2 ;  /* 0x00007c00c9027a25 */ /* 0x000fc800078e0002 */
[----:B------:R-:W-:Y:S01]  /*2d50*/  IMAD R0, R13, c[0x0][0x1f0], RZ ;  /* 0x00007c000d007a24 */ /* 0x000fe200078e02ff */
[----:B------:R-:W-:-:S03]  /*2d60*/  IADD3 R2, P0, R2, R158, RZ ;  /* 0x0000009e02027210 */ /* 0x000fc60007f1e0ff */
[----:B------:R-:W-:-:S05]  /*2d70*/  IMAD R0, R201, c[0x0][0x1f4], R0 ;  /* 0x00007d00c9007a24 */ /* 0x000fca00078e0200 */
[----:B------:R-:W-:Y:S02]  /*2d80*/  IADD3.X R3, R156, R3, R0, P0, !PT ;  /* 0x000000039c037210 */ /* 0x000fe400007fe400 */
[----:B------:R-:W-:-:S04]  /*2d90*/  LEA R0, P0, R2, c[0x0][0x1c8], 0x1 ;  /* 0x0000720002007a11 */ /* 0x000fc800078008ff */
[----:B------:R-:W-:Y:S01]  /*2da0*/  LEA.HI.X R5, R2, c[0x0][0x1cc], R3, 0x1, P0 ;  /* 0x0000730002057a11 */ /* 0x000fe200000f0c03 */
[----:B------:R-:W-:Y:S04]  /*2db0*/  SHFL.IDX PT, R4, R0, 0x1, 0x181f ;  /* 0x00381f0000047f89 */ /* 0x000fe800000e0000 */
[----:B------:R-:W1:Y:S04]  /*2dc0*/  SHFL.IDX PT, R2, R0, RZ, 0x181f ;  /* 0x00181fff00027589 */ /* 0x000e6800000e0000 */
[----:B------:R-:W2:Y:S04]  /*2dd0*/  SHFL.IDX PT, R3, R5, RZ, 0x181f ;  /* 0x00181fff05037589 */ /* 0x000ea800000e0000 */
[----:B------:R-:W4:Y:S04]  /*2de0*/  SHFL.IDX PT, R6, R0, 0x2, 0x181f ;  /* 0x00581f0000067f89 */ /* 0x000f2800000e0000 */
[----:B------:R-:W5:Y:S04]  /*2df0*/  SHFL.IDX PT, R10, R5, 0x1, 0x181f ;  /* 0x00381f00050a7f89 */ /* 0x000f6800000e0000 */
[----:B------:R-:W3:Y:S04]  /*2e00*/  SHFL.IDX PT, R7, R5, 0x2, 0x181f ;  /* 0x00581f0005077f89 */ /* 0x000ee800000e0000 */
[----:B------:R-:W-:Y:S01]  /*2e10*/  SHFL.IDX PT, R12, R0, 0x3, 0x181f ;  /* 0x00781f00000c7f89 */ /* 0x000fe200000e0000 */
[----:B-1----:R-:W-:-:S03]  /*2e20*/  @P5 LEA R2, P0, R231, R2, 0x1 ;  /* 0x00000002e7025211 */ /* 0x002fc600078008ff */
[----:B------:R1:W3:Y:S01]  /*2e30*/  SHFL.IDX PT, R14, R0, 0x4, 0x181f ;  /* 0x00981f00000e7f89 */ /* 0x0002e200000e0000 */
[----:B--2---:R-:W-:-:S03]  /*2e40*/  @P5 LEA.HI.X R3, R231, R3, R17, 0x1, P0 ;  /* 0x00000003e7035211 */ /* 0x004fc600000f0c11 */
[----:B------:R-:W-:Y:S04]  /*2e50*/  SHFL.IDX PT, R15, R5, 0x3, 0x181f ;  /* 0x00781f00050f7f89 */ /* 0x000fe800000e0000 */
[----:B------:R2:W-:Y:S01]  /*2e60*/  @P5 LDGSTS.E.BYPASS.LTC128B.128 [R204+0x2900], [R2.64], !P1 ;  /* 0x0290000002cc5fae */ /* 0x0005e2000c901d46 */
[----:B------:R-:W-:-:S03]  /*2e70*/  @P4 ISETP.GE.AND P1, PT, R231, c[0x0][0x1d4], PT ;  /* 0x00007500e7004a0c */ /* 0x000fc60003f26270 */
[----:B------:R3:W3:Y:S01]  /*2e80*/  SHFL.IDX PT, R11, R5, 0x4, 0x181f ;  /* 0x00981f00050b7f89 */ /* 0x0006e200000e0000 */
[----:B-1----:R-:W-:-:S04]  /*2e90*/  IMAD R0, R9, c[0x0][0x208], RZ ;  /* 0x0000820009007a24 */ /* 0x002fc800078e02ff */
[----:B------:R-:W-:Y:S01]  /*2ea0*/  IMAD R0, R220, c[0x0][0x20c], R0 ;  /* 0x00008300dc007a24 */ /* 0x000fe200078e0200 */
[C---:B--2---:R-:W-:Y:S02]  /*2eb0*/  @P4 LEA R2, P0, R231.reuse, R4, 0x1 ;  /* 0x00000004e7024211 */ /* 0x044fe400078008ff */
[C---:B----4-:R-:W-:Y:S02]  /*2ec0*/  @P2 LEA R4, P5, R231.reuse, R6, 0x1 ;  /* 0x00000006e7042211 */ /* 0x050fe400078a08ff */
[C-C-:B-----5:R-:W-:Y:S02]  /*2ed0*/  @P4 LEA.HI.X R3, R231.reuse, R10, R17.reuse, 0x1, P0 ;  /* 0x0000000ae7034211 */ /* 0x160fe400000f0c11 */
[C---:B------:R-:W-:Y:S02]  /*2ee0*/  @P2 ISETP.GE.AND P0, PT, R231.reuse, c[0x0][0x1d4], PT ;  /* 0x00007500e7002a0c */ /* 0x040fe40003f06270 */
[----:B---3--:R-:W-:Y:S01]  /*2ef0*/  @P2 LEA.HI.X R5, R231, R7, R17, 0x1, P5 ;  /* 0x00000007e7052211 */ /* 0x008fe200028f0c11 */
[----:B------:R1:W-:Y:S01]  /*2f00*/  @P4 LDGSTS.E.BYPASS.LTC128B.128 [R204+0x3100], [R2.64], !P1 ;  /* 0x0310000002cc4fae */ /* 0x0003e2000c901d46 */
[----:B------:R-:W-:-:S02]  /*2f10*/  ISETP.GE.AND P5, PT, R8, 0x41, PT ;  /* 0x000000410800780c */ /* 0x000fc40003fa6270 */
[----:B------:R-:W-:-:S07]  /*2f20*/  @P6 ISETP.GE.AND P1, PT, R231, c[0x0][0x1d4], PT ;  /* 0x00007500e7006a0c */ /* 0x000fce0003f26270 */
[----:B------:R2:W-:Y:S04]  /*2f30*/  @P2 LDGSTS.E.BYPASS.LTC128B.128 [R204+0x3900], [R4.64], !P0 ;  /* 0x0390000004cc2fae */ /* 0x0005e8000c101d46 */
[C---:B------:R-:W-:Y:S02]  /*2f40*/  @P5 ISETP.GE.AND P0, PT, R231.reuse, c[0x0][0x1d4], PT ;  /* 0x00007500e7005a0c */ /* 0x040fe40003f06270 */
[----:B------:R-:W-:-:S04]  /*2f50*/  @P5 LEA R6, P2, R231, R14, 0x1 ;  /* 0x0000000ee7065211 */ /* 0x000fc800078408ff */
[----:B------:R-:W-:Y:S01]  /*2f60*/  @P5 LEA.HI.X R7, R231, R11, R17, 0x1, P2 ;  /* 0x0000000be7075211 */ /* 0x000fe200010f0c11 */
[----:B-1----:R-:W-:-:S05]  /*2f70*/  IMAD.WIDE.U32 R2, R220, c[0x0][0x208], RZ ;  /* 0x00008200dc027a25 */ /* 0x002fca00078e00ff */
[----:B------:R-:W-:Y:S01]  /*2f80*/  IADD3 R3, R3, R0, RZ ;  /* 0x0000000003037210 */ /* 0x000fe20007ffe0ff */
[----:B------:R-:W-:Y:S01]  /*2f90*/  IMAD R0, R13, c[0x0][0x218], RZ ;  /* 0x000086000d007a24 */ /* 0x000fe200078e02ff */
[----:B--2---:R-:W-:-:S03]  /*2fa0*/  @P6 LEA R4, P4, R231, R12, 0x1 ;  /* 0x0000000ce7046211 */ /* 0x004fc600078808ff */
[----:B------:R-:W-:Y:S01]  /*2fb0*/  IMAD.WIDE.U32 R2, R201, c[0x0][0x218], R2 ;  /* 0x00008600c9027a25 */ /* 0x000fe200078e0002 */
[----:B------:R-:W-:-:S05]  /*2fc0*/  @P6 LEA.HI.X R5, R231, R15, R17, 0x1, P4 ;  /* 0x0000000fe7056211 */ /* 0x000fca00020f0c11 */
[----:B------:R1:W-:Y:S04]  /*2fd0*/  @P6 LDGSTS.E.BYPASS.LTC128B.128 [R204+0x4100], [R4.64], !P1 ;  /* 0x0410000004cc6fae */ /* 0x0003e8000c901d46 */
[----:B------:R2:W-:Y:S04]  /*2fe0*/  @P5 LDGSTS.E.BYPASS.LTC128B.128 [R204+0x4900], [R6.64], !P0 ;  /* 0x0490000006cc5fae */ /* 0x0005e8000c101d46 */
[----:B------:R-:W0:Y:S01]  /*2ff0*/  LDGDEPBAR ;  /* 0x00000000000079af */ /* 0x000e220000000000 */
[----:B-1----:R-:W-:Y:S01]  /*3000*/  IMAD R4, R201, c[0x0][0x21c], R0 ;  /* 0x00008700c9047a24 */ /* 0x002fe200078e0200 */
[----:B------:R-:W-:Y:S01]  /*3010*/  IADD3 R0, P0, R2, R20, RZ ;  /* 0x0000001402007210 */ /* 0x000fe20007f1e0ff */
[----:B------:R-:W-:-:S04]  /*3020*/  DEPBAR.LE SB0, 0x1 ;  /* 0x000080400000791a */ /* 0x000fc80000000000 */
[----:B------:R-:W-:-:S04]  /*3030*/  DEPBAR.LE SB0, 0x0 ;  /* 0x000080000000791a */ /* 0x000fc80000000000 */
[----:B------:R-:W-:Y:S01]  /*3040*/  BAR.SYNC.DEFER_BLOCKING 0x0 ;  /* 0x0000000000007b1d */ /* 0x000fe20000010000 */
[----:B------:R-:W-:Y:S02]  /*3050*/  IADD3.X R2, R18, R3, R4, P0, !PT ;  /* 0x0000000312027210 */ /* 0x000fe400007fe404 */
[----:B------:R-:W-:-:S04]  /*3060*/  LEA R3, P0, R0, c[0x0][0x1f8], 0x1 ;  /* 0x00007e0000037a11 */ /* 0x000fc800078008ff */
[----:B------:R-:W-:Y:S01]  /*3070*/  LEA.HI.X R4, R0, c[0x0][0x1fc], R2, 0x1, P0 ;  /* 0x00007f0000047a11 */ /* 0x000fe200000f0c02 */
[----:B--2---:R-:W1:Y:S01]  /*3080*/  SHFL.IDX PT, R6, R3, RZ, 0x181f ;  /* 0x00181fff03067589 */ /* 0x004e6200000e0000 */
[----:B------:R-:W-:Y:S02]  /*3090*/  R2P PR, R244, 0x6 ;  /* 0x00000006f4007804 */ /* 0x000fe40000000000 */
[C---:B------:R-:W-:Y:S01]  /*30a0*/  IADD3 R0, R184.reuse, 0x20, RZ ;  /* 0x00000020b8007810 */ /* 0x040fe20007ffe0ff */
[----:B------:R-:W2:Y:S01]  /*30b0*/  SHFL.IDX PT, R7, R4, RZ, 0x181f ;  /* 0x00181fff04077589 */ /* 0x000ea200000e0000 */
[----:B------:R-:W-:Y:S02]  /*30c0*/  ISETP.GE.AND P0, PT, R231, c[0x0][0x1d4], PT ;  /* 0x00007500e7007a0c */ /* 0x000fe40003f06270 */
[----:B------:R-:W-:Y:S01]  /*30d0*/  MOV R2, 0x40 ;  /* 0x0000004000027802 */ /* 0x000fe20000000f00 */
[----:B------:R-:W3:Y:S04]  /*30e0*/  SHFL.IDX PT, R5, R3, 0x1, 0x181f ;  /* 0x00381f0003057f89 */ /* 0x000ee800000e0000 */
[----:B------:R-:W-:Y:S04]  /*30f0*/  LDSM.16.M88.4 R32, [R194] ;  /* 0x00000000c220783b */ /* 0x000fe80000000200 */
[----:B------:R-:W-:Y:S01]  /*3100*/  LDSM.16.M88.4 R52, [R184] ;  /* 0x00000000b834783b */ /* 0x000fe20000000200 */
[----:B------:R-:W-:-:S03]  /*3110*/  @P1 IADD3 R0, R184, -0x20, RZ ;  /* 0xffffffe0b8001810 */ /* 0x000fc60007ffe0ff */
[----:B------:R-:W4:Y:S01]  /*3120*/  SHFL.IDX PT, R11, R4, 0x1, 0x181f ;  /* 0x00381f00040b7f89 */ /* 0x000f2200000e0000 */
[----:B-1----:R-:W-:-:S03]  /*3130*/  IADD3 R6, P1, R6, R155, RZ ;  /* 0x0000009b06067210 */ /* 0x002fc60007f3e0ff */
[----:B------:R-:W1:Y:S01]  /*3140*/  SHFL.IDX PT, R9, R3, 0x2, 0x181f ;  /* 0x00581f0003097f89 */ /* 0x000e6200000e0000 */
[----:B--2---:R-:W-:-:S03]  /*3150*/  IADD3.X R7, R7, R36, RZ, P1, !PT ;  /* 0x0000002407077210 */ /* 0x004fc60000ffe4ff */
[----:B------:R-:W2:Y:S01]  /*3160*/  SHFL.IDX PT, R13, R4, 0x2, 0x181f ;  /* 0x00581f00040d7f89 */ /* 0x000ea200000e0000 */
[----:B---3--:R-:W-:-:S03]  /*3170*/  IADD3 R10, P1, R5, R155, RZ ;  /* 0x0000009b050a7210 */ /* 0x008fc60007f3e0ff */
[----:B------:R-:W-:Y:S04]  /*3180*/  SHFL.IDX PT, R12, R3, 0x3, 0x181f ;  /* 0x00781f00030c7f89 */ /* 0x000fe800000e0000 */
[----:B------:R-:W3:Y:S04]  /*3190*/  SHFL.IDX PT, R14, R3, 0x4, 0x181f ;  /* 0x00981f00030e7f89 */ /* 0x000ee800000e0000 */
[----:B------:R-:W5:Y:S04]  /*31a0*/  LDSM.16.M88.4 R28, [R194+0x2000] ;  /* 0x00200000c21c783b */ /* 0x000f680000000200 */
[----:B------:R-:W1:Y:S04]  /*31b0*/  SHFL.IDX PT, R5, R4, 0x3, 0x181f ;  /* 0x00781f0004057f89 */ /* 0x000e6800000e0000 */
[----:B------:R3:W2:Y:S01]  /*31c0*/  SHFL.IDX PT, R3, R4, 0x4, 0x181f ;  /* 0x00981f0004037f89 */ /* 0x0006a200000e0000 */
[----:B------:R-:W-:-:S03]  /*31d0*/  ISETP.LT.OR P6, PT, R8, 0x1, P0 ;  /* 0x000000010800780c */ /* 0x000fc600007c1670 */
[----:B------:R-:W-:Y:S04]  /*31e0*/  LDSM.16.M88.4 R24, [R197] ;  /* 0x00000000c518783b */ /* 0x000fe80000000200 */
[----:B------:R-:W5:Y:S01]  /*31f0*/  LDSM.16.M88.4 R48, [R0] ;  /* 0x000000000030783b */ /* 0x000f620000000200 */
[----:B------:R-:W-:Y:S02]  /*3200*/  SEL R2, R2, 0xffffffc0, !P2 ;  /* 0xffffffc002027807 */ /* 0x000fe40005000000 */
[C---:B------:R-:W-:Y:S01]  /*3210*/  ISETP.LT.OR P5, PT, R8.reuse, 0x11, P0 ;  /* 0x000000110800780c */ /* 0x040fe200007a1670 */
[----:B------:R-:W-:Y:S01]  /*3220*/  LDSM.16.M88.4 R76, [R184+0x800] ;  /* 0x00080000b84c783b */ /* 0x000fe20000000200 */
[C---:B------:R-:W-:Y:S02]  /*3230*/  ISETP.LT.OR P4, PT, R8.reuse, 0x21, P0 ;  /* 0x000000210800780c */ /* 0x040fe40000781670 */
[C---:B------:R-:W-:Y:S01]  /*3240*/  ISETP.LT.OR P2, PT, R8.reuse, 0x31, P0 ;  /* 0x000000310800780c */ /* 0x040fe20000741670 */
[----:B------:R-:W-:Y:S01]  /*3250*/  LDSM.16.M88.4 R88, [R184+0x1000] ;  /* 0x00100000b858783b */ /* 0x000fe20000000200 */
[----:B------:R-:W-:-:S02]  /*3260*/  ISETP.LT.OR P0, PT, R8, 0x41, P0 ;  /* 0x000000410800780c */ /* 0x000fc40000701670 */
[----:B----4-:R-:W-:Y:S01]  /*3270*/  IADD3.X R11, R11, R36, RZ, P1, !PT ;  /* 0x000000240b0b7210 */ /* 0x010fe20000ffe4ff */
[----:B------:R-:W-:Y:S01]  /*3280*/  LDSM.16.M88.4 R96, [R184+0x1800] ;  /* 0x00180000b860783b */ /* 0x000fe20000000200 */
[----:B-1----:R-:W-:-:S03]  /*3290*/  IADD3 R8, P1, R9, R155, RZ ;  /* 0x0000009b09087210 */ /* 0x002fc60007f3e0ff */
[----:B------:R-:W-:Y:S01]  /*32a0*/  LDSM.16.M88.4 R104, [R184+0x2000] ;  /* 0x00200000b868783b */ /* 0x000fe20000000200 */
[----:B--2---:R-:W-:-:S03]  /*32b0*/  IADD3.X R9, R13, R36, RZ, P1, !PT ;  /* 0x000000240d097210 */ /* 0x004fc60000ffe4ff */
[----:B------:R-:W1:Y:S01]  /*32c0*/  LDSM.16.M88.4 R20, [R197+0x2000] ;  /* 0x00200000c514783b */ /* 0x000e620000000200 */
[----:B---3--:R-:W-:-:S03]  /*32d0*/  IADD3 R4, P1, R14, R155, RZ ;  /* 0x0000009b0e047210 */ /* 0x008fc60007f3e0ff */
[----:B------:R-:W-:Y:S04]  /*32e0*/  LDSM.16.M88.4 R84, [R0+0x800] ;  /* 0x000800000054783b */ /* 0x000fe80000000200 */
[----:B------:R-:W-:Y:S04]  /*32f0*/  LDSM.16.M88.4 R92, [R0+0x1000] ;  /* 0x00100000005c783b */ /* 0x000fe80000000200 */
[----:B------:R-:W-:Y:S04]  /*3300*/  LDSM.16.M88.4 R100, [R0+0x1800] ;  /* 0x001800000064783b */ /* 0x000fe80000000200 */
[----:B------:R-:W-:Y:S04]  /*3310*/  LDSM.16.M88.4 R108, [R0+0x2000] ;  /* 0x00200000006c783b */ /* 0x000fe80000000200 */
[----:B------:R-:W-:Y:S01]  /*3320*/  @!PT LDS RZ, [RZ] ;  /* 0x00000000fffff984 */ /* 0x000fe20000000800 */
[----:B------:R-:W-:Y:S01]  /*3330*/  @!PT LDS RZ, [RZ] ;  /* 0x00000000fffff984 */ /* 0x000fe20000000800 */
[----:B------:R-:W-:Y:S01]  /*3340*/  @!PT LDS RZ, [RZ] ;  /* 0x00000000fffff984 */ /* 0x000fe20000000800 */
[----:B------:R2:W-:Y:S04]  /*3350*/  LDGSTS.E.BYPASS.LTC128B.128 [R204+0x100], [R6.64], !P6 ;  /* 0x0010000006cc7fae */ /* 0x0005e8000f101d46 */
[----:B------:R3:W-:Y:S04]  /*3360*/  LDGSTS.E.BYPASS.LTC128B.128 [R204+0x900], [R10.64], !P5 ;  /* 0x009000000acc7fae */ /* 0x0007e8000e901d46 */
[----:B------:R3:W-:Y:S01]  /*3370*/  LDGSTS.E.BYPASS.LTC128B.128 [R204+0x1100], [R8.64], !P4 ;  /* 0x0110000008cc7fae */ /* 0x0007e2000e101d46 */
[----:B-----5:R-:W-:Y:S01]  /*3380*/  HMMA.16816.F32.BF16 R56, R28, R52, RZ ;  /* 0x000000341c38723c */ /* 0x020fe200000418ff */
[----:B--2---:R-:W-:-:S07]  /*3390*/  IADD3 R6, P6, R12, R155, RZ ;  /* 0x0000009b0c067210 */ /* 0x004fce0007fde0ff */
[----:B------:R-:W-:Y:S01]  /*33a0*/  HMMA.16816.F32.BF16 R12, R32, R52, RZ ;  /* 0x00000034200c723c */ /* 0x000fe200000418ff */
[-C--:B------:R-:W-:Y:S02]  /*33b0*/  IADD3.X R7, R5, R36.reuse, RZ, P6, !PT ;  /* 0x0000002405077210 */ /* 0x080fe400037fe4ff */
[----:B------:R-:W-:Y:S02]  /*33c0*/  IADD3.X R5, R3, R36, RZ, P1, !PT ;  /* 0x0000002403057210 */ /* 0x000fe40000ffe4ff */
[----:B------:R-:W-:Y:S01]  /*33d0*/  IADD3 R3, R184, R2, RZ ;  /* 0x00000002b8037210 */ /* 0x000fe20007ffe0ff */
[----:B------:R2:W-:Y:S04]  /*33e0*/  LDGSTS.E.BYPASS.LTC128B.128 [R204+0x1900], [R6.64], !P2 ;  /* 0x0190000006cc7fae */ /* 0x0005e8000d101d46 */
[----:B------:R2:W-:Y:S04]  /*33f0*/  LDGSTS.E.BYPASS.LTC128B.128 [R204+0x2100], [R4.64], !P0 ;  /* 0x0210000004cc7fae */ /* 0x0005e8000c101d46 */
[----:B------:R-:W-:Y:S04]  /*3400*/  LDSM.16.M88.4 R44, [R3] ;  /* 0x00000000032c783b */ /* 0x000fe80000000200 */
[----:B------:R-:W4:Y:S01]  /*3410*/  LDSM.16.M88.4 R16, [R195] ;  /* 0x00000000c310783b */ /* 0x000f220000000200 */
[----:B------:R-:W-:-:S03]  /*3420*/  IADD3 R189, R2, R0, RZ ;  /* 0x0000000002bd7210 */ /* 0x000fc60007ffe0ff */
[----:B---3--:R-:W-:Y:S02]  /*3430*/  LDSM.16.M88.4 R8, [R196] ;  /* 0x00000000c408783b */ /* 0x008fe40000000200 */
[-C--:B------:R-:W-:Y:S02]  /*3440*/  HMMA.16816.F32.BF16 R60, R24, R48.reuse, R12 ;  /* 0x00000030183c723c */ /* 0x080fe4000004180c */
[----:B------:R-:W3:Y:S04]  /*3450*/  LDSM.16.M88.4 R12, [R195+0x2000] ;  /* 0x00200000c30c783b */ /* 0x000ee80000000200 */
[----:B------:R-:W5:Y:S02]  /*3460*/  LDSM.16.M88.4 R40, [R189] ;  /* 0x00000000bd28783b */ /* 0x000f640000000200 */
[----:B-1----:R-:W-:Y:S02]  /*3470*/  HMMA.16816.F32.BF16 R56, R20, R48, R56 ;  /* 0x000000301438723c */ /* 0x002fe40000041838 */
[----:B------:R-:W0:Y:S04]  /*3480*/  LDGDEPBAR ;  /* 0x00000000000079af */ /* 0x000e280000000000 */
[----:B--2---:R-:W1:Y:S02]  /*3490*/  LDSM.16.M88.4 R4, [R196+0x2000] ;  /* 0x00200000c404783b */ /* 0x004e640000000200 */
[----:B------:R-:W-:Y:S08]  /*34a0*/  HMMA.16816.F32.BF16 R68, R32, R54, RZ ;  /* 0x000000362044723c */ /* 0x000ff000000418ff */
[----:B----4-:R-:W-:Y:S08]  /*34b0*/  HMMA.16816.F32.BF16 R64, R16, R44, R60 ;  /* 0x0000002c1040723c */ /* 0x010ff0000004183c */
[----:B------:R-:W-:Y:S08]  /*34c0*/  HMMA.16816.F32.BF16 R60, R28, R54, RZ ;  /* 0x000000361c3c723c */ /* 0x000ff000000418ff */
[----:B---3--:R-:W-:Y:S08]  /*34d0*/  HMMA.16816.F32.BF16 R52, R12, R44, R56 ;  /* 0x0000002c0c34723c */ /* 0x008ff00000041838 */
[----:B------:R-:W-:Y:S08]  /*34e0*/  HMMA.16816.F32.BF16 R56, R24, R50, R68 ;  /* 0x000000321838723c */ /* 0x000ff00000041844 */
[----:B-----5:R-:W-:Y:S08]  /*34f0*/  HMMA.16816.F32.BF16 R68, R8, R40, R64 ;  /* 0x000000280844723c */ /* 0x020ff00000041840 */
[----:B------:R-:W-:Y:S01]  /*3500*/  HMMA.16816.F32.BF16 R64, R20, R50, R60 ;  /* 0x000000321440723c */ /* 0x000fe2000004183c */
[----:B------:R-:W2:Y:S07]  /*3510*/  LDSM.16.M88.4 R48, [R3+0x800] ;  /* 0x000800000330783b */ /* 0x000eae0000000200 */
[----:B------:R-:W-:Y:S08]  /*3520*/  HMMA.16816.F32.BF16 R60, R32, R76, RZ ;  /* 0x0000004c203c723c */ /* 0x000ff000000418ff */
[----:B-1----:R-:W-:Y:S08]  /*3530*/  HMMA.16816.F32.BF16 R80, R4, R40, R52 ;  /* 0x000000280450723c */ /* 0x002ff00000041834 */
[----:B------:R-:W-:Y:S01]  /*3540*/  HMMA.16816.F32.BF16 R52, R16, R46, R56 ;  /* 0x0000002e1034723c */ /* 0x000fe20000041838 */
[----:B------:R-:W-:-:S07]  /*3550*/  FMUL.FTZ R0, R68, c[0x0][0x320] ;  /* 0x0000c80044007a20 */ /* 0x000fce0000410000 */
[----:B------:R-:W-:Y:S01]  /*3560*/  HMMA.16816.F32.BF16 R56, R28, R76, RZ ;  /* 0x0000004c1c38723c */ /* 0x000fe200000418ff */
[----:B------:R1:W3:Y:S07]  /*3570*/  MUFU.TANH R154, R0 ;  /* 0x00000000009a7308 */ /* 0x0002ee0000002400 */
[----:B------:R-:W-:Y:S01]  /*3580*/  HMMA.16816.F32.BF16 R60, R24, R84, R60 ;  /* 0x00000054183c723c */ /* 0x000fe2000004183c */
[----:B-1----:R-:W-:-:S07]  /*3590*/  FMUL.FTZ R0, R69, c[0x0][0x320] ;  /* 0x0000c80045007a20 */ /* 0x002fce0000410000 */
[----:B------:R-:W-:Y:S01]  /*35a0*/  HMMA.16816.F32.BF16 R64, R12, R46, R64 ;  /* 0x0000002e0c40723c */ /* 0x000fe20000041840 */
[----:B------:R-:W1:Y:S01]  /*35b0*/  LDSM.16.M88.4 R44, [R189+0x800] ;  /* 0x00080000bd2c783b */ /* 0x000e620000000200 */
[----:B------:R4:W1:Y:S02]  /*35c0*/  MUFU.TANH R153, R0 ;  /* 0x0000000000997308 */ /* 0x0008640000002400 */
[----:B----4-:R-:W-:-:S06]  /*35d0*/  FMUL.FTZ R0, R70, c[0x0][0x320] ;  /* 0x0000c80046007a20 */ /* 0x010fcc0000410000 */
[----:B------:R4:W1:Y:S02]  /*35e0*/  MUFU.TANH R152, R0 ;  /* 0x0000000000987308 */ /* 0x0008640000002400 */
[----:B----4-:R-:W-:Y:S02]  /*35f0*/  FMUL.FTZ R0, R71, c[0x0][0x320] ;  /* 0x0000c80047007a20 */ /* 0x010fe40000410000 */
[----:B------:R-:W-:Y:S04]  /*3600*/  HMMA.16816.F32.BF16 R68, R8, R42, R52 ;  /* 0x0000002a0844723c */ /* 0x000fe80000041834 */
[----:B------:R4:W1:Y:S04]  /*3610*/  MUFU.TANH R151, R0 ;  /* 0x0000000000977308 */ /* 0x0008680000002400 */
[----:B------:R-:W-:Y:S01]  /*3620*/  HMMA.16816.F32.BF16 R52, R20, R84, R56 ;  /* 0x000000541434723c */ /* 0x000fe20000041838 */
[----:B----4-:R-:W-:-:S07]  /*3630*/  FMUL.FTZ R0, R80, c[0x0][0x320] ;  /* 0x0000c80050007a20 */ /* 0x010fce0000410000 */
[----:B------:R-:W-:Y:S01]  /*3640*/  HMMA.16816.F32.BF16 R56, R32, R78, RZ ;  /* 0x0000004e2038723c */ /* 0x000fe200000418ff */
[----:B------:R4:W1:Y:S07]  /*3650*/  MUFU.TANH R150, R0 ;  /* 0x0000000000967308 */ /* 0x00086e0000002400 */
[----:B--2---:R-:W-:Y:S01]  /*3660*/  HMMA.16816.F32.BF16 R60, R16, R48, R60 ;  /* 0x00000030103c723c */ /* 0x004fe2000004183c */
[----:B----4-:R-:W-:-:S04]  /*3670*/  FMUL.FTZ R0, R81, c[0x0][0x320] ;  /* 0x0000c80051007a20 */ /* 0x010fc80000410000 */
[----:B------:R2:W4:Y:S03]  /*3680*/  MUFU.TANH R149, R0 ;  /* 0x0000000000957308 */ /* 0x0005260000002400 */
[----:B------:R-:W-:Y:S01]  /*3690*/  HMMA.16816.F32.BF16 R72, R4, R42, R64 ;  /* 0x0000002a0448723c */ /* 0x000fe20000041840 */
[----:B--2---:R-:W-:-:S04]  /*36a0*/  FMUL.FTZ R0, R82, c[0x0][0x320] ;  /* 0x0000c80052007a20 */ /* 0x004fc80000410000 */
[----:B------:R2:W1:Y:S03]  /*36b0*/  MUFU.TANH R145, R0 ;  /* 0x0000000000917308 */ /* 0x0004660000002400 */
[----:B------:R-:W-:Y:S01]  /*36c0*/  HMMA.16816.F32.BF16 R64, R28, R78, RZ ;  /* 0x0000004e1c40723c */ /* 0x000fe200000418ff */
[----:B--2---:R-:W-:-:S04]  /*36d0*/  FMUL.FTZ R0, R83, c[0x0][0x320] ;  /* 0x0000c80053007a20 */ /* 0x004fc80000410000 */
[----:B------:R2:W1:Y:S03]  /*36e0*/  MUFU.TANH R146, R0 ;  /* 0x0000000000927308 */ /* 0x0004660000002400 */
[----:B------:R-:W-:Y:S01]  /*36f0*/  HMMA.16816.F32.BF16 R40, R12, R48, R52 ;  /* 0x000000300c28723c */ /* 0x000fe20000041834 */
[----:B--2---:R-:W-:-:S04]  /*3700*/  FMUL.FTZ R0, R68, c[0x0][0x320] ;  /* 0x0000c80044007a20 */ /* 0x004fc80000410000 */
[----:B------:R2:W1:Y:S03]  /*3710*/  MUFU.TANH R148, R0 ;  /* 0x0000000000947308 */ /* 0x0004660000002400 */
[----:B------:R-:W-:Y:S01]  /*3720*/  HMMA.16816.F32.BF16 R52, R24, R86, R56 ;  /* 0x000000561834723c */ /* 0x000fe20000041838 */
[----:B--2---:R-:W-:-:S04]  /*3730*/  FMUL.FTZ R0, R69, c[0x0][0x320] ;  /* 0x0000c80045007a20 */ /* 0x004fc80000410000 */
[----:B------:R2:W1:Y:S03]  /*3740*/  MUFU.TANH R147, R0 ;  /* 0x0000000000937308 */ /* 0x0004660000002400 */
[----:B------:R-:W-:Y:S01]  /*3750*/  HMMA.16816.F32.BF16 R64, R20, R86, R64 ;  /* 0x000000561440723c */ /* 0x000fe20000041840 */
[----:B--2---:R-:W-:-:S04]  /*3760*/  FMUL.FTZ R0, R70, c[0x0][0x320] ;  /* 0x0000c80046007a20 */ /* 0x004fc80000410000 */
[----:B------:R2:W1:Y:S02]  /*3770*/  MUFU.TANH R144, R0 ;  /* 0x0000000000907308 */ /* 0x0004640000002400 */
[----:B--2---:R-:W-:Y:S02]  /*3780*/  FMUL.FTZ R0, R71, c[0x0][0x320] ;  /* 0x0000c80047007a20 */ /* 0x004fe40000410000 */
[----:B-1----:R-:W-:Y:S04]  /*3790*/  HMMA.16816.F32.BF16 R68, R8, R44, R60 ;  /* 0x0000002c0844723c */ /* 0x002fe8000004183c */
[----:B------:R1:W2:Y:S04]  /*37a0*/  MUFU.TANH R143, R0 ;  /* 0x00000000008f7308 */ /* 0x0002a80000002400 */
[----:B------:R-:W-:Y:S01]  /*37b0*/  HMMA.16816.F32.BF16 R60, R32, R88, RZ ;  /* 0x00000058203c723c */ /* 0x000fe200000418ff */
[----:B-1----:R-:W-:-:S04]  /*37c0*/  FMUL.FTZ R0, R72, c[0x0][0x320] ;  /* 0x0000c80048007a20 */ /* 0x002fc80000410000 */
[----:B------:R1:W1:Y:S03]  /*37d0*/  MUFU.TANH R142, R0 ;  /* 0x00000000008e7308 */ /* 0x0002660000002400 */
[----:B------:R-:W-:Y:S01]  /*37e0*/  HMMA.16816.F32.BF16 R76, R4, R44, R40 ;  /* 0x0000002c044c723c */ /* 0x000fe20000041828 */
[----:B------:R-:W5:Y:S07]  /*37f0*/  LDSM.16.M88.4 R40, [R3+0x1000] ;  /* 0x001000000328783b */ /* 0x000f6e0000000200 */
[----:B------:R-:W-:Y:S01]  /*3800*/  HMMA.16816.F32.BF16 R52, R16, R50, R52 ;  /* 0x000000321034723c */ /* 0x000fe20000041834 */
[----:B-1----:R-:W-:-:S04]  /*3810*/  FMUL.FTZ R0, R73, c[0x0][0x320] ;  /* 0x0000c80049007a20 */ /* 0x002fc80000410000 */
[----:B------:R1:W1:Y:S03]  /*3820*/  MUFU.TANH R141, R0 ;  /* 0x00000000008d7308 */ /* 0x0002660000002400 */
[----:B------:R-:W-:Y:S01]  /*3830*/  HMMA.16816.F32.BF16 R56, R28, R88, RZ ;  /* 0x000000581c38723c */ /* 0x000fe200000418ff */
[----:B-1----:R-:W-:-:S04]  /*3840*/  FMUL.FTZ R0, R74, c[0x0][0x320] ;  /* 0x0000c8004a007a20 */ /* 0x002fc80000410000 */
[----:B------:R1:W1:Y:S03]  /*3850*/  MUFU.TANH R137, R0 ;  /* 0x0000000000897308 */ /* 0x0002660000002400 */
[----:B------:R-:W-:Y:S01]  /*3860*/  HMMA.16816.F32.BF16 R64, R12, R50, R64 ;  /* 0x000000320c40723c */ /* 0x000fe20000041840 */
[----:B------:R-:W2:Y:S01]  /*3870*/  LDSM.16.M88.4 R48, [R189+0x1000] ;  /* 0x00100000bd30783b */ /* 0x000ea20000000200 */
[----:B-1----:R-:W-:-:S04]  /*3880*/  FMUL.FTZ R0, R75, c[0x0][0x320] ;  /* 0x0000c8004b007a20 */ /* 0x002fc80000410000 */
[----:B------:R1:W1:Y:S02]  /*3890*/  MUFU.TANH R138, R0 ;  /* 0x00000000008a7308 */ /* 0x0002640000002400 */
[----:B------:R-:W-:Y:S01]  /*38a0*/  HMMA.16816.F32.BF16 R60, R24, R92, R60 ;  /* 0x0000005c183c723c */ /* 0x000fe2000004183c */
[----:B-1----:R-:W-:-:S05]  /*38b0*/  FMUL.FTZ R0, R68, c[0x0][0x320] ;  /* 0x0000c80044007a20 */ /* 0x002fca0000410000 */
[----:B------:R1:W1:Y:S02]  /*38c0*/  MUFU.TANH R140, R0 ;  /* 0x00000000008c7308 */ /* 0x0002640000002400 */
[----:B-1----:R-:W-:-:S06]  /*38d0*/  FMUL.FTZ R0, R69, c[0x0][0x320] ;  /* 0x0000c80045007a20 */ /* 0x002fcc0000410000 */
[----:B------:R1:W1:Y:S02]  /*38e0*/  MUFU.TANH R139, R0 ;  /* 0x00000000008b7308 */ /* 0x0002640000002400 */
[----:B-1----:R-:W-:-:S06]  /*38f0*/  FMUL.FTZ R0, R70, c[0x0][0x320] ;  /* 0x0000c80046007a20 */ /* 0x002fcc0000410000 */
[----:B------:R1:W1:Y:S01]  /*3900*/  MUFU.TANH R136, R0 ;  /* 0x0000000000887308 */ /* 0x0002620000002400 */
[----:B------:R-:W-:Y:S01]  /*3910*/  HMMA.16816.F32.BF16 R72, R4, R46, R64 ;  /* 0x0000002e0448723c */ /* 0x000fe20000041840 */
[----:B-1----:R-:W-:-:S07]  /*3920*/  FMUL.FTZ R0, R71, c[0x0][0x320] ;  /* 0x0000c80047007a20 */ /* 0x002fce0000410000 */
[----:B------:R-:W-:Y:S01]  /*3930*/  HMMA.16816.F32.BF16 R68, R8, R46, R52 ;  /* 0x0000002e0844723c */ /* 0x000fe20000041834 */
[----:B------:R1:W1:Y:S07]  /*3940*/  MUFU.TANH R135, R0 ;  /* 0x0000000000877308 */ /* 0x00026e0000002400 */
[----:B------:R-:W-:Y:S01]  /*3950*/  HMMA.16816.F32.BF16 R52, R20, R92, R56 ;  /* 0x0000005c1434723c */ /* 0x000fe20000041838 */
[----:B-1----:R-:W-:-:S07]  /*3960*/  FMUL.FTZ R0, R76, c[0x0][0x320] ;  /* 0x0000c8004c007a20 */ /* 0x002fce0000410000 */
[-C--:B------:R-:W-:Y:S01]  /*3970*/  HMMA.16816.F32.BF16 R56, R32, R90.reuse, RZ ;  /* 0x0000005a2038723c */ /* 0x080fe200000418ff */
[----:B------:R1:W1:Y:S07]  /*3980*/  MUFU.TANH R134, R0 ;  /* 0x0000000000867308 */ /* 0x00026e0000002400 */
[----:B------:R-:W-:Y:S01]  /*3990*/  HMMA.16816.F32.BF16 R64, R28, R90, RZ ;  /* 0x0000005a1c40723c */ /* 0x000fe200000418ff */
[----:B-1----:R-:W-:-:S07]  /*39a0*/  FMUL.FTZ R0, R77, c[0x0][0x320] ;  /* 0x0000c8004d007a20 */ /* 0x002fce0000410000 */
[----:B-----5:R-:W-:Y:S01]  /*39b0*/  HMMA.16816.F32.BF16 R60, R16, R40, R60 ;  /* 0x00000028103c723c */ /* 0x020fe2000004183c */
[----:B------:R1:W1:Y:S02]  /*39c0*/  MUFU.TANH R133, R0 ;  /* 0x0000000000857308 */ /* 0x0002640000002400 */
[----:B-1----:R-:W-:-:S06]  /*39d0*/  FMUL.FTZ R0, R78, c[0x0][0x320] ;  /* 0x0000c8004e007a20 */ /* 0x002fcc0000410000 */
[----:B------:R1:W1:Y:S01]  /*39e0*/  MUFU.TANH R89, R0 ;  /* 0x0000000000597308 */ /* 0x0002620000002400 */
[----:B------:R-:W-:Y:S01]  /*39f0*/  HMMA.16816.F32.BF16 R44, R12, R40, R52 ;  /* 0x000000280c2c723c */ /* 0x000fe20000041834 */
[----:B-1----:R-:W-:-:S06]  /*3a00*/  FMUL.FTZ R0, R79, c[0x0][0x320] ;  /* 0x0000c8004f007a20 */ /* 0x002fcc0000410000 */
[----:B------:R1:W1:Y:S01]  /*3a10*/  MUFU.TANH R122, R0 ;  /* 0x00000000007a7308 */ /* 0x0002620000002400 */
[----:B------:R-:W-:Y:S01]  /*3a20*/  HMMA.16816.F32.BF16 R52, R24, R94, R56 ;  /* 0x0000005e1834723c */ /* 0x000fe20000041838 */
[----:B-1----:R-:W-:-:S06]  /*3a30*/  FMUL.FTZ R0, R68, c[0x0][0x320] ;  /* 0x0000c80044007a20 */ /* 0x002fcc0000410000 */
[----:B------:R1:W1:Y:S01]  /*3a40*/  MUFU.TANH R131, R0 ;  /* 0x0000000000837308 */ /* 0x0002620000002400 */
[----:B------:R-:W-:Y:S01]  /*3a50*/  HMMA.16816.F32.BF16 R64, R20, R94, R64 ;  /* 0x0000005e1440723c */ /* 0x000fe20000041840 */
[----:B-1----:R-:W-:-:S06]  /*3a60*/  FMUL.FTZ R0, R69, c[0x0][0x320] ;  /* 0x0000c80045007a20 */ /* 0x002fcc0000410000 */
[----:B------:R1:W1:Y:S02]  /*3a70*/  MUFU.TANH R123, R0 ;  /* 0x00000000007b7308 */ /* 0x0002640000002400 */
[----:B-1----:R-:W-:-:S06]  /*3a80*/  FMUL.FTZ R0, R70, c[0x0][0x320] ;  /* 0x0000c80046007a20 */ /* 0x002fcc0000410000 */
[----:B------:R1:W1:Y:S01]  /*3a90*/  MUFU.TANH R121, R0 ;  /* 0x0000000000797308 */ /* 0x0002620000002400 */
[----:B--2---:R-:W-:Y:S01]  /*3aa0*/  HMMA.16816.F32.BF16 R76, R4, R48, R44 ;  /* 0x00000030044c723c */ /* 0x004fe2000004182c */
[----:B-1----:R-:W-:-:S07]  /*3ab0*/  FMUL.FTZ R0, R71, c[0x0][0x320] ;  /* 0x0000c80047007a20 */ /* 0x002fce0000410000 */
[----:B------:R-:W-:Y:S01]  /*3ac0*/  HMMA.16816.F32.BF16 R68, R8, R48, R60 ;  /* 0x000000300844723c */ /* 0x000fe2000004183c */
[----:B------:R1:W2:Y:S07]  /*3ad0*/  MUFU.TANH R120, R0 ;  /* 0x0000000000787308 */ /* 0x0002ae0000002400 */
[----:B------:R-:W-:Y:S01]  /*3ae0*/  HMMA.16816.F32.BF16 R60, R32, R96, RZ ;  /* 0x00000060203c723c */ /* 0x000fe200000418ff */
[----:B-1----:R-:W-:-:S04]  /*3af0*/  FMUL.FTZ R0, R72, c[0x0][0x320] ;  /* 0x0000c80048007a20 */ /* 0x002fc80000410000 */
[----:B------:R1:W1:Y:S03]  /*3b00*/  MUFU.TANH R93, R0 ;  /* 0x00000000005d7308 */ /* 0x0002660000002400 */
[----:B------:R-:W-:Y:S01]  /*3b10*/  HMMA.16816.F32.BF16 R44, R16, R42, R52 ;  /* 0x0000002a102c723c */ /* 0x000fe20000041834 */
[----:B------:R-:W5:Y:S01]  /*3b20*/  LDSM.16.M88.4 R52, [R3+0x1800] ;  /* 0x001800000334783b */ /* 0x000f620000000200 */
[----:B-1----:R-:W-:-:S04]  /*3b30*/  FMUL.FTZ R0, R73, c[0x0][0x320] ;  /* 0x0000c80049007a20 */ /* 0x002fc80000410000 */
[----:B------:R1:W1:Y:S02]  /*3b40*/  MUFU.TANH R119, R0 ;  /* 0x0000000000777308 */ /* 0x0002640000002400 */
[----:B------:R-:W-:Y:S01]  /*3b50*/  HMMA.16816.F32.BF16 R64, R12, R42, R64 ;  /* 0x0000002a0c40723c */ /* 0x000fe20000041840 */
[----:B------:R-:W2:Y:S01]  /*3b60*/  LDSM.16.M88.4 R40, [R189+0x1800] ;  /* 0x00180000bd28783b */ /* 0x000ea20000000200 */
[----:B-1----:R-:W-:-:S04]  /*3b70*/  FMUL.FTZ R0, R74, c[0x0][0x320] ;  /* 0x0000c8004a007a20 */ /* 0x002fc80000410000 */
[----:B------:R1:W1:Y:S02]  /*3b80*/  MUFU.TANH R39, R0 ;  /* 0x0000000000277308 */ /* 0x0002640000002400 */
[----:B------:R-:W-:Y:S01]  /*3b90*/  HMMA.16816.F32.BF16 R56, R28, R96, RZ ;  /* 0x000000601c38723c */ /* 0x000fe200000418ff */
[----:B-1----:R-:W-:-:S05]  /*3ba0*/  FMUL.FTZ R0, R75, c[0x0][0x320] ;  /* 0x0000c8004b007a20 */ /* 0x002fca0000410000 */
[----:B------:R1:W1:Y:S02]  /*3bb0*/  MUFU.TANH R94, R0 ;  /* 0x00000000005e7308 */ /* 0x0002640000002400 */
[----:B------:R-:W-:Y:S01]  /*3bc0*/  HMMA.16816.F32.BF16 R60, R24, R100, R60 ;  /* 0x00000064183c723c */ /* 0x000fe2000004183c */
[----:B-1----:R-:W-:-:S05]  /*3bd0*/  FMUL.FTZ R0, R68, c[0x0][0x320] ;  /* 0x0000c80044007a20 */ /* 0x002fca0000410000 */
[----:B------:R1:W1:Y:S02]  /*3be0*/  MUFU.TANH R117, R0 ;  /* 0x0000000000757308 */ /* 0x0002640000002400 */
[----:B-1----:R-:W-:-:S06]  /*3bf0*/  FMUL.FTZ R0, R69, c[0x0][0x320] ;  /* 0x0000c80045007a20 */ /* 0x002fcc0000410000 */
[----:B------:R1:W1:Y:S01]  /*3c00*/  MUFU.TANH R116, R0 ;  /* 0x0000000000747308 */ /* 0x0002620000002400 */
[----:B------:R-:W-:Y:S01]  /*3c10*/  HMMA.16816.F32.BF16 R72, R4, R50, R64 ;  /* 0x000000320448723c */ /* 0x000fe20000041840 */
[----:B-1----:R-:W-:-:S06]  /*3c20*/  FMUL.FTZ R0, R70, c[0x0][0x320] ;  /* 0x0000c80046007a20 */ /* 0x002fcc0000410000 */
[----:B------:R1:W1:Y:S02]  /*3c30*/  MUFU.TANH R87, R0 ;  /* 0x0000000000577308 */ /* 0x0002640000002400 */
[----:B-1----:R-:W-:Y:S02]  /*3c40*/  FMUL.FTZ R0, R71, c[0x0][0x320] ;  /* 0x0000c80047007a20 */ /* 0x002fe40000410000 */
[----:B------:R-:W-:Y:S04]  /*3c50*/  HMMA.16816.F32.BF16 R68, R8, R50, R44 ;  /* 0x000000320844723c */ /* 0x000fe8000004182c */
[----:B------:R1:W1:Y:S04]  /*3c60*/  MUFU.TANH R112, R0 ;  /* 0x0000000000707308 */ /* 0x0002680000002400 */
[----:B------:R-:W-:Y:S01]  /*3c70*/  HMMA.16816.F32.BF16 R44, R20, R100, R56 ;  /* 0x00000064142c723c */ /* 0x000fe20000041838 */
[----:B-1----:R-:W-:-:S07]  /*3c80*/  FMUL.FTZ R0, R76, c[0x0][0x320] ;  /* 0x0000c8004c007a20 */ /* 0x002fce0000410000 */
[----:B------:R-:W-:Y:S01]  /*3c90*/  HMMA.16816.F32.BF16 R48, R32, R98, RZ ;  /* 0x000000622030723c */ /* 0x000fe200000418ff */
[----:B------:R1:W1:Y:S07]  /*3ca0*/  MUFU.TANH R115, R0 ;  /* 0x0000000000737308 */ /* 0x00026e0000002400 */
[----:B-----5:R-:W-:Y:S01]  /*3cb0*/  HMMA.16816.F32.BF16 R56, R16, R52, R60 ;  /* 0x000000341038723c */ /* 0x020fe2000004183c */
[----:B-1----:R-:W-:-:S04]  /*3cc0*/  FMUL.FTZ R0, R77, c[0x0][0x320] ;  /* 0x0000c8004d007a20 */ /* 0x002fc80000410000 */
[----:B------:R1:W1:Y:S03]  /*3cd0*/  MUFU.TANH R124, R0 ;  /* 0x00000000007c7308 */ /* 0x0002660000002400 */
[----:B------:R-:W-:Y:S01]  /*3ce0*/  HMMA.16816.F32.BF16 R60, R28, R98, RZ ;  /* 0x000000621c3c723c */ /* 0x000fe200000418ff */
[----:B-1----:R-:W-:-:S04]  /*3cf0*/  FMUL.FTZ R0, R78, c[0x0][0x320] ;  /* 0x0000c8004e007a20 */ /* 0x002fc80000410000 */
[----:B------:R1:W1:Y:S03]  /*3d00*/  MUFU.TANH R127, R0 ;  /* 0x00000000007f7308 */ /* 0x0002660000002400 */
[----:B------:R-:W-:Y:S01]  /*3d10*/  HMMA.16816.F32.BF16 R44, R12, R52, R44 ;  /* 0x000000340c2c723c */ /* 0x000fe2000004182c */
[----:B-1----:R-:W-:-:S04]  /*3d20*/  FMUL.FTZ R0, R79, c[0x0][0x320] ;  /* 0x0000c8004f007a20 */ /* 0x002fc80000410000 */
[----:B------:R1:W1:Y:S03]  /*3d30*/  MUFU.TANH R128, R0 ;  /* 0x0000000000807308 */ /* 0x0002660000002400 */
[----:B------:R-:W-:Y:S01]  /*3d40*/  HMMA.16816.F32.BF16 R48, R24, R102, R48 ;  /* 0x000000661830723c */ /* 0x000fe20000041830 */
[----:B-1----:R-:W-:-:S04]  /*3d50*/  FMUL.FTZ R0, R68, c[0x0][0x320] ;  /* 0x0000c80044007a20 */ /* 0x002fc80000410000 */
[----:B------:R1:W1:Y:S02]  /*3d60*/  MUFU.TANH R86, R0 ;  /* 0x0000000000567308 */ /* 0x0002640000002400 */
[----:B-1----:R-:W-:-:S06]  /*3d70*/  FMUL.FTZ R0, R69, c[0x0][0x320] ;  /* 0x0000c80045007a20 */ /* 0x002fcc0000410000 */
[----:B------:R1:W1:Y:S01]  /*3d80*/  MUFU.TANH R85, R0 ;  /* 0x0000000000557308 */ /* 0x0002620000002400 */
[----:B------:R-:W-:Y:S01]  /*3d90*/  HMMA.16816.F32.BF16 R64, R20, R102, R60 ;  /* 0x000000661440723c */ /* 0x000fe2000004183c */
[----:B-1----:R-:W-:-:S06]  /*3da0*/  FMUL.FTZ R0, R70, c[0x0][0x320] ;  /* 0x0000c80046007a20 */ /* 0x002fcc0000410000 */
[----:B------:R1:W1:Y:S01]  /*3db0*/  MUFU.TANH R113, R0 ;  /* 0x0000000000717308 */ /* 0x0002620000002400 */
[----:B------:R-:W-:Y:S01]  /*3dc0*/  HMMA.16816.F32.BF16 R60, R32, R104, RZ ;  /* 0x00000068203c723c */ /* 0x000fe200000418ff */
[----:B-1----:R-:W-:-:S07]  /*3dd0*/  FMUL.FTZ R0, R71, c[0x0][0x320] ;  /* 0x0000c80047007a20 */ /* 0x002fce0000410000 */
[----:B--2---:R-:W-:Y:S01]  /*3de0*/  HMMA.16816.F32.BF16 R68, R8, R40, R56 ;  /* 0x000000280844723c */ /* 0x004fe20000041838 */
[----:B------:R1:W2:Y:S02]  /*3df0*/  MUFU.TANH R114, R0 ;  /* 0x0000000000727308 */ /* 0x0002a40000002400 */
[----:B-1----:R-:W-:-:S06]  /*3e00*/  FMUL.FTZ R0, R72, c[0x0][0x320] ;  /* 0x0000c80048007a20 */ /* 0x002fcc0000410000 */
[----:B------:R1:W1:Y:S01]  /*3e10*/  MUFU.TANH R125, R0 ;  /* 0x00000000007d7308 */ /* 0x0002620000002400 */
        /* <DEDUP_REMOVED lines=16> */
[----:B------:R-:W-:Y:S01]  /*3f20*/  HMMA.16816.F32.BF16 R32, R32, R106, RZ ;  /* 0x0000006a2020723c */ /* 0x000fe200000418ff */
[----:B-1----:R-:W-:-:S06]  /*3f30*/  FMUL.FTZ R0, R70, c[0x0][0x320] ;  /* 0x0000c80046007a20 */ /* 0x002fcc0000410000 */
[----:B------:R1:W1:Y:S01]  /*3f40*/  MUFU.TANH R82, R0 ;  /* 0x0000000000527308 */ /* 0x0002620000002400 */
[----:B------:R-:W-:Y:S01]  /*3f50*/  HMMA.16816.F32.BF16 R56, R20, R108, R56 ;  /* 0x0000006c1438723c */ /* 0x000fe20000041838 */
[----:B-1----:R-:W-:-:S07]  /*3f60*/  FMUL.FTZ R0, R71, c[0x0][0x320] ;  /* 0x0000c80047007a20 */ /* 0x002fce0000410000 */
[----:B------:R-:W-:Y:S01]  /*3f70*/  HMMA.16816.F32.BF16 R68, R8, R42, R48 ;  /* 0x0000002a0844723c */ /* 0x000fe20000041830 */
[----:B------:R-:W1:Y:S01]  /*3f80*/  LDSM.16.M88.4 R48, [R189+0x2000] ;  /* 0x00200000bd30783b */ /* 0x000e620000000200 */
[----:B------:R2:W1:Y:S01]  /*3f90*/  MUFU.TANH R81, R0 ;  /* 0x0000000000517308 */ /* 0x0004620000002400 */
[----:B------:R-:W-:Y:S01]  /*3fa0*/  ISETP.GT.AND P1, PT, R132, R163, PT ;  /* 0x000000a38400720c */ /* 0x000fe20003f24270 */
[----:B------:R-:W-:-:S04]  /*3fb0*/  DEPBAR.LE SB0, 0x0 ;  /* 0x000080000000791a */ /* 0x000fc80000000000 */
[----:B--2---:R-:W-:-:S04]  /*3fc0*/  FMUL.FTZ R0, R76, c[0x0][0x320] ;  /* 0x0000c8004c007a20 */ /* 0x004fc80000410000 */
[----:B------:R2:W1:Y:S01]  /*3fd0*/  MUFU.TANH R80, R0 ;  /* 0x0000000000507308 */ /* 0x0004620000002400 */
[----:B------:R-:W-:Y:S08]  /*3fe0*/  HMMA.16816.F32.BF16 R64, R4, R42, R52 ;  /* 0x0000002a0440723c */ /* 0x000ff00000041834 */
[----:B-----5:R-:W-:Y:S01]  /*3ff0*/  HMMA.16816.F32.BF16 R40, R16, R44, R60 ;  /* 0x0000002c1028723c */ /* 0x020fe2000004183c */
        /* <DEDUP_REMOVED lines=10> */
[----:B------:R2:W2:Y:S03]  /*40a0*/  MUFU.TANH R63, R0 ;  /* 0x00000000003f7308 */ /* 0x0004a60000002400 */
[----:B-1----:R-:W-:Y:S01]  /*40b0*/  HMMA.16816.F32.BF16 R40, R8, R48, R40 ;  /* 0x000000300828723c */ /* 0x002fe20000041828 */
[----:B--2---:R-:W-:-:S04]  /*40c0*/  FMUL.FTZ R0, R69, c[0x0][0x320] ;  /* 0x0000c80045007a20 */ /* 0x004fc80000410000 */
[----:B------:R1:W2:Y:S02]  /*40d0*/  MUFU.TANH R62, R0 ;  /* 0x00000000003e7308 */ /* 0x0002a40000002400 */
        /* <DEDUP_REMOVED lines=48> */
[----:B------:R-:W-:Y:S01]  /*43e0*/  BSSY B0, `(.L_x_75) ;  /* 0x0000043000007945 */ /* 0x000fe20003800000 */
[----:B-1----:R-:W-:-:S06]  /*43f0*/  FMUL.FTZ R0, R7, c[0x0][0x320] ;  /* 0x0000c80007007a20 */ /* 0x002fcc0000410000 */
[----:B------:R1:W1:Y:S01]  /*4400*/  MUFU.TANH R14, R0 ;  /* 0x00000000000e7308 */ /* 0x0002620000002400 */
[----:B------:R-:W-:Y:S01]  /*4410*/  BAR.SYNC.DEFER_BLOCKING 0x0 ;  /* 0x0000000000007b1d */ /* 0x000fe20000010000 */
[----:B------:R-:W-:-:S05]  /*4420*/  ISETP.GT.AND P0, PT, R37, 0x4f, PT ;  /* 0x0000004f2500780c */ /* 0x000fca0003f04270 */
[----:B------:R-:W-:Y:S05]  /*4430*/  @!P1 BRA `(.L_x_76) ;  /* 0x000003d000009947 */ /* 0x000fea0003800000 */
[----:B--234-:R-:W-:Y:S01]  /*4440*/  IADD3 R2, R37, R118, R162 ;  /* 0x0000007625027210 */ /* 0x01cfe20007ffe0a2 */
[----:B------:R-:W-:-:S03]  /*4450*/  IMAD.MOV.U32 R201, RZ, RZ, RZ ;  /* 0x000000ffffc97224 */ /* 0x000fc600078e00ff */
[----:B------:R-:W-:-:S05]  /*4460*/  IADD3 R2, R2, -0x50, RZ ;  /* 0xffffffb002027810 */ /* 0x000fca0007ffe0ff */
[----:B------:R-:W-:-:S04]  /*4470*/  @P3 IMAD.HI.U32 R3, R2, c[0x0][0x2bc], RZ ;  /* 0x0000af0002033a27 */ /* 0x000fc800078e00ff */
[----:B-1----:R-:W-:Y:S01]  /*4480*/  IMAD.MOV.U32 R0, RZ, RZ, R2 ;  /* 0x000000ffff007224 */ /* 0x002fe200078e0002 */
[----:B------:R-:W-:-:S04]  /*4490*/  @P3 SHF.R.U32.HI R0, RZ, c[0x0][0x2c0], R3 ;  /* 0x0000b000ff003a19 */ /* 0x000fc80000011603 */
[----:B------:R-:W-:-:S04]  /*44a0*/  @!P0 IADD3 R3, P1, R0, R160, RZ ;  /* 0x000000a000038210 */ /* 0x000fc80007f3e0ff */
[----:B------:R-:W-:Y:S02]  /*44b0*/  @!P0 LEA.HI.X.SX32 R5, R0, R157, 0x1, P1 ;  /* 0x0000009d00058211 */ /* 0x000fe400008f0eff */
[----:B------:R-:W-:-:S04]  /*44c0*/  @!P0 LEA R4, P1, R3, c[0x0][0x2a0], 0x2 ;  /* 0x0000a80003048a11 */ /* 0x000fc800078210ff */
[----:B------:R-:W-:-:S05]  /*44d0*/  @!P0 LEA.HI.X R5, R3, c[0x0][0x2a4], R5, 0x2, P1 ;  /* 0x0000a90003058a11 */ /* 0x000fca00008f1405 */
[----:B------:R-:W2:Y:S01]  /*44e0*/  @!P0 LDG.E R201, [R4.64] ;  /* 0x0000000604c98981 */ /* 0x000ea2000c1e1900 */
[----:B------:R-:W-:-:S04]  /*44f0*/  IMAD.MOV R0, RZ, RZ, -R0 ;  /* 0x000000ffff007224 */ /* 0x000fc800078e0a00 */
[----:B------:R-:W-:-:S04]  /*4500*/  IMAD R220, R0, c[0x0][0x2b8], R2 ;  /* 0x0000ae0000dc7a24 */ /* 0x000fc800078e0202 */
[----:B------:R-:W-:Y:S01]  /*4510*/  IMAD.WIDE.U32 R2, R220, c[0x0][0x1e0], RZ ;  /* 0x00007800dc027a25 */ /* 0x000fe200078e00ff */
[----:B------:R-:W-:-:S05]  /*4520*/  SHF.R.S32.HI R0, RZ, 0x1f, R220 ;  /* 0x0000001fff007819 */ /* 0x000fca00000114dc */
[----:B------:R-:W-:-:S04]  /*4530*/  IMAD R0, R0, c[0x0][0x1e0], RZ ;  /* 0x0000780000007a24 */ /* 0x000fc800078e02ff */
[----:B------:R-:W-:-:S04]  /*4540*/  IMAD R0, R220, c[0x0][0x1e4], R0 ;  /* 0x00007900dc007a24 */ /* 0x000fc800078e0200 */
[----:B------:R-:W-:Y:S01]  /*4550*/  IMAD.IADD R3, R3, 0x1, R0 ;  /* 0x0000000103037824 */ /* 0x000fe200078e0200 */
[----:B--2---:R-:W-:-:S03]  /*4560*/  SHF.R.S32.HI R0, RZ, 0x1f, R201 ;  /* 0x0000001fff007819 */ /* 0x004fc600000114c9 */
[----:B------:R-:W-:-:S04]  /*4570*/  IMAD.WIDE.U32 R2, R201, c[0x0][0x1f0], R2 ;  /* 0x00007c00c9027a25 */ /* 0x000fc800078e0002 */
[----:B------:R-:W-:Y:S01]  /*4580*/  IMAD R0, R0, c[0x0][0x1f0], RZ ;  /* 0x00007c0000007a24 */ /* 0x000fe200078e02ff */
[----:B------:R-:W-:-:S03]  /*4590*/  IADD3 R2, P2, R158, R2, RZ ;  /* 0x000000029e027210 */ /* 0x000fc60007f5e0ff */
[----:B------:R-:W-:Y:S01]  /*45a0*/  IMAD R4, R201, c[0x0][0x1f4], R0 ;  /* 0x00007d00c9047a24 */ /* 0x000fe200078e0200 */
[----:B------:R-:W-:-:S04]  /*45b0*/  LEA R0, P1, R2, c[0x0][0x1c8], 0x1 ;  /* 0x0000720002007a11 */ /* 0x000fc800078208ff */
[----:B------:R-:W-:-:S04]  /*45c0*/  IADD3.X R3, R156, R3, R4, P2, !PT ;  /* 0x000000039c037210 */ /* 0x000fc800017fe404 */
[----:B------:R-:W-:Y:S01]  /*45d0*/  LEA.HI.X R4, R2, c[0x0][0x1cc], R3, 0x1, P1 ;  /* 0x0000730002047a11 */ /* 0x000fe200008f0c03 */
[----:B------:R-:W-:Y:S05]  /*45e0*/  BRA.DIV ~URZ, `(.L_x_77) ;  /* 0x0000b6527f007947 */ /* 0x000fea000b800000 */
[----:B------:R1:W2:Y:S02]  /*45f0*/  SHFL.IDX PT, R7, R4, RZ, 0x181f ;  /* 0x00181fff04077589 */ /* 0x0002a400000e0000 */
.L_x_171:
[----:B------:R-:W-:Y:S05]  /*4600*/  BRA.DIV ~URZ, `(.L_x_78) ;  /* 0x0000b6a27f007947 */ /* 0x000fea000b800000 */
[----:B------:R-:W3:Y:S01]  /*4610*/  SHFL.IDX PT, R2, R0, RZ, 0x181f ;  /* 0x00181fff00027589 */ /* 0x000ee200000e0000 */
[----:B------:R-:W-:-:S03]  /*4620*/  ISETP.GE.AND P1, PT, R231, c[0x0][0x1d4], PT ;  /* 0x00007500e7007a0c */ /* 0x000fc60003f26270 */
[----:B------:R-:W4:Y:S04]  /*4630*/  SHFL.IDX PT, R3, R0, 0x1, 0x181f ;  /* 0x00381f0000037f89 */ /* 0x000f2800000e0000 */
[----:B------:R-:W5:Y:S04]  /*4640*/  SHFL.IDX PT, R6, R0, 0x2, 0x181f ;  /* 0x00581f0000067f89 */ /* 0x000f6800000e0000 */
[----:B------:R-:W1:Y:S04]  /*4650*/  SHFL.IDX PT, R5, R0, 0x3, 0x181f ;  /* 0x00781f0000057f89 */ /* 0x000e6800000e0000 */
[----:B------:R-:W2:Y:S04]  /*4660*/  SHFL.IDX PT, R9, R4, 0x1, 0x181f ;  /* 0x00381f0004097f89 */ /* 0x000ea800000e0000 */
[----:B------:R-:W2:Y:S04]  /*4670*/  SHFL.IDX PT, R13, R4, 0x2, 0x181f ;  /* 0x00581f00040d7f89 */ /* 0x000ea800000e0000 */
[----:B------:R-:W2:Y:S01]  /*4680*/  SHFL.IDX PT, R12, R4, 0x3, 0x181f ;  /* 0x00781f00040c7f89 */ /* 0x000ea200000e0000 */
[----:B---3--:R-:W-:-:S02]  /*4690*/  IADD3 R10, P2, R2, R155, RZ ;  /* 0x0000009b020a7210 */ /* 0x008fc40007f5e0ff */
[-C--:B----4-:R-:W-:Y:S01]  /*46a0*/  IADD3 R8, P4, R3, R155.reuse, RZ ;  /* 0x0000009b03087210 */ /* 0x090fe20007f9e0ff */
[----:B------:R-:W3:Y:S02]  /*46b0*/  SHFL.IDX PT, R0, R0, 0x4, 0x181f ;  /* 0x00981f0000007f89 */ /* 0x000ee400000e0000 */
[----:B--2---:R-:W-:Y:S01]  /*46c0*/  IMAD.X R11, R7, 0x1, R36, P2 ;  /* 0x00000001070b7824 */ /* 0x004fe200010e0624 */
[-C--:B-----5:R-:W-:Y:S01]  /*46d0*/  IADD3 R6, P3, R6, R155.reuse, RZ ;  /* 0x0000009b06067210 */ /* 0x0a0fe20007f7e0ff */
[----:B-1----:R-:W1:Y:S01]  /*46e0*/  SHFL.IDX PT, R4, R4, 0x4, 0x181f ;  /* 0x00981f0004047f89 */ /* 0x002e6200000e0000 */
[----:B------:R-:W-:-:S03]  /*46f0*/  IADD3 R2, P2, R5, R155, RZ ;  /* 0x0000009b05027210 */ /* 0x000fc60007f5e0ff */
[----:B------:R2:W-:Y:S01]  /*4700*/  LDGSTS.E.BYPASS.LTC128B.128 [R204+0x2900], [R10.64], !P1 ;  /* 0x029000000acc7fae */ /* 0x0005e2000c901d46 */
[----:B------:R-:W-:Y:S01]  /*4710*/  SEL R5, RZ, 0x10, P1 ;  /* 0x00000010ff057807 */ /* 0x000fe20000800000 */
[--C-:B------:R-:W-:Y:S02]  /*4720*/  IMAD.X R9, R9, 0x1, R36.reuse, P4 ;  /* 0x0000000109097824 */ /* 0x100fe400020e0624 */
[----:B------:R-:W-:-:S03]  /*4730*/  IMAD.X R7, R13, 0x1, R36, P3 ;  /* 0x000000010d077824 */ /* 0x000fc600018e0624 */
[----:B------:R2:W-:Y:S01]  /*4740*/  LDGSTS.E.BYPASS.LTC128B.128 [R204+0x3100], [R8.64], !P1 ;  /* 0x0310000008cc7fae */ /* 0x0005e2000c901d46 */
[----:B------:R-:W-:-:S03]  /*4750*/  IMAD.X R3, R12, 0x1, R36, P2 ;  /* 0x000000010c037824 */ /* 0x000fc600010e0624 */
[----:B------:R2:W-:Y:S04]  /*4760*/  LDGSTS.E.BYPASS.LTC128B.128 [R204+0x3900], [R6.64], !P1 ;  /* 0x0390000006cc7fae */ /* 0x0005e8000c901d46 */
[----:B------:R2:W-:Y:S02]  /*4770*/  LDGSTS.E.BYPASS.LTC128B.128 [R204+0x4100], [R2.64], !P1 ;  /* 0x0410000002cc7fae */ /* 0x0005e4000c901d46 */
.L_x_172:
[C---:B--23--:R-:W-:Y:S02]  /*4780*/  IADD3 R2, -R5.reuse, 0x10, RZ ;  /* 0x0000001005027810 */ /* 0x04cfe40007ffe1ff */
[----:B------:R-:W-:Y:S02]  /*4790*/  ISETP.NE.U32.AND P3, PT, R5, RZ, PT ;  /* 0x000000ff0500720c */ /* 0x000fe40003f65070 */
[----:B------:R-:W-:-:S04]  /*47a0*/  LOP3.LUT R2, R2, 0xf, RZ, 0xc0, !PT ;  /* 0x0000000f02027812 */ /* 0x000fc800078ec0ff */
[----:B------:R-:W-:-:S04]  /*47b0*/  IADD3 R2, P2, P1, R2, R0, R155 ;  /* 0x0000000002027210 */ /* 0x000fc8000795e09b */
[----:B-1----:R-:W-:-:S05]  /*47c0*/  IADD3.X R3, RZ, R4, R36, P2, P1 ;  /* 0x00000004ff037210 */ /* 0x002fca00017e2424 */
[----:B------:R-:W-:Y:S01]  /*47d0*/  @!PT LDS RZ, [RZ] ;  /* 0x00000000fffff984 */ /* 0x000fe20000000800 */
[----:B------:R-:W-:Y:S01]  /*47e0*/  @!PT LDS RZ, [RZ] ;  /* 0x00000000fffff984 */ /* 0x000fe20000000800 */
[----:B------:R-:W-:Y:S01]  /*47f0*/  @!PT LDS RZ, [RZ] ;  /* 0x00000000fffff984 */ /* 0x000fe20000000800 */
[----:B------:R1:W-:Y:S04]  /*4800*/  LDGSTS.E.BYPASS.LTC128B.128.ZFILL [R204+0x4900], [R2.64], P3 ;  /* 0x0490000002cc7fae */ /* 0x0003e80009941d46 */
.L_x_76:
[----:B--234-:R-:W-:Y:S05]  /*4810*/  BSYNC B0 ;  /* 0x0000000000007941 */ /* 0x01cfea0003800000 */
.L_x_75:
[----:B-1----:R-:W2:Y:S04]  /*4820*/  LDL R0, [R1+0x74] ;  /* 0x0000740001007983 */ /* 0x002ea80000100800 */
[----:B------:R-:W0:Y:S01]  /*4830*/  LDGDEPBAR ;  /* 0x00000000000079af */ /* 0x000e220000000000 */
[----:B--2---:R-:W-:-:S05]  /*4840*/  IMAD.IADD R0, R38, 0x1, -R0 ;  /* 0x0000000126007824 */ /* 0x004fca00078e0a00 */
[C---:B------:R-:W-:Y:S02]  /*4850*/  ISETP.GT.AND P2, PT, R0.reuse, RZ, PT ;  /* 0x000000ff0000720c */ /* 0x040fe40003f44270 */
[----:B------:R-:W-:Y:S02]  /*4860*/  ISETP.GT.AND P1, PT, R0, 0x1, PT ;  /* 0x000000010000780c */ /* 0x000fe40003f24270 */
        /* <DEDUP_REMOVED lines=11> */
[C---:B------:R-:W-:Y:S02]  /*4920*/  ISETP.GT.AND P6, PT, R0.reuse, 0x8, PT ;  /* 0x000000080000780c */ /* 0x040fe40003fc4270 */
[C---:B------:R-:W-:Y:S02]  /*4930*/  ISETP.GT.AND P5, PT, R0.reuse, 0x9, PT ;  /* 0x000000090000780c */ /* 0x040fe40003fa4270 */
[----:B------:R-:W-:Y:S02]  /*4940*/  ISETP.GT.AND P3, PT, R0, 0x11, PT ;  /* 0x000000110000780c */ /* 0x000fe40003f64270 */
        /* <DEDUP_REMOVED lines=108> */
[----:B------:R-:W-:Y:S02]  /*5010*/  FSEL R140, R63, -INF , P6 ;  /* 0xff8000003f8c7808 */ /* 0x000fe40003000000 */
[----:B------:R-:W-:-:S02]  /*5020*/  FMNMX.FTZ R0, R142, R0, !PT ;  /* 0x000000008e007209 */ /* 0x000fc40007810000 */
[----:B------:R-:W-:Y:S02]  /*5030*/  FSEL R143, R61, -INF , P6 ;  /* 0xff8000003d8f7808 */ /* 0x000fe40003000000 */
[----:B------:R-:W-:Y:S02]  /*5040*/  FMNMX.FTZ R3, R145, R3, !PT ;  /* 0x0000000391037209 */ /* 0x000fe40007810000 */
[----:B------:R-:W-:Y:S02]  /*5050*/  FSEL R150, R59, -INF , P6 ;  /* 0xff8000003b967808 */ /* 0x000fe40003000000 */
        /* <DEDUP_REMOVED lines=35> */
[----:B------:R-:W-:Y:S02]  /*5290*/  FMNMX.FTZ R4, R156, R3, !PT ;  /* 0x000000039c047209 */ /* 0x000fe40007810000 */
[----:B------:R-:W-:Y:S02]  /*52a0*/  FMNMX.FTZ R3, R159, R2, !PT ;  /* 0x000000029f037209 */ /* 0x000fe40007810000 */
[----:B------:R-:W-:Y:S02]  /*52b0*/  FMNMX.FTZ R2, R164, R0, !PT ;  /* 0x00000000a4027209 */ /* 0x000fe40007810000 */
[----:B------:R-:W-:-:S02]  /*52c0*/  FSEL R166, R14, -INF , P1 ;  /* 0xff8000000ea67808 */ /* 0x000fc40000800000 */
[----:B------:R-:W-:Y:S02]  /*52d0*/  FSEL R163, R17, -INF , P1 ;  /* 0xff80000011a37808 */ /* 0x000fe40000800000 */
[----:B------:R-:W-:Y:S02]  /*52e0*/  FSEL R162, R21, -INF , P1 ;  /* 0xff80000015a27808 */ /* 0x000fe40000800000 */
[----:B------:R-:W-:Y:S02]  /*52f0*/  FSEL R155, R23, -INF , P1 ;  /* 0xff800000179b7808 */ /* 0x000fe40000800000 */
[----:B------:R-:W-:Y:S02]  /*5300*/  FMNMX.FTZ R0, R168, R5, !PT ;  /* 0x00000005a8007209 */ /* 0x000fe40007810000 */
[----:B------:R-:W-:Y:S02]  /*5310*/  FMNMX.FTZ R4, R155, R4, !PT ;  /* 0x000000049b047209 */ /* 0x000fe40007810000 */
[----:B------:R-:W-:-:S02]  /*5320*/  FMNMX.FTZ R5, R162, R3, !PT ;  /* 0x00000003a2057209 */ /* 0x000fc40007810000 */
[----:B------:R-:W-:Y:S02]  /*5330*/  FMNMX.FTZ R6, R163, R2, !PT ;  /* 0x00000002a3067209 */ /* 0x000fe40007810000 */
[----:B------:R-:W-:Y:S01]  /*5340*/  FMNMX.FTZ R9, R166, R0, !PT ;  /* 0x00000000a6097209 */ /* 0x000fe20007810000 */
[----:B------:R-:W-:Y:S05]  /*5350*/  BRA.DIV ~URZ, `(.L_x_79) ;  /* 0x0000aeb27f007947 */ /* 0x000fea000b800000 */
[----:B------:R1:W2:Y:S02]  /*5360*/  SHFL.BFLY PT, R0, R4, 0x2, 0x1f ;  /* 0x0c401f0004007f89 */ /* 0x0002a400000e0000 */
.L_x_173:
[----:B-12---:R-:W-:Y:S01]  /*5370*/  FMNMX.FTZ R4, R4, R0, !PT ;  /* 0x0000000004047209 */ /* 0x006fe20007810000 */
[----:B------:R-:W-:Y:S05]  /*5380*/  BRA.DIV ~URZ, `(.L_x_80) ;  /* 0x0000aed27f007947 */ /* 0x000fea000b800000 */
[----:B------:R-:W1:Y:S04]  /*5390*/  SHFL.BFLY PT, R0, R5, 0x2, 0x1f ;  /* 0x0c401f0005007f89 */ /* 0x000e6800000e0000 */
[----:B------:R-:W2:Y:S04]  /*53a0*/  SHFL.BFLY PT, R2, R6, 0x2, 0x1f ;  /* 0x0c401f0006027f89 */ /* 0x000ea800000e0000 */
[----:B------:R-:W3:Y:S04]  /*53b0*/  SHFL.BFLY PT, R7, R9, 0x2, 0x1f ;  /* 0x0c401f0009077f89 */ /* 0x000ee800000e0000 */
[----:B------:R-:W4:Y:S01]  /*53c0*/  SHFL.BFLY PT, R3, R4, 0x1, 0x1f ;  /* 0x0c201f0004037f89 */ /* 0x000f2200000e0000 */
[----:B-1----:R-:W-:-:S02]  /*53d0*/  FMNMX.FTZ R0, R5, R0, !PT ;  /* 0x0000000005007209 */ /* 0x002fc40007810000 */
[----:B--2---:R-:W-:-:S03]  /*53e0*/  FMNMX.FTZ R2, R6, R2, !PT ;  /* 0x0000000206027209 */ /* 0x004fc60007810000 */
[----:B------:R-:W1:Y:S01]  /*53f0*/  SHFL.BFLY PT, R5, R0, 0x1, 0x1f ;  /* 0x0c201f0000057f89 */ /* 0x000e6200000e0000 */
[----:B---3--:R-:W-:-:S03]  /*5400*/  FMNMX.FTZ R9, R9, R7, !PT ;  /* 0x0000000709097209 */ /* 0x008fc60007810000 */
[----:B------:R-:W2:Y:S01]  /*5410*/  SHFL.BFLY PT, R6, R2, 0x1, 0x1f ;  /* 0x0c201f0002067f89 */ /* 0x000ea200000e0000 */
[----:B----4-:R-:W-:-:S03]  /*5420*/  FMNMX.FTZ R72, R4, R3, !PT ;  /* 0x0000000304487209 */ /* 0x010fc60007810000 */
[----:B------:R3:W4:Y:S01]  /*5430*/  SHFL.BFLY PT, R14, R9, 0x1, 0x1f ;  /* 0x0c201f00090e7f89 */ /* 0x00072200000e0000 */
[----:B-1----:R-:W-:Y:S02]  /*5440*/  FMNMX.FTZ R71, R0, R5, !PT ;  /* 0x0000000500477209 */ /* 0x002fe40007810000 */
[----:B--2---:R-:W-:Y:S02]  /*5450*/  FMNMX.FTZ R70, R2, R6, !PT ;  /* 0x0000000602467209 */ /* 0x004fe40007810000 */
.L_x_174:
[C---:B------:R-:W-:Y:S01]  /*5460*/  FMUL.FTZ R0, R72.reuse, c[0x0][0x2d0] ;  /* 0x0000b40048007a20 */ /* 0x040fe20000410000 */
[----:B------:R-:W-:Y:S01]  /*5470*/  FSETP.NEU.FTZ.AND P1, PT, R72, -INF , PT ;  /* 0xff8000004800780b */ /* 0x000fe20003f3d000 */
[----:B------:R-:W2:Y:S01]  /*5480*/  LDL R229, [R1+0x10] ;  /* 0x0000100001e57983 */ /* 0x000ea20000100800 */
[C---:B------:R-:W-:Y:S01]  /*5490*/  FMUL.FTZ R3, R71.reuse, c[0x0][0x2d0] ;  /* 0x0000b40047037a20 */ /* 0x040fe20000410000 */
[----:B------:R-:W-:Y:S01]  /*54a0*/  WARPSYNC 0xffffffff ;  /* 0xffffffff00007948 */ /* 0x000fe20003800000 */
[----:B------:R-:W-:Y:S01]  /*54b0*/  FSEL R8, R0, RZ, P1 ;  /* 0x000000ff00087208 */ /* 0x000fe20000800000 */
[----:B------:R-:W1:Y:S01]  /*54c0*/  LDSM.16.MT88.4 R20, [R190] ;  /* 0x00000000be14783b */ /* 0x000e620000004200 */
[----:B------:R-:W-:Y:S01]  /*54d0*/  FSETP.NEU.FTZ.AND P1, PT, R71, -INF , PT ;  /* 0xff8000004700780b */ /* 0x000fe20003f3d000 */
[----:B------:R-:W-:Y:S01]  /*54e0*/  FMUL.FTZ R2, R70, c[0x0][0x2d0] ;  /* 0x0000b40046027a20 */ /* 0x000fe20000410000 */
[----:B---34-:R-:W-:Y:S01]  /*54f0*/  FMNMX.FTZ R9, R14, R9, !PT ;  /* 0x000000090e097209 */ /* 0x018fe20007810000 */
[----:B------:R-:W-:Y:S01]  /*5500*/  FFMA.FTZ R0, R10, c[0x0][0x2d0], -R8 ;  /* 0x0000b4000a007a23 */ /* 0x000fe20000010808 */
[----:B------:R-:W-:Y:S01]  /*5510*/  FSEL R3, R3, RZ, P1 ;  /* 0x000000ff03037208 */ /* 0x000fe20000800000 */
[----:B------:R-:W3:Y:S01]  /*5520*/  LDSM.16.MT88.4 R24, [R193] ;  /* 0x00000000c118783b */ /* 0x000ee20000004200 */
[----:B------:R-:W-:Y:S01]  /*5530*/  FSETP.NEU.FTZ.AND P1, PT, R70, -INF , PT ;  /* 0xff8000004600780b */ /* 0x000fe20003f3d000 */
[----:B------:R4:W-:Y:S02]  /*5540*/  MUFU.EX2 R202, R0 ;  /* 0x0000000000ca7308 */ /* 0x0009e40000000800 */
[----:B------:R-:W-:Y:S01]  /*5550*/  LDSM.16.MT88.4 R44, [R192] ;  /* 0x00000000c02c783b */ /* 0x000fe20000004200 */
[----:B------:R-:W-:-:S02]  /*5560*/  FSEL R2, R2, RZ, P1 ;  /* 0x000000ff02027208 */ /* 0x000fc40000800000 */
[----:B------:R-:W-:Y:S01]  /*5570*/  FSETP.NEU.FTZ.AND P1, PT, R9, -INF , PT ;  /* 0xff8000000900780b */ /* 0x000fe20003f3d000 */
[----:B------:R-:W-:Y:S02]  /*5580*/  LDSM.16.MT88.4 R64, [R190+0x800] ;  /* 0x00080000be40783b */ /* 0x000fe40000004200 */
[----:B------:R-:W-:Y:S02]  /*5590*/  FFMA.FTZ R10, R74, c[0x0][0x2d0], -R2 ;  /* 0x0000b4004a0a7a23 */ /* 0x000fe40000010802 */
[----:B------:R-:W-:Y:S02]  /*55a0*/  LDSM.16.MT88.4 R60, [R193+0x800] ;  /* 0x00080000c13c783b */ /* 0x000fe40000004200 */
[----:B------:R-:W-:Y:S02]  /*55b0*/  MUFU.EX2 R217, R10 ;  /* 0x0000000a00d97308 */ /* 0x000fe40000000800 */
[----:B------:R-:W-:Y:S01]  /*55c0*/  LDSM.16.MT88.4 R80, [R191+0x800] ;  /* 0x00080000bf50783b */ /* 0x000fe20000004200 */
[----:B----4-:R-:W-:-:S03]  /*55d0*/  FFMA.FTZ R0, R11, c[0x0][0x2d0], -R8 ;  /* 0x0000b4000b007a23 */ /* 0x010fc60000010808 */
[----:B------:R-:W-:Y:S02]  /*55e0*/  LDSM.16.MT88.4 R84, [R192+0x800] ;  /* 0x00080000c054783b */ /* 0x000fe40000004200 */
[----:B------:R4:W5:Y:S02]  /*55f0*/  MUFU.EX2 R11, R0 ;  /* 0x00000000000b7308 */ /* 0x0009640000000800 */
[----:B----4-:R-:W-:Y:S01]  /*5600*/  FFMA.FTZ R0, R12, c[0x0][0x2d0], -R8 ;  /* 0x0000b4000c007a23 */ /* 0x010fe20000010808 */
[----:B-----5:R-:W-:-:S05]  /*5610*/  F2FP.BF16.PACK_AB R4, R11, R202 ;  /* 0x000000ca0b04723e */ /* 0x020fca00000010ff */
[----:B------:R4:W-:Y:S02]  /*5620*/  MUFU.EX2 R218, R0 ;  /* 0x0000000000da7308 */ /* 0x0009e40000000800 */
[----:B----4-:R-:W-:-:S06]  /*5630*/  FFMA.FTZ R0, R13, c[0x0][0x2d0], -R8 ;  /* 0x0000b4000d007a23 */ /* 0x010fcc0000010808 */
[----:B------:R4:W5:Y:S02]  /*5640*/  MUFU.EX2 R219, R0 ;  /* 0x0000000000db7308 */ /* 0x0009640000000800 */
[----:B----4-:R-:W-:Y:S01]  /*5650*/  FFMA.FTZ R0, R18, c[0x0][0x2d0], -R8 ;  /* 0x0000b40012007a23 */ /* 0x010fe20000010808 */
[----:B-----5:R-:W-:-:S05]  /*5660*/  F2FP.BF16.PACK_AB R6, R219, R218 ;  /* 0x000000dadb06723e */ /* 0x020fca00000010ff */
[----:B------:R4:W-:Y:S02]  /*5670*/  MUFU.EX2 R227, R0 ;  /* 0x0000000000e37308 */ /* 0x0009e40000000800 */
[----:B----4-:R-:W-:-:S06]  /*5680*/  FFMA.FTZ R0, R16, c[0x0][0x2d0], -R3 ;  /* 0x0000b40010007a23 */ /* 0x010fcc0000010803 */
[----:B------:R4:W-:Y:S02]  /*5690*/  MUFU.EX2 R212, R0 ;  /* 0x0000000000d47308 */ /* 0x0009e40000000800 */
[----:B----4-:R-:W-:-:S06]  /*56a0*/  FFMA.FTZ R0, R19, c[0x0][0x2d0], -R3 ;  /* 0x0000b40013007a23 */ /* 0x010fcc0000010803 */
[----:B------:R4:W5:Y:S02]  /*56b0*/  MUFU.EX2 R211, R0 ;  /* 0x0000000000d37308 */ /* 0x0009640000000800 */
[--C-:B----4-:R-:W-:Y:S01]  /*56c0*/  FFMA.FTZ R0, R28, c[0x0][0x2d0], -R3.reuse ;  /* 0x0000b4001c007a23 */ /* 0x110fe20000010803 */
[----:B-----5:R-:W-:Y:S01]  /*56d0*/  F2FP.BF16.PACK_AB R5, R211, R212 ;  /* 0x000000d4d305723e */ /* 0x020fe200000010ff */
[----:B------:R-:W4:Y:S04]  /*56e0*/  LDSM.16.MT88.4 R28, [R191] ;  /* 0x00000000bf1c783b */ /* 0x000f280000004200 */
[----:B------:R5:W-:Y:S02]  /*56f0*/  MUFU.EX2 R213, R0 ;  /* 0x0000000000d57308 */ /* 0x000be40000000800 */
[----:B-----5:R-:W-:-:S06]  /*5700*/  FFMA.FTZ R0, R32, c[0x0][0x2d0], -R3 ;  /* 0x0000b40020007a23 */ /* 0x020fcc0000010803 */
[----:B------:R5:W1:Y:S02]  /*5710*/  MUFU.EX2 R214, R0 ;  /* 0x0000000000d67308 */ /* 0x000a640000000800 */
[----:B-----5:R-:W-:Y:S01]  /*5720*/  FFMA.FTZ R0, R33, c[0x0][0x2d0], -R8 ;  /* 0x0000b40021007a23 */ /* 0x020fe20000010808 */
[----:B-1----:R-:W-:-:S05]  /*5730*/  F2FP.BF16.PACK_AB R7, R214, R213 ;  /* 0x000000d5d607723e */ /* 0x002fca00000010ff */
[----:B------:R1:W5:Y:S02]  /*5740*/  MUFU.EX2 R224, R0 ;  /* 0x0000000000e07308 */ /* 0x0003640000000800 */
[C---:B------:R-:W-:Y:S08]  /*5750*/  HMMA.16816.F32.BF16 R48, R4.reuse, R20, RZ ;  /* 0x000000140430723c */ /* 0x040ff000000418ff */
[----:B---3--:R-:W-:Y:S01]  /*5760*/  HMMA.16816.F32.BF16 R76, R4, R24, RZ ;  /* 0x00000018044c723c */ /* 0x008fe200000418ff */
[----:B-1----:R-:W-:Y:S01]  /*5770*/  FFMA.FTZ R0, R34, c[0x0][0x2d0], -R8 ;  /* 0x0000b40022007a23 */ /* 0x002fe20000010808 */
[----:B-----5:R-:W-:-:S03]  /*5780*/  F2FP.BF16.PACK_AB R12, R224, R227 ;  /* 0x000000e3e00c723e */ /* 0x020fc600000010ff */
[----:B------:R1:W-:Y:S03]  /*5790*/  MUFU.EX2 R226, R0 ;  /* 0x0000000000e27308 */ /* 0x0003e60000000800 */
[C---:B----4-:R-:W-:Y:S08]  /*57a0*/  HMMA.16816.F32.BF16 R56, R4.reuse, R28, RZ ;  /* 0x0000001c0438723c */ /* 0x050ff000000418ff */
[----:B------:R-:W-:Y:S01]  /*57b0*/  HMMA.16816.F32.BF16 R52, R4, R44, RZ ;  /* 0x0000002c0434723c */ /* 0x000fe200000418ff */
[----:B-1----:R-:W-:-:S07]  /*57c0*/  FFMA.FTZ R0, R35, c[0x0][0x2d0], -R8 ;  /* 0x0000b40023007a23 */ /* 0x002fce0000010808 */
[C---:B------:R-:W-:Y:S01]  /*57d0*/  HMMA.16816.F32.BF16 R40, R4.reuse, R22, RZ ;  /* 0x000000160428723c */ /* 0x040fe200000418ff */
[----:B------:R1:W3:Y:S07]  /*57e0*/  MUFU.EX2 R228, R0 ;  /* 0x0000000000e47308 */ /* 0x0002ee0000000800 */
[C---:B------:R-:W-:Y:S08]  /*57f0*/  HMMA.16816.F32.BF16 R32, R4.reuse, R30, RZ ;  /* 0x0000001e0420723c */ /* 0x040ff000000418ff */
[----:B------:R-:W-:Y:S01]  /*5800*/  HMMA.16816.F32.BF16 R16, R4, R46, RZ ;  /* 0x0000002e0410723c */ /* 0x000fe200000418ff */
[----:B-1----:R-:W-:Y:S01]  /*5810*/  FFMA.FTZ R0, R36, c[0x0][0x2d0], -R3 ;  /* 0x0000b40024007a23 */ /* 0x002fe20000010803 */
[----:B---3--:R-:W-:-:S03]  /*5820*/  F2FP.BF16.PACK_AB R14, R228, R226 ;  /* 0x000000e2e40e723e */ /* 0x008fc600000010ff */
[----:B------:R1:W-:Y:S02]  /*5830*/  MUFU.EX2 R221, R0 ;  /* 0x0000000000dd7308 */ /* 0x0003e40000000800 */
[----:B-1----:R-:W-:-:S06]  /*5840*/  FFMA.FTZ R0, R37, c[0x0][0x2d0], -R3 ;  /* 0x0000b40025007a23 */ /* 0x002fcc0000010803 */
[----:B------:R1:W3:Y:S02]  /*5850*/  MUFU.EX2 R222, R0 ;  /* 0x0000000000de7308 */ /* 0x0002e40000000800 */
[----:B-1----:R-:W-:Y:S01]  /*5860*/  FFMA.FTZ R0, R38, c[0x0][0x2d0], -R3 ;  /* 0x0000b40026007a23 */ /* 0x002fe20000010803 */
[----:B---3--:R-:W-:-:S05]  /*5870*/  F2FP.BF16.PACK_AB R13, R222, R221 ;  /* 0x000000ddde0d723e */ /* 0x008fca00000010ff */
[----:B------:R1:W-:Y:S02]  /*5880*/  MUFU.EX2 R223, R0 ;  /* 0x0000000000df7308 */ /* 0x0003e40000000800 */
[----:B-1----:R-:W-:Y:S02]  /*5890*/  FFMA.FTZ R0, R39, c[0x0][0x2d0], -R3 ;  /* 0x0000b40027007a23 */ /* 0x002fe40000010803 */
[----:B------:R-:W-:Y:S04]  /*58a0*/  HMMA.16816.F32.BF16 R36, R4, R26, RZ ;  /* 0x0000001a0424723c */ /* 0x000fe800000418ff */
[----:B------:R1:W3:Y:S03]  /*58b0*/  MUFU.EX2 R225, R0 ;  /* 0x0000000000e17308 */ /* 0x0002e60000000800 */
[----:B------:R-:W-:-:S05]  /*58c0*/  FFMA.FTZ R4, R89, c[0x0][0x2d0], -R2 ;  /* 0x0000b40059047a23 */ /* 0x000fca0000010802 */
[----:B------:R4:W-:Y:S01]  /*58d0*/  MUFU.EX2 R215, R4 ;  /* 0x0000000400d77308 */ /* 0x0009e20000000800 */
[----:B-1----:R-:W-:Y:S01]  /*58e0*/  FFMA.FTZ R0, R68, c[0x0][0x2d0], -R2 ;  /* 0x0000b40044007a23 */ /* 0x002fe20000010802 */
[----:B---3--:R-:W-:-:S06]  /*58f0*/  F2FP.BF16.PACK_AB R15, R225, R223 ;  /* 0x000000dfe10f723e */ /* 0x008fcc00000010ff */
[----:B------:R1:W-:Y:S01]  /*5900*/  MUFU.EX2 R207, R0 ;  /* 0x0000000000cf7308 */ /* 0x0003e20000000800 */
[----:B------:R-:W-:Y:S01]  /*5910*/  HMMA.16816.F32.BF16 R100, R12, R66, R40 ;  /* 0x000000420c64723c */ /* 0x000fe20000041828 */
[----:B----4-:R-:W-:-:S06]  /*5920*/  FFMA.FTZ R4, R90, c[0x0][0x2d0], -R2 ;  /* 0x0000b4005a047a23 */ /* 0x010fcc0000010802 */
[----:B------:R-:W-:Y:S01]  /*5930*/  MUFU.EX2 R216, R4 ;  /* 0x0000000400d87308 */ /* 0x000fe20000000800 */
[----:B------:R-:W-:Y:S01]  /*5940*/  HMMA.16816.F32.BF16 R116, R12, R62, R36 ;  /* 0x0000003e0c74723c */ /* 0x000fe20000041824 */
[----:B-1----:R-:W-:-:S06]  /*5950*/  FFMA.FTZ R0, R69, c[0x0][0x2d0], -R2 ;  /* 0x0000b40045007a23 */ /* 0x002fcc0000010802 */
[----:B------:R1:W-:Y:S01]  /*5960*/  MUFU.EX2 R203, R0 ;  /* 0x0000000000cb7308 */ /* 0x0003e20000000800 */
[C---:B------:R-:W-:Y:S08]  /*5970*/  HMMA.16816.F32.BF16 R120, R12.reuse, R80, R56 ;  /* 0x000000500c78723c */ /* 0x040ff00000041838 */
[----:B------:R-:W-:Y:S01]  /*5980*/  HMMA.16816.F32.BF16 R132, R12, R82, R32 ;  /* 0x000000520c84723c */ /* 0x000fe20000041820 */
[----:B-1----:R-:W-:-:S07]  /*5990*/  FFMA.FTZ R0, R73, c[0x0][0x2d0], -R2 ;  /* 0x0000b40049007a23 */ /* 0x002fce0000010802 */
[C---:B------:R-:W-:Y:S01]  /*59a0*/  HMMA.16816.F32.BF16 R104, R12.reuse, R64, R48 ;  /* 0x000000400c68723c */ /* 0x040fe20000041830 */
[----:B------:R1:W3:Y:S07]  /*59b0*/  MUFU.EX2 R206, R0 ;  /* 0x0000000000ce7308 */ /* 0x0002ee0000000800 */
[C---:B------:R-:W-:Y:S08]  /*59c0*/  HMMA.16816.F32.BF16 R76, R12.reuse, R60, R76 ;  /* 0x0000003c0c4c723c */ /* 0x040ff0000004184c */
[----:B------:R-:W-:Y:S01]  /*59d0*/  HMMA.16816.F32.BF16 R136, R12, R84, R52 ;  /* 0x000000540c88723c */ /* 0x000fe20000041834 */
[----:B-1----:R-:W-:Y:S01]  /*59e0*/  FMUL.FTZ R0, R9, c[0x0][0x2d0] ;  /* 0x0000b40009007a20 */ /* 0x002fe20000410000 */
[----:B---3--:R-:W-:-:S04]  /*59f0*/  F2FP.BF16.PACK_AB R6, R217, R206 ;  /* 0x000000ced906723e */ /* 0x008fc800000010ff */
[----:B------:R-:W-:Y:S02]  /*5a00*/  FSEL R0, R0, RZ, P1 ;  /* 0x000000ff00007208 */ /* 0x000fe40000800000 */
[----:B------:R-:W-:Y:S03]  /*5a10*/  HMMA.16816.F32.BF16 R56, R12, R86, R16 ;  /* 0x000000560c38723c */ /* 0x000fe60000041810 */
[--C-:B------:R-:W-:Y:S02]  /*5a20*/  FFMA.FTZ R4, R75, c[0x0][0x2d0], -R0.reuse ;  /* 0x0000b4004b047a23 */ /* 0x100fe40000010800 */
[--C-:B------:R-:W-:Y:S02]  /*5a30*/  FFMA.FTZ R10, R95, c[0x0][0x2d0], -R0.reuse ;  /* 0x0000b4005f0a7a23 */ /* 0x100fe40000010800 */
[----:B------:R1:W-:Y:S08]  /*5a40*/  MUFU.EX2 R89, R4 ;  /* 0x0000000400597308 */ /* 0x0003f00000000800 */
[----:B------:R3:W-:Y:S01]  /*5a50*/  MUFU.EX2 R198, R10 ;  /* 0x0000000a00c67308 */ /* 0x0007e20000000800 */
[----:B-1----:R-:W-:-:S07]  /*5a60*/  FFMA.FTZ R4, R88, c[0x0][0x2d0], -R0 ;  /* 0x0000b40058047a23 */ /* 0x002fce0000010800 */
[----:B------:R1:W4:Y:S01]  /*5a70*/  MUFU.EX2 R88, R4 ;  /* 0x0000000400587308 */ /* 0x0003220000000800 */
[----:B---3--:R-:W-:-:S07]  /*5a80*/  FFMA.FTZ R10, R96, c[0x0][0x2d0], -R0 ;  /* 0x0000b400600a7a23 */ /* 0x008fce0000010800 */
[----:B------:R3:W-:Y:S01]  /*5a90*/  MUFU.EX2 R188, R10 ;  /* 0x0000000a00bc7308 */ /* 0x0007e20000000800 */
[----:B-1----:R-:W-:Y:S01]  /*5aa0*/  FFMA.FTZ R4, R91, c[0x0][0x2d0], -R0 ;  /* 0x0000b4005b047a23 */ /* 0x002fe20000010800 */
[----:B----4-:R-:W-:-:S06]  /*5ab0*/  F2FP.BF16.PACK_AB R5, R88, R89 ;  /* 0x000000595805723e */ /* 0x010fcc00000010ff */
[----:B------:R1:W-:Y:S01]  /*5ac0*/  MUFU.EX2 R208, R4 ;  /* 0x0000000400d07308 */ /* 0x0003e20000000800 */
[----:B---3--:R-:W-:-:S07]  /*5ad0*/  FFMA.FTZ R10, R97, c[0x0][0x2d0], -R0 ;  /* 0x0000b400610a7a23 */ /* 0x008fce0000010800 */
        /* <DEDUP_REMOVED lines=8> */
[----:B---3--:R-:W-:Y:S02]  /*5b60*/  FFMA.FTZ R10, R99, c[0x0][0x2d0], -R8 ;  /* 0x0000b400630a7a23 */ /* 0x008fe40000010808 */
[----:B------:R-:W-:Y:S05]  /*5b70*/  LDSM.16.MT88.4 R96, [R190+0x2000] ;  /* 0x00200000be60783b */ /* 0x000fea0000004200 */
[----:B------:R3:W-:Y:S01]  /*5b80*/  MUFU.EX2 R183, R10 ;  /* 0x0000000a00b77308 */ /* 0x0007e20000000800 */
[----:B-1----:R-:W-:-:S07]  /*5b90*/  FFMA.FTZ R4, R94, c[0x0][0x2d0], -R2 ;  /* 0x0000b4005e047a23 */ /* 0x002fce0000010802 */
[----:B------:R1:W4:Y:S01]  /*5ba0*/  MUFU.EX2 R209, R4 ;  /* 0x0000000400d17308 */ /* 0x0003220000000800 */
[----:B---3--:R-:W-:-:S07]  /*5bb0*/  FFMA.FTZ R10, R108, c[0x0][0x2d0], -R8 ;  /* 0x0000b4006c0a7a23 */ /* 0x008fce0000010808 */
[----:B------:R3:W-:Y:S01]  /*5bc0*/  MUFU.EX2 R185, R10 ;  /* 0x0000000a00b97308 */ /* 0x0007e20000000800 */
[----:B-1----:R-:W-:-:S07]  /*5bd0*/  F2FP.BF16.PACK_AB R4, R203, R207 ;  /* 0x000000cfcb04723e */ /* 0x002fce00000010ff */
[----:B------:R-:W-:Y:S01]  /*5be0*/  HMMA.16816.F32.BF16 R40, R4, R20, RZ ;  /* 0x000000140428723c */ /* 0x000fe200000418ff */
[----:B---3--:R-:W-:-:S04]  /*5bf0*/  FFMA.FTZ R10, R109, c[0x0][0x2d0], -R8 ;  /* 0x0000b4006d0a7a23 */ /* 0x008fc80000010808 */
[----:B------:R1:W-:Y:S03]  /*5c00*/  MUFU.EX2 R186, R10 ;  /* 0x0000000a00ba7308 */ /* 0x0003e60000000800 */
[C---:B------:R-:W-:Y:S08]  /*5c10*/  HMMA.16816.F32.BF16 R36, R4.reuse, R22, RZ ;  /* 0x000000160424723c */ /* 0x040ff000000418ff */
[----:B------:R-:W-:Y:S01]  /*5c20*/  HMMA.16816.F32.BF16 R32, R4, R24, RZ ;  /* 0x000000180420723c */ /* 0x000fe200000418ff */
[----:B-1----:R-:W-:-:S07]  /*5c30*/  FFMA.FTZ R10, R110, c[0x0][0x2d0], -R8 ;  /* 0x0000b4006e0a7a23 */ /* 0x002fce0000010808 */
[C---:B------:R-:W-:Y:S01]  /*5c40*/  HMMA.16816.F32.BF16 R20, R4.reuse, R28, RZ ;  /* 0x0000001c0414723c */ /* 0x040fe200000418ff */
[----:B------:R1:W-:Y:S07]  /*5c50*/  MUFU.EX2 R187, R10 ;  /* 0x0000000a00bb7308 */ /* 0x0003ee0000000800 */
[C---:B------:R-:W-:Y:S08]  /*5c60*/  HMMA.16816.F32.BF16 R12, R4.reuse, R26, RZ ;  /* 0x0000001a040c723c */ /* 0x040ff000000418ff */
[----:B------:R-:W-:Y:S01]  /*5c70*/  HMMA.16816.F32.BF16 R28, R4, R30, RZ ;  /* 0x0000001e041c723c */ /* 0x000fe200000418ff */
[----:B-1----:R-:W-:-:S04]  /*5c80*/  FFMA.FTZ R10, R111, c[0x0][0x2d0], -R3 ;  /* 0x0000b4006f0a7a23 */ /* 0x002fc80000010803 */
[----:B------:R1:W-:Y:S03]  /*5c90*/  MUFU.EX2 R179, R10 ;  /* 0x0000000a00b37308 */ /* 0x0003e60000000800 */
[C---:B------:R-:W-:Y:S08]  /*5ca0*/  HMMA.16816.F32.BF16 R16, R4.reuse, R44, RZ ;  /* 0x0000002c0410723c */ /* 0x040ff000000418ff */
[----:B------:R-:W-:Y:S01]  /*5cb0*/  HMMA.16816.F32.BF16 R24, R4, R46, RZ ;  /* 0x0000002e0418723c */ /* 0x000fe200000418ff */
[----:B-1----:R-:W-:-:S06]  /*5cc0*/  FFMA.FTZ R10, R112, c[0x0][0x2d0], -R3 ;  /* 0x0000b400700a7a23 */ /* 0x002fcc0000010803 */
[----:B------:R-:W-:Y:S01]  /*5cd0*/  F2FP.BF16.PACK_AB R4, R216, R215 ;  /* 0x000000d7d804723e */ /* 0x000fe200000010ff */
[----:B------:R1:W3:Y:S01]  /*5ce0*/  MUFU.EX2 R180, R10 ;  /* 0x0000000a00b47308 */ /* 0x0002e20000000800 */
[----:B----4-:R-:W-:Y:S02]  /*5cf0*/  F2FP.BF16.PACK_AB R6, R209, R210 ;  /* 0x000000d2d106723e */ /* 0x010fe400000010ff */
[----:B------:R-:W-:Y:S02]  /*5d00*/  F2FP.BF16.PACK_AB R5, R188, R198 ;  /* 0x000000c6bc05723e */ /* 0x000fe400000010ff */
[----:B------:R-:W-:-:S07]  /*5d10*/  F2FP.BF16.PACK_AB R7, R199, R200 ;  /* 0x000000c8c707723e */ /* 0x000fce00000010ff */
[----:B------:R-:W-:Y:S01]  /*5d20*/  HMMA.16816.F32.BF16 R48, R4, R64, R40 ;  /* 0x000000400430723c */ /* 0x000fe20000041828 */
[----:B-1----:R-:W-:-:S04]  /*5d30*/  FFMA.FTZ R10, R113, c[0x0][0x2d0], -R3 ;  /* 0x0000b400710a7a23 */ /* 0x002fc80000010803 */
[----:B------:R1:W-:Y:S03]  /*5d40*/  MUFU.EX2 R181, R10 ;  /* 0x0000000a00b57308 */ /* 0x0003e60000000800 */
[C---:B------:R-:W-:Y:S08]  /*5d50*/  HMMA.16816.F32.BF16 R44, R4.reuse, R60, R32 ;  /* 0x0000003c042c723c */ /* 0x040ff00000041820 */
[----:B------:R-:W-:Y:S01]  /*5d60*/  HMMA.16816.F32.BF16 R40, R4, R80, R20 ;  /* 0x000000500428723c */ /* 0x000fe20000041814 */
[----:B------:R-:W4:Y:S01]  /*5d70*/  LDSM.16.MT88.4 R20, [R190+0x1000] ;  /* 0x00100000be14783b */ /* 0x000f220000004200 */
[----:B-1----:R-:W-:-:S06]  /*5d80*/  FFMA.FTZ R10, R114, c[0x0][0x2d0], -R3 ;  /* 0x0000b400720a7a23 */ /* 0x002fcc0000010803 */
[C---:B------:R-:W-:Y:S01]  /*5d90*/  HMMA.16816.F32.BF16 R64, R4.reuse, R66, R36 ;  /* 0x000000420440723c */ /* 0x040fe20000041824 */
[----:B------:R1:W5:Y:S07]  /*5da0*/  MUFU.EX2 R182, R10 ;  /* 0x0000000a00b67308 */ /* 0x00036e0000000800 */
[C---:B------:R-:W-:Y:S08]  /*5db0*/  HMMA.16816.F32.BF16 R32, R4.reuse, R82, R28 ;  /* 0x000000520420723c */ /* 0x040ff0000004181c */
[----:B------:R-:W-:Y:S01]  /*5dc0*/  HMMA.16816.F32.BF16 R52, R4, R84, R16 ;  /* 0x000000540434723c */ /* 0x000fe20000041810 */
[----:B------:R-:W2:Y:S01]  /*5dd0*/  LDSM.16.MT88.4 R16, [R193+0x1000] ;  /* 0x00100000c110783b */ /* 0x000ea20000004200 */
[----:B-1----:R-:W-:-:S03]  /*5de0*/  FFMA.FTZ R10, R115, c[0x0][0x2d0], -R2 ;  /* 0x0000b400730a7a23 */ /* 0x002fc60000010802 */
[----:B------:R-:W-:Y:S01]  /*5df0*/  LDSM.16.MT88.4 R112, [R193+0x2000] ;  /* 0x00200000c170783b */ /* 0x000fe20000004200 */
[----:B------:R1:W-:Y:S02]  /*5e00*/  MUFU.EX2 R178, R10 ;  /* 0x0000000a00b27308 */ /* 0x0003e40000000800 */
[C---:B------:R-:W-:Y:S01]  /*5e10*/  HMMA.16816.F32.BF16 R36, R4.reuse, R62, R12 ;  /* 0x0000003e0424723c */ /* 0x040fe2000004180c */
[----:B------:R-:W2:Y:S07]  /*5e20*/  LDSM.16.MT88.4 R12, [R191+0x1000] ;  /* 0x00100000bf0c783b */ /* 0x000eae0000004200 */
[----:B------:R-:W-:Y:S01]  /*5e30*/  HMMA.16816.F32.BF16 R28, R4, R86, R24 ;  /* 0x00000056041c723c */ /* 0x000fe20000041818 */
[----:B------:R-:W2:Y:S01]  /*5e40*/  LDSM.16.MT88.4 R24, [R192+0x1000] ;  /* 0x00100000c018783b */ /* 0x000ea20000004200 */
[----:B-1----:R-:W-:-:S05]  /*5e50*/  FFMA.FTZ R10, R124, c[0x0][0x2d0], -R2 ;  /* 0x0000b4007c0a7a23 */ /* 0x002fca0000010802 */
[----:B---3--:R-:W-:Y:S01]  /*5e60*/  F2FP.BF16.PACK_AB R5, R180, R179 ;  /* 0x000000b3b405723e */ /* 0x008fe200000010ff */
[----:B------:R-:W-:Y:S01]  /*5e70*/  FFMA.FTZ R4, R126, c[0x0][0x2d0], -R2 ;  /* 0x0000b4007e047a23 */ /* 0x000fe20000010802 */
[----:B------:R-:W-:Y:S01]  /*5e80*/  F2FP.BF16.PACK_AB R6, R187, R186 ;  /* 0x000000babb06723e */ /* 0x000fe200000010ff */
[----:B------:R1:W3:Y:S01]  /*5e90*/  MUFU.EX2 R176, R10 ;  /* 0x0000000a00b07308 */ /* 0x0002e20000000800 */
[----:B-----5:R-:W-:-:S07]  /*5ea0*/  F2FP.BF16.PACK_AB R7, R182, R181 ;  /* 0x000000b5b607723e */ /* 0x020fce00000010ff */
[----:B------:R5:W-:Y:S01]  /*5eb0*/  MUFU.EX2 R175, R4 ;  /* 0x0000000400af7308 */ /* 0x000be20000000800 */
[----:B-1----:R-:W-:-:S07]  /*5ec0*/  FFMA.FTZ R10, R125, c[0x0][0x2d0], -R2 ;  /* 0x0000b4007d0a7a23 */ /* 0x002fce0000010802 */
[----:B------:R1:W1:Y:S01]  /*5ed0*/  MUFU.EX2 R177, R10 ;  /* 0x0000000a00b17308 */ /* 0x0002620000000800 */
[----:B-----5:R-:W-:-:S07]  /*5ee0*/  FFMA.FTZ R4, R127, c[0x0][0x2d0], -R0 ;  /* 0x0000b4007f047a23 */ /* 0x020fce0000010800 */
[----:B------:R5:W-:Y:S01]  /*5ef0*/  MUFU.EX2 R173, R4 ;  /* 0x0000000400ad7308 */ /* 0x000be20000000800 */
[----:B-1----:R-:W-:-:S07]  /*5f00*/  FFMA.FTZ R10, R129, c[0x0][0x2d0], -R0 ;  /* 0x0000b400810a7a23 */ /* 0x002fce0000010800 */
[----:B------:R1:W-:Y:S01]  /*5f10*/  MUFU.EX2 R172, R10 ;  /* 0x0000000a00ac7308 */ /* 0x0003e20000000800 */
[----:B-----5:R-:W-:-:S07]  /*5f20*/  FFMA.FTZ R4, R128, c[0x0][0x2d0], -R0 ;  /* 0x0000b40080047a23 */ /* 0x020fce0000010800 */
[----:B------:R5:W2:Y:S01]  /*5f30*/  MUFU.EX2 R174, R4 ;  /* 0x0000000400ae7308 */ /* 0x000aa20000000800 */
[----:B-1----:R-:W-:-:S07]  /*5f40*/  FFMA.FTZ R10, R130, c[0x0][0x2d0], -R0 ;  /* 0x0000b400820a7a23 */ /* 0x002fce0000010800 */
[----:B------:R1:W1:Y:S01]  /*5f50*/  MUFU.EX2 R87, R10 ;  /* 0x0000000a00577308 */ /* 0x0002620000000800 */
[----:B-----5:R-:W-:-:S07]  /*5f60*/  F2FP.BF16.PACK_AB R4, R185, R183 ;  /* 0x000000b7b904723e */ /* 0x020fce00000010ff */
[----:B----4-:R-:W-:Y:S01]  /*5f70*/  HMMA.16816.F32.BF16 R92, R4, R20, R104 ;  /* 0x00000014045c723c */ /* 0x010fe20000041868 */
[----:B-1----:R-:W-:-:S07]  /*5f80*/  FFMA.FTZ R10, R144, c[0x0][0x2d0], -R8 ;  /* 0x0000b400900a7a23 */ /* 0x002fce0000010808 */
[C---:B--2---:R-:W-:Y:S01]  /*5f90*/  HMMA.16816.F32.BF16 R104, R4.reuse, R16, R76 ;  /* 0x000000100468723c */ /* 0x044fe2000004184c */
[----:B------:R1:W-:Y:S07]  /*5fa0*/  MUFU.EX2 R83, R10 ;  /* 0x0000000a00537308 */ /* 0x0003ee0000000800 */
[C---:B------:R-:W-:Y:S08]  /*5fb0*/  HMMA.16816.F32.BF16 R120, R4.reuse, R12, R120 ;  /* 0x0000000c0478723c */ /* 0x040ff00000041878 */
[----:B------:R-:W-:Y:S01]  /*5fc0*/  HMMA.16816.F32.BF16 R136, R4, R24, R136 ;  /* 0x000000180488723c */ /* 0x000fe20000041888 */
[----:B-1----:R-:W-:-:S04]  /*5fd0*/  FFMA.FTZ R10, R142, c[0x0][0x2d0], -R8 ;  /* 0x0000b4008e0a7a23 */ /* 0x002fc80000010808 */
[----:B------:R1:W-:Y:S03]  /*5fe0*/  MUFU.EX2 R84, R10 ;  /* 0x0000000a00547308 */ /* 0x0003e60000000800 */
[C---:B------:R-:W-:Y:S08]  /*5ff0*/  HMMA.16816.F32.BF16 R100, R4.reuse, R22, R100 ;  /* 0x000000160464723c */ /* 0x040ff00000041864 */
[----:B------:R-:W-:Y:S01]  /*6000*/  HMMA.16816.F32.BF16 R116, R4, R18, R116 ;  /* 0x000000120474723c */ /* 0x000fe20000041874 */
[----:B-1----:R-:W-:-:S07]  /*6010*/  FFMA.FTZ R10, R140, c[0x0][0x2d0], -R8 ;  /* 0x0000b4008c0a7a23 */ /* 0x002fce0000010808 */
[C---:B------:R-:W-:Y:S01]  /*6020*/  HMMA.16816.F32.BF16 R132, R4.reuse, R14, R132 ;  /* 0x0000000e0484723c */ /* 0x040fe20000041884 */
[----:B------:R1:W-:Y:S07]  /*6030*/  MUFU.EX2 R85, R10 ;  /* 0x0000000a00557308 */ /* 0x0003ee0000000800 */
[----:B------:R-:W-:Y:S07]  /*6040*/  HMMA.16816.F32.BF16 R60, R4, R26, R56 ;  /* 0x0000001a043c723c */ /* 0x000fee0000041838 */
[----:B---3--:R-:W-:Y:S01]  /*6050*/  F2FP.BF16.PACK_AB R4, R176, R178 ;  /* 0x000000b2b004723e */ /* 0x008fe200000010ff */
[----:B-1----:R-:W-:Y:S01]  /*6060*/  FFMA.FTZ R10, R131, c[0x0][0x2d0], -R8 ;  /* 0x0000b400830a7a23 */ /* 0x002fe20000010808 */
[----:B------:R-:W-:Y:S01]  /*6070*/  F2FP.BF16.PACK_AB R6, R175, R177 ;  /* 0x000000b1af06723e */ /* 0x000fe200000010ff */
[----:B------:R-:W-:Y:S01]  /*6080*/  LDSM.16.MT88.4 R128, [R191+0x2000] ;  /* 0x00200000bf80783b */ /* 0x000fe20000004200 */
[----:B------:R-:W-:Y:S01]  /*6090*/  F2FP.BF16.PACK_AB R5, R174, R173 ;  /* 0x000000adae05723e */ /* 0x000fe200000010ff */
[----:B------:R1:W-:Y:S01]  /*60a0*/  MUFU.EX2 R86, R10 ;  /* 0x0000000a00567308 */ /* 0x0003e20000000800 */
[----:B------:R-:W-:-:S07]  /*60b0*/  F2FP.BF16.PACK_AB R7, R87, R172 ;  /* 0x000000ac5707723e */ /* 0x000fce00000010ff */
[----:B------:R-:W-:Y:S01]  /*60c0*/  HMMA.16816.F32.BF16 R56, R4, R20, R48 ;  /* 0x000000140438723c */ /* 0x000fe20000041830 */
[----:B-1----:R-:W-:-:S07]  /*60d0*/  FFMA.FTZ R10, R146, c[0x0][0x2d0], -R3 ;  /* 0x0000b400920a7a23 */ /* 0x002fce0000010803 */
[C---:B------:R-:W-:Y:S01]  /*60e0*/  HMMA.16816.F32.BF16 R48, R4.reuse, R16, R44 ;  /* 0x000000100430723c */ /* 0x040fe2000004182c */
[----:B------:R1:W-:Y:S07]  /*60f0*/  MUFU.EX2 R79, R10 ;  /* 0x0000000a004f7308 */ /* 0x0003ee0000000800 */
[C---:B------:R-:W-:Y:S01]  /*6100*/  HMMA.16816.F32.BF16 R44, R4.reuse, R18, R36 ;  /* 0x00000012042c723c */ /* 0x040fe20000041824 */
[----:B------:R-:W-:Y:S07]  /*6110*/  LDSM.16.MT88.4 R16, [R193+0x1800] ;  /* 0x00180000c110783b */ /* 0x000fee0000004200 */
[----:B------:R-:W-:Y:S01]  /*6120*/  HMMA.16816.F32.BF16 R36, R4, R14, R32 ;  /* 0x0000000e0424723c */ /* 0x000fe20000041820 */
[----:B-1----:R-:W-:-:S04]  /*6130*/  FFMA.FTZ R10, R145, c[0x0][0x2d0], -R3 ;  /* 0x0000b400910a7a23 */ /* 0x002fc80000010803 */
[----:B------:R1:W2:Y:S03]  /*6140*/  MUFU.EX2 R80, R10 ;  /* 0x0000000a00507308 */ /* 0x0002a60000000800 */
[C---:B------:R-:W-:Y:S01]  /*6150*/  HMMA.16816.F32.BF16 R64, R4.reuse, R22, R64 ;  /* 0x000000160440723c */ /* 0x040fe20000041840 */
[----:B------:R-:W3:Y:S07]  /*6160*/  LDSM.16.MT88.4 R20, [R190+0x1800] ;  /* 0x00180000be14783b */ /* 0x000eee0000004200 */
[----:B------:R-:W-:Y:S01]  /*6170*/  HMMA.16816.F32.BF16 R40, R4, R12, R40 ;  /* 0x0000000c0428723c */ /* 0x000fe20000041828 */
[----:B------:R-:W4:Y:S01]  /*6180*/  LDSM.16.MT88.4 R12, [R191+0x1800] ;  /* 0x00180000bf0c783b */ /* 0x000f220000004200 */
[----:B-1----:R-:W-:-:S06]  /*6190*/  FFMA.FTZ R10, R143, c[0x0][0x2d0], -R3 ;  /* 0x0000b4008f0a7a23 */ /* 0x002fcc0000010803 */
[C---:B------:R-:W-:Y:S01]  /*61a0*/  HMMA.16816.F32.BF16 R32, R4.reuse, R24, R52 ;  /* 0x000000180420723c */ /* 0x040fe20000041834 */
[----:B------:R1:W-:Y:S07]  /*61b0*/  MUFU.EX2 R81, R10 ;  /* 0x0000000a00517308 */ /* 0x0003ee0000000800 */
[----:B------:R-:W-:Y:S01]  /*61c0*/  HMMA.16816.F32.BF16 R28, R4, R26, R28 ;  /* 0x0000001a041c723c */ /* 0x000fe2000004181c */
[----:B------:R-:W5:Y:S06]  /*61d0*/  LDSM.16.MT88.4 R24, [R192+0x1800] ;  /* 0x00180000c018783b */ /* 0x000f6c0000004200 */
[----:B------:R-:W-:Y:S01]  /*61e0*/  FFMA.FTZ R4, R150, c[0x0][0x2d0], -R2 ;  /* 0x0000b40096047a23 */ /* 0x000fe20000010802 */
[----:B--2---:R-:W-:-:S02]  /*61f0*/  F2FP.BF16.PACK_AB R5, R80, R79 ;  /* 0x0000004f5005723e */ /* 0x004fc400000010ff */
[----:B------:R-:W-:Y:S01]  /*6200*/  F2FP.BF16.PACK_AB R6, R86, R85 ;  /* 0x000000555606723e */ /* 0x000fe200000010ff */
[----:B-1----:R-:W-:Y:S01]  /*6210*/  FFMA.FTZ R10, R141, c[0x0][0x2d0], -R3 ;  /* 0x0000b4008d0a7a23 */ /* 0x002fe20000010803 */
[----:B------:R1:W-:Y:S08]  /*6220*/  MUFU.EX2 R75, R4 ;  /* 0x00000004004b7308 */ /* 0x0003f00000000800 */
[----:B------:R2:W2:Y:S01]  /*6230*/  MUFU.EX2 R82, R10 ;  /* 0x0000000a00527308 */ /* 0x0004a20000000800 */
[----:B-1----:R-:W-:-:S07]  /*6240*/  FFMA.FTZ R4, R149, c[0x0][0x2d0], -R2 ;  /* 0x0000b40095047a23 */ /* 0x002fce0000010802 */
[----:B------:R1:W-:Y:S01]  /*6250*/  MUFU.EX2 R76, R4 ;  /* 0x00000004004c7308 */ /* 0x0003e20000000800 */
[----:B--2---:R-:W-:Y:S01]  /*6260*/  FFMA.FTZ R10, R147, c[0x0][0x2d0], -R2 ;  /* 0x0000b400930a7a23 */ /* 0x004fe20000010802 */
[----:B------:R-:W-:-:S06]  /*6270*/  F2FP.BF16.PACK_AB R7, R82, R81 ;  /* 0x000000515207723e */ /* 0x000fcc00000010ff */
[----:B------:R2:W-:Y:S01]  /*6280*/  MUFU.EX2 R77, R10 ;  /* 0x0000000a004d7308 */ /* 0x0005e20000000800 */
[----:B-1----:R-:W-:-:S07]  /*6290*/  FFMA.FTZ R4, R151, c[0x0][0x2d0], -R0 ;  /* 0x0000b40097047a23 */ /* 0x002fce0000010800 */
[----:B------:R1:W-:Y:S01]  /*62a0*/  MUFU.EX2 R73, R4 ;  /* 0x0000000400497308 */ /* 0x0003e20000000800 */
[----:B--2---:R-:W-:-:S07]  /*62b0*/  FFMA.FTZ R10, R148, c[0x0][0x2d0], -R2 ;  /* 0x0000b400940a7a23 */ /* 0x004fce0000010802 */
[----:B------:R2:W-:Y:S01]  /*62c0*/  MUFU.EX2 R78, R10 ;  /* 0x0000000a004e7308 */ /* 0x0005e20000000800 */
[----:B-1----:R-:W-:-:S07]  /*62d0*/  FFMA.FTZ R4, R153, c[0x0][0x2d0], -R0 ;  /* 0x0000b40099047a23 */ /* 0x002fce0000010800 */
[----:B------:R1:W-:Y:S01]  /*62e0*/  MUFU.EX2 R74, R4 ;  /* 0x00000004004a7308 */ /* 0x0003e20000000800 */
[----:B--2---:R-:W-:-:S07]  /*62f0*/  FFMA.FTZ R10, R152, c[0x0][0x2d0], -R0 ;  /* 0x0000b400980a7a23 */ /* 0x004fce0000010800 */
[----:B------:R2:W-:Y:S01]  /*6300*/  MUFU.EX2 R69, R10 ;  /* 0x0000000a00457308 */ /* 0x0005e20000000800 */
[----:B-1----:R-:W-:-:S07]  /*6310*/  F2FP.BF16.PACK_AB R4, R84, R83 ;  /* 0x000000535404723e */ /* 0x002fce00000010ff */
[----:B---3--:R-:W-:Y:S01]  /*6320*/  HMMA.16816.F32.BF16 R92, R4, R20, R92 ;  /* 0x00000014045c723c */ /* 0x008fe2000004185c */
[----:B--2---:R-:W-:-:S04]  /*6330*/  FFMA.FTZ R10, R154, c[0x0][0x2d0], -R0 ;  /* 0x0000b4009a0a7a23 */ /* 0x004fc80000010800 */
[----:B------:R1:W-:Y:S03]  /*6340*/  MUFU.EX2 R68, R10 ;  /* 0x0000000a00447308 */ /* 0x0003e60000000800 */
[C---:B------:R-:W-:Y:S08]  /*6350*/  HMMA.16816.F32.BF16 R100, R4.reuse, R22, R100 ;  /* 0x000000160464723c */ /* 0x040ff00000041864 */
[----:B------:R-:W-:Y:S01]  /*6360*/  HMMA.16816.F32.BF16 R104, R4, R16, R104 ;  /* 0x000000100468723c */ /* 0x000fe20000041868 */
[----:B-1----:R-:W-:-:S07]  /*6370*/  FFMA.FTZ R10, R158, c[0x0][0x2d0], -R8 ;  /* 0x0000b4009e0a7a23 */ /* 0x002fce0000010808 */
[C---:B------:R-:W-:Y:S01]  /*6380*/  HMMA.16816.F32.BF16 R116, R4.reuse, R18, R116 ;  /* 0x000000120474723c */ /* 0x040fe20000041874 */
[----:B------:R1:W-:Y:S07]  /*6390*/  MUFU.EX2 R52, R10 ;  /* 0x0000000a00347308 */ /* 0x0003ee0000000800 */
[C---:B----4-:R-:W-:Y:S08]  /*63a0*/  HMMA.16816.F32.BF16 R120, R4.reuse, R12, R120 ;  /* 0x0000000c0478723c */ /* 0x050ff00000041878 */
[----:B------:R-:W-:Y:S01]  /*63b0*/  HMMA.16816.F32.BF16 R132, R4, R14, R132 ;  /* 0x0000000e0484723c */ /* 0x000fe20000041884 */
[----:B-1----:R-:W-:-:S04]  /*63c0*/  FFMA.FTZ R10, R157, c[0x0][0x2d0], -R8 ;  /* 0x0000b4009d0a7a23 */ /* 0x002fc80000010808 */
[----:B------:R1:W2:Y:S03]  /*63d0*/  MUFU.EX2 R54, R10 ;  /* 0x0000000a00367308 */ /* 0x0002a60000000800 */
[C---:B-----5:R-:W-:Y:S08]  /*63e0*/  HMMA.16816.F32.BF16 R136, R4.reuse, R24, R136 ;  /* 0x000000180488723c */ /* 0x060ff00000041888 */
[----:B------:R-:W-:Y:S01]  /*63f0*/  HMMA.16816.F32.BF16 R60, R4, R26, R60 ;  /* 0x0000001a043c723c */ /* 0x000fe2000004183c */
[--C-:B-1----:R-:W-:Y:S01]  /*6400*/  FFMA.FTZ R10, R156, c[0x0][0x2d0], -R8.reuse ;  /* 0x0000b4009c0a7a23 */ /* 0x102fe20000010808 */
[----:B--2---:R-:W-:Y:S01]  /*6410*/  F2FP.BF16.PACK_AB R148, R54, R52 ;  /* 0x000000343694723e */ /* 0x004fe200000010ff */
[----:B------:R-:W-:-:S04]  /*6420*/  FFMA.FTZ R8, R155, c[0x0][0x2d0], -R8 ;  /* 0x0000b4009b087a23 */ /* 0x000fc80000010808 */
[----:B------:R-:W-:Y:S01]  /*6430*/  F2FP.BF16.PACK_AB R4, R78, R77 ;  /* 0x0000004d4e04723e */ /* 0x000fe200000010ff */
[----:B------:R-:W-:Y:S01]  /*6440*/  MUFU.EX2 R55, R10 ;  /* 0x0000000a00377308 */ /* 0x000fe20000000800 */
[----:B------:R-:W-:Y:S02]  /*6450*/  F2FP.BF16.PACK_AB R6, R76, R75 ;  /* 0x0000004b4c06723e */ /* 0x000fe400000010ff */
[----:B------:R-:W-:Y:S02]  /*6460*/  F2FP.BF16.PACK_AB R5, R74, R73 ;  /* 0x000000494a05723e */ /* 0x000fe400000010ff */
[----:B------:R-:W-:-:S03]  /*6470*/  F2FP.BF16.PACK_AB R7, R68, R69 ;  /* 0x000000454407723e */ /* 0x000fc600000010ff */
[----:B------:R1:W2:Y:S04]  /*6480*/  MUFU.EX2 R53, R8 ;  /* 0x0000000800357308 */ /* 0x0002a80000000800 */
[C---:B------:R-:W-:Y:S08]  /*6490*/  HMMA.16816.F32.BF16 R64, R4.reuse, R22, R64 ;  /* 0x000000160440723c */ /* 0x040ff00000041840 */
[----:B------:R-:W-:Y:S01]  /*64a0*/  HMMA.16816.F32.BF16 R56, R4, R20, R56 ;  /* 0x000000140438723c */ /* 0x000fe20000041838 */
[----:B-1----:R-:W-:Y:S01]  /*64b0*/  FFMA.FTZ R8, R160, c[0x0][0x2d0], -R3 ;  /* 0x0000b400a0087a23 */ /* 0x002fe20000010803 */
[----:B--2---:R-:W-:-:S03]  /*64c0*/  F2FP.BF16.PACK_AB R150, R53, R55 ;  /* 0x000000373596723e */ /* 0x004fc600000010ff */
[----:B------:R1:W-:Y:S03]  /*64d0*/  MUFU.EX2 R23, R8 ;  /* 0x0000000800177308 */ /* 0x0003e60000000800 */
[C---:B------:R-:W-:Y:S08]  /*64e0*/  HMMA.16816.F32.BF16 R48, R4.reuse, R16, R48 ;  /* 0x000000100430723c */ /* 0x040ff00000041830 */
[----:B------:R-:W-:Y:S01]  /*64f0*/  HMMA.16816.F32.BF16 R44, R4, R18, R44 ;  /* 0x00000012042c723c */ /* 0x000fe2000004182c */
[----:B-1----:R-:W-:-:S07]  /*6500*/  FFMA.FTZ R8, R161, c[0x0][0x2d0], -R3 ;  /* 0x0000b400a1087a23 */ /* 0x002fce0000010803 */
[C---:B------:R-:W-:Y:S01]  /*6510*/  HMMA.16816.F32.BF16 R40, R4.reuse, R12, R40 ;  /* 0x0000000c0428723c */ /* 0x040fe20000041828 */
[----:B------:R1:W2:Y:S07]  /*6520*/  MUFU.EX2 R22, R8 ;  /* 0x0000000800167308 */ /* 0x0002ae0000000800 */
[C---:B------:R-:W-:Y:S01]  /*6530*/  HMMA.16816.F32.BF16 R36, R4.reuse, R14, R36 ;  /* 0x0000000e0424723c */ /* 0x040fe20000041824 */
[----:B------:R-:W3:Y:S07]  /*6540*/  LDSM.16.MT88.4 R12, [R192+0x2000] ;  /* 0x00200000c00c783b */ /* 0x000eee0000004200 */
[----:B------:R-:W-:Y:S01]  /*6550*/  HMMA.16816.F32.BF16 R32, R4, R24, R32 ;  /* 0x000000180420723c */ /* 0x000fe20000041820 */
[----:B-1----:R-:W-:Y:S01]  /*6560*/  FFMA.FTZ R8, R159, c[0x0][0x2d0], -R3 ;  /* 0x0000b4009f087a23 */ /* 0x002fe20000010803 */
[----:B--2---:R-:W-:-:S03]  /*6570*/  F2FP.BF16.PACK_AB R149, R22, R23 ;  /* 0x000000171695723e */ /* 0x004fc600000010ff */
[----:B------:R1:W-:Y:S03]  /*6580*/  MUFU.EX2 R21, R8 ;  /* 0x0000000800157308 */ /* 0x0003e60000000800 */
[----:B------:R-:W-:Y:S07]  /*6590*/  HMMA.16816.F32.BF16 R28, R4, R26, R28 ;  /* 0x0000001a041c723c */ /* 0x000fee000004181c */
[----:B------:R-:W-:-:S02]  /*65a0*/  FFMA.FTZ R5, R162, c[0x0][0x2d0], -R3 ;  /* 0x0000b400a2057a23 */ /* 0x000fc40000010803 */
[----:B------:R-:W-:Y:S02]  /*65b0*/  FFMA.FTZ R7, R169, c[0x0][0x2d0], -R0 ;  /* 0x0000b400a9077a23 */ /* 0x000fe40000010800 */
[----:B------:R2:W4:Y:S01]  /*65c0*/  MUFU.EX2 R20, R5 ;  /* 0x0000000500147308 */ /* 0x0005220000000800 */
[--C-:B------:R-:W-:Y:S02]  /*65d0*/  FFMA.FTZ R4, R167, c[0x0][0x2d0], -R2.reuse ;  /* 0x0000b400a7047a23 */ /* 0x100fe40000010802 */
[----:B------:R-:W-:Y:S02]  /*65e0*/  FFMA.FTZ R3, R165, c[0x0][0x2d0], -R2 ;  /* 0x0000b400a5037a23 */ /* 0x000fe40000010802 */
[----:B-1----:R-:W-:Y:S02]  /*65f0*/  FFMA.FTZ R8, R168, c[0x0][0x2d0], -R0 ;  /* 0x0000b400a8087a23 */ /* 0x002fe40000010800 */
[--C-:B------:R-:W-:Y:S01]  /*6600*/  FFMA.FTZ R6, R164, c[0x0][0x2d0], -R2.reuse ;  /* 0x0000b400a4067a23 */ /* 0x100fe20000010802 */
[----:B------:R1:W-:Y:S01]  /*6610*/  MUFU.EX2 R16, R4 ;  /* 0x0000000400107308 */ /* 0x0003e20000000800 */
[----:B------:R-:W-:-:S02]  /*6620*/  FFMA.FTZ R2, R163, c[0x0][0x2d0], -R2 ;  /* 0x0000b400a3027a23 */ /* 0x000fc40000010802 */
[----:B--2---:R-:W-:-:S05]  /*6630*/  FFMA.FTZ R5, R170, c[0x0][0x2d0], -R0 ;  /* 0x0000b400aa057a23 */ /* 0x004fca0000010800 */
[----:B------:R-:W-:Y:S01]  /*6640*/  MUFU.EX2 R10, R7 ;  /* 0x00000007000a7308 */ /* 0x000fe20000000800 */
[----:B------:R-:W-:Y:S01]  /*6650*/  FFMA.FTZ R0, R166, c[0x0][0x2d0], -R0 ;  /* 0x0000b400a6007a23 */ /* 0x000fe20000010800 */
[----:B----4-:R-:W-:Y:S01]  /*6660*/  F2FP.BF16.PACK_AB R151, R20, R21 ;  /* 0x000000151497723e */ /* 0x010fe200000010ff */
[----:B-1----:R-:W-:-:S05]  /*6670*/  FADD.FTZ R4, R202, R11 ;  /* 0x0000000bca047221 */ /* 0x002fca0000010000 */
[----:B------:R1:W2:Y:S01]  /*6680*/  MUFU.EX2 R19, R3 ;  /* 0x0000000300137308 */ /* 0x0002a20000000800 */
[C---:B------:R-:W-:Y:S07]  /*6690*/  HMMA.16816.F32.BF16 R92, R148.reuse, R96, R92 ;  /* 0x00000060945c723c */ /* 0x040fee000004185c */
[----:B------:R4:W-:Y:S01]  /*66a0*/  MUFU.EX2 R7, R0 ;  /* 0x0000000000077308 */ /* 0x0009e20000000800 */
[----:B------:R-:W-:Y:S01]  /*66b0*/  HMMA.16816.F32.BF16 R100, R148, R98, R100 ;  /* 0x000000629464723c */ /* 0x000fe20000041864 */
[----:B-1----:R-:W-:-:S06]  /*66c0*/  FADD.FTZ R3, R207, R203 ;  /* 0x000000cbcf037221 */ /* 0x002fcc0000010000 */
[----:B------:R1:W-:Y:S01]  /*66d0*/  MUFU.EX2 R17, R2 ;  /* 0x0000000200117308 */ /* 0x0003e20000000800 */
[----:B--2---:R-:W-:Y:S01]  /*66e0*/  F2FP.BF16.PACK_AB R144, R19, R16 ;  /* 0x000000101390723e */ /* 0x004fe200000010ff */
[----:B------:R-:W-:Y:S01]  /*66f0*/  HMMA.16816.F32.BF16 R104, R148, R112, R104 ;  /* 0x000000709468723c */ /* 0x000fe20000041868 */
[----:B------:R-:W-:Y:S02]  /*6700*/  FADD.FTZ R3, R206, R3 ;  /* 0x00000003ce037221 */ /* 0x000fe40000010000 */
[----:B----4-:R-:W-:-:S03]  /*6710*/  FADD.FTZ R0, R212, R211 ;  /* 0x000000d3d4007221 */ /* 0x010fc60000010000 */
[----:B------:R2:W4:Y:S01]  /*6720*/  MUFU.EX2 R11, R5 ;  /* 0x00000005000b7308 */ /* 0x0005220000000800 */
[----:B------:R-:W-:Y:S01]  /*6730*/  FADD.FTZ R3, R217, R3 ;  /* 0x00000003d9037221 */ /* 0x000fe20000010000 */
[----:B------:R-:W-:Y:S01]  /*6740*/  HMMA.16816.F32.BF16 R116, R148, R114, R116 ;  /* 0x000000729474723c */ /* 0x000fe20000041874 */
[----:B------:R-:W-:Y:S02]  /*6750*/  FADD.FTZ R0, R213, R0 ;  /* 0x00000000d5007221 */ /* 0x000fe40000010000 */
[----:B-1----:R-:W-:-:S03]  /*6760*/  FADD.FTZ R2, R218, R4 ;  /* 0x00000004da027221 */ /* 0x002fc60000010000 */
[----:B------:R-:W1:Y:S02]  /*6770*/  MUFU.EX2 R18, R6 ;  /* 0x0000000600127308 */ /* 0x000e640000000800 */
[C---:B------:R-:W-:Y:S01]  /*6780*/  HMMA.16816.F32.BF16 R120, R148.reuse, R128, R120 ;  /* 0x000000809478723c */ /* 0x040fe20000041878 */
[----:B------:R-:W-:Y:S02]  /*6790*/  FADD.FTZ R4, R219, R2 ;  /* 0x00000002db047221 */ /* 0x000fe40000010000 */
[----:B------:R-:W-:Y:S02]  /*67a0*/  FADD.FTZ R2, R214, R0 ;  /* 0x00000000d6027221 */ /* 0x000fe40000010000 */
[----:B--2---:R-:W-:Y:S01]  /*67b0*/  FADD.FTZ R5, R89, R88 ;  /* 0x0000005859057221 */ /* 0x004fe20000010000 */
[----:B------:R-:W2:Y:S01]  /*67c0*/  MUFU.EX2 R8, R8 ;  /* 0x0000000800087308 */ /* 0x000ea20000000800 */
[----:B------:R-:W-:Y:S01]  /*67d0*/  FADD.FTZ R0, R227, R4 ;  /* 0x00000004e3007221 */ /* 0x000fe20000010000 */
[----:B----4-:R-:W-:Y:S01]  /*67e0*/  F2FP.BF16.PACK_AB R145, R10, R11 ;  /* 0x0000000b0a91723e */ /* 0x010fe200000010ff */
[----:B------:R-:W-:Y:S01]  /*67f0*/  FADD.FTZ R5, R208, R5 ;  /* 0x00000005d0057221 */ /* 0x000fe20000010000 */
[----:B------:R-:W-:Y:S01]  /*6800*/  HMMA.16816.F32.BF16 R132, R148, R130, R132 ;  /* 0x000000829484723c */ /* 0x000fe20000041884 */
[----:B------:R-:W-:-:S02]  /*6810*/  FADD.FTZ R2, R221, R2 ;  /* 0x00000002dd027221 */ /* 0x000fc40000010000 */
[----:B------:R-:W-:Y:S01]  /*6820*/  FADD.FTZ R4, R215, R3 ;  /* 0x00000003d7047221 */ /* 0x000fe20000010000 */
[----:B-1----:R-:W-:Y:S01]  /*6830*/  F2FP.BF16.PACK_AB R146, R17, R18 ;  /* 0x000000121192723e */ /* 0x002fe200000010ff */
[----:B------:R-:W-:Y:S02]  /*6840*/  FADD.FTZ R5, R205, R5 ;  /* 0x00000005cd057221 */ /* 0x000fe40000010000 */
[----:B------:R-:W-:Y:S01]  /*6850*/  FADD.FTZ R3, R224, R0 ;  /* 0x00000000e0037221 */ /* 0x000fe20000010000 */
[----:B---3--:R-:W-:Y:S01]  /*6860*/  HMMA.16816.F32.BF16 R136, R148, R12, R136 ;  /* 0x0000000c9488723c */ /* 0x008fe20000041888 */
[----:B------:R-:W-:Y:S02]  /*6870*/  FADD.FTZ R2, R222, R2 ;  /* 0x00000002de027221 */ /* 0x000fe40000010000 */
[----:B------:R-:W-:Y:S01]  /*6880*/  FADD.FTZ R0, R216, R4 ;  /* 0x00000004d8007221 */ /* 0x000fe20000010000 */
[----:B--2---:R-:W-:Y:S01]  /*6890*/  F2FP.BF16.PACK_AB R147, R7, R8 ;  /* 0x000000080793723e */ /* 0x004fe200000010ff */
        /* <DEDUP_REMOVED lines=56> */
[----:B------:R-:W-:Y:S01]  /*6c20*/  FADD.FTZ R6, R22, R0 ;  /* 0x0000000016067221 */ /* 0x000fe20000010000 */
[----:B------:R-:W-:Y:S01]  /*6c30*/  IADD3 R0, R171, -0x2, RZ ;  /* 0xfffffffeab007810 */ /* 0x000fe20007ffe0ff */
[----:B------:R-:W-:-:S02]  /*6c40*/  FADD.FTZ R2, R10, R2 ;  /* 0x000000020a027221 */ /* 0x000fc40000010000 */
[----:B------:R-:W-:Y:S01]  /*6c50*/  FADD.FTZ R3, R19, R3 ;  /* 0x0000000313037221 */ /* 0x000fe20000010000 */
[----:B------:R-:W-:Y:S01]  /*6c60*/  ISETP.GE.AND P1, PT, R0, R229, PT ;  /* 0x000000e50000720c */ /* 0x000fe20003f26270 */
[----:B------:R-:W-:Y:S02]  /*6c70*/  FADD.FTZ R5, R55, R4 ;  /* 0x0000000437057221 */ /* 0x000fe40000010000 */
[----:B------:R-:W-:Y:S02]  /*6c80*/  FADD.FTZ R4, R21, R6 ;  /* 0x0000000615047221 */ /* 0x000fe40000010000 */
[----:B------:R-:W-:Y:S02]  /*6c90*/  FADD.FTZ R2, R8, R2 ;  /* 0x0000000208027221 */ /* 0x000fe40000010000 */
[----:B------:R-:W-:Y:S02]  /*6ca0*/  FADD.FTZ R3, R18, R3 ;  /* 0x0000000312037221 */ /* 0x000fe40000010000 */
[----:B------:R-:W-:-:S02]  /*6cb0*/  FADD.FTZ R5, R53, R5 ;  /* 0x0000000535057221 */ /* 0x000fc40000010000 */
[----:B------:R-:W-:Y:S02]  /*6cc0*/  FADD.FTZ R4, R20, R4 ;  /* 0x0000000414047221 */ /* 0x000fe40000010000 */
[----:B------:R-:W-:Y:S01]  /*6cd0*/  FADD.FTZ R2, R7, R2 ;  /* 0x0000000207027221 */ /* 0x000fe20000010000 */
[----:B------:R1:W-:Y:S01]  /*6ce0*/  STL [R1], R5 ;  /* 0x0000000501007387 */ /* 0x0003e20000100800 */
[----:B------:R-:W-:-:S03]  /*6cf0*/  FADD.FTZ R3, R17, R3 ;  /* 0x0000000311037221 */ /* 0x000fc60000010000 */
[----:B------:R1:W-:Y:S04]  /*6d00*/  STL [R1+0x4], R4 ;  /* 0x0000040401007387 */ /* 0x0003e80000100800 */
[----:B------:R1:W-:Y:S04]  /*6d10*/  STL [R1+0xc], R2 ;  /* 0x00000c0201007387 */ /* 0x0003e80000100800 */
[----:B------:R1:W-:Y:S01]  /*6d20*/  STL [R1+0x8], R3 ;  /* 0x0000080301007387 */ /* 0x0003e20000100800 */
[----:B------:R-:W-:Y:S05]  /*6d30*/  @!P1 BRA `(.L_x_81) ;  /* 0x00003f0000009947 */ /* 0x000fea0003800000 */
[----:B------:R-:W-:Y:S01]  /*6d40*/  MOV R230, R0 ;  /* 0x0000000000e67202 */ /* 0x000fe20000000f00 */
[----:B------:R-:W-:Y:S01]  /*6d50*/  IMAD.MOV.U32 R0, RZ, RZ, R72 ;  /* 0x000000ffff007224 */ /* 0x000fe200078e0048 */
[----:B------:R-:W-:Y:S01]  /*6d60*/  MOV R84, R71 ;  /* 0x0000004700547202 */ /* 0x000fe20000000f00 */
[----:B------:R-:W-:Y:S01]  /*6d70*/  IMAD.MOV.U32 R85, RZ, RZ, R70 ;  /* 0x000000ffff557224 */ /* 0x000fe200078e0046 */
[----:B------:R-:W-:-:S02]  /*6d80*/  MOV R86, R9 ;  /* 0x0000000900567202 */ /* 0x000fc40000000f00 */
.L_x_88:
[----:B------:R-:W2:Y:S01]  /*6d90*/  LDL.64 R8, [R1+0x28] ;  /* 0x0000280001087983 */ /* 0x000ea20000100a00 */
[----:B------:R-:W-:Y:S04]  /*6da0*/  DEPBAR.LE SB0, 0x0 ;  /* 0x000080000000791a */ /* 0x000fe80000000000 */
[----:B------:R-:W3:Y:S04]  /*6db0*/  LDL R6, [R1+0x38] ;  /* 0x0000380001067983 */ /* 0x000ee80000100800 */
[----:B------:R-:W-:Y:S01]  /*6dc0*/  BAR.SYNC.DEFER_BLOCKING 0x0 ;  /* 0x0000000000007b1d */ /* 0x000fe20000010000 */
[----:B------:R-:W-:Y:S01]  /*6dd0*/  R2P PR, R244, 0x6 ;  /* 0x00000006f4007804 */ /* 0x000fe20000000000 */
[----:B-1----:R-:W-:Y:S01]  /*6de0*/  IMAD.WIDE.U32 R4, R220, c[0x0][0x208], RZ ;  /* 0x00008200dc047a25 */ /* 0x002fe200078e00ff */
[C---:B------:R-:W-:Y:S02]  /*6df0*/  IADD3 R2, R184.reuse, 0x20, RZ ;  /* 0x00000020b8027810 */ /* 0x040fe40007ffe0ff */
[----:B------:R-:W-:Y:S01]  /*6e00*/  SHF.R.S32.HI R3, RZ, 0x1f, R220 ;  /* 0x0000001fff037819 */ /* 0x000fe200000114dc */
[----:B------:R-:W-:Y:S01]  /*6e10*/  IMAD.SHL.U32 R59, R231, 0x2, RZ ;  /* 0x00000002e73b7824 */ /* 0x000fe200078e00ff */
[C---:B------:R-:W-:Y:S03]  /*6e20*/  IADD3 R87, R184.reuse, 0x40, RZ ;  /* 0x00000040b8577810 */ /* 0x040fe60007ffe0ff */
[----:B------:R-:W-:Y:S04]  /*6e30*/  IMAD R3, R3, c[0x0][0x208], RZ ;  /* 0x0000820003037a24 */ /* 0x000fe800078e02ff */
[----:B------:R-:W-:Y:S01]  /*6e40*/  @P1 IADD3 R2, R184, -0x20, RZ ;  /* 0xffffffe0b8021810 */ /* 0x000fe20007ffe0ff */
[----:B------:R-:W-:Y:S01]  /*6e50*/  IMAD R3, R220, c[0x0][0x20c], R3 ;  /* 0x00008300dc037a24 */ /* 0x000fe200078e0203 */
[----:B------:R-:W-:Y:S03]  /*6e60*/  @P2 IADD3 R87, R184, -0x40, RZ ;  /* 0xffffffc0b8572810 */ /* 0x000fe60007ffe0ff */
[----:B------:R-:W-:Y:S01]  /*6e70*/  IMAD.IADD R3, R5, 0x1, R3 ;  /* 0x0000000105037824 */ /* 0x000fe200078e0203 */
[----:B------:R-:W-:Y:S02]  /*6e80*/  SHF.R.S32.HI R5, RZ, 0x1f, R201 ;  /* 0x0000001fff057819 */ /* 0x000fe400000114c9 */
[C---:B------:R-:W-:Y:S01]  /*6e90*/  IADD3 R188, R87.reuse, 0x2000, RZ ;  /* 0x0000200057bc7810 */ /* 0x040fe20007ffe0ff */
[----:B------:R-:W1:Y:S01]  /*6ea0*/  LDSM.16.M88.4 R160, [R2] ;  /* 0x0000000002a0783b */ /* 0x000e620000000200 */
[C---:B------:R-:W-:Y:S02]  /*6eb0*/  IADD3 R187, R87.reuse, 0x1800, RZ ;  /* 0x0000180057bb7810 */ /* 0x040fe40007ffe0ff */
[C---:B------:R-:W-:Y:S01]  /*6ec0*/  IADD3 R186, R87.reuse, 0x1000, RZ ;  /* 0x0000100057ba7810 */ /* 0x040fe20007ffe0ff */
[----:B------:R-:W4:Y:S01]  /*6ed0*/  LDSM.16.M88.4 R168, [R2+0x800] ;  /* 0x0008000002a8783b */ /* 0x000f220000000200 */
[----:B------:R-:W-:Y:S03]  /*6ee0*/  IADD3 R185, R87, 0x800, RZ ;  /* 0x0000080057b97810 */ /* 0x000fe60007ffe0ff */
[----:B------:R-:W1:Y:S04]  /*6ef0*/  LDSM.16.M88.4 R172, [R2+0x1000] ;  /* 0x0010000002ac783b */ /* 0x000e680000000200 */
[----:B------:R-:W1:Y:S04]  /*6f00*/  LDSM.16.M88.4 R176, [R2+0x1800] ;  /* 0x0018000002b0783b */ /* 0x000e680000000200 */
[----:B------:R5:W1:Y:S04]  /*6f10*/  LDSM.16.M88.4 R180, [R2+0x2000] ;  /* 0x0020000002b4783b */ /* 0x000a680000000200 */
[----:B------:R1:W1:Y:S04]  /*6f20*/  LDSM.16.M88.4 R80, [R194] ;  /* 0x00000000c250783b */ /* 0x0002680000000200 */
[----:B------:R1:W1:Y:S04]  /*6f30*/  LDSM.16.M88.4 R76, [R194+0x2000] ;  /* 0x00200000c24c783b */ /* 0x0002680000000200 */
[----:B------:R1:W1:Y:S04]  /*6f40*/  LDSM.16.M88.4 R16, [R184] ;  /* 0x00000000b810783b */ /* 0x0002680000000200 */
[----:B------:R1:W1:Y:S04]  /*6f50*/  LDSM.16.M88.4 R32, [R184+0x800] ;  /* 0x00080000b820783b */ /* 0x0002680000000200 */
[----:B------:R1:W1:Y:S01]  /*6f60*/  LDSM.16.M88.4 R48, [R184+0x1000] ;  /* 0x00100000b830783b */ /* 0x0002620000000200 */
[----:B-----5:R-:W-:Y:S03]  /*6f70*/  IMAD.MOV.U32 R2, RZ, RZ, R4 ;  /* 0x000000ffff027224 */ /* 0x020fe600078e0004 */
[----:B------:R1:W1:Y:S01]  /*6f80*/  LDSM.16.M88.4 R64, [R184+0x1800] ;  /* 0x00180000b840783b */ /* 0x0002620000000200 */
[----:B------:R-:W-:Y:S02]  /*6f90*/  IMAD R4, R5, c[0x0][0x218], RZ ;  /* 0x0000860005047a24 */ /* 0x000fe400078e02ff */
[C---:B------:R-:W-:Y:S01]  /*6fa0*/  IMAD.WIDE.U32 R2, R201.reuse, c[0x0][0x218], R2 ;  /* 0x00008600c9027a25 */ /* 0x040fe200078e0002 */
[----:B------:R1:W1:Y:S03]  /*6fb0*/  LDSM.16.M88.4 R152, [R184+0x2000] ;  /* 0x00200000b898783b */ /* 0x0002660000000200 */
[----:B------:R-:W-:Y:S01]  /*6fc0*/  IMAD R4, R201, c[0x0][0x21c], R4 ;  /* 0x00008700c9047a24 */ /* 0x000fe200078e0204 */
[----:B------:R1:W1:Y:S04]  /*6fd0*/  LDSM.16.M88.4 R156, [R197] ;  /* 0x00000000c59c783b */ /* 0x0002680000000200 */
[----:B------:R1:W1:Y:S01]  /*6fe0*/  LDSM.16.M88.4 R164, [R197+0x2000] ;  /* 0x00200000c5a4783b */ /* 0x0002620000000200 */
[----:B--2---:R-:W-:Y:S04]  /*6ff0*/  IADD3 R2, P1, R8, R2, RZ ;  /* 0x0000000208027210 */ /* 0x004fe80007f3e0ff */
[----:B---3--:R-:W-:Y:S02]  /*7000*/  IADD3.X R3, R6, R3, R4, P1, !PT ;  /* 0x0000000306037210 */ /* 0x008fe40000ffe404 */
[----:B------:R-:W-:Y:S02]  /*7010*/  SHF.R.S32.HI R6, RZ, 0x1f, R231 ;  /* 0x0000001fff067819 */ /* 0x000fe400000114e7 */
[C---:B------:R-:W-:Y:S02]  /*7020*/  LEA R40, P1, R2.reuse, c[0x0][0x1f8], 0x1 ;  /* 0x00007e0002287a11 */ /* 0x040fe400078208ff */
[----:B------:R-:W-:Y:S02]  /*7030*/  SHF.L.U64.HI R68, R231, 0x1, R6 ;  /* 0x00000001e7447819 */ /* 0x000fe40000010206 */
[----:B------:R-:W-:Y:S01]  /*7040*/  LEA.HI.X R56, R2, c[0x0][0x1fc], R3, 0x1, P1 ;  /* 0x00007f0002387a11 */ /* 0x000fe200008f0c03 */
[----:B------:R-:W-:-:S06]  /*7050*/  BRA.DIV ~URZ, `(.L_x_82) ;  /* 0x000094327f007947 */ /* 0x000fcc000b800000 */
[----:B-1--4-:R1:W2:Y:S02]  /*7060*/  SHFL.IDX PT, R58, R56, RZ, 0x181f ;  /* 0x00181fff383a7589 */ /* 0x0122a400000e0000 */
.L_x_175:
[-C--:B------:R-:W-:Y:S01]  /*7070*/  HMMA.16816.F32.BF16 R4, R80, R16.reuse, RZ ;  /* 0x000000105004723c */ /* 0x080fe200000418ff */
[----:B------:R-:W3:Y:S01]  /*7080*/  SHFL.IDX PT, R2, R40, RZ, 0x181f ;  /* 0x00181fff28027589 */ /* 0x000ee200000e0000 */
[----:B------:R-:W-:Y:S01]  /*7090*/  BSSY B0, `(.L_x_83) ;  /* 0x000016d000007945 */ /* 0x000fe20003800000 */
[----:B------:R-:W-:Y:S04]  /*70a0*/  ISETP.GE.AND P1, PT, R231, c[0x0][0x1d4], PT ;  /* 0x00007500e7007a0c */ /* 0x000fe80003f26270 */
[----:B------:R-:W-:Y:S01]  /*70b0*/  SEL R198, RZ, 0x10, P1 ;  /* 0x00000010ffc67807 */ /* 0x000fe20000800000 */
[C---:B------:R-:W-:Y:S01]  /*70c0*/  HMMA.16816.F32.BF16 R8, R76.reuse, R16, RZ ;  /* 0x000000104c08723c */ /* 0x040fe200000418ff */
[----:B------:R-:W4:Y:S03]  /*70d0*/  SHFL.IDX PT, R3, R40, 0x1, 0x181f ;  /* 0x00381f0028037f89 */ /* 0x000f2600000e0000 */
[----:B------:R-:W-:Y:S04]  /*70e0*/  IADD3 R52, -R198, 0x10, RZ ;  /* 0x00000010c6347810 */ /* 0x000fe80007ffe1ff */
[-C--:B------:R-:W-:Y:S01]  /*70f0*/  HMMA.16816.F32.BF16 R12, R76, R18.reuse, RZ ;  /* 0x000000124c0c723c */ /* 0x080fe200000418ff */
[----:B------:R-:W5:Y:S03]  /*7100*/  SHFL.IDX PT, R57, R56, 0x1, 0x181f ;  /* 0x00381f0038397f89 */ /* 0x000f6600000e0000 */
[----:B------:R-:W-:Y:S04]  /*7110*/  LOP3.LUT R52, R52, 0xf, RZ, 0xc0, !PT ;  /* 0x0000000f34347812 */ /* 0x000fe800078ec0ff */
[C---:B------:R-:W-:Y:S01]  /*7120*/  HMMA.16816.F32.BF16 R16, R80.reuse, R18, RZ ;  /* 0x000000125010723c */ /* 0x040fe200000418ff */
[----:B------:R-:W1:Y:S07]  /*7130*/  SHFL.IDX PT, R53, R40, 0x2, 0x181f ;  /* 0x00581f0028357f89 */ /* 0x000e6e00000e0000 */
[-C--:B------:R-:W-:Y:S01]  /*7140*/  HMMA.16816.F32.BF16 R20, R80, R32.reuse, RZ ;  /* 0x000000205014723c */ /* 0x080fe200000418ff */
[----:B------:R-:W3:Y:S07]  /*7150*/  SHFL.IDX PT, R54, R40, 0x3, 0x181f ;  /* 0x00781f0028367f89 */ /* 0x000eee00000e0000 */
[C---:B------:R-:W-:Y:S01]  /*7160*/  HMMA.16816.F32.BF16 R24, R76.reuse, R32, RZ ;  /* 0x000000204c18723c */ /* 0x040fe200000418ff */
[----:B------:R1:W-:Y:S07]  /*7170*/  SHFL.IDX PT, R55, R40, 0x4, 0x181f ;  /* 0x00981f0028377f89 */ /* 0x0003ee00000e0000 */
[-C--:B------:R-:W-:Y:S01]  /*7180*/  HMMA.16816.F32.BF16 R28, R76, R34.reuse, RZ ;  /* 0x000000224c1c723c */ /* 0x080fe200000418ff */
[----:B------:R-:W3:Y:S07]  /*7190*/  SHFL.IDX PT, R61, R56, 0x2, 0x181f ;  /* 0x00581f00383d7f89 */ /* 0x000eee00000e0000 */
[C---:B------:R-:W-:Y:S01]  /*71a0*/  HMMA.16816.F32.BF16 R32, R80.reuse, R34, RZ ;  /* 0x000000225020723c */ /* 0x040fe200000418ff */
[----:B------:R-:W3:Y:S07]  /*71b0*/  SHFL.IDX PT, R71, R56, 0x3, 0x181f ;  /* 0x00781f0038477f89 */ /* 0x000eee00000e0000 */
[-C--:B------:R-:W-:Y:S01]  /*71c0*/  HMMA.16816.F32.BF16 R36, R80, R48.reuse, RZ ;  /* 0x000000305024723c */ /* 0x080fe200000418ff */
[----:B------:R-:W3:Y:S07]  /*71d0*/  SHFL.IDX PT, R69, R56, 0x4, 0x181f ;  /* 0x00981f0038457f89 */ /* 0x000eee00000e0000 */
[C---:B-1----:R-:W-:Y:S01]  /*71e0*/  HMMA.16816.F32.BF16 R40, R76.reuse, R48, RZ ;  /* 0x000000304c28723c */ /* 0x042fe200000418ff */
[----:B------:R-:W2:Y:S07]  /*71f0*/  LDL R232, [R1+0x10] ;  /* 0x0000100001e87983 */ /* 0x000eae0000100800 */
[-C--:B------:R-:W-:Y:S08]  /*7200*/  HMMA.16816.F32.BF16 R44, R76, R50.reuse, RZ ;  /* 0x000000324c2c723c */ /* 0x080ff000000418ff */
[C---:B------:R-:W-:Y:S04]  /*7210*/  HMMA.16816.F32.BF16 R48, R80.reuse, R50, RZ ;  /* 0x000000325030723c */ /* 0x040fe800000418ff */
[-C--:B---3--:R-:W-:Y:S02]  /*7220*/  IADD3 R2, P2, R2, R59.reuse, RZ ;  /* 0x0000003b02027210 */ /* 0x088fe40007f5e0ff */
[-C--:B----4-:R-:W-:Y:S02]  /*7230*/  IADD3 R62, P6, R3, R59.reuse, RZ ;  /* 0x0000003b033e7210 */ /* 0x090fe40007fde0ff */
[-C--:B--2---:R-:W-:Y:S04]  /*7240*/  IADD3.X R3, R58, R68.reuse, RZ, P2, !PT ;  /* 0x000000443a037210 */ /* 0x084fe800017fe4ff */
[-C--:B-----5:R-:W-:Y:S01]  /*7250*/  IADD3.X R63, R57, R68.reuse, RZ, P6, !PT ;  /* 0x00000044393f7210 */ /* 0x0a0fe200037fe4ff */
[----:B------:R1:W-:Y:S01]  /*7260*/  LDGSTS.E.BYPASS.LTC128B.128 [R204+0x100], [R2.64], !P1 ;  /* 0x0010000002cc7fae */ /* 0x0003e2000c901d46 */
[-C--:B------:R-:W-:Y:S02]  /*7270*/  IADD3 R60, P5, R53, R59.reuse, RZ ;  /* 0x0000003b353c7210 */ /* 0x080fe40007fbe0ff */
[----:B------:R-:W-:Y:S02]  /*7280*/  IADD3 R70, P4, R54, R59, RZ ;  /* 0x0000003b36467210 */ /* 0x000fe40007f9e0ff */
[-C--:B------:R-:W-:Y:S02]  /*7290*/  IADD3.X R61, R61, R68.reuse, RZ, P5, !PT ;  /* 0x000000443d3d7210 */ /* 0x080fe40002ffe4ff */
[----:B------:R-:W-:Y:S01]  /*72a0*/  IADD3 R72, P3, P2, R52, R55, R59 ;  /* 0x0000003734487210 */ /* 0x000fe20007a7e03b */
[----:B------:R2:W-:Y:S01]  /*72b0*/  LDGSTS.E.BYPASS.LTC128B.128 [R204+0x900], [R62.64], !P1 ;  /* 0x009000003ecc7fae */ /* 0x0005e2000c901d46 */
[----:B------:R-:W-:Y:S01]  /*72c0*/  IADD3.X R71, R71, R68, RZ, P4, !PT ;  /* 0x0000004447477210 */ /* 0x000fe200027fe4ff */
[-C--:B------:R-:W-:Y:S01]  /*72d0*/  HMMA.16816.F32.BF16 R52, R80, R64.reuse, RZ ;  /* 0x000000405034723c */ /* 0x080fe200000418ff */
[----:B------:R-:W-:Y:S02]  /*72e0*/  ISETP.NE.U32.AND P4, PT, R198, RZ, PT ;  /* 0x000000ffc600720c */ /* 0x000fe40003f85070 */
[----:B------:R-:W-:Y:S03]  /*72f0*/  IADD3.X R73, RZ, R69, R68, P3, P2 ;  /* 0x00000045ff497210 */ /* 0x000fe60001fe4444 */
[----:B------:R2:W-:Y:S02]  /*7300*/  LDGSTS.E.BYPASS.LTC128B.128 [R204+0x1100], [R60.64], !P1 ;  /* 0x011000003ccc7fae */ /* 0x0005e4000c901d46 */
[C---:B------:R-:W-:Y:S06]  /*7310*/  HMMA.16816.F32.BF16 R56, R76.reuse, R64, RZ ;  /* 0x000000404c38723c */ /* 0x040fec00000418ff */
[----:B------:R3:W-:Y:S08]  /*7320*/  LDGSTS.E.BYPASS.LTC128B.128 [R204+0x1900], [R70.64], !P1 ;  /* 0x0190000046cc7fae */ /* 0x0007f0000c901d46 */
[----:B------:R4:W-:Y:S08]  /*7330*/  LDGSTS.E.BYPASS.LTC128B.128.ZFILL [R204+0x2100], [R72.64], P4 ;  /* 0x0210000048cc7fae */ /* 0x0009f0000a141d46 */
[----:B------:R-:W0:Y:S01]  /*7340*/  LDGDEPBAR ;  /* 0x00000000000079af */ /* 0x000e220000000000 */
[-C--:B--2---:R-:W-:Y:S08]  /*7350*/  HMMA.16816.F32.BF16 R60, R76, R66.reuse, RZ ;  /* 0x000000424c3c723c */ /* 0x084ff000000418ff */
[C---:B------:R-:W-:Y:S08]  /*7360*/  HMMA.16816.F32.BF16 R64, R80.reuse, R66, RZ ;  /* 0x000000425040723c */ /* 0x040ff000000418ff */
[-C--:B---3--:R-:W-:Y:S08]  /*7370*/  HMMA.16816.F32.BF16 R68, R80, R152.reuse, RZ ;  /* 0x000000985044723c */ /* 0x088ff000000418ff */
[C---:B----4-:R-:W-:Y:S08]  /*7380*/  HMMA.16816.F32.BF16 R72, R76.reuse, R152, RZ ;  /* 0x000000984c48723c */ /* 0x050ff000000418ff */
[-C--:B------:R-:W-:Y:S08]  /*7390*/  HMMA.16816.F32.BF16 R76, R76, R154.reuse, RZ ;  /* 0x0000009a4c4c723c */ /* 0x080ff000000418ff */
[----:B------:R-:W-:Y:S01]  /*73a0*/  HMMA.16816.F32.BF16 R80, R80, R154, RZ ;  /* 0x0000009a5050723c */ /* 0x000fe200000418ff */
[----:B------:R-:W-:Y:S07]  /*73b0*/  LDSM.16.M88.4 R152, [R195] ;  /* 0x00000000c398783b */ /* 0x000fee0000000200 */
[-C--:B------:R-:W-:Y:S08]  /*73c0*/  HMMA.16816.F32.BF16 R4, R156, R160.reuse, R4 ;  /* 0x000000a09c04723c */ /* 0x080ff00000041804 */
[C---:B------:R-:W-:Y:S08]  /*73d0*/  HMMA.16816.F32.BF16 R8, R164.reuse, R160, R8 ;  /* 0x000000a0a408723c */ /* 0x040ff00000041808 */
[-C--:B------:R-:W-:Y:S08]  /*73e0*/  HMMA.16816.F32.BF16 R12, R164, R162.reuse, R12 ;  /* 0x000000a2a40c723c */ /* 0x080ff0000004180c */
[C---:B------:R-:W-:Y:S01]  /*73f0*/  HMMA.16816.F32.BF16 R16, R156.reuse, R162, R16 ;  /* 0x000000a29c10723c */ /* 0x040fe20000041810 */
[----:B------:R-:W2:Y:S07]  /*7400*/  LDSM.16.M88.4 R160, [R87] ;  /* 0x0000000057a0783b */ /* 0x000eae0000000200 */
        /* <DEDUP_REMOVED lines=9> */
[----:B------:R-:W4:Y:S07]  /*74a0*/  LDSM.16.M88.4 R172, [R185] ;  /* 0x00000000b9ac783b */ /* 0x000f2e0000000200 */
[-C--:B------:R-:W-:Y:S08]  /*74b0*/  HMMA.16816.F32.BF16 R52, R156, R176.reuse, R52 ;  /* 0x000000b09c34723c */ /* 0x080ff00000041834 */
[C---:B------:R-:W-:Y:S08]  /*74c0*/  HMMA.16816.F32.BF16 R56, R164.reuse, R176, R56 ;  /* 0x000000b0a438723c */ /* 0x040ff00000041838 */
[-C--:B------:R-:W-:Y:S08]  /*74d0*/  HMMA.16816.F32.BF16 R60, R164, R178.reuse, R60 ;  /* 0x000000b2a43c723c */ /* 0x080ff0000004183c */
[C---:B------:R-:W-:Y:S01]  /*74e0*/  HMMA.16816.F32.BF16 R64, R156.reuse, R178, R64 ;  /* 0x000000b29c40723c */ /* 0x040fe20000041840 */
[----:B------:R-:W-:Y:S07]  /*74f0*/  LDSM.16.M88.4 R176, [R188] ;  /* 0x00000000bcb0783b */ /* 0x000fee0000000200 */
[-C--:B------:R-:W-:Y:S08]  /*7500*/  HMMA.16816.F32.BF16 R68, R156, R180.reuse, R68 ;  /* 0x000000b49c44723c */ /* 0x080ff00000041844 */
[C---:B------:R-:W-:Y:S08]  /*7510*/  HMMA.16816.F32.BF16 R72, R164.reuse, R180, R72 ;  /* 0x000000b4a448723c */ /* 0x040ff00000041848 */
[-C--:B------:R-:W-:Y:S01]  /*7520*/  HMMA.16816.F32.BF16 R76, R164, R182.reuse, R76 ;  /* 0x000000b6a44c723c */ /* 0x080fe2000004184c */
[----:B------:R-:W-:Y:S07]  /*7530*/  LDSM.16.M88.4 R164, [R187] ;  /* 0x00000000bba4783b */ /* 0x000fee0000000200 */
[----:B------:R-:W-:Y:S01]  /*7540*/  HMMA.16816.F32.BF16 R80, R156, R182, R80 ;  /* 0x000000b69c50723c */ /* 0x000fe20000041850 */
[----:B------:R-:W5:Y:S07]  /*7550*/  LDSM.16.M88.4 R156, [R186] ;  /* 0x00000000ba9c783b */ /* 0x000f6e0000000200 */
[-C--:B--2---:R-:W-:Y:S01]  /*7560*/  HMMA.16816.F32.BF16 R4, R152, R160.reuse, R4 ;  /* 0x000000a09804723c */ /* 0x084fe20000041804 */
[----:B------:R-:W-:Y:S07]  /*7570*/  LDSM.16.M88.4 R180, [R189] ;  /* 0x00000000bdb4783b */ /* 0x000fee0000000200 */
[C---:B---3--:R-:W-:Y:S08]  /*7580*/  HMMA.16816.F32.BF16 R8, R168.reuse, R160, R8 ;  /* 0x000000a0a808723c */ /* 0x048ff00000041808 */
[-C--:B------:R-:W-:Y:S03]  /*7590*/  HMMA.16816.F32.BF16 R12, R168, R162.reuse, R12 ;  /* 0x000000a2a80c723c */ /* 0x080fe6000004180c */
[----:B------:R-:W-:Y:S05]  /*75a0*/  ISETP.GT.AND P1, PT, R230, R232, PT ;  /* 0x000000e8e600720c */ /* 0x000fea0003f24270 */
[C---:B------:R-:W-:Y:S01]  /*75b0*/  HMMA.16816.F32.BF16 R16, R152.reuse, R162, R16 ;  /* 0x000000a29810723c */ /* 0x040fe20000041810 */
[----:B------:R-:W2:Y:S07]  /*75c0*/  LDSM.16.M88.4 R160, [R196] ;  /* 0x00000000c4a0783b */ /* 0x000eae0000000200 */
[-C--:B----4-:R-:W-:Y:S08]  /*75d0*/  HMMA.16816.F32.BF16 R20, R152, R172.reuse, R20 ;  /* 0x000000ac9814723c */ /* 0x090ff00000041814 */
[C---:B------:R-:W-:Y:S08]  /*75e0*/  HMMA.16816.F32.BF16 R24, R168.reuse, R172, R24 ;  /* 0x000000aca818723c */ /* 0x040ff00000041818 */
[-C--:B------:R-:W-:Y:S08]  /*75f0*/  HMMA.16816.F32.BF16 R28, R168, R174.reuse, R28 ;  /* 0x000000aea81c723c */ /* 0x080ff0000004181c */
[C---:B------:R-:W-:Y:S01]  /*7600*/  HMMA.16816.F32.BF16 R32, R152.reuse, R174, R32 ;  /* 0x000000ae9820723c */ /* 0x040fe20000041820 */
[----:B------:R-:W3:Y:S07]  /*7610*/  LDSM.16.M88.4 R172, [R196+0x2000] ;  /* 0x00200000c4ac783b */ /* 0x000eee0000000200 */
        /* <DEDUP_REMOVED lines=12> */
[-C--:B--2---:R-:W-:Y:S08]  /*76e0*/  HMMA.16816.F32.BF16 R4, R160, R180.reuse, R4 ;  /* 0x000000b4a004723c */ /* 0x084ff00000041804 */
[C---:B---3--:R-:W-:Y:S08]  /*76f0*/  HMMA.16816.F32.BF16 R8, R172.reuse, R180, R8 ;  /* 0x000000b4ac08723c */ /* 0x048ff00000041808 */
[-C--:B------:R-:W-:Y:S08]  /*7700*/  HMMA.16816.F32.BF16 R12, R172, R182.reuse, R12 ;  /* 0x000000b6ac0c723c */ /* 0x080ff0000004180c */
[----:B-1----:R-:W-:Y:S01]  /*7710*/  FMUL.FTZ R2, R4, c[0x0][0x320] ;  /* 0x0000c80004027a20 */ /* 0x002fe20000410000 */
[C---:B------:R-:W-:Y:S03]  /*7720*/  HMMA.16816.F32.BF16 R16, R160.reuse, R182, R16 ;  /* 0x000000b6a010723c */ /* 0x040fe60000041810 */
[----:B------:R1:W2:Y:S04]  /*7730*/  MUFU.TANH R155, R2 ;  /* 0x00000002009b7308 */ /* 0x0002a80000002400 */
[----:B------:R-:W-:Y:S02]  /*7740*/  FMUL.FTZ R10, R10, c[0x0][0x320] ;  /* 0x0000c8000a0a7a20 */ /* 0x000fe40000410000 */
[----:B------:R-:W-:Y:S04]  /*7750*/  FMUL.FTZ R3, R11, c[0x0][0x320] ;  /* 0x0000c8000b037a20 */ /* 0x000fe80000410000 */
[----:B------:R-:W3:Y:S10]  /*7760*/  MUFU.TANH R176, R10 ;  /* 0x0000000a00b07308 */ /* 0x000ef40000002400 */
[----:B------:R-:W4:Y:S01]  /*7770*/  MUFU.TANH R181, R3 ;  /* 0x0000000300b57308 */ /* 0x000f220000002400 */
[----:B-1----:R-:W-:Y:S09]  /*7780*/  FMUL.FTZ R2, R5, c[0x0][0x320] ;  /* 0x0000c80005027a20 */ /* 0x002ff20000410000 */
[----:B------:R1:W1:Y:S02]  /*7790*/  MUFU.TANH R170, R2 ;  /* 0x0000000200aa7308 */ /* 0x0002640000002400 */
[----:B-1----:R-:W-:Y:S08]  /*77a0*/  FMUL.FTZ R2, R6, c[0x0][0x320] ;  /* 0x0000c80006027a20 */ /* 0x002ff00000410000 */
[----:B------:R1:W1:Y:S02]  /*77b0*/  MUFU.TANH R164, R2 ;  /* 0x0000000200a47308 */ /* 0x0002640000002400 */
[----:B-1----:R-:W-:Y:S02]  /*77c0*/  FMUL.FTZ R2, R7, c[0x0][0x320] ;  /* 0x0000c80007027a20 */ /* 0x002fe40000410000 */
[----:B------:R-:W1:Y:S06]  /*77d0*/  LDSM.16.M88.4 R4, [R189+0x800] ;  /* 0x00080000bd04783b */ /* 0x000e6c0000000200 */
[----:B------:R5:W1:Y:S02]  /*77e0*/  MUFU.TANH R169, R2 ;  /* 0x0000000200a97308 */ /* 0x000a640000002400 */
[----:B-----5:R-:W-:Y:S08]  /*77f0*/  FMUL.FTZ R2, R8, c[0x0][0x320] ;  /* 0x0000c80008027a20 */ /* 0x020ff00000410000 */
[----:B------:R5:W2:Y:S01]  /*7800*/  MUFU.TANH R168, R2 ;  /* 0x0000000200a87308 */ /* 0x000aa20000002400 */
[-C--:B-1----:R-:W-:Y:S08]  /*7810*/  HMMA.16816.F32.BF16 R20, R160, R4.reuse, R20 ;  /* 0x00000004a014723c */ /* 0x082ff00000041814 */
[C---:B------:R-:W-:Y:S04]  /*7820*/  HMMA.16816.F32.BF16 R24, R172.reuse, R4, R24 ;  /* 0x00000004ac18723c */ /* 0x040fe80000041818 */
[----:B-----5:R-:W-:Y:S02]  /*7830*/  FMUL.FTZ R2, R9, c[0x0][0x320] ;  /* 0x0000c80009027a20 */ /* 0x020fe40000410000 */
[----:B------:R-:W1:Y:S02]  /*7840*/  LDSM.16.M88.4 R8, [R189+0x1000] ;  /* 0x00100000bd08783b */ /* 0x000e640000000200 */
[-C--:B------:R-:W-:Y:S01]  /*7850*/  HMMA.16816.F32.BF16 R28, R172, R6.reuse, R28 ;  /* 0x00000006ac1c723c */ /* 0x080fe2000004181c */
[----:B------:R5:W1:Y:S07]  /*7860*/  MUFU.TANH R171, R2 ;  /* 0x0000000200ab7308 */ /* 0x000a6e0000002400 */
[C---:B------:R-:W-:Y:S08]  /*7870*/  HMMA.16816.F32.BF16 R32, R160.reuse, R6, R32 ;  /* 0x00000006a020723c */ /* 0x040ff00000041820 */
[----:B------:R-:W-:Y:S04]  /*7880*/  FMUL.FTZ R4, R26, c[0x0][0x320] ;  /* 0x0000c8001a047a20 */ /* 0x000fe80000410000 */
[----:B------:R-:W-:Y:S01]  /*7890*/  FMUL.FTZ R3, R27, c[0x0][0x320] ;  /* 0x0000c8001b037a20 */ /* 0x000fe20000410000 */
[----:B------:R2:W2:Y:S01]  /*78a0*/  MUFU.TANH R216, R4 ;  /* 0x0000000400d87308 */ /* 0x0004a20000002400 */
[----:B-----5:R-:W-:Y:S09]  /*78b0*/  FMUL.FTZ R2, R12, c[0x0][0x320] ;  /* 0x0000c8000c027a20 */ /* 0x020ff20000410000 */
[----:B------:R5:W3:Y:S10]  /*78c0*/  MUFU.TANH R167, R2 ;  /* 0x0000000200a77308 */ /* 0x000af40000002400 */
[----:B------:R3:W3:Y:S01]  /*78d0*/  MUFU.TANH R218, R3 ;  /* 0x0000000300da7308 */ /* 0x0006e20000002400 */
[-C--:B-1----:R-:W-:Y:S01]  /*78e0*/  HMMA.16816.F32.BF16 R36, R160, R8.reuse, R36 ;  /* 0x00000008a024723c */ /* 0x082fe20000041824 */
[----:B--2---:R-:W1:Y:S07]  /*78f0*/  LDSM.16.M88.4 R4, [R189+0x1800] ;  /* 0x00180000bd04783b */ /* 0x004e6e0000000200 */
[C---:B------:R-:W-:Y:S04]  /*7900*/  HMMA.16816.F32.BF16 R40, R172.reuse, R8, R40 ;  /* 0x00000008ac28723c */ /* 0x040fe80000041828 */
[----:B-----5:R-:W-:Y:S04]  /*7910*/  FMUL.FTZ R2, R13, c[0x0][0x320] ;  /* 0x0000c8000d027a20 */ /* 0x020fe80000410000 */
[-C--:B------:R-:W-:Y:S01]  /*7920*/  HMMA.16816.F32.BF16 R44, R172, R10.reuse, R44 ;  /* 0x0000000aac2c723c */ /* 0x080fe2000004182c */
[----:B------:R2:W1:Y:S07]  /*7930*/  MUFU.TANH R165, R2 ;  /* 0x0000000200a57308 */ /* 0x00046e0000002400 */
[C---:B------:R-:W-:Y:S08]  /*7940*/  HMMA.16816.F32.BF16 R48, R160.reuse, R10, R48 ;  /* 0x0000000aa030723c */ /* 0x040ff00000041830 */
[----:B------:R-:W-:Y:S04]  /*7950*/  FMUL.FTZ R8, R42, c[0x0][0x320] ;  /* 0x0000c8002a087a20 */ /* 0x000fe80000410000 */
[----:B------:R5:W4:Y:S01]  /*7960*/  MUFU.TANH R226, R8 ;  /* 0x0000000800e27308 */ /* 0x000b220000002400 */
[----:B---3--:R-:W-:Y:S02]  /*7970*/  FMUL.FTZ R3, R43, c[0x0][0x320] ;  /* 0x0000c8002b037a20 */ /* 0x008fe40000410000 */
[----:B--2---:R-:W-:Y:S01]  /*7980*/  FMUL.FTZ R2, R14, c[0x0][0x320] ;  /* 0x0000c8000e027a20 */ /* 0x004fe20000410000 */
[-C--:B-1----:R-:W-:Y:S06]  /*7990*/  HMMA.16816.F32.BF16 R52, R160, R4.reuse, R52 ;  /* 0x00000004a034723c */ /* 0x082fec0000041834 */
[----:B------:R1:W2:Y:S02]  /*79a0*/  MUFU.TANH R178, R2 ;  /* 0x0000000200b27308 */ /* 0x0002a40000002400 */
[C---:B------:R-:W-:Y:S08]  /*79b0*/  HMMA.16816.F32.BF16 R56, R172.reuse, R4, R56 ;  /* 0x00000004ac38723c */ /* 0x040ff00000041838 */
[----:B------:R3:W2:Y:S01]  /*79c0*/  MUFU.TANH R228, R3 ;  /* 0x0000000300e47308 */ /* 0x0006a20000002400 */
[-C--:B------:R-:W-:Y:S01]  /*79d0*/  HMMA.16816.F32.BF16 R60, R172, R6.reuse, R60 ;  /* 0x00000006ac3c723c */ /* 0x080fe2000004183c */
[----:B-----5:R-:W5:Y:S01]  /*79e0*/  LDSM.16.M88.4 R8, [R189+0x2000] ;  /* 0x00200000bd08783b */ /* 0x020f620000000200 */
[----:B------:R-:W-:Y:S06]  /*79f0*/  DEPBAR.LE SB0, 0x0 ;  /* 0x000080000000791a */ /* 0x000fec0000000000 */
[C---:B------:R-:W-:Y:S01]  /*7a00*/  HMMA.16816.F32.BF16 R64, R160.reuse, R6, R64 ;  /* 0x00000006a040723c */ /* 0x040fe20000041840 */
[----:B------:R-:W-:Y:S04]  /*7a10*/  BAR.SYNC.DEFER_BLOCKING 0x0 ;  /* 0x0000000000007b1d */ /* 0x000fe80000010000 */
[----:B-1----:R-:W-:Y:S02]  /*7a20*/  FMUL.FTZ R2, R15, c[0x0][0x320] ;  /* 0x0000c8000f027a20 */ /* 0x002fe40000410000 */
[----:B------:R-:W-:Y:S02]  /*7a30*/  FMUL.FTZ R4, R58, c[0x0][0x320] ;  /* 0x0000c8003a047a20 */ /* 0x000fe40000410000 */
[----:B------:R1:W1:Y:S03]  /*7a40*/  MUFU.TANH R177, R2 ;  /* 0x0000000200b17308 */ /* 0x0002660000002400 */
[----:B---3--:R-:W-:Y:S07]  /*7a50*/  FMUL.FTZ R3, R59, c[0x0][0x320] ;  /* 0x0000c8003b037a20 */ /* 0x008fee0000410000 */
[----:B------:R-:W3:Y:S10]  /*7a60*/  MUFU.TANH R225, R4 ;  /* 0x0000000400e17308 */ /* 0x000ef40000002400 */
[----:B------:R-:W2:Y:S01]  /*7a70*/  MUFU.TANH R224, R3 ;  /* 0x0000000300e07308 */ /* 0x000ea20000002400 */
[----:B-1----:R-:W-:Y:S01]  /*7a80*/  FMUL.FTZ R2, R16, c[0x0][0x320] ;  /* 0x0000c80010027a20 */ /* 0x002fe20000410000 */
[-C--:B-----5:R-:W-:Y:S08]  /*7a90*/  HMMA.16816.F32.BF16 R68, R160, R8.reuse, R68 ;  /* 0x00000008a044723c */ /* 0x0a0ff00000041844 */
[----:B------:R1:W1:Y:S01]  /*7aa0*/  MUFU.TANH R159, R2 ;  /* 0x00000002009f7308 */ /* 0x0002620000002400 */
[C---:B------:R-:W-:Y:S08]  /*7ab0*/  HMMA.16816.F32.BF16 R72, R172.reuse, R8, R72 ;  /* 0x00000008ac48723c */ /* 0x040ff00000041848 */
[-C--:B------:R-:W-:Y:S08]  /*7ac0*/  HMMA.16816.F32.BF16 R76, R172, R10.reuse, R76 ;  /* 0x0000000aac4c723c */ /* 0x080ff0000004184c */
[----:B------:R-:W-:Y:S04]  /*7ad0*/  HMMA.16816.F32.BF16 R80, R160, R10, R80 ;  /* 0x0000000aa050723c */ /* 0x000fe80000041850 */
[----:B-1----:R-:W-:Y:S04]  /*7ae0*/  FMUL.FTZ R2, R17, c[0x0][0x320] ;  /* 0x0000c80011027a20 */ /* 0x002fe80000410000 */
[----:B------:R1:W1:Y:S04]  /*7af0*/  MUFU.TANH R158, R2 ;  /* 0x00000002009e7308 */ /* 0x0002680000002400 */
[----:B-1----:R-:W-:Y:S06]  /*7b00*/  FMUL.FTZ R2, R18, c[0x0][0x320] ;  /* 0x0000c80012027a20 */ /* 0x002fec0000410000 */
[----:B------:R1:W1:Y:S02]  /*7b10*/  MUFU.TANH R157, R2 ;  /* 0x00000002009d7308 */ /* 0x0002640000002400 */
[----:B-1----:R-:W-:Y:S08]  /*7b20*/  FMUL.FTZ R2, R19, c[0x0][0x320] ;  /* 0x0000c80013027a20 */ /* 0x002ff00000410000 */
        /* <DEDUP_REMOVED lines=116> */
[----:B------:R1:W1:Y:S01]  /*8270*/  MUFU.TANH R162, R2 ;  /* 0x0000000200a27308 */ /* 0x0002620000002400 */
[----:B------:R-:W-:-:S05]  /*8280*/  @!P1 BRA `(.L_x_84) ;  /* 0x000004d000009947 */ /* 0x000fca0003800000 */
[----:B-1234-:R-:W-:Y:S01]  /*8290*/  IMAD.MOV.U32 R2, RZ, RZ, 0x1 ;  /* 0x00000001ff027424 */ /* 0x01efe200078e00ff */
[----:B------:R-:W-:Y:S01]  /*82a0*/  SHF.R.S32.HI R7, RZ, 0x1f, R231 ;  /* 0x0000001fff077819 */ /* 0x000fe200000114e7 */
[----:B------:R-:W-:Y:S01]  /*82b0*/  IMAD.MOV.U32 R201, RZ, RZ, RZ ;  /* 0x000000ffffc97224 */ /* 0x000fe200078e00ff */
[----:B------:R-:W2:Y:S01]  /*82c0*/  LDL R238, [R1+0x14] ;  /* 0x0000140001ee7983 */ /* 0x000ea20000100800 */
[----:B------:R-:W-:Y:S01]  /*82d0*/  IMAD.SHL.U32 R17, R231, 0x2, RZ ;  /* 0x00000002e7117824 */ /* 0x000fe200078e00ff */
[----:B------:R-:W-:Y:S02]  /*82e0*/  ISETP.NE.AND P1, PT, R2, c[0x0][0x2b8], PT ;  /* 0x0000ae0002007a0c */ /* 0x000fe40003f25270 */
[----:B------:R-:W3:Y:S04]  /*82f0*/  LDL.64 R236, [R1+0x20] ;  /* 0x0000200001ec7983 */ /* 0x000ee80000100a00 */
[----:B------:R-:W4:Y:S04]  /*8300*/  LDL R234, [R1+0x34] ;  /* 0x0000340001ea7983 */ /* 0x000f280000100800 */
[----:B------:R-:W1:Y:S04]  /*8310*/  S2R R239, SR_TID.X ;  /* 0x0000000000ef7919 */ /* 0x000e680000002100 */
[----:B------:R-:W5:Y:S04]  /*8320*/  LDL.64 R232, [R1+0x18] ;  /* 0x0000180001e87983 */ /* 0x000f680000100a00 */
[----:B------:R-:W4:Y:S01]  /*8330*/  LDL R8, [R1+0x30] ;  /* 0x0000300001087983 */ /* 0x000f220000100800 */
[----:B-1----:R-:W-:Y:S04]  /*8340*/  SHF.R.S32.HI R235, RZ, 0x1f, R239 ;  /* 0x0000001fffeb7819 */ /* 0x002fe800000114ef */
[----:B------:R-:W-:Y:S04]  /*8350*/  LEA.HI R235, R235, R239, RZ, 0x3 ;  /* 0x000000efebeb7211 */ /* 0x000fe800078f18ff */
[----:B------:R-:W-:Y:S05]  /*8360*/  SHF.R.S32.HI R235, RZ, 0x3, R235 ;  /* 0x00000003ffeb7819 */ /* 0x000fea00000114eb */
[----:B------:R-:W-:Y:S02]  /*8370*/  IMAD R2, R244, 0x10, R235 ;  /* 0x00000010f4027824 */ /* 0x000fe400078e02eb */
[----:B--2---:R-:W-:Y:S05]  /*8380*/  IMAD R3, R230, 0x50, R238 ;  /* 0x00000050e6037824 */ /* 0x004fea00078e02ee */
[----:B------:R-:W-:Y:S05]  /*8390*/  IADD3 R3, R3, -0x50, R2 ;  /* 0xffffffb003037810 */ /* 0x000fea0007ffe002 */
[----:B------:R-:W-:Y:S04]  /*83a0*/  @P1 IMAD.HI.U32 R4, R3, c[0x0][0x2bc], RZ ;  /* 0x0000af0003041a27 */ /* 0x000fe800078e00ff */
[--C-:B------:R-:W-:Y:S01]  /*83b0*/  IMAD.MOV.U32 R2, RZ, RZ, R3.reuse ;  /* 0x000000ffff027224 */ /* 0x100fe200078e0003 */
[----:B------:R-:W-:Y:S04]  /*83c0*/  @P1 SHF.R.U32.HI R2, RZ, c[0x0][0x2c0], R4 ;  /* 0x0000b000ff021a19 */ /* 0x000fe80000011604 */
[C---:B---3--:R-:W-:Y:S04]  /*83d0*/  @!P0 IADD3 R5, P1, R2.reuse, R236, RZ ;  /* 0x000000ec02058210 */ /* 0x048fe80007f3e0ff */
[----:B----4-:R-:W-:Y:S01]  /*83e0*/  @!P0 LEA.HI.X.SX32 R6, R2, R234, 0x1, P1 ;  /* 0x000000ea02068211 */ /* 0x010fe200008f0eff */
[----:B------:R-:W-:Y:S01]  /*83f0*/  IMAD.MOV R2, RZ, RZ, -R2 ;  /* 0x000000ffff027224 */ /* 0x000fe200078e0a02 */
[C---:B------:R-:W-:Y:S03]  /*8400*/  @!P0 LEA R4, P1, R5.reuse, c[0x0][0x2a0], 0x2 ;  /* 0x0000a80005048a11 */ /* 0x040fe600078210ff */
[----:B------:R-:W-:Y:S01]  /*8410*/  IMAD R220, R2, c[0x0][0x2b8], R3 ;  /* 0x0000ae0002dc7a24 */ /* 0x000fe200078e0203 */
[----:B------:R-:W-:Y:S02]  /*8420*/  @!P0 LEA.HI.X R5, R5, c[0x0][0x2a4], R6, 0x2, P1 ;  /* 0x0000a90005058a11 */ /* 0x000fe400008f1406 */
[----:B------:R-:W-:Y:S02]  /*8430*/  SHF.L.U64.HI R6, R231, 0x1, R7 ;  /* 0x00000001e7067819 */ /* 0x000fe40000010207 */
[----:B------:R-:W-:Y:S01]  /*8440*/  SHF.R.S32.HI R2, RZ, 0x1f, R220 ;  /* 0x0000001fff027819 */ /* 0x000fe200000114dc */
[----:B------:R1:W2:Y:S04]  /*8450*/  @!P0 LDG.E R201, [R4.64] ;  /* 0x0000000604c98981 */ /* 0x0002a8000c1e1900 */
[----:B-1----:R-:W-:Y:S02]  /*8460*/  IMAD R4, R2, c[0x0][0x1e0], RZ ;  /* 0x0000780002047a24 */ /* 0x002fe400078e02ff */
[C---:B------:R-:W-:Y:S04]  /*8470*/  IMAD.WIDE.U32 R2, R220.reuse, c[0x0][0x1e0], RZ ;  /* 0x00007800dc027a25 */ /* 0x040fe800078e00ff */
[----:B------:R-:W-:Y:S04]  /*8480*/  IMAD R4, R220, c[0x0][0x1e4], R4 ;  /* 0x00007900dc047a24 */ /* 0x000fe800078e0204 */
[----:B------:R-:W-:Y:S01]  /*8490*/  IMAD.IADD R3, R3, 0x1, R4 ;  /* 0x0000000103037824 */ /* 0x000fe200078e0204 */
[----:B--2---:R-:W-:Y:S03]  /*84a0*/  SHF.R.S32.HI R4, RZ, 0x1f, R201 ;  /* 0x0000001fff047819 */ /* 0x004fe600000114c9 */
[C---:B------:R-:W-:Y:S04]  /*84b0*/  IMAD.WIDE.U32 R2, R201.reuse, c[0x0][0x1f0], R2 ;  /* 0x00007c00c9027a25 */ /* 0x040fe800078e0002 */
[----:B------:R-:W-:Y:S01]  /*84c0*/  IMAD R4, R4, c[0x0][0x1f0], RZ ;  /* 0x00007c0004047a24 */ /* 0x000fe200078e02ff */
[----:B-----5:R-:W-:Y:S03]  /*84d0*/  IADD3 R2, P2, R232, R2, RZ ;  /* 0x00000002e8027210 */ /* 0x020fe60007f5e0ff */
[----:B------:R-:W-:Y:S01]  /*84e0*/  IMAD R5, R201, c[0x0][0x1f4], R4 ;  /* 0x00007d00c9057a24 */ /* 0x000fe200078e0204 */
[----:B------:R-:W-:Y:S04]  /*84f0*/  LEA R4, P1, R2, c[0x0][0x1c8], 0x1 ;  /* 0x0000720002047a11 */ /* 0x000fe800078208ff */
[----:B------:R-:W-:Y:S04]  /*8500*/  IADD3.X R3, R8, R3, R5, P2, !PT ;  /* 0x0000000308037210 */ /* 0x000fe800017fe405 */
[----:B------:R-:W-:Y:S01]  /*8510*/  LEA.HI.X R5, R2, c[0x0][0x1cc], R3, 0x1, P1 ;  /* 0x0000730002057a11 */ /* 0x000fe200008f0c03 */
[----:B------:R-:W-:-:S05]  /*8520*/  BRA.DIV ~URZ, `(.L_x_85) ;  /* 0x00007fb27f007947 */ /* 0x000fca000b800000 */
[----:B------:R1:W2:Y:S02]  /*8530*/  SHFL.IDX PT, R9, R5, RZ, 0x181f ;  /* 0x00181fff05097589 */ /* 0x0002a400000e0000 */
.L_x_176:
[----:B------:R-:W-:-:S05]  /*8540*/  BRA.DIV ~URZ, `(.L_x_86) ;  /* 0x000080027f007947 */ /* 0x000fca000b800000 */
[----:B------:R-:W3:Y:S01]  /*8550*/  SHFL.IDX PT, R3, R4, RZ, 0x181f ;  /* 0x00181fff04037589 */ /* 0x000ee200000e0000 */
[C---:B------:R-:W-:Y:S02]  /*8560*/  ISETP.NE.U32.AND P1, PT, R198.reuse, RZ, PT ;  /* 0x000000ffc600720c */ /* 0x040fe40003f25070 */
[----:B------:R-:W-:Y:S01]  /*8570*/  IADD3 R2, -R198, 0x10, RZ ;  /* 0x00000010c6027810 */ /* 0x000fe20007ffe1ff */
[----:B------:R-:W4:Y:S03]  /*8580*/  SHFL.IDX PT, R7, R4, 0x1, 0x181f ;  /* 0x00381f0004077f89 */ /* 0x000f2600000e0000 */
[----:B------:R-:W-:Y:S01]  /*8590*/  LOP3.LUT R2, R2, 0xf, RZ, 0xc0, !PT ;  /* 0x0000000f02027812 */ /* 0x000fe200078ec0ff */
[----:B------:R-:W5:Y:S04]  /*85a0*/  SHFL.IDX PT, R8, R4, 0x2, 0x181f ;  /* 0x00581f0004087f89 */ /* 0x000f6800000e0000 */
[----:B------:R-:W1:Y:S04]  /*85b0*/  SHFL.IDX PT, R11, R5, 0x1, 0x181f ;  /* 0x00381f00050b7f89 */ /* 0x000e6800000e0000 */
[----:B------:R-:W2:Y:S04]  /*85c0*/  SHFL.IDX PT, R14, R4, 0x3, 0x181f ;  /* 0x00781f00040e7f89 */ /* 0x000ea800000e0000 */
[----:B------:R-:W2:Y:S04]  /*85d0*/  SHFL.IDX PT, R16, R5, 0x2, 0x181f ;  /* 0x00581f0005107f89 */ /* 0x000ea800000e0000 */
[----:B------:R-:W2:Y:S04]  /*85e0*/  SHFL.IDX PT, R15, R5, 0x3, 0x181f ;  /* 0x00781f00050f7f89 */ /* 0x000ea800000e0000 */
[----:B-1----:R-:W1:Y:S04]  /*85f0*/  SHFL.IDX PT, R5, R5, 0x4, 0x181f ;  /* 0x00981f0005057f89 */ /* 0x002e6800000e0000 */
[----:B------:R-:W1:Y:S01]  /*8600*/  SHFL.IDX PT, R4, R4, 0x4, 0x181f ;  /* 0x00981f0004047f89 */ /* 0x000e6200000e0000 */
[C-C-:B---3--:R-:W-:Y:S02]  /*8610*/  IADD3 R12, P5, P4, R2.reuse, R3, R17.reuse ;  /* 0x00000003020c7210 */ /* 0x148fe40007cbe011 */
[C-C-:B----4-:R-:W-:Y:S02]  /*8620*/  IADD3 R10, P3, P2, R2.reuse, R7, R17.reuse ;  /* 0x00000007020a7210 */ /* 0x150fe40007a7e011 */
[--C-:B--2---:R-:W-:Y:S02]  /*8630*/  IADD3.X R13, RZ, R9, R6.reuse, P5, P4 ;  /* 0x00000009ff0d7210 */ /* 0x104fe40002fe8406 */
[C-C-:B-----5:R-:W-:Y:S02]  /*8640*/  IADD3 R8, P5, P4, R2.reuse, R8, R17.reuse ;  /* 0x0000000802087210 */ /* 0x160fe40007cbe011 */
[--C-:B------:R-:W-:Y:S01]  /*8650*/  IADD3.X R11, RZ, R11, R6.reuse, P3, P2 ;  /* 0x0000000bff0b7210 */ /* 0x100fe20001fe4406 */
[----:B------:R2:W-:Y:S01]  /*8660*/  LDGSTS.E.BYPASS.LTC128B.128.ZFILL [R204+0x2900], [R12.64], P1 ;  /* 0x029000000ccc7fae */ /* 0x0005e20008941d46 */
[----:B------:R-:W-:Y:S02]  /*8670*/  IADD3 R2, P3, P2, R2, R14, R17 ;  /* 0x0000000e02027210 */ /* 0x000fe40007a7e011 */
[--C-:B------:R-:W-:Y:S01]  /*8680*/  IADD3.X R9, RZ, R16, R6.reuse, P5, P4 ;  /* 0x00000010ff097210 */ /* 0x100fe20002fe8406 */
[----:B------:R2:W-:Y:S01]  /*8690*/  LDGSTS.E.BYPASS.LTC128B.128.ZFILL [R204+0x3100], [R10.64], P1 ;  /* 0x031000000acc7fae */ /* 0x0005e20008941d46 */
[----:B------:R-:W-:Y:S03]  /*86a0*/  IADD3.X R3, RZ, R15, R6, P3, P2 ;  /* 0x0000000fff037210 */ /* 0x000fe60001fe4406 */
[----:B------:R2:W-:Y:S04]  /*86b0*/  LDGSTS.E.BYPASS.LTC128B.128.ZFILL [R204+0x3900], [R8.64], P1 ;  /* 0x0390000008cc7fae */ /* 0x0005e80008941d46 */
[----:B------:R2:W-:Y:S02]  /*86c0*/  LDGSTS.E.BYPASS.LTC128B.128.ZFILL [R204+0x4100], [R2.64], P1 ;  /* 0x0410000002cc7fae */ /* 0x0005e40008941d46 */
.L_x_177:
[C---:B--2---:R-:W-:Y:S02]  /*86d0*/  IADD3 R2, -R198.reuse, 0x10, RZ ;  /* 0x00000010c6027810 */ /* 0x044fe40007ffe1ff */
[----:B------:R-:W-:Y:S02]  /*86e0*/  ISETP.NE.U32.AND P1, PT, R198, RZ, PT ;  /* 0x000000ffc600720c */ /* 0x000fe40003f25070 */
[----:B------:R-:W-:Y:S04]  /*86f0*/  LOP3.LUT R2, R2, 0xf, RZ, 0xc0, !PT ;  /* 0x0000000f02027812 */ /* 0x000fe800078ec0ff */
[----:B-1----:R-:W-:Y:S04]  /*8700*/  IADD3 R2, P3, P2, R2, R4, R17 ;  /* 0x0000000402027210 */ /* 0x002fe80007a7e011 */
[----:B------:R-:W-:Y:S05]  /*8710*/  IADD3.X R3, RZ, R5, R6, P3, P2 ;  /* 0x00000005ff037210 */ /* 0x000fea0001fe4406 */
[----:B------:R-:W-:Y:S01]  /*8720*/  @!PT LDS RZ, [RZ] ;  /* 0x00000000fffff984 */ /* 0x000fe20000000800 */
[----:B------:R-:W-:Y:S01]  /*8730*/  @!PT LDS RZ, [RZ] ;  /* 0x00000000fffff984 */ /* 0x000fe20000000800 */
[----:B------:R-:W-:Y:S01]  /*8740*/  @!PT LDS RZ, [RZ] ;  /* 0x00000000fffff984 */ /* 0x000fe20000000800 */
[----:B------:R1:W-:Y:S04]  /*8750*/  LDGSTS.E.BYPASS.LTC128B.128.ZFILL [R204+0x4900], [R2.64], P1 ;  /* 0x0490000002cc7fae */ /* 0x0003e80008941d46 */
.L_x_84:
[----:B--234-:R-:W-:Y:S05]  /*8760*/  BSYNC B0 ;  /* 0x0000000000007941 */ /* 0x01cfea0003800000 */
.L_x_83:
[----:B-1----:R-:W-:Y:S01]  /*8770*/  FMNMX.FTZ R3, R155, R0, !PT ;  /* 0x000000009b037209 */ /* 0x002fe20007810000 */
[----:B------:R-:W0:Y:S01]  /*8780*/  LDGDEPBAR ;  /* 0x00000000000079af */ /* 0x000e220000000000 */
        /* <DEDUP_REMOVED lines=79> */
[----:B------:R-:W-:-:S05]  /*8c80*/  BRA.DIV ~URZ, `(.L_x_87) ;  /* 0x00007e327f007947 */ /* 0x000fca000b800000 */
[----:B------:R-:W1:Y:S04]  /*8c90*/  SHFL.BFLY PT, R3, R4, 0x2, 0x1f ;  /* 0x0c401f0004037f89 */ /* 0x000e6800000e0000 */
[----:B------:R-:W2:Y:S04]  /*8ca0*/  SHFL.BFLY PT, R2, R5, 0x2, 0x1f ;  /* 0x0c401f0005027f89 */ /* 0x000ea800000e0000 */
[----:B------:R-:W3:Y:S04]  /*8cb0*/  SHFL.BFLY PT, R8, R6, 0x2, 0x1f ;  /* 0x0c401f0006087f89 */ /* 0x000ee800000e0000 */
[----:B------:R-:W4:Y:S01]  /*8cc0*/  SHFL.BFLY PT, R11, R7, 0x2, 0x1f ;  /* 0x0c401f00070b7f89 */ /* 0x000f2200000e0000 */
[----:B-1----:R-:W-:Y:S02]  /*8cd0*/  FMNMX.FTZ R3, R4, R3, !PT ;  /* 0x0000000304037209 */ /* 0x002fe40007810000 */
[----:B--2---:R-:W-:Y:S02]  /*8ce0*/  FMNMX.FTZ R5, R5, R2, !PT ;  /* 0x0000000205057209 */ /* 0x004fe40007810000 */
[----:B---3--:R-:W-:Y:S03]  /*8cf0*/  FMNMX.FTZ R6, R6, R8, !PT ;  /* 0x0000000806067209 */ /* 0x008fe60007810000 */
[----:B------:R-:W1:Y:S01]  /*8d00*/  SHFL.BFLY PT, R9, R5, 0x1, 0x1f ;  /* 0x0c201f0005097f89 */ /* 0x000e6200000e0000 */
[----:B----4-:R-:W-:Y:S03]  /*8d10*/  FMNMX.FTZ R4, R7, R11, !PT ;  /* 0x0000000b07047209 */ /* 0x010fe60007810000 */
[----:B------:R-:W2:Y:S04]  /*8d20*/  SHFL.BFLY PT, R8, R3, 0x1, 0x1f ;  /* 0x0c201f0003087f89 */ /* 0x000ea800000e0000 */
[----:B------:R-:W3:Y:S04]  /*8d30*/  SHFL.BFLY PT, R10, R6, 0x1, 0x1f ;  /* 0x0c201f00060a7f89 */ /* 0x000ee800000e0000 */
[----:B------:R4:W4:Y:S01]  /*8d40*/  SHFL.BFLY PT, R2, R4, 0x1, 0x1f ;  /* 0x0c201f0004027f89 */ /* 0x00092200000e0000 */
[----:B-1----:R-:W-:Y:S02]  /*8d50*/  FMNMX.FTZ R71, R5, R9, !PT ;  /* 0x0000000905477209 */ /* 0x002fe40007810000 */
[----:B--2---:R-:W-:Y:S02]  /*8d60*/  FMNMX.FTZ R72, R3, R8, !PT ;  /* 0x0000000803487209 */ /* 0x004fe40007810000 */
[----:B---3--:R-:W-:Y:S03]  /*8d70*/  FMNMX.FTZ R70, R6, R10, !PT ;  /* 0x0000000a06467209 */ /* 0x008fe60007810000 */
.L_x_178:
[----:B------:R-:W-:Y:S01]  /*8d80*/  FADD.FTZ R0, -R72, R0 ;  /* 0x0000000048007221 */ /* 0x000fe20000010100 */
[----:B----4-:R-:W-:Y:S01]  /*8d90*/  FMNMX.FTZ R2, R2, R4, !PT ;  /* 0x0000000402027209 */ /* 0x010fe20007810000 */
[----:B------:R-:W-:Y:S01]  /*8da0*/  FMUL.FTZ R152, R72, c[0x0][0x2d0] ;  /* 0x0000b40048987a20 */ /* 0x000fe20000410000 */
[----:B------:R-:W-:Y:S01]  /*8db0*/  WARPSYNC 0xffffffff ;  /* 0xffffffff00007948 */ /* 0x000fe20003800000 */
[----:B------:R-:W-:Y:S01]  /*8dc0*/  FMUL.FTZ R0, R0, c[0x0][0x2d0] ;  /* 0x0000b40000007a20 */ /* 0x000fe20000410000 */
[----:B------:R-:W-:Y:S01]  /*8dd0*/  LDSM.16.MT88.4 R36, [R193] ;  /* 0x00000000c124783b */ /* 0x000fe20000004200 */
[--C-:B------:R-:W-:Y:S02]  /*8de0*/  FFMA.FTZ R7, R155, c[0x0][0x2d0], -R152.reuse ;  /* 0x0000b4009b077a23 */ /* 0x100fe40000010898 */
[----:B------:R1:W-:Y:S01]  /*8df0*/  MUFU.EX2 R69, R0 ;  /* 0x0000000000457308 */ /* 0x0003e20000000800 */
[----:B------:R-:W-:Y:S02]  /*8e00*/  FMUL.FTZ R155, R71, c[0x0][0x2d0] ;  /* 0x0000b400479b7a20 */ /* 0x000fe40000410000 */
[--C-:B------:R-:W-:Y:S02]  /*8e10*/  FFMA.FTZ R5, R158, c[0x0][0x2d0], -R152.reuse ;  /* 0x0000b4009e057a23 */ /* 0x100fe40000010898 */
[--C-:B------:R-:W-:Y:S01]  /*8e20*/  FFMA.FTZ R3, R170, c[0x0][0x2d0], -R152.reuse ;  /* 0x0000b400aa037a23 */ /* 0x100fe20000010898 */
[----:B------:R-:W-:Y:S01]  /*8e30*/  LDSM.16.MT88.4 R52, [R191] ;  /* 0x00000000bf34783b */ /* 0x000fe20000004200 */
[--C-:B------:R-:W-:Y:S02]  /*8e40*/  FFMA.FTZ R8, R153, c[0x0][0x2d0], -R152.reuse ;  /* 0x0000b40099087a23 */ /* 0x100fe40000010898 */
[----:B------:R-:W-:Y:S01]  /*8e50*/  FMUL.FTZ R153, R2, c[0x0][0x2d0] ;  /* 0x0000b40002997a20 */ /* 0x000fe20000410000 */
[----:B------:R-:W-:Y:S01]  /*8e60*/  MUFU.EX2 R170, R3 ;  /* 0x0000000300aa7308 */ /* 0x000fe20000000800 */
[--C-:B------:R-:W-:Y:S02]  /*8e70*/  FFMA.FTZ R9, R156, c[0x0][0x2d0], -R152.reuse ;  /* 0x0000b4009c097a23 */ /* 0x100fe40000010898 */
[----:B------:R-:W-:Y:S01]  /*8e80*/  FFMA.FTZ R4, R176, c[0x0][0x2d0], -R153 ;  /* 0x0000b400b0047a23 */ /* 0x000fe20000010899 */
[----:B------:R-:W-:Y:S01]  /*8e90*/  LDSM.16.MT88.4 R80, [R192] ;  /* 0x00000000c050783b */ /* 0x000fe20000004200 */
[--C-:B------:R-:W-:Y:S02]  /*8ea0*/  FFMA.FTZ R6, R159, c[0x0][0x2d0], -R152.reuse ;  /* 0x0000b4009f067a23 */ /* 0x100fe40000010898 */
[--C-:B------:R-:W-:Y:S02]  /*8eb0*/  FFMA.FTZ R16, R24, c[0x0][0x2d0], -R152.reuse ;  /* 0x0000b40018107a23 */ /* 0x100fe40000010898 */
[----:B------:R-:W-:Y:S01]  /*8ec0*/  FFMA.FTZ R24, R27, c[0x0][0x2d0], -R155 ;  /* 0x0000b4001b187a23 */ /* 0x000fe2000001089b */
[----:B------:R2:W-:Y:S01]  /*8ed0*/  MUFU.EX2 R156, R4 ;  /* 0x00000004009c7308 */ /* 0x0005e20000000800 */
[--C-:B------:R-:W-:Y:S02]  /*8ee0*/  FFMA.FTZ R32, R29, c[0x0][0x2d0], -R152.reuse ;  /* 0x0000b4001d207a23 */ /* 0x100fe40000010898 */
[----:B------:R-:W-:Y:S02]  /*8ef0*/  FFMA.FTZ R74, R199, c[0x0][0x2d0], -R152 ;  /* 0x0000b400c74a7a23 */ /* 0x000fe40000010898 */
[----:B-1----:R-:W-:Y:S02]  /*8f00*/  FADD.FTZ R0, -R71, R84 ;  /* 0x0000005447007221 */ /* 0x002fe40000010100 */
[--C-:B------:R-:W-:Y:S02]  /*8f10*/  FFMA.FTZ R75, R183, c[0x0][0x2d0], -R152.reuse ;  /* 0x0000b400b74b7a23 */ /* 0x100fe40000010898 */
[----:B------:R-:W-:Y:S01]  /*8f20*/  FMUL.FTZ R0, R0, c[0x0][0x2d0] ;  /* 0x0000b40000007a20 */ /* 0x000fe20000410000 */
[----:B------:R1:W-:Y:S01]  /*8f30*/  MUFU.EX2 R198, R7 ;  /* 0x0000000700c67308 */ /* 0x0003e20000000800 */
[--C-:B------:R-:W-:Y:S09]  /*8f40*/  FFMA.FTZ R73, R219, c[0x0][0x2d0], -R153.reuse ;  /* 0x0000b400db497a23 */ /* 0x100ff20000010899 */
[----:B------:R3:W4:Y:S01]  /*8f50*/  MUFU.EX2 R68, R0 ;  /* 0x0000000000447308 */ /* 0x0007220000000800 */
[----:B--2---:R-:W-:Y:S09]  /*8f60*/  FFMA.FTZ R4, R181, c[0x0][0x2d0], -R153 ;  /* 0x0000b400b5047a23 */ /* 0x004ff20000010899 */
[----:B------:R2:W-:Y:S01]  /*8f70*/  MUFU.EX2 R159, R4 ;  /* 0x00000004009f7308 */ /* 0x0005e20000000800 */
[--C-:B-1----:R-:W-:Y:S09]  /*8f80*/  FFMA.FTZ R7, R21, c[0x0][0x2d0], -R152.reuse ;  /* 0x0000b40015077a23 */ /* 0x102ff20000010898 */
[----:B------:R1:W-:Y:S01]  /*8f90*/  MUFU.EX2 R237, R6 ;  /* 0x0000000600ed7308 */ /* 0x0003e20000000800 */
[----:B---3--:R-:W-:Y:S09]  /*8fa0*/  FFMA.FTZ R0, R164, c[0x0][0x2d0], -R155 ;  /* 0x0000b400a4007a23 */ /* 0x008ff2000001089b */
[----:B------:R3:W-:Y:S01]  /*8fb0*/  MUFU.EX2 R164, R0 ;  /* 0x0000000000a47308 */ /* 0x0007e20000000800 */
[----:B--2---:R-:W-:Y:S09]  /*8fc0*/  FFMA.FTZ R4, R178, c[0x0][0x2d0], -R153 ;  /* 0x0000b400b2047a23 */ /* 0x004ff20000010899 */
[----:B------:R2:W-:Y:S01]  /*8fd0*/  MUFU.EX2 R232, R4 ;  /* 0x0000000400e87308 */ /* 0x0005e20000000800 */
[----:B-1----:R-:W-:Y:S09]  /*8fe0*/  FFMA.FTZ R6, R20, c[0x0][0x2d0], -R152 ;  /* 0x0000b40014067a23 */ /* 0x002ff20000010898 */
[----:B------:R1:W-:Y:S01]  /*8ff0*/  MUFU.EX2 R238, R5 ;  /* 0x0000000500ee7308 */ /* 0x0003e20000000800 */
[----:B---3--:R-:W-:Y:S09]  /*9000*/  FFMA.FTZ R0, R169, c[0x0][0x2d0], -R155 ;  /* 0x0000b400a9007a23 */ /* 0x008ff2000001089b */
[----:B------:R3:W-:Y:S01]  /*9010*/  MUFU.EX2 R236, R0 ;  /* 0x0000000000ec7308 */ /* 0x0007e20000000800 */
[----:B--2---:R-:W-:Y:S09]  /*9020*/  FFMA.FTZ R4, R177, c[0x0][0x2d0], -R153 ;  /* 0x0000b400b1047a23 */ /* 0x004ff20000010899 */
[----:B------:R-:W-:Y:S01]  /*9030*/  MUFU.EX2 R245, R4 ;  /* 0x0000000400f57308 */ /* 0x000fe20000000800 */
[--C-:B-1----:R-:W-:Y:S09]  /*9040*/  FFMA.FTZ R5, R87, c[0x0][0x2d0], -R155.reuse ;  /* 0x0000b40057057a23 */ /* 0x102ff2000001089b */
[----:B------:R-:W-:Y:S01]  /*9050*/  MUFU.EX2 R51, R5 ;  /* 0x0000000500337308 */ /* 0x000fe20000000800 */
[--C-:B---3--:R-:W-:Y:S09]  /*9060*/  FFMA.FTZ R0, R157, c[0x0][0x2d0], -R155.reuse ;  /* 0x0000b4009d007a23 */ /* 0x108ff2000001089b */
[----:B------:R1:W-:Y:S10]  /*9070*/  MUFU.EX2 R235, R0 ;  /* 0x0000000000eb7308 */ /* 0x0003f40000000800 */
[----:B------:R-:W-:Y:S10]  /*9080*/  MUFU.EX2 R59, R7 ;  /* 0x00000007003b7308 */ /* 0x000ff40000000800 */
[----:B------:R-:W-:Y:S01]  /*9090*/  MUFU.EX2 R60, R6 ;  /* 0x00000006003c7308 */ /* 0x000fe20000000800 */
[--C-:B-1----:R-:W-:Y:S02]  /*90a0*/  FFMA.FTZ R0, R154, c[0x0][0x2d0], -R155.reuse ;  /* 0x0000b4009a007a23 */ /* 0x102fe4000001089b */
[----:B------:R-:W-:Y:S07]  /*90b0*/  FMUL.FTZ R154, R70, c[0x0][0x2d0] ;  /* 0x0000b400469a7a20 */ /* 0x000fee0000410000 */
[----:B------:R1:W2:Y:S01]  /*90c0*/  MUFU.EX2 R158, R0 ;  /* 0x00000000009e7308 */ /* 0x0002a20000000800 */
[--C-:B------:R-:W-:Y:S02]  /*90d0*/  FFMA.FTZ R4, R25, c[0x0][0x2d0], -R154.reuse ;  /* 0x0000b40019047a23 */ /* 0x100fe4000001089a */
[--C-:B------:R-:W-:Y:S02]  /*90e0*/  FFMA.FTZ R12, R28, c[0x0][0x2d0], -R154.reuse ;  /* 0x0000b4001c0c7a23 */ /* 0x100fe4000001089a */
[--C-:B------:R-:W-:Y:S02]  /*90f0*/  FFMA.FTZ R48, R185, c[0x0][0x2d0], -R154.reuse ;  /* 0x0000b400b9307a23 */ /* 0x100fe4000001089a */
[----:B------:R-:W-:Y:S02]  /*9100*/  FFMA.FTZ R28, R31, c[0x0][0x2d0], -R155 ;  /* 0x0000b4001f1c7a23 */ /* 0x000fe4000001089b */
[--C-:B------:R-:W-:Y:S01]  /*9110*/  FFMA.FTZ R44, R186, c[0x0][0x2d0], -R154.reuse ;  /* 0x0000b400ba2c7a23 */ /* 0x100fe2000001089a */
[----:B------:R-:W-:Y:S10]  /*9120*/  MUFU.EX2 R252, R4 ;  /* 0x0000000400fc7308 */ /* 0x000ff40000000800 */
[----:B------:R3:W-:Y:S01]  /*9130*/  MUFU.EX2 R251, R12 ;  /* 0x0000000c00fb7308 */ /* 0x0007e20000000800 */
[----:B-1----:R-:W-:Y:S04]  /*9140*/  FADD.FTZ R0, -R70, R85 ;  /* 0x0000005546007221 */ /* 0x002fe80000010100 */
[----:B------:R-:W-:Y:S05]  /*9150*/  FMUL.FTZ R0, R0, c[0x0][0x2d0] ;  /* 0x0000b40000007a20 */ /* 0x000fea0000410000 */
[----:B------:R-:W-:Y:S10]  /*9160*/  MUFU.EX2 R50, R9 ;  /* 0x0000000900327308 */ /* 0x000ff40000000800 */
[----:B------:R1:W5:Y:S01]  /*9170*/  MUFU.EX2 R3, R0 ;  /* 0x0000000000037308 */ /* 0x0003620000000800 */
[--C-:B---3--:R-:W-:Y:S09]  /*9180*/  FFMA.FTZ R12, R166, c[0x0][0x2d0], -R154.reuse ;  /* 0x0000b400a60c7a23 */ /* 0x108ff2000001089a */
[----:B------:R-:W-:Y:S10]  /*9190*/  MUFU.EX2 R57, R8 ;  /* 0x0000000800397308 */ /* 0x000ff40000000800 */
[----:B------:R-:W-:Y:S01]  /*91a0*/  MUFU.EX2 R249, R12 ;  /* 0x0000000c00f97308 */ /* 0x000fe20000000800 */
[--C-:B-1----:R-:W-:Y:S09]  /*91b0*/  FFMA.FTZ R0, R168, c[0x0][0x2d0], -R154.reuse ;  /* 0x0000b400a8007a23 */ /* 0x102ff2000001089a */
[----:B------:R1:W-:Y:S10]  /*91c0*/  MUFU.EX2 R157, R0 ;  /* 0x00000000009d7308 */ /* 0x0003f40000000800 */
[----:B------:R-:W-:Y:S10]  /*91d0*/  MUFU.EX2 R250, R16 ;  /* 0x0000001000fa7308 */ /* 0x000ff40000000800 */
[----:B------:R-:W-:Y:S01]  /*91e0*/  MUFU.EX2 R247, R24 ;  /* 0x0000001800f77308 */ /* 0x000fe20000000800 */
[--C-:B-1----:R-:W-:Y:S09]  /*91f0*/  FFMA.FTZ R0, R171, c[0x0][0x2d0], -R154.reuse ;  /* 0x0000b400ab007a23 */ /* 0x102ff2000001089a */
[----:B------:R1:W3:Y:S10]  /*9200*/  MUFU.EX2 R233, R0 ;  /* 0x0000000000e97308 */ /* 0x0002f40000000800 */
[----:B------:R2:W-:Y:S10]  /*9210*/  MUFU.EX2 R246, R28 ;  /* 0x0000001c00f67308 */ /* 0x0005f40000000800 */
[----:B------:R-:W-:Y:S01]  /*9220*/  MUFU.EX2 R243, R32 ;  /* 0x0000002000f37308 */ /* 0x000fe20000000800 */
[----:B-1----:R-:W-:Y:S09]  /*9230*/  FFMA.FTZ R0, R167, c[0x0][0x2d0], -R154 ;  /* 0x0000b400a7007a23 */ /* 0x002ff2000001089a */
[----:B------:R1:W-:Y:S01]  /*9240*/  MUFU.EX2 R234, R0 ;  /* 0x0000000000ea7308 */ /* 0x0003e20000000800 */
[----:B--2---:R-:W-:Y:S09]  /*9250*/  FFMA.FTZ R28, R30, c[0x0][0x2d0], -R152 ;  /* 0x0000b4001e1c7a23 */ /* 0x004ff20000010898 */
[----:B------:R-:W-:Y:S10]  /*9260*/  MUFU.EX2 R242, R28 ;  /* 0x0000001c00f27308 */ /* 0x000ff40000000800 */
[----:B------:R2:W-:Y:S01]  /*9270*/  MUFU.EX2 R186, R44 ;  /* 0x0000002c00ba7308 */ /* 0x0005e20000000800 */
[--C-:B-1----:R-:W-:Y:S09]  /*9280*/  FFMA.FTZ R0, R165, c[0x0][0x2d0], -R154.reuse ;  /* 0x0000b400a5007a23 */ /* 0x102ff2000001089a */
[----:B------:R1:W1:Y:S10]  /*9290*/  MUFU.EX2 R49, R0 ;  /* 0x0000000000317308 */ /* 0x0002740000000800 */
[----:B------:R-:W-:Y:S01]  /*92a0*/  MUFU.EX2 R239, R48 ;  /* 0x0000003000ef7308 */ /* 0x000fe20000000800 */
[----:B--2---:R-:W-:Y:S09]  /*92b0*/  FFMA.FTZ R44, R188, c[0x0][0x2d0], -R154 ;  /* 0x0000b400bc2c7a23 */ /* 0x004ff2000001089a */
[----:B------:R-:W-:Y:S01]  /*92c0*/  MUFU.EX2 R188, R44 ;  /* 0x0000002c00bc7308 */ /* 0x000fe20000000800 */
[--C-:B-1----:R-:W-:Y:S09]  /*92d0*/  FFMA.FTZ R0, R22, c[0x0][0x2d0], -R155.reuse ;  /* 0x0000b40016007a23 */ /* 0x102ff2000001089b */
[----:B------:R1:W-:Y:S10]  /*92e0*/  MUFU.EX2 R58, R0 ;  /* 0x00000000003a7308 */ /* 0x0003f40000000800 */
[----:B------:R2:W-:Y:S10]  /*92f0*/  MUFU.EX2 R181, R74 ;  /* 0x0000004a00b57308 */ /* 0x0005f40000000800 */
[----:B------:R3:W-:Y:S01]  /*9300*/  MUFU.EX2 R177, R75 ;  /* 0x0000004b00b17308 */ /* 0x0007e20000000800 */
[--C-:B-1----:R-:W-:Y:S09]  /*9310*/  FFMA.FTZ R0, R19, c[0x0][0x2d0], -R155.reuse ;  /* 0x0000b40013007a23 */ /* 0x102ff2000001089b */
[----:B------:R1:W-:Y:S01]  /*9320*/  MUFU.EX2 R47, R0 ;  /* 0x00000000002f7308 */ /* 0x0003e20000000800 */
[----:B--2---:R-:W-:Y:S09]  /*9330*/  FFMA.FTZ R74, R182, c[0x0][0x2d0], -R152 ;  /* 0x0000b400b64a7a23 */ /* 0x004ff20000010898 */
[----:B------:R2:W-:Y:S01]  /*9340*/  MUFU.EX2 R176, R74 ;  /* 0x0000004a00b07308 */ /* 0x0005e20000000800 */
[--C-:B---3--:R-:W-:Y:S02]  /*9350*/  FFMA.FTZ R75, R210, c[0x0][0x2d0], -R155.reuse ;  /* 0x0000b400d24b7a23 */ /* 0x108fe4000001089b */
[--C-:B-1----:R-:W-:Y:S07]  /*9360*/  FFMA.FTZ R0, R18, c[0x0][0x2d0], -R155.reuse ;  /* 0x0000b40012007a23 */ /* 0x102fee000001089b */
[----:B------:R1:W-:Y:S01]  /*9370*/  MUFU.EX2 R61, R0 ;  /* 0x00000000003d7308 */ /* 0x0003e20000000800 */
[--C-:B--2---:R-:W-:Y:S09]  /*9380*/  FFMA.FTZ R74, R203, c[0x0][0x2d0], -R155.reuse ;  /* 0x0000b400cb4a7a23 */ /* 0x104ff2000001089b */
[----:B------:R2:W-:Y:S01]  /*9390*/  MUFU.EX2 R169, R74 ;  /* 0x0000004a00a97308 */ /* 0x0005e20000000800 */
[----:B-1----:R-:W-:Y:S02]  /*93a0*/  FFMA.FTZ R0, R23, c[0x0][0x2d0], -R154 ;  /* 0x0000b40017007a23 */ /* 0x002fe4000001089a */
[----:B------:R-:W1:Y:S07]  /*93b0*/  LDSM.16.MT88.4 R20, [R190] ;  /* 0x00000000be14783b */ /* 0x000e6e0000004200 */
[----:B------:R3:W-:Y:S01]  /*93c0*/  MUFU.EX2 R56, R0 ;  /* 0x0000000000387308 */ /* 0x0007e20000000800 */
[----:B--2---:R-:W-:Y:S02]  /*93d0*/  FFMA.FTZ R74, R211, c[0x0][0x2d0], -R155 ;  /* 0x0000b400d34a7a23 */ /* 0x004fe4000001089b */
[----:B---3--:R-:W-:Y:S02]  /*93e0*/  FADD.FTZ R0, -R2, R86 ;  /* 0x0000005602007221 */ /* 0x008fe40000010100 */
[----:B------:R-:W2:Y:S02]  /*93f0*/  LDSM.16.MT88.4 R84, [R190+0x800] ;  /* 0x00080000be54783b */ /* 0x000ea40000004200 */
[----:B------:R-:W-:Y:S06]  /*9400*/  FMUL.FTZ R0, R0, c[0x0][0x2d0] ;  /* 0x0000b40000007a20 */ /* 0x000fec0000410000 */
[----:B------:R-:W3:Y:S01]  /*9410*/  MUFU.EX2 R0, R0 ;  /* 0x0000000000007308 */ /* 0x000ee20000000800 */
[----:B----4-:R-:W-:Y:S01]  /*9420*/  FMUL.FTZ R6, R68, R94 ;  /* 0x0000005e44067220 */ /* 0x010fe20000410000 */
[----:B------:R-:W-:Y:S01]  /*9430*/  F2FP.BF16.PACK_AB R79, R158, R235 ;  /* 0x000000eb9e4f723e */ /* 0x000fe200000010ff */
[----:B------:R-:W-:Y:S01]  /*9440*/  FMUL.FTZ R7, R68, R95 ;  /* 0x0000005f44077220 */ /* 0x000fe20000410000 */
[----:B------:R-:W-:Y:S01]  /*9450*/  F2FP.BF16.PACK_AB R76, R170, R198 ;  /* 0x000000c6aa4c723e */ /* 0x000fe200000010ff */
[C---:B------:R-:W-:Y:S01]  /*9460*/  FMUL.FTZ R4, R69.reuse, R92 ;  /* 0x0000005c45047220 */ /* 0x040fe20000410000 */
[----:B------:R-:W-:Y:S01]  /*9470*/  F2FP.BF16.PACK_AB R77, R236, R164 ;  /* 0x000000a4ec4d723e */ /* 0x000fe200000010ff */
[----:B------:R-:W-:Y:S01]  /*9480*/  FMUL.FTZ R5, R69, R93 ;  /* 0x0000005d45057220 */ /* 0x000fe20000410000 */
[----:B------:R-:W-:Y:S01]  /*9490*/  F2FP.BF16.PACK_AB R78, R238, R237 ;  /* 0x000000edee4e723e */ /* 0x000fe200000010ff */
[----:B-----5:R-:W-:Y:S01]  /*94a0*/  FMUL.FTZ R8, R3, R88 ;  /* 0x0000005803087220 */ /* 0x020fe20000410000 */
[----:B------:R-:W-:Y:S01]  /*94b0*/  F2FP.BF16.PACK_AB R64, R233, R157 ;  /* 0x0000009de940723e */ /* 0x000fe200000010ff */
[----:B------:R-:W-:Y:S01]  /*94c0*/  FMUL.FTZ R9, R3, R89 ;  /* 0x0000005903097220 */ /* 0x000fe20000410000 */
[----:B------:R-:W-:Y:S01]  /*94d0*/  F2FP.BF16.PACK_AB R66, R49, R234 ;  /* 0x000000ea3142723e */ /* 0x000fe200000010ff */
[----:B------:R-:W-:Y:S01]  /*94e0*/  FMUL.FTZ R12, R3, R96 ;  /* 0x00000060030c7220 */ /* 0x000fe20000410000 */
[----:B------:R-:W-:Y:S01]  /*94f0*/  F2FP.BF16.PACK_AB R65, R159, R156 ;  /* 0x0000009c9f41723e */ /* 0x000fe200000010ff */
[-C--:B-1----:R-:W-:Y:S05]  /*9500*/  HMMA.16816.F32.BF16 R4, R76, R20.reuse, R4 ;  /* 0x000000144c04723c */ /* 0x082fea0000041804 */
[----:B------:R-:W-:Y:S01]  /*9510*/  F2FP.BF16.PACK_AB R67, R245, R232 ;  /* 0x000000e8f543723e */ /* 0x000fe200000010ff */
[----:B------:R-:W-:Y:S02]  /*9520*/  FMUL.FTZ R13, R3, R97 ;  /* 0x00000061030d7220 */ /* 0x000fe40000410000 */
[C---:B------:R-:W-:Y:S04]  /*9530*/  FMUL.FTZ R16, R69.reuse, R100 ;  /* 0x0000006445107220 */ /* 0x040fe80000410000 */
[C---:B---3--:R-:W-:Y:S02]  /*9540*/  FMUL.FTZ R10, R0.reuse, R90 ;  /* 0x0000005a000a7220 */ /* 0x048fe40000410000 */
[C---:B------:R-:W-:Y:S02]  /*9550*/  FMUL.FTZ R11, R0.reuse, R91 ;  /* 0x0000005b000b7220 */ /* 0x040fe40000410000 */
[----:B------:R-:W1:Y:S01]  /*9560*/  LDSM.16.MT88.4 R88, [R193+0x800] ;  /* 0x00080000c158783b */ /* 0x000e620000004200 */
[C---:B------:R-:W-:Y:S02]  /*9570*/  FMUL.FTZ R14, R0.reuse, R98 ;  /* 0x00000062000e7220 */ /* 0x040fe40000410000 */
[----:B------:R-:W-:Y:S02]  /*9580*/  FMUL.FTZ R15, R0, R99 ;  /* 0x00000063000f7220 */ /* 0x000fe40000410000 */
[C---:B------:R-:W-:Y:S03]  /*9590*/  HMMA.16816.F32.BF16 R8, R64.reuse, R20, R8 ;  /* 0x000000144008723c */ /* 0x040fe60000041808 */
[----:B------:R-:W-:Y:S01]  /*95a0*/  LDSM.16.MT88.4 R96, [R191+0x1000] ;  /* 0x00100000bf60783b */ /* 0x000fe20000004200 */
[C---:B------:R-:W-:Y:S02]  /*95b0*/  FMUL.FTZ R33, R69.reuse, R117 ;  /* 0x0000007545217220 */ /* 0x040fe40000410000 */
[----:B------:R-:W-:Y:S02]  /*95c0*/  FMUL.FTZ R34, R68, R118 ;  /* 0x0000007644227220 */ /* 0x000fe40000410000 */
[-C--:B------:R-:W-:Y:S04]  /*95d0*/  HMMA.16816.F32.BF16 R12, R64, R22.reuse, R12 ;  /* 0x00000016400c723c */ /* 0x080fe8000004180c */
[--C-:B------:R-:W-:Y:S02]  /*95e0*/  FFMA.FTZ R20, R26, c[0x0][0x2d0], -R152.reuse ;  /* 0x0000b4001a147a23 */ /* 0x100fe40000010898 */
[----:B------:R-:W-:Y:S02]  /*95f0*/  FMUL.FTZ R17, R69, R101 ;  /* 0x0000006545117220 */ /* 0x000fe40000410000 */
[----:B------:R3:W-:Y:S01]  /*9600*/  MUFU.EX2 R248, R20 ;  /* 0x0000001400f87308 */ /* 0x0007e20000000800 */
[C---:B------:R-:W-:Y:S03]  /*9610*/  FMUL.FTZ R18, R68.reuse, R102 ;  /* 0x0000006644127220 */ /* 0x040fe60000410000 */
[C---:B------:R-:W-:Y:S02]  /*9620*/  FMUL.FTZ R19, R68.reuse, R103 ;  /* 0x0000006744137220 */ /* 0x040fe40000410000 */
[C---:B------:R-:W-:Y:S02]  /*9630*/  FMUL.FTZ R35, R68.reuse, R119 ;  /* 0x0000007744237220 */ /* 0x040fe40000410000 */
[--C-:B------:R-:W-:Y:S02]  /*9640*/  FFMA.FTZ R93, R179, c[0x0][0x2d0], -R152.reuse ;  /* 0x0000b400b35d7a23 */ /* 0x100fe40000010898 */
[C---:B------:R-:W-:Y:S01]  /*9650*/  FMUL.FTZ R48, R69.reuse, R132 ;  /* 0x0000008445307220 */ /* 0x040fe20000410000 */
[C---:B------:R-:W-:Y:S01]  /*9660*/  HMMA.16816.F32.BF16 R16, R76.reuse, R22, R16 ;  /* 0x000000164c10723c */ /* 0x040fe20000041810 */
[----:B------:R-:W-:Y:S03]  /*9670*/  MUFU.EX2 R165, R93 ;  /* 0x0000005d00a57308 */ /* 0x000fe60000000800 */
[----:B------:R-:W-:Y:S02]  /*9680*/  FMUL.FTZ R21, R69, R105 ;  /* 0x0000006945157220 */ /* 0x000fe40000410000 */
[----:B------:R-:W-:Y:S02]  /*9690*/  FMUL.FTZ R24, R3, R108 ;  /* 0x0000006c03187220 */ /* 0x000fe40000410000 */
[C---:B------:R-:W-:Y:S04]  /*96a0*/  FMUL.FTZ R22, R68.reuse, R106 ;  /* 0x0000006a44167220 */ /* 0x040fe80000410000 */
[----:B------:R-:W-:Y:S02]  /*96b0*/  FMUL.FTZ R23, R68, R107 ;  /* 0x0000006b44177220 */ /* 0x000fe40000410000 */
[----:B---3--:R-:W-:Y:S02]  /*96c0*/  FMUL.FTZ R20, R69, R104 ;  /* 0x0000006845147220 */ /* 0x008fe40000410000 */
[----:B------:R-:W-:Y:S02]  /*96d0*/  FFMA.FTZ R92, R180, c[0x0][0x2d0], -R152 ;  /* 0x0000b400b45c7a23 */ /* 0x000fe40000010898 */
[--C-:B------:R-:W-:Y:S02]  /*96e0*/  FFMA.FTZ R101, R225, c[0x0][0x2d0], -R153.reuse ;  /* 0x0000b400e1657a23 */ /* 0x100fe40000010899 */
[----:B------:R3:W-:Y:S01]  /*96f0*/  MUFU.EX2 R168, R92 ;  /* 0x0000005c00a87308 */ /* 0x0007e20000000800 */
[-C--:B------:R-:W-:Y:S03]  /*9700*/  HMMA.16816.F32.BF16 R20, R76, R36.reuse, R20 ;  /* 0x000000244c14723c */ /* 0x080fe60000041814 */
[----:B------:R-:W-:Y:S02]  /*9710*/  FMUL.FTZ R25, R3, R109 ;  /* 0x0000006d03197220 */ /* 0x000fe40000410000 */
[C---:B------:R-:W-:Y:S02]  /*9720*/  FMUL.FTZ R26, R0.reuse, R110 ;  /* 0x0000006e001a7220 */ /* 0x040fe40000410000 */
[----:B------:R-:W-:Y:S02]  /*9730*/  FMUL.FTZ R27, R0, R111 ;  /* 0x0000006f001b7220 */ /* 0x000fe40000410000 */
[--C-:B------:R-:W-:Y:S03]  /*9740*/  FFMA.FTZ R102, R223, c[0x0][0x2d0], -R153.reuse ;  /* 0x0000b400df667a23 */ /* 0x100fe60000010899 */
[----:B------:R-:W-:Y:S02]  /*9750*/  FFMA.FTZ R103, R222, c[0x0][0x2d0], -R153 ;  /* 0x0000b400de677a23 */ /* 0x000fe40000010899 */
[C---:B------:R-:W-:Y:S04]  /*9760*/  HMMA.16816.F32.BF16 R24, R64.reuse, R36, R24 ;  /* 0x000000244018723c */ /* 0x040fe80000041818 */
[C---:B------:R-:W-:Y:S01]  /*9770*/  FMUL.FTZ R28, R3.reuse, R112 ;  /* 0x00000070031c7220 */ /* 0x040fe20000410000 */
[----:B------:R-:W-:Y:S01]  /*9780*/  MOV R112, R57 ;  /* 0x0000003900707202 */ /* 0x000fe20000000f00 */
[----:B------:R-:W-:Y:S01]  /*9790*/  FMUL.FTZ R29, R3, R113 ;  /* 0x00000071031d7220 */ /* 0x000fe20000410000 */
[----:B------:R-:W-:Y:S01]  /*97a0*/  MOV R113, R56 ;  /* 0x0000003800717202 */ /* 0x000fe20000000f00 */
[--C-:B------:R-:W-:Y:S01]  /*97b0*/  FFMA.FTZ R36, R40, c[0x0][0x2d0], -R155.reuse ;  /* 0x0000b40028247a23 */ /* 0x100fe2000001089b */
[----:B---3--:R-:W-:Y:S03]  /*97c0*/  LDSM.16.MT88.4 R92, [R193+0x1000] ;  /* 0x00100000c15c783b */ /* 0x008fe60000004200 */
[--C-:B------:R-:W-:Y:S01]  /*97d0*/  FFMA.FTZ R40, R41, c[0x0][0x2d0], -R155.reuse ;  /* 0x0000b40029287a23 */ /* 0x100fe2000001089b */
[----:B------:R3:W-:Y:S01]  /*97e0*/  MUFU.EX2 R241, R36 ;  /* 0x0000002400f17308 */ /* 0x0007e20000000800 */
[C---:B------:R-:W-:Y:S01]  /*97f0*/  FMUL.FTZ R30, R0.reuse, R114 ;  /* 0x00000072001e7220 */ /* 0x040fe20000410000 */
[----:B------:R-:W-:Y:S01]  /*9800*/  MOV R114, R51 ;  /* 0x0000003300727202 */ /* 0x000fe20000000f00 */
[----:B------:R-:W-:Y:S01]  /*9810*/  FMUL.FTZ R31, R0, R115 ;  /* 0x00000073001f7220 */ /* 0x000fe20000410000 */
[----:B------:R-:W-:Y:S01]  /*9820*/  MOV R115, R50 ;  /* 0x0000003200737202 */ /* 0x000fe20000000f00 */
[----:B------:R-:W-:Y:S02]  /*9830*/  FMUL.FTZ R45, R3, R129 ;  /* 0x00000081032d7220 */ /* 0x000fe40000410000 */
[C---:B------:R-:W-:Y:S02]  /*9840*/  FMUL.FTZ R37, R69.reuse, R121 ;  /* 0x0000007945257220 */ /* 0x040fe40000410000 */
[----:B------:R-:W4:Y:S01]  /*9850*/  LDL.LU R121, [R1] ;  /* 0x0000000001797983 */ /* 0x000f220000300800 */
[-C--:B------:R-:W-:Y:S01]  /*9860*/  HMMA.16816.F32.BF16 R28, R64, R38.reuse, R28 ;  /* 0x00000026401c723c */ /* 0x080fe2000004181c */
[----:B------:R5:W-:Y:S02]  /*9870*/  MUFU.EX2 R240, R40 ;  /* 0x0000002800f07308 */ /* 0x000be40000000800 */
[C---:B------:R-:W-:Y:S01]  /*9880*/  FMUL.FTZ R32, R69.reuse, R116 ;  /* 0x0000007445207220 */ /* 0x040fe20000410000 */
[----:B------:R-:W4:Y:S01]  /*9890*/  LDL.LU R119, [R1+0x4] ;  /* 0x0000040001777983 */ /* 0x000f220000300800 */
[----:B------:R-:W-:Y:S01]  /*98a0*/  MOV R116, R49 ;  /* 0x0000003100747202 */ /* 0x000fe20000000f00 */
[C---:B------:R-:W-:Y:S02]  /*98b0*/  FMUL.FTZ R49, R69.reuse, R133 ;  /* 0x0000008545317220 */ /* 0x040fe40000410000 */
[----:B------:R-:W4:Y:S01]  /*98c0*/  LDL.LU R118, [R1+0x8] ;  /* 0x0000080001767983 */ /* 0x000f220000300800 */
[C---:B------:R-:W-:Y:S01]  /*98d0*/  FMUL.FTZ R50, R68.reuse, R134 ;  /* 0x0000008644327220 */ /* 0x040fe20000410000 */
[C---:B------:R-:W-:Y:S02]  /*98e0*/  HMMA.16816.F32.BF16 R32, R76.reuse, R38, R32 ;  /* 0x000000264c20723c */ /* 0x040fe40000041820 */
[----:B------:R-:W4:Y:S02]  /*98f0*/  LDL.LU R117, [R1+0xc] ;  /* 0x00000c0001757983 */ /* 0x000f240000300800 */
[----:B---3--:R-:W-:Y:S01]  /*9900*/  FMUL.FTZ R36, R69, R120 ;  /* 0x0000007845247220 */ /* 0x008fe20000410000 */
[----:B------:R-:W-:Y:S01]  /*9910*/  MOV R120, R58 ;  /* 0x0000003a00787202 */ /* 0x000fe20000000f00 */
[C---:B------:R-:W-:Y:S02]  /*9920*/  FMUL.FTZ R41, R3.reuse, R125 ;  /* 0x0000007d03297220 */ /* 0x040fe40000410000 */
[C---:B------:R-:W-:Y:S01]  /*9930*/  FMUL.FTZ R38, R68.reuse, R122 ;  /* 0x0000007a44267220 */ /* 0x040fe20000410000 */
[----:B------:R-:W-:Y:S02]  /*9940*/  MOV R122, R158 ;  /* 0x0000009e007a7202 */ /* 0x000fe40000000f00 */
[----:B------:R-:W-:Y:S01]  /*9950*/  MUFU.EX2 R158, R102 ;  /* 0x00000066009e7308 */ /* 0x000fe20000000800 */
[C---:B------:R-:W-:Y:S02]  /*9960*/  FMUL.FTZ R39, R68.reuse, R123 ;  /* 0x0000007b44277220 */ /* 0x040fe40000410000 */
[----:B------:R-:W-:Y:S02]  /*9970*/  FMUL.FTZ R51, R68, R135 ;  /* 0x0000008744337220 */ /* 0x000fe40000410000 */
[----:B-----5:R-:W-:Y:S01]  /*9980*/  FMUL.FTZ R40, R3, R124 ;  /* 0x0000007c03287220 */ /* 0x020fe20000410000 */
[----:B------:R-:W-:Y:S01]  /*9990*/  LDSM.16.MT88.4 R132, [R191+0x2000] ;  /* 0x00200000bf84783b */ /* 0x000fe20000004200 */
[----:B------:R-:W-:Y:S01]  /*99a0*/  FFMA.FTZ R100, R163, c[0x0][0x2d0], -R155 ;  /* 0x0000b400a3647a23 */ /* 0x000fe2000001089b */
[-C--:B------:R-:W-:Y:S02]  /*99b0*/  HMMA.16816.F32.BF16 R36, R76, R52.reuse, R36 ;  /* 0x000000344c24723c */ /* 0x080fe40000041824 */
[----:B------:R3:W-:Y:S01]  /*99c0*/  MUFU.EX2 R124, R73 ;  /* 0x00000049007c7308 */ /* 0x0007e20000000800 */
[C---:B------:R-:W-:Y:S01]  /*99d0*/  FMUL.FTZ R42, R0.reuse, R126 ;  /* 0x0000007e002a7220 */ /* 0x040fe20000410000 */
[----:B------:R-:W-:Y:S01]  /*99e0*/  MOV R126, R60 ;  /* 0x0000003c007e7202 */ /* 0x000fe20000000f00 */
[C---:B------:R-:W-:Y:S01]  /*99f0*/  FMUL.FTZ R43, R0.reuse, R127 ;  /* 0x0000007f002b7220 */ /* 0x040fe20000410000 */
[----:B------:R-:W-:Y:S01]  /*9a00*/  MOV R127, R47 ;  /* 0x0000002f007f7202 */ /* 0x000fe20000000f00 */
[C---:B------:R-:W-:Y:S02]  /*9a10*/  FMUL.FTZ R44, R3.reuse, R128 ;  /* 0x00000080032c7220 */ /* 0x040fe40000410000 */
[C---:B------:R-:W-:Y:S03]  /*9a20*/  FMUL.FTZ R46, R0.reuse, R130 ;  /* 0x00000082002e7220 */ /* 0x040fe60000410000 */
[C---:B------:R-:W-:Y:S01]  /*9a30*/  HMMA.16816.F32.BF16 R40, R64.reuse, R52, R40 ;  /* 0x000000344028723c */ /* 0x040fe20000041828 */
[----:B------:R-:W-:Y:S03]  /*9a40*/  MUFU.EX2 R163, R75 ;  /* 0x0000004b00a37308 */ /* 0x000fe60000000800 */
[C---:B------:R-:W-:Y:S01]  /*9a50*/  FMUL.FTZ R47, R0.reuse, R131 ;  /* 0x00000083002f7220 */ /* 0x040fe20000410000 */
[----:B------:R-:W-:Y:S01]  /*9a60*/  MOV R131, R59 ;  /* 0x0000003b00837202 */ /* 0x000fe20000000f00 */
[----:B------:R-:W-:Y:S01]  /*9a70*/  FMUL.FTZ R59, R0, R143 ;  /* 0x0000008f003b7220 */ /* 0x000fe20000410000 */
[----:B------:R-:W-:Y:S01]  /*9a80*/  MOV R130, R61 ;  /* 0x0000003d00827202 */ /* 0x000fe20000000f00 */
[----:B------:R-:W-:Y:S03]  /*9a90*/  FMUL.FTZ R56, R3, R140 ;  /* 0x0000008c03387220 */ /* 0x000fe60000410000 */
[-C--:B------:R-:W-:Y:S03]  /*9aa0*/  HMMA.16816.F32.BF16 R44, R64, R54.reuse, R44 ;  /* 0x00000036402c723c */ /* 0x080fe6000004182c */
[--C-:B---3--:R-:W-:Y:S02]  /*9ab0*/  FFMA.FTZ R73, R221, c[0x0][0x2d0], -R153.reuse ;  /* 0x0000b400dd497a23 */ /* 0x108fe40000010899 */
[----:B------:R-:W-:Y:S02]  /*9ac0*/  FMUL.FTZ R57, R3, R141 ;  /* 0x0000008d03397220 */ /* 0x000fe40000410000 */
[----:B------:R3:W-:Y:S01]  /*9ad0*/  MUFU.EX2 R129, R73 ;  /* 0x0000004900817308 */ /* 0x0007e20000000800 */
[C---:B------:R-:W-:Y:S04]  /*9ae0*/  HMMA.16816.F32.BF16 R48, R76.reuse, R54, R48 ;  /* 0x000000364c30723c */ /* 0x040fe80000041830 */
[--C-:B------:R-:W-:Y:S02]  /*9af0*/  FFMA.FTZ R58, R216, c[0x0][0x2d0], -R153.reuse ;  /* 0x0000b400d83a7a23 */ /* 0x100fe40000010899 */
[----:B------:R-:W-:Y:S02]  /*9b00*/  FFMA.FTZ R52, R187, c[0x0][0x2d0], -R154 ;  /* 0x0000b400bb347a23 */ /* 0x000fe4000001089a */
[----:B------:R-:W-:Y:S01]  /*9b10*/  FMUL.FTZ R55, R68, R139 ;  /* 0x0000008b44377220 */ /* 0x000fe20000410000 */
[----:B------:R5:W-:Y:S03]  /*9b20*/  MUFU.EX2 R111, R58 ;  /* 0x0000003a006f7308 */ /* 0x000be60000000800 */
[--C-:B------:R-:W-:Y:S02]  /*9b30*/  FFMA.FTZ R60, R218, c[0x0][0x2d0], -R153.reuse ;  /* 0x0000b400da3c7a23 */ /* 0x100fe40000010899 */
[----:B------:R-:W-:Y:S02]  /*9b40*/  FMUL.FTZ R54, R68, R138 ;  /* 0x0000008a44367220 */ /* 0x000fe40000410000 */
[----:B------:R-:W-:Y:S02]  /*9b50*/  FMUL.FTZ R53, R69, R137 ;  /* 0x0000008945357220 */ /* 0x000fe40000410000 */
[----:B------:R-:W-:Y:S01]  /*9b60*/  FMUL.FTZ R61, R3, R145 ;  /* 0x00000091033d7220 */ /* 0x000fe20000410000 */
[----:B------:R1:W-:Y:S01]  /*9b70*/  MUFU.EX2 R185, R52 ;  /* 0x0000003400b97308 */ /* 0x0003e20000000800 */
[C---:B------:R-:W-:Y:S02]  /*9b80*/  FMUL.FTZ R62, R0.reuse, R146 ;  /* 0x00000092003e7220 */ /* 0x040fe40000410000 */
[----:B------:R-:W-:Y:S02]  /*9b90*/  FMUL.FTZ R63, R0, R147 ;  /* 0x00000093003f7220 */ /* 0x000fe40000410000 */
[--C-:B---3--:R-:W-:Y:S02]  /*9ba0*/  FFMA.FTZ R73, R200, c[0x0][0x2d0], -R152.reuse ;  /* 0x0000b400c8497a23 */ /* 0x108fe40000010898 */
[--C-:B------:R-:W-:Y:S02]  /*9bb0*/  FFMA.FTZ R105, R161, c[0x0][0x2d0], -R152.reuse ;  /* 0x0000b400a1697a23 */ /* 0x100fe40000010898 */
[----:B------:R-:W-:Y:S01]  /*9bc0*/  FFMA.FTZ R152, R160, c[0x0][0x2d0], -R152 ;  /* 0x0000b400a0987a23 */ /* 0x000fe20000010898 */
[----:B------:R3:W-:Y:S01]  /*9bd0*/  MUFU.EX2 R179, R73 ;  /* 0x0000004900b37308 */ /* 0x0007e20000000800 */
[--C-:B------:R-:W-:Y:S02]  /*9be0*/  FFMA.FTZ R104, R207, c[0x0][0x2d0], -R154.reuse ;  /* 0x0000b400cf687a23 */ /* 0x100fe4000001089a */
[--C-:B------:R-:W-:Y:S02]  /*9bf0*/  FFMA.FTZ R106, R174, c[0x0][0x2d0], -R154.reuse ;  /* 0x0000b400ae6a7a23 */ /* 0x100fe4000001089a */
[----:B-----5:R-:W-:Y:S02]  /*9c00*/  FMUL.FTZ R58, R0, R142 ;  /* 0x0000008e003a7220 */ /* 0x020fe40000410000 */
[--C-:B------:R-:W-:Y:S02]  /*9c10*/  FFMA.FTZ R107, R173, c[0x0][0x2d0], -R154.reuse ;  /* 0x0000b400ad6b7a23 */ /* 0x100fe4000001089a */
[--C-:B------:R-:W-:Y:S01]  /*9c20*/  FFMA.FTZ R108, R215, c[0x0][0x2d0], -R153.reuse ;  /* 0x0000b400d76c7a23 */ /* 0x100fe20000010899 */
[----:B------:R5:W2:Y:S01]  /*9c30*/  MUFU.EX2 R125, R60 ;  /* 0x0000003c007d7308 */ /* 0x000aa20000000800 */
[--C-:B------:R-:W-:Y:S02]  /*9c40*/  FFMA.FTZ R109, R213, c[0x0][0x2d0], -R153.reuse ;  /* 0x0000b400d56d7a23 */ /* 0x100fe40000010899 */
[----:B------:R-:W-:Y:S02]  /*9c50*/  FFMA.FTZ R110, R208, c[0x0][0x2d0], -R153 ;  /* 0x0000b400d06e7a23 */ /* 0x000fe40000010899 */
[----:B-1----:R-:W-:Y:S05]  /*9c60*/  FMUL.FTZ R52, R69, R136 ;  /* 0x0000008845347220 */ /* 0x002fea0000410000 */
[----:B------:R-:W-:Y:S02]  /*9c70*/  MUFU.EX2 R141, R101 ;  /* 0x00000065008d7308 */ /* 0x000fe40000000800 */
[-C--:B------:R-:W-:Y:S03]  /*9c80*/  HMMA.16816.F32.BF16 R52, R76, R80.reuse, R52 ;  /* 0x000000504c34723c */ /* 0x080fe60000041834 */
[--C-:B---3--:R-:W-:Y:S05]  /*9c90*/  FFMA.FTZ R73, R205, c[0x0][0x2d0], -R155.reuse ;  /* 0x0000b400cd497a23 */ /* 0x108fea000001089b */
[C---:B------:R-:W-:Y:S01]  /*9ca0*/  HMMA.16816.F32.BF16 R56, R64.reuse, R80, R56 ;  /* 0x000000504038723c */ /* 0x040fe20000041838 */
[----:B------:R1:W-:Y:S03]  /*9cb0*/  MUFU.EX2 R139, R73 ;  /* 0x00000049008b7308 */ /* 0x0003e60000000800 */
[----:B-----5:R-:W-:Y:S03]  /*9cc0*/  FMUL.FTZ R60, R3, R144 ;  /* 0x00000090033c7220 */ /* 0x020fe60000410000 */
[----:B------:R-:W-:Y:S02]  /*9cd0*/  F2FP.BF16.PACK_AB R80, R252, R113 ;  /* 0x00000071fc50723e */ /* 0x000fe400000010ff */
[----:B--2---:R-:W-:Y:S02]  /*9ce0*/  F2FP.BF16.PACK_AB R81, R125, R111 ;  /* 0x0000006f7d51723e */ /* 0x004fe400000010ff */
[-C--:B------:R-:W-:Y:S01]  /*9cf0*/  HMMA.16816.F32.BF16 R60, R64, R82.reuse, R60 ;  /* 0x00000052403c723c */ /* 0x080fe2000004183c */
[----:B------:R-:W-:Y:S06]  /*9d00*/  MUFU.EX2 R160, R100 ;  /* 0x0000006400a07308 */ /* 0x000fec0000000800 */
[C---:B------:R-:W-:Y:S02]  /*9d10*/  FMUL.FTZ R66, R68.reuse, R150 ;  /* 0x0000009644427220 */ /* 0x040fe40000410000 */
[----:B------:R-:W-:Y:S02]  /*9d20*/  FMUL.FTZ R67, R68, R151 ;  /* 0x0000009744437220 */ /* 0x000fe40000410000 */
[----:B------:R-:W-:Y:S01]  /*9d30*/  MUFU.EX2 R161, R152 ;  /* 0x0000009800a17308 */ /* 0x000fe20000000800 */
[----:B------:R-:W-:Y:S01]  /*9d40*/  FMUL.FTZ R64, R69, R148 ;  /* 0x0000009445407220 */ /* 0x000fe20000410000 */
[----:B------:R-:W-:Y:S01]  /*9d50*/  F2FP.BF16.PACK_AB R148, R165, R168 ;  /* 0x000000a8a594723e */ /* 0x000fe200000010ff */
[--C-:B-1----:R-:W-:Y:S02]  /*9d60*/  FFMA.FTZ R73, R206, c[0x0][0x2d0], -R155.reuse ;  /* 0x0000b400ce497a23 */ /* 0x102fe4000001089b */
[----:B------:R-:W-:Y:S05]  /*9d70*/  FMUL.FTZ R65, R69, R149 ;  /* 0x0000009545417220 */ /* 0x000fea0000410000 */
[----:B------:R1:W-:Y:S02]  /*9d80*/  MUFU.EX2 R178, R73 ;  /* 0x0000004900b27308 */ /* 0x0003e40000000800 */
[----:B------:R-:W-:Y:S07]  /*9d90*/  HMMA.16816.F32.BF16 R64, R76, R82, R64 ;  /* 0x000000524c40723c */ /* 0x000fee0000041840 */
[----:B------:R-:W-:Y:S01]  /*9da0*/  F2FP.BF16.PACK_AB R76, R112, R115 ;  /* 0x00000073704c723e */ /* 0x000fe200000010ff */
[----:B------:R-:W-:Y:S01]  /*9db0*/  MUFU.EX2 R152, R107 ;  /* 0x0000006b00987308 */ /* 0x000fe20000000800 */
[----:B------:R-:W-:Y:S03]  /*9dc0*/  F2FP.BF16.PACK_AB R77, R120, R114 ;  /* 0x00000072784d723e */ /* 0x000fe600000010ff */
[----:B------:R-:W-:Y:S02]  /*9dd0*/  F2FP.BF16.PACK_AB R78, R126, R131 ;  /* 0x000000837e4e723e */ /* 0x000fe400000010ff */
[----:B------:R-:W-:Y:S02]  /*9de0*/  F2FP.BF16.PACK_AB R79, R130, R127 ;  /* 0x0000007f824f723e */ /* 0x000fe400000010ff */
[----:B------:R-:W-:Y:S02]  /*9df0*/  F2FP.BF16.PACK_AB R82, R249, R251 ;  /* 0x000000fbf952723e */ /* 0x000fe400000010ff */
[----:B------:R-:W-:Y:S03]  /*9e00*/  F2FP.BF16.PACK_AB R83, R129, R124 ;  /* 0x0000007c8153723e */ /* 0x000fe600000010ff */
[-C--:B------:R-:W-:Y:S03]  /*9e10*/  HMMA.16816.F32.BF16 R4, R76, R84.reuse, R4 ;  /* 0x000000544c04723c */ /* 0x080fe60000041804 */
[--C-:B-1----:R-:W-:Y:S02]  /*9e20*/  FFMA.FTZ R73, R202, c[0x0][0x2d0], -R155.reuse ;  /* 0x0000b400ca497a23 */ /* 0x102fe4000001089b */
[----:B------:R-:W-:Y:S02]  /*9e30*/  FFMA.FTZ R155, R162, c[0x0][0x2d0], -R155 ;  /* 0x0000b400a29b7a23 */ /* 0x000fe4000001089b */
[----:B------:R1:W-:Y:S01]  /*9e40*/  MUFU.EX2 R171, R73 ;  /* 0x0000004900ab7308 */ /* 0x0003e20000000800 */
[C---:B------:R-:W-:Y:S08]  /*9e50*/  HMMA.16816.F32.BF16 R8, R80.reuse, R84, R8 ;  /* 0x000000545008723c */ /* 0x040ff00000041808 */
[-C--:B------:R-:W-:Y:S01]  /*9e60*/  HMMA.16816.F32.BF16 R12, R80, R86.reuse, R12 ;  /* 0x00000056500c723c */ /* 0x080fe2000004180c */
[----:B------:R-:W2:Y:S07]  /*9e70*/  MUFU.EX2 R162, R105 ;  /* 0x0000006900a27308 */ /* 0x000eae0000000800 */
[C---:B------:R-:W-:Y:S01]  /*9e80*/  HMMA.16816.F32.BF16 R16, R76.reuse, R86, R16 ;  /* 0x000000564c10723c */ /* 0x040fe20000041810 */
[----:B------:R-:W3:Y:S03]  /*9e90*/  LDSM.16.MT88.4 R84, [R191+0x800] ;  /* 0x00080000bf54783b */ /* 0x000ee60000004200 */
[--C-:B-1----:R-:W-:Y:S04]  /*9ea0*/  FFMA.FTZ R73, R217, c[0x0][0x2d0], -R154.reuse ;  /* 0x0000b400d9497a23 */ /* 0x102fe8000001089a */
[-C--:B------:R-:W-:Y:S01]  /*9eb0*/  HMMA.16816.F32.BF16 R20, R76, R88.reuse, R20 ;  /* 0x000000584c14723c */ /* 0x080fe20000041814 */
[----:B------:R1:W-:Y:S07]  /*9ec0*/  MUFU.EX2 R142, R73 ;  /* 0x00000049008e7308 */ /* 0x0003ee0000000800 */
[C---:B------:R-:W-:Y:S04]  /*9ed0*/  HMMA.16816.F32.BF16 R24, R80.reuse, R88, R24 ;  /* 0x000000585018723c */ /* 0x040fe80000041818 */
[----:B--2---:R-:W-:Y:S04]  /*9ee0*/  F2FP.BF16.PACK_AB R150, R161, R162 ;  /* 0x000000a2a196723e */ /* 0x004fe800000010ff */
[-C--:B------:R-:W-:Y:S08]  /*9ef0*/  HMMA.16816.F32.BF16 R28, R80, R90.reuse, R28 ;  /* 0x0000005a501c723c */ /* 0x080ff0000004181c */
[C---:B------:R-:W-:Y:S01]  /*9f00*/  HMMA.16816.F32.BF16 R32, R76.reuse, R90, R32 ;  /* 0x0000005a4c20723c */ /* 0x040fe20000041820 */
[----:B------:R-:W2:Y:S03]  /*9f10*/  LDSM.16.MT88.4 R88, [R192+0x800] ;  /* 0x00080000c058783b */ /* 0x000ea60000004200 */
[--C-:B-1----:R-:W-:Y:S04]  /*9f20*/  FFMA.FTZ R73, R214, c[0x0][0x2d0], -R154.reuse ;  /* 0x0000b400d6497a23 */ /* 0x102fe8000001089a */
[----:B------:R1:W-:Y:S01]  /*9f30*/  MUFU.EX2 R143, R73 ;  /* 0x00000049008f7308 */ /* 0x0003e20000000800 */
[-C--:B---3--:R-:W-:Y:S08]  /*9f40*/  HMMA.16816.F32.BF16 R36, R76, R84.reuse, R36 ;  /* 0x000000544c24723c */ /* 0x088ff00000041824 */
[C---:B------:R-:W-:Y:S08]  /*9f50*/  HMMA.16816.F32.BF16 R40, R80.reuse, R84, R40 ;  /* 0x000000545028723c */ /* 0x040ff00000041828 */
[-C--:B------:R-:W-:Y:S04]  /*9f60*/  HMMA.16816.F32.BF16 R44, R80, R86.reuse, R44 ;  /* 0x00000056502c723c */ /* 0x080fe8000004182c */
[--C-:B-1----:R-:W-:Y:S04]  /*9f70*/  FFMA.FTZ R73, R212, c[0x0][0x2d0], -R154.reuse ;  /* 0x0000b400d4497a23 */ /* 0x102fe8000001089a */
[C---:B------:R-:W-:Y:S01]  /*9f80*/  HMMA.16816.F32.BF16 R48, R76.reuse, R86, R48 ;  /* 0x000000564c30723c */ /* 0x040fe20000041830 */
[----:B------:R-:W1:Y:S01]  /*9f90*/  LDSM.16.MT88.4 R84, [R190+0x1000] ;  /* 0x00100000be54783b */ /* 0x000e620000004200 */
[----:B------:R3:W-:Y:S06]  /*9fa0*/  MUFU.EX2 R166, R73 ;  /* 0x0000004900a67308 */ /* 0x0007ec0000000800 */
[-C--:B--2---:R-:W-:Y:S08]  /*9fb0*/  HMMA.16816.F32.BF16 R52, R76, R88.reuse, R52 ;  /* 0x000000584c34723c */ /* 0x084ff00000041834 */
[C---:B------:R-:W-:Y:S08]  /*9fc0*/  HMMA.16816.F32.BF16 R56, R80.reuse, R88, R56 ;  /* 0x000000585038723c */ /* 0x040ff00000041838 */
[-C--:B------:R-:W-:Y:S04]  /*9fd0*/  HMMA.16816.F32.BF16 R60, R80, R90.reuse, R60 ;  /* 0x0000005a503c723c */ /* 0x080fe8000004183c */
[--C-:B---3--:R-:W-:Y:S02]  /*9fe0*/  FFMA.FTZ R73, R209, c[0x0][0x2d0], -R154.reuse ;  /* 0x0000b400d1497a23 */ /* 0x108fe4000001089a */
[----:B------:R-:W-:Y:S01]  /*9ff0*/  FFMA.FTZ R154, R172, c[0x0][0x2d0], -R154 ;  /* 0x0000b400ac9a7a23 */ /* 0x000fe2000001089a */
[----:B------:R-:W-:Y:S01]  /*a000*/  F2FP.BF16.PACK_AB R80, R188, R186 ;  /* 0x000000babc50723e */ /* 0x000fe200000010ff */
[----:B------:R-:W-:Y:S01]  /*a010*/  HMMA.16816.F32.BF16 R64, R76, R90, R64 ;  /* 0x0000005a4c40723c */ /* 0x000fe20000041840 */
[----:B------:R2:W-:Y:S01]  /*a020*/  MUFU.EX2 R167, R73 ;  /* 0x0000004900a77308 */ /* 0x0005e20000000800 */
[----:B------:R-:W3:Y:S02]  /*a030*/  LDSM.16.MT88.4 R88, [R192+0x1000] ;  /* 0x00100000c058783b */ /* 0x000ee40000004200 */
[----:B------:R-:W-:Y:S01]  /*a040*/  F2FP.BF16.PACK_AB R82, R185, R239 ;  /* 0x000000efb952723e */ /* 0x000fe200000010ff */
[----:B----4-:R-:W-:Y:S01]  /*a050*/  FFMA.FTZ R69, R69, R121, R198 ;  /* 0x0000007945457223 */ /* 0x010fe200000100c6 */
[----:B------:R-:W-:Y:S02]  /*a060*/  MOV R121, R116 ;  /* 0x0000007400797202 */ /* 0x000fe40000000f00 */
[----:B------:R-:W-:Y:S01]  /*a070*/  F2FP.BF16.PACK_AB R76, R248, R250 ;  /* 0x000000faf84c723e */ /* 0x000fe200000010ff */
[----:B------:R-:W-:Y:S02]  /*a080*/  FFMA.FTZ R68, R68, R119, R164 ;  /* 0x0000007744447223 */ /* 0x000fe400000100a4 */
[----:B------:R-:W4:Y:S01]  /*a090*/  MUFU.EX2 R164, R74 ;  /* 0x0000004a00a47308 */ /* 0x000f220000000800 */
[----:B------:R-:W-:Y:S01]  /*a0a0*/  F2FP.BF16.PACK_AB R77, R246, R247 ;  /* 0x000000f7f64d723e */ /* 0x000fe200000010ff */
[----:B------:R-:W-:Y:S01]  /*a0b0*/  FFMA.FTZ R3, R3, R118, R157 ;  /* 0x0000007603037223 */ /* 0x000fe2000001009d */
[----:B------:R-:W-:Y:S01]  /*a0c0*/  F2FP.BF16.PACK_AB R78, R243, R242 ;  /* 0x000000f2f34e723e */ /* 0x000fe200000010ff */
[----:B------:R-:W-:Y:S01]  /*a0d0*/  FADD.FTZ R68, R236, R68 ;  /* 0x00000044ec447221 */ /* 0x000fe20000010000 */
[----:B------:R-:W-:Y:S01]  /*a0e0*/  F2FP.BF16.PACK_AB R79, R240, R241 ;  /* 0x000000f1f04f723e */ /* 0x000fe200000010ff */
[----:B------:R-:W-:Y:S02]  /*a0f0*/  FFMA.FTZ R0, R0, R117, R156 ;  /* 0x0000007500007223 */ /* 0x000fe4000001009c */
[----:B------:R-:W-:Y:S01]  /*a100*/  LDSM.16.MT88.4 R116, [R193+0x2000] ;  /* 0x00200000c174783b */ /* 0x000fe20000004200 */
[----:B------:R-:W-:Y:S01]  /*a110*/  FADD.FTZ R3, R233, R3 ;  /* 0x00000003e9037221 */ /* 0x000fe20000010000 */
[----:B------:R5:W-:Y:S02]  /*a120*/  MUFU.EX2 R157, R103 ;  /* 0x00000067009d7308 */ /* 0x000be40000000800 */
[-C--:B-1----:R-:W-:Y:S03]  /*a130*/  HMMA.16816.F32.BF16 R4, R76, R84.reuse, R4 ;  /* 0x000000544c04723c */ /* 0x082fe60000041804 */
[----:B--2---:R-:W-:Y:S05]  /*a140*/  FFMA.FTZ R73, R226, c[0x0][0x2d0], -R153 ;  /* 0x0000b400e2497a23 */ /* 0x004fea0000010899 */
[----:B------:R1:W-:Y:S01]  /*a150*/  MUFU.EX2 R128, R73 ;  /* 0x0000004900807308 */ /* 0x0003e20000000800 */
[----:B----4-:R-:W-:Y:S03]  /*a160*/  F2FP.BF16.PACK_AB R149, R163, R164 ;  /* 0x000000a4a395723e */ /* 0x010fe600000010ff */
[----:B------:R-:W-:Y:S02]  /*a170*/  FADD.FTZ R74, R170, R69 ;  /* 0x00000045aa4a7221 */ /* 0x000fe40000010000 */
[----:B------:R-:W-:Y:S02]  /*a180*/  FADD.FTZ R69, R159, R0 ;  /* 0x000000009f457221 */ /* 0x000fe40000010000 */
[----:B------:R-:W-:Y:S02]  /*a190*/  FADD.FTZ R0, R237, R74 ;  /* 0x0000004aed007221 */ /* 0x000fe40000010000 */
[----:B------:R-:W2:Y:S01]  /*a1a0*/  MUFU.EX2 R159, R155 ;  /* 0x0000009b009f7308 */ /* 0x000ea20000000800 */
[----:B------:R-:W-:Y:S02]  /*a1b0*/  FADD.FTZ R74, R235, R68 ;  /* 0x00000044eb4a7221 */ /* 0x000fe40000010000 */
[----:B------:R-:W-:Y:S01]  /*a1c0*/  FADD.FTZ R68, R232, R69 ;  /* 0x00000045e8447221 */ /* 0x000fe20000010000 */
[----:B-----5:R-:W-:Y:S03]  /*a1d0*/  LDSM.16.MT88.4 R100, [R190+0x2000] ;  /* 0x00200000be64783b */ /* 0x020fe60000004200 */
[----:B------:R-:W-:Y:S03]  /*a1e0*/  FADD.FTZ R68, R245, R68 ;  /* 0x00000044f5447221 */ /* 0x000fe60000010000 */
[----:B------:R-:W-:Y:S01]  /*a1f0*/  MUFU.EX2 R156, R104 ;  /* 0x00000068009c7308 */ /* 0x000fe20000000800 */
[----:B------:R-:W-:Y:S02]  /*a200*/  FADD.FTZ R68, R111, R68 ;  /* 0x000000446f447221 */ /* 0x000fe40000010000 */
[--C-:B-1----:R-:W-:Y:S07]  /*a210*/  FFMA.FTZ R73, R228, c[0x0][0x2d0], -R153.reuse ;  /* 0x0000b400e4497a23 */ /* 0x102fee0000010899 */
[----:B------:R1:W4:Y:S01]  /*a220*/  MUFU.EX2 R138, R73 ;  /* 0x00000049008a7308 */ /* 0x0003220000000800 */
[----:B--2---:R-:W-:Y:S09]  /*a230*/  F2FP.BF16.PACK_AB R151, R159, R160 ;  /* 0x000000a09f97723e */ /* 0x004ff200000010ff */
[----:B------:R-:W2:Y:S01]  /*a240*/  MUFU.EX2 R155, R106 ;  /* 0x0000006a009b7308 */ /* 0x000ea20000000800 */
[--C-:B-1----:R-:W-:Y:S01]  /*a250*/  FFMA.FTZ R73, R227, c[0x0][0x2d0], -R153.reuse ;  /* 0x0000b400e3497a23 */ /* 0x102fe20000010899 */
[----:B----4-:R-:W-:Y:S08]  /*a260*/  F2FP.BF16.PACK_AB R81, R138, R128 ;  /* 0x000000808a51723e */ /* 0x010ff000000010ff */
[----:B------:R1:W-:Y:S01]  /*a270*/  MUFU.EX2 R137, R73 ;  /* 0x0000004900897308 */ /* 0x0003e20000000800 */
[----:B--2---:R-:W-:Y:S01]  /*a280*/  F2FP.BF16.PACK_AB R144, R155, R156 ;  /* 0x0000009c9b90723e */ /* 0x004fe200000010ff */
[--C-:B-1----:R-:W-:Y:S08]  /*a290*/  FFMA.FTZ R73, R229, c[0x0][0x2d0], -R153.reuse ;  /* 0x0000b400e5497a23 */ /* 0x102ff00000010899 */
[----:B------:R-:W1:Y:S02]  /*a2a0*/  MUFU.EX2 R136, R73 ;  /* 0x0000004900887308 */ /* 0x000e640000000800 */
[----:B-1----:R-:W-:Y:S01]  /*a2b0*/  F2FP.BF16.PACK_AB R83, R136, R137 ;  /* 0x000000898853723e */ /* 0x002fe200000010ff */
[--C-:B------:R-:W-:Y:S02]  /*a2c0*/  FFMA.FTZ R73, R224, c[0x0][0x2d0], -R153.reuse ;  /* 0x0000b400e0497a23 */ /* 0x100fe40000010899 */
[----:B------:R-:W-:Y:S05]  /*a2d0*/  FFMA.FTZ R153, R175, c[0x0][0x2d0], -R153 ;  /* 0x0000b400af997a23 */ /* 0x000fea0000010899 */
[----:B------:R1:W2:Y:S01]  /*a2e0*/  MUFU.EX2 R140, R73 ;  /* 0x00000049008c7308 */ /* 0x0002a20000000800 */
[C---:B------:R-:W-:Y:S08]  /*a2f0*/  HMMA.16816.F32.BF16 R8, R80.reuse, R84, R8 ;  /* 0x000000545008723c */ /* 0x040ff00000041808 */
[-C--:B------:R-:W-:Y:S01]  /*a300*/  HMMA.16816.F32.BF16 R12, R80, R86.reuse, R12 ;  /* 0x00000056500c723c */ /* 0x080fe2000004180c */
[----:B------:R-:W-:Y:S07]  /*a310*/  MUFU.EX2 R75, R153 ;  /* 0x00000099004b7308 */ /* 0x000fee0000000800 */
[C---:B------:R-:W-:Y:S01]  /*a320*/  HMMA.16816.F32.BF16 R16, R76.reuse, R86, R16 ;  /* 0x000000564c10723c */ /* 0x040fe20000041810 */
[----:B------:R-:W4:Y:S03]  /*a330*/  LDSM.16.MT88.4 R84, [R190+0x1800] ;  /* 0x00180000be54783b */ /* 0x000f260000004200 */
[----:B-1----:R-:W-:Y:S04]  /*a340*/  FADD.FTZ R73, R234, R3 ;  /* 0x00000003ea497221 */ /* 0x002fe80000010000 */
[-C--:B------:R-:W-:Y:S04]  /*a350*/  HMMA.16816.F32.BF16 R20, R76, R92.reuse, R20 ;  /* 0x0000005c4c14723c */ /* 0x080fe80000041814 */
[----:B------:R-:W-:Y:S02]  /*a360*/  FADD.FTZ R69, R121, R73 ;  /* 0x0000004979457221 */ /* 0x000fe40000010000 */
[----:B------:R-:W-:Y:S02]  /*a370*/  FADD.FTZ R3, R238, R0 ;  /* 0x00000000ee037221 */ /* 0x000fe40000010000 */
[C---:B------:R-:W-:Y:S04]  /*a380*/  HMMA.16816.F32.BF16 R24, R80.reuse, R92, R24 ;  /* 0x0000005c5018723c */ /* 0x040fe80000041818 */
[----:B------:R-:W-:Y:S02]  /*a390*/  FADD.FTZ R0, R122, R74 ;  /* 0x0000004a7a007221 */ /* 0x000fe40000010000 */
[----:B------:R-:W-:Y:S02]  /*a3a0*/  FADD.FTZ R3, R115, R3 ;  /* 0x0000000373037221 */ /* 0x000fe40000010000 */
[-C--:B------:R-:W-:Y:S04]  /*a3b0*/  HMMA.16816.F32.BF16 R28, R80, R94.reuse, R28 ;  /* 0x0000005e501c723c */ /* 0x080fe8000004181c */
[----:B------:R-:W-:Y:S02]  /*a3c0*/  FADD.FTZ R73, R114, R0 ;  /* 0x0000000072497221 */ /* 0x000fe40000010000 */
[----:B------:R-:W-:Y:S02]  /*a3d0*/  FADD.FTZ R69, R113, R69 ;  /* 0x0000004571457221 */ /* 0x000fe40000010000 */
[C---:B------:R-:W-:Y:S01]  /*a3e0*/  HMMA.16816.F32.BF16 R32, R76.reuse, R94, R32 ;  /* 0x0000005e4c20723c */ /* 0x040fe20000041820 */
[----:B------:R-:W1:Y:S03]  /*a3f0*/  LDSM.16.MT88.4 R92, [R193+0x1800] ;  /* 0x00180000c15c783b */ /* 0x000e660000004200 */
[----:B------:R-:W-:Y:S02]  /*a400*/  FADD.FTZ R0, R112, R3 ;  /* 0x0000000370007221 */ /* 0x000fe40000010000 */
[----:B------:R-:W-:Y:S02]  /*a410*/  FADD.FTZ R3, R125, R68 ;  /* 0x000000447d037221 */ /* 0x000fe40000010000 */
[-C--:B------:R-:W-:Y:S04]  /*a420*/  HMMA.16816.F32.BF16 R36, R76, R96.reuse, R36 ;  /* 0x000000604c24723c */ /* 0x080fe80000041824 */
[----:B------:R-:W-:Y:S04]  /*a430*/  FADD.FTZ R0, R131, R0 ;  /* 0x0000000083007221 */ /* 0x000fe80000010000 */
[C---:B------:R-:W-:Y:S08]  /*a440*/  HMMA.16816.F32.BF16 R40, R80.reuse, R96, R40 ;  /* 0x000000605028723c */ /* 0x040ff00000041828 */
[-C--:B------:R-:W-:Y:S08]  /*a450*/  HMMA.16816.F32.BF16 R44, R80, R98.reuse, R44 ;  /* 0x00000062502c723c */ /* 0x080ff0000004182c */
[C---:B------:R-:W-:Y:S01]  /*a460*/  HMMA.16816.F32.BF16 R48, R76.reuse, R98, R48 ;  /* 0x000000624c30723c */ /* 0x040fe20000041830 */
[----:B------:R-:W5:Y:S07]  /*a470*/  LDSM.16.MT88.4 R96, [R191+0x1800] ;  /* 0x00180000bf60783b */ /* 0x000f6e0000004200 */
[-C--:B---3--:R-:W-:Y:S08]  /*a480*/  HMMA.16816.F32.BF16 R52, R76, R88.reuse, R52 ;  /* 0x000000584c34723c */ /* 0x088ff00000041834 */
[C---:B------:R-:W-:Y:S08]  /*a490*/  HMMA.16816.F32.BF16 R56, R80.reuse, R88, R56 ;  /* 0x000000585038723c */ /* 0x040ff00000041838 */
[-C--:B------:R-:W-:Y:S07]  /*a4a0*/  HMMA.16816.F32.BF16 R60, R80, R90.reuse, R60 ;  /* 0x0000005a503c723c */ /* 0x080fee000004183c */
[----:B------:R-:W-:Y:S01]  /*a4b0*/  F2FP.BF16.PACK_AB R80, R143, R142 ;  /* 0x0000008e8f50723e */ /* 0x000fe200000010ff */
[----:B------:R-:W-:Y:S01]  /*a4c0*/  HMMA.16816.F32.BF16 R64, R76, R90, R64 ;  /* 0x0000005a4c40723c */ /* 0x000fe20000041840 */
[----:B------:R-:W3:Y:S03]  /*a4d0*/  LDSM.16.MT88.4 R88, [R192+0x1800] ;  /* 0x00180000c058783b */ /* 0x000ee60000004200 */
[----:B------:R-:W-:Y:S02]  /*a4e0*/  F2FP.BF16.PACK_AB R82, R167, R166 ;  /* 0x000000a6a752723e */ /* 0x000fe400000010ff */
[----:B--2---:R-:W-:Y:S02]  /*a4f0*/  F2FP.BF16.PACK_AB R81, R140, R141 ;  /* 0x0000008d8c51723e */ /* 0x004fe400000010ff */
[----:B------:R-:W-:Y:S04]  /*a500*/  F2FP.BF16.PACK_AB R76, R179, R181 ;  /* 0x000000b5b34c723e */ /* 0x000fe800000010ff */
[----:B------:R-:W-:Y:S02]  /*a510*/  F2FP.BF16.PACK_AB R77, R178, R139 ;  /* 0x0000008bb24d723e */ /* 0x000fe400000010ff */
[----:B------:R-:W-:Y:S02]  /*a520*/  F2FP.BF16.PACK_AB R78, R176, R177 ;  /* 0x000000b1b04e723e */ /* 0x000fe400000010ff */
[----:B------:R-:W-:Y:S02]  /*a530*/  F2FP.BF16.PACK_AB R79, R169, R171 ;  /* 0x000000aba94f723e */ /* 0x000fe400000010ff */
[----:B------:R-:W-:Y:S05]  /*a540*/  F2FP.BF16.PACK_AB R83, R157, R158 ;  /* 0x0000009e9d53723e */ /* 0x000fea00000010ff */
[-C--:B----4-:R-:W-:Y:S08]  /*a550*/  HMMA.16816.F32.BF16 R4, R76, R84.reuse, R4 ;  /* 0x000000544c04723c */ /* 0x090ff00000041804 */
[C---:B------:R-:W-:Y:S01]  /*a560*/  HMMA.16816.F32.BF16 R8, R80.reuse, R84, R8 ;  /* 0x000000545008723c */ /* 0x040fe20000041808 */
[----:B------:R-:W-:Y:S07]  /*a570*/  MUFU.EX2 R85, R109 ;  /* 0x0000006d00557308 */ /* 0x000fee0000000800 */
[-C--:B------:R-:W-:Y:S03]  /*a580*/  HMMA.16816.F32.BF16 R12, R80, R86.reuse, R12 ;  /* 0x00000056500c723c */ /* 0x080fe6000004180c */
[----:B------:R-:W2:Y:S05]  /*a590*/  MUFU.EX2 R84, R110 ;  /* 0x0000006e00547308 */ /* 0x000eaa0000000800 */
[C---:B------:R-:W-:Y:S05]  /*a5a0*/  HMMA.16816.F32.BF16 R16, R76.reuse, R86, R16 ;  /* 0x000000564c10723c */ /* 0x040fea0000041810 */
[----:B------:R-:W4:Y:S03]  /*a5b0*/  MUFU.EX2 R87, R154 ;  /* 0x0000009a00577308 */ /* 0x000f260000000800 */
[-C--:B-1----:R-:W-:Y:S07]  /*a5c0*/  HMMA.16816.F32.BF16 R20, R76, R92.reuse, R20 ;  /* 0x0000005c4c14723c */ /* 0x082fee0000041814 */
[----:B------:R-:W1:Y:S01]  /*a5d0*/  MUFU.EX2 R86, R108 ;  /* 0x0000006c00567308 */ /* 0x000e620000000800 */
[C---:B------:R-:W-:Y:S04]  /*a5e0*/  HMMA.16816.F32.BF16 R24, R80.reuse, R92, R24 ;  /* 0x0000005c5018723c */ /* 0x040fe80000041818 */
[----:B--2---:R-:W-:Y:S04]  /*a5f0*/  F2FP.BF16.PACK_AB R147, R75, R84 ;  /* 0x000000544b93723e */ /* 0x004fe800000010ff */
[-C--:B------:R-:W-:Y:S04]  /*a600*/  HMMA.16816.F32.BF16 R28, R80, R94.reuse, R28 ;  /* 0x0000005e501c723c */ /* 0x080fe8000004181c */
[----:B----4-:R-:W-:Y:S04]  /*a610*/  F2FP.BF16.PACK_AB R146, R87, R152 ;  /* 0x000000985792723e */ /* 0x010fe800000010ff */
[C---:B------:R-:W-:Y:S04]  /*a620*/  HMMA.16816.F32.BF16 R32, R76.reuse, R94, R32 ;  /* 0x0000005e4c20723c */ /* 0x040fe80000041820 */
[----:B-1----:R-:W-:Y:S04]  /*a630*/  F2FP.BF16.PACK_AB R145, R85, R86 ;  /* 0x000000565591723e */ /* 0x002fe800000010ff */
[-C--:B-----5:R-:W-:Y:S08]  /*a640*/  HMMA.16816.F32.BF16 R36, R76, R96.reuse, R36 ;  /* 0x000000604c24723c */ /* 0x0a0ff00000041824 */
[C---:B------:R-:W-:Y:S08]  /*a650*/  HMMA.16816.F32.BF16 R40, R80.reuse, R96, R40 ;  /* 0x000000605028723c */ /* 0x040ff00000041828 */
[-C--:B------:R-:W-:Y:S08]  /*a660*/  HMMA.16816.F32.BF16 R44, R80, R98.reuse, R44 ;  /* 0x00000062502c723c */ /* 0x080ff0000004182c */
[C---:B------:R-:W-:Y:S08]  /*a670*/  HMMA.16816.F32.BF16 R48, R76.reuse, R98, R48 ;  /* 0x000000624c30723c */ /* 0x040ff00000041830 */
[-C--:B---3--:R-:W-:Y:S08]  /*a680*/  HMMA.16816.F32.BF16 R52, R76, R88.reuse, R52 ;  /* 0x000000584c34723c */ /* 0x088ff00000041834 */
[C---:B------:R-:W-:Y:S08]  /*a690*/  HMMA.16816.F32.BF16 R56, R80.reuse, R88, R56 ;  /* 0x000000585038723c */ /* 0x040ff00000041838 */
[-C--:B------:R-:W-:Y:S08]  /*a6a0*/  HMMA.16816.F32.BF16 R60, R80, R90.reuse, R60 ;  /* 0x0000005a503c723c */ /* 0x080ff0000004183c */
[----:B------:R-:W-:Y:S08]  /*a6b0*/  HMMA.16816.F32.BF16 R64, R76, R90, R64 ;  /* 0x0000005a4c40723c */ /* 0x000ff00000041840 */
[-C--:B------:R-:W-:Y:S01]  /*a6c0*/  HMMA.16816.F32.BF16 R92, R148, R100.reuse, R4 ;  /* 0x00000064945c723c */ /* 0x080fe20000041804 */
[----:B------:R-:W1:Y:S07]  /*a6d0*/  LDSM.16.MT88.4 R4, [R192+0x2000] ;  /* 0x00200000c004783b */ /* 0x000e6e0000004200 */
[C---:B------:R-:W-:Y:S07]  /*a6e0*/  HMMA.16816.F32.BF16 R88, R144.reuse, R100, R8 ;  /* 0x000000649058723c */ /* 0x040fee0000041808 */
[----:B------:R-:W-:Y:S01]  /*a6f0*/  FADD.FTZ R9, R120, R73 ;  /* 0x0000004978097221 */ /* 0x000fe20000010000 */
[-C--:B------:R-:W-:Y:S01]  /*a700*/  HMMA.16816.F32.BF16 R96, R144, R102.reuse, R12 ;  /* 0x000000669060723c */ /* 0x080fe2000004180c */
[----:B------:R-:W2:Y:S03]  /*a710*/  LDL R13, [R1+0x10] ;  /* 0x00001000010d7983 */ /* 0x000ea60000100800 */
        /* <DEDUP_REMOVED lines=39> */
[-C--:B-1----:R-:W-:Y:S03]  /*a990*/  HMMA.16816.F32.BF16 R136, R148, R4.reuse, R52 ;  /* 0x000000049488723c */ /* 0x082fe60000041834 */
        /* <DEDUP_REMOVED lines=11> */
[----:B------:R-:W-:Y:S04]  /*aa50*/  HMMA.16816.F32.BF16 R148, R148, R6, R64 ;  /* 0x000000069494723c */ /* 0x000fe80000041840 */
[----:B------:R-:W-:Y:S02]  /*aa60*/  FADD.FTZ R4, R165, R4 ;  /* 0x00000004a5047221 */ /* 0x000fe40000010000 */
[----:B------:R-:W-:Y:S02]  /*aa70*/  FADD.FTZ R8, R167, R3 ;  /* 0x00000003a7087221 */ /* 0x000fe40000010000 */
[----:B------:R-:W-:Y:S04]  /*aa80*/  FADD.FTZ R4, R162, R4 ;  /* 0x00000004a2047221 */ /* 0x000fe80000010000 */
[----:B------:R-:W-:Y:S02]  /*aa90*/  FADD.FTZ R4, R161, R4 ;  /* 0x00000004a1047221 */ /* 0x000fe40000010000 */
[----:B------:R-:W-:Y:S02]  /*aaa0*/  FADD.FTZ R5, R157, R0 ;  /* 0x000000009d057221 */ /* 0x000fe40000010000 */
[----:B------:R-:W-:Y:S01]  /*aab0*/  FADD.FTZ R3, R164, R9 ;  /* 0x00000009a4037221 */ /* 0x000fe20000010000 */
[----:B------:R1:W-:Y:S01]  /*aac0*/  STL [R1], R4 ;  /* 0x0000000401007387 */ /* 0x0003e20000100800 */
[----:B------:R-:W-:Y:S01]  /*aad0*/  FADD.FTZ R0, R156, R8 ;  /* 0x000000089c007221 */ /* 0x000fe20000010000 */
[-C--:B------:R-:W-:Y:S01]  /*aae0*/  MOV R9, R2.reuse ;  /* 0x0000000200097202 */ /* 0x080fe20000000f00 */
[----:B------:R-:W-:Y:S01]  /*aaf0*/  FADD.FTZ R8, R86, R5 ;  /* 0x0000000556087221 */ /* 0x000fe20000010000 */
[----:B------:R-:W-:Y:S01]  /*ab00*/  MOV R86, R2 ;  /* 0x0000000200567202 */ /* 0x000fe20000000f00 */
[----:B------:R-:W-:Y:S02]  /*ab10*/  FADD.FTZ R5, R163, R3 ;  /* 0x00000003a3057221 */ /* 0x000fe40000010000 */
[----:B------:R-:W-:Y:S02]  /*ab20*/  FADD.FTZ R3, R155, R0 ;  /* 0x000000009b037221 */ /* 0x000fe40000010000 */
[----:B------:R-:W-:Y:S02]  /*ab30*/  FADD.FTZ R6, R160, R5 ;  /* 0x00000005a0067221 */ /* 0x000fe40000010000 */
[----:B------:R-:W-:Y:S02]  /*ab40*/  FADD.FTZ R5, R152, R3 ;  /* 0x0000000398057221 */ /* 0x000fe40000010000 */
[----:B------:R-:W-:Y:S02]  /*ab50*/  FADD.FTZ R6, R159, R6 ;  /* 0x000000069f067221 */ /* 0x000fe40000010000 */
[----:B------:R-:W-:Y:S01]  /*ab60*/  FADD.FTZ R0, R85, R8 ;  /* 0x0000000855007221 */ /* 0x000fe20000010000 */
[----:B------:R-:W-:Y:S02]  /*ab70*/  MOV R85, R70 ;  /* 0x0000004600557202 */ /* 0x000fe40000000f00 */
[----:B------:R3:W-:Y:S01]  /*ab80*/  STL [R1+0x4], R6 ;  /* 0x0000040601007387 */ /* 0x0007e20000100800 */
[----:B------:R-:W-:Y:S01]  /*ab90*/  FADD.FTZ R3, R84, R0 ;  /* 0x0000000054037221 */ /* 0x000fe20000010000 */
[C---:B------:R-:W-:Y:S02]  /*aba0*/  IADD3 R0, R230.reuse, -0x1, RZ ;  /* 0xffffffffe6007810 */ /* 0x040fe40007ffe0ff */
[----:B------:R-:W-:Y:S01]  /*abb0*/  MOV R84, R71 ;  /* 0x0000004700547202 */ /* 0x000fe20000000f00 */
[----:B------:R-:W-:Y:S02]  /*abc0*/  FADD.FTZ R3, R75, R3 ;  /* 0x000000034b037221 */ /* 0x000fe40000010000 */
[----:B-1----:R-:W-:Y:S05]  /*abd0*/  FADD.FTZ R4, R87, R5 ;  /* 0x0000000557047221 */ /* 0x002fea0000010000 */
[----:B------:R3:W-:Y:S04]  /*abe0*/  STL [R1+0x8], R4 ;  /* 0x0000080401007387 */ /* 0x0007e80000100800 */
[----:B------:R3:W-:Y:S01]  /*abf0*/  STL [R1+0xc], R3 ;  /* 0x00000c0301007387 */ /* 0x0007e20000100800 */
[----:B--2---:R-:W-:Y:S02]  /*ac00*/  ISETP.GT.AND P1, PT, R230, R13, PT ;  /* 0x0000000de600720c */ /* 0x004fe40003f24270 */
[----:B------:R-:W-:Y:S02]  /*ac10*/  MOV R230, R0 ;  /* 0x0000000000e67202 */ /* 0x000fe40000000f00 */
[----:B------:R-:W-:Y:S09]  /*ac20*/  MOV R0, R72 ;  /* 0x0000004800007202 */ /* 0x000ff20000000f00 */
[----:B---3--:R-:W-:-:S05]  /*ac30*/  @P1 BRA `(.L_x_88) ;  /* 0xffffc15000001947 */ /* 0x008fca000383ffff */
.L_x_81:
[----:B------:R-:W-:Y:S05]  /*ac40*/  BRA.DIV ~URZ, `(.L_x_89) ;  /* 0x000060b27f007947 */ /* 0x000fea000b800000 */
[----:B------:R-:W2:Y:S04]  /*ac50*/  LDL.LU R13, [R1] ;  /* 0x00000000010d7983 */ /* 0x000ea80000300800 */
[----:B------:R-:W3:Y:S04]  /*ac60*/  LDL.LU R12, [R1+0x4] ;  /* 0x00000400010c7983 */ /* 0x000ee80000300800 */
[----:B------:R-:W4:Y:S04]  /*ac70*/  LDL.LU R11, [R1+0x8] ;  /* 0x00000800010b7983 */ /* 0x000f280000300800 */
[----:B------:R-:W5:Y:S04]  /*ac80*/  LDL.LU R10, [R1+0xc] ;  /* 0x00000c00010a7983 */ /* 0x000f680000300800 */
[----:B--2---:R-:W2:Y:S04]  /*ac90*/  SHFL.BFLY PT, R0, R13, 0x2, 0x1f ;  /* 0x0c401f000d007f89 */ /* 0x004ea800000e0000 */
[----:B-1-3--:R-:W1:Y:S04]  /*aca0*/  SHFL.BFLY PT, R2, R12, 0x2, 0x1f ;  /* 0x0c401f000c027f89 */ /* 0x00ae6800000e0000 */
[----:B----4-:R-:W3:Y:S04]  /*acb0*/  SHFL.BFLY PT, R3, R11, 0x2, 0x1f ;  /* 0x0c401f000b037f89 */ /* 0x010ee800000e0000 */
[----:B-----5:R-:W4:Y:S01]  /*acc0*/  SHFL.BFLY PT, R4, R10, 0x2, 0x1f ;  /* 0x0c401f000a047f89 */ /* 0x020f2200000e0000 */
[----:B--2---:R-:W-:-:S02]  /*acd0*/  FADD.FTZ R0, R0, R13 ;  /* 0x0000000d00007221 */ /* 0x004fc40000010000 */
[----:B-1----:R-:W-:-:S03]  /*ace0*/  FADD.FTZ R2, R2, R12 ;  /* 0x0000000c02027221 */ /* 0x002fc60000010000 */
[----:B------:R-:W1:Y:S01]  /*acf0*/  SHFL.BFLY PT, R5, R0, 0x1, 0x1f ;  /* 0x0c201f0000057f89 */ /* 0x000e6200000e0000 */
[----:B---3--:R-:W-:-:S03]  /*ad00*/  FADD.FTZ R3, R3, R11 ;  /* 0x0000000b03037221 */ /* 0x008fc60000010000 */
[----:B------:R-:W2:Y:S01]  /*ad10*/  SHFL.BFLY PT, R6, R2, 0x1, 0x1f ;  /* 0x0c201f0002067f89 */ /* 0x000ea200000e0000 */
[----:B----4-:R-:W-:-:S03]  /*ad20*/  FADD.FTZ R4, R4, R10 ;  /* 0x0000000a04047221 */ /* 0x010fc60000010000 */
[----:B------:R-:W3:Y:S04]  /*ad30*/  SHFL.BFLY PT, R7, R3, 0x1, 0x1f ;  /* 0x0c201f0003077f89 */ /* 0x000ee800000e0000 */
[----:B------:R4:W4:Y:S01]  /*ad40*/  SHFL.BFLY PT, R8, R4, 0x1, 0x1f ;  /* 0x0c201f0004087f89 */ /* 0x00092200000e0000 */
[----:B-1----:R-:W-:Y:S02]  /*ad50*/  FADD.FTZ R5, R0, R5 ;  /* 0x0000000500057221 */ /* 0x002fe40000010000 */
[----:B--2---:R-:W-:Y:S02]  /*ad60*/  FADD.FTZ R6, R2, R6 ;  /* 0x0000000602067221 */ /* 0x004fe40000010000 */
[----:B---3--:R-:W-:Y:S02]  /*ad70*/  FADD.FTZ R7, R3, R7 ;  /* 0x0000000703077221 */ /* 0x008fe40000010000 */
.L_x_179:
[----:B------:R-:W-:Y:S01]  /*ad80*/  FSETP.NE.FTZ.AND P3, PT, R5, RZ, PT ;  /* 0x000000ff0500720b */ /* 0x000fe20003f75000 */
[----:B------:R-:W-:Y:S01]  /*ad90*/  CS2R R2, SRZ ;  /* 0x0000000000027805 */ /* 0x000fe2000001ff00 */
[----:B------:R-:W-:Y:S01]  /*ada0*/  MOV R0, RZ ;  /* 0x000000ff00007202 */ /* 0x000fe20000000f00 */
[----:B----4-:R-:W-:Y:S01]  /*adb0*/  FADD.FTZ R4, R8, R4 ;  /* 0x0000000408047221 */ /* 0x010fe20000010000 */
[----:B------:R-:W-:-:S02]  /*adc0*/  FSETP.NE.FTZ.AND P1, PT, R7, RZ, PT ;  /* 0x000000ff0700720b */ /* 0x000fc40003f35000 */
[----:B------:R-:W-:Y:S02]  /*add0*/  FSETP.NE.FTZ.AND P2, PT, R6, RZ, PT ;  /* 0x000000ff0600720b */ /* 0x000fe40003f55000 */
[----:B------:R-:W-:Y:S02]  /*ade0*/  FSETP.NE.FTZ.AND P0, PT, R4, RZ, PT ;  /* 0x000000ff0400720b */ /* 0x000fe40003f15000 */
[----:B------:R-:W-:Y:S02]  /*adf0*/  MOV R24, 0xff800000 ;  /* 0xff80000000187802 */ /* 0x000fe40000000f00 */
[----:B------:R-:W-:Y:S01]  /*ae00*/  MOV R22, 0xff800000 ;  /* 0xff80000000167802 */ /* 0x000fe20000000f00 */
[----:B------:R-:W1:Y:S01]  /*ae10*/  @P3 MUFU.RCP R0, R5 ;  /* 0x0000000500003308 */ /* 0x000e620000001000 */
[----:B------:R-:W-:Y:S02]  /*ae20*/  MOV R23, 0xff800000 ;  /* 0xff80000000177802 */ /* 0x000fe40000000f00 */
[----:B------:R-:W-:-:S02]  /*ae30*/  MOV R19, 0xff800000 ;  /* 0xff80000000137802 */ /* 0x000fc40000000f00 */
[----:B------:R-:W-:-:S03]  /*ae40*/  @P1 MOV R11, 0x3f317218 ;  /* 0x3f317218000b1802 */ /* 0x000fc60000000f00 */
[----:B------:R-:W2:Y:S01]  /*ae50*/  @P2 MUFU.RCP R3, R6 ;  /* 0x0000000600032308 */ /* 0x000ea20000001000 */
[----:B-1----:R-:W-:-:S07]  /*ae60*/  FMUL.FTZ R68, R0, R92 ;  /* 0x0000005c00447220 */ /* 0x002fce0000410000 */
[----:B------:R-:W-:Y:S01]  /*ae70*/  @P1 MUFU.RCP R2, R7 ;  /* 0x0000000700021308 */ /* 0x000fe20000001000 */
[C---:B------:R-:W-:Y:S02]  /*ae80*/  FMUL.FTZ R69, R0.reuse, R93 ;  /* 0x0000005d00457220 */ /* 0x040fe40000410000 */
[C---:B------:R-:W-:Y:S02]  /*ae90*/  FMUL.FTZ R74, R0.reuse, R100 ;  /* 0x00000064004a7220 */ /* 0x040fe40000410000 */
[C---:B------:R-:W-:Y:S02]  /*aea0*/  FMUL.FTZ R75, R0.reuse, R101 ;  /* 0x00000065004b7220 */ /* 0x040fe40000410000 */
[C---:B------:R-:W-:Y:S01]  /*aeb0*/  FMUL.FTZ R76, R0.reuse, R104 ;  /* 0x00000068004c7220 */ /* 0x040fe20000410000 */
[----:B------:R1:W-:Y:S01]  /*aec0*/  @P3 MUFU.LG2 R10, R5 ;  /* 0x00000005000a3308 */ /* 0x0003e20000000c00 */
        /* <DEDUP_REMOVED lines=9> */
[----:B-1----:R-:W-:Y:S01]  /*af60*/  @P2 MOV R5, 0x3f317218 ;  /* 0x3f31721800052802 */ /* 0x002fe20000000f00 */
[----:B------:R-:W-:-:S02]  /*af70*/  FMUL.FTZ R81, R0, R137 ;  /* 0x0000008900517220 */ /* 0x000fc40000410000 */
[C---:B------:R-:W-:Y:S02]  /*af80*/  FMUL.FTZ R62, R0.reuse, R148 ;  /* 0x00000094003e7220 */ /* 0x040fe40000410000 */
[----:B------:R-:W-:Y:S02]  /*af90*/  FMUL.FTZ R63, R0, R149 ;  /* 0x00000095003f7220 */ /* 0x000fe40000410000 */
[----:B------:R-:W1:Y:S01]  /*afa0*/  @P1 MUFU.LG2 R0, R7 ;  /* 0x0000000700001308 */ /* 0x000e620000000c00 */
[C---:B--2---:R-:W-:Y:S02]  /*afb0*/  FMUL.FTZ R86, R3.reuse, R94 ;  /* 0x0000005e03567220 */ /* 0x044fe40000410000 */
[C---:B------:R-:W-:Y:S02]  /*afc0*/  FMUL.FTZ R87, R3.reuse, R95 ;  /* 0x0000005f03577220 */ /* 0x040fe40000410000 */
[C---:B------:R-:W-:Y:S02]  /*afd0*/  FMUL.FTZ R92, R3.reuse, R102 ;  /* 0x00000066035c7220 */ /* 0x040fe40000410000 */
[----:B------:R-:W-:-:S02]  /*afe0*/  FMUL.FTZ R93, R3, R103 ;  /* 0x00000067035d7220 */ /* 0x000fc40000410000 */
[C---:B------:R-:W-:Y:S02]  /*aff0*/  FMUL.FTZ R94, R3.reuse, R106 ;  /* 0x0000006a035e7220 */ /* 0x040fe40000410000 */
[C---:B------:R-:W-:Y:S02]  /*b000*/  FMUL.FTZ R95, R3.reuse, R107 ;  /* 0x0000006b035f7220 */ /* 0x040fe40000410000 */
[C---:B------:R-:W-:Y:S02]  /*b010*/  FMUL.FTZ R100, R3.reuse, R118 ;  /* 0x0000007603647220 */ /* 0x040fe40000410000 */
[C---:B------:R-:W-:Y:S02]  /*b020*/  FMUL.FTZ R101, R3.reuse, R119 ;  /* 0x0000007703657220 */ /* 0x040fe40000410000 */
[----:B-1----:R-:W-:Y:S01]  /*b030*/  @P1 FMUL.FTZ R7, R0, 0.69314718246459960938 ;  /* 0x3f31721800071820 */ /* 0x002fe20000410000 */
[----:B------:R-:W-:Y:S01]  /*b040*/  MOV R0, RZ ;  /* 0x000000ff00007202 */ /* 0x000fe20000000f00 */
[----:B------:R-:W-:-:S02]  /*b050*/  FMUL.FTZ R104, R3, R122 ;  /* 0x0000007a03687220 */ /* 0x000fc40000410000 */
[C---:B------:R-:W-:Y:S02]  /*b060*/  FMUL.FTZ R105, R3.reuse, R123 ;  /* 0x0000007b03697220 */ /* 0x040fe40000410000 */
[C---:B------:R-:W-:Y:S01]  /*b070*/  FMUL.FTZ R102, R3.reuse, R134 ;  /* 0x0000008603667220 */ /* 0x040fe20000410000 */
[----:B------:R-:W1:Y:S01]  /*b080*/  @P0 MUFU.RCP R0, R4 ;  /* 0x0000000400000308 */ /* 0x000e620000001000 */
[C---:B------:R-:W-:Y:S02]  /*b090*/  FMUL.FTZ R103, R3.reuse, R135 ;  /* 0x0000008703677220 */ /* 0x040fe40000410000 */
[C---:B------:R-:W-:Y:S02]  /*b0a0*/  FMUL.FTZ R84, R3.reuse, R138 ;  /* 0x0000008a03547220 */ /* 0x040fe40000410000 */
[C---:B------:R-:W-:Y:S02]  /*b0b0*/  FMUL.FTZ R85, R3.reuse, R139 ;  /* 0x0000008b03557220 */ /* 0x040fe40000410000 */
[----:B------:R-:W-:-:S02]  /*b0c0*/  FMUL.FTZ R66, R3, R150 ;  /* 0x0000009603427220 */ /* 0x000fc40000410000 */
[----:B------:R-:W-:Y:S01]  /*b0d0*/  FMUL.FTZ R67, R3, R151 ;  /* 0x0000009703437220 */ /* 0x000fe20000410000 */
[----:B------:R-:W-:Y:S01]  /*b0e0*/  @P3 MOV R3, 0x3f317218 ;  /* 0x3f31721800033802 */ /* 0x000fe20000000f00 */
        /* <DEDUP_REMOVED lines=15> */
[----:B------:R-:W-:Y:S02]  /*b1e0*/  FMUL.FTZ R27, R2, R145 ;  /* 0x00000091021b7220 */ /* 0x000fe40000410000 */
[----:B------:R2:W3:Y:S01]  /*b1f0*/  @P0 MUFU.LG2 R2, R4 ;  /* 0x0000000400020308 */ /* 0x0004e20000000c00 */
[----:B------:R-:W-:-:S02]  /*b200*/  @P3 FMUL.FTZ R6, R3, c[0x0][0x2d0] ;  /* 0x0000b40003063a20 */ /* 0x000fc40000410000 */
[----:B------:R-:W-:Y:S02]  /*b210*/  @P1 FMUL.FTZ R3, R11, c[0x0][0x2d0] ;  /* 0x0000b4000b031a20 */ /* 0x000fe40000410000 */
[----:B------:R-:W-:Y:S02]  /*b220*/  @P3 FMUL.FTZ R10, R10, 0.69314718246459960938 ;  /* 0x3f3172180a0a3820 */ /* 0x000fe40000410000 */
[----:B------:R-:W-:Y:S01]  /*b230*/  @P1 FFMA.FTZ R24, R3, R70, R7 ;  /* 0x0000004603181223 */ /* 0x000fe20000010007 */
[----:B------:R-:W-:Y:S01]  /*b240*/  @P0 MOV R3, 0x3f317218 ;  /* 0x3f31721800030802 */ /* 0x000fe20000000f00 */
[----:B------:R-:W-:Y:S02]  /*b250*/  @P2 FMUL.FTZ R8, R8, 0.69314718246459960938 ;  /* 0x3f31721808082820 */ /* 0x000fe40000410000 */
[----:B------:R-:W-:Y:S02]  /*b260*/  @P2 FMUL.FTZ R5, R5, c[0x0][0x2d0] ;  /* 0x0000b40005052a20 */ /* 0x000fe40000410000 */
[----:B------:R-:W-:-:S02]  /*b270*/  @P0 FMUL.FTZ R3, R3, c[0x0][0x2d0] ;  /* 0x0000b40003030a20 */ /* 0x000fc40000410000 */
[----:B-1----:R-:W-:Y:S01]  /*b280*/  FMUL.FTZ R30, R0, R90 ;  /* 0x0000005a001e7220 */ /* 0x002fe20000410000 */
[----:B--2---:R-:W-:Y:S01]  /*b290*/  MOV R4, 0x1 ;  /* 0x0000000100047802 */ /* 0x004fe20000000f00 */
[----:B---3--:R-:W-:Y:S02]  /*b2a0*/  @P0 FMUL.FTZ R2, R2, 0.69314718246459960938 ;  /* 0x3f31721802020820 */ /* 0x008fe40000410000 */
        /* <DEDUP_REMOVED lines=14> */
[----:B------:R-:W-:Y:S01]  /*b390*/  FMUL.FTZ R29, R0, R147 ;  /* 0x00000093001d7220 */ /* 0x000fe20000410000 */
[----:B------:R-:W-:Y:S01]  /*b3a0*/  PRMT R0, R4, 0x7610, R0 ;  /* 0x0000761004007816 */ /* 0x000fe20000000000 */
[----:B------:R-:W-:-:S02]  /*b3b0*/  @P3 FFMA.FTZ R22, R6, R72, R10 ;  /* 0x0000004806163223 */ /* 0x000fc4000001000a */
[----:B------:R-:W-:Y:S02]  /*b3c0*/  @P2 FFMA.FTZ R23, R5, R71, R8 ;  /* 0x0000004705172223 */ /* 0x000fe40000010008 */
[----:B------:R-:W-:Y:S02]  /*b3d0*/  @P0 FFMA.FTZ R19, R3, R9, R2 ;  /* 0x0000000903130223 */ /* 0x000fe40000010002 */
.L_x_48:
[----:B-1----:R1:W5:Y:S04]  /*b3e0*/  LDL R6, [R1+0x40] ;  /* 0x0000400001067983 */ /* 0x0023680000100800 */
[----:B------:R-:W2:Y:S01]  /*b3f0*/  S2R R2, SR_TID.X ;  /* 0x0000000000027919 */ /* 0x000ea20000002100 */
[----:B------:R-:W-:Y:S01]  /*b400*/  BSSY B0, `(.L_x_90) ;  /* 0x0000011000007945 */ /* 0x000fe20003800000 */
[----:B--2---:R-:W-:-:S13]  /*b410*/  LOP3.LUT P0, RZ, R2, 0x7f, RZ, 0xc0, !PT ;  /* 0x0000007f02ff7812 */ /* 0x004fda000780c0ff */
[----:B------:R-:W-:Y:S05]  /*b420*/  @P0 BRA `(.L_x_91) ;  /* 0x000000e000000947 */ /* 0x000fea0003800000 */
[----:B-1----:R-:W1:Y:S01]  /*b430*/  S2R R4, SR_LANEID ;  /* 0x0000000000047919 */ /* 0x002e620000000000 */
[----:B------:R-:W-:Y:S01]  /*b440*/  VOTEU.ANY UR4, UPT, PT ;  /* 0x0000000000047886 */ /* 0x000fe200038e0100 */
[----:B------:R-:W-:Y:S01]  /*b450*/  IMAD.MOV.U32 R5, RZ, RZ, c[0x0][0x564] ;  /* 0x00015900ff057624 */ /* 0x000fe200078e00ff */
[----:B------:R-:W1:Y:S08]  /*b460*/  FLO.U32 R3, UR4 ;  /* 0x0000000400037d00 */ /* 0x000e7000080e0000 */
[----:B------:R-:W2:Y:S01]  /*b470*/  POPC R2, UR4 ;  /* 0x0000000400027d09 */ /* 0x000ea20008000000 */
[----:B-1----:R-:W-:Y:S01]  /*b480*/  ISETP.EQ.U32.AND P0, PT, R3, R4, PT ;  /* 0x000000040300720c */ /* 0x002fe20003f02070 */
[----:B------:R-:W-:-:S12]  /*b490*/  IMAD.MOV.U32 R4, RZ, RZ, c[0x0][0x560] ;  /* 0x00015800ff047624 */ /* 0x000fd800078e00ff */
[----:B--2---:R1:W2:Y:S04]  /*b4a0*/  @P0 ATOMG.E.ADD.STRONG.GPU PT, R2, [R4.64], R2 ;  /* 0x00000002040209a8 */ /* 0x0042a800081ee1c6 */
[----:B-1----:R-:W1:Y:S04]  /*b4b0*/  S2R R4, SR_LTMASK ;  /* 0x0000000000047919 */ /* 0x002e680000003900 */
[----:B--2---:R1:W2:Y:S02]  /*b4c0*/  SHFL.IDX PT, R3, R2, R3, 0x1f ;  /* 0x00001f0302037589 */ /* 0x0042a400000e0000 */
[----:B-1----:R-:W-:-:S06]  /*b4d0*/  LOP3.LUT R2, R4, UR4, RZ, 0xc0, !PT ;  /* 0x0000000404027c12 */ /* 0x002fcc000f8ec0ff */
[----:B------:R-:W2:Y:S02]  /*b4e0*/  POPC R2, R2 ;  /* 0x0000000200027309 */ /* 0x000ea40000000000 */
[----:B--2--5:R-:W-:-:S05]  /*b4f0*/  IADD3 R6, R3, c[0x0][0xc], R2 ;  /* 0x0000030003067a10 */ /* 0x024fca0007ffe002 */
[----:B------:R1:W-:Y:S02]  /*b500*/  STL [R1+0x40], R6 ;  /* 0x0000400601007387 */ /* 0x0003e40000100800 */
.L_x_91:
[----:B-1----:R-:W-:Y:S05]  /*b510*/  BSYNC B0 ;  /* 0x0000000000007941 */ /* 0x002fea0003800000 */
.L_x_90:
[----:B------:R-:W-:Y:S01]  /*b520*/  PRMT R0, R0, 0x9910, RZ ;  /* 0x0000991000007816 */ /* 0x000fe200000000ff */
[----:B------:R-:W-:Y:S01]  /*b530*/  BSSY B1, `(.L_x_92) ;  /* 0x0000303000017945 */ /* 0x000fe20003800000 */
[----:B-----5:R-:W-:Y:S02]  /*b540*/  IMAD.MOV.U32 R57, RZ, RZ, R6 ;  /* 0x000000ffff397224 */ /* 0x020fe400078e0006 */
[----:B------:R-:W-:-:S13]  /*b550*/  ISETP.NE.AND P0, PT, R0, RZ, PT ;  /* 0x000000ff0000720c */ /* 0x000fda0003f05270 */
[----:B------:R-:W-:Y:S05]  /*b560*/  @!P0 BRA `(.L_x_93) ;  /* 0x0000232000008947 */ /* 0x000fea0003800000 */
[----:B------:R-:W2:Y:S04]  /*b570*/  LDL R6, [R1+0x84] ;  /* 0x0000840001067983 */ /* 0x000ea80000100800 */
[----:B------:R-:W3:Y:S04]  /*b580*/  LDL R5, [R1+0x94] ;  /* 0x0000940001057983 */ /* 0x000ee80000100800 */
[----:B------:R-:W4:Y:S04]  /*b590*/  LDL R9, [R1+0xb8] ;  /* 0x0000b80001097983 */ /* 0x000f280000100800 */
[----:B------:R-:W4:Y:S01]  /*b5a0*/  LDL R8, [R1+0xb4] ;  /* 0x0000b40001087983 */ /* 0x000f220000100800 */
[----:B------:R-:W-:Y:S01]  /*b5b0*/  WARPSYNC 0xffffffff ;  /* 0xffffffff00007948 */ /* 0x000fe20003800000 */
[----:B------:R-:W-:-:S02]  /*b5c0*/  F2FP.BF16.PACK_AB R0, R69, R68 ;  /* 0x000000444500723e */ /* 0x000fc400000010ff */
[----:B------:R-:W-:Y:S01]  /*b5d0*/  BAR.SYNC.DEFER_BLOCKING 0x1, 0x80 ;  /* 0x0042000000007b1d */ /* 0x000fe20000010000 */
[----:B------:R-:W-:Y:S02]  /*b5e0*/  F2FP.BF16.PACK_AB R3, R87, R86 ;  /* 0x000000565703723e */ /* 0x000fe400000010ff */
[----:B------:R-:W-:-:S03]  /*b5f0*/  F2FP.BF16.PACK_AB R2, R75, R74 ;  /* 0x0000004a4b02723e */ /* 0x000fc600000010ff */
[----:B------:R-:W4:Y:S01]  /*b600*/  LDL R7, [R1+0x88] ;  /* 0x0000880001077983 */ /* 0x000f220000100800 */
[----:B------:R-:W-:-:S03]  /*b610*/  F2FP.BF16.PACK_AB R4, R45, R44 ;  /* 0x0000002c2d04723e */ /* 0x000fc600000010ff */
[----:B------:R-:W4:Y:S04]  /*b620*/  LDL R13, [R1+0x8c] ;  /* 0x00008c00010d7983 */ /* 0x000f280000100800 */
[----:B------:R-:W4:Y:S04]  /*b630*/  LDL R12, [R1+0xbc] ;  /* 0x0000bc00010c7983 */ /* 0x000f280000100800 */
[----:B------:R-:W4:Y:S04]  /*b640*/  LDL R10, [R1+0xc0] ;  /* 0x0000c000010a7983 */ /* 0x000f280000100800 */
[----:B--2---:R1:W-:Y:S04]  /*b650*/  STS [R6], R0 ;  /* 0x0000000006007388 */ /* 0x0043e80000000800 */
[----:B------:R2:W-:Y:S04]  /*b660*/  STS [R6+0x400], R3 ;  /* 0x0004000306007388 */ /* 0x0005e80000000800 */
[----:B---3--:R3:W-:Y:S01]  /*b670*/  STS [R5], R2 ;  /* 0x0000000205007388 */ /* 0x0087e20000000800 */
[----:B-1----:R-:W-:-:S02]  /*b680*/  F2FP.BF16.PACK_AB R0, R93, R92 ;  /* 0x0000005c5d00723e */ /* 0x002fc400000010ff */
[----:B--2---:R-:W-:-:S03]  /*b690*/  F2FP.BF16.PACK_AB R3, R43, R42 ;  /* 0x0000002a2b03723e */ /* 0x004fc600000010ff */
[----:B------:R1:W-:Y:S01]  /*b6a0*/  STS [R5+0x400], R0 ;  /* 0x0004000005007388 */ /* 0x0003e20000000800 */
[----:B---3--:R-:W-:-:S03]  /*b6b0*/  F2FP.BF16.PACK_AB R2, R31, R30 ;  /* 0x0000001e1f02723e */ /* 0x008fc600000010ff */
[----:B------:R-:W-:Y:S04]  /*b6c0*/  STS [R6+0x2000], R3 ;  /* 0x0020000306007388 */ /* 0x000fe80000000800 */
[----:B------:R2:W-:Y:S01]  /*b6d0*/  STS [R6+0x2400], R2 ;  /* 0x0024000206007388 */ /* 0x0005e20000000800 */
[----:B-1----:R-:W-:-:S03]  /*b6e0*/  F2FP.BF16.PACK_AB R0, R33, R32 ;  /* 0x000000202100723e */ /* 0x002fc600000010ff */
[----:B--2---:R-:W2:Y:S01]  /*b6f0*/  LDL R6, [R1+0x90] ;  /* 0x0000900001067983 */ /* 0x004ea20000100800 */
[----:B------:R-:W-:Y:S02]  /*b700*/  F2FP.BF16.PACK_AB R3, R77, R76 ;  /* 0x0000004c4d03723e */ /* 0x000fe400000010ff */
[----:B------:R-:W-:Y:S01]  /*b710*/  F2FP.BF16.PACK_AB R2, R95, R94 ;  /* 0x0000005e5f02723e */ /* 0x000fe200000010ff */
[----:B------:R1:W-:Y:S04]  /*b720*/  STS [R5+0x2000], R0 ;  /* 0x0020000005007388 */ /* 0x0003e80000000800 */
[----:B------:R3:W-:Y:S04]  /*b730*/  STS [R5+0x2400], R4 ;  /* 0x0024000405007388 */ /* 0x0007e80000000800 */
[----:B----4-:R4:W-:Y:S04]  /*b740*/  STS [R9], R3 ;  /* 0x0000000309007388 */ /* 0x0109e80000000800 */
[----:B------:R4:W-:Y:S04]  /*b750*/  STS [R9+0x400], R2 ;  /* 0x0004000209007388 */ /* 0x0009e80000000800 */
[----:B------:R-:W2:Y:S01]  /*b760*/  LDL.LU R11, [R1+0x6c] ;  /* 0x00006c00010b7983 */ /* 0x000ea20000300800 */
[----:B-1----:R-:W-:-:S02]  /*b770*/  F2FP.BF16.PACK_AB R0, R79, R78 ;  /* 0x0000004e4f00723e */ /* 0x002fc400000010ff */
[----:B---3--:R-:W-:-:S03]  /*b780*/  F2FP.BF16.PACK_AB R4, R35, R34 ;  /* 0x000000222304723e */ /* 0x008fc600000010ff */
[----:B------:R1:W-:Y:S01]  /*b790*/  STS [R8], R0 ;  /* 0x0000000008007388 */ /* 0x0003e20000000800 */
[----:B------:R-:W-:Y:S02]  /*b7a0*/  F2FP.BF16.PACK_AB R5, R61, R60 ;  /* 0x0000003c3d05723e */ /* 0x000fe400000010ff */
[----:B----4-:R-:W-:Y:S02]  /*b7b0*/  F2FP.BF16.PACK_AB R3, R101, R100 ;  /* 0x000000646503723e */ /* 0x010fe400000010ff */
[----:B------:R-:W-:-:S03]  /*b7c0*/  F2FP.BF16.PACK_AB R2, R47, R46 ;  /* 0x0000002e2f02723e */ /* 0x000fc600000010ff */
[----:B------:R-:W-:Y:S04]  /*b7d0*/  STS [R8+0x400], R3 ;  /* 0x0004000308007388 */ /* 0x000fe80000000800 */
[----:B------:R-:W-:Y:S04]  /*b7e0*/  STS [R9+0x2000], R4 ;  /* 0x0020000409007388 */ /* 0x000fe80000000800 */
[----:B------:R3:W-:Y:S01]  /*b7f0*/  STS [R9+0x2400], R2 ;  /* 0x0024000209007388 */ /* 0x0007e20000000800 */
[----:B-1----:R-:W-:-:S03]  /*b800*/  F2FP.BF16.PACK_AB R0, R37, R36 ;  /* 0x000000242500723e */ /* 0x002fc600000010ff */
[----:B---3--:R-:W3:Y:S01]  /*b810*/  LDL.LU R9, [R1+0x70] ;  /* 0x0000700001097983 */ /* 0x008ee20000300800 */
[----:B------:R-:W-:Y:S02]  /*b820*/  F2FP.BF16.PACK_AB R4, R65, R64 ;  /* 0x000000404104723e */ /* 0x000fe400000010ff */
[----:B------:R-:W-:Y:S01]  /*b830*/  F2FP.BF16.PACK_AB R3, R105, R104 ;  /* 0x000000686903723e */ /* 0x000fe200000010ff */
[----:B------:R1:W-:Y:S01]  /*b840*/  STS [R8+0x2000], R0 ;  /* 0x0020000008007388 */ /* 0x0003e20000000800 */
[----:B------:R-:W-:-:S03]  /*b850*/  F2FP.BF16.PACK_AB R2, R83, R82 ;  /* 0x000000525302723e */ /* 0x000fc600000010ff */
[----:B------:R4:W-:Y:S04]  /*b860*/  STS [R8+0x2400], R5 ;  /* 0x0024000508007388 */ /* 0x0009e80000000800 */
[----:B------:R4:W-:Y:S04]  /*b870*/  STS [R7], R4 ;  /* 0x0000000407007388 */ /* 0x0009e80000000800 */
[----:B------:R4:W-:Y:S01]  /*b880*/  STS [R7+0x400], R3 ;  /* 0x0004000307007388 */ /* 0x0009e20000000800 */
[----:B-1----:R-:W-:Y:S02]  /*b890*/  F2FP.BF16.PACK_AB R0, R103, R102 ;  /* 0x000000666700723e */ /* 0x002fe400000010ff */
[----:B------:R-:W-:-:S02]  /*b8a0*/  ISETP.NE.U32.AND P3, PT, RZ, c[0x0][0x508], PT ;  /* 0x00014200ff007a0c */ /* 0x000fc40003f65070 */
[----:B------:R-:W-:Y:S01]  /*b8b0*/  ISETP.NE.U32.AND P2, PT, RZ, c[0x0][0x500], PT ;  /* 0x00014000ff007a0c */ /* 0x000fe20003f45070 */
[----:B----4-:R-:W4:Y:S01]  /*b8c0*/  LDL.LU R8, [R1+0x78] ;  /* 0x0000780001087983 */ /* 0x010f220000300800 */
[----:B------:R-:W-:Y:S02]  /*b8d0*/  F2FP.BF16.PACK_AB R4, R53, R52 ;  /* 0x000000343504723e */ /* 0x000fe400000010ff */
[----:B------:R-:W-:Y:S02]  /*b8e0*/  F2FP.BF16.PACK_AB R3, R55, R54 ;  /* 0x000000363703723e */ /* 0x000fe400000010ff */
[----:B------:R-:W-:Y:S02]  /*b8f0*/  ISETP.NE.AND.EX P3, PT, RZ, c[0x0][0x50c], PT, P3 ;  /* 0x00014300ff007a0c */ /* 0x000fe40003f65330 */
[----:B------:R-:W-:Y:S01]  /*b900*/  ISETP.NE.AND.EX P2, PT, RZ, c[0x0][0x504], PT, P2 ;  /* 0x00014100ff007a0c */ /* 0x000fe20003f45320 */
[----:B--2---:R1:W-:Y:S04]  /*b910*/  STS [R6], R2 ;  /* 0x0000000206007388 */ /* 0x0043e80000000800 */
[----:B------:R2:W-:Y:S04]  /*b920*/  STS [R6+0x400], R0 ;  /* 0x0004000006007388 */ /* 0x0005e80000000800 */
[----:B------:R2:W-:Y:S04]  /*b930*/  STS [R7+0x2000], R4 ;  /* 0x0020000407007388 */ /* 0x0005e80000000800 */
[----:B------:R2:W-:Y:S01]  /*b940*/  STS [R7+0x2400], R3 ;  /* 0x0024000307007388 */ /* 0x0005e20000000800 */
[----:B-1----:R-:W-:-:S02]  /*b950*/  F2FP.BF16.PACK_AB R2, R49, R48 ;  /* 0x000000303102723e */ /* 0x002fc400000010ff */
[----:B--2---:R-:W-:-:S03]  /*b960*/  F2FP.BF16.PACK_AB R0, R51, R50 ;  /* 0x000000323300723e */ /* 0x004fc600000010ff */
[----:B------:R-:W-:Y:S04]  /*b970*/  STS [R6+0x2000], R2 ;  /* 0x0020000206007388 */ /* 0x000fe80000000800 */
[----:B------:R1:W-:Y:S01]  /*b980*/  STS [R6+0x2400], R0 ;  /* 0x0024000006007388 */ /* 0x0003e20000000800 */
[----:B------:R-:W-:Y:S02]  /*b990*/  F2FP.BF16.PACK_AB R4, R85, R84 ;  /* 0x000000545504723e */ /* 0x000fe400000010ff */
[----:B------:R-:W-:Y:S02]  /*b9a0*/  F2FP.BF16.PACK_AB R3, R63, R62 ;  /* 0x0000003e3f03723e */ /* 0x000fe400000010ff */
[----:B-1----:R-:W-:Y:S02]  /*b9b0*/  F2FP.BF16.PACK_AB R0, R81, R80 ;  /* 0x000000505100723e */ /* 0x002fe400000010ff */
[----:B------:R-:W-:-:S03]  /*b9c0*/  F2FP.BF16.PACK_AB R2, R67, R66 ;  /* 0x000000424302723e */ /* 0x000fc600000010ff */
[----:B------:R1:W-:Y:S04]  /*b9d0*/  STS [R13], R0 ;  /* 0x000000000d007388 */ /* 0x0003e80000000800 */
[----:B------:R-:W-:Y:S04]  /*b9e0*/  STS [R13+0x400], R4 ;  /* 0x000400040d007388 */ /* 0x000fe80000000800 */
[----:B------:R2:W-:Y:S04]  /*b9f0*/  STS [R12], R3 ;  /* 0x000000030c007388 */ /* 0x0005e80000000800 */
[----:B------:R3:W-:Y:S01]  /*ba00*/  STS [R10+0x400], R2 ;  /* 0x000400020a007388 */ /* 0x0007e20000000800 */
[----:B-1----:R-:W-:-:S05]  /*ba10*/  F2FP.BF16.PACK_AB R0, R39, R38 ;  /* 0x000000262700723e */ /* 0x002fca00000010ff */
[----:B------:R1:W-:Y:S01]  /*ba20*/  STS [R13+0x2000], R0 ;  /* 0x002000000d007388 */ /* 0x0003e20000000800 */
[----:B--2---:R-:W-:Y:S02]  /*ba30*/  F2FP.BF16.PACK_AB R3, R29, R28 ;  /* 0x0000001c1d03723e */ /* 0x004fe400000010ff */
[----:B---3--:R-:W-:-:S05]  /*ba40*/  F2FP.BF16.PACK_AB R2, R41, R40 ;  /* 0x000000282902723e */ /* 0x008fca00000010ff */
[----:B------:R2:W-:Y:S01]  /*ba50*/  STS [R13+0x2400], R2 ;  /* 0x002400020d007388 */ /* 0x0005e20000000800 */
[----:B-1----:R-:W-:-:S05]  /*ba60*/  F2FP.BF16.PACK_AB R0, R27, R26 ;  /* 0x0000001a1b00723e */ /* 0x002fca00000010ff */
[----:B------:R-:W-:Y:S04]  /*ba70*/  STS [R12+0x2000], R0 ;  /* 0x002000000c007388 */ /* 0x000fe80000000800 */
[----:B------:R1:W-:Y:S04]  /*ba80*/  STS [R10+0x2400], R3 ;  /* 0x002400030a007388 */ /* 0x0003e80000000800 */
[----:B------:R-:W-:Y:S01]  /*ba90*/  BAR.SYNC.DEFER_BLOCKING 0x1, 0x80 ;  /* 0x0042000000007b1d */ /* 0x000fe20000010000 */
[C---:B------:R-:W-:Y:S02]  /*baa0*/  @P3 IADD3 R6, P0, R11.reuse, c[0x0][0x508], RZ ;  /* 0x000142000b063a10 */ /* 0x040fe40007f1e0ff */
[----:B------:R-:W-:Y:S01]  /*bab0*/  IADD3 R4, P1, R11, c[0x0][0x500], RZ ;  /* 0x000140000b047a10 */ /* 0x000fe20007f3e0ff */
[----:B------:R-:W-:Y:S01]  /*bac0*/  IMAD.MOV.U32 R11, RZ, RZ, c[0x0][0x388] ;  /* 0x0000e200ff0b7624 */ /* 0x000fe200078e00ff */
[C---:B------:R-:W-:Y:S01]  /*bad0*/  @P3 IADD3.X R7, R9.reuse, c[0x0][0x50c], RZ, P0, !PT ;  /* 0x0001430009073a10 */ /* 0x040fe200007fe4ff */
[----:B--2---:R-:W-:Y:S01]  /*bae0*/  IMAD.MOV.U32 R2, RZ, RZ, RZ ;  /* 0x000000ffff027224 */ /* 0x004fe200078e00ff */
[----:B------:R-:W-:-:S03]  /*baf0*/  IADD3.X R5, R9, c[0x0][0x504], RZ, P1, !PT ;  /* 0x0001410009057a10 */ /* 0x000fc60000ffe4ff */
[----:B------:R2:W5:Y:S04]  /*bb00*/  @P3 LDG.E R11, [R6.64] ;  /* 0x00000006060b3981 */ /* 0x000568000c1e1900 */
[----:B------:R2:W5:Y:S01]  /*bb10*/  @P2 LDG.E R2, [R4.64] ;  /* 0x0000000604022981 */ /* 0x000562000c1e1900 */
[----:B----4-:R-:W-:-:S04]  /*bb20*/  ISETP.NE.AND P0, PT, R8, RZ, PT ;  /* 0x000000ff0800720c */ /* 0x010fc80003f05270 */
[----:B-1----:R-:W-:Y:S01]  /*bb30*/  SEL R3, R8, c[0x0][0x3d4], P0 ;  /* 0x0000f50008037a07 */ /* 0x002fe20000000000 */
[----:B------:R-:W-:Y:S05]  /*bb40*/  @P3 BRA `(.L_x_94) ;  /* 0x0000004000003947 */ /* 0x000fea0003800000 */
[----:B------:R-:W-:Y:S05]  /*bb50*/  @!P2 BRA `(.L_x_94) ;  /* 0x000000300000a947 */ /* 0x000fea0003800000 */
[----:B------:R1:W3:Y:S04]  /*bb60*/  LDG.E R0, [R4.64] ;  /* 0x0000000604007981 */ /* 0x0002e8000c1e1900 */
[----:B-12---:R-:W3:Y:S02]  /*bb70*/  LDG.E R4, [R4.64+0x4] ;  /* 0x0000040604047981 */ /* 0x006ee4000c1e1900 */
[----:B---3-5:R-:W-:Y:S02]  /*bb80*/  IADD3 R11, -R0, R4, RZ ;  /* 0x00000004000b7210 */ /* 0x028fe40007ffe1ff */
.L_x_94:
[----:B------:R-:W3:Y:S04]  /*bb90*/  LDL.LU R8, [R1+0x3c] ;  /* 0x00003c0001087983 */ /* 0x000ee80000300800 */
[----:B------:R-:W4:Y:S04]  /*bba0*/  LDL R10, [R1+0xcc] ;  /* 0x0000cc00010a7983 */ /* 0x000f280000100800 */
[----:B--2---:R-:W2:Y:S04]  /*bbb0*/  LDL.LU R7, [R1+0x7c] ;  /* 0x00007c0001077983 */ /* 0x004ea80000300800 */
[----:B------:R-:W4:Y:S04]  /*bbc0*/  LDL.LU R6, [R1+0x48] ;  /* 0x0000480001067983 */ /* 0x000f280000300800 */
[----:B------:R-:W4:Y:S04]  /*bbd0*/  LDL R25, [R1+0x44] ;  /* 0x0000440001197983 */ /* 0x000f280000100800 */
[----:B------:R-:W4:Y:S04]  /*bbe0*/  LDL R18, [R1+0x80] ;  /* 0x0000800001127983 */ /* 0x000f280000100800 */
[----:B------:R-:W4:Y:S01]  /*bbf0*/  LDL R59, [R1+0xc8] ;  /* 0x0000c800013b7983 */ /* 0x000f220000100800 */
[----:B------:R-:W-:Y:S01]  /*bc00*/  IMAD.MOV.U32 R9, RZ, RZ, 0x368 ;  /* 0x00000368ff097424 */ /* 0x000fe200078e00ff */
[----:B------:R-:W-:-:S04]  /*bc10*/  ISETP.GT.AND P3, PT, R3, 0x1, PT ;  /* 0x000000010300780c */ /* 0x000fc80003f64270 */
[----:B------:R-:W-:-:S04]  /*bc20*/  SEL R9, R9, 0x328, P3 ;  /* 0x0000032809097807 */ /* 0x000fc80001800000 */
[----:B------:R-:W1:Y:S08]  /*bc30*/  LDC.64 R4, c[0x0][R9+0x170] ;  /* 0x00005c0009047b82 */ /* 0x000e700000000a00 */
[----:B------:R-:W1:Y:S08]  /*bc40*/  LDC.64 R12, c[0x0][R9+0x168] ;  /* 0x00005a00090c7b82 */ /* 0x000e700000000a00 */
[----:B------:R1:W1:Y:S08]  /*bc50*/  LDC.64 R14, c[0x0][R9+0x178] ;  /* 0x00005e00090e7b82 */ /* 0x0002700000000a00 */
[----:B------:R1:W1:Y:S01]  /*bc60*/  LDC.64 R20, c[0x0][R9+0x160] ;  /* 0x0000580009147b82 */ /* 0x0002620000000a00 */
[----:B------:R-:W-:Y:S01]  /*bc70*/  ISETP.NE.U32.AND P0, PT, RZ, c[0x0][0x500], PT ;  /* 0x00014000ff007a0c */ /* 0x000fe20003f05070 */
[----:B------:R-:W-:-:S03]  /*bc80*/  IMAD.MOV.U32 R0, RZ, RZ, c[0x0][0x4e8] ;  /* 0x00013a00ff007624 */ /* 0x000fc600078e00ff */
[----:B------:R-:W-:Y:S02]  /*bc90*/  ISETP.NE.AND.EX P0, PT, RZ, c[0x0][0x504], PT, P0 ;  /* 0x00014100ff007a0c */ /* 0x000fe40003f05300 */
[----:B------:R-:W-:Y:S01]  /*bca0*/  ISETP.NE.AND P2, PT, R0, 0x1, PT ;  /* 0x000000010000780c */ /* 0x000fe20003f45270 */
[----:B------:R-:W1:Y:S02]  /*bcb0*/  S2R R70, SR_TID.X ;  /* 0x0000000000467919 */ /* 0x000e640000002100 */
[----:B-1----:R-:W-:-:S04]  /*bcc0*/  SHF.R.S32.HI R56, RZ, 0x1f, R70 ;  /* 0x0000001fff387819 */ /* 0x002fc80000011446 */
[----:B------:R-:W-:-:S04]  /*bcd0*/  LEA.HI R56, R56, R70, RZ, 0x5 ;  /* 0x0000004638387211 */ /* 0x000fc800078f28ff */
[----:B------:R-:W-:-:S05]  /*bce0*/  LOP3.LUT R56, R56, 0xffffffe0, RZ, 0xc0, !PT ;  /* 0xffffffe038387812 */ /* 0x000fca00078ec0ff */
[----:B------:R-:W-:Y:S01]  /*bcf0*/  IMAD.IADD R56, R70, 0x1, -R56 ;  /* 0x0000000146387824 */ /* 0x000fe200078e0a38 */
[----:B---3--:R-:W-:-:S05]  /*bd00*/  SEL R8, R8, RZ, !P0 ;  /* 0x000000ff08087207 */ /* 0x008fca0004000000 */
[----:B------:R-:W-:Y:S01]  /*bd10*/  IMAD R0, R5, R8, RZ ;  /* 0x0000000805007224 */ /* 0x000fe200078e02ff */
[----:B--2---:R-:W-:Y:S02]  /*bd20*/  SEL R3, R7, RZ, !P0 ;  /* 0x000000ff07037207 */ /* 0x004fe40004000000 */
[----:B----4-:R-:W-:Y:S01]  /*bd30*/  LOP3.LUT R16, R6, 0xffff, RZ, 0xc0, !PT ;  /* 0x0000ffff06107812 */ /* 0x010fe200078ec0ff */
[----:B------:R-:W-:Y:S02]  /*bd40*/  IMAD R17, R25, 0x80, R10 ;  /* 0x0000008019117824 */ /* 0x000fe400078e020a */
[----:B------:R-:W-:Y:S02]  /*bd50*/  IMAD R10, R4, R3, R0 ;  /* 0x00000003040a7224 */ /* 0x000fe400078e0200 */
[----:B------:R-:W-:-:S04]  /*bd60*/  @P2 IMAD.HI.U32 R3, R17, c[0x0][0x4ec], RZ ;  /* 0x00013b0011032a27 */ /* 0x000fc800078e00ff */
[----:B------:R-:W-:-:S04]  /*bd70*/  IMAD.WIDE.U32 R4, R4, R8, RZ ;  /* 0x0000000804047225 */ /* 0x000fc800078e00ff */
[----:B------:R-:W-:-:S04]  /*bd80*/  IMAD.WIDE.U32 R6, R12, R16, RZ ;  /* 0x000000100c067225 */ /* 0x000fc800078e00ff */
[----:B------:R-:W-:Y:S01]  /*bd90*/  IMAD.MOV.U32 R0, RZ, RZ, R17 ;  /* 0x000000ffff007224 */ /* 0x000fe200078e0011 */
[----:B------:R-:W-:Y:S01]  /*bda0*/  @P2 SHF.R.U32.HI R0, RZ, c[0x0][0x4f0], R3 ;  /* 0x00013c00ff002a19 */ /* 0x000fe20000011603 */
[----:B------:R-:W-:Y:S01]  /*bdb0*/  IMAD R9, R13, R16, RZ ;  /* 0x000000100d097224 */ /* 0x000fe200078e02ff */
[----:B------:R-:W-:Y:S01]  /*bdc0*/  SEL R3, R18, RZ, P3 ;  /* 0x000000ff12037207 */ /* 0x000fe20001800000 */
[----:B------:R-:W-:Y:S01]  /*bdd0*/  IMAD.IADD R10, R5, 0x1, R10 ;  /* 0x00000001050a7824 */ /* 0x000fe200078e020a */
[--C-:B-----5:R-:W-:Y:S01]  /*bde0*/  IADD3 R12, P1, P0, R4, R6, R2.reuse ;  /* 0x00000006040c7210 */ /* 0x120fe2000783e002 */
[----:B------:R-:W-:Y:S01]  /*bdf0*/  IMAD.IADD R6, R7, 0x1, R9 ;  /* 0x0000000107067824 */ /* 0x000fe200078e0209 */
[----:B------:R-:W-:Y:S01]  /*be00*/  SHF.R.S32.HI R18, RZ, 0x1f, R2 ;  /* 0x0000001fff127819 */ /* 0x000fe20000011402 */
[----:B------:R-:W-:Y:S02]  /*be10*/  IMAD.MOV R7, RZ, RZ, -R0 ;  /* 0x000000ffff077224 */ /* 0x000fe400078e0a00 */
[----:B------:R-:W-:-:S02]  /*be20*/  IMAD R9, R15, R3, RZ ;  /* 0x000000030f097224 */ /* 0x000fc400078e02ff */
[----:B------:R-:W-:Y:S01]  /*be30*/  IMAD.WIDE.U32 R4, R14, R3, RZ ;  /* 0x000000030e047225 */ /* 0x000fe200078e00ff */
[----:B------:R-:W-:-:S03]  /*be40*/  IADD3.X R10, R10, R6, R18, P1, P0 ;  /* 0x000000060a0a7210 */ /* 0x000fc60000fe0412 */
[----:B------:R-:W-:Y:S01]  /*be50*/  IMAD R6, R7, c[0x0][0x4e8], R17 ;  /* 0x00013a0007067a24 */ /* 0x000fe200078e0211 */
[----:B------:R-:W-:Y:S01]  /*be60*/  IADD3 R4, P1, P0, R0, R12, R4 ;  /* 0x0000000c00047210 */ /* 0x000fe2000783e004 */
[----:B------:R-:W-:Y:S01]  /*be70*/  IMAD.IADD R9, R5, 0x1, R9 ;  /* 0x0000000105097824 */ /* 0x000fe200078e0209 */
[----:B------:R-:W-:Y:S01]  /*be80*/  SHF.R.S32.HI R3, RZ, 0x1f, R0 ;  /* 0x0000001fff037819 */ /* 0x000fe20000011400 */
[----:B------:R-:W-:Y:S01]  /*be90*/  IMAD R0, R21, R6, RZ ;  /* 0x0000000615007224 */ /* 0x000fe200078e02ff */
[----:B------:R-:W-:Y:S02]  /*bea0*/  SHF.R.S32.HI R7, RZ, 0x1f, R6 ;  /* 0x0000001fff077819 */ /* 0x000fe40000011406 */
[----:B------:R-:W-:Y:S01]  /*beb0*/  IADD3.X R5, R3, R10, R9, P1, P0 ;  /* 0x0000000a03057210 */ /* 0x000fe20000fe0409 */
[----:B------:R-:W-:Y:S02]  /*bec0*/  IMAD.MOV.U32 R3, RZ, RZ, c[0x0][0x4a8] ;  /* 0x00012a00ff037624 */ /* 0x000fe400078e00ff */
[----:B------:R-:W-:-:S02]  /*bed0*/  IMAD R0, R20, R7, R0 ;  /* 0x0000000714007224 */ /* 0x000fc400078e0200 */
[----:B------:R-:W-:Y:S01]  /*bee0*/  IMAD.WIDE.U32 R6, R20, R6, R4 ;  /* 0x0000000614067225 */ /* 0x000fe200078e0004 */
[----:B------:R-:W-:-:S03]  /*bef0*/  SEL R4, R3, c[0x0][0x450], P3 ;  /* 0x0001140003047a07 */ /* 0x000fc60001800000 */
[----:B------:R-:W-:Y:S01]  /*bf00*/  IMAD.MOV.U32 R5, RZ, RZ, c[0x0][0x4ac] ;  /* 0x00012b00ff057624 */ /* 0x000fe200078e00ff */
[----:B------:R-:W-:Y:S01]  /*bf10*/  LEA R4, P0, R6, R4, 0x2 ;  /* 0x0000000406047211 */ /* 0x000fe200078010ff */
[----:B------:R-:W-:-:S03]  /*bf20*/  IMAD.IADD R3, R7, 0x1, R0 ;  /* 0x0000000107037824 */ /* 0x000fc600078e0200 */
[----:B------:R-:W-:-:S04]  /*bf30*/  SEL R5, R5, c[0x0][0x454], P3 ;  /* 0x0001150005057a07 */ /* 0x000fc80001800000 */
[----:B------:R-:W-:Y:S01]  /*bf40*/  LEA.HI.X R3, R6, R5, R3, 0x2, P0 ;  /* 0x0000000506037211 */ /* 0x000fe200000f1403 */
[----:B------:R-:W-:Y:S01]  /*bf50*/  IMAD R0, R11, c[0x0][0x4e8], RZ ;  /* 0x00013a000b007a24 */ /* 0x000fe200078e02ff */
[----:B------:R-:W-:Y:S04]  /*bf60*/  SHFL.IDX PT, R12, R4, RZ, 0x1c1f ;  /* 0x001c1fff040c7589 */ /* 0x000fe800000e0000 */
[----:B------:R-:W1:Y:S04]  /*bf70*/  SHFL.IDX PT, R13, R3, RZ, 0x1c1f ;  /* 0x001c1fff030d7589 */ /* 0x000e6800000e0000 */
[----:B------:R-:W-:Y:S04]  /*bf80*/  SHFL.IDX PT, R10, R4, 0x1, 0x1c1f ;  /* 0x003c1f00040a7f89 */ /* 0x000fe800000e0000 */
[----:B------:R-:W2:Y:S04]  /*bf90*/  SHFL.IDX PT, R11, R3, 0x1, 0x1c1f ;  /* 0x003c1f00030b7f89 */ /* 0x000ea800000e0000 */
[----:B------:R-:W-:Y:S04]  /*bfa0*/  SHFL.IDX PT, R6, R4, 0x2, 0x1c1f ;  /* 0x005c1f0004067f89 */ /* 0x000fe800000e0000 */
[----:B------:R-:W3:Y:S04]  /*bfb0*/  SHFL.IDX PT, R7, R3, 0x2, 0x1c1f ;  /* 0x005c1f0003077f89 */ /* 0x000ee800000e0000 */
[----:B------:R4:W-:Y:S04]  /*bfc0*/  SHFL.IDX PT, R5, R3, 0x3, 0x1c1f ;  /* 0x007c1f0003057f89 */ /* 0x0009e800000e0000 */
[----:B------:R-:W1:Y:S01]  /*bfd0*/  SHFL.IDX PT, R4, R4, 0x3, 0x1c1f ;  /* 0x007c1f0004047f89 */ /* 0x000e6200000e0000 */
[----:B------:R-:W-:Y:S01]  /*bfe0*/  LOP3.LUT P0, RZ, R56, 0x3, RZ, 0xc0, !PT ;  /* 0x0000000338ff7812 */ /* 0x000fe2000780c0ff */
[----:B----4-:R-:W-:-:S05]  /*bff0*/  IMAD R3, R25, 0x80, R59 ;  /* 0x0000008019037824 */ /* 0x010fca00078e023b */
[C---:B------:R-:W-:Y:S02]  /*c000*/  IADD3 R15, R3.reuse, 0x8, RZ ;  /* 0x00000008030f7810 */ /* 0x040fe40007ffe0ff */
[C---:B------:R-:W-:Y:S02]  /*c010*/  IADD3 R14, R3.reuse, 0x40, RZ ;  /* 0x00000040030e7810 */ /* 0x040fe40007ffe0ff */
[C---:B------:R-:W-:Y:S02]  /*c020*/  IADD3 R9, R3.reuse, 0x48, RZ ;  /* 0x0000004803097810 */ /* 0x040fe40007ffe0ff */
[-C--:B------:R-:W-:Y:S02]  /*c030*/  ISETP.GE.OR P5, PT, R3, R0.reuse, P0 ;  /* 0x000000000300720c */ /* 0x080fe400007a6670 */
[-C--:B------:R-:W-:Y:S02]  /*c040*/  ISETP.GE.OR P4, PT, R15, R0.reuse, P0 ;  /* 0x000000000f00720c */ /* 0x080fe40000786670 */
[----:B------:R-:W-:-:S02]  /*c050*/  ISETP.GE.OR P1, PT, R14, R0, P0 ;  /* 0x000000000e00720c */ /* 0x000fc40000726670 */
[----:B------:R-:W-:-:S07]  /*c060*/  ISETP.GE.OR P0, PT, R9, R0, P0 ;  /* 0x000000000900720c */ /* 0x000fce0000706670 */
[----:B-1----:R1:W-:Y:S01]  /*c070*/  @!P5 ST.E [R12.64], R22 ;  /* 0x000000160c00d985 */ /* 0x0023e2000c101906 */
[----:B------:R-:W-:-:S03]  /*c080*/  ISETP.GE.AND P5, PT, R9, R0, PT ;  /* 0x000000000900720c */ /* 0x000fc60003fa6270 */
[----:B--2---:R1:W-:Y:S01]  /*c090*/  @!P4 ST.E [R10.64], R23 ;  /* 0x000000170a00c985 */ /* 0x0043e2000c101906 */
[----:B------:R-:W-:-:S03]  /*c0a0*/  ISETP.GE.AND P4, PT, R14, R0, PT ;  /* 0x000000000e00720c */ /* 0x000fc60003f86270 */
[----:B---3--:R1:W-:Y:S01]  /*c0b0*/  @!P1 ST.E [R6.64], R24 ;  /* 0x0000001806009985 */ /* 0x0083e2000c101906 */
[----:B------:R-:W-:-:S03]  /*c0c0*/  ISETP.GE.AND P1, PT, R3, R0, PT ;  /* 0x000000000300720c */ /* 0x000fc60003f26270 */
[----:B------:R1:W-:Y:S01]  /*c0d0*/  @!P0 ST.E [R4.64], R19 ;  /* 0x0000001304008985 */ /* 0x0003e2000c101906 */
[----:B------:R-:W-:Y:S01]  /*c0e0*/  ISETP.GE.AND P0, PT, R15, R0, PT ;  /* 0x000000000f00720c */ /* 0x000fe20003f06270 */
[----:B------:R-:W-:Y:S05]  /*c0f0*/  @P3 BRA `(.L_x_95) ;  /* 0x000007f000003947 */ /* 0x000fea0003800000 */
[----:B------:R-:W2:Y:S01]  /*c100*/  S2R R59, SR_TID.X ;  /* 0x00000000003b7919 */ /* 0x000ea20000002100 */
[----:B------:R-:W-:Y:S01]  /*c110*/  IMAD R3, R18, c[0x0][0x3a0], RZ ;  /* 0x0000e80012037a24 */ /* 0x000fe200078e02ff */
[----:B-1----:R-:W-:Y:S01]  /*c120*/  SHF.R.S32.HI R7, RZ, 0x1f, R8 ;  /* 0x0000001fff077819 */ /* 0x002fe20000011408 */
[C---:B------:R-:W-:Y:S01]  /*c130*/  IMAD.WIDE.U32 R4, R2.reuse, c[0x0][0x3a0], RZ ;  /* 0x0000e80002047a25 */ /* 0x040fe200078e00ff */
[----:B------:R1:W3:Y:S03]  /*c140*/  LDS.128 R12, [R204+0x80] ;  /* 0x00008000cc0c7984 */ /* 0x0002e60000000c00 */
[----:B------:R-:W-:Y:S01]  /*c150*/  IMAD R2, R2, c[0x0][0x3a4], R3 ;  /* 0x0000e90002027a24 */ /* 0x000fe200078e0203 */
[----:B------:R1:W4:Y:S04]  /*c160*/  LDS.128 R20, [R204+0x1080] ;  /* 0x00108000cc147984 */ /* 0x0003280000000c00 */
[----:B------:R-:W-:Y:S01]  /*c170*/  IADD3 R3, R5, R2, RZ ;  /* 0x0000000205037210 */ /* 0x000fe20007ffe0ff */
[----:B------:R1:W1:Y:S01]  /*c180*/  LDS.128 R28, [R204+0x2080] ;  /* 0x00208000cc1c7984 */ /* 0x0002620000000c00 */
[----:B------:R-:W-:-:S03]  /*c190*/  MOV R2, R4 ;  /* 0x0000000400027202 */ /* 0x000fc60000000f00 */
[----:B------:R1:W1:Y:S02]  /*c1a0*/  LDS.128 R32, [R204+0x2880] ;  /* 0x00288000cc207984 */ /* 0x0002640000000c00 */
[C---:B------:R-:W-:Y:S02]  /*c1b0*/  IMAD.WIDE.U32 R4, R16.reuse, c[0x0][0x3e8], R2 ;  /* 0x0000fa0010047a25 */ /* 0x040fe400078e0002 */
[----:B------:R1:W1:Y:S02]  /*c1c0*/  LDS.128 R36, [R204+0x3080] ;  /* 0x00308000cc247984 */ /* 0x0002640000000c00 */
[----:B------:R-:W-:Y:S01]  /*c1d0*/  IMAD R3, R7, c[0x0][0x3f0], RZ ;  /* 0x0000fc0007037a24 */ /* 0x000fe200078e02ff */
[----:B--2---:R-:W-:Y:S01]  /*c1e0*/  SHF.R.S32.HI R56, RZ, 0x1f, R59 ;  /* 0x0000001fff387819 */ /* 0x004fe2000001143b */
[----:B------:R-:W-:Y:S01]  /*c1f0*/  IMAD R5, R16, c[0x0][0x3ec], R5 ;  /* 0x0000fb0010057a24 */ /* 0x000fe200078e0205 */
[----:B------:R2:W1:Y:S01]  /*c200*/  LDS.128 R40, [R204+0x3880] ;  /* 0x00388000cc287984 */ /* 0x0004620000000c00 */
[----:B------:R-:W-:Y:S01]  /*c210*/  IMAD R9, R8, c[0x0][0x3f4], R3 ;  /* 0x0000fd0008097a24 */ /* 0x000fe200078e0203 */
[----:B------:R-:W-:Y:S01]  /*c220*/  LEA.HI R56, R56, R59, RZ, 0x3 ;  /* 0x0000003b38387211 */ /* 0x000fe200078f18ff */
[----:B------:R-:W-:Y:S01]  /*c230*/  IMAD.WIDE.U32 R4, R8, c[0x0][0x3f0], R4 ;  /* 0x0000fc0008047a25 */ /* 0x000fe200078e0004 */
[----:B------:R2:W1:Y:S02]  /*c240*/  LDS.128 R16, [R204+0x880] ;  /* 0x00088000cc107984 */ /* 0x0004640000000c00 */
[----:B------:R-:W-:-:S02]  /*c250*/  SHF.R.S32.HI R56, RZ, 0x3, R56 ;  /* 0x00000003ff387819 */ /* 0x000fc40000011438 */
[----:B------:R-:W-:Y:S02]  /*c260*/  IADD3 R5, R5, R9, RZ ;  /* 0x0000000905057210 */ /* 0x000fe40007ffe0ff */
[----:B------:R-:W-:-:S04]  /*c270*/  LEA R6, R244, R56, 0x4 ;  /* 0x00000038f4067211 */ /* 0x000fc800078e20ff */
[----:B------:R-:W-:Y:S02]  /*c280*/  LEA R6, R25, R6, 0x7 ;  /* 0x0000000619067211 */ /* 0x000fe400078e38ff */
[----:B------:R2:W1:Y:S02]  /*c290*/  LDS.128 R24, [R204+0x1880] ;  /* 0x00188000cc187984 */ /* 0x0004640000000c00 */
[----:B------:R-:W-:Y:S01]  /*c2a0*/  MOV R2, R6 ;  /* 0x0000000600027202 */ /* 0x000fe20000000f00 */
[----:B------:R-:W-:-:S05]  /*c2b0*/  @P2 IMAD.HI.U32 R7, R6, c[0x0][0x4ec], RZ ;  /* 0x00013b0006072a27 */ /* 0x000fca00078e00ff */
[----:B------:R-:W-:Y:S02]  /*c2c0*/  @P2 SHF.R.U32.HI R2, RZ, c[0x0][0x4f0], R7 ;  /* 0x00013c00ff022a19 */ /* 0x000fe40000011607 */
[----:B------:R-:W-:Y:S02]  /*c2d0*/  ISETP.GE.AND P2, PT, R231, c[0x0][0x3c8], PT ;  /* 0x0000f200e7007a0c */ /* 0x000fe40003f46270 */
[----:B------:R-:W-:Y:S02]  /*c2e0*/  SHF.R.S32.HI R7, RZ, 0x1f, R2 ;  /* 0x0000001fff077819 */ /* 0x000fe40000011402 */
[----:B------:R-:W-:-:S03]  /*c2f0*/  IADD3 R3, -R2, RZ, RZ ;  /* 0x000000ff02037210 */ /* 0x000fc60007ffe1ff */
[----:B------:R-:W-:Y:S02]  /*c300*/  IMAD R7, R7, c[0x0][0x3e0], RZ ;  /* 0x0000f80007077a24 */ /* 0x000fe400078e02ff */
[----:B------:R-:W-:Y:S02]  /*c310*/  IMAD R6, R3, c[0x0][0x4e8], R6 ;  /* 0x00013a0003067a24 */ /* 0x000fe400078e0206 */
[C---:B------:R-:W-:Y:S02]  /*c320*/  IMAD R7, R2.reuse, c[0x0][0x3e4], R7 ;  /* 0x0000f90002077a24 */ /* 0x040fe400078e0207 */
[----:B------:R-:W-:Y:S01]  /*c330*/  IMAD.WIDE.U32 R2, R2, c[0x0][0x3e0], R4 ;  /* 0x0000f80002027a25 */ /* 0x000fe200078e0004 */
[----:B------:R-:W-:-:S04]  /*c340*/  SHF.R.S32.HI R4, RZ, 0x1f, R6 ;  /* 0x0000001fff047819 */ /* 0x000fc80000011406 */
[----:B------:R-:W-:Y:S01]  /*c350*/  IADD3 R3, R3, R7, RZ ;  /* 0x0000000703037210 */ /* 0x000fe20007ffe0ff */
[----:B------:R-:W-:-:S04]  /*c360*/  IMAD R4, R4, c[0x0][0x3d8], RZ ;  /* 0x0000f60004047a24 */ /* 0x000fc800078e02ff */
[----:B------:R-:W-:-:S04]  /*c370*/  IMAD.WIDE.U32 R2, R6, c[0x0][0x3d8], R2 ;  /* 0x0000f60006027a25 */ /* 0x000fc800078e0002 */
[----:B------:R-:W-:Y:S01]  /*c380*/  IMAD R4, R6, c[0x0][0x3dc], R4 ;  /* 0x0000f70006047a24 */ /* 0x000fe200078e0204 */
[----:B------:R-:W-:-:S04]  /*c390*/  LEA R6, P0, R2, c[0x0][0x380], 0x1 ;  /* 0x0000e00002067a11 */ /* 0x000fc800078008ff */
[----:B------:R-:W-:-:S04]  /*c3a0*/  IADD3 R3, R3, R4, RZ ;  /* 0x0000000403037210 */ /* 0x000fc80007ffe0ff */
[----:B------:R-:W-:Y:S01]  /*c3b0*/  LEA.HI.X R5, R2, c[0x0][0x384], R3, 0x1, P0 ;  /* 0x0000e10002057a11 */ /* 0x000fe200000f0c03 */
[----:B------:R-:W-:Y:S05]  /*c3c0*/  BRA.DIV ~URZ, `(.L_x_96) ;  /* 0x00004be27f007947 */ /* 0x000fea000b800000 */
[----:B-1234-:R1:W2:Y:S02]  /*c3d0*/  SHFL.IDX PT, R7, R5, RZ, 0x181f ;  /* 0x00181fff05077589 */ /* 0x01e2a400000e0000 */
.L_x_180:
[----:B------:R-:W-:Y:S05]  /*c3e0*/  BRA.DIV ~URZ, `(.L_x_97) ;  /* 0x00004c327f007947 */ /* 0x000fea000b800000 */
[----:B------:R3:W4:Y:S02]  /*c3f0*/  SHFL.IDX PT, R2, R6, RZ, 0x181f ;  /* 0x00181fff06027589 */ /* 0x00072400000e0000 */
.L_x_181:
[----:B------:R-:W5:Y:S02]  /*c400*/  S2R R3, SR_TID.X ;  /* 0x0000000000037919 */ /* 0x000f640000002100 */
[----:B-----5:R-:W-:-:S04]  /*c410*/  SHF.R.S32.HI R4, RZ, 0x1f, R3 ;  /* 0x0000001fff047819 */ /* 0x020fc80000011403 */
[----:B------:R-:W-:Y:S02]  /*c420*/  LEA.HI R4, R4, R3, RZ, 0x3 ;  /* 0x0000000304047211 */ /* 0x000fe400078f18ff */
[----:B------:R-:W5:Y:S02]  /*c430*/  LDL.LU R3, [R1+0x44] ;  /* 0x0000440001037983 */ /* 0x000f640000300800 */
[----:B------:R-:W-:Y:S02]  /*c440*/  SHF.R.S32.HI R4, RZ, 0x3, R4 ;  /* 0x00000003ff047819 */ /* 0x000fe40000011404 */
[----:B------:R-:W-:-:S03]  /*c450*/  SHF.R.S32.HI R8, RZ, 0x1f, R231 ;  /* 0x0000001fff087819 */ /* 0x000fc600000114e7 */
[----:B-----5:R-:W-:-:S05]  /*c460*/  IMAD R4, R3, 0x80, R4 ;  /* 0x0000008003047824 */ /* 0x020fca00078e0204 */
[----:B------:R-:W-:-:S13]  /*c470*/  ISETP.GE.OR P1, PT, R4, R0, P2 ;  /* 0x000000000400720c */ /* 0x000fda0001726670 */
[----:B----4-:R-:W-:-:S04]  /*c480*/  @!P1 LEA R2, P0, R231, R2, 0x1 ;  /* 0x00000002e7029211 */ /* 0x010fc800078008ff */
[----:B--2---:R-:W-:-:S05]  /*c490*/  @!P1 LEA.HI.X R3, R231, R7, R8, 0x1, P0 ;  /* 0x00000007e7039211 */ /* 0x004fca00000f0c08 */
[----:B------:R2:W-:Y:S01]  /*c4a0*/  @!P1 ST.E.128 [R2.64], R12 ;  /* 0x0000000c02009985 */ /* 0x0005e2000c101d06 */
[----:B------:R-:W-:Y:S05]  /*c4b0*/  BRA.DIV ~URZ, `(.L_x_98) ;  /* 0x00004bd27f007947 */ /* 0x000fea000b800000 */
[----:B------:R4:W1:Y:S04]  /*c4c0*/  SHFL.IDX PT, R7, R5, 0x1, 0x181f ;  /* 0x00381f0005077f89 */ /* 0x00086800000e0000 */
[----:B--2---:R4:W2:Y:S02]  /*c4d0*/  SHFL.IDX PT, R2, R6, 0x1, 0x181f ;  /* 0x00381f0006027f89 */ /* 0x0048a400000e0000 */
.L_x_182:
[----:B------:R-:W-:Y:S02]  /*c4e0*/  IADD3 R3, R4, 0x10, RZ ;  /* 0x0000001004037810 */ /* 0x000fe40007ffe0ff */
[----:B------:R-:W-:Y:S02]  /*c4f0*/  SHF.R.S32.HI R8, RZ, 0x1f, R231 ;  /* 0x0000001fff087819 */ /* 0x000fe400000114e7 */
[----:B------:R-:W-:-:S13]  /*c500*/  ISETP.GE.OR P1, PT, R3, R0, P2 ;  /* 0x000000000300720c */ /* 0x000fda0001726670 */
[----:B--2---:R-:W-:-:S04]  /*c510*/  @!P1 LEA R2, P0, R231, R2, 0x1 ;  /* 0x00000002e7029211 */ /* 0x004fc800078008ff */
[----:B-1----:R-:W-:-:S05]  /*c520*/  @!P1 LEA.HI.X R3, R231, R7, R8, 0x1, P0 ;  /* 0x00000007e7039211 */ /* 0x002fca00000f0c08 */
[----:B------:R1:W-:Y:S01]  /*c530*/  @!P1 ST.E.128 [R2.64], R16 ;  /* 0x0000001002009985 */ /* 0x0003e2000c101d06 */
[----:B------:R-:W-:Y:S05]  /*c540*/  BRA.DIV ~URZ, `(.L_x_99) ;  /* 0x00004c127f007947 */ /* 0x000fea000b800000 */
[----:B------:R2:W1:Y:S02]  /*c550*/  SHFL.IDX PT, R7, R5, 0x2, 0x181f ;  /* 0x00581f0005077f89 */ /* 0x00046400000e0000 */
.L_x_183:
[----:B------:R-:W-:Y:S05]  /*c560*/  BRA.DIV ~URZ, `(.L_x_100) ;  /* 0x00004c627f007947 */ /* 0x000fea000b800000 */
[----:B-1----:R1:W2:Y:S02]  /*c570*/  SHFL.IDX PT, R2, R6, 0x2, 0x181f ;  /* 0x00581f0006027f89 */ /* 0x0022a400000e0000 */
.L_x_184:
[----:B------:R-:W-:Y:S02]  /*c580*/  IADD3 R3, R4, 0x20, RZ ;  /* 0x0000002004037810 */ /* 0x000fe40007ffe0ff */
[----:B------:R-:W-:Y:S02]  /*c590*/  SHF.R.S32.HI R8, RZ, 0x1f, R231 ;  /* 0x0000001fff087819 */ /* 0x000fe400000114e7 */
[----:B------:R-:W-:-:S13]  /*c5a0*/  ISETP.GE.OR P1, PT, R3, R0, P2 ;  /* 0x000000000300720c */ /* 0x000fda0001726670 */
[----:B--2---:R-:W-:-:S04]  /*c5b0*/  @!P1 LEA R2, P0, R231, R2, 0x1 ;  /* 0x00000002e7029211 */ /* 0x004fc800078008ff */
[----:B------:R-:W-:-:S05]  /*c5c0*/  @!P1 LEA.HI.X R3, R231, R7, R8, 0x1, P0 ;  /* 0x00000007e7039211 */ /* 0x000fca00000f0c08 */
[----:B------:R2:W-:Y:S01]  /*c5d0*/  @!P1 ST.E.128 [R2.64], R20 ;  /* 0x0000001402009985 */ /* 0x0005e2000c101d06 */
[----:B------:R-:W-:Y:S05]  /*c5e0*/  BRA.DIV ~URZ, `(.L_x_101) ;  /* 0x00004c527f007947 */ /* 0x000fea000b800000 */
[----:B------:R1:W2:Y:S04]  /*c5f0*/  SHFL.IDX PT, R7, R5, 0x3, 0x181f ;  /* 0x00781f0005077f89 */ /* 0x0002a800000e0000 */
[----:B--2---:R1:W2:Y:S02]  /*c600*/  SHFL.IDX PT, R2, R6, 0x3, 0x181f ;  /* 0x00781f0006027f89 */ /* 0x0042a400000e0000 */
.L_x_185:
[----:B------:R-:W-:Y:S02]  /*c610*/  IADD3 R3, R4, 0x30, RZ ;  /* 0x0000003004037810 */ /* 0x000fe40007ffe0ff */
[----:B------:R-:W-:Y:S02]  /*c620*/  SHF.R.S32.HI R8, RZ, 0x1f, R231 ;  /* 0x0000001fff087819 */ /* 0x000fe400000114e7 */
[----:B------:R-:W-:-:S13]  /*c630*/  ISETP.GE.OR P1, PT, R3, R0, P2 ;  /* 0x000000000300720c */ /* 0x000fda0001726670 */
[----:B--2---:R-:W-:-:S04]  /*c640*/  @!P1 LEA R2, P0, R231, R2, 0x1 ;  /* 0x00000002e7029211 */ /* 0x004fc800078008ff */
[----:B------:R-:W-:-:S05]  /*c650*/  @!P1 LEA.HI.X R3, R231, R7, R8, 0x1, P0 ;  /* 0x00000007e7039211 */ /* 0x000fca00000f0c08 */
[----:B------:R2:W-:Y:S01]  /*c660*/  @!P1 ST.E.128 [R2.64], R24 ;  /* 0x0000001802009985 */ /* 0x0005e2000c101d06 */
[----:B------:R-:W-:Y:S05]  /*c670*/  BRA.DIV ~URZ, `(.L_x_102) ;  /* 0x00004c927f007947 */ /* 0x000fea000b800000 */
[----:B------:R1:W2:Y:S02]  /*c680*/  SHFL.IDX PT, R7, R5, 0x4, 0x181f ;  /* 0x00981f0005077f89 */ /* 0x0002a400000e0000 */
.L_x_186:
[----:B------:R-:W-:Y:S05]  /*c690*/  BRA.DIV ~URZ, `(.L_x_103) ;  /* 0x00004ce27f007947 */ /* 0x000fea000b800000 */
[----:B--2---:R2:W1:Y:S02]  /*c6a0*/  SHFL.IDX PT, R2, R6, 0x4, 0x181f ;  /* 0x00981f0006027f89 */ /* 0x00446400000e0000 */
.L_x_187:
[----:B------:R-:W-:Y:S02]  /*c6b0*/  IADD3 R3, R4, 0x40, RZ ;  /* 0x0000004004037810 */ /* 0x000fe40007ffe0ff */
[----:B------:R-:W-:Y:S02]  /*c6c0*/  SHF.R.S32.HI R8, RZ, 0x1f, R231 ;  /* 0x0000001fff087819 */ /* 0x000fe400000114e7 */
[----:B------:R-:W-:-:S13]  /*c6d0*/  ISETP.GE.OR P1, PT, R3, R0, P2 ;  /* 0x000000000300720c */ /* 0x000fda0001726670 */
[----:B-1----:R-:W-:-:S04]  /*c6e0*/  @!P1 LEA R2, P0, R231, R2, 0x1 ;  /* 0x00000002e7029211 */ /* 0x002fc800078008ff */
[----:B------:R-:W-:-:S05]  /*c6f0*/  @!P1 LEA.HI.X R3, R231, R7, R8, 0x1, P0 ;  /* 0x00000007e7039211 */ /* 0x000fca00000f0c08 */
[----:B------:R1:W-:Y:S01]  /*c700*/  @!P1 ST.E.128 [R2.64], R28 ;  /* 0x0000001c02009985 */ /* 0x0003e2000c101d06 */
[----:B------:R-:W-:Y:S05]  /*c710*/  BRA.DIV ~URZ, `(.L_x_104) ;  /* 0x00004cd27f007947 */ /* 0x000fea000b800000 */
[----:B------:R1:W2:Y:S04]  /*c720*/  SHFL.IDX PT, R7, R5, 0x5, 0x181f ;  /* 0x00b81f0005077f89 */ /* 0x0002a800000e0000 */
[----:B-1----:R1:W3:Y:S02]  /*c730*/  SHFL.IDX PT, R2, R6, 0x5, 0x181f ;  /* 0x00b81f0006027f89 */ /* 0x0022e400000e0000 */
.L_x_188:
[----:B------:R-:W-:Y:S02]  /*c740*/  IADD3 R3, R4, 0x50, RZ ;  /* 0x0000005004037810 */ /* 0x000fe40007ffe0ff */
[----:B------:R-:W-:Y:S02]  /*c750*/  SHF.R.S32.HI R8, RZ, 0x1f, R231 ;  /* 0x0000001fff087819 */ /* 0x000fe400000114e7 */
[----:B------:R-:W-:-:S13]  /*c760*/  ISETP.GE.OR P1, PT, R3, R0, P2 ;  /* 0x000000000300720c */ /* 0x000fda0001726670 */
[----:B---3--:R-:W-:-:S04]  /*c770*/  @!P1 LEA R2, P0, R231, R2, 0x1 ;  /* 0x00000002e7029211 */ /* 0x008fc800078008ff */
[----:B--2---:R-:W-:-:S05]  /*c780*/  @!P1 LEA.HI.X R3, R231, R7, R8, 0x1, P0 ;  /* 0x00000007e7039211 */ /* 0x004fca00000f0c08 */
[----:B------:R2:W-:Y:S01]  /*c790*/  @!P1 ST.E.128 [R2.64], R32 ;  /* 0x0000002002009985 */ /* 0x0005e2000c101d06 */
[----:B------:R-:W-:Y:S05]  /*c7a0*/  BRA.DIV ~URZ, `(.L_x_105) ;  /* 0x00004d127f007947 */ /* 0x000fea000b800000 */
[----:B------:R3:W1:Y:S02]  /*c7b0*/  SHFL.IDX PT, R7, R5, 0x6, 0x181f ;  /* 0x00d81f0005077f89 */ /* 0x00066400000e0000 */
.L_x_189:
[----:B------:R-:W-:Y:S05]  /*c7c0*/  BRA.DIV ~URZ, `(.L_x_106) ;  /* 0x00004d627f007947 */ /* 0x000fea000b800000 */
[----:B--2---:R2:W3:Y:S02]  /*c7d0*/  SHFL.IDX PT, R2, R6, 0x6, 0x181f ;  /* 0x00d81f0006027f89 */ /* 0x0044e400000e0000 */
.L_x_190:
[----:B------:R-:W-:Y:S02]  /*c7e0*/  IADD3 R3, R4, 0x60, RZ ;  /* 0x0000006004037810 */ /* 0x000fe40007ffe0ff */
[----:B------:R-:W-:Y:S02]  /*c7f0*/  SHF.R.S32.HI R8, RZ, 0x1f, R231 ;  /* 0x0000001fff087819 */ /* 0x000fe400000114e7 */
[----:B------:R-:W-:-:S13]  /*c800*/  ISETP.GE.OR P1, PT, R3, R0, P2 ;  /* 0x000000000300720c */ /* 0x000fda0001726670 */
[----:B---3--:R-:W-:-:S04]  /*c810*/  @!P1 LEA R2, P0, R231, R2, 0x1 ;  /* 0x00000002e7029211 */ /* 0x008fc800078008ff */
[----:B-1----:R-:W-:-:S05]  /*c820*/  @!P1 LEA.HI.X R3, R231, R7, R8, 0x1, P0 ;  /* 0x00000007e7039211 */ /* 0x002fca00000f0c08 */
[----:B------:R1:W-:Y:S01]  /*c830*/  @!P1 ST.E.128 [R2.64], R36 ;  /* 0x0000002402009985 */ /* 0x0003e2000c101d06 */
[----:B------:R-:W-:Y:S05]  /*c840*/  BRA.DIV ~URZ, `(.L_x_107) ;  /* 0x00004d527f007947 */ /* 0x000fea000b800000 */
[----:B----4-:R-:W3:Y:S04]  /*c850*/  SHFL.IDX PT, R5, R5, 0x7, 0x181f ;  /* 0x00f81f0005057f89 */ /* 0x010ee800000e0000 */
[----:B-1----:R1:W4:Y:S02]  /*c860*/  SHFL.IDX PT, R3, R6, 0x7, 0x181f ;  /* 0x00f81f0006037f89 */ /* 0x00232400000e0000 */
.L_x_191:
[----:B------:R-:W-:-:S04]  /*c870*/  IADD3 R2, R4, 0x70, RZ ;  /* 0x0000007004027810 */ /* 0x000fc80007ffe0ff */
[----:B------:R-:W-:-:S13]  /*c880*/  ISETP.GE.OR P2, PT, R2, R0, P2 ;  /* 0x000000000200720c */ /* 0x000fda0001746670 */
[----:B------:R-:W-:Y:S05]  /*c890*/  @P2 BRA `(.L_x_108) ;  /* 0x00001cc000002947 */ /* 0x000fea0003800000 */
[----:B-12---:R-:W-:Y:S02]  /*c8a0*/  SHF.R.S32.HI R6, RZ, 0x1f, R231 ;  /* 0x0000001fff067819 */ /* 0x006fe400000114e7 */
[----:B----4-:R-:W-:-:S04]  /*c8b0*/  LEA R2, P0, R231, R3, 0x1 ;  /* 0x00000003e7027211 */ /* 0x010fc800078008ff */
[----:B---3--:R-:W-:-:S05]  /*c8c0*/  LEA.HI.X R3, R231, R5, R6, 0x1, P0 ;  /* 0x00000005e7037211 */ /* 0x008fca00000f0c06 */
[----:B------:R1:W-:Y:S01]  /*c8d0*/  ST.E.128 [R2.64], R40 ;  /* 0x0000002802007985 */ /* 0x0003e2000c101d06 */
[----:B------:R-:W-:Y:S05]  /*c8e0*/  BRA `(.L_x_108) ;  /* 0x00001c7000007947 */ /* 0x000fea0003800000 */
.L_x_95:
[----:B-1----:R-:W2:Y:S01]  /*c8f0*/  LDL.LU R6, [R1+0x80] ;  /* 0x0000800001067983 */ /* 0x002ea20000300800 */
[----:B------:R-:W-:Y:S02]  /*c900*/  IMAD R0, R18, c[0x0][0x408], RZ ;  /* 0x0001020012007a24 */ /* 0x000fe400078e02ff */
[----:B------:R-:W-:-:S04]  /*c910*/  IMAD.WIDE.U32 R4, R2, c[0x0][0x408], RZ ;  /* 0x0001020002047a25 */ /* 0x000fc800078e00ff */
[----:B------:R-:W-:Y:S01]  /*c920*/  IMAD R2, R2, c[0x0][0x40c], R0 ;  /* 0x0001030002027a24 */ /* 0x000fe200078e0200 */
[----:B------:R-:W-:-:S04]  /*c930*/  SHF.R.S32.HI R0, RZ, 0x1f, R8 ;  /* 0x0000001fff007819 */ /* 0x000fc80000011408 */
[----:B------:R-:W-:Y:S01]  /*c940*/  IADD3 R3, R5, R2, RZ ;  /* 0x0000000205037210 */ /* 0x000fe20007ffe0ff */
[----:B------:R-:W-:Y:S01]  /*c950*/  IMAD R0, R0, c[0x0][0x440], RZ ;  /* 0x0001100000007a24 */ /* 0x000fe200078e02ff */
[----:B------:R-:W-:Y:S01]  /*c960*/  MOV R2, R4 ;  /* 0x0000000400027202 */ /* 0x000fe20000000f00 */
[----:B------:R-:W-:-:S04]  /*c970*/  @P2 IMAD.HI.U32 R5, R17, c[0x0][0x4ec], RZ ;  /* 0x00013b0011052a27 */ /* 0x000fc800078e00ff */
[----:B------:R-:W-:-:S04]  /*c980*/  IMAD.WIDE.U32 R2, R16, c[0x0][0x438], R2 ;  /* 0x00010e0010027a25 */ /* 0x000fc800078e0002 */
[----:B------:R-:W-:Y:S02]  /*c990*/  IMAD R3, R16, c[0x0][0x43c], R3 ;  /* 0x00010f0010037a24 */ /* 0x000fe400078e0203 */
[C---:B------:R-:W-:Y:S01]  /*c9a0*/  IMAD R4, R8.reuse, c[0x0][0x444], R0 ;  /* 0x0001110008047a24 */ /* 0x040fe200078e0200 */
[----:B------:R-:W-:Y:S01]  /*c9b0*/  MOV R0, R17 ;  /* 0x0000001100007202 */ /* 0x000fe20000000f00 */
[----:B------:R-:W-:Y:S01]  /*c9c0*/  IMAD.WIDE.U32 R2, R8, c[0x0][0x440], R2 ;  /* 0x0001100008027a25 */ /* 0x000fe200078e0002 */
[----:B------:R-:W-:-:S04]  /*c9d0*/  @P2 SHF.R.U32.HI R0, RZ, c[0x0][0x4f0], R5 ;  /* 0x00013c00ff002a19 */ /* 0x000fc80000011605 */
[----:B------:R-:W-:Y:S02]  /*c9e0*/  IADD3 R3, R3, R4, RZ ;  /* 0x0000000403037210 */ /* 0x000fe40007ffe0ff */
[----:B------:R-:W-:Y:S02]  /*c9f0*/  SHF.R.S32.HI R5, RZ, 0x1f, R0 ;  /* 0x0000001fff057819 */ /* 0x000fe40000011400 */
[----:B------:R-:W-:-:S03]  /*ca00*/  IADD3 R4, -R0, RZ, RZ ;  /* 0x000000ff00047210 */ /* 0x000fc60007ffe1ff */
[----:B------:R-:W-:Y:S02]  /*ca10*/  IMAD R5, R5, c[0x0][0x430], RZ ;  /* 0x00010c0005057a24 */ /* 0x000fe400078e02ff */
[----:B------:R-:W-:Y:S02]  /*ca20*/  IMAD R4, R4, c[0x0][0x4e8], R17 ;  /* 0x00013a0004047a24 */ /* 0x000fe400078e0211 */
[----:B------:R-:W-:Y:S02]  /*ca30*/  IMAD R5, R0, c[0x0][0x434], R5 ;  /* 0x00010d0000057a24 */ /* 0x000fe400078e0205 */
[----:B--2---:R-:W-:-:S04]  /*ca40*/  IMAD.WIDE.U32 R2, R6, c[0x0][0x448], R2 ;  /* 0x0001120006027a25 */ /* 0x004fc800078e0002 */
[----:B------:R-:W-:-:S04]  /*ca50*/  IMAD R3, R6, c[0x0][0x44c], R3 ;  /* 0x0001130006037a24 */ /* 0x000fc800078e0203 */
        /* <DEDUP_REMOVED lines=10> */
[----:B------:R1:W2:Y:S02]  /*cb00*/  SHFL.IDX PT, R4, R5, RZ, 0x1c1f ;  /* 0x001c1fff05047589 */ /* 0x0002a400000e0000 */
.L_x_192:
[----:B------:R-:W-:Y:S05]  /*cb10*/  BRA.DIV ~URZ, `(.L_x_110) ;  /* 0x00004bc27f007947 */ /* 0x000fea000b800000 */
[----:B------:R3:W4:Y:S02]  /*cb20*/  SHFL.IDX PT, R0, R12, RZ, 0x1c1f ;  /* 0x001c1fff0c007589 */ /* 0x00072400000e0000 */
.L_x_193:
[----:B------:R-:W-:Y:S01]  /*cb30*/  BSSY B0, `(.L_x_111) ;  /* 0x0000032000007945 */ /* 0x000fe20003800000 */
[----:B------:R-:W-:Y:S05]  /*cb40*/  @P1 BRA `(.L_x_112) ;  /* 0x0000030000001947 */ /* 0x000fea0003800000 */
[----:B------:R-:W5:Y:S04]  /*cb50*/  LDL R6, [R1+0x74] ;  /* 0x0000740001067983 */ /* 0x000f680000100800 */
[----:B---3--:R-:W3:Y:S04]  /*cb60*/  LDL R8, [R1+0x68] ;  /* 0x0000680001087983 */ /* 0x008ee80000100800 */
[----:B----4-:R-:W4:Y:S04]  /*cb70*/  LDL R21, [R1+0x64] ;  /* 0x0000640001157983 */ /* 0x010f280000100800 */
[----:B--2---:R-:W2:Y:S04]  /*cb80*/  LDL R19, [R1+0x60] ;  /* 0x0000600001137983 */ /* 0x004ea80000100800 */
[----:B------:R-:W2:Y:S04]  /*cb90*/  LDL R9, [R1+0xb0] ;  /* 0x0000b00001097983 */ /* 0x000ea80000100800 */
        /* <DEDUP_REMOVED lines=9> */
[----:B------:R-:W2:Y:S01]  /*cc30*/  LDL R11, [R1+0x98] ;  /* 0x00009800010b7983 */ /* 0x000ea20000100800 */
[----:B-----5:R-:W-:-:S02]  /*cc40*/  ISETP.GE.AND P3, PT, R6, c[0x0][0x3c8], PT ;  /* 0x0000f20006007a0c */ /* 0x020fc40003f66270 */
[----:B---3--:R-:W-:Y:S02]  /*cc50*/  ISETP.GE.AND P1, PT, R8, c[0x0][0x3c8], PT ;  /* 0x0000f20008007a0c */ /* 0x008fe40003f26270 */
[----:B----4-:R-:W-:-:S09]  /*cc60*/  ISETP.GE.AND P6, PT, R21, c[0x0][0x3c8], PT ;  /* 0x0000f20015007a0c */ /* 0x010fd20003fc6270 */
[----:B------:R-:W-:Y:S02]  /*cc70*/  @!P3 IMAD.MOV.U32 R2, RZ, RZ, R0 ;  /* 0x000000ffff02b224 */ /* 0x000fe400078e0000 */
[----:B------:R-:W-:-:S04]  /*cc80*/  @!P3 IMAD.MOV.U32 R3, RZ, RZ, R4 ;  /* 0x000000ffff03b224 */ /* 0x000fc800078e0004 */
[----:B------:R-:W-:Y:S01]  /*cc90*/  @!P3 IMAD.WIDE R6, R6, 0x4, R2 ;  /* 0x000000040606b825 */ /* 0x000fe200078e0202 */
[----:B------:R-:W-:-:S04]  /*cca0*/  @!P1 LEA R2, P2, R8, R0, 0x2 ;  /* 0x0000000008029211 */ /* 0x000fc800078410ff */
[----:B------:R3:W-:Y:S01]  /*ccb0*/  @!P3 ST.E.64 [R6.64], R68 ;  /* 0x000000440600b985 */ /* 0x0007e2000c101b06 */
[----:B--2---:R-:W-:Y:S02]  /*ccc0*/  ISETP.GE.AND P3, PT, R19, c[0x0][0x3c8], PT ;  /* 0x0000f20013007a0c */ /* 0x004fe40003f66270 */
[----:B------:R-:W-:Y:S02]  /*ccd0*/  @!P1 LEA.HI.X R3, R8, R4, R9, 0x2, P2 ;  /* 0x0000000408039211 */ /* 0x000fe400010f1409 */
[----:B------:R-:W-:-:S03]  /*cce0*/  @!P6 LEA R8, P2, R21, R0, 0x2 ;  /* 0x000000001508e211 */ /* 0x000fc600078410ff */
[----:B------:R2:W-:Y:S01]  /*ccf0*/  @!P1 ST.E.64 [R2.64], R74 ;  /* 0x0000004a02009985 */ /* 0x0005e2000c101b06 */
[----:B------:R-:W-:Y:S02]  /*cd00*/  ISETP.GE.AND P1, PT, R17, c[0x0][0x3c8], PT ;  /* 0x0000f20011007a0c */ /* 0x000fe40003f26270 */
[----:B------:R-:W-:-:S05]  /*cd10*/  @!P6 LEA.HI.X R9, R21, R4, R22, 0x2, P2 ;  /* 0x000000041509e211 */ /* 0x000fca00010f1416 */
[----:B------:R4:W-:Y:S01]  /*cd20*/  @!P6 ST.E.64 [R8.64], R76 ;  /* 0x0000004c0800e985 */ /* 0x0009e2000c101b06 */
[----:B------:R-:W-:Y:S02]  /*cd30*/  ISETP.GE.AND P6, PT, R15, c[0x0][0x3c8], PT ;  /* 0x0000f2000f007a0c */ /* 0x000fe40003fc6270 */
[----:B---3--:R-:W-:-:S04]  /*cd40*/  @!P3 LEA R6, P2, R19, R0, 0x2 ;  /* 0x000000001306b211 */ /* 0x008fc800078410ff */
[----:B------:R-:W-:Y:S02]  /*cd50*/  @!P3 LEA.HI.X R7, R19, R4, R20, 0x2, P2 ;  /* 0x000000041307b211 */ /* 0x000fe400010f1414 */
[----:B--2---:R-:W-:-:S03]  /*cd60*/  @!P1 LEA R2, P2, R17, R0, 0x2 ;  /* 0x0000000011029211 */ /* 0x004fc600078410ff */
[----:B------:R2:W-:Y:S01]  /*cd70*/  @!P3 ST.E.64 [R6.64], R78 ;  /* 0x0000004e0600b985 */ /* 0x0005e2000c101b06 */
[----:B------:R-:W-:Y:S02]  /*cd80*/  ISETP.GE.AND P3, PT, R13, c[0x0][0x3c8], PT ;  /* 0x0000f2000d007a0c */ /* 0x000fe40003f66270 */
[----:B------:R-:W-:Y:S02]  /*cd90*/  @!P1 LEA.HI.X R3, R17, R4, R18, 0x2, P2 ;  /* 0x0000000411039211 */ /* 0x000fe400010f1412 */
[----:B------:R-:W-:-:S03]  /*cda0*/  ISETP.GE.AND P2, PT, R10, c[0x0][0x3c8], PT ;  /* 0x0000f2000a007a0c */ /* 0x000fc60003f46270 */
[----:B------:R3:W-:Y:S01]  /*cdb0*/  @!P1 ST.E.64 [R2.64], R64 ;  /* 0x0000004002009985 */ /* 0x0007e2000c101b06 */
[----:B----4-:R-:W-:-:S04]  /*cdc0*/  @!P6 LEA R8, P1, R15, R0, 0x2 ;  /* 0x000000000f08e211 */ /* 0x010fc800078210ff */
[----:B------:R-:W-:Y:S02]  /*cdd0*/  @!P6 LEA.HI.X R9, R15, R4, R16, 0x2, P1 ;  /* 0x000000040f09e211 */ /* 0x000fe400008f1410 */
[----:B--2---:R-:W-:-:S04]  /*cde0*/  @!P3 LEA R6, P1, R13, R0, 0x2 ;  /* 0x000000000d06b211 */ /* 0x004fc800078210ff */
[----:B------:R-:W-:Y:S02]  /*cdf0*/  @!P3 LEA.HI.X R7, R13, R4, R14, 0x2, P1 ;  /* 0x000000040d07b211 */ /* 0x000fe400008f140e */
[C---:B---3--:R-:W-:Y:S01]  /*ce00*/  @!P2 LEA R2, P1, R10.reuse, R0, 0x2 ;  /* 0x000000000a02a211 */ /* 0x048fe200078210ff */
[----:B------:R2:W-:Y:S03]  /*ce10*/  @!P6 ST.E.64 [R8.64], R82 ;  /* 0x000000520800e985 */ /* 0x0005e6000c101b06 */
[----:B------:R-:W-:Y:S01]  /*ce20*/  @!P2 LEA.HI.X R3, R10, R4, R11, 0x2, P1 ;  /* 0x000000040a03a211 */ /* 0x000fe200008f140b */
[----:B------:R2:W-:Y:S04]  /*ce30*/  @!P3 ST.E.64 [R6.64], R80 ;  /* 0x000000500600b985 */ /* 0x0005e8000c101b06 */
[----:B------:R2:W-:Y:S04]  /*ce40*/  @!P2 ST.E.64 [R2.64], R62 ;  /* 0x0000003e0200a985 */ /* 0x0005e8000c101b06 */
.L_x_112:
[----:B------:R-:W-:Y:S05]  /*ce50*/  BSYNC B0 ;  /* 0x0000000000007941 */ /* 0x000fea0003800000 */
.L_x_111:
[----:B------:R-:W-:Y:S05]  /*ce60*/  BRA.DIV ~URZ, `(.L_x_113) ;  /* 0x000048e27f007947 */ /* 0x000fea000b800000 */
[----:B--2---:R2:W1:Y:S04]  /*ce70*/  SHFL.IDX PT, R4, R5, 0x1, 0x1c1f ;  /* 0x003c1f0005047f89 */ /* 0x00446800000e0000 */
[----:B----4-:R2:W4:Y:S02]  /*ce80*/  SHFL.IDX PT, R0, R12, 0x1, 0x1c1f ;  /* 0x003c1f000c007f89 */ /* 0x01052400000e0000 */
.L_x_194:
[----:B------:R-:W-:Y:S01]  /*ce90*/  BSSY B0, `(.L_x_114) ;  /* 0x0000032000007945 */ /* 0x000fe20003800000 */
[----:B------:R-:W-:Y:S05]  /*cea0*/  @P0 BRA `(.L_x_115) ;  /* 0x0000030000000947 */ /* 0x000fea0003800000 */
[----:B------:R-:W5:Y:S04]  /*ceb0*/  LDL R23, [R1+0x74] ;  /* 0x0000740001177983 */ /* 0x000f680000100800 */
[----:B--2---:R-:W2:Y:S04]  /*cec0*/  LDL R21, [R1+0x68] ;  /* 0x0000680001157983 */ /* 0x004ea80000100800 */
[----:B---3--:R-:W3:Y:S04]  /*ced0*/  LDL R19, [R1+0x64] ;  /* 0x0000640001137983 */ /* 0x008ee80000100800 */
[----:B----4-:R-:W4:Y:S04]  /*cee0*/  LDL R10, [R1+0x60] ;  /* 0x00006000010a7983 */ /* 0x010f280000100800 */
[----:B------:R-:W4:Y:S04]  /*cef0*/  LDL R22, [R1+0xb0] ;  /* 0x0000b00001167983 */ /* 0x000f280000100800 */
        /* <DEDUP_REMOVED lines=9> */
[----:B------:R-:W4:Y:S01]  /*cf90*/  LDL R14, [R1+0x98] ;  /* 0x00009800010e7983 */ /* 0x000f220000100800 */
[----:B-----5:R-:W-:-:S02]  /*cfa0*/  ISETP.GE.AND P2, PT, R23, c[0x0][0x3c8], PT ;  /* 0x0000f20017007a0c */ /* 0x020fc40003f46270 */
[----:B--2---:R-:W-:Y:S02]  /*cfb0*/  ISETP.GE.AND P6, PT, R21, c[0x0][0x3c8], PT ;  /* 0x0000f20015007a0c */ /* 0x004fe40003fc6270 */
[----:B---3--:R-:W-:-:S09]  /*cfc0*/  ISETP.GE.AND P1, PT, R19, c[0x0][0x3c8], PT ;  /* 0x0000f20013007a0c */ /* 0x008fd20003f26270 */
[----:B------:R-:W-:Y:S02]  /*cfd0*/  @!P2 IMAD.MOV.U32 R6, RZ, RZ, R0 ;  /* 0x000000ffff06a224 */ /* 0x000fe400078e0000 */
[----:B-1----:R-:W-:Y:S01]  /*cfe0*/  @!P2 IMAD.MOV.U32 R7, RZ, RZ, R4 ;  /* 0x000000ffff07a224 */ /* 0x002fe200078e0004 */
[----:B----4-:R-:W-:Y:S02]  /*cff0*/  ISETP.GE.AND P0, PT, R10, c[0x0][0x3c8], PT ;  /* 0x0000f2000a007a0c */ /* 0x010fe40003f06270 */
[----:B------:R-:W-:Y:S01]  /*d000*/  @!P6 LEA R2, P3, R21, R0, 0x2 ;  /* 0x000000001502e211 */ /* 0x000fe200078610ff */
[----:B------:R-:W-:-:S03]  /*d010*/  @!P2 IMAD.WIDE R6, R23, 0x4, R6 ;  /* 0x000000041706a825 */ /* 0x000fc600078e0206 */
[----:B------:R-:W-:Y:S02]  /*d020*/  @!P6 LEA.HI.X R3, R21, R4, R22, 0x2, P3 ;  /* 0x000000041503e211 */ /* 0x000fe400018f1416 */
[----:B------:R1:W-:Y:S01]  /*d030*/  @!P2 ST.E.64 [R6.64], R86 ;  /* 0x000000560600a985 */ /* 0x0003e2000c101b06 */
[----:B------:R-:W-:-:S03]  /*d040*/  ISETP.GE.AND P3, PT, R8, c[0x0][0x3c8], PT ;  /* 0x0000f20008007a0c */ /* 0x000fc60003f66270 */
[----:B------:R2:W-:Y:S01]  /*d050*/  @!P6 ST.E.64 [R2.64], R92 ;  /* 0x0000005c0200e985 */ /* 0x0005e2000c101b06 */
[----:B-1----:R-:W-:-:S04]  /*d060*/  @!P1 LEA R6, P2, R19, R0, 0x2 ;  /* 0x0000000013069211 */ /* 0x002fc800078410ff */
[----:B------:R-:W-:Y:S02]  /*d070*/  @!P1 LEA.HI.X R7, R19, R4, R20, 0x2, P2 ;  /* 0x0000000413079211 */ /* 0x000fe400010f1414 */
[C---:B--2---:R-:W-:Y:S02]  /*d080*/  @!P0 LEA R2, P6, R10.reuse, R0, 0x2 ;  /* 0x000000000a028211 */ /* 0x044fe400078c10ff */
[----:B------:R-:W-:Y:S01]  /*d090*/  ISETP.GE.AND P2, PT, R17, c[0x0][0x3c8], PT ;  /* 0x0000f20011007a0c */ /* 0x000fe20003f46270 */
[----:B------:R1:W-:Y:S01]  /*d0a0*/  @!P1 ST.E.64 [R6.64], R94 ;  /* 0x0000005e06009985 */ /* 0x0003e2000c101b06 */
[----:B------:R-:W-:Y:S02]  /*d0b0*/  @!P0 LEA.HI.X R3, R10, R4, R11, 0x2, P6 ;  /* 0x000000040a038211 */ /* 0x000fe400030f140b */
[----:B------:R-:W-:Y:S02]  /*d0c0*/  ISETP.GE.AND P1, PT, R15, c[0x0][0x3c8], PT ;  /* 0x0000f2000f007a0c */ /* 0x000fe40003f26270 */
[----:B------:R-:W-:Y:S01]  /*d0d0*/  @!P3 LEA R10, P6, R8, R0, 0x2 ;  /* 0x00000000080ab211 */ /* 0x000fe200078c10ff */
[----:B------:R2:W-:Y:S01]  /*d0e0*/  @!P0 ST.E.64 [R2.64], R100 ;  /* 0x0000006402008985 */ /* 0x0005e2000c101b06 */
[----:B------:R-:W-:-:S02]  /*d0f0*/  ISETP.GE.AND P0, PT, R13, c[0x0][0x3c8], PT ;  /* 0x0000f2000d007a0c */ /* 0x000fc40003f06270 */
[----:B------:R-:W-:-:S03]  /*d100*/  @!P3 LEA.HI.X R11, R8, R4, R9, 0x2, P6 ;  /* 0x00000004080bb211 */ /* 0x000fc600030f1409 */
[----:B------:R-:W-:-:S04]  /*d110*/  @!P2 LEA R8, P6, R17, R0, 0x2 ;  /* 0x000000001108a211 */ /* 0x000fc800078c10ff */
[----:B------:R-:W-:Y:S01]  /*d120*/  @!P2 LEA.HI.X R9, R17, R4, R18, 0x2, P6 ;  /* 0x000000041109a211 */ /* 0x000fe200030f1412 */
[----:B------:R3:W-:Y:S01]  /*d130*/  @!P3 ST.E.64 [R10.64], R104 ;  /* 0x000000680a00b985 */ /* 0x0007e2000c101b06 */
[----:B-1----:R-:W-:-:S04]  /*d140*/  @!P1 LEA R6, P6, R15, R0, 0x2 ;  /* 0x000000000f069211 */ /* 0x002fc800078c10ff */
[----:B------:R-:W-:Y:S02]  /*d150*/  @!P1 LEA.HI.X R7, R15, R4, R16, 0x2, P6 ;  /* 0x000000040f079211 */ /* 0x000fe400030f1410 */
[C---:B--2---:R-:W-:Y:S01]  /*d160*/  @!P0 LEA R2, P6, R13.reuse, R0, 0x2 ;  /* 0x000000000d028211 */ /* 0x044fe200078c10ff */
[----:B------:R3:W-:Y:S03]  /*d170*/  @!P2 ST.E.64 [R8.64], R102 ;  /* 0x000000660800a985 */ /* 0x0007e6000c101b06 */
[----:B------:R-:W-:Y:S01]  /*d180*/  @!P0 LEA.HI.X R3, R13, R4, R14, 0x2, P6 ;  /* 0x000000040d038211 */ /* 0x000fe200030f140e */
[----:B------:R3:W-:Y:S04]  /*d190*/  @!P1 ST.E.64 [R6.64], R84 ;  /* 0x0000005406009985 */ /* 0x0007e8000c101b06 */
[----:B------:R3:W-:Y:S04]  /*d1a0*/  @!P0 ST.E.64 [R2.64], R66 ;  /* 0x0000004202008985 */ /* 0x0007e8000c101b06 */
.L_x_115:
[----:B------:R-:W-:Y:S05]  /*d1b0*/  BSYNC B0 ;  /* 0x0000000000007941 */ /* 0x000fea0003800000 */
.L_x_114:
[----:B------:R-:W-:Y:S05]  /*d1c0*/  BRA.DIV ~URZ, `(.L_x_116) ;  /* 0x000046527f007947 */ /* 0x000fea000b800000 */
[----:B-1----:R1:W2:Y:S02]  /*d1d0*/  SHFL.IDX PT, R4, R5, 0x2, 0x1c1f ;  /* 0x005c1f0005047f89 */ /* 0x0022a400000e0000 */
.L_x_195:
[----:B------:R-:W-:Y:S05]  /*d1e0*/  BRA.DIV ~URZ, `(.L_x_117) ;  /* 0x000046a27f007947 */ /* 0x000fea000b800000 */
[----:B----4-:R4:W1:Y:S02]  /*d1f0*/  SHFL.IDX PT, R0, R12, 0x2, 0x1c1f ;  /* 0x005c1f000c007f89 */ /* 0x01086400000e0000 */
.L_x_196:
[----:B------:R-:W-:Y:S01]  /*d200*/  BSSY B0, `(.L_x_118) ;  /* 0x0000032000007945 */ /* 0x000fe20003800000 */
[----:B------:R-:W-:Y:S05]  /*d210*/  @P4 BRA `(.L_x_119) ;  /* 0x0000030000004947 */ /* 0x000fea0003800000 */
[----:B---3--:R-:W3:Y:S04]  /*d220*/  LDL R8, [R1+0x74] ;  /* 0x0000740001087983 */ /* 0x008ee80000100800 */
[----:B------:R-:W5:Y:S04]  /*d230*/  LDL R23, [R1+0x68] ;  /* 0x0000680001177983 */ /* 0x000f680000100800 */
        /* <DEDUP_REMOVED lines=13> */
[----:B---3--:R-:W-:-:S02]  /*d310*/  ISETP.GE.AND P3, PT, R8, c[0x0][0x3c8], PT ;  /* 0x0000f20008007a0c */ /* 0x008fc40003f66270 */
[----:B-----5:R-:W-:Y:S02]  /*d320*/  ISETP.GE.AND P1, PT, R23, c[0x0][0x3c8], PT ;  /* 0x0000f20017007a0c */ /* 0x020fe40003f26270 */
[----:B----4-:R-:W-:Y:S02]  /*d330*/  ISETP.GE.AND P0, PT, R21, c[0x0][0x3c8], PT ;  /* 0x0000f20015007a0c */ /* 0x010fe40003f06270 */
[----:B--2---:R-:W-:-:S07]  /*d340*/  ISETP.GE.AND P4, PT, R10, c[0x0][0x3c8], PT ;  /* 0x0000f2000a007a0c */ /* 0x004fce0003f86270 */
[----:B-1----:R-:W-:Y:S02]  /*d350*/  @!P3 IMAD.MOV.U32 R6, RZ, RZ, R0 ;  /* 0x000000ffff06b224 */ /* 0x002fe400078e0000 */
[----:B------:R-:W-:Y:S01]  /*d360*/  @!P3 IMAD.MOV.U32 R7, RZ, RZ, R4 ;  /* 0x000000ffff07b224 */ /* 0x000fe200078e0004 */
[----:B------:R-:W-:-:S03]  /*d370*/  @!P1 LEA R2, P6, R23, R0, 0x2 ;  /* 0x0000000017029211 */ /* 0x000fc600078c10ff */
[----:B------:R-:W-:Y:S01]  /*d380*/  @!P3 IMAD.WIDE R8, R8, 0x4, R6 ;  /* 0x000000040808b825 */ /* 0x000fe200078e0206 */
[----:B------:R-:W-:Y:S02]  /*d390*/  @!P0 LEA R6, P2, R21, R0, 0x2 ;  /* 0x0000000015068211 */ /* 0x000fe400078410ff */
[-C--:B------:R-:W-:Y:S02]  /*d3a0*/  @!P1 LEA.HI.X R3, R23, R4.reuse, R24, 0x2, P6 ;  /* 0x0000000417039211 */ /* 0x080fe400030f1418 */
[----:B------:R-:W-:Y:S01]  /*d3b0*/  @!P3 ST.E.64 [R8.64], R42 ;  /* 0x0000002a0800b985 */ /* 0x000fe2000c101b06 */
[----:B------:R-:W-:Y:S02]  /*d3c0*/  ISETP.GE.AND P3, PT, R19, c[0x0][0x3c8], PT ;  /* 0x0000f20013007a0c */ /* 0x000fe40003f66270 */
[----:B------:R-:W-:Y:S02]  /*d3d0*/  @!P0 LEA.HI.X R7, R21, R4, R22, 0x2, P2 ;  /* 0x0000000415078211 */ /* 0x000fe400010f1416 */
[----:B------:R-:W-:Y:S01]  /*d3e0*/  ISETP.GE.AND P2, PT, R17, c[0x0][0x3c8], PT ;  /* 0x0000f20011007a0c */ /* 0x000fe20003f46270 */
[----:B------:R1:W-:Y:S01]  /*d3f0*/  @!P1 ST.E.64 [R2.64], R32 ;  /* 0x0000002002009985 */ /* 0x0003e2000c101b06 */
[----:B------:R-:W-:-:S03]  /*d400*/  ISETP.GE.AND P1, PT, R15, c[0x0][0x3c8], PT ;  /* 0x0000f2000f007a0c */ /* 0x000fc60003f26270 */
[----:B------:R2:W-:Y:S01]  /*d410*/  @!P0 ST.E.64 [R6.64], R34 ;  /* 0x0000002206008985 */ /* 0x0005e2000c101b06 */
[----:B------:R-:W-:Y:S02]  /*d420*/  ISETP.GE.AND P0, PT, R13, c[0x0][0x3c8], PT ;  /* 0x0000f2000d007a0c */ /* 0x000fe40003f06270 */
[----:B-1----:R-:W-:-:S04]  /*d430*/  @!P4 LEA R2, P6, R10, R0, 0x2 ;  /* 0x000000000a02c211 */ /* 0x002fc800078c10ff */
[----:B------:R-:W-:Y:S02]  /*d440*/  @!P4 LEA.HI.X R3, R10, R4, R11, 0x2, P6 ;  /* 0x000000040a03c211 */ /* 0x000fe400030f140b */
[----:B------:R-:W-:-:S03]  /*d450*/  @!P3 LEA R10, P6, R19, R0, 0x2 ;  /* 0x00000000130ab211 */ /* 0x000fc600078c10ff */
[----:B------:R1:W-:Y:S01]  /*d460*/  @!P4 ST.E.64 [R2.64], R36 ;  /* 0x000000240200c985 */ /* 0x0003e2000c101b06 */
[----:B------:R-:W-:Y:S02]  /*d470*/  @!P2 LEA R8, P4, R17, R0, 0x2 ;  /* 0x000000001108a211 */ /* 0x000fe400078810ff */
[----:B------:R-:W-:Y:S02]  /*d480*/  @!P3 LEA.HI.X R11, R19, R4, R20, 0x2, P6 ;  /* 0x00000004130bb211 */ /* 0x000fe400030f1414 */
[----:B--2---:R-:W-:Y:S02]  /*d490*/  @!P1 LEA R6, P6, R15, R0, 0x2 ;  /* 0x000000000f069211 */ /* 0x004fe400078c10ff */
[-C--:B------:R-:W-:Y:S02]  /*d4a0*/  @!P2 LEA.HI.X R9, R17, R4.reuse, R18, 0x2, P4 ;  /* 0x000000041109a211 */ /* 0x080fe400020f1412 */
[----:B------:R-:W-:Y:S01]  /*d4b0*/  @!P1 LEA.HI.X R7, R15, R4, R16, 0x2, P6 ;  /* 0x000000040f079211 */ /* 0x000fe200030f1410 */
[----:B------:R2:W-:Y:S04]  /*d4c0*/  @!P3 ST.E.64 [R10.64], R52 ;  /* 0x000000340a00b985 */ /* 0x0005e8000c101b06 */
[----:B------:R2:W-:Y:S04]  /*d4d0*/  @!P2 ST.E.64 [R8.64], R48 ;  /* 0x000000300800a985 */ /* 0x0005e8000c101b06 */
[----:B------:R2:W-:Y:S01]  /*d4e0*/  @!P1 ST.E.64 [R6.64], R38 ;  /* 0x0000002606009985 */ /* 0x0005e2000c101b06 */
[----:B-1----:R-:W-:-:S04]  /*d4f0*/  @!P0 LEA R2, P4, R13, R0, 0x2 ;  /* 0x000000000d028211 */ /* 0x002fc800078810ff */
[----:B------:R-:W-:-:S05]  /*d500*/  @!P0 LEA.HI.X R3, R13, R4, R14, 0x2, P4 ;  /* 0x000000040d038211 */ /* 0x000fca00020f140e */
[----:B------:R2:W-:Y:S04]  /*d510*/  @!P0 ST.E.64 [R2.64], R26 ;  /* 0x0000001a02008985 */ /* 0x0005e8000c101b06 */
.L_x_119:
[----:B------:R-:W-:Y:S05]  /*d520*/  BSYNC B0 ;  /* 0x0000000000007941 */ /* 0x000fea0003800000 */
.L_x_118:
[----:B------:R-:W-:Y:S05]  /*d530*/  BRA.DIV ~URZ, `(.L_x_120) ;  /* 0x000043c27f007947 */ /* 0x000fea000b800000 */
[----:B--2---:R2:W3:Y:S04]  /*d540*/  SHFL.IDX PT, R4, R5, 0x3, 0x1c1f ;  /* 0x007c1f0005047f89 */ /* 0x0044e800000e0000 */
[----:B-1----:R2:W1:Y:S02]  /*d550*/  SHFL.IDX PT, R0, R12, 0x3, 0x1c1f ;  /* 0x007c1f000c007f89 */ /* 0x00246400000e0000 */
.L_x_197:
[----:B------:R-:W-:Y:S05]  /*d560*/  @P5 BRA `(.L_x_108) ;  /* 0x00000ff000005947 */ /* 0x000fea0003800000 */
[----:B---3--:R-:W3:Y:S04]  /*d570*/  LDL R6, [R1+0x74] ;  /* 0x0000740001067983 */ /* 0x008ee80000100800 */
[----:B------:R-:W5:Y:S04]  /*d580*/  LDL R10, [R1+0x68] ;  /* 0x00006800010a7983 */ /* 0x000f680000100800 */
[----:B--2---:R-:W2:Y:S04]  /*d590*/  LDL R8, [R1+0x64] ;  /* 0x0000640001087983 */ /* 0x004ea80000100800 */
        /* <DEDUP_REMOVED lines=11> */
[----:B---3--:R-:W-:-:S02]  /*d650*/  ISETP.GE.AND P0, PT, R6, c[0x0][0x3c8], PT ;  /* 0x0000f20006007a0c */ /* 0x008fc40003f06270 */
[----:B-----5:R-:W-:Y:S02]  /*d660*/  ISETP.GE.AND P4, PT, R10, c[0x0][0x3c8], PT ;  /* 0x0000f2000a007a0c */ /* 0x020fe40003f86270 */
[----:B--2---:R-:W-:-:S09]  /*d670*/  ISETP.GE.AND P5, PT, R8, c[0x0][0x3c8], PT ;  /* 0x0000f20008007a0c */ /* 0x004fd20003fa6270 */
[----:B-1----:R-:W-:Y:S02]  /*d680*/  @!P0 IMAD.MOV.U32 R2, RZ, RZ, R0 ;  /* 0x000000ffff028224 */ /* 0x002fe400078e0000 */
[----:B------:R-:W-:-:S04]  /*d690*/  @!P0 IMAD.MOV.U32 R3, RZ, RZ, R4 ;  /* 0x000000ffff038224 */ /* 0x000fc800078e0004 */
[----:B------:R-:W-:Y:S01]  /*d6a0*/  @!P0 IMAD.WIDE R2, R6, 0x4, R2 ;  /* 0x0000000406028825 */ /* 0x000fe200078e0202 */
[----:B----4-:R-:W-:-:S04]  /*d6b0*/  ISETP.GE.AND P3, PT, R18, c[0x0][0x3c8], PT ;  /* 0x0000f20012007a0c */ /* 0x010fc80003f66270 */
[----:B------:R1:W-:Y:S01]  /*d6c0*/  @!P0 ST.E.64 [R2.64], R30 ;  /* 0x0000001e02008985 */ /* 0x0003e2000c101b06 */
[----:B------:R-:W-:Y:S02]  /*d6d0*/  @!P4 LEA R6, P0, R10, R0, 0x2 ;  /* 0x000000000a06c211 */ /* 0x000fe400078010ff */
[----:B------:R-:W-:Y:S02]  /*d6e0*/  ISETP.GE.AND P2, PT, R16, c[0x0][0x3c8], PT ;  /* 0x0000f20010007a0c */ /* 0x000fe40003f46270 */
[----:B------:R-:W-:Y:S02]  /*d6f0*/  ISETP.GE.AND P1, PT, R14, c[0x0][0x3c8], PT ;  /* 0x0000f2000e007a0c */ /* 0x000fe40003f26270 */
[----:B------:R-:W-:Y:S02]  /*d700*/  @!P4 LEA.HI.X R7, R10, R4, R11, 0x2, P0 ;  /* 0x000000040a07c211 */ /* 0x000fe400000f140b */
[----:B------:R-:W-:-:S03]  /*d710*/  ISETP.GE.AND P0, PT, R12, c[0x0][0x3c8], PT ;  /* 0x0000f2000c007a0c */ /* 0x000fc60003f06270 */
[----:B------:R2:W-:Y:S01]  /*d720*/  @!P4 ST.E.64 [R6.64], R44 ;  /* 0x0000002c0600c985 */ /* 0x0005e2000c101b06 */
[----:B------:R-:W-:-:S04]  /*d730*/  @!P3 LEA R10, P4, R18, R0, 0x2 ;  /* 0x00000000120ab211 */ /* 0x000fc800078810ff */
[----:B------:R-:W-:Y:S02]  /*d740*/  @!P3 LEA.HI.X R11, R18, R4, R19, 0x2, P4 ;  /* 0x00000004120bb211 */ /* 0x000fe400020f1413 */
[----:B-1----:R-:W-:-:S04]  /*d750*/  @!P5 LEA R2, P6, R8, R0, 0x2 ;  /* 0x000000000802d211 */ /* 0x002fc800078c10ff */
[----:B------:R-:W-:Y:S02]  /*d760*/  @!P5 LEA.HI.X R3, R8, R4, R9, 0x2, P6 ;  /* 0x000000040803d211 */ /* 0x000fe400030f1409 */
[----:B------:R-:W-:-:S03]  /*d770*/  @!P2 LEA R8, P6, R16, R0, 0x2 ;  /* 0x000000001008a211 */ /* 0x000fc600078c10ff */
[----:B------:R1:W-:Y:S01]  /*d780*/  @!P5 ST.E.64 [R2.64], R46 ;  /* 0x0000002e0200d985 */ /* 0x0003e2000c101b06 */
        /* <DEDUP_REMOVED lines=8> */
[----:B------:R2:W-:Y:S01]  /*d810*/  @!P0 ST.E.64 [R2.64], R40 ;  /* 0x0000002802008985 */ /* 0x0005e2000c101b06 */
[----:B------:R-:W-:-:S13]  /*d820*/  ISETP.GE.AND P0, PT, R5, c[0x0][0x3c8], PT ;  /* 0x0000f20005007a0c */ /* 0x000fda0003f06270 */
[----:B------:R-:W-:Y:S05]  /*d830*/  @P0 BRA `(.L_x_108) ;  /* 0x00000d2000000947 */ /* 0x000fea0003800000 */
[----:B------:R-:W3:Y:S01]  /*d840*/  LDL R12, [R1+0x98] ;  /* 0x00009800010c7983 */ /* 0x000ee20000100800 */
[----:B--2---:R-:W-:-:S04]  /*d850*/  LEA R2, P0, R5, R0, 0x2 ;  /* 0x0000000005027211 */ /* 0x004fc800078010ff */
[----:B---3--:R-:W-:-:S05]  /*d860*/  LEA.HI.X R3, R5, R4, R12, 0x2, P0 ;  /* 0x0000000405037211 */ /* 0x008fca00000f140c */
[----:B------:R1:W-:Y:S01]  /*d870*/  ST.E.64 [R2.64], R28 ;  /* 0x0000001c02007985 */ /* 0x0003e2000c101b06 */
[----:B------:R-:W-:Y:S05]  /*d880*/  BRA `(.L_x_108) ;  /* 0x00000cd000007947 */ /* 0x000fea0003800000 */
.L_x_93:
[----:B------:R-:W2:Y:S04]  /*d890*/  LDL.LU R4, [R1+0x6c] ;  /* 0x00006c0001047983 */ /* 0x000ea80000300800 */
[----:B------:R-:W3:Y:S01]  /*d8a0*/  LDL.LU R6, [R1+0x70] ;  /* 0x0000700001067983 */ /* 0x000ee20000300800 */
[----:B------:R-:W-:Y:S02]  /*d8b0*/  ISETP.NE.U32.AND P1, PT, RZ, c[0x0][0x508], PT ;  /* 0x00014200ff007a0c */ /* 0x000fe40003f25070 */
[----:B------:R-:W-:Y:S01]  /*d8c0*/  ISETP.NE.U32.AND P3, PT, RZ, c[0x0][0x500], PT ;  /* 0x00014000ff007a0c */ /* 0x000fe20003f65070 */
[----:B------:R-:W4:Y:S01]  /*d8d0*/  LDL.LU R0, [R1+0x78] ;  /* 0x0000780001007983 */ /* 0x000f220000300800 */
[----:B------:R-:W-:Y:S01]  /*d8e0*/  ISETP.NE.AND.EX P1, PT, RZ, c[0x0][0x50c], PT, P1 ;  /* 0x00014300ff007a0c */ /* 0x000fe20003f25310 */
[----:B------:R-:W-:Y:S01]  /*d8f0*/  IMAD.MOV.U32 R8, RZ, RZ, RZ ;  /* 0x000000ffff087224 */ /* 0x000fe200078e00ff */
[----:B------:R-:W-:Y:S01]  /*d900*/  ISETP.NE.AND.EX P3, PT, RZ, c[0x0][0x504], PT, P3 ;  /* 0x00014100ff007a0c */ /* 0x000fe20003f65330 */
[----:B------:R-:W-:Y:S01]  /*d910*/  IMAD.MOV.U32 R20, RZ, RZ, c[0x0][0x388] ;  /* 0x0000e200ff147624 */ /* 0x000fe200078e00ff */
[----:B--2---:R-:W-:-:S09]  /*d920*/  IADD3 R2, P2, R4, c[0x0][0x500], RZ ;  /* 0x0001400004027a10 */ /* 0x004fd20007f5e0ff */
[----:B------:R-:W-:Y:S02]  /*d930*/  @P1 IADD3 R4, P0, R4, c[0x0][0x508], RZ ;  /* 0x0001420004041a10 */ /* 0x000fe40007f1e0ff */
[C---:B---3--:R-:W-:Y:S02]  /*d940*/  IADD3.X R3, R6.reuse, c[0x0][0x504], RZ, P2, !PT ;  /* 0x0001410006037a10 */ /* 0x048fe400017fe4ff */
[----:B------:R-:W-:-:S03]  /*d950*/  @P1 IADD3.X R5, R6, c[0x0][0x50c], RZ, P0, !PT ;  /* 0x0001430006051a10 */ /* 0x000fc600007fe4ff */
[----:B------:R1:W5:Y:S04]  /*d960*/  @P3 LDG.E R8, [R2.64] ;  /* 0x0000000602083981 */ /* 0x000368000c1e1900 */
[----:B------:R1:W5:Y:S01]  /*d970*/  @P1 LDG.E R20, [R4.64] ;  /* 0x0000000604141981 */ /* 0x000362000c1e1900 */
[----:B----4-:R-:W-:-:S04]  /*d980*/  ISETP.NE.AND P0, PT, R0, RZ, PT ;  /* 0x000000ff0000720c */ /* 0x010fc80003f05270 */
[----:B------:R-:W-:Y:S01]  /*d990*/  SEL R19, R0, c[0x0][0x3d4], P0 ;  /* 0x0000f50000137a07 */ /* 0x000fe20000000000 */
[----:B------:R-:W-:Y:S05]  /*d9a0*/  @P1 BRA `(.L_x_121) ;  /* 0x0000004000001947 */ /* 0x000fea0003800000 */
[----:B------:R-:W-:Y:S05]  /*d9b0*/  @!P3 BRA `(.L_x_121) ;  /* 0x000000300000b947 */ /* 0x000fea0003800000 */
[----:B------:R2:W3:Y:S04]  /*d9c0*/  LDG.E R0, [R2.64] ;  /* 0x0000000602007981 */ /* 0x0004e8000c1e1900 */
[----:B-12---:R-:W3:Y:S02]  /*d9d0*/  LDG.E R2, [R2.64+0x4] ;  /* 0x0000040602027981 */ /* 0x006ee4000c1e1900 */
[----:B---3-5:R-:W-:Y:S02]  /*d9e0*/  IADD3 R20, -R0, R2, RZ ;  /* 0x0000000200147210 */ /* 0x028fe40007ffe1ff */
.L_x_121:
[----:B-1----:R-:W2:Y:S04]  /*d9f0*/  LDL.LU R4, [R1+0x48] ;  /* 0x0000480001047983 */ /* 0x002ea80000300800 */
[----:B------:R-:W3:Y:S04]  /*da00*/  LDL.LU R2, [R1+0x3c] ;  /* 0x00003c0001027983 */ /* 0x000ee80000300800 */
[----:B------:R-:W4:Y:S01]  /*da10*/  LDL.LU R0, [R1+0x7c] ;  /* 0x00007c0001007983 */ /* 0x000f220000300800 */
[----:B------:R-:W-:Y:S01]  /*da20*/  BSSY B0, `(.L_x_122) ;  /* 0x0000039000007945 */ /* 0x000fe20003800000 */
[----:B-----5:R-:W-:-:S02]  /*da30*/  SHF.R.S32.HI R18, RZ, 0x1f, R8 ;  /* 0x0000001fff127819 */ /* 0x020fc40000011408 */
[----:B------:R-:W1:Y:S02]  /*da40*/  S2R R3, SR_TID.X ;  /* 0x0000000000037919 */ /* 0x000e640000002100 */
[----:B-1----:R-:W-:Y:S02]  /*da50*/  ISETP.GT.AND P0, PT, R3, 0x7f, PT ;  /* 0x0000007f0300780c */ /* 0x002fe40003f04270 */
[----:B--2---:R-:W-:Y:S02]  /*da60*/  LOP3.LUT R14, R4, 0xffff, RZ, 0xc0, !PT ;  /* 0x0000ffff040e7812 */ /* 0x004fe400078ec0ff */
[----:B---3--:R-:W-:Y:S02]  /*da70*/  SEL R15, R2, RZ, !P3 ;  /* 0x000000ff020f7207 */ /* 0x008fe40005800000 */
[----:B----4-:R-:W-:-:S07]  /*da80*/  SEL R21, R0, RZ, !P3 ;  /* 0x000000ff00157207 */ /* 0x010fce0005800000 */
[----:B------:R-:W-:Y:S05]  /*da90*/  @P0 BRA `(.L_x_123) ;  /* 0x0000031000000947 */ /* 0x000fea0003800000 */
[----:B------:R-:W2:Y:S01]  /*daa0*/  LDL R2, [R1+0x44] ;  /* 0x0000440001027983 */ /* 0x000ea20000100800 */
[----:B------:R-:W-:Y:S01]  /*dab0*/  IMAD R0, R20, c[0x0][0x4e8], RZ ;  /* 0x00013a0014007a24 */ /* 0x000fe200078e02ff */
[----:B--2---:R-:W-:-:S04]  /*dac0*/  LEA R9, R2, R3, 0x7 ;  /* 0x0000000302097211 */ /* 0x004fc800078e38ff */
[----:B------:R-:W-:-:S13]  /*dad0*/  ISETP.GE.AND P0, PT, R9, R0, PT ;  /* 0x000000000900720c */ /* 0x000fda0003f06270 */
[----:B------:R-:W-:Y:S05]  /*dae0*/  @P0 BRA `(.L_x_123) ;  /* 0x000002c000000947 */ /* 0x000fea0003800000 */
[----:B------:R-:W2:Y:S01]  /*daf0*/  LDL.LU R22, [R1+0x80] ;  /* 0x0000800001167983 */ /* 0x000ea20000300800 */
[----:B------:R-:W-:Y:S01]  /*db00*/  IMAD.MOV.U32 R0, RZ, RZ, 0x368 ;  /* 0x00000368ff007424 */ /* 0x000fe200078e00ff */
[----:B------:R-:W-:-:S04]  /*db10*/  ISETP.GT.AND P2, PT, R19, 0x1, PT ;  /* 0x000000011300780c */ /* 0x000fc80003f44270 */
[----:B------:R-:W-:-:S04]  /*db20*/  SEL R0, R0, 0x328, P2 ;  /* 0x0000032800007807 */ /* 0x000fc80001000000 */
[----:B------:R1:W3:Y:S08]  /*db30*/  LDC.64 R6, c[0x0][R0+0x170] ;  /* 0x00005c0000067b82 */ /* 0x0002f00000000a00 */
[----:B------:R1:W4:Y:S08]  /*db40*/  LDC.64 R4, c[0x0][R0+0x168] ;  /* 0x00005a0000047b82 */ /* 0x0003300000000a00 */
[----:B------:R1:W5:Y:S08]  /*db50*/  LDC.64 R12, c[0x0][R0+0x178] ;  /* 0x00005e00000c7b82 */ /* 0x0003700000000a00 */
[----:B------:R1:W2:Y:S02]  /*db60*/  LDC.64 R10, c[0x0][R0+0x160] ;  /* 0x00005800000a7b82 */ /* 0x0002a40000000a00 */
[----:B-1----:R-:W-:-:S02]  /*db70*/  IMAD.MOV.U32 R0, RZ, RZ, c[0x0][0x4e8] ;  /* 0x00013a00ff007624 */ /* 0x002fc400078e00ff */
[-C--:B---3--:R-:W-:Y:S02]  /*db80*/  IMAD R7, R7, R15.reuse, RZ ;  /* 0x0000000f07077224 */ /* 0x088fe400078e02ff */
[----:B------:R-:W-:Y:S01]  /*db90*/  IMAD.WIDE.U32 R2, R6, R15, RZ ;  /* 0x0000000f06027225 */ /* 0x000fe200078e00ff */
[----:B------:R-:W-:Y:S02]  /*dba0*/  ISETP.NE.AND P0, PT, R0, 0x1, PT ;  /* 0x000000010000780c */ /* 0x000fe40003f05270 */
[----:B------:R-:W-:Y:S01]  /*dbb0*/  MOV R0, R9 ;  /* 0x0000000900007202 */ /* 0x000fe20000000f00 */
[----:B------:R-:W-:Y:S02]  /*dbc0*/  IMAD R7, R6, R21, R7 ;  /* 0x0000001506077224 */ /* 0x000fe400078e0207 */
[-C--:B----4-:R-:W-:Y:S02]  /*dbd0*/  IMAD R16, R5, R14.reuse, RZ ;  /* 0x0000000e05107224 */ /* 0x090fe400078e02ff */
[----:B------:R-:W-:Y:S01]  /*dbe0*/  IMAD.WIDE.U32 R4, R4, R14, RZ ;  /* 0x0000000e04047225 */ /* 0x000fe200078e00ff */
[----:B------:R-:W-:-:S03]  /*dbf0*/  IADD3 R3, R3, R7, RZ ;  /* 0x0000000703037210 */ /* 0x000fc60007ffe0ff */
[----:B------:R-:W-:Y:S02]  /*dc00*/  IMAD.IADD R16, R5, 0x1, R16 ;  /* 0x0000000105107824 */ /* 0x000fe400078e0210 */
[----:B------:R-:W-:-:S05]  /*dc10*/  @P0 IMAD.HI.U32 R17, R9, c[0x0][0x4ec], RZ ;  /* 0x00013b0009110a27 */ /* 0x000fca00078e00ff */
[----:B------:R-:W-:Y:S02]  /*dc20*/  @P0 SHF.R.U32.HI R0, RZ, c[0x0][0x4f0], R17 ;  /* 0x00013c00ff000a19 */ /* 0x000fe40000011611 */
[----:B------:R-:W-:-:S03]  /*dc30*/  IADD3 R17, P1, P0, R2, R4, R8 ;  /* 0x0000000402117210 */ /* 0x000fc6000783e008 */
[----:B------:R-:W-:-:S04]  /*dc40*/  IMAD.MOV R2, RZ, RZ, -R0 ;  /* 0x000000ffff027224 */ /* 0x000fc800078e0a00 */
[----:B------:R-:W-:Y:S01]  /*dc50*/  IMAD R2, R2, c[0x0][0x4e8], R9 ;  /* 0x00013a0002027a24 */ /* 0x000fe200078e0209 */
[----:B------:R-:W-:Y:S02]  /*dc60*/  IADD3.X R9, R3, R16, R18, P1, P0 ;  /* 0x0000001003097210 */ /* 0x000fe40000fe0412 */
[----:B------:R-:W-:Y:S02]  /*dc70*/  SHF.R.S32.HI R3, RZ, 0x1f, R0 ;  /* 0x0000001fff037819 */ /* 0x000fe40000011400 */
[----:B--2---:R-:W-:-:S05]  /*dc80*/  SEL R6, R22, RZ, P2 ;  /* 0x000000ff16067207 */ /* 0x004fca0001000000 */
[-C--:B-----5:R-:W-:Y:S02]  /*dc90*/  IMAD R7, R13, R6.reuse, RZ ;  /* 0x000000060d077224 */ /* 0x0a0fe400078e02ff */
[----:B------:R-:W-:Y:S01]  /*dca0*/  IMAD.WIDE.U32 R4, R12, R6, RZ ;  /* 0x000000060c047225 */ /* 0x000fe200078e00ff */
[----:B------:R-:W-:-:S04]  /*dcb0*/  SHF.R.S32.HI R6, RZ, 0x1f, R2 ;  /* 0x0000001fff067819 */ /* 0x000fc80000011402 */
[----:B------:R-:W-:Y:S01]  /*dcc0*/  IADD3 R5, R5, R7, RZ ;  /* 0x0000000705057210 */ /* 0x000fe20007ffe0ff */
[----:B------:R-:W-:Y:S01]  /*dcd0*/  IMAD.MOV.U32 R7, RZ, RZ, c[0x0][0x4a8] ;  /* 0x00012a00ff077624 */ /* 0x000fe200078e00ff */
[----:B------:R-:W-:Y:S01]  /*dce0*/  IADD3 R4, P1, P0, R0, R17, R4 ;  /* 0x0000001100047210 */ /* 0x000fe2000783e004 */
[----:B------:R-:W-:-:S03]  /*dcf0*/  IMAD R0, R11, R2, RZ ;  /* 0x000000020b007224 */ /* 0x000fc600078e02ff */
[----:B------:R-:W-:Y:S01]  /*dd00*/  IADD3.X R5, R3, R9, R5, P1, P0 ;  /* 0x0000000903057210 */ /* 0x000fe20000fe0405 */
[----:B------:R-:W-:-:S04]  /*dd10*/  IMAD R0, R10, R6, R0 ;  /* 0x000000060a007224 */ /* 0x000fc800078e0200 */
[----:B------:R-:W-:Y:S01]  /*dd20*/  IMAD.WIDE.U32 R2, R10, R2, R4 ;  /* 0x000000020a027225 */ /* 0x000fe200078e0004 */
[----:B------:R-:W-:Y:S02]  /*dd30*/  MOV R5, c[0x0][0x4ac] ;  /* 0x00012b0000057a02 */ /* 0x000fe40000000f00 */
[----:B------:R-:W-:Y:S01]  /*dd40*/  SEL R4, R7, c[0x0][0x450], P2 ;  /* 0x0001140007047a07 */ /* 0x000fe20001000000 */
[----:B------:R-:W-:Y:S01]  /*dd50*/  IMAD.IADD R0, R3, 0x1, R0 ;  /* 0x0000000103007824 */ /* 0x000fe200078e0200 */
[----:B------:R-:W-:Y:S02]  /*dd60*/  SEL R5, R5, c[0x0][0x454], P2 ;  /* 0x0001150005057a07 */ /* 0x000fe40001000000 */
[----:B------:R-:W-:-:S04]  /*dd70*/  LEA R4, P0, R2, R4, 0x2 ;  /* 0x0000000402047211 */ /* 0x000fc800078010ff */
[----:B------:R-:W-:Y:S02]  /*dd80*/  LEA.HI.X R5, R2, R5, R0, 0x2, P0 ;  /* 0x0000000502057211 */ /* 0x000fe400000f1400 */
[----:B------:R-:W-:-:S05]  /*dd90*/  MOV R0, 0xff800000 ;  /* 0xff80000000007802 */ /* 0x000fca0000000f00 */
[----:B------:R1:W-:Y:S02]  /*dda0*/  STG.E [R4.64], R0 ;  /* 0x0000000004007986 */ /* 0x0003e4000c101906 */
.L_x_123:
[----:B------:R-:W-:Y:S05]  /*ddb0*/  BSYNC B0 ;  /* 0x0000000000007941 */ /* 0x000fea0003800000 */
.L_x_122:
[----:B------:R-:W-:-:S13]  /*ddc0*/  ISETP.GT.AND P0, PT, R19, 0x1, PT ;  /* 0x000000011300780c */ /* 0x000fda0003f04270 */
[----:B------:R-:W-:Y:S05]  /*ddd0*/  @P0 BRA `(.L_x_108) ;  /* 0x0000078000000947 */ /* 0x000fea0003800000 */
[----:B-1----:R-:W2:Y:S01]  /*dde0*/  LDL R0, [R1+0x44] ;  /* 0x0000440001007983 */ /* 0x002ea20000100800 */
[----:B------:R-:W-:-:S03]  /*ddf0*/  MOV R2, c[0x0][0x4e8] ;  /* 0x00013a0000027a02 */ /* 0x000fc60000000f00 */
[----:B------:R-:W1:Y:S01]  /*de00*/  S2R R3, SR_TID.X ;  /* 0x0000000000037919 */ /* 0x000e620000002100 */
[----:B------:R-:W-:Y:S02]  /*de10*/  ISETP.NE.AND P0, PT, R2, 0x1, PT ;  /* 0x000000010200780c */ /* 0x000fe40003f05270 */
[----:B-1----:R-:W-:-:S04]  /*de20*/  SHF.R.S32.HI R4, RZ, 0x1f, R3 ;  /* 0x0000001fff047819 */ /* 0x002fc80000011403 */
[----:B------:R-:W-:Y:S01]  /*de30*/  LEA.HI R4, R4, R3, RZ, 0x3 ;  /* 0x0000000304047211 */ /* 0x000fe200078f18ff */
[----:B------:R-:W-:-:S03]  /*de40*/  IMAD.WIDE.U32 R2, R8, c[0x0][0x3a0], RZ ;  /* 0x0000e80008027a25 */ /* 0x000fc600078e00ff */
[----:B------:R-:W-:-:S04]  /*de50*/  SHF.R.S32.HI R4, RZ, 0x3, R4 ;  /* 0x00000003ff047819 */ /* 0x000fc80000011404 */
[----:B------:R-:W-:Y:S02]  /*de60*/  LEA R4, R244, R4, 0x4 ;  /* 0x00000004f4047211 */ /* 0x000fe400078e20ff */
[----:B--2---:R-:W-:Y:S01]  /*de70*/  MOV R5, R0 ;  /* 0x0000000000057202 */ /* 0x004fe20000000f00 */
[----:B------:R-:W-:-:S03]  /*de80*/  IMAD R0, R18, c[0x0][0x3a0], RZ ;  /* 0x0000e80012007a24 */ /* 0x000fc600078e02ff */
[----:B------:R-:W-:Y:S01]  /*de90*/  LEA R4, R5, R4, 0x7 ;  /* 0x0000000405047211 */ /* 0x000fe200078e38ff */
[----:B------:R-:W-:Y:S02]  /*dea0*/  IMAD R0, R8, c[0x0][0x3a4], R0 ;  /* 0x0000e90008007a24 */ /* 0x000fe400078e0200 */
[----:B------:R-:W-:Y:S02]  /*deb0*/  IMAD R5, R21, c[0x0][0x3f0], RZ ;  /* 0x0000fc0015057a24 */ /* 0x000fe400078e02ff */
[----:B------:R-:W-:Y:S01]  /*dec0*/  IMAD.IADD R3, R3, 0x1, R0 ;  /* 0x0000000103037824 */ /* 0x000fe200078e0200 */
[----:B------:R-:W-:Y:S01]  /*ded0*/  MOV R0, R4 ;  /* 0x0000000400007202 */ /* 0x000fe20000000f00 */
[----:B------:R-:W-:-:S04]  /*dee0*/  @P0 IMAD.HI.U32 R6, R4, c[0x0][0x4ec], RZ ;  /* 0x00013b0004060a27 */ /* 0x000fc800078e00ff */
[C---:B------:R-:W-:Y:S01]  /*def0*/  IMAD.WIDE.U32 R2, R14.reuse, c[0x0][0x3e8], R2 ;  /* 0x0000fa000e027a25 */ /* 0x040fe200078e0002 */
[----:B------:R-:W-:Y:S02]  /*df00*/  @P0 SHF.R.U32.HI R0, RZ, c[0x0][0x4f0], R6 ;  /* 0x00013c00ff000a19 */ /* 0x000fe40000011606 */
[----:B------:R-:W-:Y:S01]  /*df10*/  ISETP.GE.AND P0, PT, R231, c[0x0][0x3c8], PT ;  /* 0x0000f200e7007a0c */ /* 0x000fe20003f06270 */
[----:B------:R-:W-:Y:S01]  /*df20*/  IMAD R3, R14, c[0x0][0x3ec], R3 ;  /* 0x0000fb000e037a24 */ /* 0x000fe200078e0203 */
[----:B------:R-:W-:Y:S01]  /*df30*/  SHF.R.S32.HI R6, RZ, 0x1f, R0 ;  /* 0x0000001fff067819 */ /* 0x000fe20000011400 */
[C---:B------:R-:W-:Y:S01]  /*df40*/  IMAD R7, R15.reuse, c[0x0][0x3f4], R5 ;  /* 0x0000fd000f077a24 */ /* 0x040fe200078e0205 */
[----:B------:R-:W-:Y:S01]  /*df50*/  IADD3 R5, -R0, RZ, RZ ;  /* 0x000000ff00057210 */ /* 0x000fe20007ffe1ff */
[----:B------:R-:W-:-:S04]  /*df60*/  IMAD.WIDE.U32 R2, R15, c[0x0][0x3f0], R2 ;  /* 0x0000fc000f027a25 */ /* 0x000fc800078e0002 */
[----:B------:R-:W-:Y:S02]  /*df70*/  IMAD R6, R6, c[0x0][0x3e0], RZ ;  /* 0x0000f80006067a24 */ /* 0x000fe400078e02ff */
[----:B------:R-:W-:Y:S02]  /*df80*/  IMAD.IADD R3, R3, 0x1, R7 ;  /* 0x0000000103037824 */ /* 0x000fe400078e0207 */
        /* <DEDUP_REMOVED lines=13> */
.L_x_198:
[----:B------:R-:W-:Y:S05]  /*e060*/  BRA.DIV ~URZ, `(.L_x_125) ;  /* 0x000039d27f007947 */ /* 0x000fea000b800000 */
[----:B------:R3:W4:Y:S02]  /*e070*/  SHFL.IDX PT, R2, R6, RZ, 0x181f ;  /* 0x00181fff06027589 */ /* 0x00072400000e0000 */
.L_x_199:
[----:B------:R-:W5:Y:S02]  /*e080*/  S2R R0, SR_TID.X ;  /* 0x0000000000007919 */ /* 0x000f640000002100 */
[----:B-----5:R-:W-:-:S04]  /*e090*/  SHF.R.S32.HI R3, RZ, 0x1f, R0 ;  /* 0x0000001fff037819 */ /* 0x020fc80000011400 */
[----:B------:R-:W-:Y:S02]  /*e0a0*/  LEA.HI R3, R3, R0, RZ, 0x3 ;  /* 0x0000000003037211 */ /* 0x000fe400078f18ff */
[----:B------:R-:W5:Y:S02]  /*e0b0*/  LDL.LU R0, [R1+0x44] ;  /* 0x0000440001007983 */ /* 0x000f640000300800 */
[----:B------:R-:W-:Y:S01]  /*e0c0*/  SHF.R.S32.HI R3, RZ, 0x3, R3 ;  /* 0x00000003ff037819 */ /* 0x000fe20000011403 */
[----:B------:R-:W-:Y:S01]  /*e0d0*/  IMAD R4, R20, c[0x0][0x4e8], RZ ;  /* 0x00013a0014047a24 */ /* 0x000fe200078e02ff */
[----:B------:R-:W-:-:S03]  /*e0e0*/  SHF.R.S32.HI R8, RZ, 0x1f, R231 ;  /* 0x0000001fff087819 */ /* 0x000fc600000114e7 */
[----:B-----5:R-:W-:-:S05]  /*e0f0*/  IMAD R0, R0, 0x80, R3 ;  /* 0x0000008000007824 */ /* 0x020fca00078e0203 */
[----:B------:R-:W-:-:S13]  /*e100*/  ISETP.GE.OR P2, PT, R0, R4, P0 ;  /* 0x000000040000720c */ /* 0x000fda0000746670 */
[----:B----4-:R-:W-:-:S04]  /*e110*/  @!P2 LEA R2, P1, R231, R2, 0x1 ;  /* 0x00000002e702a211 */ /* 0x010fc800078208ff */
[----:B--2---:R-:W-:-:S05]  /*e120*/  @!P2 LEA.HI.X R3, R231, R7, R8, 0x1, P1 ;  /* 0x00000007e703a211 */ /* 0x004fca00008f0c08 */
[----:B------:R2:W-:Y:S01]  /*e130*/  @!P2 ST.E.128 [R2.64], RZ ;  /* 0x000000ff0200a985 */ /* 0x0005e2000c101d06 */
[----:B------:R-:W-:Y:S05]  /*e140*/  BRA.DIV ~URZ, `(.L_x_126) ;  /* 0x000039627f007947 */ /* 0x000fea000b800000 */
[----:B------:R4:W1:Y:S04]  /*e150*/  SHFL.IDX PT, R7, R5, 0x1, 0x181f ;  /* 0x00381f0005077f89 */ /* 0x00086800000e0000 */
[----:B--2---:R4:W2:Y:S02]  /*e160*/  SHFL.IDX PT, R2, R6, 0x1, 0x181f ;  /* 0x00381f0006027f89 */ /* 0x0048a400000e0000 */
.L_x_200:
[----:B------:R-:W-:Y:S02]  /*e170*/  IADD3 R3, R0, 0x10, RZ ;  /* 0x0000001000037810 */ /* 0x000fe40007ffe0ff */
[----:B------:R-:W-:Y:S02]  /*e180*/  SHF.R.S32.HI R8, RZ, 0x1f, R231 ;  /* 0x0000001fff087819 */ /* 0x000fe400000114e7 */
[----:B------:R-:W-:-:S13]  /*e190*/  ISETP.GE.OR P2, PT, R3, R4, P0 ;  /* 0x000000040300720c */ /* 0x000fda0000746670 */
[----:B--2---:R-:W-:-:S04]  /*e1a0*/  @!P2 LEA R2, P1, R231, R2, 0x1 ;  /* 0x00000002e702a211 */ /* 0x004fc800078208ff */
[----:B-1----:R-:W-:-:S05]  /*e1b0*/  @!P2 LEA.HI.X R3, R231, R7, R8, 0x1, P1 ;  /* 0x00000007e703a211 */ /* 0x002fca00008f0c08 */
[----:B------:R1:W-:Y:S01]  /*e1c0*/  @!P2 ST.E.128 [R2.64], RZ ;  /* 0x000000ff0200a985 */ /* 0x0003e2000c101d06 */
[----:B------:R-:W-:Y:S05]  /*e1d0*/  BRA.DIV ~URZ, `(.L_x_127) ;  /* 0x000039a27f007947 */ /* 0x000fea000b800000 */
[----:B------:R2:W1:Y:S02]  /*e1e0*/  SHFL.IDX PT, R7, R5, 0x2, 0x181f ;  /* 0x00581f0005077f89 */ /* 0x00046400000e0000 */
.L_x_201:
[----:B------:R-:W-:Y:S05]  /*e1f0*/  BRA.DIV ~URZ, `(.L_x_128) ;  /* 0x000039f27f007947 */ /* 0x000fea000b800000 */
[----:B-1----:R1:W2:Y:S02]  /*e200*/  SHFL.IDX PT, R2, R6, 0x2, 0x181f ;  /* 0x00581f0006027f89 */ /* 0x0022a400000e0000 */
.L_x_202:
[----:B------:R-:W-:Y:S02]  /*e210*/  IADD3 R3, R0, 0x20, RZ ;  /* 0x0000002000037810 */ /* 0x000fe40007ffe0ff */
[----:B------:R-:W-:Y:S02]  /*e220*/  SHF.R.S32.HI R8, RZ, 0x1f, R231 ;  /* 0x0000001fff087819 */ /* 0x000fe400000114e7 */
[----:B------:R-:W-:-:S13]  /*e230*/  ISETP.GE.OR P2, PT, R3, R4, P0 ;  /* 0x000000040300720c */ /* 0x000fda0000746670 */
[----:B--2---:R-:W-:-:S04]  /*e240*/  @!P2 LEA R2, P1, R231, R2, 0x1 ;  /* 0x00000002e702a211 */ /* 0x004fc800078208ff */
[----:B------:R-:W-:-:S05]  /*e250*/  @!P2 LEA.HI.X R3, R231, R7, R8, 0x1, P1 ;  /* 0x00000007e703a211 */ /* 0x000fca00008f0c08 */
[----:B------:R2:W-:Y:S01]  /*e260*/  @!P2 ST.E.128 [R2.64], RZ ;  /* 0x000000ff0200a985 */ /* 0x0005e2000c101d06 */
[----:B------:R-:W-:Y:S05]  /*e270*/  BRA.DIV ~URZ, `(.L_x_129) ;  /* 0x000039e27f007947 */ /* 0x000fea000b800000 */
[----:B------:R1:W2:Y:S04]  /*e280*/  SHFL.IDX PT, R7, R5, 0x3, 0x181f ;  /* 0x00781f0005077f89 */ /* 0x0002a800000e0000 */
[----:B--2---:R1:W2:Y:S02]  /*e290*/  SHFL.IDX PT, R2, R6, 0x3, 0x181f ;  /* 0x00781f0006027f89 */ /* 0x0042a400000e0000 */
.L_x_203:
[----:B------:R-:W-:Y:S02]  /*e2a0*/  IADD3 R3, R0, 0x30, RZ ;  /* 0x0000003000037810 */ /* 0x000fe40007ffe0ff */
[----:B------:R-:W-:Y:S02]  /*e2b0*/  SHF.R.S32.HI R8, RZ, 0x1f, R231 ;  /* 0x0000001fff087819 */ /* 0x000fe400000114e7 */
[----:B------:R-:W-:-:S13]  /*e2c0*/  ISETP.GE.OR P2, PT, R3, R4, P0 ;  /* 0x000000040300720c */ /* 0x000fda0000746670 */
[----:B--2---:R-:W-:-:S04]  /*e2d0*/  @!P2 LEA R2, P1, R231, R2, 0x1 ;  /* 0x00000002e702a211 */ /* 0x004fc800078208ff */
[----:B------:R-:W-:-:S05]  /*e2e0*/  @!P2 LEA.HI.X R3, R231, R7, R8, 0x1, P1 ;  /* 0x00000007e703a211 */ /* 0x000fca00008f0c08 */
[----:B------:R2:W-:Y:S01]  /*e2f0*/  @!P2 ST.E.128 [R2.64], RZ ;  /* 0x000000ff0200a985 */ /* 0x0005e2000c101d06 */
[----:B------:R-:W-:Y:S05]  /*e300*/  BRA.DIV ~URZ, `(.L_x_130) ;  /* 0x00003a227f007947 */ /* 0x000fea000b800000 */
[----:B------:R1:W2:Y:S02]  /*e310*/  SHFL.IDX PT, R7, R5, 0x4, 0x181f ;  /* 0x00981f0005077f89 */ /* 0x0002a400000e0000 */
.L_x_204:
[----:B------:R-:W-:Y:S05]  /*e320*/  BRA.DIV ~URZ, `(.L_x_131) ;  /* 0x00003a727f007947 */ /* 0x000fea000b800000 */
[----:B--2---:R2:W1:Y:S02]  /*e330*/  SHFL.IDX PT, R2, R6, 0x4, 0x181f ;  /* 0x00981f0006027f89 */ /* 0x00446400000e0000 */
.L_x_205:
[----:B------:R-:W-:Y:S02]  /*e340*/  IADD3 R3, R0, 0x40, RZ ;  /* 0x0000004000037810 */ /* 0x000fe40007ffe0ff */
[----:B------:R-:W-:Y:S02]  /*e350*/  SHF.R.S32.HI R8, RZ, 0x1f, R231 ;  /* 0x0000001fff087819 */ /* 0x000fe400000114e7 */
[----:B------:R-:W-:-:S13]  /*e360*/  ISETP.GE.OR P2, PT, R3, R4, P0 ;  /* 0x000000040300720c */ /* 0x000fda0000746670 */
[----:B-1----:R-:W-:-:S04]  /*e370*/  @!P2 LEA R2, P1, R231, R2, 0x1 ;  /* 0x00000002e702a211 */ /* 0x002fc800078208ff */
[----:B------:R-:W-:-:S05]  /*e380*/  @!P2 LEA.HI.X R3, R231, R7, R8, 0x1, P1 ;  /* 0x00000007e703a211 */ /* 0x000fca00008f0c08 */
[----:B------:R1:W-:Y:S01]  /*e390*/  @!P2 ST.E.128 [R2.64], RZ ;  /* 0x000000ff0200a985 */ /* 0x0003e2000c101d06 */
[----:B------:R-:W-:Y:S05]  /*e3a0*/  BRA.DIV ~URZ, `(.L_x_132) ;  /* 0x00003a627f007947 */ /* 0x000fea000b800000 */
[----:B------:R1:W2:Y:S04]  /*e3b0*/  SHFL.IDX PT, R7, R5, 0x5, 0x181f ;  /* 0x00b81f0005077f89 */ /* 0x0002a800000e0000 */
[----:B-1----:R1:W3:Y:S02]  /*e3c0*/  SHFL.IDX PT, R2, R6, 0x5, 0x181f ;  /* 0x00b81f0006027f89 */ /* 0x0022e400000e0000 */
.L_x_206:
[----:B------:R-:W-:Y:S02]  /*e3d0*/  IADD3 R3, R0, 0x50, RZ ;  /* 0x0000005000037810 */ /* 0x000fe40007ffe0ff */
[----:B------:R-:W-:Y:S02]  /*e3e0*/  SHF.R.S32.HI R8, RZ, 0x1f, R231 ;  /* 0x0000001fff087819 */ /* 0x000fe400000114e7 */
[----:B------:R-:W-:-:S13]  /*e3f0*/  ISETP.GE.OR P2, PT, R3, R4, P0 ;  /* 0x000000040300720c */ /* 0x000fda0000746670 */
[----:B---3--:R-:W-:-:S04]  /*e400*/  @!P2 LEA R2, P1, R231, R2, 0x1 ;  /* 0x00000002e702a211 */ /* 0x008fc800078208ff */
[----:B--2---:R-:W-:-:S05]  /*e410*/  @!P2 LEA.HI.X R3, R231, R7, R8, 0x1, P1 ;  /* 0x00000007e703a211 */ /* 0x004fca00008f0c08 */
[----:B------:R2:W-:Y:S01]  /*e420*/  @!P2 ST.E.128 [R2.64], RZ ;  /* 0x000000ff0200a985 */ /* 0x0005e2000c101d06 */
[----:B------:R-:W-:Y:S05]  /*e430*/  BRA.DIV ~URZ, `(.L_x_133) ;  /* 0x00003aa27f007947 */ /* 0x000fea000b800000 */
[----:B------:R3:W1:Y:S02]  /*e440*/  SHFL.IDX PT, R7, R5, 0x6, 0x181f ;  /* 0x00d81f0005077f89 */ /* 0x00066400000e0000 */
.L_x_207:
[----:B------:R-:W-:Y:S05]  /*e450*/  BRA.DIV ~URZ, `(.L_x_134) ;  /* 0x00003af27f007947 */ /* 0x000fea000b800000 */
[----:B--2---:R2:W3:Y:S02]  /*e460*/  SHFL.IDX PT, R2, R6, 0x6, 0x181f ;  /* 0x00d81f0006027f89 */ /* 0x0044e400000e0000 */
.L_x_208:
[----:B------:R-:W-:Y:S02]  /*e470*/  IADD3 R3, R0, 0x60, RZ ;  /* 0x0000006000037810 */ /* 0x000fe40007ffe0ff */
[----:B------:R-:W-:Y:S02]  /*e480*/  SHF.R.S32.HI R8, RZ, 0x1f, R231 ;  /* 0x0000001fff087819 */ /* 0x000fe400000114e7 */
[----:B------:R-:W-:-:S13]  /*e490*/  ISETP.GE.OR P2, PT, R3, R4, P0 ;  /* 0x000000040300720c */ /* 0x000fda0000746670 */
[----:B---3--:R-:W-:-:S04]  /*e4a0*/  @!P2 LEA R2, P1, R231, R2, 0x1 ;  /* 0x00000002e702a211 */ /* 0x008fc800078208ff */
[----:B-1----:R-:W-:-:S05]  /*e4b0*/  @!P2 LEA.HI.X R3, R231, R7, R8, 0x1, P1 ;  /* 0x00000007e703a211 */ /* 0x002fca00008f0c08 */
[----:B------:R1:W-:Y:S01]  /*e4c0*/  @!P2 ST.E.128 [R2.64], RZ ;  /* 0x000000ff0200a985 */ /* 0x0003e2000c101d06 */
[----:B------:R-:W-:Y:S05]  /*e4d0*/  BRA.DIV ~URZ, `(.L_x_135) ;  /* 0x00003ae27f007947 */ /* 0x000fea000b800000 */
[----:B----4-:R-:W3:Y:S04]  /*e4e0*/  SHFL.IDX PT, R5, R5, 0x7, 0x181f ;  /* 0x00f81f0005057f89 */ /* 0x010ee800000e0000 */
[----:B-1----:R1:W4:Y:S02]  /*e4f0*/  SHFL.IDX PT, R2, R6, 0x7, 0x181f ;  /* 0x00f81f0006027f89 */ /* 0x00232400000e0000 */
.L_x_209:
[----:B------:R-:W-:Y:S02]  /*e500*/  IADD3 R0, R0, 0x70, RZ ;  /* 0x0000007000007810 */ /* 0x000fe40007ffe0ff */
[----:B-12---:R-:W-:Y:S02]  /*e510*/  SHF.R.S32.HI R6, RZ, 0x1f, R231 ;  /* 0x0000001fff067819 */ /* 0x006fe400000114e7 */
[----:B------:R-:W-:-:S13]  /*e520*/  ISETP.GE.OR P1, PT, R0, R4, P0 ;  /* 0x000000040000720c */ /* 0x000fda0000726670 */
[----:B----4-:R-:W-:-:S04]  /*e530*/  @!P1 LEA R2, P0, R231, R2, 0x1 ;  /* 0x00000002e7029211 */ /* 0x010fc800078008ff */
[----:B---3--:R-:W-:-:S05]  /*e540*/  @!P1 LEA.HI.X R3, R231, R5, R6, 0x1, P0 ;  /* 0x00000005e7039211 */ /* 0x008fca00000f0c06 */
[----:B------:R1:W-:Y:S04]  /*e550*/  @!P1 ST.E.128 [R2.64], RZ ;  /* 0x000000ff02009985 */ /* 0x0003e8000c101d06 */
.L_x_108:
[----:B------:R-:W-:Y:S05]  /*e560*/  BSYNC B1 ;  /* 0x0000000000017941 */ /* 0x000fea0003800000 */
.L_x_92:
[----:B-1----:R-:W5:Y:S02]  /*e570*/  LDL R0, [R1+0xc4] ;  /* 0x0000c40001007983 */ /* 0x002f640000100800 */
[----:B-----5:R-:W-:-:S13]  /*e580*/  ISETP.NE.AND P0, PT, R0, RZ, PT ;  /* 0x000000ff0000720c */ /* 0x020fda0003f05270 */
[----:B------:R-:W-:Y:S01]  /*e590*/  @P0 WARPSYNC 0xffffffff ;  /* 0xffffffff00000948 */ /* 0x000fe20003800000 */
[----:B------:R-:W-:Y:S06]  /*e5a0*/  @P0 BAR.SYNC.DEFER_BLOCKING 0x5, 0x80 ;  /* 0x0142000000000b1d */ /* 0x000fec0000010000 */
[----:B--23--:R-:W1:Y:S04]  /*e5b0*/  @P0 LDS.128 R4, [0x9100] ;  /* 0x00910000ff040984 */ /* 0x00ce680000000c00 */
[----:B-1----:R1:W-:Y:S04]  /*e5c0*/  @P0 STL.64 [R1+0x40], R4 ;  /* 0x0000400401000387 */ /* 0x0023e80000100a00 */
[----:B------:R1:W-:Y:S04]  /*e5d0*/  @P0 STL.64 [R1+0x48], R6 ;  /* 0x0000480601000387 */ /* 0x0003e80000100a00 */
[----:B------:R-:W-:Y:S06]  /*e5e0*/  @P0 BAR.ARV 0x4, 0x80 ;  /* 0x0102000000000b1d */ /* 0x000fec0000002000 */
[----:B------:R-:W-:Y:S05]  /*e5f0*/  @P0 BRA `(.L_x_136) ;  /* 0x00000b9000000947 */ /* 0x000fea0003800000 */
[----:B------:R-:W2:Y:S01]  /*e600*/  S2R R0, SR_TID.X ;  /* 0x0000000000007919 */ /* 0x000ea20000002100 */
[----:B-1----:R-:W-:Y:S01]  /*e610*/  IMAD.MOV.U32 R7, RZ, RZ, RZ ;  /* 0x000000ffff077224 */ /* 0x002fe200078e00ff */
[----:B--2---:R-:W-:-:S04]  /*e620*/  LOP3.LUT R13, R0, 0x1f, RZ, 0xc0, !PT ;  /* 0x0000001f000d7812 */ /* 0x004fc800078ec0ff */
[----:B------:R-:W-:Y:S01]  /*e630*/  ISETP.NE.AND P5, PT, R13, 0x1f, PT ;  /* 0x0000001f0d00780c */ /* 0x000fe20003fa5270 */
[----:B------:R-:W-:Y:S10]  /*e640*/  BRA.DIV ~URZ, `(.L_x_137) ;  /* 0x00003a427f007947 */ /* 0x000ff4000b800000 */
[----:B------:R1:W2:Y:S02]  /*e650*/  SHFL.IDX PT, R9, R57, RZ, 0x1f ;  /* 0x00001fff39097589 */ /* 0x0002a400000e0000 */
.L_x_210:
[----:B------:R-:W-:Y:S05]  /*e660*/  BRA.DIV ~URZ, `(.L_x_138) ;  /* 0x00003a927f007947 */ /* 0x000fea000b800000 */
[----:B------:R3:W1:Y:S02]  /*e670*/  SHFL.IDX PT, R8, R57, 0x1, 0x1f ;  /* 0x00201f0039087f89 */ /* 0x00066400000e0000 */
.L_x_211:
[----:B------:R-:W5:Y:S01]  /*e680*/  LDL R0, [R1+0x4c] ;  /* 0x00004c0001007983 */ /* 0x000f620000100800 */
[----:B------:R-:W-:Y:S02]  /*e690*/  IMAD.MOV.U32 R6, RZ, RZ, RZ ;  /* 0x000000ffff067224 */ /* 0x000fe400078e00ff */
[----:B-----5:R-:W-:-:S05]  /*e6a0*/  IMAD.IADD R0, R0, 0x1, R13 ;  /* 0x0000000100007824 */ /* 0x020fca00078e020d */
[----:B------:R-:W-:-:S13]  /*e6b0*/  ISETP.GE.OR P0, PT, R0, c[0x0][0x53c], !P5 ;  /* 0x00014f0000007a0c */ /* 0x000fda0006f06670 */
[----:B------:R-:W-:Y:S01]  /*e6c0*/  @!P0 IMAD.MOV.U32 R2, RZ, RZ, 0x4 ;  /* 0x00000004ff028424 */ /* 0x000fe200078e00ff */
[----:B----4-:R-:W-:-:S03]  /*e6d0*/  @!P0 MOV R3, 0x4 ;  /* 0x0000000400038802 */ /* 0x010fc60000000f00 */
[----:B------:R-:W-:-:S04]  /*e6e0*/  @!P0 IMAD.WIDE R4, R0, R2, c[0x0][0x580] ;  /* 0x0001600000048625 */ /* 0x000fc800078e0202 */
[----:B------:R-:W-:Y:S01]  /*e6f0*/  @!P0 IMAD.WIDE R2, R0, R3, c[0x0][0x578] ;  /* 0x00015e0000028625 */ /* 0x000fe200078e0203 */
[----:B------:R-:W4:Y:S04]  /*e700*/  @!P0 LDG.E R6, [R4.64] ;  /* 0x0000000604068981 */ /* 0x000f28000c1e1900 */
[----:B------:R-:W4:Y:S01]  /*e710*/  @!P0 LDG.E R7, [R2.64] ;  /* 0x0000000602078981 */ /* 0x000f22000c1e1900 */
[C---:B------:R-:W-:Y:S02]  /*e720*/  ISETP.GE.U32.AND P4, PT, R13.reuse, 0x10, PT ;  /* 0x000000100d00780c */ /* 0x040fe40003f86070 */
[C---:B------:R-:W-:Y:S02]  /*e730*/  ISETP.GE.U32.AND P3, PT, R13.reuse, 0x8, PT ;  /* 0x000000080d00780c */ /* 0x040fe40003f66070 */
[----:B------:R-:W-:-:S02]  /*e740*/  ISETP.GE.U32.AND P2, PT, R13, 0x4, PT ;  /* 0x000000040d00780c */ /* 0x000fc40003f46070 */
[C---:B------:R-:W-:Y:S02]  /*e750*/  ISETP.GE.U32.AND P1, PT, R13.reuse, 0x2, PT ;  /* 0x000000020d00780c */ /* 0x040fe40003f26070 */
[----:B------:R-:W-:Y:S02]  /*e760*/  ISETP.NE.AND P0, PT, R13, RZ, PT ;  /* 0x000000ff0d00720c */ /* 0x000fe40003f05270 */
[----:B------:R-:W-:Y:S01]  /*e770*/  MOV R12, RZ ;  /* 0x000000ff000c7202 */ /* 0x000fe20000000f00 */
[----:B----4-:R-:W-:Y:S01]  /*e780*/  IMAD R0, R7, R6, RZ ;  /* 0x0000000607007224 */ /* 0x010fe200078e02ff */
[----:B------:R-:W-:Y:S07]  /*e790*/  BRA.DIV ~URZ, `(.L_x_139) ;  /* 0x000039d27f007947 */ /* 0x000fee000b800000 */
[----:B------:R4:W3:Y:S02]  /*e7a0*/  SHFL.UP PT, R4, R0, 0x1, RZ ;  /* 0x0420000000047989 */ /* 0x0008e400000e00ff */
.L_x_212:
[----:B---3--:R-:W-:-:S04]  /*e7b0*/  SEL R4, R4, RZ, P0 ;  /* 0x000000ff04047207 */ /* 0x008fc80000000000 */
[----:B----4-:R-:W-:Y:S01]  /*e7c0*/  IADD3 R0, R0, R4, RZ ;  /* 0x0000000400007210 */ /* 0x010fe20007ffe0ff */
[----:B------:R-:W-:Y:S05]  /*e7d0*/  BRA.DIV ~URZ, `(.L_x_140) ;  /* 0x000039d27f007947 */ /* 0x000fea000b800000 */
[----:B------:R-:W3:Y:S02]  /*e7e0*/  SHFL.UP PT, R2, R0, 0x2, RZ ;  /* 0x0440000000027989 */ /* 0x000ee400000e00ff */
[----:B---3--:R-:W-:-:S05]  /*e7f0*/  SEL R2, R2, RZ, P1 ;  /* 0x000000ff02027207 */ /* 0x008fca0000800000 */
[----:B------:R-:W-:-:S05]  /*e800*/  IMAD.IADD R4, R0, 0x1, R2 ;  /* 0x0000000100047824 */ /* 0x000fca00078e0202 */
        /* <DEDUP_REMOVED lines=9> */
[----:B------:R3:W4:Y:S02]  /*e8a0*/  SHFL.IDX PT, R0, R4, 0x1f, 0x1f ;  /* 0x03e01f0004007f89 */ /* 0x00072400000e0000 */
.L_x_213:
[----:B----4-:R-:W-:Y:S01]  /*e8b0*/  IMAD R0, R0, c[0x0][0x538], RZ ;  /* 0x00014e0000007a24 */ /* 0x010fe200078e02ff */
[----:B------:R-:W-:Y:S04]  /*e8c0*/  BSSY B1, `(.L_x_141) ;  /* 0x0000083000017945 */ /* 0x000fe80003800000 */
[----:B-1----:R-:W-:-:S04]  /*e8d0*/  IADD3 R8, R0, R8, RZ ;  /* 0x0000000800087210 */ /* 0x002fc80007ffe0ff */
[----:B--2---:R-:W-:-:S13]  /*e8e0*/  ISETP.GT.AND P6, PT, R8, R9, PT ;  /* 0x000000090800720c */ /* 0x004fda0003fc4270 */
[----:B------:R-:W-:Y:S05]  /*e8f0*/  @P6 BRA `(.L_x_142) ;  /* 0x0000025000006947 */ /* 0x000fea0003800000 */
.L_x_146:
[----:B------:R-:W2:Y:S02]  /*e900*/  LDL.LU R0, [R1+0x4c] ;  /* 0x00004c0001007983 */ /* 0x000ea40000300800 */
[----:B--2---:R-:W-:-:S04]  /*e910*/  IADD3 R0, R0, 0x1f, RZ ;  /* 0x0000001f00007810 */ /* 0x004fc80007ffe0ff */
[----:B------:R-:W-:-:S13]  /*e920*/  ISETP.GE.AND P6, PT, R0, c[0x0][0x53c], PT ;  /* 0x00014f0000007a0c */ /* 0x000fda0003fc6270 */
[----:B------:R-:W-:Y:S05]  /*e930*/  @P6 BRA `(.L_x_143) ;  /* 0x0000076000006947 */ /* 0x000fea0003800000 */
[----:B------:R1:W-:Y:S01]  /*e940*/  STL [R1+0x4c], R0 ;  /* 0x00004c0001007387 */ /* 0x0003e20000100800 */
[----:B------:R-:W-:Y:S01]  /*e950*/  CS2R R6, SRZ ;  /* 0x0000000000067805 */ /* 0x000fe2000001ff00 */
[----:B-1----:R-:W-:-:S04]  /*e960*/  IADD3 R0, R0, R13, RZ ;  /* 0x0000000d00007210 */ /* 0x002fc80007ffe0ff */
[----:B------:R-:W-:-:S13]  /*e970*/  ISETP.GE.OR P6, PT, R0, c[0x0][0x53c], !P5 ;  /* 0x00014f0000007a0c */ /* 0x000fda0006fc6670 */
[----:B------:R-:W-:Y:S02]  /*e980*/  @!P6 MOV R2, 0x4 ;  /* 0x000000040002e802 */ /* 0x000fe40000000f00 */
[----:B------:R-:W-:-:S03]  /*e990*/  @!P6 MOV R3, 0x4 ;  /* 0x000000040003e802 */ /* 0x000fc60000000f00 */
[----:B---3--:R-:W-:-:S04]  /*e9a0*/  @!P6 IMAD.WIDE R4, R0, R2, c[0x0][0x580] ;  /* 0x000160000004e625 */ /* 0x008fc800078e0202 */
[----:B------:R-:W-:Y:S01]  /*e9b0*/  @!P6 IMAD.WIDE R2, R0, R3, c[0x0][0x578] ;  /* 0x00015e000002e625 */ /* 0x000fe200078e0203 */
[----:B------:R-:W2:Y:S04]  /*e9c0*/  @!P6 LDG.E R6, [R4.64] ;  /* 0x000000060406e981 */ /* 0x000ea8000c1e1900 */
[----:B------:R-:W2:Y:S02]  /*e9d0*/  @!P6 LDG.E R7, [R2.64] ;  /* 0x000000060207e981 */ /* 0x000ea4000c1e1900 */
[----:B--2---:R-:W-:Y:S01]  /*e9e0*/  IMAD R0, R7, R6, RZ ;  /* 0x0000000607007224 */ /* 0x004fe200078e02ff */
[----:B------:R-:W-:Y:S05]  /*e9f0*/  BRA.DIV ~URZ, `(.L_x_144) ;  /* 0x000039627f007947 */ /* 0x000fea000b800000 */
[----:B------:R1:W2:Y:S02]  /*ea00*/  SHFL.UP PT, R2, R0, 0x1, RZ ;  /* 0x0420000000027989 */ /* 0x0002a400000e00ff */
.L_x_214:
        /* <DEDUP_REMOVED lines=16> */
.L_x_215:
[----:B--2---:R-:W-:-:S05]  /*eb10*/  IMAD R0, R0, c[0x0][0x538], RZ ;  /* 0x00014e0000007a24 */ /* 0x004fca00078e02ff */
[----:B------:R-:W-:-:S04]  /*eb20*/  IADD3 R8, R0, R8, RZ ;  /* 0x0000000800087210 */ /* 0x000fc80007ffe0ff */
[----:B------:R-:W-:-:S13]  /*eb30*/  ISETP.GT.AND P6, PT, R8, R9, PT ;  /* 0x000000090800720c */ /* 0x000fda0003fc4270 */
[----:B-1----:R-:W-:Y:S05]  /*eb40*/  @!P6 BRA `(.L_x_146) ;  /* 0xfffffdb00000e947 */ /* 0x002fea000383ffff */
.L_x_142:
[----:B------:R-:W-:-:S05]  /*eb50*/  IADD3 R8, -R0, R8, RZ ;  /* 0x0000000800087210 */ /* 0x000fca0007ffe1ff */
[----:B------:R-:W-:-:S05]  /*eb60*/  IMAD R0, R4, c[0x0][0x538], R8 ;  /* 0x00014e0004007a24 */ /* 0x000fca00078e0208 */
[----:B------:R-:W-:Y:S01]  /*eb70*/  ISETP.GT.AND P0, PT, R0, R9, PT ;  /* 0x000000090000720c */ /* 0x000fe20003f04270 */
[----:B------:R-:W-:-:S12]  /*eb80*/  BRA.DIV ~URZ, `(.L_x_147) ;  /* 0x000039d27f007947 */ /* 0x000fd8000b800000 */
[----:B------:R-:W-:-:S04]  /*eb90*/  VOTE.ANY R0, PT, !P0 ;  /* 0x0000000000007806 */ /* 0x000fc800040e0100 */
.L_x_216:
[----:B------:R1:W2:Y:S01]  /*eba0*/  POPC R11, R0 ;  /* 0x00000000000b7309 */ /* 0x0002a20000000000 */
[----:B------:R-:W-:Y:S05]  /*ebb0*/  BRA.DIV ~URZ, `(.L_x_148) ;  /* 0x000039e27f007947 */ /* 0x000fea000b800000 */
[----:B--2---:R2:W4:Y:S04]  /*ebc0*/  SHFL.IDX PT, R6, R6, R11, 0x1f ;  /* 0x00001f0b06067589 */ /* 0x00452800000e0000 */
[----:B------:R2:W1:Y:S02]  /*ebd0*/  SHFL.IDX PT, R7, R7, R11, 0x1f ;  /* 0x00001f0b07077589 */ /* 0x00046400000e0000 */
.L_x_217:
[----:B------:R-:W-:Y:S01]  /*ebe0*/  ISETP.NE.AND P0, PT, R0, RZ, PT ;  /* 0x000000ff0000720c */ /* 0x000fe20003f05270 */
[----:B------:R-:W-:-:S12]  /*ebf0*/  BSSY B0, `(.L_x_149) ;  /* 0x0000005000007945 */ /* 0x000fd80003800000 */
[----:B------:R-:W-:Y:S05]  /*ec00*/  @!P0 BRA `(.L_x_150) ;  /* 0x0000003000008947 */ /* 0x000fea0003800000 */
[----:B-1----:R-:W-:Y:S01]  /*ec10*/  IADD3 R0, R11, -0x1, RZ ;  /* 0xffffffff0b007810 */ /* 0x002fe20007ffe0ff */
[----:B------:R-:W-:Y:S05]  /*ec20*/  BRA.DIV ~URZ, `(.L_x_151) ;  /* 0x00003a427f007947 */ /* 0x000fea000b800000 */
[----:B------:R1:W2:Y:S02]  /*ec30*/  SHFL.IDX PT, R12, R4, R0, 0x1f ;  /* 0x00001f00040c7589 */ /* 0x0002a400000e0000 */
.L_x_150:
[----:B------:R-:W-:Y:S05]  /*ec40*/  BSYNC B0 ;  /* 0x0000000000007941 */ /* 0x000fea0003800000 */
.L_x_149:
[----:B--2---:R-:W-:Y:S01]  /*ec50*/  IMAD R5, R12, c[0x0][0x538], R8 ;  /* 0x00014e000c057a24 */ /* 0x004fe200078e0208 */
[----:B-1-34-:R-:W-:Y:S02]  /*ec60*/  IABS R4, R6 ;  /* 0x0000000600047213 */ /* 0x01afe40000000000 */
[----:B------:R-:W-:Y:S01]  /*ec70*/  IABS R0, R7 ;  /* 0x0000000700007213 */ /* 0x000fe20000000000 */
[----:B------:R-:W-:Y:S01]  /*ec80*/  IMAD.IADD R10, R9, 0x1, -R5 ;  /* 0x00000001090a7824 */ /* 0x000fe200078e0a05 */
[----:B------:R1:W-:Y:S01]  /*ec90*/  STL [R1+0x40], R5 ;  /* 0x0000400501007387 */ /* 0x0003e20000100800 */
[----:B------:R-:W2:Y:S03]  /*eca0*/  I2F.RP R2, R4 ;  /* 0x0000000400027306 */ /* 0x000ea60000209400 */
[----:B------:R-:W3:Y:S05]  /*ecb0*/  LDL.LU R14, [R1+0x4c] ;  /* 0x00004c00010e7983 */ /* 0x000eea0000300800 */
[----:B--2---:R-:W2:Y:S02]  /*ecc0*/  MUFU.RCP R2, R2 ;  /* 0x0000000200027308 */ /* 0x004ea40000001000 */
[----:B--2---:R-:W-:-:S06]  /*ecd0*/  IADD3 R2, R2, 0xffffffe, RZ ;  /* 0x0ffffffe02027810 */ /* 0x004fcc0007ffe0ff */
[----:B------:R-:W2:Y:S01]  /*ece0*/  F2I.FTZ.U32.TRUNC.NTZ R3, R2 ;  /* 0x0000000200037305 */ /* 0x000ea2000021f000 */
[----:B-1----:R-:W-:Y:S01]  /*ecf0*/  IMAD.MOV.U32 R5, RZ, RZ, R0 ;  /* 0x000000ffff057224 */ /* 0x002fe200078e0000 */
[----:B------:R-:W-:Y:S02]  /*ed00*/  IABS R0, R6 ;  /* 0x0000000600007213 */ /* 0x000fe40000000000 */
[----:B------:R-:W-:-:S04]  /*ed10*/  IABS R9, R10 ;  /* 0x0000000a00097213 */ /* 0x000fc80000000000 */
[----:B------:R-:W1:Y:S01]  /*ed20*/  I2F.RP R12, R5 ;  /* 0x00000005000c7306 */ /* 0x000e620000209400 */
[----:B--2---:R-:W-:-:S04]  /*ed30*/  IMAD.MOV R2, RZ, RZ, -R3 ;  /* 0x000000ffff027224 */ /* 0x004fc800078e0a03 */
[----:B------:R-:W-:Y:S01]  /*ed40*/  IMAD R8, R2, R4, RZ ;  /* 0x0000000402087224 */ /* 0x000fe200078e02ff */
[----:B------:R-:W-:Y:S01]  /*ed50*/  MOV R2, RZ ;  /* 0x000000ff00027202 */ /* 0x000fe20000000f00 */
[----:B------:R-:W-:-:S04]  /*ed60*/  IMAD.MOV R0, RZ, RZ, -R0 ;  /* 0x000000ffff007224 */ /* 0x000fc800078e0a00 */
[----:B------:R-:W-:-:S04]  /*ed70*/  IMAD.HI.U32 R8, R3, R8, R2 ;  /* 0x0000000803087227 */ /* 0x000fc800078e0002 */
[----:B------:R-:W-:Y:S02]  /*ed80*/  IMAD.MOV.U32 R2, RZ, RZ, R9 ;  /* 0x000000ffff027224 */ /* 0x000fe400078e0009 */
[----:B------:R-:W-:Y:S02]  /*ed90*/  IMAD.MOV.U32 R3, RZ, RZ, R0 ;  /* 0x000000ffff037224 */ /* 0x000fe400078e0000 */
[----:B------:R-:W-:-:S04]  /*eda0*/  IMAD.HI.U32 R0, R8, R2, RZ ;  /* 0x0000000208007227 */ /* 0x000fc800078e00ff */
[----:B------:R-:W-:Y:S02]  /*edb0*/  IMAD R2, R0, R3, R2 ;  /* 0x0000000300027224 */ /* 0x000fe400078e0202 */
[----:B-1----:R-:W1:Y:S03]  /*edc0*/  MUFU.RCP R3, R12 ;  /* 0x0000000c00037308 */ /* 0x002e660000001000 */
[----:B------:R-:W-:Y:S02]  /*edd0*/  ISETP.GT.U32.AND P1, PT, R4, R2, PT ;  /* 0x000000020400720c */ /* 0x000fe40003f24070 */
[----:B-1----:R-:W-:-:S11]  /*ede0*/  IADD3 R3, R3, 0xffffffe, RZ ;  /* 0x0ffffffe03037810 */ /* 0x002fd60007ffe0ff */
[-C--:B------:R-:W-:Y:S01]  /*edf0*/  @!P1 IADD3 R2, R2, -R4.reuse, RZ ;  /* 0x8000000402029210 */ /* 0x080fe20007ffe0ff */
[----:B------:R-:W1:Y:S03]  /*ee00*/  F2I.FTZ.U32.TRUNC.NTZ R3, R3 ;  /* 0x0000000300037305 */ /* 0x000e66000021f000 */
[----:B------:R-:W-:Y:S02]  /*ee10*/  ISETP.GE.U32.AND P2, PT, R2, R4, PT ;  /* 0x000000040200720c */ /* 0x000fe40003f46070 */
[----:B------:R-:W-:Y:S02]  /*ee20*/  LOP3.LUT R2, R10, R6, RZ, 0x3c, !PT ;  /* 0x000000060a027212 */ /* 0x000fe400078e3cff */
[----:B------:R-:W-:Y:S02]  /*ee30*/  @!P1 IADD3 R0, R0, 0x1, RZ ;  /* 0x0000000100009810 */ /* 0x000fe40007ffe0ff */
[----:B------:R-:W-:-:S02]  /*ee40*/  ISETP.GE.AND P0, PT, R2, RZ, PT ;  /* 0x000000ff0200720c */ /* 0x000fc40003f06270 */
[----:B------:R-:W-:-:S05]  /*ee50*/  ISETP.NE.AND P1, PT, R6, RZ, PT ;  /* 0x000000ff0600720c */ /* 0x000fca0003f25270 */
[----:B------:R-:W-:Y:S01]  /*ee60*/  @P2 IADD3 R0, R0, 0x1, RZ ;  /* 0x0000000100002810 */ /* 0x000fe20007ffe0ff */
[----:B-1----:R-:W-:-:S04]  /*ee70*/  IMAD.MOV R2, RZ, RZ, -R3 ;  /* 0x000000ffff027224 */ /* 0x002fc800078e0a03 */
[----:B------:R-:W-:Y:S01]  /*ee80*/  IMAD.MOV.U32 R4, RZ, RZ, R2 ;  /* 0x000000ffff047224 */ /* 0x000fe200078e0002 */
[----:B------:R-:W-:Y:S01]  /*ee90*/  IABS R2, R7 ;  /* 0x0000000700027213 */ /* 0x000fe20000000000 */
[----:B------:R-:W-:Y:S01]  /*eea0*/  @!P0 IMAD.MOV R0, RZ, RZ, -R0 ;  /* 0x000000ffff008224 */ /* 0x000fe200078e0a00 */
[----:B------:R-:W-:Y:S01]  /*eeb0*/  @!P1 LOP3.LUT R0, RZ, R6, RZ, 0x33, !PT ;  /* 0x00000006ff009212 */ /* 0x000fe200078e33ff */
[----:B------:R-:W-:Y:S01]  /*eec0*/  IMAD R4, R4, R5, RZ ;  /* 0x0000000504047224 */ /* 0x000fe200078e02ff */
[----:B------:R-:W-:Y:S01]  /*eed0*/  IADD3 R8, RZ, -R2, RZ ;  /* 0x80000002ff087210 */ /* 0x000fe20007ffe0ff */
[----:B------:R-:W-:Y:S01]  /*eee0*/  IMAD.MOV.U32 R2, RZ, RZ, RZ ;  /* 0x000000ffff027224 */ /* 0x000fe200078e00ff */
[----:B------:R-:W-:-:S03]  /*eef0*/  IABS R9, R0 ;  /* 0x0000000000097213 */ /* 0x000fc60000000000 */
[----:B------:R-:W-:Y:S01]  /*ef00*/  IMAD.HI.U32 R2, R3, R4, R2 ;  /* 0x0000000403027227 */ /* 0x000fe200078e0002 */
[----:B------:R-:W-:-:S03]  /*ef10*/  MOV R4, R8 ;  /* 0x0000000800047202 */ /* 0x000fc60000000f00 */
[----:B------:R-:W-:-:S04]  /*ef20*/  IMAD.MOV.U32 R3, RZ, RZ, R9 ;  /* 0x000000ffff037224 */ /* 0x000fc800078e0009 */
[----:B------:R-:W-:-:S04]  /*ef30*/  IMAD.HI.U32 R2, R2, R3, RZ ;  /* 0x0000000302027227 */ /* 0x000fc800078e00ff */
[----:B------:R-:W-:-:S05]  /*ef40*/  IMAD R3, R2, R4, R3 ;  /* 0x0000000402037224 */ /* 0x000fca00078e0203 */
[----:B------:R-:W-:-:S13]  /*ef50*/  ISETP.GT.U32.AND P1, PT, R5, R3, PT ;  /* 0x000000030500720c */ /* 0x000fda0003f24070 */
[----:B------:R-:W-:-:S05]  /*ef60*/  @!P1 IMAD.IADD R3, R3, 0x1, -R5 ;  /* 0x0000000103039824 */ /* 0x000fca00078e0a05 */
[----:B------:R-:W-:Y:S02]  /*ef70*/  ISETP.GE.U32.AND P2, PT, R3, R5, PT ;  /* 0x000000050300720c */ /* 0x000fe40003f46070 */
[----:B------:R-:W-:Y:S02]  /*ef80*/  LOP3.LUT R3, R0, R7, RZ, 0x3c, !PT ;  /* 0x0000000700037212 */ /* 0x000fe400078e3cff */
[----:B------:R-:W-:Y:S02]  /*ef90*/  @!P1 IADD3 R2, R2, 0x1, RZ ;  /* 0x0000000102029810 */ /* 0x000fe40007ffe0ff */
[----:B------:R-:W-:Y:S02]  /*efa0*/  ISETP.GE.AND P0, PT, R3, RZ, PT ;  /* 0x000000ff0300720c */ /* 0x000fe40003f06270 */
[----:B------:R-:W-:-:S05]  /*efb0*/  ISETP.NE.AND P1, PT, R7, RZ, PT ;  /* 0x000000ff0700720c */ /* 0x000fca0003f25270 */
[----:B------:R-:W-:-:S06]  /*efc0*/  @P2 IADD3 R2, R2, 0x1, RZ ;  /* 0x0000000102022810 */ /* 0x000fcc0007ffe0ff */
[----:B------:R-:W-:Y:S02]  /*efd0*/  @!P0 IMAD.MOV R2, RZ, RZ, -R2 ;  /* 0x000000ffff028224 */ /* 0x000fe400078e0a02 */
[----:B------:R-:W-:-:S04]  /*efe0*/  @!P1 LOP3.LUT R2, RZ, R7, RZ, 0x33, !PT ;  /* 0x00000007ff029212 */ /* 0x000fc800078e33ff */
[----:B------:R-:W-:Y:S01]  /*eff0*/  IADD3 R3, -R2, RZ, RZ ;  /* 0x000000ff02037210 */ /* 0x000fe20007ffe1ff */
[----:B------:R-:W-:Y:S02]  /*f000*/  IMAD R6, R0, R6, RZ ;  /* 0x0000000600067224 */ /* 0x000fe400078e02ff */
[C---:B------:R-:W-:Y:S02]  /*f010*/  IMAD R2, R7.reuse, 0x1000000, R2 ;  /* 0x0100000007027824 */ /* 0x040fe400078e0202 */
[----:B------:R-:W-:Y:S01]  /*f020*/  IMAD R0, R7, R3, R0 ;  /* 0x0000000307007224 */ /* 0x000fe200078e0200 */
[----:B------:R-:W-:-:S03]  /*f030*/  IADD3 R3, R10, -R6, RZ ;  /* 0x800000060a037210 */ /* 0x000fc60007ffe0ff */
[----:B------:R-:W-:-:S05]  /*f040*/  IMAD R0, R0, 0x10000, R2 ;  /* 0x0001000000007824 */ /* 0x000fca00078e0202 */
[----:B------:R1:W-:Y:S01]  /*f050*/  STL [R1+0x48], R0 ;  /* 0x0000480001007387 */ /* 0x0003e20000100800 */
[----:B---3--:R-:W-:-:S05]  /*f060*/  IMAD.IADD R14, R11, 0x1, R14 ;  /* 0x000000010b0e7824 */ /* 0x008fca00078e020e */
[----:B------:R1:W-:Y:S04]  /*f070*/  STL [R1+0x4c], R14 ;  /* 0x00004c0e01007387 */ /* 0x0003e80000100800 */
[----:B------:R1:W-:Y:S01]  /*f080*/  STL [R1+0x44], R3 ;  /* 0x0000440301007387 */ /* 0x0003e20000100800 */
[----:B------:R-:W-:Y:S05]  /*f090*/  BRA `(.L_x_152) ;  /* 0x0000005000007947 */ /* 0x000fea0003800000 */
.L_x_143:
[----:B------:R-:W-:Y:S01]  /*f0a0*/  MOV R0, c[0x0][0x53c] ;  /* 0x00014f0000007a02 */ /* 0x000fe20000000f00 */
[----:B------:R1:W-:Y:S04]  /*f0b0*/  STL [R1+0x40], R9 ;  /* 0x0000400901007387 */ /* 0x0003e80000100800 */
[----:B------:R1:W-:Y:S04]  /*f0c0*/  STL [R1+0x44], RZ ;  /* 0x000044ff01007387 */ /* 0x0003e80000100800 */
[----:B------:R1:W-:Y:S04]  /*f0d0*/  STL [R1+0x48], RZ ;  /* 0x000048ff01007387 */ /* 0x0003e80000100800 */
[----:B------:R1:W-:Y:S02]  /*f0e0*/  STL [R1+0x4c], R0 ;  /* 0x00004c0001007387 */ /* 0x0003e40000100800 */
.L_x_152:
[----:B------:R-:W-:Y:S05]  /*f0f0*/  BSYNC B1 ;  /* 0x0000000000017941 */ /* 0x000fea0003800000 */
.L_x_141:
[----:B---3--:R-:W2:Y:S04]  /*f100*/  LDL R4, [R1+0x40] ;  /* 0x0000400001047983 */ /* 0x008ea80000100800 */
[----:B------:R-:W2:Y:S04]  /*f110*/  LDL R5, [R1+0x44] ;  /* 0x0000440001057983 */ /* 0x000ea80000100800 */
[----:B------:R-:W2:Y:S04]  /*f120*/  LDL R6, [R1+0x48] ;  /* 0x0000480001067983 */ /* 0x000ea80000100800 */
[----:B------:R-:W2:Y:S01]  /*f130*/  LDL R7, [R1+0x4c] ;  /* 0x00004c0001077983 */ /* 0x000ea20000100800 */
[----:B------:R-:W-:Y:S03]  /*f140*/  WARPSYNC 0xffffffff ;  /* 0xffffffff00007948 */ /* 0x000fe60003800000 */
[----:B------:R-:W-:Y:S01]  /*f150*/  BAR.SYNC.DEFER_BLOCKING 0x4, 0x80 ;  /* 0x0102000000007b1d */ /* 0x000fe20000010000 */
[----:B------:R-:W-:-:S13]  /*f160*/  ISETP.NE.AND P0, PT, R13, RZ, PT ;  /* 0x000000ff0d00720c */ /* 0x000fda0003f05270 */
[----:B--2---:R2:W-:Y:S04]  /*f170*/  @!P0 STS.128 [0x9100], R4 ;  /* 0x00910004ff008388 */ /* 0x0045e80000000c00 */
[----:B------:R-:W-:Y:S06]  /*f180*/  BAR.ARV 0x5, 0x80 ;  /* 0x0142000000007b1d */ /* 0x000fec0000002000 */
.L_x_136:
[----:B-1----:R-:W3:Y:S02]  /*f190*/  LDL R0, [R1+0x4c] ;  /* 0x00004c0001007983 */ /* 0x002ee40000100800 */
[----:B---3--:R-:W-:-:S13]  /*f1a0*/  ISETP.GE.AND P0, PT, R0, c[0x0][0x53c], PT ;  /* 0x00014f0000007a0c */ /* 0x008fda0003f06270 */
[----:B--2-4-:R-:W-:Y:S01]  /*f1b0*/  @P0 CALL.REL.NOINC `(.L_x_153) ;  /* 0x0000001000000944 */ /* 0x014fe20003c00000 */
[----:B------:R-:W-:Y:S05]  /*f1c0*/  BRA `(.L_x_154) ;  /* 0xffff23f000007947 */ /* 0x000fea000383ffff */
.L_x_153:
[----:B------:R-:W-:Y:S05]  /*f1d0*/  EXIT ;  /* 0x000000000000794d */ /* 0x000fea0003800000 */
.L_x_34:
[----:B------:R-:W-:Y:S01]  /*f1e0*/  IMAD.MOV.U32 R0, RZ, RZ, R5 ;  /* 0x000000ffff007224 */ /* 0x000fe200078e0005 */
[----:B------:R-:W-:Y:S02]  /*f1f0*/  MOV R2, 0x1 ;  /* 0x0000000100027802 */ /* 0x000fe40000000f00 */
[----:B------:R-:W-:Y:S02]  /*f200*/  MOV R3, 0xf220 ;  /* 0x0000f22000037802 */ /* 0x000fe40000000f00 */
[----:B------:R-:W-:Y:S05]  /*f210*/  CALL.REL.NOINC `($__internal_2_$__cuda_sm70_shflsync_up_p) ;  /* 0x0000357000007944 */ /* 0x000fea0003c00000 */
[----:B------:R-:W-:Y:S01]  /*f220*/  MOV R0, R4 ;  /* 0x0000000400007202 */ /* 0x000fe20000000f00 */
[----:B------:R-:W-:Y:S05]  /*f230*/  BRA `(.L_x_155) ;  /* 0xffff123000007947 */ /* 0x000fea000383ffff */
.L_x_35:
[----:B------:R-:W-:Y:S01]  /*f240*/  IMAD.MOV.U32 R0, RZ, RZ, R5 ;  /* 0x000000ffff007224 */ /* 0x000fe200078e0005 */
[----:B------:R-:W-:Y:S02]  /*f250*/  MOV R2, 0x2 ;  /* 0x0000000200027802 */ /* 0x000fe40000000f00 */
[----:B------:R-:W-:Y:S02]  /*f260*/  MOV R3, 0xf280 ;  /* 0x0000f28000037802 */ /* 0x000fe40000000f00 */
[----:B------:R-:W-:Y:S05]  /*f270*/  CALL.REL.NOINC `($__internal_2_$__cuda_sm70_shflsync_up_p) ;  /* 0x0000351000007944 */ /* 0x000fea0003c00000 */
[----:B------:R-:W-:Y:S01]  /*f280*/  SEL R0, R4, RZ, P4 ;  /* 0x000000ff04007207 */ /* 0x000fe20002000000 */
[----:B------:R-:W-:Y:S01]  /*f290*/  IMAD.MOV.U32 R2, RZ, RZ, 0x4 ;  /* 0x00000004ff027424 */ /* 0x000fe200078e00ff */
[----:B------:R-:W-:-:S03]  /*f2a0*/  MOV R3, 0xf2d0 ;  /* 0x0000f2d000037802 */ /* 0x000fc60000000f00 */
[----:B------:R-:W-:Y:S02]  /*f2b0*/  IMAD.IADD R0, R5, 0x1, R0 ;  /* 0x0000000105007824 */ /* 0x000fe400078e0200 */
        /* <DEDUP_REMOVED lines=13> */
[----:B------:R-:W-:Y:S02]  /*f390*/  MOV R3, 0x1f ;  /* 0x0000001f00037802 */ /* 0x000fe40000000f00 */
[----:B------:R-:W-:Y:S01]  /*f3a0*/  MOV R2, 0xf3e0 ;  /* 0x0000f3e000027802 */ /* 0x000fe20000000f00 */
[----:B------:R-:W-:-:S04]  /*f3b0*/  IMAD.IADD R4, R0, 0x1, R4 ;  /* 0x0000000100047824 */ /* 0x000fc800078e0204 */
[----:B------:R-:W-:Y:S02]  /*f3c0*/  IMAD.MOV.U32 R56, RZ, RZ, R4 ;  /* 0x000000ffff387224 */ /* 0x000fe400078e0004 */
[----:B------:R-:W-:Y:S05]  /*f3d0*/  CALL.REL.NOINC `($__internal_1_$__cuda_sm70_shflsync_idx_p) ;  /* 0x0000336000007944 */ /* 0x000fea0003c00000 */
[----:B------:R-:W-:Y:S01]  /*f3e0*/  MOV R0, R58 ;  /* 0x0000003a00007202 */ /* 0x000fe20000000f00 */
[----:B------:R-:W-:Y:S05]  /*f3f0*/  BRA `(.L_x_156) ;  /* 0xffff117000007947 */ /* 0x000fea000383ffff */
.L_x_37:
[----:B------:R-:W-:Y:S02]  /*f400*/  SEL R0, RZ, 0x1, P0 ;  /* 0x00000001ff007807 */ /* 0x000fe40000000000 */
[----:B------:R-:W-:Y:S02]  /*f410*/  MOV R2, 0xf430 ;  /* 0x0000f43000027802 */ /* 0x000fe40000000f00 */
[----:B------:R-:W-:Y:S05]  /*f420*/  CALL.REL.NOINC `($__internal_3_$__cuda_sm70_votesync_ballot) ;  /* 0x000033d000007944 */ /* 0x000fea0003c00000 */
[----:B------:R-:W-:Y:S05]  /*f430*/  BRA `(.L_x_157) ;  /* 0xffff11c000007947 */ /* 0x000fea000383ffff */
.L_x_38:
[----:B------:R-:W-:Y:S01]  /*f440*/  IMAD.MOV.U32 R56, RZ, RZ, R8 ;  /* 0x000000ffff387224 */ /* 0x000fe200078e0008 */
[----:B--2---:R-:W-:Y:S01]  /*f450*/  MOV R10, R14 ;  /* 0x0000000e000a7202 */ /* 0x004fe20000000f00 */
[----:B------:R-:W-:Y:S01]  /*f460*/  IMAD.MOV.U32 R3, RZ, RZ, 0x1f ;  /* 0x0000001fff037424 */ /* 0x000fe200078e00ff */
[----:B------:R-:W-:Y:S02]  /*f470*/  MOV R2, 0xf490 ;  /* 0x0000f49000027802 */ /* 0x000fe40000000f00 */
[----:B-1----:R-:W-:Y:S05]  /*f480*/  CALL.REL.NOINC `($__internal_1_$__cuda_sm70_shflsync_idx_p) ;  /* 0x000032b000007944 */ /* 0x002fea0003c00000 */
[----:B------:R-:W-:Y:S01]  /*f490*/  IMAD.MOV.U32 R12, RZ, RZ, R58 ;  /* 0x000000ffff0c7224 */ /* 0x000fe200078e003a */
[----:B------:R-:W-:Y:S01]  /*f4a0*/  MOV R56, R7 ;  /* 0x0000000700387202 */ /* 0x000fe20000000f00 */
[----:B------:R-:W-:Y:S01]  /*f4b0*/  IMAD.MOV.U32 R6, RZ, RZ, RZ ;  /* 0x000000ffff067224 */ /* 0x000fe200078e00ff */
[----:B------:R-:W-:Y:S01]  /*f4c0*/  MOV R10, R14 ;  /* 0x0000000e000a7202 */ /* 0x000fe20000000f00 */
[----:B------:R-:W-:Y:S01]  /*f4d0*/  IMAD.MOV.U32 R3, RZ, RZ, 0x1f ;  /* 0x0000001fff037424 */ /* 0x000fe200078e00ff */
[----:B------:R-:W-:-:S02]  /*f4e0*/  MOV R2, 0xf500 ;  /* 0x0000f50000027802 */ /* 0x000fc40000000f00 */
[----:B------:R-:W-:Y:S05]  /*f4f0*/  CALL.REL.NOINC `($__internal_1_$__cuda_sm70_shflsync_idx_p) ;  /* 0x0000324000007944 */ /* 0x000fea0003c00000 */
[----:B------:R-:W-:Y:S01]  /*f500*/  MOV R11, R58 ;  /* 0x0000003a000b7202 */ /* 0x000fe20000000f00 */
[----:B------:R-:W-:Y:S05]  /*f510*/  BRA `(.L_x_158) ;  /* 0xffff113000007947 */ /* 0x000fea000383ffff */
.L_x_41:
[----:B------:R-:W-:Y:S01]  /*f520*/  IMAD.MOV.U32 R56, RZ, RZ, R4 ;  /* 0x000000ffff387224 */ /* 0x000fe200078e0004 */
[----:B------:R-:W-:-:S02]  /*f530*/  MOV R3, 0x1f ;  /* 0x0000001f00037802 */ /* 0x000fc40000000f00 */
[----:B------:R-:W-:Y:S02]  /*f540*/  MOV R2, 0xf560 ;  /* 0x0000f56000027802 */ /* 0x000fe40000000f00 */
[----:B-1234-:R-:W-:Y:S05]  /*f550*/  CALL.REL.NOINC `($__internal_1_$__cuda_sm70_shflsync_idx_p) ;  /* 0x000031e000007944 */ /* 0x01efea0003c00000 */
[----:B------:R-:W-:Y:S01]  /*f560*/  MOV R6, R58 ;  /* 0x0000003a00067202 */ /* 0x000fe20000000f00 */
[----:B------:R-:W-:Y:S05]  /*f570*/  BRA `(.L_x_40) ;  /* 0xffff113000007947 */ /* 0x000fea000383ffff */
.L_x_49:
[----:B------:R-:W-:Y:S01]  /*f580*/  IMAD.MOV.U32 R56, RZ, RZ, R5 ;  /* 0x000000ffff387224 */ /* 0x000fe200078e0005 */
[----:B------:R-:W-:Y:S01]  /*f590*/  MOV R10, RZ ;  /* 0x000000ff000a7202 */ /* 0x000fe20000000f00 */
[----:B------:R-:W-:Y:S01]  /*f5a0*/  IMAD.MOV.U32 R3, RZ, RZ, 0x181f ;  /* 0x0000181fff037424 */ /* 0x000fe200078e00ff */
[----:B------:R-:W-:Y:S02]  /*f5b0*/  MOV R2, 0xf5d0 ;  /* 0x0000f5d000027802 */ /* 0x000fe40000000f00 */
[----:B-----5:R-:W-:Y:S05]  /*f5c0*/  CALL.REL.NOINC `($__internal_1_$__cuda_sm70_shflsync_idx_p) ;  /* 0x0000317000007944 */ /* 0x020fea0003c00000 */
[----:B------:R-:W-:Y:S01]  /*f5d0*/  MOV R7, R58 ;  /* 0x0000003a00077202 */ /* 0x000fe20000000f00 */
[----:B------:R-:W-:Y:S05]  /*f5e0*/  BRA `(.L_x_159) ;  /* 0xffff2bd000007947 */ /* 0x000fea000383ffff */
.L_x_50:
[----:B------:R-:W-:Y:S01]  /*f5f0*/  IMAD.MOV.U32 R56, RZ, RZ, R6 ;  /* 0x000000ffff387224 */ /* 0x000fe200078e0006 */
[----:B------:R-:W-:Y:S01]  /*f600*/  MOV R10, RZ ;  /* 0x000000ff000a7202 */ /* 0x000fe20000000f00 */
[----:B------:R-:W-:Y:S01]  /*f610*/  IMAD.MOV.U32 R3, RZ, RZ, 0x181f ;  /* 0x0000181fff037424 */ /* 0x000fe200078e00ff */
[----:B------:R-:W-:Y:S02]  /*f620*/  MOV R2, 0xf640 ;  /* 0x0000f64000027802 */ /* 0x000fe40000000f00 */
[----:B-12--5:R-:W-:Y:S05]  /*f630*/  CALL.REL.NOINC `($__internal_1_$__cuda_sm70_shflsync_idx_p) ;  /* 0x0000310000007944 */ /* 0x026fea0003c00000 */
[----:B------:R-:W-:Y:S01]  /*f640*/  MOV R2, R58 ;  /* 0x0000003a00027202 */ /* 0x000fe20000000f00 */
[----:B------:R-:W-:Y:S05]  /*f650*/  BRA `(.L_x_160) ;  /* 0xffff2b8000007947 */ /* 0x000fea000383ffff */
.L_x_53:
[----:B------:R-:W-:Y:S01]  /*f660*/  IMAD.MOV.U32 R56, RZ, RZ, R5 ;  /* 0x000000ffff387224 */ /* 0x000fe200078e0005 */
[----:B------:R-:W-:Y:S01]  /*f670*/  MOV R10, 0x1 ;  /* 0x00000001000a7802 */ /* 0x000fe20000000f00 */
[----:B-1----:R-:W-:Y:S01]  /*f680*/  IMAD.MOV.U32 R3, RZ, RZ, 0x181f ;  /* 0x0000181fff037424 */ /* 0x002fe200078e00ff */
[----:B----4-:R-:W-:-:S02]  /*f690*/  MOV R2, 0xf6b0 ;  /* 0x0000f6b000027802 */ /* 0x010fc40000000f00 */
[----:B--2--5:R-:W-:Y:S05]  /*f6a0*/  CALL.REL.NOINC `($__internal_1_$__cuda_sm70_shflsync_idx_p) ;  /* 0x0000309000007944 */ /* 0x024fea0003c00000 */
[----:B------:R-:W-:Y:S01]  /*f6b0*/  IMAD.MOV.U32 R7, RZ, RZ, R58 ;  /* 0x000000ffff077224 */ /* 0x000fe200078e003a */
[----:B------:R-:W-:Y:S01]  /*f6c0*/  MOV R10, 0x1 ;  /* 0x00000001000a7802 */ /* 0x000fe20000000f00 */
[----:B------:R-:W-:Y:S01]  /*f6d0*/  IMAD.MOV.U32 R56, RZ, RZ, R6 ;  /* 0x000000ffff387224 */ /* 0x000fe200078e0006 */
[----:B------:R-:W-:-:S02]  /*f6e0*/  MOV R3, 0x181f ;  /* 0x0000181f00037802 */ /* 0x000fc40000000f00 */
[----:B------:R-:W-:Y:S02]  /*f6f0*/  MOV R2, 0xf710 ;  /* 0x0000f71000027802 */ /* 0x000fe40000000f00 */
[----:B------:R-:W-:Y:S05]  /*f700*/  CALL.REL.NOINC `($__internal_1_$__cuda_sm70_shflsync_idx_p) ;  /* 0x0000303000007944 */ /* 0x000fea0003c00000 */
[----:B------:R-:W-:Y:S01]  /*f710*/  MOV R2, R58 ;  /* 0x0000003a00027202 */ /* 0x000fe20000000f00 */
[----:B------:R-:W-:Y:S05]  /*f720*/  BRA `(.L_x_161) ;  /* 0xffff2c0000007947 */ /* 0x000fea000383ffff */
.L_x_56:
[----:B------:R-:W-:Y:S01]  /*f730*/  IMAD.MOV.U32 R56, RZ, RZ, R5 ;  /* 0x000000ffff387224 */ /* 0x000fe200078e0005 */
[----:B------:R-:W-:Y:S01]  /*f740*/  MOV R10, 0x2 ;  /* 0x00000002000a7802 */ /* 0x000fe20000000f00 */
[----:B-1----:R-:W-:Y:S01]  /*f750*/  IMAD.MOV.U32 R3, RZ, RZ, 0x181f ;  /* 0x0000181fff037424 */ /* 0x002fe200078e00ff */
[----:B------:R-:W-:Y:S02]  /*f760*/  MOV R2, 0xf780 ;  /* 0x0000f78000027802 */ /* 0x000fe40000000f00 */
[----:B--23-5:R-:W-:Y:S05]  /*f770*/  CALL.REL.NOINC `($__internal_1_$__cuda_sm70_shflsync_idx_p) ;  /* 0x00002fc000007944 */ /* 0x02cfea0003c00000 */
[----:B------:R-:W-:Y:S01]  /*f780*/  MOV R7, R58 ;  /* 0x0000003a00077202 */ /* 0x000fe20000000f00 */
[----:B------:R-:W-:Y:S05]  /*f790*/  BRA `(.L_x_162) ;  /* 0xffff2c7000007947 */ /* 0x000fea000383ffff */
.L_x_57:
[----:B------:R-:W-:Y:S01]  /*f7a0*/  IMAD.MOV.U32 R56, RZ, RZ, R6 ;  /* 0x000000ffff387224 */ /* 0x000fe200078e0006 */
[----:B------:R-:W-:Y:S01]  /*f7b0*/  MOV R10, 0x2 ;  /* 0x00000002000a7802 */ /* 0x000fe20000000f00 */
[----:B-1----:R-:W-:Y:S01]  /*f7c0*/  IMAD.MOV.U32 R3, RZ, RZ, 0x181f ;  /* 0x0000181fff037424 */ /* 0x002fe200078e00ff */
[----:B------:R-:W-:Y:S02]  /*f7d0*/  MOV R2, 0xf7f0 ;  /* 0x0000f7f000027802 */ /* 0x000fe40000000f00 */
[----:B--2345:R-:W-:Y:S05]  /*f7e0*/  CALL.REL.NOINC `($__internal_1_$__cuda_sm70_shflsync_idx_p) ;  /* 0x00002f5000007944 */ /* 0x03cfea0003c00000 */
[----:B------:R-:W-:Y:S01]  /*f7f0*/  MOV R2, R58 ;  /* 0x0000003a00027202 */ /* 0x000fe20000000f00 */
[----:B------:R-:W-:Y:S05]  /*f800*/  BRA `(.L_x_163) ;  /* 0xffff2c2000007947 */ /* 0x000fea000383ffff */
.L_x_60:
[----:B------:R-:W-:Y:S01]  /*f810*/  IMAD.MOV.U32 R56, RZ, RZ, R5 ;  /* 0x000000ffff387224 */ /* 0x000fe200078e0005 */
[----:B------:R-:W-:Y:S01]  /*f820*/  MOV R10, 0x3 ;  /* 0x00000003000a7802 */ /* 0x000fe20000000f00 */
[----:B--2---:R-:W-:Y:S01]  /*f830*/  IMAD.MOV.U32 R3, RZ, RZ, 0x181f ;  /* 0x0000181fff037424 */ /* 0x004fe200078e00ff */
[----:B------:R-:W-:-:S02]  /*f840*/  MOV R2, 0xf860 ;  /* 0x0000f86000027802 */ /* 0x000fc40000000f00 */
[----:B-1-345:R-:W-:Y:S05]  /*f850*/  CALL.REL.NOINC `($__internal_1_$__cuda_sm70_shflsync_idx_p) ;  /* 0x00002ee000007944 */ /* 0x03afea0003c00000 */
        /* <DEDUP_REMOVED lines=8> */
.L_x_63:
[----:B------:R-:W-:Y:S01]  /*f8e0*/  IMAD.MOV.U32 R56, RZ, RZ, R5 ;  /* 0x000000ffff387224 */ /* 0x000fe200078e0005 */
[----:B------:R-:W-:Y:S01]  /*f8f0*/  MOV R10, 0x4 ;  /* 0x00000004000a7802 */ /* 0x000fe20000000f00 */
[----:B-1----:R-:W-:Y:S01]  /*f900*/  IMAD.MOV.U32 R3, RZ, RZ, 0x181f ;  /* 0x0000181fff037424 */ /* 0x002fe200078e00ff */
[----:B--2---:R-:W-:Y:S02]  /*f910*/  MOV R2, 0xf930 ;  /* 0x0000f93000027802 */ /* 0x004fe40000000f00 */
[----:B---345:R-:W-:Y:S05]  /*f920*/  CALL.REL.NOINC `($__internal_1_$__cuda_sm70_shflsync_idx_p) ;  /* 0x00002e1000007944 */ /* 0x038fea0003c00000 */
[----:B------:R-:W-:Y:S01]  /*f930*/  MOV R7, R58 ;  /* 0x0000003a00077202 */ /* 0x000fe20000000f00 */
[----:B------:R-:W-:Y:S05]  /*f940*/  BRA `(.L_x_165) ;  /* 0xffff2cb000007947 */ /* 0x000fea000383ffff */
.L_x_64:
[----:B------:R-:W-:Y:S01]  /*f950*/  IMAD.MOV.U32 R56, RZ, RZ, R6 ;  /* 0x000000ffff387224 */ /* 0x000fe200078e0006 */
[----:B------:R-:W-:Y:S01]  /*f960*/  MOV R10, 0x4 ;  /* 0x00000004000a7802 */ /* 0x000fe20000000f00 */
[----:B------:R-:W-:Y:S01]  /*f970*/  IMAD.MOV.U32 R3, RZ, RZ, 0x181f ;  /* 0x0000181fff037424 */ /* 0x000fe200078e00ff */
[----:B--2---:R-:W-:Y:S02]  /*f980*/  MOV R2, 0xf9a0 ;  /* 0x0000f9a000027802 */ /* 0x004fe40000000f00 */
[----:B-1-345:R-:W-:Y:S05]  /*f990*/  CALL.REL.NOINC `($__internal_1_$__cuda_sm70_shflsync_idx_p) ;  /* 0x00002da000007944 */ /* 0x03afea0003c00000 */
[----:B------:R-:W-:Y:S01]  /*f9a0*/  MOV R2, R58 ;  /* 0x0000003a00027202 */ /* 0x000fe20000000f00 */
[----:B------:R-:W-:Y:S05]  /*f9b0*/  BRA `(.L_x_166) ;  /* 0xffff2c6000007947 */ /* 0x000fea000383ffff */
.L_x_67:
[----:B------:R-:W-:Y:S01]  /*f9c0*/  IMAD.MOV.U32 R56, RZ, RZ, R5 ;  /* 0x000000ffff387224 */ /* 0x000fe200078e0005 */
[----:B------:R-:W-:Y:S01]  /*f9d0*/  MOV R10, 0x5 ;  /* 0x00000005000a7802 */ /* 0x000fe20000000f00 */
[----:B-1----:R-:W-:Y:S01]  /*f9e0*/  IMAD.MOV.U32 R3, RZ, RZ, 0x181f ;  /* 0x0000181fff037424 */ /* 0x002fe200078e00ff */
[----:B------:R-:W-:-:S02]  /*f9f0*/  MOV R2, 0xfa10 ;  /* 0x0000fa1000027802 */ /* 0x000fc40000000f00 */
[----:B--2345:R-:W-:Y:S05]  /*fa00*/  CALL.REL.NOINC `($__internal_1_$__cuda_sm70_shflsync_idx_p) ;  /* 0x00002d3000007944 */ /* 0x03cfea0003c00000 */
        /* <DEDUP_REMOVED lines=8> */
.L_x_70:
[----:B------:R-:W-:Y:S01]  /*fa90*/  IMAD.MOV.U32 R56, RZ, RZ, R5 ;  /* 0x000000ffff387224 */ /* 0x000fe200078e0005 */
[----:B------:R-:W-:Y:S01]  /*faa0*/  MOV R10, 0x6 ;  /* 0x00000006000a7802 */ /* 0x000fe20000000f00 */
[----:B-1----:R-:W-:Y:S01]  /*fab0*/  IMAD.MOV.U32 R3, RZ, RZ, 0x181f ;  /* 0x0000181fff037424 */ /* 0x002fe200078e00ff */
[----:B------:R-:W-:Y:S02]  /*fac0*/  MOV R2, 0xfae0 ;  /* 0x0000fae000027802 */ /* 0x000fe40000000f00 */
[----:B--2345:R-:W-:Y:S05]  /*fad0*/  CALL.REL.NOINC `($__internal_1_$__cuda_sm70_shflsync_idx_p) ;  /* 0x00002c6000007944 */ /* 0x03cfea0003c00000 */
[----:B------:R-:W-:Y:S01]  /*fae0*/  MOV R7, R58 ;  /* 0x0000003a00077202 */ /* 0x000fe20000000f00 */
[----:B------:R-:W-:Y:S05]  /*faf0*/  BRA `(.L_x_168) ;  /* 0xffff2cf000007947 */ /* 0x000fea000383ffff */
.L_x_71:
[----:B------:R-:W-:Y:S01]  /*fb00*/  IMAD.MOV.U32 R56, RZ, RZ, R6 ;  /* 0x000000ffff387224 */ /* 0x000fe200078e0006 */
[----:B------:R-:W-:Y:S01]  /*fb10*/  MOV R10, 0x6 ;  /* 0x00000006000a7802 */ /* 0x000fe20000000f00 */
[----:B-1----:R-:W-:Y:S01]  /*fb20*/  IMAD.MOV.U32 R3, RZ, RZ, 0x181f ;  /* 0x0000181fff037424 */ /* 0x002fe200078e00ff */
[----:B------:R-:W-:Y:S02]  /*fb30*/  MOV R2, 0xfb50 ;  /* 0x0000fb5000027802 */ /* 0x000fe40000000f00 */
[----:B--2345:R-:W-:Y:S05]  /*fb40*/  CALL.REL.NOINC `($__internal_1_$__cuda_sm70_shflsync_idx_p) ;  /* 0x00002bf000007944 */ /* 0x03cfea0003c00000 */
[----:B------:R-:W-:Y:S01]  /*fb50*/  MOV R2, R58 ;  /* 0x0000003a00027202 */ /* 0x000fe20000000f00 */
[----:B------:R-:W-:Y:S05]  /*fb60*/  BRA `(.L_x_169) ;  /* 0xffff2ca000007947 */ /* 0x000fea000383ffff */
.L_x_74:
        /* <DEDUP_REMOVED lines=13> */
.L_x_77:
[----:B------:R-:W-:Y:S01]  /*fc40*/  IMAD.MOV.U32 R56, RZ, RZ, R4 ;  /* 0x000000ffff387224 */ /* 0x000fe200078e0004 */
[----:B------:R-:W-:Y:S01]  /*fc50*/  MOV R10, RZ ;  /* 0x000000ff000a7202 */ /* 0x000fe20000000f00 */
[----:B------:R-:W-:Y:S01]  /*fc60*/  IMAD.MOV.U32 R3, RZ, RZ, 0x181f ;  /* 0x0000181fff037424 */ /* 0x000fe200078e00ff */
[----:B------:R-:W-:Y:S02]  /*fc70*/  MOV R2, 0xfc90 ;  /* 0x0000fc9000027802 */ /* 0x000fe40000000f00 */
[----:B------:R-:W-:Y:S05]  /*fc80*/  CALL.REL.NOINC `($__internal_1_$__cuda_sm70_shflsync_idx_p) ;  /* 0x00002ab000007944 */ /* 0x000fea0003c00000 */
[----:B------:R-:W-:Y:S01]  /*fc90*/  MOV R7, R58 ;  /* 0x0000003a00077202 */ /* 0x000fe20000000f00 */
[----:B------:R-:W-:Y:S05]  /*fca0*/  BRA `(.L_x_171) ;  /* 0xffff495000007947 */ /* 0x000fea000383ffff */
.L_x_78:
[----:B------:R-:W-:Y:S01]  /*fcb0*/  IMAD.MOV.U32 R56, RZ, RZ, R0 ;  /* 0x000000ffff387224 */ /* 0x000fe200078e0000 */
[----:B------:R-:W-:Y:S01]  /*fcc0*/  MOV R10, RZ ;  /* 0x000000ff000a7202 */ /* 0x000fe20000000f00 */
[----:B------:R-:W-:Y:S01]  /*fcd0*/  IMAD.MOV.U32 R3, RZ, RZ, 0x181f ;  /* 0x0000181fff037424 */ /* 0x000fe200078e00ff */
[----:B------:R-:W-:Y:S02]  /*fce0*/  MOV R2, 0xfd00 ;  /* 0x0000fd0000027802 */ /* 0x000fe40000000f00 */
[----:B-12---:R-:W-:Y:S05]  /*fcf0*/  CALL.REL.NOINC `($__internal_1_$__cuda_sm70_shflsync_idx_p) ;  /* 0x00002a4000007944 */ /* 0x006fea0003c00000 */
[----:B------:R-:W-:Y:S01]  /*fd00*/  ISETP.GE.AND P1, PT, R231, c[0x0][0x1d4], PT ;  /* 0x00007500e7007a0c */ /* 0x000fe20003f26270 */
[----:B------:R-:W-:Y:S01]  /*fd10*/  IMAD.MOV.U32 R56, RZ, RZ, R4 ;  /* 0x000000ffff387224 */ /* 0x000fe200078e0004 */
[----:B------:R-:W-:Y:S01]  /*fd20*/  IADD3 R2, P2, R58, R155, RZ ;  /* 0x0000009b3a027210 */ /* 0x000fe20007f5e0ff */
[----:B------:R-:W-:Y:S01]  /*fd30*/  IMAD.MOV.U32 R10, RZ, RZ, 0x1 ;  /* 0x00000001ff0a7424 */ /* 0x000fe200078e00ff */
[----:B------:R-:W-:-:S03]  /*fd40*/  SEL R5, RZ, 0x10, P1 ;  /* 0x00000010ff057807 */ /* 0x000fc60000800000 */
[----:B------:R-:W-:-:S06]  /*fd50*/  IMAD.X R3, R7, 0x1, R36, P2 ;  /* 0x0000000107037824 */ /* 0x000fcc00010e0624 */
[----:B------:R-:W-:Y:S01]  /*fd60*/  @!PT LDS RZ, [RZ] ;  /* 0x00000000fffff984 */ /* 0x000fe20000000800 */
[----:B------:R-:W-:Y:S01]  /*fd70*/  @!PT LDS RZ, [RZ] ;  /* 0x00000000fffff984 */ /* 0x000fe20000000800 */
[----:B------:R-:W-:Y:S01]  /*fd80*/  @!PT LDS RZ, [RZ] ;  /* 0x00000000fffff984 */ /* 0x000fe20000000800 */
[----:B------:R1:W-:Y:S02]  /*fd90*/  LDGSTS.E.BYPASS.LTC128B.128 [R204+0x2900], [R2.64], !P1 ;  /* 0x0290000002cc7fae */ /* 0x0003e4000c901d46 */
[----:B-1----:R-:W-:Y:S01]  /*fda0*/  IMAD.MOV.U32 R3, RZ, RZ, 0x181f ;  /* 0x0000181fff037424 */ /* 0x002fe200078e00ff */
[----:B------:R-:W-:Y:S02]  /*fdb0*/  MOV R2, 0xfdd0 ;  /* 0x0000fdd000027802 */ /* 0x000fe40000000f00 */
[----:B------:R-:W-:Y:S05]  /*fdc0*/  CALL.REL.NOINC `($__internal_1_$__cuda_sm70_shflsync_idx_p) ;  /* 0x0000297000007944 */ /* 0x000fea0003c00000 */
[----:B------:R-:W-:Y:S01]  /*fdd0*/  IMAD.MOV.U32 R7, RZ, RZ, R58 ;  /* 0x000000ffff077224 */ /* 0x000fe200078e003a */
[----:B------:R-:W-:Y:S01]  /*fde0*/  MOV R10, 0x1 ;  /* 0x00000001000a7802 */ /* 0x000fe20000000f00 */
[----:B------:R-:W-:Y:S01]  /*fdf0*/  IMAD.MOV.U32 R56, RZ, RZ, R0 ;  /* 0x000000ffff387224 */ /* 0x000fe200078e0000 */
[----:B------:R-:W-:Y:S02]  /*fe00*/  MOV R3, 0x181f ;  /* 0x0000181f00037802 */ /* 0x000fe40000000f00 */
[----:B------:R-:W-:Y:S02]  /*fe10*/  MOV R2, 0xfe30 ;  /* 0x0000fe3000027802 */ /* 0x000fe40000000f00 */
[----:B------:R-:W-:Y:S05]  /*fe20*/  CALL.REL.NOINC `($__internal_1_$__cuda_sm70_shflsync_idx_p) ;  /* 0x0000291000007944 */ /* 0x000fea0003c00000 */
[C---:B------:R-:W-:Y:S01]  /*fe30*/  IADD3 R2, -R5.reuse, 0x10, RZ ;  /* 0x0000001005027810 */ /* 0x040fe20007ffe1ff */
[----:B------:R-:W-:Y:S01]  /*fe40*/  IMAD.MOV.U32 R56, RZ, RZ, R4 ;  /* 0x000000ffff387224 */ /* 0x000fe200078e0004 */
[----:B------:R-:W-:Y:S01]  /*fe50*/  ISETP.NE.U32.AND P3, PT, R5, RZ, PT ;  /* 0x000000ff0500720c */ /* 0x000fe20003f65070 */
[----:B------:R-:W-:Y:S01]  /*fe60*/  IMAD.MOV.U32 R10, RZ, RZ, 0x2 ;  /* 0x00000002ff0a7424 */ /* 0x000fe200078e00ff */
[----:B------:R-:W-:-:S04]  /*fe70*/  LOP3.LUT R2, R2, 0xf, RZ, 0xc0, !PT ;  /* 0x0000000f02027812 */ /* 0x000fc800078ec0ff */
[----:B------:R-:W-:-:S04]  /*fe80*/  IADD3 R2, P2, P1, R2, R58, R155 ;  /* 0x0000003a02027210 */ /* 0x000fc8000795e09b */
[----:B------:R-:W-:-:S05]  /*fe90*/  IADD3.X R3, RZ, R7, R36, P2, P1 ;  /* 0x00000007ff037210 */ /* 0x000fca00017e2424 */
[----:B------:R-:W-:Y:S01]  /*fea0*/  @!PT LDS RZ, [RZ] ;  /* 0x00000000fffff984 */ /* 0x000fe20000000800 */
[----:B------:R-:W-:Y:S01]  /*feb0*/  @!PT LDS RZ, [RZ] ;  /* 0x00000000fffff984 */ /* 0x000fe20000000800 */
[----:B------:R-:W-:Y:S01]  /*fec0*/  @!PT LDS RZ, [RZ] ;  /* 0x00000000fffff984 */ /* 0x000fe20000000800 */
[----:B------:R1:W-:Y:S02]  /*fed0*/  LDGSTS.E.BYPASS.LTC128B.128.ZFILL [R204+0x3100], [R2.64], P3 ;  /* 0x0310000002cc7fae */ /* 0x0003e40009941d46 */
        /* <DEDUP_REMOVED lines=49> */
[----:B------:R-:W-:Y:S01]  /*101f0*/  MOV R0, R58 ;  /* 0x0000003a00007202 */ /* 0x000fe20000000f00 */
[----:B------:R-:W-:Y:S05]  /*10200*/  BRA `(.L_x_172) ;  /* 0xffff457000007947 */ /* 0x000fea000383ffff */
.L_x_79:
[----:B------:R-:W-:Y:S02]  /*10210*/  MOV R3, 0x2 ;  /* 0x0000000200037802 */ /* 0x000fe40000000f00 */
[----:B------:R-:W-:-:S02]  /*10220*/  MOV R2, 0x10240 ;  /* 0x0001024000027802 */ /* 0x000fc40000000f00 */
[----:B------:R-:W-:Y:S05]  /*10230*/  CALL.REL.NOINC `($__internal_0_$__cuda_sm70_shflsync_bfly_p) ;  /* 0x000024a000007944 */ /* 0x000fea0003c00000 */
[----:B------:R-:W-:Y:S01]  /*10240*/  MOV R0, R8 ;  /* 0x0000000800007202 */ /* 0x000fe20000000f00 */
[----:B------:R-:W-:Y:S05]  /*10250*/  BRA `(.L_x_173) ;  /* 0xffff511000007947 */ /* 0x000fea000383ffff */
.L_x_80:
[----:B------:R-:W-:Y:S02]  /*10260*/  MOV R3, 0x1 ;  /* 0x0000000100037802 */ /* 0x000fe40000000f00 */
[----:B------:R-:W-:-:S02]  /*10270*/  MOV R2, 0x10290 ;  /* 0x0001029000027802 */ /* 0x000fc40000000f00 */
[----:B------:R-:W-:Y:S05]  /*10280*/  CALL.REL.NOINC `($__internal_0_$__cuda_sm70_shflsync_bfly_p) ;  /* 0x0000245000007944 */ /* 0x000fea0003c00000 */
[----:B------:R-:W-:Y:S01]  /*10290*/  FMNMX.FTZ R72, R4, R8, !PT ;  /* 0x0000000804487209 */ /* 0x000fe20007810000 */
[----:B------:R-:W-:Y:S01]  /*102a0*/  IMAD.MOV.U32 R4, RZ, RZ, R5 ;  /* 0x000000ffff047224 */ /* 0x000fe200078e0005 */
[----:B------:R-:W-:Y:S01]  /*102b0*/  MOV R2, 0x102e0 ;  /* 0x000102e000027802 */ /* 0x000fe20000000f00 */
[----:B------:R-:W-:-:S02]  /*102c0*/  IMAD.MOV.U32 R3, RZ, RZ, 0x2 ;  /* 0x00000002ff037424 */ /* 0x000fc400078e00ff */
[----:B------:R-:W-:Y:S05]  /*102d0*/  CALL.REL.NOINC `($__internal_0_$__cuda_sm70_shflsync_bfly_p) ;  /* 0x0000240000007944 */ /* 0x000fea0003c00000 */
[----:B------:R-:W-:Y:S01]  /*102e0*/  FMNMX.FTZ R5, R5, R8, !PT ;  /* 0x0000000805057209 */ /* 0x000fe20007810000 */
[----:B------:R-:W-:Y:S01]  /*102f0*/  IMAD.MOV.U32 R3, RZ, RZ, 0x1 ;  /* 0x00000001ff037424 */ /* 0x000fe200078e00ff */
[----:B------:R-:W-:-:S03]  /*10300*/  MOV R2, 0x10330 ;  /* 0x0001033000027802 */ /* 0x000fc60000000f00 */
[----:B------:R-:W-:Y:S02]  /*10310*/  IMAD.MOV.U32 R4, RZ, RZ, R5 ;  /* 0x000000ffff047224 */ /* 0x000fe400078e0005 */
[----:B------:R-:W-:Y:S05]  /*10320*/  CALL.REL.NOINC `($__internal_0_$__cuda_sm70_shflsync_bfly_p) ;  /* 0x000023b000007944 */ /* 0x000fea0003c00000 */
[----:B------:R-:W-:Y:S01]  /*10330*/  FMNMX.FTZ R71, R5, R8, !PT ;  /* 0x0000000805477209 */ /* 0x000fe20007810000 */
[----:B------:R-:W-:Y:S01]  /*10340*/  IMAD.MOV.U32 R4, RZ, RZ, R6 ;  /* 0x000000ffff047224 */ /* 0x000fe200078e0006 */
[----:B------:R-:W-:Y:S01]  /*10350*/  MOV R2, 0x10380 ;  /* 0x0001038000027802 */ /* 0x000fe20000000f00 */
[----:B------:R-:W-:Y:S02]  /*10360*/  IMAD.MOV.U32 R3, RZ, RZ, 0x2 ;  /* 0x00000002ff037424 */ /* 0x000fe400078e00ff */
        /* <DEDUP_REMOVED lines=16> */
[----:B------:R-:W-:Y:S01]  /*10470*/  MOV R14, R8 ;  /* 0x00000008000e7202 */ /* 0x000fe20000000f00 */
[----:B------:R-:W-:Y:S05]  /*10480*/  BRA `(.L_x_174) ;  /* 0xffff4fd000007947 */ /* 0x000fea000383ffff */
.L_x_82:
[----:B-1--4-:R-:W-:Y:S01]  /*10490*/  MOV R3, 0x181f ;  /* 0x0000181f00037802 */ /* 0x012fe20000000f00 */
[----:B------:R-:W-:Y:S01]  /*104a0*/  IMAD.MOV.U32 R10, RZ, RZ, RZ ;  /* 0x000000ffff0a7224 */ /* 0x000fe200078e00ff */
[----:B------:R-:W-:Y:S02]  /*104b0*/  MOV R2, 0x104d0 ;  /* 0x000104d000027802 */ /* 0x000fe40000000f00 */
[----:B------:R-:W-:Y:S05]  /*104c0*/  CALL.REL.NOINC `($__internal_1_$__cuda_sm70_shflsync_idx_p) ;  /* 0x0000227000007944 */ /* 0x000fea0003c00000 */
[----:B------:R-:W-:-:S05]  /*104d0*/  BRA `(.L_x_175) ;  /* 0xffff6b9000007947 */ /* 0x000fca000383ffff */
.L_x_85:
[----:B------:R-:W-:Y:S01]  /*104e0*/  MOV R10, RZ ;  /* 0x000000ff000a7202 */ /* 0x000fe20000000f00 */
[----:B------:R-:W-:Y:S01]  /*104f0*/  IMAD.MOV.U32 R56, RZ, RZ, R5 ;  /* 0x000000ffff387224 */ /* 0x000fe200078e0005 */
[----:B------:R-:W-:Y:S01]  /*10500*/  MOV R2, 0x10530 ;  /* 0x0001053000027802 */ /* 0x000fe20000000f00 */
[----:B------:R-:W-:Y:S02]  /*10510*/  IMAD.MOV.U32 R3, RZ, RZ, 0x181f ;  /* 0x0000181fff037424 */ /* 0x000fe400078e00ff */
[----:B------:R-:W-:Y:S05]  /*10520*/  CALL.REL.NOINC `($__internal_1_$__cuda_sm70_shflsync_idx_p) ;  /* 0x0000221000007944 */ /* 0x000fea0003c00000 */
[----:B------:R-:W-:Y:S01]  /*10530*/  MOV R9, R58 ;  /* 0x0000003a00097202 */ /* 0x000fe20000000f00 */
[----:B------:R-:W-:-:S05]  /*10540*/  BRA `(.L_x_176) ;  /* 0xffff7ff000007947 */ /* 0x000fca000383ffff */
.L_x_86:
[----:B------:R-:W-:Y:S01]  /*10550*/  MOV R10, RZ ;  /* 0x000000ff000a7202 */ /* 0x000fe20000000f00 */
[----:B------:R-:W-:Y:S01]  /*10560*/  IMAD.MOV.U32 R56, RZ, RZ, R4 ;  /* 0x000000ffff387224 */ /* 0x000fe200078e0004 */
[----:B------:R-:W-:Y:S01]  /*10570*/  MOV R2, 0x105a0 ;  /* 0x000105a000027802 */ /* 0x000fe20000000f00 */
[----:B------:R-:W-:Y:S02]  /*10580*/  IMAD.MOV.U32 R3, RZ, RZ, 0x181f ;  /* 0x0000181fff037424 */ /* 0x000fe400078e00ff */
[----:B-12---:R-:W-:Y:S05]  /*10590*/  CALL.REL.NOINC `($__internal_1_$__cuda_sm70_shflsync_idx_p) ;  /* 0x000021a000007944 */ /* 0x006fea0003c00000 */
[C---:B------:R-:W-:Y:S01]  /*105a0*/  IADD3 R2, -R198.reuse, 0x10, RZ ;  /* 0x00000010c6027810 */ /* 0x040fe20007ffe1ff */
[----:B------:R-:W-:Y:S01]  /*105b0*/  IMAD.MOV.U32 R56, RZ, RZ, R5 ;  /* 0x000000ffff387224 */ /* 0x000fe200078e0005 */
[----:B------:R-:W-:Y:S01]  /*105c0*/  ISETP.NE.U32.AND P1, PT, R198, RZ, PT ;  /* 0x000000ffc600720c */ /* 0x000fe20003f25070 */
[----:B------:R-:W-:Y:S01]  /*105d0*/  IMAD.MOV.U32 R10, RZ, RZ, 0x1 ;  /* 0x00000001ff0a7424 */ /* 0x000fe200078e00ff */
[----:B------:R-:W-:Y:S04]  /*105e0*/  LOP3.LUT R2, R2, 0xf, RZ, 0xc0, !PT ;  /* 0x0000000f02027812 */ /* 0x000fe800078ec0ff */
[----:B------:R-:W-:Y:S04]  /*105f0*/  IADD3 R2, P3, P2, R2, R58, R17 ;  /* 0x0000003a02027210 */ /* 0x000fe80007a7e011 */
[----:B------:R-:W-:Y:S05]  /*10600*/  IADD3.X R3, RZ, R9, R6, P3, P2 ;  /* 0x00000009ff037210 */ /* 0x000fea0001fe4406 */
[----:B------:R-:W-:Y:S01]  /*10610*/  @!PT LDS RZ, [RZ] ;  /* 0x00000000fffff984 */ /* 0x000fe20000000800 */
[----:B------:R-:W-:Y:S01]  /*10620*/  @!PT LDS RZ, [RZ] ;  /* 0x00000000fffff984 */ /* 0x000fe20000000800 */
[----:B------:R-:W-:Y:S01]  /*10630*/  @!PT LDS RZ, [RZ] ;  /* 0x00000000fffff984 */ /* 0x000fe20000000800 */
[----:B------:R1:W-:Y:S02]  /*10640*/  LDGSTS.E.BYPASS.LTC128B.128.ZFILL [R204+0x2900], [R2.64], P1 ;  /* 0x0290000002cc7fae */ /* 0x0003e40008941d46 */
[----:B-1----:R-:W-:Y:S01]  /*10650*/  MOV R2, 0x10680 ;  /* 0x0001068000027802 */ /* 0x002fe20000000f00 */
[----:B------:R-:W-:Y:S04]  /*10660*/  IMAD.MOV.U32 R3, RZ, RZ, 0x181f ;  /* 0x0000181fff037424 */ /* 0x000fe800078e00ff */
[----:B------:R-:W-:Y:S05]  /*10670*/  CALL.REL.NOINC `($__internal_1_$__cuda_sm70_shflsync_idx_p) ;  /* 0x000020c000007944 */ /* 0x000fea0003c00000 */
[----:B------:R-:W-:Y:S01]  /*10680*/  MOV R10, 0x1 ;  /* 0x00000001000a7802 */ /* 0x000fe20000000f00 */
[----:B------:R-:W-:Y:S01]  /*10690*/  IMAD.MOV.U32 R7, RZ, RZ, R58 ;  /* 0x000000ffff077224 */ /* 0x000fe200078e003a */
[----:B------:R-:W-:Y:S01]  /*106a0*/  MOV R3, 0x181f ;  /* 0x0000181f00037802 */ /* 0x000fe20000000f00 */
[----:B------:R-:W-:Y:S01]  /*106b0*/  IMAD.MOV.U32 R56, RZ, RZ, R4 ;  /* 0x000000ffff387224 */ /* 0x000fe200078e0004 */
[----:B------:R-:W-:Y:S02]  /*106c0*/  MOV R2, 0x106e0 ;  /* 0x000106e000027802 */ /* 0x000fe40000000f00 */
[----:B------:R-:W-:Y:S05]  /*106d0*/  CALL.REL.NOINC `($__internal_1_$__cuda_sm70_shflsync_idx_p) ;  /* 0x0000206000007944 */ /* 0x000fea0003c00000 */
        /* <DEDUP_REMOVED lines=60> */
[----:B------:R-:W-:Y:S01]  /*10aa0*/  MOV R4, R58 ;  /* 0x0000003a00047202 */ /* 0x000fe20000000f00 */
[----:B------:R-:W-:-:S05]  /*10ab0*/  BRA `(.L_x_177) ;  /* 0xffff7c1000007947 */ /* 0x000fca000383ffff */
.L_x_87:
[----:B------:R-:W-:Y:S02]  /*10ac0*/  MOV R3, 0x2 ;  /* 0x0000000200037802 */ /* 0x000fe40000000f00 */
[----:B------:R-:W-:Y:S02]  /*10ad0*/  MOV R2, 0x10af0 ;  /* 0x00010af000027802 */ /* 0x000fe40000000f00 */
[----:B------:R-:W-:Y:S05]  /*10ae0*/  CALL.REL.NOINC `($__internal_0_$__cuda_sm70_shflsync_bfly_p) ;  /* 0x00001bf000007944 */ /* 0x000fea0003c00000 */
[----:B------:R-:W-:Y:S01]  /*10af0*/  FMNMX.FTZ R4, R4, R8, !PT ;  /* 0x0000000804047209 */ /* 0x000fe20007810000 */
[----:B------:R-:W-:Y:S01]  /*10b00*/  IMAD.MOV.U32 R3, RZ, RZ, 0x1 ;  /* 0x00000001ff037424 */ /* 0x000fe200078e00ff */
[----:B------:R-:W-:Y:S02]  /*10b10*/  MOV R2, 0x10b30 ;  /* 0x00010b3000027802 */ /* 0x000fe40000000f00 */
[----:B------:R-:W-:Y:S05]  /*10b20*/  CALL.REL.NOINC `($__internal_0_$__cuda_sm70_shflsync_bfly_p) ;  /* 0x00001bb000007944 */ /* 0x000fea0003c00000 */
[----:B------:R-:W-:Y:S01]  /*10b30*/  IMAD.MOV.U32 R3, RZ, RZ, 0x2 ;  /* 0x00000002ff037424 */ /* 0x000fe200078e00ff */
[----:B------:R-:W-:Y:S01]  /*10b40*/  FMNMX.FTZ R72, R4, R8, !PT ;  /* 0x0000000804487209 */ /* 0x000fe20007810000 */
[----:B------:R-:W-:Y:S01]  /*10b50*/  IMAD.MOV.U32 R4, RZ, RZ, R5 ;  /* 0x000000ffff047224 */ /* 0x000fe200078e0005 */
        /* <DEDUP_REMOVED lines=24> */
[----:B------:R-:W-:Y:S01]  /*10ce0*/  MOV R2, R8 ;  /* 0x0000000800027202 */ /* 0x000fe20000000f00 */
[----:B------:R-:W-:-:S05]  /*10cf0*/  BRA `(.L_x_178) ;  /* 0xffff808000007947 */ /* 0x000fca000383ffff */
.L_x_89:
[----:B-1----:R1:W5:Y:S01]  /*10d00*/  LDL R4, [R1] ;  /* 0x0000000001047983 */ /* 0x0023620000100800 */
[----:B------:R-:W-:-:S02]  /*10d10*/  MOV R3, 0x2 ;  /* 0x0000000200037802 */ /* 0x000fc40000000f00 */
[----:B------:R-:W-:Y:S02]  /*10d20*/  MOV R2, 0x10d40 ;  /* 0x00010d4000027802 */ /* 0x000fe40000000f00 */
[----:B-1---5:R-:W-:Y:S05]  /*10d30*/  CALL.REL.NOINC `($__internal_0_$__cuda_sm70_shflsync_bfly_p) ;  /* 0x000019a000007944 */ /* 0x022fea0003c00000 */
[----:B------:R-:W2:Y:S01]  /*10d40*/  LDL.LU R0, [R1] ;  /* 0x0000000001007983 */ /* 0x000ea20000300800 */
[----:B------:R-:W-:Y:S02]  /*10d50*/  MOV R3, 0x1 ;  /* 0x0000000100037802 */ /* 0x000fe40000000f00 */
[----:B------:R-:W-:Y:S01]  /*10d60*/  MOV R2, 0x10da0 ;  /* 0x00010da000027802 */ /* 0x000fe20000000f00 */
[----:B--2---:R-:W-:-:S05]  /*10d70*/  FADD.FTZ R5, R0, R8 ;  /* 0x0000000800057221 */ /* 0x004fca0000010000 */
[----:B------:R-:W-:Y:S02]  /*10d80*/  MOV R4, R5 ;  /* 0x0000000500047202 */ /* 0x000fe40000000f00 */
[----:B------:R-:W-:Y:S05]  /*10d90*/  CALL.REL.NOINC `($__internal_0_$__cuda_sm70_shflsync_bfly_p) ;  /* 0x0000194000007944 */ /* 0x000fea0003c00000 */
[----:B------:R1:W5:Y:S01]  /*10da0*/  LDL R4, [R1+0x4] ;  /* 0x0000040001047983 */ /* 0x0003620000100800 */
[----:B------:R-:W-:Y:S01]  /*10db0*/  FADD.FTZ R5, R5, R8 ;  /* 0x0000000805057221 */ /* 0x000fe20000010000 */
[----:B------:R-:W-:Y:S02]  /*10dc0*/  MOV R3, 0x2 ;  /* 0x0000000200037802 */ /* 0x000fe40000000f00 */
[----:B------:R-:W-:Y:S02]  /*10dd0*/  MOV R2, 0x10df0 ;  /* 0x00010df000027802 */ /* 0x000fe40000000f00 */
[----:B-1---5:R-:W-:Y:S05]  /*10de0*/  CALL.REL.NOINC `($__internal_0_$__cuda_sm70_shflsync_bfly_p) ;  /* 0x000018f000007944 */ /* 0x022fea0003c00000 */
[----:B------:R-:W2:Y:S01]  /*10df0*/  LDL.LU R0, [R1+0x4] ;  /* 0x0000040001007983 */ /* 0x000ea20000300800 */
        /* <DEDUP_REMOVED lines=24> */
[----:B--2---:R-:W-:Y:S02]  /*10f80*/  FADD.FTZ R4, R0, R8 ;  /* 0x0000000800047221 */ /* 0x004fe40000010000 */
[----:B------:R-:W-:Y:S05]  /*10f90*/  CALL.REL.NOINC `($__internal_0_$__cuda_sm70_shflsync_bfly_p) ;  /* 0x0000174000007944 */ /* 0x000fea0003c00000 */
[----:B------:R-:W-:Y:S05]  /*10fa0*/  BRA `(.L_x_179) ;  /* 0xffff9dd000007947 */ /* 0x000fea000383ffff */
.L_x_96:
[----:B-1234-:R-:W-:Y:S01]  /*10fb0*/  IMAD.MOV.U32 R56, RZ, RZ, R5 ;  /* 0x000000ffff387224 */ /* 0x01efe200078e0005 */
[----:B------:R-:W-:Y:S01]  /*10fc0*/  MOV R10, RZ ;  /* 0x000000ff000a7202 */ /* 0x000fe20000000f00 */
[----:B------:R-:W-:Y:S01]  /*10fd0*/  IMAD.MOV.U32 R3, RZ, RZ, 0x181f ;  /* 0x0000181fff037424 */ /* 0x000fe200078e00ff */
[----:B------:R-:W-:-:S02]  /*10fe0*/  MOV R2, 0x11000 ;  /* 0x0001100000027802 */ /* 0x000fc40000000f00 */
[----:B------:R-:W-:Y:S05]  /*10ff0*/  CALL.REL.NOINC `($__internal_1_$__cuda_sm70_shflsync_idx_p) ;  /* 0x0000174000007944 */ /* 0x000fea0003c00000 */
[----:B------:R-:W-:Y:S01]  /*11000*/  MOV R7, R58 ;  /* 0x0000003a00077202 */ /* 0x000fe20000000f00 */
[----:B------:R-:W-:Y:S05]  /*11010*/  BRA `(.L_x_180) ;  /* 0xffffb3c000007947 */ /* 0x000fea000383ffff */
.L_x_97:
[----:B------:R-:W-:Y:S01]  /*11020*/  IMAD.MOV.U32 R56, RZ, RZ, R6 ;  /* 0x000000ffff387224 */ /* 0x000fe200078e0006 */
[----:B------:R-:W-:Y:S01]  /*11030*/  MOV R10, RZ ;  /* 0x000000ff000a7202 */ /* 0x000fe20000000f00 */
[----:B------:R-:W-:Y:S01]  /*11040*/  IMAD.MOV.U32 R3, RZ, RZ, 0x181f ;  /* 0x0000181fff037424 */ /* 0x000fe200078e00ff */
[----:B------:R-:W-:-:S02]  /*11050*/  MOV R2, 0x11070 ;  /* 0x0001107000027802 */ /* 0x000fc40000000f00 */
[----:B-12---:R-:W-:Y:S05]  /*11060*/  CALL.REL.NOINC `($__internal_1_$__cuda_sm70_shflsync_idx_p) ;  /* 0x000016d000007944 */ /* 0x006fea0003c00000 */
[----:B------:R-:W-:Y:S01]  /*11070*/  MOV R2, R58 ;  /* 0x0000003a00027202 */ /* 0x000fe20000000f00 */
[----:B------:R-:W-:Y:S05]  /*11080*/  BRA `(.L_x_181) ;  /* 0xffffb37000007947 */ /* 0x000fea000383ffff */
.L_x_98:
[----:B------:R-:W-:Y:S01]  /*11090*/  IMAD.MOV.U32 R56, RZ, RZ, R5 ;  /* 0x000000ffff387224 */ /* 0x000fe200078e0005 */
[----:B------:R-:W-:Y:S01]  /*110a0*/  MOV R10, 0x1 ;  /* 0x00000001000a7802 */ /* 0x000fe20000000f00 */
[----:B--2---:R-:W-:Y:S01]  /*110b0*/  IMAD.MOV.U32 R3, RZ, RZ, 0x181f ;  /* 0x0000181fff037424 */ /* 0x004fe200078e00ff */
[----:B------:R-:W-:-:S02]  /*110c0*/  MOV R2, 0x110e0 ;  /* 0x000110e000027802 */ /* 0x000fc40000000f00 */
[----:B-1-3--:R-:W-:Y:S05]  /*110d0*/  CALL.REL.NOINC `($__internal_1_$__cuda_sm70_shflsync_idx_p) ;  /* 0x0000166000007944 */ /* 0x00afea0003c00000 */
        /* <DEDUP_REMOVED lines=8> */
.L_x_99:
[----:B------:R-:W-:Y:S01]  /*11160*/  IMAD.MOV.U32 R56, RZ, RZ, R5 ;  /* 0x000000ffff387224 */ /* 0x000fe200078e0005 */
[----:B------:R-:W-:Y:S01]  /*11170*/  MOV R10, 0x2 ;  /* 0x00000002000a7802 */ /* 0x000fe20000000f00 */
[----:B-1----:R-:W-:Y:S01]  /*11180*/  IMAD.MOV.U32 R3, RZ, RZ, 0x181f ;  /* 0x0000181fff037424 */ /* 0x002fe200078e00ff */
[----:B------:R-:W-:Y:S02]  /*11190*/  MOV R2, 0x111b0 ;  /* 0x000111b000027802 */ /* 0x000fe40000000f00 */
[----:B---34-:R-:W-:Y:S05]  /*111a0*/  CALL.REL.NOINC `($__internal_1_$__cuda_sm70_shflsync_idx_p) ;  /* 0x0000159000007944 */ /* 0x018fea0003c00000 */
[----:B------:R-:W-:Y:S01]  /*111b0*/  MOV R7, R58 ;  /* 0x0000003a00077202 */ /* 0x000fe20000000f00 */
[----:B------:R-:W-:Y:S05]  /*111c0*/  BRA `(.L_x_183) ;  /* 0xffffb39000007947 */ /* 0x000fea000383ffff */
.L_x_100:
[----:B------:R-:W-:Y:S01]  /*111d0*/  IMAD.MOV.U32 R56, RZ, RZ, R6 ;  /* 0x000000ffff387224 */ /* 0x000fe200078e0006 */
[----:B------:R-:W-:Y:S01]  /*111e0*/  MOV R10, 0x2 ;  /* 0x00000002000a7802 */ /* 0x000fe20000000f00 */
[----:B-1----:R-:W-:Y:S01]  /*111f0*/  IMAD.MOV.U32 R3, RZ, RZ, 0x181f ;  /* 0x0000181fff037424 */ /* 0x002fe200078e00ff */
[----:B------:R-:W-:Y:S02]  /*11200*/  MOV R2, 0x11220 ;  /* 0x0001122000027802 */ /* 0x000fe40000000f00 */
[----:B--234-:R-:W-:Y:S05]  /*11210*/  CALL.REL.NOINC `($__internal_1_$__cuda_sm70_shflsync_idx_p) ;  /* 0x0000152000007944 */ /* 0x01cfea0003c00000 */
[----:B------:R-:W-:Y:S01]  /*11220*/  MOV R2, R58 ;  /* 0x0000003a00027202 */ /* 0x000fe20000000f00 */
[----:B------:R-:W-:Y:S05]  /*11230*/  BRA `(.L_x_184) ;  /* 0xffffb34000007947 */ /* 0x000fea000383ffff */
.L_x_101:
[----:B------:R-:W-:Y:S01]  /*11240*/  IMAD.MOV.U32 R56, RZ, RZ, R5 ;  /* 0x000000ffff387224 */ /* 0x000fe200078e0005 */
[----:B------:R-:W-:Y:S01]  /*11250*/  MOV R10, 0x3 ;  /* 0x00000003000a7802 */ /* 0x000fe20000000f00 */
[----:B--2---:R-:W-:Y:S01]  /*11260*/  IMAD.MOV.U32 R3, RZ, RZ, 0x181f ;  /* 0x0000181fff037424 */ /* 0x004fe200078e00ff */
[----:B------:R-:W-:-:S02]  /*11270*/  MOV R2, 0x11290 ;  /* 0x0001129000027802 */ /* 0x000fc40000000f00 */
[----:B-1-34-:R-:W-:Y:S05]  /*11280*/  CALL.REL.NOINC `($__internal_1_$__cuda_sm70_shflsync_idx_p) ;  /* 0x000014b000007944 */ /* 0x01afea0003c00000 */
        /* <DEDUP_REMOVED lines=8> */
.L_x_102:
[----:B------:R-:W-:Y:S01]  /*11310*/  IMAD.MOV.U32 R56, RZ, RZ, R5 ;  /* 0x000000ffff387224 */ /* 0x000fe200078e0005 */
[----:B------:R-:W-:Y:S01]  /*11320*/  MOV R10, 0x4 ;  /* 0x00000004000a7802 */ /* 0x000fe20000000f00 */
[----:B--2---:R-:W-:Y:S01]  /*11330*/  IMAD.MOV.U32 R3, RZ, RZ, 0x181f ;  /* 0x0000181fff037424 */ /* 0x004fe200078e00ff */
[----:B------:R-:W-:Y:S02]  /*11340*/  MOV R2, 0x11360 ;  /* 0x0001136000027802 */ /* 0x000fe40000000f00 */
[----:B-1-34-:R-:W-:Y:S05]  /*11350*/  CALL.REL.NOINC `($__internal_1_$__cuda_sm70_shflsync_idx_p) ;  /* 0x000013e000007944 */ /* 0x01afea0003c00000 */
[----:B------:R-:W-:Y:S01]  /*11360*/  MOV R7, R58 ;  /* 0x0000003a00077202 */ /* 0x000fe20000000f00 */
[----:B------:R-:W-:Y:S05]  /*11370*/  BRA `(.L_x_186) ;  /* 0xffffb31000007947 */ /* 0x000fea000383ffff */
.L_x_103:
[----:B------:R-:W-:Y:S01]  /*11380*/  IMAD.MOV.U32 R56, RZ, RZ, R6 ;  /* 0x000000ffff387224 */ /* 0x000fe200078e0006 */
[----:B------:R-:W-:Y:S01]  /*11390*/  MOV R10, 0x4 ;  /* 0x00000004000a7802 */ /* 0x000fe20000000f00 */
[----:B--2---:R-:W-:Y:S01]  /*113a0*/  IMAD.MOV.U32 R3, RZ, RZ, 0x181f ;  /* 0x0000181fff037424 */ /* 0x004fe200078e00ff */
[----:B------:R-:W-:Y:S02]  /*113b0*/  MOV R2, 0x113d0 ;  /* 0x000113d000027802 */ /* 0x000fe40000000f00 */
[----:B-1-34-:R-:W-:Y:S05]  /*113c0*/  CALL.REL.NOINC `($__internal_1_$__cuda_sm70_shflsync_idx_p) ;  /* 0x0000137000007944 */ /* 0x01afea0003c00000 */
[----:B------:R-:W-:Y:S01]  /*113d0*/  MOV R2, R58 ;  /* 0x0000003a00027202 */ /* 0x000fe20000000f00 */
[----:B------:R-:W-:Y:S05]  /*113e0*/  BRA `(.L_x_187) ;  /* 0xffffb2c000007947 */ /* 0x000fea000383ffff */
.L_x_104:
[----:B------:R-:W-:Y:S01]  /*113f0*/  IMAD.MOV.U32 R56, RZ, RZ, R5 ;  /* 0x000000ffff387224 */ /* 0x000fe200078e0005 */
[----:B------:R-:W-:Y:S01]  /*11400*/  MOV R10, 0x5 ;  /* 0x00000005000a7802 */ /* 0x000fe20000000f00 */
[----:B-1----:R-:W-:Y:S01]  /*11410*/  IMAD.MOV.U32 R3, RZ, RZ, 0x181f ;  /* 0x0000181fff037424 */ /* 0x002fe200078e00ff */
[----:B------:R-:W-:-:S02]  /*11420*/  MOV R2, 0x11440 ;  /* 0x0001144000027802 */ /* 0x000fc40000000f00 */
[----:B--234-:R-:W-:Y:S05]  /*11430*/  CALL.REL.NOINC `($__internal_1_$__cuda_sm70_shflsync_idx_p) ;  /* 0x0000130000007944 */ /* 0x01cfea0003c00000 */
        /* <DEDUP_REMOVED lines=8> */
.L_x_105:
[----:B------:R-:W-:Y:S01]  /*114c0*/  IMAD.MOV.U32 R56, RZ, RZ, R5 ;  /* 0x000000ffff387224 */ /* 0x000fe200078e0005 */
[----:B------:R-:W-:Y:S01]  /*114d0*/  MOV R10, 0x6 ;  /* 0x00000006000a7802 */ /* 0x000fe20000000f00 */
[----:B--2---:R-:W-:Y:S01]  /*114e0*/  IMAD.MOV.U32 R3, RZ, RZ, 0x181f ;  /* 0x0000181fff037424 */ /* 0x004fe200078e00ff */
[----:B------:R-:W-:Y:S02]  /*114f0*/  MOV R2, 0x11510 ;  /* 0x0001151000027802 */ /* 0x000fe40000000f00 */
[----:B-1--4-:R-:W-:Y:S05]  /*11500*/  CALL.REL.NOINC `($__internal_1_$__cuda_sm70_shflsync_idx_p) ;  /* 0x0000123000007944 */ /* 0x012fea0003c00000 */
[----:B------:R-:W-:Y:S01]  /*11510*/  MOV R7, R58 ;  /* 0x0000003a00077202 */ /* 0x000fe20000000f00 */
[----:B------:R-:W-:Y:S05]  /*11520*/  BRA `(.L_x_189) ;  /* 0xffffb29000007947 */ /* 0x000fea000383ffff */
.L_x_106:
[----:B------:R-:W-:Y:S01]  /*11530*/  IMAD.MOV.U32 R56, RZ, RZ, R6 ;  /* 0x000000ffff387224 */ /* 0x000fe200078e0006 */
[----:B------:R-:W-:Y:S01]  /*11540*/  MOV R10, 0x6 ;  /* 0x00000006000a7802 */ /* 0x000fe20000000f00 */
[----:B--2---:R-:W-:Y:S01]  /*11550*/  IMAD.MOV.U32 R3, RZ, RZ, 0x181f ;  /* 0x0000181fff037424 */ /* 0x004fe200078e00ff */
[----:B------:R-:W-:Y:S02]  /*11560*/  MOV R2, 0x11580 ;  /* 0x0001158000027802 */ /* 0x000fe40000000f00 */
[----:B-1-34-:R-:W-:Y:S05]  /*11570*/  CALL.REL.NOINC `($__internal_1_$__cuda_sm70_shflsync_idx_p) ;  /* 0x000011c000007944 */ /* 0x01afea0003c00000 */
[----:B------:R-:W-:Y:S01]  /*11580*/  MOV R2, R58 ;  /* 0x0000003a00027202 */ /* 0x000fe20000000f00 */
[----:B------:R-:W-:Y:S05]  /*11590*/  BRA `(.L_x_190) ;  /* 0xffffb24000007947 */ /* 0x000fea000383ffff */
.L_x_107:
[----:B------:R-:W-:Y:S01]  /*115a0*/  IMAD.MOV.U32 R56, RZ, RZ, R5 ;  /* 0x000000ffff387224 */ /* 0x000fe200078e0005 */
[----:B------:R-:W-:Y:S01]  /*115b0*/  MOV R10, 0x7 ;  /* 0x00000007000a7802 */ /* 0x000fe20000000f00 */
[----:B-1----:R-:W-:Y:S01]  /*115c0*/  IMAD.MOV.U32 R3, RZ, RZ, 0x181f ;  /* 0x0000181fff037424 */ /* 0x002fe200078e00ff */
[----:B------:R-:W-:-:S02]  /*115d0*/  MOV R2, 0x115f0 ;  /* 0x000115f000027802 */ /* 0x000fc40000000f00 */
[----:B--2-4-:R-:W-:Y:S05]  /*115e0*/  CALL.REL.NOINC `($__internal_1_$__cuda_sm70_shflsync_idx_p) ;  /* 0x0000115000007944 */ /* 0x014fea0003c00000 */
        /* <DEDUP_REMOVED lines=8> */
.L_x_109:
[----:B------:R-:W-:Y:S01]  /*11670*/  IMAD.MOV.U32 R56, RZ, RZ, R5 ;  /* 0x000000ffff387224 */ /* 0x000fe200078e0005 */
[----:B------:R-:W-:Y:S01]  /*11680*/  MOV R10, RZ ;  /* 0x000000ff000a7202 */ /* 0x000fe20000000f00 */
[----:B------:R-:W-:Y:S01]  /*11690*/  IMAD.MOV.U32 R3, RZ, RZ, 0x1c1f ;  /* 0x00001c1fff037424 */ /* 0x000fe200078e00ff */
[----:B------:R-:W-:Y:S02]  /*116a0*/  MOV R2, 0x116c0 ;  /* 0x000116c000027802 */ /* 0x000fe40000000f00 */
[----:B------:R-:W-:Y:S05]  /*116b0*/  CALL.REL.NOINC `($__internal_1_$__cuda_sm70_shflsync_idx_p) ;  /* 0x0000108000007944 */ /* 0x000fea0003c00000 */
[----:B------:R-:W-:Y:S01]  /*116c0*/  MOV R4, R58 ;  /* 0x0000003a00047202 */ /* 0x000fe20000000f00 */
[----:B------:R-:W-:Y:S05]  /*116d0*/  BRA `(.L_x_192) ;  /* 0xffffb43000007947 */ /* 0x000fea000383ffff */
.L_x_110:
[----:B------:R-:W-:Y:S01]  /*116e0*/  IMAD.MOV.U32 R56, RZ, RZ, R12 ;  /* 0x000000ffff387224 */ /* 0x000fe200078e000c */
[----:B------:R-:W-:Y:S01]  /*116f0*/  MOV R10, RZ ;  /* 0x000000ff000a7202 */ /* 0x000fe20000000f00 */
[----:B------:R-:W-:Y:S01]  /*11700*/  IMAD.MOV.U32 R3, RZ, RZ, 0x1c1f ;  /* 0x00001c1fff037424 */ /* 0x000fe200078e00ff */
[----:B------:R-:W-:Y:S02]  /*11710*/  MOV R2, 0x11730 ;  /* 0x0001173000027802 */ /* 0x000fe40000000f00 */
[----:B-12---:R-:W-:Y:S05]  /*11720*/  CALL.REL.NOINC `($__internal_1_$__cuda_sm70_shflsync_idx_p) ;  /* 0x0000101000007944 */ /* 0x006fea0003c00000 */
[----:B------:R-:W-:Y:S01]  /*11730*/  MOV R0, R58 ;  /* 0x0000003a00007202 */ /* 0x000fe20000000f00 */
[----:B------:R-:W-:Y:S05]  /*11740*/  BRA `(.L_x_193) ;  /* 0xffffb3e000007947 */ /* 0x000fea000383ffff */
.L_x_113:
        /* <DEDUP_REMOVED lines=13> */
.L_x_116:
[----:B------:R-:W-:Y:S01]  /*11820*/  IMAD.MOV.U32 R56, RZ, RZ, R5 ;  /* 0x000000ffff387224 */ /* 0x000fe200078e0005 */
[----:B---3--:R-:W-:Y:S01]  /*11830*/  MOV R10, 0x2 ;  /* 0x00000002000a7802 */ /* 0x008fe20000000f00 */
[----:B------:R-:W-:Y:S01]  /*11840*/  IMAD.MOV.U32 R3, RZ, RZ, 0x1c1f ;  /* 0x00001c1fff037424 */ /* 0x000fe200078e00ff */
[----:B------:R-:W-:Y:S02]  /*11850*/  MOV R2, 0x11870 ;  /* 0x0001187000027802 */ /* 0x000fe40000000f00 */
[----:B-12-4-:R-:W-:Y:S05]  /*11860*/  CALL.REL.NOINC `($__internal_1_$__cuda_sm70_shflsync_idx_p) ;  /* 0x00000ed000007944 */ /* 0x016fea0003c00000 */
[----:B------:R-:W-:Y:S01]  /*11870*/  MOV R4, R58 ;  /* 0x0000003a00047202 */ /* 0x000fe20000000f00 */
[----:B------:R-:W-:Y:S05]  /*11880*/  BRA `(.L_x_195) ;  /* 0xffffb95000007947 */ /* 0x000fea000383ffff */
.L_x_117:
[----:B------:R-:W-:Y:S01]  /*11890*/  IMAD.MOV.U32 R56, RZ, RZ, R12 ;  /* 0x000000ffff387224 */ /* 0x000fe200078e000c */
[----:B---3--:R-:W-:Y:S01]  /*118a0*/  MOV R10, 0x2 ;  /* 0x00000002000a7802 */ /* 0x008fe20000000f00 */
[----:B------:R-:W-:Y:S01]  /*118b0*/  IMAD.MOV.U32 R3, RZ, RZ, 0x1c1f ;  /* 0x00001c1fff037424 */ /* 0x000fe200078e00ff */
[----:B------:R-:W-:Y:S02]  /*118c0*/  MOV R2, 0x118e0 ;  /* 0x000118e000027802 */ /* 0x000fe40000000f00 */
[----:B-12-4-:R-:W-:Y:S05]  /*118d0*/  CALL.REL.NOINC `($__internal_1_$__cuda_sm70_shflsync_idx_p) ;  /* 0x00000e6000007944 */ /* 0x016fea0003c00000 */
[----:B------:R-:W-:Y:S01]  /*118e0*/  MOV R0, R58 ;  /* 0x0000003a00007202 */ /* 0x000fe20000000f00 */
[----:B------:R-:W-:Y:S05]  /*118f0*/  BRA `(.L_x_196) ;  /* 0xffffb90000007947 */ /* 0x000fea000383ffff */
.L_x_120:
[----:B------:R-:W-:Y:S01]  /*11900*/  IMAD.MOV.U32 R56, RZ, RZ, R5 ;  /* 0x000000ffff387224 */ /* 0x000fe200078e0005 */
[----:B--23--:R-:W-:Y:S01]  /*11910*/  MOV R10, 0x3 ;  /* 0x00000003000a7802 */ /* 0x00cfe20000000f00 */
[----:B------:R-:W-:Y:S01]  /*11920*/  IMAD.MOV.U32 R3, RZ, RZ, 0x1c1f ;  /* 0x00001c1fff037424 */ /* 0x000fe200078e00ff */
[----:B------:R-:W-:-:S02]  /*11930*/  MOV R2, 0x11950 ;  /* 0x0001195000027802 */ /* 0x000fc40000000f00 */
[----:B-1--4-:R-:W-:Y:S05]  /*11940*/  CALL.REL.NOINC `($__internal_1_$__cuda_sm70_shflsync_idx_p) ;  /* 0x00000df000007944 */ /* 0x012fea0003c00000 */
        /* <DEDUP_REMOVED lines=8> */
.L_x_124:
[----:B------:R-:W-:Y:S01]  /*119d0*/  IMAD.MOV.U32 R56, RZ, RZ, R5 ;  /* 0x000000ffff387224 */ /* 0x000fe200078e0005 */
[----:B------:R-:W-:Y:S01]  /*119e0*/  MOV R10, RZ ;  /* 0x000000ff000a7202 */ /* 0x000fe20000000f00 */
[----:B------:R-:W-:Y:S01]  /*119f0*/  IMAD.MOV.U32 R3, RZ, RZ, 0x181f ;  /* 0x0000181fff037424 */ /* 0x000fe200078e00ff */
[----:B------:R-:W-:Y:S02]  /*11a00*/  MOV R2, 0x11a20 ;  /* 0x00011a2000027802 */ /* 0x000fe40000000f00 */
[----:B------:R-:W-:Y:S05]  /*11a10*/  CALL.REL.NOINC `($__internal_1_$__cuda_sm70_shflsync_idx_p) ;  /* 0x00000d2000007944 */ /* 0x000fea0003c00000 */
[----:B------:R-:W-:Y:S01]  /*11a20*/  MOV R7, R58 ;  /* 0x0000003a00077202 */ /* 0x000fe20000000f00 */
[----:B------:R-:W-:Y:S05]  /*11a30*/  BRA `(.L_x_198) ;  /* 0xffffc62000007947 */ /* 0x000fea000383ffff */
.L_x_125:
[----:B------:R-:W-:Y:S01]  /*11a40*/  IMAD.MOV.U32 R56, RZ, RZ, R6 ;  /* 0x000000ffff387224 */ /* 0x000fe200078e0006 */
[----:B------:R-:W-:Y:S01]  /*11a50*/  MOV R10, RZ ;  /* 0x000000ff000a7202 */ /* 0x000fe20000000f00 */
[----:B------:R-:W-:Y:S01]  /*11a60*/  IMAD.MOV.U32 R3, RZ, RZ, 0x181f ;  /* 0x0000181fff037424 */ /* 0x000fe200078e00ff */
[----:B------:R-:W-:Y:S02]  /*11a70*/  MOV R2, 0x11a90 ;  /* 0x00011a9000027802 */ /* 0x000fe40000000f00 */
[----:B-12---:R-:W-:Y:S05]  /*11a80*/  CALL.REL.NOINC `($__internal_1_$__cuda_sm70_shflsync_idx_p) ;  /* 0x00000cb000007944 */ /* 0x006fea0003c00000 */
[----:B------:R-:W-:Y:S01]  /*11a90*/  MOV R2, R58 ;  /* 0x0000003a00027202 */ /* 0x000fe20000000f00 */
[----:B------:R-:W-:Y:S05]  /*11aa0*/  BRA `(.L_x_199) ;  /* 0xffffc5d000007947 */ /* 0x000fea000383ffff */
.L_x_126:
        /* <DEDUP_REMOVED lines=13> */
.L_x_127:
[----:B------:R-:W-:Y:S01]  /*11b80*/  IMAD.MOV.U32 R56, RZ, RZ, R5 ;  /* 0x000000ffff387224 */ /* 0x000fe200078e0005 */
[----:B------:R-:W-:Y:S01]  /*11b90*/  MOV R10, 0x2 ;  /* 0x00000002000a7802 */ /* 0x000fe20000000f00 */
[----:B-1----:R-:W-:Y:S01]  /*11ba0*/  IMAD.MOV.U32 R3, RZ, RZ, 0x181f ;  /* 0x0000181fff037424 */ /* 0x002fe200078e00ff */
[----:B------:R-:W-:Y:S02]  /*11bb0*/  MOV R2, 0x11bd0 ;  /* 0x00011bd000027802 */ /* 0x000fe40000000f00 */
[----:B---34-:R-:W-:Y:S05]  /*11bc0*/  CALL.REL.NOINC `($__internal_1_$__cuda_sm70_shflsync_idx_p) ;  /* 0x00000b7000007944 */ /* 0x018fea0003c00000 */
[----:B------:R-:W-:Y:S01]  /*11bd0*/  MOV R7, R58 ;  /* 0x0000003a00077202 */ /* 0x000fe20000000f00 */
[----:B------:R-:W-:Y:S05]  /*11be0*/  BRA `(.L_x_201) ;  /* 0xffffc60000007947 */ /* 0x000fea000383ffff */
.L_x_128:
[----:B------:R-:W-:Y:S01]  /*11bf0*/  IMAD.MOV.U32 R56, RZ, RZ, R6 ;  /* 0x000000ffff387224 */ /* 0x000fe200078e0006 */
[----:B------:R-:W-:Y:S01]  /*11c00*/  MOV R10, 0x2 ;  /* 0x00000002000a7802 */ /* 0x000fe20000000f00 */
[----:B-1----:R-:W-:Y:S01]  /*11c10*/  IMAD.MOV.U32 R3, RZ, RZ, 0x181f ;  /* 0x0000181fff037424 */ /* 0x002fe200078e00ff */
[----:B------:R-:W-:Y:S02]  /*11c20*/  MOV R2, 0x11c40 ;  /* 0x00011c4000027802 */ /* 0x000fe40000000f00 */
[----:B--234-:R-:W-:Y:S05]  /*11c30*/  CALL.REL.NOINC `($__internal_1_$__cuda_sm70_shflsync_idx_p) ;  /* 0x00000b0000007944 */ /* 0x01cfea0003c00000 */
[----:B------:R-:W-:Y:S01]  /*11c40*/  MOV R2, R58 ;  /* 0x0000003a00027202 */ /* 0x000fe20000000f00 */
[----:B------:R-:W-:Y:S05]  /*11c50*/  BRA `(.L_x_202) ;  /* 0xffffc5b000007947 */ /* 0x000fea000383ffff */
.L_x_129:
        /* <DEDUP_REMOVED lines=13> */
.L_x_130:
[----:B------:R-:W-:Y:S01]  /*11d30*/  IMAD.MOV.U32 R56, RZ, RZ, R5 ;  /* 0x000000ffff387224 */ /* 0x000fe200078e0005 */
[----:B------:R-:W-:Y:S01]  /*11d40*/  MOV R10, 0x4 ;  /* 0x00000004000a7802 */ /* 0x000fe20000000f00 */
[----:B--2---:R-:W-:Y:S01]  /*11d50*/  IMAD.MOV.U32 R3, RZ, RZ, 0x181f ;  /* 0x0000181fff037424 */ /* 0x004fe200078e00ff */
[----:B------:R-:W-:Y:S02]  /*11d60*/  MOV R2, 0x11d80 ;  /* 0x00011d8000027802 */ /* 0x000fe40000000f00 */
[----:B-1-34-:R-:W-:Y:S05]  /*11d70*/  CALL.REL.NOINC `($__internal_1_$__cuda_sm70_shflsync_idx_p) ;  /* 0x000009c000007944 */ /* 0x01afea0003c00000 */
[----:B------:R-:W-:Y:S01]  /*11d80*/  MOV R7, R58 ;  /* 0x0000003a00077202 */ /* 0x000fe20000000f00 */
[----:B------:R-:W-:Y:S05]  /*11d90*/  BRA `(.L_x_204) ;  /* 0xffffc58000007947 */ /* 0x000fea000383ffff */
.L_x_131:
[----:B------:R-:W-:Y:S01]  /*11da0*/  IMAD.MOV.U32 R56, RZ, RZ, R6 ;  /* 0x000000ffff387224 */ /* 0x000fe200078e0006 */
[----:B------:R-:W-:Y:S01]  /*11db0*/  MOV R10, 0x4 ;  /* 0x00000004000a7802 */ /* 0x000fe20000000f00 */
[----:B--2---:R-:W-:Y:S01]  /*11dc0*/  IMAD.MOV.U32 R3, RZ, RZ, 0x181f ;  /* 0x0000181fff037424 */ /* 0x004fe200078e00ff */
[----:B------:R-:W-:Y:S02]  /*11dd0*/  MOV R2, 0x11df0 ;  /* 0x00011df000027802 */ /* 0x000fe40000000f00 */
[----:B-1-34-:R-:W-:Y:S05]  /*11de0*/  CALL.REL.NOINC `($__internal_1_$__cuda_sm70_shflsync_idx_p) ;  /* 0x0000095000007944 */ /* 0x01afea0003c00000 */
[----:B------:R-:W-:Y:S01]  /*11df0*/  MOV R2, R58 ;  /* 0x0000003a00027202 */ /* 0x000fe20000000f00 */
[----:B------:R-:W-:Y:S05]  /*11e00*/  BRA `(.L_x_205) ;  /* 0xffffc53000007947 */ /* 0x000fea000383ffff */
.L_x_132:
        /* <DEDUP_REMOVED lines=13> */
.L_x_133:
[----:B------:R-:W-:Y:S01]  /*11ee0*/  IMAD.MOV.U32 R56, RZ, RZ, R5 ;  /* 0x000000ffff387224 */ /* 0x000fe200078e0005 */
[----:B------:R-:W-:Y:S01]  /*11ef0*/  MOV R10, 0x6 ;  /* 0x00000006000a7802 */ /* 0x000fe20000000f00 */
[----:B--2---:R-:W-:Y:S01]  /*11f00*/  IMAD.MOV.U32 R3, RZ, RZ, 0x181f ;  /* 0x0000181fff037424 */ /* 0x004fe200078e00ff */
[----:B------:R-:W-:Y:S02]  /*11f10*/  MOV R2, 0x11f30 ;  /* 0x00011f3000027802 */ /* 0x000fe40000000f00 */
[----:B-1--4-:R-:W-:Y:S05]  /*11f20*/  CALL.REL.NOINC `($__internal_1_$__cuda_sm70_shflsync_idx_p) ;  /* 0x0000081000007944 */ /* 0x012fea0003c00000 */
[----:B------:R-:W-:Y:S01]  /*11f30*/  MOV R7, R58 ;  /* 0x0000003a00077202 */ /* 0x000fe20000000f00 */
[----:B------:R-:W-:Y:S05]  /*11f40*/  BRA `(.L_x_207) ;  /* 0xffffc50000007947 */ /* 0x000fea000383ffff */
.L_x_134:
[----:B------:R-:W-:Y:S01]  /*11f50*/  IMAD.MOV.U32 R56, RZ, RZ, R6 ;  /* 0x000000ffff387224 */ /* 0x000fe200078e0006 */
[----:B------:R-:W-:Y:S01]  /*11f60*/  MOV R10, 0x6 ;  /* 0x00000006000a7802 */ /* 0x000fe20000000f00 */
[----:B--2---:R-:W-:Y:S01]  /*11f70*/  IMAD.MOV.U32 R3, RZ, RZ, 0x181f ;  /* 0x0000181fff037424 */ /* 0x004fe200078e00ff */
[----:B------:R-:W-:Y:S02]  /*11f80*/  MOV R2, 0x11fa0 ;  /* 0x00011fa000027802 */ /* 0x000fe40000000f00 */
[----:B-1-34-:R-:W-:Y:S05]  /*11f90*/  CALL.REL.NOINC `($__internal_1_$__cuda_sm70_shflsync_idx_p) ;  /* 0x000007a000007944 */ /* 0x01afea0003c00000 */
[----:B------:R-:W-:Y:S01]  /*11fa0*/  MOV R2, R58 ;  /* 0x0000003a00027202 */ /* 0x000fe20000000f00 */
[----:B------:R-:W-:Y:S05]  /*11fb0*/  BRA `(.L_x_208) ;  /* 0xffffc4b000007947 */ /* 0x000fea000383ffff */
.L_x_135:
        /* <DEDUP_REMOVED lines=13> */
.L_x_137:
[----:B------:R-:W-:Y:S01]  /*12090*/  IMAD.MOV.U32 R56, RZ, RZ, R57 ;  /* 0x000000ffff387224 */ /* 0x000fe200078e0039 */
[----:B------:R-:W-:Y:S01]  /*120a0*/  MOV R10, RZ ;  /* 0x000000ff000a7202 */ /* 0x000fe20000000f00 */
[----:B----4-:R-:W-:Y:S01]  /*120b0*/  IMAD.MOV.U32 R3, RZ, RZ, 0x1f ;  /* 0x0000001fff037424 */ /* 0x010fe200078e00ff */
[----:B------:R-:W-:Y:S02]  /*120c0*/  MOV R2, 0x120e0 ;  /* 0x000120e000027802 */ /* 0x000fe40000000f00 */
[----:B------:R-:W-:Y:S05]  /*120d0*/  CALL.REL.NOINC `($__internal_1_$__cuda_sm70_shflsync_idx_p) ;  /* 0x0000066000007944 */ /* 0x000fea0003c00000 */
[----:B------:R-:W-:Y:S01]  /*120e0*/  MOV R9, R58 ;  /* 0x0000003a00097202 */ /* 0x000fe20000000f00 */
[----:B------:R-:W-:Y:S05]  /*120f0*/  BRA `(.L_x_210) ;  /* 0xffffc56000007947 */ /* 0x000fea000383ffff */
.L_x_138:
[----:B------:R-:W-:Y:S01]  /*12100*/  IMAD.MOV.U32 R56, RZ, RZ, R57 ;  /* 0x000000ffff387224 */ /* 0x000fe200078e0039 */
[----:B------:R-:W-:Y:S01]  /*12110*/  MOV R10, 0x1 ;  /* 0x00000001000a7802 */ /* 0x000fe20000000f00 */
[----:B----4-:R-:W-:Y:S01]  /*12120*/  IMAD.MOV.U32 R3, RZ, RZ, 0x1f ;  /* 0x0000001fff037424 */ /* 0x010fe200078e00ff */
[----:B------:R-:W-:Y:S02]  /*12130*/  MOV R2, 0x12150 ;  /* 0x0001215000027802 */ /* 0x000fe40000000f00 */
[----:B-12---:R-:W-:Y:S05]  /*12140*/  CALL.REL.NOINC `($__internal_1_$__cuda_sm70_shflsync_idx_p) ;  /* 0x000005f000007944 */ /* 0x006fea0003c00000 */
[----:B------:R-:W-:Y:S01]  /*12150*/  MOV R8, R58 ;  /* 0x0000003a00087202 */ /* 0x000fe20000000f00 */
[----:B------:R-:W-:Y:S05]  /*12160*/  BRA `(.L_x_211) ;  /* 0xffffc51000007947 */ /* 0x000fea000383ffff */
.L_x_139:
[----:B------:R-:W-:Y:S02]  /*12170*/  MOV R2, 0x1 ;  /* 0x0000000100027802 */ /* 0x000fe40000000f00 */
[----:B------:R-:W-:-:S02]  /*12180*/  MOV R3, 0x121a0 ;  /* 0x000121a000037802 */ /* 0x000fc40000000f00 */
[----:B-123--:R-:W-:Y:S05]  /*12190*/  CALL.REL.NOINC `($__internal_2_$__cuda_sm70_shflsync_up_p) ;  /* 0x000005f000007944 */ /* 0x00efea0003c00000 */
[----:B------:R-:W-:Y:S05]  /*121a0*/  BRA `(.L_x_212) ;  /* 0xffffc60000007947 */ /* 0x000fea000383ffff */
.L_x_140:
[----:B------:R-:W-:Y:S02]  /*121b0*/  MOV R2, 0x2 ;  /* 0x0000000200027802 */ /* 0x000fe40000000f00 */
[----:B------:R-:W-:-:S02]  /*121c0*/  MOV R3, 0x121e0 ;  /* 0x000121e000037802 */ /* 0x000fc40000000f00 */
[----:B-12---:R-:W-:Y:S05]  /*121d0*/  CALL.REL.NOINC `($__internal_2_$__cuda_sm70_shflsync_up_p) ;  /* 0x000005b000007944 */ /* 0x006fea0003c00000 */
        /* <DEDUP_REMOVED lines=24> */
.L_x_144:
[----:B------:R-:W-:Y:S02]  /*12360*/  MOV R2, 0x1 ;  /* 0x0000000100027802 */ /* 0x000fe40000000f00 */
[----:B------:R-:W-:Y:S02]  /*12370*/  MOV R3, 0x12390 ;  /* 0x0001239000037802 */ /* 0x000fe40000000f00 */
[----:B------:R-:W-:Y:S05]  /*12380*/  CALL.REL.NOINC `($__internal_2_$__cuda_sm70_shflsync_up_p) ;  /* 0x0000040000007944 */ /* 0x000fea0003c00000 */
[----:B------:R-:W-:Y:S01]  /*12390*/  MOV R2, R4 ;  /* 0x0000000400027202 */ /* 0x000fe20000000f00 */
[----:B------:R-:W-:Y:S05]  /*123a0*/  BRA `(.L_x_214) ;  /* 0xffffc66000007947 */ /* 0x000fea000383ffff */
.L_x_145:
        /* <DEDUP_REMOVED lines=27> */
.L_x_147:
[----:B------:R-:W-:Y:S02]  /*12560*/  SEL R0, RZ, 0x1, P0 ;  /* 0x00000001ff007807 */ /* 0x000fe40000000000 */
[----:B------:R-:W-:Y:S02]  /*12570*/  MOV R2, 0x12590 ;  /* 0x0001259000027802 */ /* 0x000fe40000000f00 */
[----:B---3--:R-:W-:Y:S05]  /*12580*/  CALL.REL.NOINC `($__internal_3_$__cuda_sm70_votesync_ballot) ;  /* 0x0000027000007944 */ /* 0x008fea0003c00000 */
[----:B------:R-:W-:Y:S05]  /*12590*/  BRA `(.L_x_216) ;  /* 0xffffc60000007947 */ /* 0x000fea000383ffff */
.L_x_148:
[----:B------:R-:W-:Y:S01]  /*125a0*/  IMAD.MOV.U32 R56, RZ, RZ, R6 ;  /* 0x000000ffff387224 */ /* 0x000fe200078e0006 */
[----:B--2---:R-:W-:Y:S01]  /*125b0*/  MOV R10, R11 ;  /* 0x0000000b000a7202 */ /* 0x004fe20000000f00 */
[----:B------:R-:W-:Y:S01]  /*125c0*/  IMAD.MOV.U32 R3, RZ, RZ, 0x1f ;  /* 0x0000001fff037424 */ /* 0x000fe200078e00ff */
[----:B------:R-:W-:Y:S02]  /*125d0*/  MOV R2, 0x125f0 ;  /* 0x000125f000027802 */ /* 0x000fe40000000f00 */
[----:B-1-3--:R-:W-:Y:S05]  /*125e0*/  CALL.REL.NOINC `($__internal_1_$__cuda_sm70_shflsync_idx_p) ;  /* 0x0000015000007944 */ /* 0x00afea0003c00000 */
[----:B------:R-:W-:Y:S01]  /*125f0*/  IMAD.MOV.U32 R6, RZ, RZ, R58 ;  /* 0x000000ffff067224 */ /* 0x000fe200078e003a */
[----:B------:R-:W-:Y:S01]  /*12600*/  MOV R10, R11 ;  /* 0x0000000b000a7202 */ /* 0x000fe20000000f00 */
[----:B------:R-:W-:Y:S01]  /*12610*/  IMAD.MOV.U32 R56, RZ, RZ, R7 ;  /* 0x000000ffff387224 */ /* 0x000fe200078e0007 */
[----:B------:R-:W-:Y:S02]  /*12620*/  MOV R3, 0x1f ;  /* 0x0000001f00037802 */ /* 0x000fe40000000f00 */
[----:B------:R-:W-:-:S02]  /*12630*/  MOV R2, 0x12650 ;  /* 0x0001265000027802 */ /* 0x000fc40000000f00 */
[----:B------:R-:W-:Y:S05]  /*12640*/  CALL.REL.NOINC `($__internal_1_$__cuda_sm70_shflsync_idx_p) ;  /* 0x000000f000007944 */ /* 0x000fea0003c00000 */
[----:B------:R-:W-:Y:S01]  /*12650*/  MOV R7, R58 ;  /* 0x0000003a00077202 */ /* 0x000fe20000000f00 */
[----:B------:R-:W-:Y:S05]  /*12660*/  BRA `(.L_x_217) ;  /* 0xffffc57000007947 */ /* 0x000fea000383ffff */
.L_x_151:
[----:B------:R-:W-:Y:S01]  /*12670*/  IMAD.MOV.U32 R56, RZ, RZ, R4 ;  /* 0x000000ffff387224 */ /* 0x000fe200078e0004 */
[----:B------:R-:W-:Y:S01]  /*12680*/  MOV R10, R0 ;  /* 0x00000000000a7202 */ /* 0x000fe20000000f00 */
[----:B------:R-:W-:Y:S01]  /*12690*/  IMAD.MOV.U32 R3, RZ, RZ, 0x1f ;  /* 0x0000001fff037424 */ /* 0x000fe200078e00ff */
[----:B------:R-:W-:-:S02]  /*126a0*/  MOV R2, 0x126c0 ;  /* 0x000126c000027802 */ /* 0x000fc40000000f00 */
[----:B--234-:R-:W-:Y:S05]  /*126b0*/  CALL.REL.NOINC `($__internal_1_$__cuda_sm70_shflsync_idx_p) ;  /* 0x0000008000007944 */ /* 0x01cfea0003c00000 */
[----:B------:R-:W-:Y:S01]  /*126c0*/  MOV R12, R58 ;  /* 0x0000003a000c7202 */ /* 0x000fe20000000f00 */
[----:B------:R-:W-:Y:S05]  /*126d0*/  BRA `(.L_x_150) ;  /* 0xffffc56000007947 */ /* 0x000fea000383ffff */
        .weak           $__internal_0_$__cuda_sm70_shflsync_bfly_p
        .type           $__internal_0_$__cuda_sm70_shflsync_bfly_p,@function
        .size           $__internal_0_$__cuda_sm70_shflsync_bfly_p,($__internal_1_$__cuda_sm70_shflsync_idx_p - $__internal_0_$__cuda_sm70_shflsync_bfly_p)
$__internal_0_$__cuda_sm70_shflsync_bfly_p:
[----:B------:R-:W-:Y:S02]  /*126e0*/  MOV R8, 0x1f ;  /* 0x0000001f00087802 */ /* 0x000fe40000000f00 */
[----:B------:R-:W-:-:S04]  /*126f0*/  MOV R14, 0xffffffff ;  /* 0xffffffff000e7802 */ /* 0x000fc80000000f00 */
[----:B------:R-:W-:Y:S04]  /*12700*/  WARPSYNC R14 ;  /* 0x0000000e00007348 */ /* 0x000fe80003800000 */
[----:B------:R1:W2:Y:S02]  /*12710*/  SHFL.BFLY PT, R8, R4, R3, R8 ;  /* 0x0c00000304087389 */ /* 0x0002a400000e0008 */
[----:B-1----:R-:W-:-:S04]  /*12720*/  MOV R3, 0x0 ;  /* 0x0000000000037802 */ /* 0x002fc80000000f00 */
[----:B--2---:R-:W-:Y:S05]  /*12730*/  RET.REL.NODEC R2 `(_ZN7cutlass13device_kernelIN5flash19enable_sm80_to_sm89INS1_16FlashAttnFwdSm80INS1_25CollectiveMainloopFwdSm80ILi4ELi1ELb0EN4cute5tupleIJNS5_1CILi128EEENS7_ILi80EEENS7_ILi64EEEEEELi64ENS_10bfloat16_tEfNS_4arch4Sm80ELb0ELb0ELb1ELb1ELb1ELb0ELb1ELb1EEENS1_21CollectiveEpilogueFwdINS6_IJS8_SA_S9_EEENS6_IJNS7_ILi1EEESI_SI_EEESC_SE_Li128ELb1ELb1ELb1ELb0EEENS1_36VarlenDynamicPersistentTileSchedulerILi128ELi80ELi128ELi128ELb1ELb1ELb0ELb0ELb1ELb1EEEEEEEEEvNT_6ParamsE) ;  /* 0xfffed8c002007950 */ /* 0x004fea0003c3ffff */
        .weak           $__internal_1_$__cuda_sm70_shflsync_idx_p
        .type           $__internal_1_$__cuda_sm70_shflsync_idx_p,@function
        .size           $__internal_1_$__cuda_sm70_shflsync_idx_p,($__internal_2_$__cuda_sm70_shflsync_up_p - $__internal_1_$__cuda_sm70_shflsync_idx_p)
$__internal_1_$__cuda_sm70_shflsync_idx_p:
[----:B------:R-:W-:-:S04]  /*12740*/  MOV R58, 0xffffffff ;  /* 0xffffffff003a7802 */ /* 0x000fc80000000f00 */
[----:B------:R-:W-:Y:S04]  /*12750*/  WARPSYNC R58 ;  /* 0x0000003a00007348 */ /* 0x000fe80003800000 */
[----:B------:R1:W2:Y:S02]  /*12760*/  SHFL.IDX PT, R58, R56, R10, R3 ;  /* 0x0000000a383a7389 */ /* 0x0002a400000e0003 */
[----:B-1----:R-:W-:-:S04]  /*12770*/  MOV R3, 0x0 ;  /* 0x0000000000037802 */ /* 0x002fc80000000f00 */
[----:B--2---:R-:W-:Y:S05]  /*12780*/  RET.REL.NODEC R2 `(_ZN7cutlass13device_kernelIN5flash19enable_sm80_to_sm89INS1_16FlashAttnFwdSm80INS1_25CollectiveMainloopFwdSm80ILi4ELi1ELb0EN4cute5tupleIJNS5_1CILi128EEENS7_ILi80EEENS7_ILi64EEEEEELi64ENS_10bfloat16_tEfNS_4arch4Sm80ELb0ELb0ELb1ELb1ELb1ELb0ELb1ELb1EEENS1_21CollectiveEpilogueFwdINS6_IJS8_SA_S9_EEENS6_IJNS7_ILi1EEESI_SI_EEESC_SE_Li128ELb1ELb1ELb1ELb0EEENS1_36VarlenDynamicPersistentTileSchedulerILi128ELi80ELi128ELi128ELb1ELb1ELb0ELb0ELb1ELb1EEEEEEEEEvNT_6ParamsE) ;  /* 0xfffed87002007950 */ /* 0x004fea0003c3ffff */
        .weak           $__internal_2_$__cuda_sm70_shflsync_up_p
        .type           $__internal_2_$__cuda_sm70_shflsync_up_p,@function
        .size           $__internal_2_$__cuda_sm70_shflsync_up_p,($__internal_3_$__cuda_sm70_votesync_ballot - $__internal_2_$__cuda_sm70_shflsync_up_p)
$__internal_2_$__cuda_sm70_shflsync_up_p:
[----:B------:R-:W-:Y:S02]  /*12790*/  IMAD.MOV.U32 R4, RZ, RZ, RZ ;  /* 0x000000ffff047224 */ /* 0x000fe400078e00ff */
[----:B------:R-:W-:-:S04]  /*127a0*/  IMAD.MOV.U32 R10, RZ, RZ, -0x1 ;  /* 0xffffffffff0a7424 */ /* 0x000fc800078e00ff */
[----:B------:R-:W-:Y:S04]  /*127b0*/  WARPSYNC R10 ;  /* 0x0000000a00007348 */ /* 0x000fe80003800000 */
[----:B------:R1:W2:Y:S02]  /*127c0*/  SHFL.UP PT, R4, R0, R2, R4 ;  /* 0x0400000200047389 */ /* 0x0002a400000e0004 */
[----:B-1----:R-:W-:Y:S02]  /*127d0*/  MOV R2, R3 ;  /* 0x0000000300027202 */ /* 0x002fe40000000f00 */
[----:B------:R-:W-:-:S04]  /*127e0*/  MOV R3, 0x0 ;  /* 0x0000000000037802 */ /* 0x000fc80000000f00 */
[----:B--2---:R-:W-:Y:S05]  /*127f0*/  RET.REL.NODEC R2 `(_ZN7cutlass13device_kernelIN5flash19enable_sm80_to_sm89INS1_16FlashAttnFwdSm80INS1_25CollectiveMainloopFwdSm80ILi4ELi1ELb0EN4cute5tupleIJNS5_1CILi128EEENS7_ILi80EEENS7_ILi64EEEEEELi64ENS_10bfloat16_tEfNS_4arch4Sm80ELb0ELb0ELb1ELb1ELb1ELb0ELb1ELb1EEENS1_21CollectiveEpilogueFwdINS6_IJS8_SA_S9_EEENS6_IJNS7_ILi1EEESI_SI_EEESC_SE_Li128ELb1ELb1ELb1ELb0EEENS1_36VarlenDynamicPersistentTileSchedulerILi128ELi80ELi128ELi128ELb1ELb1ELb0ELb0ELb1ELb1EEEEEEEEEvNT_6ParamsE) ;  /* 0xfffed80002007950 */ /* 0x004fea0003c3ffff */
        .weak           $__internal_3_$__cuda_sm70_votesync_ballot
        .type           $__internal_3_$__cuda_sm70_votesync_ballot,@function
        .size           $__internal_3_$__cuda_sm70_votesync_ballot,(.L_x_3819 - $__internal_3_$__cuda_sm70_votesync_ballot)
$__internal_3_$__cuda_sm70_votesync_ballot:
[----:B------:R-:W-:Y:S01]  /*12800*/  ISETP.NE.U32.AND P0, PT, R0, 0x1, PT ;  /* 0x000000010000780c */ /* 0x000fe20003f05070 */
[----:B------:R-:W-:-:S04]  /*12810*/  IMAD.MOV.U32 R3, RZ, RZ, -0x1 ;  /* 0xffffffffff037424 */ /* 0x000fc800078e00ff */
[----:B------:R-:W-:Y:S08]  /*12820*/  WARPSYNC R3 ;  /* 0x0000000300007348 */ /* 0x000ff00003800000 */
[----:B------:R-:W-:-:S04]  /*12830*/  VOTE.ANY R0, PT, !P0 ;  /* 0x0000000000007806 */ /* 0x000fc800040e0100 */
[----:B------:R-:W-:Y:S01]  /*12840*/  LOP3.LUT R0, R0, R3, RZ, 0xc0, !PT ;  /* 0x0000000300007212 */ /* 0x000fe200078ec0ff */
[----:B------:R-:W-:-:S04]  /*12850*/  IMAD.MOV.U32 R3, RZ, RZ, 0x0 ;  /* 0x00000000ff037424 */ /* 0x000fc800078e00ff */
[----:B------:R-:W-:Y:S05]  /*12860*/  RET.REL.NODEC R2 `(_ZN7cutlass13device_kernelIN5flash19enable_sm80_to_sm89INS1_16FlashAttnFwdSm80INS1_25CollectiveMainloopFwdSm80ILi4ELi1ELb0EN4cute5tupleIJNS5_1CILi128EEENS7_ILi80EEENS7_ILi64EEEEEELi64ENS_10bfloat16_tEfNS_4arch4Sm80ELb0ELb0ELb1ELb1ELb1ELb0ELb1ELb1EEENS1_21CollectiveEpilogueFwdINS6_IJS8_SA_S9_EEENS6_IJNS7_ILi1EEESI_SI_EEESC_SE_Li128ELb1ELb1ELb1ELb0EEENS1_36VarlenDynamicPersistentTileSchedulerILi128ELi80ELi128ELi128ELb1ELb1ELb0ELb0ELb1ELb1EEEEEEEEEvNT_6ParamsE) ;  /* 0xfffed79002007950 */ /* 0x000fea0003c3ffff */
.L_x_218:
        /* <DEDUP_REMOVED lines=9> */
.L_x_3819:


//--------------------- .text._ZN7cutlass13device_kernelIN5flash19enable_sm80_to_sm89INS1_16FlashAttnFwdSm80INS1_25CollectiveMainloopFwdSm80ILi4ELi1ELb0EN4cute5tupleIJNS5_1CILi128EEENS7_ILi80EEENS7_ILi64EEEEEELi64ENS_10bfloat16_tEfNS_4arch4Sm80ELb0ELb0ELb1ELb1ELb1ELb1ELb1ELb1EEENS1_21CollectiveEpilogueFwdINS6_IJS8_SA_S9_EEENS6_IJNS7_ILi1EEESI_SI_EEESC_SE_Li128ELb1ELb1ELb1ELb0EEENS1_36VarlenDynamicPersistentTileSchedulerILi128ELi80ELi128ELi128ELb1ELb1ELb0ELb0ELb1ELb1EEEEEEEEEvNT_6ParamsE --------------------------
	.section	.text._ZN7cutlass13device_kernelIN5flash19enable_sm80_to_sm89INS1_16FlashAttnFwdSm80INS1_25CollectiveMainloopFwdSm80ILi4ELi1ELb0EN4cute5tupleIJNS5_1CILi128EEENS7_ILi80EEENS7_ILi64EEEEEELi64ENS_10bfloat16_tEfNS_4arch4Sm80ELb0ELb0ELb1ELb1ELb1ELb1ELb1ELb1EEENS1_21CollectiveEpilogueFwdINS6_IJS8_SA_S9_EEENS6_IJNS7_ILi1EEESI_SI_EEESC_SE_Li128ELb1ELb1ELb1ELb0EEENS1_36VarlenDynamicPersistentTileSchedulerILi128ELi80ELi128ELi128ELb1ELb1ELb0ELb0ELb1ELb1EEEEEEEEEvNT_6ParamsE,"ax",@progbits
	.sectioninfo	@"SHI_REGISTERS=255"
	.align	128
.text._ZN7cutlass13device_kernelIN5flash19enable_sm80_to_sm89INS1_16FlashAttnFwdSm80INS1_25CollectiveMainloopFwdSm80ILi4ELi1ELb0EN4cute5tupleIJNS5_1CILi128EEENS7_ILi80EEENS7_ILi64EEEEEELi64ENS_10bfloat16_tEfNS_4arch4Sm80ELb0ELb0ELb1ELb1ELb1ELb1ELb1ELb1EEENS1_21CollectiveEpilogueFwdINS6_IJS8_SA_S9_EEENS6_IJNS7_ILi1EEESI_SI_EEESC_SE_Li128ELb1ELb1ELb1ELb0EEENS1_36VarlenDynamicPersistentTileSchedulerILi128ELi80ELi128ELi128ELb1ELb1ELb0ELb0ELb1ELb1EEEEEEEEEvNT_6ParamsE:
        .type           _ZN7cutlass13device_kernelIN5flash19enable_sm80_to_sm89INS1_16FlashAttnFwdSm80INS1_25CollectiveMainloopFwdSm80ILi4ELi1ELb0EN4cute5tupleIJNS5_1CILi128EEENS7_ILi80EEENS7_ILi64EEEEEELi64ENS_10bfloat16_tEfNS_4arch4Sm80ELb0ELb0ELb1ELb1ELb1ELb1ELb1ELb1EEENS1_21CollectiveEpilogueFwdINS6_IJS8_SA_S9_EEENS6_IJNS7_ILi1EEESI_SI_EEESC_SE_Li128ELb1ELb1ELb1ELb0EEENS1_36VarlenDynamicPersistentTileSchedulerILi128ELi80ELi128ELi128ELb1ELb1ELb0ELb0ELb1ELb1EEEEEEEEEvNT_6ParamsE,@function
        .size           _ZN7cutlass13device_kernelIN5flash19enable_sm80_to_sm89INS1_16FlashAttnFwdSm80INS1_25CollectiveMainloopFwdSm80ILi4ELi1ELb0EN4cute5tupleIJNS5_1CILi128EEENS7_ILi80EEENS7_ILi64EEEEEELi64ENS_10bfloat16_tEfNS_4arch4Sm80ELb0ELb0ELb1ELb1ELb1ELb1ELb1ELb1EEENS1_21CollectiveEpilogueFwdINS6_IJS8_SA_S9_EEENS6_IJNS7_ILi1EEESI_SI_EEESC_SE_Li128ELb1ELb1ELb1ELb0EEENS1_36VarlenDynamicPersistentTileSchedulerILi128ELi80ELi128ELi128ELb1ELb1ELb0ELb0ELb1ELb1EEEEEEEEEvNT_6ParamsE,(.L_x_3824 - _ZN7cutlass13device_kernelIN5flash19enable_sm80_to_sm89INS1_16FlashAttnFwdSm80INS1_25CollectiveMainloopFwdSm80ILi4ELi1ELb0EN4cute5tupleIJNS5_1CILi128EEENS7_ILi80EEENS7_ILi64EEEEEELi64ENS_10bfloat16_tEfNS_4arch4Sm80ELb0ELb0ELb1ELb1ELb1ELb1ELb1ELb1EEENS1_21CollectiveEpilogueFwdINS6_IJS8_SA_S9_EEENS6_IJNS7_ILi1EEESI_SI_EEESC_SE_Li128ELb1ELb1ELb1ELb0EEENS1_36VarlenDynamicPersistentTileSchedulerILi128ELi80ELi128ELi128ELb1ELb1ELb0ELb0ELb1ELb1EEEEEEEEEvNT_6ParamsE)
        .other          _ZN7cutlass13device_kernelIN5flash19enable_sm80_to_sm89INS1_16FlashAttnFwdSm80INS1_25CollectiveMainloopFwdSm80ILi4ELi1ELb0EN4cute5tupleIJNS5_1CILi128EEENS7_ILi80EEENS7_ILi64EEEEEELi64ENS_10bfloat16_tEfNS_4arch4Sm80ELb0ELb0ELb1ELb1ELb1ELb1ELb1ELb1EEENS1_21CollectiveEpilogueFwdINS6_IJS8_SA_S9_EEENS6_IJNS7_ILi1EEESI_SI_EEESC_SE_Li128ELb1ELb1ELb1ELb0EEENS1_36VarlenDynamicPersistentTileSchedulerILi128ELi80ELi128ELi128ELb1ELb1ELb0ELb0ELb1ELb1EEEEEEEEEvNT_6ParamsE,@"STO_CUDA_ENTRY STV_DEFAULT"
_ZN7cutlass13device_kernelIN5flash19enable_sm80_to_sm89INS1_16FlashAttnFwdSm80INS1_25CollectiveMainloopFwdSm80ILi4ELi1ELb0EN4cute5tupleIJNS5_1CILi128EEENS7_ILi80EEENS7_ILi64EEEEEELi64ENS_10bfloat16_tEfNS_4arch4Sm80ELb0ELb0ELb1ELb1ELb1ELb1ELb1ELb1EEENS1_21CollectiveEpilogueFwdINS6_IJS8_SA_S9_EEENS6_IJNS7_ILi1EEESI_SI_EEESC_SE_Li128ELb1ELb1ELb1ELb0EEENS1_36VarlenDynamicPersistentTileSchedulerILi128ELi80ELi128ELi128ELb1ELb1ELb0ELb0ELb1ELb1EEEEEEEEEvNT_6ParamsE:
        /* <DEDUP_REMOVED lines=54> */
.L_x_224:
        /* <DEDUP_REMOVED lines=17> */
.L_x_411:
        /* <DEDUP_REMOVED lines=16> */
.L_x_412:
[----:B--2---:R-:W-:-:S05]  /*0570*/  IMAD R0, R0, c[0x0][0x538], RZ ;  /* 0x00014e0000007a24 */ /* 0x004fca00078e02ff */
[----:B------:R-:W-:-:S04]  /*0580*/  IADD3 R6, R0, R6, RZ ;  /* 0x0000000600067210 */ /* 0x000fc80007ffe0ff */
[----:B------:R-:W-:-:S13]  /*0590*/  ISETP.GT.AND P0, PT, R6, UR4, PT ;  /* 0x0000000406007c0c */ /* 0x000fda000bf04270 */
[----:B-1----:R-:W-:Y:S05]  /*05a0*/  @!P0 BRA `(.L_x_224) ;  /* 0xfffffdb000008947 */ /* 0x002fea000383ffff */
.L_x_220:
[----:B------:R-:W-:-:S05]  /*05b0*/  IADD3 R12, -R0, R6, RZ ;  /* 0x00000006000c7210 */ /* 0x000fca0007ffe1ff */
[----:B------:R-:W-:-:S05]  /*05c0*/  IMAD R0, R4, c[0x0][0x538], R12 ;  /* 0x00014e0004007a24 */ /* 0x000fca00078e020c */
[----:B------:R-:W-:Y:S01]  /*05d0*/  ISETP.GT.AND P0, PT, R0, UR4, PT ;  /* 0x0000000400007c0c */ /* 0x000fe2000bf04270 */
[----:B------:R-:W-:-:S12]  /*05e0*/  BRA.DIV ~URZ, `(.L_x_225) ;  /* 0x000181d27f007947 */ /* 0x000fd8000b800000 */
[----:B------:R-:W-:-:S04]  /*05f0*/  VOTE.ANY R0, PT, !P0 ;  /* 0x0000000000007806 */ /* 0x000fc800040e0100 */
.L_x_413:
[----:B------:R1:W2:Y:S01]  /*0600*/  POPC R13, R0 ;  /* 0x00000000000d7309 */ /* 0x0002a20000000000 */
[----:B------:R-:W-:Y:S05]  /*0610*/  BRA.DIV ~URZ, `(.L_x_226) ;  /* 0x000181e27f007947 */ /* 0x000fea000b800000 */
[----:B--2---:R2:W3:Y:S01]  /*0620*/  SHFL.IDX PT, R11, R8, R13, 0x1f ;  /* 0x00001f0d080b7589 */ /* 0x0044e200000e0000 */
[----:B------:R-:W-:-:S03]  /*0630*/  MOV R6, RZ ;  /* 0x000000ff00067202 */ /* 0x000fc60000000f00 */
[----:B------:R2:W4:Y:S04]  /*0640*/  SHFL.IDX PT, R10, R7, R13, 0x1f ;  /* 0x00001f0d070a7589 */ /* 0x00052800000e0000 */
.L_x_414:
[----:B------:R-:W-:Y:S01]  /*0650*/  ISETP.NE.AND P0, PT, R0, RZ, PT ;  /* 0x000000ff0000720c */ /* 0x000fe20003f05270 */
[----:B------:R-:W-:-:S12]  /*0660*/  BSSY B0, `(.L_x_227) ;  /* 0x0000005000007945 */ /* 0x000fd80003800000 */
[----:B------:R-:W-:Y:S05]  /*0670*/  @!P0 BRA `(.L_x_228) ;  /* 0x0000003000008947 */ /* 0x000fea0003800000 */
[----:B------:R-:W-:Y:S01]  /*0680*/  IADD3 R47, R13, -0x1, RZ ;  /* 0xffffffff0d2f7810 */ /* 0x000fe20007ffe0ff */
[----:B------:R-:W-:Y:S05]  /*0690*/  BRA.DIV ~URZ, `(.L_x_229) ;  /* 0x000182427f007947 */ /* 0x000fea000b800000 */
[----:B------:R1:W2:Y:S02]  /*06a0*/  SHFL.IDX PT, R6, R4, R47, 0x1f ;  /* 0x00001f2f04067589 */ /* 0x0002a400000e0000 */
.L_x_228:
[----:B------:R-:W-:Y:S05]  /*06b0*/  BSYNC B0 ;  /* 0x0000000000007941 */ /* 0x000fea0003800000 */
.L_x_227:
        /* <DEDUP_REMOVED lines=69> */
.L_x_221:
[----:B------:R-:W-:Y:S01]  /*0b10*/  MOV R0, UR4 ;  /* 0x0000000400007c02 */ /* 0x000fe20008000f00 */
[----:B------:R-:W-:Y:S04]  /*0b20*/  STL [R1+0x2c], RZ ;  /* 0x00002cff01007387 */ /* 0x000fe80000100800 */
[----:B------:R-:W-:Y:S04]  /*0b30*/  STL [R1+0x30], RZ ;  /* 0x000030ff01007387 */ /* 0x000fe80000100800 */
[----:B------:R1:W-:Y:S02]  /*0b40*/  STL [R1+0x28], R0 ;  /* 0x0000280001007387 */ /* 0x0003e40000100800 */
[----:B-1----:R-:W-:-:S05]  /*0b50*/  MOV R0, c[0x0][0x53c] ;  /* 0x00014f0000007a02 */ /* 0x002fca0000000f00 */
[----:B------:R1:W-:Y:S02]  /*0b60*/  STL [R1+0x34], R0 ;  /* 0x0000340001007387 */ /* 0x0003e40000100800 */
.L_x_230:
        /* <DEDUP_REMOVED lines=8> */
.L_x_219:
[----:B------:R-:W2:Y:S02]  /*0bf0*/  LDL R0, [R1+0x34] ;  /* 0x0000340001007983 */ /* 0x000ea40000100800 */
[----:B--2---:R-:W-:-:S13]  /*0c00*/  ISETP.GE.AND P0, PT, R0, c[0x0][0x53c], PT ;  /* 0x00014f0000007a0c */ /* 0x004fda0003f06270 */
[----:B------:R-:W-:Y:S05]  /*0c10*/  @P0 EXIT ;  /* 0x000000000000094d */ /* 0x000fea0003800000 */
[----:B------:R-:W2:Y:S01]  /*0c20*/  S2R R15, SR_TID.X ;  /* 0x00000000000f7919 */ /* 0x000ea20000002100 */
[----:B------:R-:W-:Y:S01]  /*0c30*/  IMAD.MOV.U32 R18, RZ, RZ, -0x10 ;  /* 0xfffffff0ff127424 */ /* 0x000fe200078e00ff */
[----:B------:R-:W-:Y:S01]  /*0c40*/  ULDC UR4, c[0x0][0x2ac] ;  /* 0x0000ab0000047ab9 */ /* 0x000fe20000000800 */
[----:B------:R-:W-:Y:S01]  /*0c50*/  IMAD.MOV.U32 R17, RZ, RZ, 0x20 ;  /* 0x00000020ff117424 */ /* 0x000fe200078e00ff */
[----:B------:R-:W-:Y:S01]  /*0c60*/  ULDC UR6, c[0x0][0x1d0] ;  /* 0x0000740000067ab9 */ /* 0x000fe20000000800 */
[----:B------:R-:W-:Y:S01]  /*0c70*/  IMAD.MOV.U32 R16, RZ, RZ, 0x40 ;  /* 0x00000040ff107424 */ /* 0x000fe200078e00ff */
[----:B------:R-:W-:Y:S01]  /*0c80*/  UIMAD UR6, UR4, UR6, URZ ;  /* 0x00000006040672a4 */ /* 0x000fe2000f8e023f */
[----:B--2---:R-:W-:-:S04]  /*0c90*/  SHF.R.S32.HI R14, RZ, 0x1f, R15 ;  /* 0x0000001fff0e7819 */ /* 0x004fc8000001140f */
[CC--:B------:R-:W-:Y:S02]  /*0ca0*/  LEA.HI R10, R14.reuse, R15.reuse, RZ, 0x3 ;  /* 0x0000000f0e0a7211 */ /* 0x0c0fe400078f18ff */
[----:B------:R-:W-:Y:S02]  /*0cb0*/  LEA.HI R2, R14, R15, RZ, 0x4 ;  /* 0x0000000f0e027211 */ /* 0x000fe400078f20ff */
[----:B------:R-:W-:Y:S02]  /*0cc0*/  SHF.R.S32.HI R26, RZ, 0x3, R10 ;  /* 0x00000003ff1a7819 */ /* 0x000fe4000001140a */
[----:B-1----:R-:W-:Y:S02]  /*0cd0*/  LOP3.LUT R4, R10, 0xfffffff8, RZ, 0xc0, !PT ;  /* 0xfffffff80a047812 */ /* 0x002fe400078ec0ff */
[----:B------:R-:W-:Y:S01]  /*0ce0*/  SHF.R.S32.HI R3, RZ, 0x4, R2 ;  /* 0x00000004ff037819 */ /* 0x000fe20000011402 */
[----:B------:R-:W-:Y:S01]  /*0cf0*/  IMAD.SHL.U32 R6, R26, 0x40, RZ ;  /* 0x000000401a067824 */ /* 0x000fe200078e00ff */
[C---:B------:R-:W-:Y:S01]  /*0d00*/  LOP3.LUT R0, R2.reuse, 0xfffffff0, RZ, 0xc0, !PT ;  /* 0xfffffff002007812 */ /* 0x040fe200078ec0ff */
[----:B------:R-:W-:Y:S01]  /*0d10*/  IMAD.IADD R9, R15, 0x1, -R4 ;  /* 0x000000010f097824 */ /* 0x000fe200078e0a04 */
[----:B------:R-:W-:-:S03]  /*0d20*/  LEA.HI R5, R2, R3, RZ, 0x1 ;  /* 0x0000000302057211 */ /* 0x000fc600078f08ff */
[----:B------:R-:W-:Y:S01]  /*0d30*/  IMAD.IADD R2, R15, 0x1, -R0 ;  /* 0x000000010f027824 */ /* 0x000fe200078e0a00 */
[----:B------:R-:W-:Y:S01]  /*0d40*/  LOP3.LUT R0, R6, 0x1c0, RZ, 0xc0, !PT ;  /* 0x000001c006007812 */ /* 0x000fe200078ec0ff */
[----:B------:R-:W-:Y:S01]  /*0d50*/  IMAD.SHL.U32 R244, R9, 0x8, RZ ;  /* 0x0000000809f47824 */ /* 0x000fe200078e00ff */
[----:B------:R-:W-:Y:S01]  /*0d60*/  LOP3.LUT R5, R5, 0xfffffffe, RZ, 0xc0, !PT ;  /* 0xfffffffe05057812 */ /* 0x000fe200078ec0ff */
[C---:B------:R-:W-:Y:S01]  /*0d70*/  IMAD.SHL.U32 R7, R9.reuse, 0x40, RZ ;  /* 0x0000004009077824 */ /* 0x040fe200078e00ff */
[----:B------:R-:W-:Y:S01]  /*0d80*/  SHF.R.S32.HI R8, RZ, 0x1f, R2 ;  /* 0x0000001fff087819 */ /* 0x000fe20000011402 */
[----:B------:R-:W-:Y:S01]  /*0d90*/  IMAD R251, R9, 0x10, R26 ;  /* 0x0000001009fb7824 */ /* 0x000fe200078e021a */
[----:B------:R-:W-:Y:S01]  /*0da0*/  LOP3.LUT R6, R0, 0x38, R244, 0xf8, !PT ;  /* 0x0000003800067812 */ /* 0x000fe200078ef8f4 */
[----:B------:R-:W-:Y:S01]  /*0db0*/  IMAD.IADD R12, R3, 0x1, -R5 ;  /* 0x00000001030c7824 */ /* 0x000fe200078e0a05 */
[----:B------:R-:W-:Y:S02]  /*0dc0*/  SHF.R.U32.HI R4, RZ, 0x3, R0 ;  /* 0x00000003ff047819 */ /* 0x000fe40000011600 */
[----:B------:R-:W-:-:S02]  /*0dd0*/  LEA.HI R11, R8, R2, RZ, 0x3 ;  /* 0x00000002080b7211 */ /* 0x000fc400078f18ff */
[----:B------:R-:W-:Y:S02]  /*0de0*/  LOP3.LUT R0, R7, 0x1c0, RZ, 0xc0, !PT ;  /* 0x000001c007007812 */ /* 0x000fe400078ec0ff */
[----:B------:R-:W-:Y:S02]  /*0df0*/  LOP3.LUT R5, R6, R4, RZ, 0x3c, !PT ;  /* 0x0000000406057212 */ /* 0x000fe400078e3cff */
[-C--:B------:R-:W-:Y:S02]  /*0e00*/  LEA.HI R7, R14, R15.reuse, RZ, 0x6 ;  /* 0x0000000f0e077211 */ /* 0x080fe400078f30ff */
[----:B------:R-:W-:Y:S02]  /*0e10*/  LOP3.LUT R4, R11, 0xfffffff8, RZ, 0xc0, !PT ;  /* 0xfffffff80b047812 */ /* 0x000fe400078ec0ff */
[----:B------:R-:W-:Y:S02]  /*0e20*/  LOP3.LUT R6, R0, 0x8, R10, 0xf8, !PT ;  /* 0x0000000800067812 */ /* 0x000fe400078ef80a */
[----:B------:R-:W-:Y:S01]  /*0e30*/  SHF.R.U32.HI R3, RZ, 0x3, R0 ;  /* 0x00000003ff037819 */ /* 0x000fe20000011600 */
[----:B------:R-:W-:Y:S01]  /*0e40*/  IMAD.SHL.U32 R0, R7, 0x8, RZ ;  /* 0x0000000807007824 */ /* 0x000fe200078e00ff */
[-C--:B------:R-:W-:Y:S01]  /*0e50*/  LEA.HI R10, R14, R15.reuse, RZ, 0x2 ;  /* 0x0000000f0e0a7211 */ /* 0x080fe200078f10ff */
[----:B------:R-:W-:Y:S01]  /*0e60*/  IMAD.IADD R8, R2, 0x1, -R4 ;  /* 0x0000000102087824 */ /* 0x000fe200078e0a04 */
[----:B------:R-:W-:-:S02]  /*0e70*/  LEA.HI R2, R14, R15, RZ, 0x5 ;  /* 0x0000000f0e027211 */ /* 0x000fc400078f28ff */
[----:B------:R-:W-:Y:S02]  /*0e80*/  LOP3.LUT R13, R6, R3, RZ, 0x3c, !PT ;  /* 0x00000003060d7212 */ /* 0x000fe400078e3cff */
[--C-:B------:R-:W-:Y:S02]  /*0e90*/  SHF.R.S32.HI R93, RZ, 0x2, R10.reuse ;  /* 0x00000002ff5d7819 */ /* 0x100fe4000001140a */
[----:B------:R-:W-:Y:S02]  /*0ea0*/  SHF.R.S32.HI R3, RZ, 0x1f, R10 ;  /* 0x0000001fff037819 */ /* 0x000fe4000001140a */
[----:B------:R-:W-:Y:S02]  /*0eb0*/  LOP3.LUT R209, R5, 0x7ffffe00, R0, 0xf8, !PT ;  /* 0x7ffffe0005d17812 */ /* 0x000fe400078ef800 */
[----:B------:R-:W-:Y:S02]  /*0ec0*/  LOP3.LUT R0, R2, 0xffffffe0, RZ, 0xc0, !PT ;  /* 0xffffffe002007812 */ /* 0x000fe400078ec0ff */
[--C-:B------:R-:W-:Y:S01]  /*0ed0*/  SHF.R.S32.HI R7, RZ, 0x5, R2.reuse ;  /* 0x00000005ff077819 */ /* 0x100fe20000011402 */
[----:B------:R-:W-:Y:S01]  /*0ee0*/  IMAD.SHL.U32 R209, R209, 0x2, RZ ;  /* 0x00000002d1d17824 */ /* 0x000fe200078e00ff */
[----:B------:R-:W-:Y:S01]  /*0ef0*/  SHF.R.S32.HI R2, RZ, 0x1f, R2 ;  /* 0x0000001fff027819 */ /* 0x000fe20000011402 */
[----:B------:R-:W-:Y:S01]  /*0f00*/  IMAD.IADD R20, R15, 0x1, -R0 ;  /* 0x000000010f147824 */ /* 0x000fe200078e0a00 */
[----:B------:R-:W-:Y:S01]  /*0f10*/  LEA.HI R4, R3, R93, RZ, 0x3 ;  /* 0x0000005d03047211 */ /* 0x000fe200078f18ff */
[----:B------:R-:W-:Y:S01]  /*0f20*/  IMAD.SHL.U32 R19, R7, 0x200, RZ ;  /* 0x0000020007137824 */ /* 0x000fe200078e00ff */
[----:B------:R-:W-:-:S02]  /*0f30*/  LOP3.LUT R3, R10, 0xfffffffc, RZ, 0xc0, !PT ;  /* 0xfffffffc0a037812 */ /* 0x000fc400078ec0ff */
[----:B------:R-:W-:Y:S02]  /*0f40*/  LEA.HI R0, R2, R7, RZ, 0x2 ;  /* 0x0000000702007211 */ /* 0x000fe400078f10ff */
[----:B------:R-:W-:Y:S01]  /*0f50*/  LOP3.LUT R2, R4, 0xfffffff8, RZ, 0xc0, !PT ;  /* 0xfffffff804027812 */ /* 0x000fe200078ec0ff */
[----:B------:R-:W-:Y:S01]  /*0f60*/  IMAD.IADD R94, R15, 0x1, -R3 ;  /* 0x000000010f5e7824 */ /* 0x000fe200078e0a03 */
[----:B------:R-:W-:Y:S02]  /*0f70*/  SHF.R.S32.HI R4, RZ, 0x1f, R20 ;  /* 0x0000001fff047819 */ /* 0x000fe40000011414 */
[----:B------:R-:W-:Y:S01]  /*0f80*/  LOP3.LUT R3, R0, 0xffffffc, RZ, 0xc0, !PT ;  /* 0x0ffffffc00037812 */ /* 0x000fe200078ec0ff */
[----:B------:R-:W-:Y:S01]  /*0f90*/  IMAD.IADD R0, R93, 0x1, -R2 ;  /* 0x000000015d007824 */ /* 0x000fe200078e0a02 */
[C---:B------:R-:W-:Y:S01]  /*0fa0*/  LEA.HI R2, R94.reuse, R94, RZ, 0x1 ;  /* 0x0000005e5e027211 */ /* 0x040fe200078f08ff */
[----:B------:R-:W-:Y:S01]  /*0fb0*/  IMAD.SHL.U32 R86, R94, 0x4, RZ ;  /* 0x000000045e567824 */ /* 0x000fe200078e00ff */
[----:B------:R-:W-:Y:S01]  /*0fc0*/  LEA.HI R10, R4, R20, RZ, 0x2 ;  /* 0x00000014040a7211 */ /* 0x000fe200078f10ff */
[----:B------:R-:W-:Y:S01]  /*0fd0*/  IMAD.IADD R5, R7, 0x1, -R3 ;  /* 0x0000000107057824 */ /* 0x000fe200078e0a03 */
[C---:B------:R-:W-:Y:S01]  /*0fe0*/  LOP3.LUT R3, R2.reuse, 0x1ffffffe, RZ, 0xc0, !PT ;  /* 0x1ffffffe02037812 */ /* 0x040fe200078ec0ff */
[----:B------:R-:W-:Y:S01]  /*0ff0*/  IMAD.SHL.U32 R2, R2, 0x20, RZ ;  /* 0x0000002002027824 */ /* 0x000fe200078e00ff */
[----:B------:R-:W-:Y:S01]  /*1000*/  SHF.R.S32.HI R4, RZ, 0x2, R10 ;  /* 0x00000002ff047819 */ /* 0x000fe2000001140a */
[----:B------:R-:W-:Y:S01]  /*1010*/  IMAD.SHL.U32 R84, R94, 0x8, RZ ;  /* 0x000000085e547824 */ /* 0x000fe200078e00ff */
[----:B------:R-:W-:Y:S01]  /*1020*/  LOP3.LUT R6, R0, 0x1, RZ, 0xc0, !PT ;  /* 0x0000000100067812 */ /* 0x000fe200078ec0ff */
[----:B------:R-:W-:Y:S01]  /*1030*/  IMAD.IADD R3, R94, 0x1, -R3 ;  /* 0x000000015e037824 */ /* 0x000fe200078e0a03 */
[----:B------:R-:W-:Y:S01]  /*1040*/  LOP3.LUT R2, R2, 0xffffffc0, RZ, 0xc0, !PT ;  /* 0xffffffc002027812 */ /* 0x000fe200078ec0ff */
[----:B------:R-:W-:Y:S01]  /*1050*/  IMAD R27, R5, 0x10, R4 ;  /* 0x00000010051b7824 */ /* 0x000fe200078e0204 */
[C---:B------:R-:W-:Y:S01]  /*1060*/  LOP3.LUT P2, RZ, R0.reuse, 0x4, RZ, 0xc0, !PT ;  /* 0x0000000400ff7812 */ /* 0x040fe2000784c0ff */
[C---:B------:R-:W-:Y:S01]  /*1070*/  IMAD.SHL.U32 R4, R0.reuse, 0x40, RZ ;  /* 0x0000004000047824 */ /* 0x040fe200078e00ff */
[----:B------:R-:W-:Y:S01]  /*1080*/  LOP3.LUT P0, RZ, R0, 0x2, RZ, 0xc0, !PT ;  /* 0x0000000200ff7812 */ /* 0x000fe2000780c0ff */
[----:B------:R-:W-:Y:S01]  /*1090*/  IMAD.SHL.U32 R0, R8, 0x40, RZ ;  /* 0x0000004008007824 */ /* 0x000fe200078e00ff */
[----:B------:R-:W-:Y:S01]  /*10a0*/  ISETP.NE.U32.AND P1, PT, R6, 0x1, PT ;  /* 0x000000010600780c */ /* 0x000fe20003f25070 */
[----:B------:R-:W-:Y:S01]  /*10b0*/  IMAD R14, R3, 0x8, R2 ;  /* 0x00000008030e7824 */ /* 0x000fe200078e0202 */
[----:B------:R-:W-:Y:S01]  /*10c0*/  LOP3.LUT R22, R4, 0x1c0, RZ, 0xc0, !PT ;  /* 0x000001c004167812 */ /* 0x000fe200078ec0ff */
[----:B------:R-:W-:Y:S01]  /*10d0*/  IMAD.SHL.U32 R2, R12, 0x8, RZ ;  /* 0x000000080c027824 */ /* 0x000fe200078e00ff */
[----:B------:R-:W-:Y:S01]  /*10e0*/  LOP3.LUT R0, R0, 0x1c0, RZ, 0xc0, !PT ;  /* 0x000001c000007812 */ /* 0x000fe200078ec0ff */
[----:B------:R-:W-:Y:S01]  /*10f0*/  IMAD.SHL.U32 R5, R7, 0x400, RZ ;  /* 0x0000040007057824 */ /* 0x000fe200078e00ff */
[----:B------:R-:W-:Y:S01]  /*1100*/  SHF.R.U32.HI R21, RZ, 0x3, R22 ;  /* 0x00000003ff157819 */ /* 0x000fe20000011616 */
[----:B------:R-:W-:Y:S01]  /*1110*/  IMAD.SHL.U32 R3, R11, 0x40, RZ ;  /* 0x000000400b037824 */ /* 0x000fe200078e00ff */
[----:B------:R-:W-:Y:S01]  /*1120*/  LOP3.LUT R2, R0, 0x8, R2, 0xf8, !PT ;  /* 0x0000000800027812 */ /* 0x000fe200078ef802 */
[----:B------:R-:W-:Y:S01]  /*1130*/  IMAD R6, R94, 0x2, R5 ;  /* 0x000000025e067824 */ /* 0x000fe200078e0205 */
[----:B------:R-:W-:Y:S01]  /*1140*/  SHF.R.U32.HI R0, RZ, 0x3, R0 ;  /* 0x00000003ff007819 */ /* 0x000fe20000011600 */
[----:B------:R-:W-:Y:S01]  /*1150*/  STL [R1+0xe4], R27 ;  /* 0x0000e41b01007387 */ /* 0x000fe20000100800 */
[----:B------:R-:W-:-:S02]  /*1160*/  LOP3.LUT R4, R21, R22, RZ, 0xfc, !PT ;  /* 0x0000001615047212 */ /* 0x000fc400078efcff */
[----:B------:R-:W-:Y:S01]  /*1170*/  LOP3.LUT R0, R2, R0, RZ, 0x3c, !PT ;  /* 0x0000000002007212 */ /* 0x000fe200078e3cff */
[----:B------:R-:W-:Y:S01]  /*1180*/  IMAD R2, R12, 0x200, R13 ;  /* 0x000002000c027824 */ /* 0x000fe200078e020d */
[----:B------:R-:W-:Y:S01]  /*1190*/  LOP3.LUT R3, R3, 0xfffffe00, RZ, 0xc0, !PT ;  /* 0xfffffe0003037812 */ /* 0x000fe200078ec0ff */
[----:B------:R-:W-:Y:S01]  /*11a0*/  IMAD.IADD R15, R6, 0x1, R4 ;  /* 0x00000001060f7824 */ /* 0x000fe200078e0204 */
[C---:B------:R-:W-:Y:S01]  /*11b0*/  IADD3 R25, R93.reuse, 0x20, RZ ;  /* 0x000000205d197810 */ /* 0x040fe20007ffe0ff */
[----:B------:R-:W-:Y:S01]  /*11c0*/  STL [R1+0x38], R22 ;  /* 0x0000381601007387 */ /* 0x000fe20000100800 */
[C---:B------:R-:W-:Y:S02]  /*11d0*/  IADD3 R24, R93.reuse, 0x60, RZ ;  /* 0x000000605d187810 */ /* 0x040fe40007ffe0ff */
[----:B------:R-:W-:Y:S01]  /*11e0*/  IADD3 R23, R93, 0x40, RZ ;  /* 0x000000405d177810 */ /* 0x000fe20007ffe0ff */
[----:B------:R-:W-:Y:S01]  /*11f0*/  IMAD.SHL.U32 R6, R25, 0x40, RZ ;  /* 0x0000004019067824 */ /* 0x000fe200078e00ff */
[CC--:B------:R-:W-:Y:S01]  /*1200*/  IADD3 R4, R0.reuse, R3.reuse, R5 ;  /* 0x0000000300047210 */ /* 0x0c0fe20007ffe005 */
[----:B------:R-:W-:Y:S01]  /*1210*/  STL [R1+0x3c], R21 ;  /* 0x00003c1501007387 */ /* 0x000fe20000100800 */
[----:B------:R-:W-:Y:S01]  /*1220*/  LOP3.LUT R5, R0, R3, RZ, 0xfc, !PT ;  /* 0x0000000300057212 */ /* 0x000fe200078efcff */
[----:B------:R-:W-:Y:S01]  /*1230*/  IMAD.SHL.U32 R0, R24, 0x40, RZ ;  /* 0x0000004018007824 */ /* 0x000fe200078e00ff */
[C---:B------:R-:W-:Y:S01]  /*1240*/  LOP3.LUT P6, RZ, R8.reuse, 0x2, RZ, 0xc0, !PT ;  /* 0x0000000208ff7812 */ /* 0x040fe200078cc0ff */
[----:B------:R-:W-:Y:S01]  /*1250*/  IMAD.SHL.U32 R3, R23, 0x40, RZ ;  /* 0x0000004017037824 */ /* 0x000fe200078e00ff */
[----:B------:R-:W-:-:S02]  /*1260*/  LOP3.LUT P5, RZ, R8, 0x4, RZ, 0xc0, !PT ;  /* 0x0000000408ff7812 */ /* 0x000fc400078ac0ff */
[----:B------:R-:W-:Y:S02]  /*1270*/  SHF.R.S32.HI R7, RZ, 0x1f, R25 ;  /* 0x0000001fff077819 */ /* 0x000fe40000011419 */
[----:B------:R-:W-:Y:S02]  /*1280*/  SHF.R.S32.HI R8, RZ, 0x1f, R23 ;  /* 0x0000001fff087819 */ /* 0x000fe40000011417 */
[C---:B------:R-:W-:Y:S02]  /*1290*/  LOP3.LUT P4, RZ, R9.reuse, 0x2, RZ, 0xc0, !PT ;  /* 0x0000000209ff7812 */ /* 0x040fe4000788c0ff */
[----:B------:R-:W-:Y:S02]  /*12a0*/  LOP3.LUT P3, RZ, R9, 0x4, RZ, 0xc0, !PT ;  /* 0x0000000409ff7812 */ /* 0x000fe4000786c0ff */
[----:B------:R-:W-:Y:S02]  /*12b0*/  SHF.R.S32.HI R9, RZ, 0x1f, R24 ;  /* 0x0000001fff097819 */ /* 0x000fe40000011418 */
[----:B------:R-:W-:-:S02]  /*12c0*/  LOP3.LUT R11, R6, 0x1c0, RZ, 0xc0, !PT ;  /* 0x000001c0060b7812 */ /* 0x000fc400078ec0ff */
[----:B------:R-:W-:Y:S02]  /*12d0*/  LEA.HI R7, R7, R25, RZ, 0x3 ;  /* 0x0000001907077211 */ /* 0x000fe400078f18ff */
[----:B------:R-:W-:Y:S02]  /*12e0*/  LEA.HI R6, R8, R23, RZ, 0x3 ;  /* 0x0000001708067211 */ /* 0x000fe400078f18ff */
[----:B------:R-:W-:Y:S01]  /*12f0*/  LOP3.LUT R13, R0, 0x1c0, RZ, 0xc0, !PT ;  /* 0x000001c0000d7812 */ /* 0x000fe200078ec0ff */
[----:B------:R-:W-:Y:S01]  /*1300*/  IMAD.SHL.U32 R8, R7, 0x40, RZ ;  /* 0x0000004007087824 */ /* 0x000fe200078e00ff */
[----:B------:R-:W-:Y:S01]  /*1310*/  IADD3 R88, R86, 0x10, RZ ;  /* 0x0000001056587810 */ /* 0x000fe20007ffe0ff */
[----:B------:R-:W-:Y:S01]  /*1320*/  IMAD.SHL.U32 R7, R6, 0x40, RZ ;  /* 0x0000004006077824 */ /* 0x000fe200078e00ff */
[----:B------:R-:W-:Y:S02]  /*1330*/  LOP3.LUT R23, R3, 0x1c0, RZ, 0xc0, !PT ;  /* 0x000001c003177812 */ /* 0x000fe400078ec0ff */
[----:B------:R-:W-:-:S02]  /*1340*/  LEA.HI R3, R9, R24, RZ, 0x3 ;  /* 0x0000001809037211 */ /* 0x000fc400078f18ff */
[----:B------:R-:W-:Y:S02]  /*1350*/  LOP3.LUT R9, R10, 0x7ffffffc, RZ, 0xc0, !PT ;  /* 0x7ffffffc0a097812 */ /* 0x000fe400078ec0ff */
[----:B------:R-:W-:Y:S01]  /*1360*/  LOP3.LUT R10, R13, 0x38, R84, 0xf8, !PT ;  /* 0x000000380d0a7812 */ /* 0x000fe200078ef854 */
[----:B------:R-:W-:Y:S01]  /*1370*/  IMAD.SHL.U32 R6, R3, 0x40, RZ ;  /* 0x0000004003067824 */ /* 0x000fe200078e00ff */
[----:B------:R-:W-:Y:S01]  /*1380*/  SHF.R.U32.HI R24, RZ, 0x3, R13 ;  /* 0x00000003ff187819 */ /* 0x000fe2000001160d */
[----:B------:R-:W-:Y:S01]  /*1390*/  IMAD.SHL.U32 R13, R88, 0x2, RZ ;  /* 0x00000002580d7824 */ /* 0x000fe200078e00ff */
[----:B------:R-:W-:Y:S01]  /*13a0*/  SHF.R.S32.HI R3, RZ, 0x1f, R88 ;  /* 0x0000001fff037819 */ /* 0x000fe20000011458 */
[----:B------:R-:W-:Y:S01]  /*13b0*/  IMAD.IADD R9, R20, 0x1, -R9 ;  /* 0x0000000114097824 */ /* 0x000fe200078e0a09 */
[----:B------:R-:W-:Y:S02]  /*13c0*/  LOP3.LUT R12, R11, 0x38, R84, 0xf8, !PT ;  /* 0x000000380b0c7812 */ /* 0x000fe400078ef854 */
[----:B------:R1:W-:Y:S01]  /*13d0*/  STL [R1+0xd8], R13 ;  /* 0x0000d80d01007387 */ /* 0x0003e20000100800 */
[----:B------:R-:W-:Y:S01]  /*13e0*/  SHF.L.U64.HI R3, R88, 0x1, R3 ;  /* 0x0000000158037819 */ /* 0x000fe20000010203 */
[----:B------:R-:W-:Y:S01]  /*13f0*/  IMAD.SHL.U32 R20, R9, 0x2, RZ ;  /* 0x0000000209147824 */ /* 0x000fe200078e00ff */
[----:B------:R-:W-:-:S02]  /*1400*/  SHF.R.U32.HI R26, RZ, 0x3, R11 ;  /* 0x00000003ff1a7819 */ /* 0x000fc4000001160b */
[--C-:B------:R-:W-:Y:S02]  /*1410*/  LOP3.LUT R11, R23, 0x38, R84.reuse, 0xf8, !PT ;  /* 0x00000038170b7812 */ /* 0x100fe400078ef854 */
[----:B------:R-:W-:Y:S02]  /*1420*/  SHF.R.U32.HI R25, RZ, 0x3, R23 ;  /* 0x00000003ff197819 */ /* 0x000fe40000011617 */
[----:B------:R-:W-:Y:S02]  /*1430*/  LOP3.LUT R7, R7, 0xfffffe00, RZ, 0xc0, !PT ;  /* 0xfffffe0007077812 */ /* 0x000fe400078ec0ff */
[----:B------:R-:W-:Y:S02]  /*1440*/  LOP3.LUT R23, R6, 0xfffffe00, RZ, 0xc0, !PT ;  /* 0xfffffe0006177812 */ /* 0x000fe400078ec0ff */
[----:B------:R-:W-:Y:S02]  /*1450*/  LOP3.LUT R9, R22, 0x38, R84, 0xf8, !PT ;  /* 0x0000003816097812 */ /* 0x000fe400078ef854 */
[----:B------:R-:W-:-:S02]  /*1460*/  LEA R95, R2, 0x2900, 0x1 ;  /* 0x00002900025f7811 */ /* 0x000fc400078e08ff */
[----:B------:R-:W-:Y:S02]  /*1470*/  LOP3.LUT R9, R19, R9, R21, 0xf6, !PT ;  /* 0x0000000913097212 */ /* 0x000fe400078ef615 */
[C---:B------:R-:W-:Y:S02]  /*1480*/  SEL R6, R17.reuse, 0xffffffe0, !P0 ;  /* 0xffffffe011067807 */ /* 0x040fe40004000000 */
[----:B------:R-:W-:Y:S02]  /*1490*/  SEL R2, R17, 0xffffffe0, !P6 ;  /* 0xffffffe011027807 */ /* 0x000fe40007000000 */
[----:B------:R-:W-:Y:S02]  /*14a0*/  SEL R0, R16, 0xffffffc0, !P3 ;  /* 0xffffffc010007807 */ /* 0x000fe40005800000 */
[----:B-1----:R-:W-:Y:S02]  /*14b0*/  LOP3.LUT R13, R8, 0xfffffe00, RZ, 0xc0, !PT ;  /* 0xfffffe00080d7812 */ /* 0x002fe400078ec0ff */
[----:B------:R-:W-:Y:S01]  /*14c0*/  SEL R8, R16, 0xffffffc0, !P2 ;  /* 0xffffffc010087807 */ /* 0x000fe20005000000 */
[----:B------:R-:W-:Y:S01]  /*14d0*/  IMAD.IADD R197, R95, 0x1, R0 ;  /* 0x000000015fc57824 */ /* 0x000fe200078e0200 */
[----:B------:R-:W-:Y:S01]  /*14e0*/  IADD3 R17, R20, 0x18, RZ ;  /* 0x0000001814117810 */ /* 0x000fe20007ffe0ff */
[----:B------:R1:W-:Y:S01]  /*14f0*/  STL [R1+0x44], R13 ;  /* 0x0000440d01007387 */ /* 0x0003e20000100800 */
[----:B------:R-:W-:-:S02]  /*1500*/  LEA R9, R9, 0x5100, 0x1 ;  /* 0x0000510009097811 */ /* 0x000fc400078e08ff */
[C---:B------:R-:W-:Y:S01]  /*1510*/  IADD3 R202, R95.reuse, 0x20, RZ ;  /* 0x000000205fca7810 */ /* 0x040fe20007ffe0ff */
[----:B------:R2:W-:Y:S01]  /*1520*/  STL [R1+0xd4], R3 ;  /* 0x0000d40301007387 */ /* 0x0005e20000100800 */
[----:B------:R-:W-:Y:S02]  /*1530*/  @P4 IADD3 R202, R95, -0x20, RZ ;  /* 0xffffffe05fca4810 */ /* 0x000fe40007ffe0ff */
[----:B------:R-:W-:Y:S01]  /*1540*/  LEA R198, R4, 0x5100, 0x1 ;  /* 0x0000510004c67811 */ /* 0x000fe200078e08ff */
[----:B------:R3:W-:Y:S01]  /*1550*/  STL [R1+0x40], R7 ;  /* 0x0000400701007387 */ /* 0x0007e20000100800 */
[----:B------:R-:W-:Y:S01]  /*1560*/  LEA R192, R5, 0x100, 0x1 ;  /* 0x0000010005c07811 */ /* 0x000fe200078e08ff */
[----:B------:R-:W-:Y:S01]  /*1570*/  IMAD.IADD R194, R0, 0x1, R202 ;  /* 0x0000000100c27824 */ /* 0x000fe200078e02ca */
[----:B------:R-:W-:Y:S01]  /*1580*/  IADD3 R208, R84, 0x20, RZ ;  /* 0x0000002054d07810 */ /* 0x000fe20007ffe0ff */
[----:B------:R-:W-:Y:S01]  /*1590*/  STL [R1+0xe0], R23 ;  /* 0x0000e01701007387 */ /* 0x000fe20000100800 */
[----:B------:R-:W-:Y:S01]  /*15a0*/  SHF.R.S32.HI R245, RZ, 0x1f, R244 ;  /* 0x0000001ffff57819 */ /* 0x000fe200000114f4 */
[----:B------:R-:W-:Y:S01]  /*15b0*/  IMAD.IADD R201, R198, 0x1, R2 ;  /* 0x00000001c6c97824 */ /* 0x000fe200078e0202 */
[----:B------:R-:W-:Y:S01]  /*15c0*/  SHF.R.S32.HI R85, RZ, 0x1f, R84 ;  /* 0x0000001fff557819 */ /* 0x000fe20000011454 */
[----:B------:R-:W-:Y:S01]  /*15d0*/  IMAD.IADD R196, R2, 0x1, R192 ;  /* 0x0000000102c47824 */ /* 0x000fe200078e02c0 */
[----:B------:R-:W-:-:S02]  /*15e0*/  SHF.R.S32.HI R250, RZ, 0x1f, R208 ;  /* 0x0000001ffffa7819 */ /* 0x000fc400000114d0 */
[C---:B------:R-:W-:Y:S02]  /*15f0*/  IADD3 R206, R202.reuse, 0x800, RZ ;  /* 0x00000800cace7810 */ /* 0x040fe40007ffe0ff */
[C---:B------:R-:W-:Y:S02]  /*1600*/  IADD3 R205, R202.reuse, 0x1000, RZ ;  /* 0x00001000cacd7810 */ /* 0x040fe40007ffe0ff */
[----:B------:R-:W-:Y:S02]  /*1610*/  IADD3 R204, R202, 0x1800, RZ ;  /* 0x00001800cacc7810 */ /* 0x000fe40007ffe0ff */
[----:B-1----:R-:W-:Y:S02]  /*1620*/  LOP3.LUT R13, R13, R12, R26, 0xf6, !PT ;  /* 0x0000000c0d0d7212 */ /* 0x002fe400078ef61a */
[----:B------:R-:W-:Y:S01]  /*1630*/  LOP3.LUT R12, R7, R11, R25, 0xf6, !PT ;  /* 0x0000000b070c7212 */ /* 0x000fe200078ef619 */
[----:B--2---:R-:W-:Y:S01]  /*1640*/  IMAD.IADD R3, R27, 0x1, R14 ;  /* 0x000000011b037824 */ /* 0x004fe200078e020e */
[----:B------:R-:W-:-:S02]  /*1650*/  LOP3.LUT R11, R23, R10, R24, 0xf6, !PT ;  /* 0x0000000a170b7212 */ /* 0x000fc400078ef618 */
[----:B------:R-:W-:Y:S02]  /*1660*/  LEA R13, R13, 0x5100, 0x1 ;  /* 0x000051000d0d7811 */ /* 0x000fe400078e08ff */
[----:B------:R1:W-:Y:S01]  /*1670*/  STL [R1+0xe8], R3 ;  /* 0x0000e80301007387 */ /* 0x0003e20000100800 */
[----:B------:R-:W-:Y:S02]  /*1680*/  LEA R12, R12, 0x5100, 0x1 ;  /* 0x000051000c0c7811 */ /* 0x000fe400078e08ff */
[----:B------:R-:W-:Y:S01]  /*1690*/  LEA R11, R11, 0x5100, 0x1 ;  /* 0x000051000b0b7811 */ /* 0x000fe200078e08ff */
[----:B------:R-:W-:Y:S01]  /*16a0*/  STL [R1+0x74], R20 ;  /* 0x0000741401007387 */ /* 0x000fe20000100800 */
[----:B---3--:R-:W-:Y:S02]  /*16b0*/  SEL R7, R18, 0x10, !P1 ;  /* 0x0000001012077807 */ /* 0x008fe40004800000 */
[C---:B------:R-:W-:Y:S01]  /*16c0*/  IADD3 R18, R20.reuse, 0x10, RZ ;  /* 0x0000001014127810 */ /* 0x040fe20007ffe0ff */
[----:B------:R2:W-:Y:S01]  /*16d0*/  STL [R1+0xd0], R13 ;  /* 0x0000d00d01007387 */ /* 0x0005e20000100800 */
[----:B------:R-:W-:-:S02]  /*16e0*/  IADD3 R14, R20, 0x28, RZ ;  /* 0x00000028140e7810 */ /* 0x000fc40007ffe0ff */
[----:B------:R-:W-:Y:S01]  /*16f0*/  IADD3 R203, R202, 0x2000, RZ ;  /* 0x00002000cacb7810 */ /* 0x000fe20007ffe0ff */
[----:B------:R3:W-:Y:S04]  /*1700*/  STL [R1+0xcc], R12 ;  /* 0x0000cc0c01007387 */ /* 0x0007e80000100800 */
[----:B------:R4:W-:Y:S01]  /*1710*/  STL [R1+0xc8], R11 ;  /* 0x0000c80b01007387 */ /* 0x0009e20000100800 */
[----:B-1----:R-:W-:-:S04]  /*1720*/  LOP3.LUT R3, R22, 0x18, R84, 0xf8, !PT ;  /* 0x0000001816037812 */ /* 0x002fc800078ef854 */
[----:B------:R-:W-:Y:S02]  /*1730*/  LOP3.LUT R10, R19, R3, R21, 0xf6, !PT ;  /* 0x00000003130a7212 */ /* 0x000fe400078ef615 */
[----:B------:R-:W-:Y:S02]  /*1740*/  IADD3 R19, R20, 0x8, RZ ;  /* 0x0000000814137810 */ /* 0x000fe40007ffe0ff */
[----:B------:R-:W-:Y:S02]  /*1750*/  SEL R3, R16, 0xffffffc0, !P5 ;  /* 0xffffffc010037807 */ /* 0x000fe40006800000 */
[C---:B------:R-:W-:Y:S01]  /*1760*/  IADD3 R16, R20.reuse, 0x20, RZ ;  /* 0x0000002014107810 */ /* 0x040fe20007ffe0ff */
[----:B------:R-:W-:Y:S01]  /*1770*/  STL [R1+0x6c], R19 ;  /* 0x00006c1301007387 */ /* 0x000fe20000100800 */
[----:B--2---:R-:W-:Y:S01]  /*1780*/  IADD3 R13, R20, 0x30, RZ ;  /* 0x00000030140d7810 */ /* 0x004fe20007ffe0ff */
[----:B------:R-:W-:Y:S01]  /*1790*/  IMAD.IADD R199, R198, 0x1, R3 ;  /* 0x00000001c6c77824 */ /* 0x000fe200078e0203 */
[----:B---3--:R-:W-:Y:S01]  /*17a0*/  IADD3 R12, R20, 0x38, RZ ;  /* 0x00000038140c7810 */ /* 0x008fe20007ffe0ff */
[----:B------:R-:W-:Y:S01]  /*17b0*/  STL [R1+0x68], R18 ;  /* 0x0000681201007387 */ /* 0x000fe20000100800 */
[----:B----4-:R-:W-:Y:S01]  /*17c0*/  SHF.R.S32.HI R11, RZ, 0x1f, R19 ;  /* 0x0000001fff0b7819 */ /* 0x010fe20000011413 */
[----:B------:R-:W-:Y:S01]  /*17d0*/  IMAD.IADD R193, R3, 0x1, R192 ;  /* 0x0000000103c17824 */ /* 0x000fe200078e02c0 */
[----:B------:R-:W-:Y:S01]  /*17e0*/  LEA R248, R10, 0x100, 0x1 ;  /* 0x000001000af87811 */ /* 0x000fe200078e08ff */
[----:B------:R-:W-:Y:S01]  /*17f0*/  STL [R1+0x64], R17 ;  /* 0x0000641101007387 */ /* 0x000fe20000100800 */
[----:B------:R-:W-:Y:S01]  /*1800*/  SHF.R.S32.HI R10, RZ, 0x1f, R18 ;  /* 0x0000001fff0a7819 */ /* 0x000fe20000011412 */
[----:B------:R-:W-:-:S02]  /*1810*/  IMAD.IADD R200, R2, 0x1, R199 ;  /* 0x0000000102c87824 */ /* 0x000fc400078e02c7 */
[----:B------:R-:W-:Y:S01]  /*1820*/  STL [R1+0x60], R16 ;  /* 0x0000601001007387 */ /* 0x000fe20000100800 */
[----:B------:R-:W-:Y:S02]  /*1830*/  IMAD.IADD R249, R8, 0x1, R248 ;  /* 0x0000000108f97824 */ /* 0x000fe400078e02f8 */
[----:B------:R-:W-:Y:S01]  /*1840*/  IMAD.IADD R195, R2, 0x1, R193 ;  /* 0x0000000102c37824 */ /* 0x000fe200078e02c1 */
[----:B------:R-:W-:Y:S04]  /*1850*/  STL [R1+0x5c], R14 ;  /* 0x00005c0e01007387 */ /* 0x000fe80000100800 */
[----:B------:R-:W-:Y:S04]  /*1860*/  STL [R1+0x58], R13 ;  /* 0x0000580d01007387 */ /* 0x000fe80000100800 */
[----:B------:R1:W-:Y:S04]  /*1870*/  STL [R1+0xc4], R9 ;  /* 0x0000c40901007387 */ /* 0x0003e80000100800 */
[----:B------:R-:W-:Y:S04]  /*1880*/  STL [R1+0x54], R12 ;  /* 0x0000540c01007387 */ /* 0x000fe80000100800 */
[----:B------:R2:W-:Y:S04]  /*1890*/  STL [R1+0xb8], R11 ;  /* 0x0000b80b01007387 */ /* 0x0005e80000100800 */
[----:B------:R3:W-:Y:S01]  /*18a0*/  STL [R1+0xb4], R10 ;  /* 0x0000b40a01007387 */ /* 0x0007e20000100800 */
[----:B-1----:R-:W-:-:S05]  /*18b0*/  SHF.R.S32.HI R9, RZ, 0x1f, R17 ;  /* 0x0000001fff097819 */ /* 0x002fca0000011411 */
[----:B------:R1:W-:Y:S01]  /*18c0*/  STL [R1+0xb0], R9 ;  /* 0x0000b00901007387 */ /* 0x0003e20000100800 */
[----:B--2---:R-:W-:Y:S02]  /*18d0*/  SHF.R.S32.HI R11, RZ, 0x1f, R16 ;  /* 0x0000001fff0b7819 */ /* 0x004fe40000011410 */
[----:B---3--:R-:W-:-:S03]  /*18e0*/  SHF.R.S32.HI R10, RZ, 0x1f, R14 ;  /* 0x0000001fff0a7819 */ /* 0x008fc6000001140e */
[----:B------:R2:W-:Y:S04]  /*18f0*/  STL [R1+0xac], R11 ;  /* 0x0000ac0b01007387 */ /* 0x0005e80000100800 */
[----:B------:R3:W-:Y:S01]  /*1900*/  STL [R1+0xa8], R10 ;  /* 0x0000a80a01007387 */ /* 0x0007e20000100800 */
[----:B-1----:R-:W-:-:S05]  /*1910*/  SHF.R.S32.HI R9, RZ, 0x1f, R13 ;  /* 0x0000001fff097819 */ /* 0x002fca000001140d */
[----:B------:R1:W-:Y:S01]  /*1920*/  STL [R1+0xa4], R9 ;  /* 0x0000a40901007387 */ /* 0x0003e20000100800 */
[----:B--2---:R-:W-:-:S05]  /*1930*/  LEA R11, R15, 0x80, 0x1 ;  /* 0x000000800f0b7811 */ /* 0x004fca00078e08ff */
[C---:B---3--:R-:W-:Y:S02]  /*1940*/  IMAD.IADD R10, R11.reuse, 0x1, R8 ;  /* 0x000000010b0a7824 */ /* 0x048fe400078e0208 */
[----:B------:R-:W-:Y:S02]  /*1950*/  IMAD.IADD R0, R11, 0x1, R6 ;  /* 0x000000010b007824 */ /* 0x000fe400078e0206 */
[----:B------:R-:W-:-:S04]  /*1960*/  IMAD.IADD R4, R6, 0x1, R10 ;  /* 0x0000000106047824 */ /* 0x000fc800078e020a */
[----:B------:R-:W-:Y:S01]  /*1970*/  IMAD.IADD R3, R7, 0x1, R4 ;  /* 0x0000000107037824 */ /* 0x000fe200078e0204 */
[----:B-1----:R-:W-:-:S05]  /*1980*/  SHF.R.S32.HI R9, RZ, 0x1f, R12 ;  /* 0x0000001fff097819 */ /* 0x002fca000001140c */
[----:B------:R1:W-:Y:S04]  /*1990*/  STL [R1+0xa0], R9 ;  /* 0x0000a00901007387 */ /* 0x0003e80000100800 */
[----:B------:R-:W-:Y:S04]  /*19a0*/  STL [R1+0x84], R11 ;  /* 0x0000840b01007387 */ /* 0x000fe80000100800 */
[----:B------:R-:W-:Y:S04]  /*19b0*/  STL [R1+0x88], R10 ;  /* 0x0000880a01007387 */ /* 0x000fe80000100800 */
[----:B------:R2:W-:Y:S01]  /*19c0*/  STL [R1+0x9c], R0 ;  /* 0x00009c0001007387 */ /* 0x0005e20000100800 */
[----:B-1----:R-:W-:-:S04]  /*19d0*/  IMAD.IADD R9, R11, 0x1, R7 ;  /* 0x000000010b097824 */ /* 0x002fc800078e0207 */
[----:B------:R-:W-:Y:S01]  /*19e0*/  IMAD.IADD R5, R9, 0x1, R6 ;  /* 0x0000000109057824 */ /* 0x000fe200078e0206 */
[----:B------:R-:W-:Y:S01]  /*19f0*/  STL [R1+0x94], R9 ;  /* 0x0000940901007387 */ /* 0x000fe20000100800 */
[----:B--2---:R-:W-:-:S05]  /*1a00*/  IMAD.IADD R0, R7, 0x1, R10 ;  /* 0x0000000107007824 */ /* 0x004fca00078e020a */
[----:B------:R1:W-:Y:S04]  /*1a10*/  STL [R1+0x90], R0 ;  /* 0x0000900001007387 */ /* 0x0003e80000100800 */
[----:B------:R2:W-:Y:S04]  /*1a20*/  STL [R1+0x98], R5 ;  /* 0x0000980501007387 */ /* 0x0005e80000100800 */
[----:B------:R2:W-:Y:S04]  /*1a30*/  STL [R1+0x8c], R4 ;  /* 0x00008c0401007387 */ /* 0x0005e80000100800 */
[----:B------:R2:W-:Y:S01]  /*1a40*/  STL [R1+0xc0], R3 ;  /* 0x0000c00301007387 */ /* 0x0005e20000100800 */
[----:B-1----:R-:W-:-:S05]  /*1a50*/  IMAD.IADD R0, R6, 0x1, R0 ;  /* 0x0000000106007824 */ /* 0x002fca00078e0200 */
[----:B------:R2:W-:Y:S02]  /*1a60*/  STL [R1+0xbc], R0 ;  /* 0x0000bc0001007387 */ /* 0x0005e40000100800 */
.L_x_410:
[----:B--2---:R-:W2:Y:S01]  /*1a70*/  LDL R0, [R1+0x34] ;  /* 0x0000340001007983 */ /* 0x004ea20000100800 */
[----:B------:R-:W-:Y:S01]  /*1a80*/  IMAD.MOV.U32 R2, RZ, RZ, 0x4 ;  /* 0x00000004ff027424 */ /* 0x000fe200078e00ff */
[----:B------:R-:W-:-:S04]  /*1a90*/  ISETP.NE.U32.AND P0, PT, RZ, c[0x0][0x370], PT ;  /* 0x0000dc00ff007a0c */ /* 0x000fc80003f05070 */
[----:B------:R-:W-:Y:S01]  /*1aa0*/  ISETP.NE.AND.EX P1, PT, RZ, c[0x0][0x374], PT, P0 ;  /* 0x0000dd00ff007a0c */ /* 0x000fe20003f25300 */
[----:B--2---:R-:W-:-:S05]  /*1ab0*/  IMAD.WIDE R2, R0, R2, c[0x0][0x588] ;  /* 0x0001620000027625 */ /* 0x004fca00078e0202 */
[----:B------:R-:W2:Y:S01]  /*1ac0*/  LDG.E R27, [R2.64] ;  /* 0x00000008021b7981 */ /* 0x000ea2000c1e1900 */
[----:B------:R-:W-:Y:S01]  /*1ad0*/  ISETP.NE.U32.AND P4, PT, RZ, c[0x0][0x360], PT ;  /* 0x0000d800ff007a0c */ /* 0x000fe20003f85070 */
[----:B------:R-:W-:Y:S01]  /*1ae0*/  IMAD.MOV.U32 R9, RZ, RZ, RZ ;  /* 0x000000ffff097224 */ /* 0x000fe200078e00ff */
[----:B------:R-:W-:Y:S02]  /*1af0*/  ISETP.NE.U32.AND P3, PT, RZ, c[0x0][0x348], PT ;  /* 0x0000d200ff007a0c */ /* 0x000fe40003f65070 */
[----:B------:R-:W-:Y:S02]  /*1b00*/  ISETP.NE.AND.EX P4, PT, RZ, c[0x0][0x364], PT, P4 ;  /* 0x0000d900ff007a0c */ /* 0x000fe40003f85340 */
[----:B------:R-:W-:Y:S02]  /*1b10*/  ISETP.NE.U32.AND P5, PT, RZ, c[0x0][0x350], PT ;  /* 0x0000d400ff007a0c */ /* 0x000fe40003fa5070 */
[----:B------:R-:W-:Y:S02]  /*1b20*/  ISETP.NE.U32.AND P6, PT, RZ, c[0x0][0x358], PT ;  /* 0x0000d600ff007a0c */ /* 0x000fe40003fc5070 */
[----:B------:R-:W-:-:S02]  /*1b30*/  ISETP.NE.AND.EX P3, PT, RZ, c[0x0][0x34c], PT, P3 ;  /* 0x0000d300ff007a0c */ /* 0x000fc40003f65330 */
[----:B------:R-:W-:Y:S02]  /*1b40*/  ISETP.NE.AND.EX P5, PT, RZ, c[0x0][0x354], PT, P5 ;  /* 0x0000d500ff007a0c */ /* 0x000fe40003fa5350 */
[----:B------:R-:W-:Y:S01]  /*1b50*/  ISETP.NE.AND.EX P6, PT, RZ, c[0x0][0x35c], PT, P6 ;  /* 0x0000d700ff007a0c */ /* 0x000fe20003fc5360 */
[----:B------:R-:W-:Y:S01]  /*1b60*/  IMAD.MOV.U32 R144, RZ, RZ, RZ ;  /* 0x000000ffff907224 */ /* 0x000fe200078e00ff */
[----:B------:R-:W-:Y:S01]  /*1b70*/  CS2R R12, SRZ ;  /* 0x00000000000c7805 */ /* 0x000fe2000001ff00 */
[----:B--2---:R-:W-:Y:S01]  /*1b80*/  SHF.R.S32.HI R28, RZ, 0x1f, R27 ;  /* 0x0000001fff1c7819 */ /* 0x004fe2000001141b */
[C---:B------:R-:W-:Y:S01]  /*1b90*/  IMAD.SHL.U32 R16, R27.reuse, 0x4, RZ ;  /* 0x000000041b107824 */ /* 0x040fe200078e00ff */
[C---:B------:R-:W-:Y:S01]  /*1ba0*/  @P1 LEA R4, P0, R27.reuse, c[0x0][0x370], 0x2 ;  /* 0x0000dc001b041a11 */ /* 0x040fe200078010ff */
[----:B------:R1:W-:Y:S01]  /*1bb0*/  STL [R1+0x50], R27 ;  /* 0x0000501b01007387 */ /* 0x0003e20000100800 */
[C-C-:B------:R-:W-:Y:S02]  /*1bc0*/  SHF.L.U64.HI R15, R27.reuse, 0x2, R28.reuse ;  /* 0x000000021b0f7819 */ /* 0x140fe4000001021c */
[----:B------:R-:W-:Y:S01]  /*1bd0*/  @P1 LEA.HI.X R5, R27, c[0x0][0x374], R28, 0x2, P0 ;  /* 0x0000dd001b051a11 */ /* 0x000fe200000f141c */
[----:B------:R1:W-:Y:S01]  /*1be0*/  STL [R1+0x78], R28 ;  /* 0x0000781c01007387 */ /* 0x0003e20000100800 */
[----:B------:R-:W-:-:S03]  /*1bf0*/  @P4 IADD3 R2, P0, R16, c[0x0][0x360], RZ ;  /* 0x0000d80010024a10 */ /* 0x000fc60007f1e0ff */
[----:B------:R2:W3:Y:S01]  /*1c00*/  @P1 LDG.E R9, [R4.64] ;  /* 0x0000000804091981 */ /* 0x0004e2000c1e1900 */
[C---:B------:R-:W-:Y:S02]  /*1c10*/  @P4 IADD3.X R3, R15.reuse, c[0x0][0x364], RZ, P0, !PT ;  /* 0x0000d9000f034a10 */ /* 0x040fe400007fe4ff */
[----:B------:R-:W-:Y:S01]  /*1c20*/  IADD3 R6, P2, R16, c[0x0][0x348], RZ ;  /* 0x0000d20010067a10 */ /* 0x000fe20007f5e0ff */
[----:B------:R1:W-:Y:S04]  /*1c30*/  STL [R1+0x48], R16 ;  /* 0x0000481001007387 */ /* 0x0003e80000100800 */
[----:B------:R4:W5:Y:S01]  /*1c40*/  @P4 LDG.E R148, [R2.64] ;  /* 0x0000000802944981 */ /* 0x000962000c1e1900 */
[----:B------:R-:W-:-:S03]  /*1c50*/  IADD3.X R7, R15, c[0x0][0x34c], RZ, P2, !PT ;  /* 0x0000d3000f077a10 */ /* 0x000fc600017fe4ff */
[----:B------:R1:W-:Y:S04]  /*1c60*/  STL [R1+0x4c], R15 ;  /* 0x00004c0f01007387 */ /* 0x0003e80000100800 */
[----:B------:R1:W5:Y:S01]  /*1c70*/  @P3 LDG.E R144, [R6.64] ;  /* 0x0000000806903981 */ /* 0x000362000c1e1900 */
[----:B--2---:R-:W-:-:S04]  /*1c80*/  IADD3 R4, P1, R16, c[0x0][0x350], RZ ;  /* 0x0000d40010047a10 */ /* 0x004fc80007f3e0ff */
[----:B------:R-:W-:Y:S02]  /*1c90*/  IADD3.X R5, R15, c[0x0][0x354], RZ, P1, !PT ;  /* 0x0000d5000f057a10 */ /* 0x000fe40000ffe4ff */
[----:B----4-:R-:W-:-:S03]  /*1ca0*/  IADD3 R2, P0, R16, c[0x0][0x358], RZ ;  /* 0x0000d60010027a10 */ /* 0x010fc60007f1e0ff */
[----:B------:R1:W5:Y:S01]  /*1cb0*/  @P5 LDG.E R13, [R4.64] ;  /* 0x00000008040d5981 */ /* 0x000362000c1e1900 */
[----:B------:R-:W-:-:S05]  /*1cc0*/  IADD3.X R3, R15, c[0x0][0x35c], RZ, P0, !PT ;  /* 0x0000d7000f037a10 */ /* 0x000fca00007fe4ff */
[----:B------:R1:W5:Y:S01]  /*1cd0*/  @P6 LDG.E R12, [R2.64] ;  /* 0x00000008020c6981 */ /* 0x000362000c1e1900 */
[----:B------:R-:W-:Y:S03]  /*1ce0*/  YIELD ;  /* 0x0000000000007946 */ /* 0x000fe60003800000 */
[----:B---3--:R1:W-:Y:S01]  /*1cf0*/  STL [R1+0x24], R9 ;  /* 0x0000240901007387 */ /* 0x0083e20000100800 */
[----:B------:R-:W-:Y:S05]  /*1d00*/  @P4 BRA `(.L_x_231) ;  /* 0x0000005000004947 */ /* 0x000fea0003800000 */
[----:B-----5:R-:W-:Y:S01]  /*1d10*/  MOV R148, c[0x0][0x168] ;  /* 0x00005a0000947a02 */ /* 0x020fe20000000f00 */
[----:B------:R-:W-:Y:S05]  /*1d20*/  @!P3 BRA `(.L_x_231) ;  /* 0x000000300000b947 */ /* 0x000fea0003800000 */
[----:B------:R-:W2:Y:S04]  /*1d30*/  LDG.E R8, [R6.64] ;  /* 0x0000000806087981 */ /* 0x000ea8000c1e1900 */
[----:B------:R-:W2:Y:S02]  /*1d40*/  LDG.E R0, [R6.64+0x4] ;  /* 0x0000040806007981 */ /* 0x000ea4000c1e1900 */
[----:B--2---:R-:W-:-:S02]  /*1d50*/  IADD3 R148, -R8, R0, RZ ;  /* 0x0000000008947210 */ /* 0x004fc40007ffe1ff */
.L_x_231:
[----:B------:R-:W-:-:S04]  /*1d60*/  ISETP.NE.U32.AND P0, PT, RZ, c[0x0][0x368], PT ;  /* 0x0000da00ff007a0c */ /* 0x000fc80003f05070 */
[----:B------:R-:W-:-:S13]  /*1d70*/  ISETP.NE.AND.EX P0, PT, RZ, c[0x0][0x36c], PT, P0 ;  /* 0x0000db00ff007a0c */ /* 0x000fda0003f05300 */
[----:B------:R-:W-:Y:S05]  /*1d80*/  @!P0 BRA `(.L_x_232) ;  /* 0x0000004000008947 */ /* 0x000fea0003800000 */
[----:B-1----:R-:W-:-:S04]  /*1d90*/  IADD3 R6, P0, R16, c[0x0][0x368], RZ ;  /* 0x0000da0010067a10 */ /* 0x002fc80007f1e0ff */
[----:B------:R-:W-:-:S05]  /*1da0*/  IADD3.X R7, R15, c[0x0][0x36c], RZ, P0, !PT ;  /* 0x0000db000f077a10 */ /* 0x000fca00007fe4ff */
[----:B------:R1:W5:Y:S01]  /*1db0*/  LDG.E R6, [R6.64] ;  /* 0x0000000806067981 */ /* 0x000362000c1e1900 */
[----:B------:R-:W-:Y:S05]  /*1dc0*/  BRA `(.L_x_233) ;  /* 0x0000005000007947 */ /* 0x000fea0003800000 */
.L_x_232:
[----:B-1----:R-:W-:Y:S01]  /*1dd0*/  MOV R6, UR6 ;  /* 0x0000000600067c02 */ /* 0x002fe20008000f00 */
[----:B------:R-:W-:Y:S05]  /*1de0*/  @!P5 BRA `(.L_x_233) ;  /* 0x000000300000d947 */ /* 0x000fea0003800000 */
[----:B------:R-:W2:Y:S04]  /*1df0*/  LDG.E R6, [R4.64] ;  /* 0x0000000804067981 */ /* 0x000ea8000c1e1900 */
[----:B------:R-:W2:Y:S02]  /*1e00*/  LDG.E R0, [R4.64+0x4] ;  /* 0x0000040804007981 */ /* 0x000ea4000c1e1900 */
[----:B--2---:R-:W-:Y:S02]  /*1e10*/  IADD3 R6, -R6, R0, RZ ;  /* 0x0000000006067210 */ /* 0x004fe40007ffe1ff */
.L_x_233:
[----:B------:R-:W2:Y:S04]  /*1e20*/  LDL R14, [R1+0x30] ;  /* 0x00003000010e7983 */ /* 0x000ea80000100800 */
[----:B------:R3:W4:Y:S04]  /*1e30*/  @P6 LDG.E R4, [R2.64] ;  /* 0x0000000802046981 */ /* 0x000728000c1e1900 */
[----:B------:R3:W4:Y:S01]  /*1e40*/  @P6 LDG.E R0, [R2.64+0x4] ;  /* 0x0000040802006981 */ /* 0x000722000c1e1900 */
[----:B------:R-:W-:Y:S01]  /*1e50*/  ISETP.NE.U32.AND P0, PT, RZ, c[0x0][0x378], PT ;  /* 0x0000de00ff007a0c */ /* 0x000fe20003f05070 */
[----:B-----5:R-:W-:-:S03]  /*1e60*/  IMAD.MOV.U32 R142, RZ, RZ, R6 ;  /* 0x000000ffff8e7224 */ /* 0x020fc600078e0006 */
[----:B------:R-:W-:-:S13]  /*1e70*/  ISETP.NE.AND.EX P1, PT, RZ, c[0x0][0x37c], PT, P0 ;  /* 0x0000df00ff007a0c */ /* 0x000fda0003f25300 */
[----:B---3--:R-:W-:-:S04]  /*1e80*/  @P1 IADD3 R2, P0, R16, c[0x0][0x378], RZ ;  /* 0x0000de0010021a10 */ /* 0x008fc80007f1e0ff */
[----:B------:R-:W-:-:S05]  /*1e90*/  @P1 IADD3.X R3, R15, c[0x0][0x37c], RZ, P0, !PT ;  /* 0x0000df000f031a10 */ /* 0x000fca00007fe4ff */
[----:B------:R3:W5:Y:S01]  /*1ea0*/  @P1 LDG.E R142, [R2.64] ;  /* 0x00000008028e1981 */ /* 0x000762000c1e1900 */
[----:B-1----:R-:W-:Y:S01]  /*1eb0*/  IMAD.IADD R7, R6, 0x1, -R9 ;  /* 0x0000000106077824 */ /* 0x002fe200078e0a09 */
[----:B------:R-:W-:Y:S01]  /*1ec0*/  BSSY B0, `(.L_x_234) ;  /* 0x0000031000007945 */ /* 0x000fe20003800000 */
[----:B---3--:R-:W-:Y:S01]  /*1ed0*/  IMAD.MOV.U32 R2, RZ, RZ, c[0x0][0x228] ;  /* 0x00008a00ff027624 */ /* 0x008fe200078e00ff */
[----:B--2---:R-:W-:-:S04]  /*1ee0*/  LOP3.LUT R3, R14, 0xff000000, RZ, 0xc0, !PT ;  /* 0xff0000000e037812 */ /* 0x004fc800078ec0ff */
[----:B------:R-:W-:Y:S01]  /*1ef0*/  SHF.R.U32.HI R3, RZ, 0x8, R3 ;  /* 0x00000008ff037819 */ /* 0x000fe20000011603 */
[----:B----4-:R-:W-:Y:S01]  /*1f00*/  @P6 IMAD.IADD R2, R0, 0x1, -R4 ;  /* 0x0000000100026824 */ /* 0x010fe200078e0a04 */
[----:B------:R-:W-:-:S03]  /*1f10*/  LOP3.LUT R4, R14, 0xff0000, RZ, 0xc0, !PT ;  /* 0x00ff00000e047812 */ /* 0x000fc600078ec0ff */
[----:B------:R-:W-:Y:S01]  /*1f20*/  IMAD.IADD R143, R7, 0x1, R2 ;  /* 0x00000001078f7824 */ /* 0x000fe200078e0202 */
[----:B------:R-:W-:-:S04]  /*1f30*/  LEA.HI R3, R4, R3, RZ, 0x10 ;  /* 0x0000000304037211 */ /* 0x000fc800078f80ff */
[----:B------:R-:W-:Y:S02]  /*1f40*/  SHF.R.U32.HI R5, RZ, 0x10, R3 ;  /* 0x00000010ff057819 */ /* 0x000fe40000011603 */
[----:B------:R-:W-:Y:S02]  /*1f50*/  LOP3.LUT R17, R3, 0xff, RZ, 0xc0, !PT ;  /* 0x000000ff03117812 */ /* 0x000fe400078ec0ff */
[C---:B------:R-:W-:Y:S01]  /*1f60*/  IADD3 R0, R143.reuse, 0x4f, RZ ;  /* 0x0000004f8f007810 */ /* 0x040fe20007ffe0ff */
[----:B------:R1:W-:Y:S01]  /*1f70*/  STL [R1+0x7c], R5 ;  /* 0x00007c0501007387 */ /* 0x0003e20000100800 */
[----:B------:R-:W-:Y:S02]  /*1f80*/  ISETP.GE.AND P0, PT, R143, 0x1, PT ;  /* 0x000000018f00780c */ /* 0x000fe40003f06270 */
[----:B------:R-:W-:Y:S01]  /*1f90*/  ISETP.NE.AND P1, PT, R5, RZ, PT ;  /* 0x000000ff0500720c */ /* 0x000fe20003f25270 */
[----:B------:R1:W-:Y:S01]  /*1fa0*/  STL [R1+0x80], R17 ;  /* 0x0000801101007387 */ /* 0x0003e20000100800 */
[----:B------:R-:W-:-:S02]  /*1fb0*/  IMAD.HI R0, R0, 0x66666667, RZ ;  /* 0x6666666700007827 */ /* 0x000fc400078e02ff */
[----:B------:R-:W-:-:S03]  /*1fc0*/  SEL R130, R5, c[0x0][0x338], P1 ;  /* 0x0000ce0005827a07 */ /* 0x000fc60000800000 */
[----:B------:R-:W-:-:S04]  /*1fd0*/  SHF.R.U32.HI R4, RZ, 0x1f, R0 ;  /* 0x0000001fff047819 */ /* 0x000fc80000011600 */
[----:B------:R-:W-:Y:S01]  /*1fe0*/  LEA.HI.SX32 R138, R0, R4, 0x1b ;  /* 0x00000004008a7211 */ /* 0x000fe200078fdaff */
[----:B------:R-:W-:Y:S01]  /*1ff0*/  IMAD.MOV.U32 R0, RZ, RZ, RZ ;  /* 0x000000ffff007224 */ /* 0x000fe200078e00ff */
[----:B------:R-:W-:Y:S05]  /*2000*/  @!P0 BRA `(.L_x_235) ;  /* 0x000001c000008947 */ /* 0x000fea0003800000 */
        /* <DEDUP_REMOVED lines=11> */
[----:B------:R-:W-:Y:S02]  /*20c0*/  IMAD.MOV.U32 R4, RZ, RZ, RZ ;  /* 0x000000ffff047224 */ /* 0x000fe400078e00ff */
        /* <DEDUP_REMOVED lines=16> */
.L_x_235:
[----:B------:R-:W-:Y:S05]  /*21d0*/  BSYNC B0 ;  /* 0x0000000000007941 */ /* 0x000fea0003800000 */
.L_x_234:
[----:B------:R-:W-:-:S04]  /*21e0*/  IMAD R3, R17, R0, RZ ;  /* 0x0000000011037224 */ /* 0x000fc800078e02ff */
[C---:B------:R-:W-:Y:S02]  /*21f0*/  IMAD.IADD R0, R3.reuse, 0x1, R0 ;  /* 0x0000000103007824 */ /* 0x040fe400078e0200 */
[----:B------:R-:W-:-:S03]  /*2200*/  IMAD R3, R3, 0x50, -R7 ;  /* 0x0000005003037824 */ /* 0x000fc600078e0a07 */
[----:B------:R-:W-:Y:S02]  /*2210*/  IMNMX R0, R138, R0, PT ;  /* 0x000000008a007217 */ /* 0x000fe40003800200 */
[----:B------:R-:W-:-:S03]  /*2220*/  IMNMX R3, RZ, R3, !PT ;  /* 0x00000003ff037217 */ /* 0x000fc60007800200 */
[----:B------:R-:W-:Y:S02]  /*2230*/  IMAD R0, R0, 0x50, -R7 ;  /* 0x0000005000007824 */ /* 0x000fe400078e0a07 */
[----:B-1----:R-:W-:-:S03]  /*2240*/  IMAD.WIDE.U32 R4, R3, -0x33333333, RZ ;  /* 0xcccccccd03047825 */ /* 0x002fc600078e00ff */
[----:B------:R-:W-:Y:S02]  /*2250*/  IMNMX R0, R0, R2, PT ;  /* 0x0000000200007217 */ /* 0x000fe40003800200 */
[----:B------:R-:W-:Y:S02]  /*2260*/  SHF.R.U32.HI R120, RZ, 0x6, R5 ;  /* 0x00000006ff787819 */ /* 0x000fe40000011605 */
[----:B------:R-:W-:-:S13]  /*2270*/  ISETP.GT.AND P0, PT, R0, R3, PT ;  /* 0x000000030000720c */ /* 0x000fda0003f04270 */
[----:B------:R-:W-:Y:S01]  /*2280*/  @P0 IADD3 R3, R0, 0x4f, RZ ;  /* 0x0000004f00030810 */ /* 0x000fe20007ffe0ff */
[----:B------:R-:W-:-:S04]  /*2290*/  IMAD.MOV.U32 R0, RZ, RZ, R120 ;  /* 0x000000ffff007224 */ /* 0x000fc800078e0078 */
[----:B------:R-:W-:-:S05]  /*22a0*/  @P0 IMAD.HI R3, R3, 0x66666667, RZ ;  /* 0x6666666703030827 */ /* 0x000fca00078e02ff */
[----:B------:R-:W-:-:S04]  /*22b0*/  @P0 SHF.R.U32.HI R4, RZ, 0x1f, R3 ;  /* 0x0000001fff040819 */ /* 0x000fc80000011603 */
[----:B------:R-:W-:-:S04]  /*22c0*/  @P0 LEA.HI.SX32 R0, R3, R4, 0x1b ;  /* 0x0000000403000211 */ /* 0x000fc800078fdaff */
[----:B------:R-:W-:-:S13]  /*22d0*/  ISETP.GT.AND P0, PT, R0, R120, PT ;  /* 0x000000780000720c */ /* 0x000fda0003f04270 */
[----:B------:R-:W-:Y:S05]  /*22e0*/  @!P0 BRA `(.L_x_236) ;  /* 0x0000592000008947 */ /* 0x000fea0003800000 */
[----:B------:R-:W-:Y:S01]  /*22f0*/  ISETP.NE.U32.AND P0, PT, RZ, c[0x0][0x340], PT ;  /* 0x0000d000ff007a0c */ /* 0x000fe20003f05070 */
[----:B------:R-:W1:Y:S03]  /*2300*/  S2R R9, SR_TID.X ;  /* 0x0000000000097919 */ /* 0x000e660000002100 */
[----:B------:R-:W-:-:S13]  /*2310*/  ISETP.NE.AND.EX P5, PT, RZ, c[0x0][0x344], PT, P0 ;  /* 0x0000d100ff007a0c */ /* 0x000fda0003fa5300 */
[----:B------:R-:W-:-:S04]  /*2320*/  @P5 IADD3 R4, P0, R16, c[0x0][0x340], RZ ;  /* 0x0000d00010045a10 */ /* 0x000fc80007f1e0ff */
[----:B------:R-:W-:Y:S02]  /*2330*/  @P5 IADD3.X R5, R15, c[0x0][0x344], RZ, P0, !PT ;  /* 0x0000d1000f055a10 */ /* 0x000fe400007fe4ff */
[----:B-1----:R-:W-:-:S03]  /*2340*/  SHF.R.S32.HI R8, RZ, 0x1f, R9 ;  /* 0x0000001fff087819 */ /* 0x002fc60000011409 */
[----:B------:R1:W2:Y:S01]  /*2350*/  @P5 LDG.E R23, [R4.64] ;  /* 0x0000000804175981 */ /* 0x0002a2000c1e1900 */
[----:B------:R-:W-:-:S04]  /*2360*/  LEA.HI R8, R8, R9, RZ, 0x3 ;  /* 0x0000000908087211 */ /* 0x000fc800078f18ff */
[----:B------:R-:W-:Y:S02]  /*2370*/  SHF.R.S32.HI R8, RZ, 0x3, R8 ;  /* 0x00000003ff087819 */ /* 0x000fe40000011408 */
[----:B------:R-:W-:Y:S02]  /*2380*/  SHF.R.S32.HI R3, RZ, 0x1f, R12 ;  /* 0x0000001fff037819 */ /* 0x000fe4000001140c */
[----:B------:R-:W-:-:S04]  /*2390*/  IADD3 R108, P0, R8, R12, RZ ;  /* 0x0000000c086c7210 */ /* 0x000fc80007f1e0ff */
[----:B------:R-:W-:-:S05]  /*23a0*/  LEA.HI.X.SX32 R109, R8, R3, 0x1, P0 ;  /* 0x00000003086d7211 */ /* 0x000fca00000f0eff */
[----:B------:R-:W-:Y:S01]  /*23b0*/  IMAD R3, R109, c[0x0][0x238], RZ ;  /* 0x00008e006d037a24 */ /* 0x000fe200078e02ff */
[----:B------:R-:W-:-:S03]  /*23c0*/  LOP3.LUT R26, R14, 0xffff, RZ, 0xc0, !PT ;  /* 0x0000ffff0e1a7812 */ /* 0x000fc600078ec0ff */
[C---:B------:R-:W-:Y:S02]  /*23d0*/  IMAD R3, R108.reuse, c[0x0][0x23c], R3 ;  /* 0x00008f006c037a24 */ /* 0x040fe400078e0203 */
[----:B-1----:R-:W-:Y:S01]  /*23e0*/  IMAD.WIDE.U32 R4, R108, c[0x0][0x238], R244 ;  /* 0x00008e006c047a25 */ /* 0x002fe200078e00f4 */
[----:B------:R-:W-:-:S03]  /*23f0*/  SEL R24, R28, RZ, !P6 ;  /* 0x000000ff1c187207 */ /* 0x000fc60007000000 */
[----:B------:R-:W-:Y:S01]  /*2400*/  IMAD.IADD R5, R5, 0x1, R3 ;  /* 0x0000000105057824 */ /* 0x000fe200078e0203 */
[----:B------:R-:W-:Y:S01]  /*2410*/  IADD3 R29, R0, -0x1, RZ ;  /* 0xffffffff001d7810 */ /* 0x000fe20007ffe0ff */
[----:B------:R-:W-:Y:S01]  /*2420*/  IMAD.MOV.U32 R134, RZ, RZ, 0x50 ;  /* 0x00000050ff867424 */ /* 0x000fe200078e00ff */
[----:B------:R-:W-:Y:S01]  /*2430*/  IADD3 R107, -R8, R2, RZ ;  /* 0x00000002086b7210 */ /* 0x000fe20007ffe1ff */
[----:B------:R-:W-:Y:S01]  /*2440*/  IMAD.WIDE.U32 R4, R26, c[0x0][0x240], R4 ;  /* 0x000090001a047a25 */ /* 0x000fe200078e0004 */
[----:B------:R-:W-:-:S03]  /*2450*/  SEL R25, R27, RZ, !P6 ;  /* 0x000000ff1b197207 */ /* 0x000fc60007000000 */
[----:B------:R-:W-:Y:S02]  /*2460*/  IMAD R5, R26, c[0x0][0x244], R5 ;  /* 0x000091001a057a24 */ /* 0x000fe400078e0205 */
[----:B------:R-:W-:Y:S02]  /*2470*/  IMAD R3, R24, c[0x0][0x248], RZ ;  /* 0x0000920018037a24 */ /* 0x000fe400078e02ff */
[C---:B------:R-:W-:Y:S02]  /*2480*/  IMAD R151, R134.reuse, c[0x0][0x23c], RZ ;  /* 0x00008f0086977a24 */ /* 0x040fe400078e02ff */
[----:B------:R-:W-:-:S04]  /*2490*/  IMAD.WIDE.U32 R132, R134, c[0x0][0x238], RZ ;  /* 0x00008e0086847a25 */ /* 0x000fc800078e00ff */
[----:B------:R-:W-:Y:S02]  /*24a0*/  IMAD R0, R29, -0x50, R107 ;  /* 0xffffffb01d007824 */ /* 0x000fe400078e026b */
[C---:B------:R-:W-:Y:S02]  /*24b0*/  IMAD R7, R25.reuse, c[0x0][0x24c], R3 ;  /* 0x0000930019077a24 */ /* 0x040fe400078e0203 */
[----:B------:R-:W-:Y:S01]  /*24c0*/  IMAD.WIDE.U32 R112, R25, c[0x0][0x248], R4 ;  /* 0x0000920019707a25 */ /* 0x000fe200078e0004 */
[----:B------:R-:W-:-:S03]  /*24d0*/  ISETP.GE.AND P1, PT, R0, 0x1, PT ;  /* 0x000000010000780c */ /* 0x000fc60003f26270 */
[----:B------:R-:W-:Y:S01]  /*24e0*/  IMAD.IADD R151, R133, 0x1, R151 ;  /* 0x0000000185977824 */ /* 0x000fe200078e0297 */
[----:B------:R-:W-:Y:S01]  /*24f0*/  SHF.R.S32.HI R4, RZ, 0x1f, R29 ;  /* 0x0000001fff047819 */ /* 0x000fe2000001141d */
[----:B------:R-:W-:Y:S01]  /*2500*/  IMAD.MOV.U32 R110, RZ, RZ, R112 ;  /* 0x000000ffff6e7224 */ /* 0x000fe200078e0070 */
[----:B------:R-:W-:Y:S01]  /*2510*/  IADD3 R111, R113, R7, RZ ;  /* 0x00000007716f7210 */ /* 0x000fe20007ffe0ff */
[----:B------:R-:W-:Y:S01]  /*2520*/  IMAD R3, R151, R29, RZ ;  /* 0x0000001d97037224 */ /* 0x000fe200078e02ff */
[----:B------:R-:W-:-:S03]  /*2530*/  ISETP.GE.AND P3, PT, R0, 0x11, PT ;  /* 0x000000110000780c */ /* 0x000fc60003f66270 */
[-C--:B------:R-:W-:Y:S01]  /*2540*/  IMAD R3, R4, R132.reuse, R3 ;  /* 0x0000008404037224 */ /* 0x080fe200078e0203 */
[----:B------:R-:W-:Y:S01]  /*2550*/  ISETP.GE.AND P6, PT, R244, c[0x0][0x1d4], PT ;  /* 0x00007500f4007a0c */ /* 0x000fe20003fc6270 */
[----:B------:R-:W-:Y:S01]  /*2560*/  IMAD.WIDE.U32 R4, R29, R132, R110 ;  /* 0x000000841d047225 */ /* 0x000fe200078e006e */
[----:B------:R-:W-:Y:S02]  /*2570*/  SHF.R.S32.HI R10, RZ, 0x1f, R93 ;  /* 0x0000001fff0a7819 */ /* 0x000fe4000001145d */
[----:B------:R-:W-:Y:S01]  /*2580*/  ISETP.GE.AND P2, PT, R0, 0x21, PT ;  /* 0x000000210000780c */ /* 0x000fe20003f46270 */
[----:B------:R-:W-:Y:S01]  /*2590*/  IMAD.IADD R128, R6, 0x1, R13 ;  /* 0x0000000106807824 */ /* 0x000fe200078e020d */
[----:B------:R-:W-:Y:S01]  /*25a0*/  @P1 LEA R6, P0, R4, c[0x0][0x220], 0x1 ;  /* 0x0000880004061a11 */ /* 0x000fe200078008ff */
[----:B------:R-:W-:Y:S01]  /*25b0*/  IMAD.IADD R5, R5, 0x1, R3 ;  /* 0x0000000105057824 */ /* 0x000fe200078e0203 */
[----:B------:R-:W-:Y:S01]  /*25c0*/  SHF.R.S32.HI R87, RZ, 0x1f, R86 ;  /* 0x0000001fff577819 */ /* 0x000fe20000011456 */
[----:B------:R-:W-:Y:S01]  /*25d0*/  IMAD R3, R10, c[0x0][0x280], RZ ;  /* 0x0000a0000a037a24 */ /* 0x000fe200078e02ff */
[----:B------:R-:W-:-:S02]  /*25e0*/  MOV R139, c[0x0][0x238] ;  /* 0x00008e00008b7a02 */ /* 0x000fc40000000f00 */
[----:B------:R-:W-:Y:S01]  /*25f0*/  @P1 LEA.HI.X R7, R4, c[0x0][0x224], R5, 0x1, P0 ;  /* 0x0000890004071a11 */ /* 0x000fe200000f0c05 */
[C---:B------:R-:W-:Y:S01]  /*2600*/  IMAD R22, R93.reuse, c[0x0][0x284], R3 ;  /* 0x0000a1005d167a24 */ /* 0x040fe200078e0203 */
[----:B------:R-:W-:Y:S01]  /*2610*/  ISETP.GE.AND P0, PT, R0, 0x31, PT ;  /* 0x000000310000780c */ /* 0x000fe20003f06270 */
[----:B------:R-:W-:Y:S01]  /*2620*/  IMAD.WIDE.U32 R8, R93, c[0x0][0x280], R86 ;  /* 0x0000a0005d087a25 */ /* 0x000fe200078e0056 */
[----:B------:R-:W-:Y:S01]  /*2630*/  MOV R131, c[0x0][0x23c] ;  /* 0x00008f0000837a02 */ /* 0x000fe20000000f00 */
[----:B------:R-:W-:Y:S01]  /*2640*/  @!PT LDS RZ, [RZ] ;  /* 0x00000000fffff984 */ /* 0x000fe20000000800 */
[----:B------:R-:W-:Y:S01]  /*2650*/  @!PT LDS RZ, [RZ] ;  /* 0x00000000fffff984 */ /* 0x000fe20000000800 */
[----:B------:R-:W-:Y:S01]  /*2660*/  @!PT LDS RZ, [RZ] ;  /* 0x00000000fffff984 */ /* 0x000fe20000000800 */
[----:B------:R1:W-:Y:S01]  /*2670*/  @P1 LDGSTS.E.BYPASS.LTC128B.128 [R209+0x2900], [R6.64], !P6 ;  /* 0x0290000006d11fae */ /* 0x0003e2000f101d48 */
[C---:B------:R-:W-:Y:S01]  /*2680*/  @P3 LEA R3, P4, R139.reuse, R4, 0x4 ;  /* 0x000000048b033211 */ /* 0x040fe200078820ff */
[----:B------:R-:W-:Y:S01]  /*2690*/  IMAD.WIDE.U32 R14, R139, 0x20, RZ ;  /* 0x000000208b0e7825 */ /* 0x000fe200078e00ff */
[----:B------:R-:W-:Y:S02]  /*26a0*/  IADD3 R13, R9, R22, RZ ;  /* 0x00000016090d7210 */ /* 0x000fe40007ffe0ff */
[----:B------:R-:W-:-:S02]  /*26b0*/  @P3 LEA R20, P1, R3, c[0x0][0x220], 0x1 ;  /* 0x0000880003143a11 */ /* 0x000fc400078208ff */
[----:B-1----:R-:W-:Y:S01]  /*26c0*/  @P3 LEA.HI.X R6, R139, R5, R131, 0x4, P4 ;  /* 0x000000058b063211 */ /* 0x002fe200020f2483 */
[----:B------:R-:W-:Y:S01]  /*26d0*/  IMAD.SHL.U32 R7, R131, 0x20, RZ ;  /* 0x0000002083077824 */ /* 0x000fe200078e00ff */
[----:B------:R-:W-:Y:S02]  /*26e0*/  @P2 IADD3 R9, P4, R4, R14, RZ ;  /* 0x0000000e04092210 */ /* 0x000fe40007f9e0ff */
[----:B------:R-:W-:Y:S02]  /*26f0*/  @P3 LEA.HI.X R21, R3, c[0x0][0x224], R6, 0x1, P1 ;  /* 0x0000890003153a11 */ /* 0x000fe400008f0c06 */
[----:B------:R-:W-:Y:S02]  /*2700*/  ISETP.GE.AND P1, PT, R0, 0x41, PT ;  /* 0x000000410000780c */ /* 0x000fe40003f26270 */
[----:B------:R-:W-:Y:S01]  /*2710*/  @P2 IADD3.X R0, R5, R15, R7, P4, !PT ;  /* 0x0000000f05002210 */ /* 0x000fe200027fe407 */
[----:B------:R-:W-:Y:S01]  /*2720*/  @P0 IMAD R3, R131, 0x30, RZ ;  /* 0x0000003083030824 */ /* 0x000fe200078e02ff */
[----:B------:R-:W-:Y:S01]  /*2730*/  @P2 LEA R18, P4, R9, c[0x0][0x220], 0x1 ;  /* 0x0000880009122a11 */ /* 0x000fe200078808ff */
[----:B------:R-:W-:Y:S01]  /*2740*/  @P0 IMAD.WIDE.U32 R6, R139, 0x30, R4 ;  /* 0x000000308b060825 */ /* 0x000fe200078e0004 */
[----:B------:R1:W-:Y:S02]  /*2750*/  @P3 LDGSTS.E.BYPASS.LTC128B.128 [R209+0x3100], [R20.64], !P6 ;  /* 0x0310000014d13fae */ /* 0x0003e4000f101d48 */
[----:B------:R-:W-:Y:S01]  /*2760*/  @P2 LEA.HI.X R19, R9, c[0x0][0x224], R0, 0x1, P4 ;  /* 0x0000890009132a11 */ /* 0x000fe200020f0c00 */
[----:B------:R-:W-:Y:S01]  /*2770*/  IMAD R0, R10, c[0x0][0x290], RZ ;  /* 0x0000a4000a007a24 */ /* 0x000fe200078e02ff */
[----:B------:R-:W-:Y:S01]  /*2780*/  @P0 LEA R16, P4, R6, c[0x0][0x220], 0x1 ;  /* 0x0000880006100a11 */ /* 0x000fe200078808ff */
[----:B------:R-:W-:-:S02]  /*2790*/  @P0 IMAD.IADD R3, R7, 0x1, R3 ;  /* 0x0000000107030824 */ /* 0x000fc400078e0203 */
[C---:B------:R-:W-:Y:S01]  /*27a0*/  IMAD.WIDE.U32 R10, R93.reuse, c[0x0][0x290], R86 ;  /* 0x0000a4005d0a7a25 */ /* 0x040fe200078e0056 */
[----:B------:R1:W-:Y:S02]  /*27b0*/  @P2 LDGSTS.E.BYPASS.LTC128B.128 [R209+0x3900], [R18.64], !P6 ;  /* 0x0390000012d12fae */ /* 0x0003e4000f101d48 */
[----:B------:R-:W-:Y:S01]  /*27c0*/  @P0 LEA.HI.X R17, R6, c[0x0][0x224], R3, 0x1, P4 ;  /* 0x0000890006110a11 */ /* 0x000fe200020f0c03 */
[C---:B------:R-:W-:Y:S02]  /*27d0*/  IMAD R0, R93.reuse, c[0x0][0x294], R0 ;  /* 0x0000a5005d007a24 */ /* 0x040fe400078e0200 */
[----:B------:R-:W-:Y:S01]  /*27e0*/  IMAD.WIDE.U32 R14, R93, c[0x0][0x290], R84 ;  /* 0x0000a4005d0e7a25 */ /* 0x000fe200078e0054 */
[----:B------:R-:W-:Y:S01]  /*27f0*/  @P1 LEA R3, P4, R139, R4, 0x6 ;  /* 0x000000048b031211 */ /* 0x000fe200078830ff */
[----:B------:R1:W-:Y:S01]  /*2800*/  @P0 LDGSTS.E.BYPASS.LTC128B.128 [R209+0x4100], [R16.64], !P6 ;  /* 0x0410000010d10fae */ /* 0x0003e2000f101d48 */
[----:B------:R-:W-:Y:S02]  /*2810*/  IADD3 R11, R11, R0, RZ ;  /* 0x000000000b0b7210 */ /* 0x000fe40007ffe0ff */
[----:B------:R-:W-:-:S02]  /*2820*/  IADD3 R7, R0, R15, RZ ;  /* 0x0000000f00077210 */ /* 0x000fc40007ffe0ff */
[----:B------:R-:W-:Y:S02]  /*2830*/  @P1 LEA.HI.X R0, R139, R5, R131, 0x6, P4 ;  /* 0x000000058b001211 */ /* 0x000fe400020f3483 */
[----:B------:R-:W-:-:S04]  /*2840*/  @P1 LEA R4, P4, R3, c[0x0][0x220], 0x1 ;  /* 0x0000880003041a11 */ /* 0x000fc800078808ff */
[----:B------:R-:W-:Y:S02]  /*2850*/  @P1 LEA.HI.X R5, R3, c[0x0][0x224], R0, 0x1, P4 ;  /* 0x0000890003051a11 */ /* 0x000fe400020f0c00 */
[----:B-----5:R-:W-:Y:S02]  /*2860*/  SHF.R.S32.HI R0, RZ, 0x1f, R142 ;  /* 0x0000001fff007819 */ /* 0x020fe4000001148e */
[----:B------:R-:W-:Y:S01]  /*2870*/  MOV R12, R8 ;  /* 0x00000008000c7202 */ /* 0x000fe20000000f00 */
[----:B------:R2:W-:Y:S01]  /*2880*/  @P1 LDGSTS.E.BYPASS.LTC128B.128 [R209+0x4900], [R4.64], !P6 ;  /* 0x0490000004d11fae */ /* 0x0005e2000f101d48 */
[----:B------:R-:W-:-:S04]  /*2890*/  IMAD.WIDE.U32 R8, R93, c[0x0][0x280], R84 ;  /* 0x0000a0005d087a25 */ /* 0x000fc800078e0054 */
[----:B------:R-:W-:Y:S02]  /*28a0*/  IMAD R3, R0, c[0x0][0x280], RZ ;  /* 0x0000a00000037a24 */ /* 0x000fe400078e02ff */
[----:B------:R-:W-:Y:S01]  /*28b0*/  IMAD.MOV.U32 R6, RZ, RZ, R14 ;  /* 0x000000ffff067224 */ /* 0x000fe200078e000e */
[----:B------:R-:W-:Y:S01]  /*28c0*/  MOV R147, 0x5 ;  /* 0x0000000500937802 */ /* 0x000fe20000000f00 */
[----:B------:R-:W-:Y:S02]  /*28d0*/  IMAD.IADD R9, R22, 0x1, R9 ;  /* 0x0000000116097824 */ /* 0x000fe400078e0209 */
[----:B------:R-:W-:Y:S02]  /*28e0*/  IMAD.MOV.U32 R140, RZ, RZ, c[0x0][0x280] ;  /* 0x0000a000ff8c7624 */ /* 0x000fe400078e00ff */
[C---:B------:R-:W-:Y:S02]  /*28f0*/  IMAD R149, R134.reuse, c[0x0][0x284], RZ ;  /* 0x0000a10086957a24 */ /* 0x040fe400078e02ff */
[----:B------:R-:W-:-:S02]  /*2900*/  IMAD R150, R134, c[0x0][0x294], RZ ;  /* 0x0000a50086967a24 */ /* 0x000fc400078e02ff */
[----:B------:R-:W-:Y:S01]  /*2910*/  IMAD.WIDE.U32 R136, R134, c[0x0][0x280], RZ ;  /* 0x0000a00086887a25 */ /* 0x000fe200078e00ff */
[----:B------:R-:W-:Y:S01]  /*2920*/  ISETP.GE.AND P1, PT, R208, c[0x0][0x1d4], PT ;  /* 0x00007500d0007a0c */ /* 0x000fe20003f26270 */
[----:B------:R-:W0:Y:S02]  /*2930*/  LDGDEPBAR ;  /* 0x00000000000079af */ /* 0x000e240000000000 */
[----:B------:R-:W-:Y:S01]  /*2940*/  IMAD R0, R0, c[0x0][0x290], RZ ;  /* 0x0000a40000007a24 */ /* 0x000fe200078e02ff */
[----:B------:R-:W-:Y:S01]  /*2950*/  ISETP.GE.AND P0, PT, R84, c[0x0][0x1d4], PT ;  /* 0x0000750054007a0c */ /* 0x000fe20003f06270 */
[----:B------:R-:W-:Y:S01]  /*2960*/  IMAD.MOV.U32 R153, RZ, RZ, c[0x0][0x290] ;  /* 0x0000a400ff997624 */ /* 0x000fe200078e00ff */
[----:B------:R-:W-:Y:S01]  /*2970*/  MOV R145, c[0x0][0x27c] ;  /* 0x00009f0000917a02 */ /* 0x000fe20000000f00 */
[----:B------:R-:W-:Y:S01]  /*2980*/  IMAD.WIDE.U32 R134, R134, c[0x0][0x290], RZ ;  /* 0x0000a40086867a25 */ /* 0x000fe200078e00ff */
[----:B------:R-:W-:Y:S03]  /*2990*/  WARPSYNC 0xffffffff ;  /* 0xffffffff00007948 */ /* 0x000fe60003800000 */
[----:B------:R-:W-:-:S02]  /*29a0*/  IMAD R3, R142, c[0x0][0x284], R3 ;  /* 0x0000a1008e037a24 */ /* 0x000fc400078e0203 */
[C---:B------:R-:W-:Y:S02]  /*29b0*/  IMAD R0, R142.reuse, c[0x0][0x294], R0 ;  /* 0x0000a5008e007a24 */ /* 0x040fe400078e0200 */
[----:B------:R-:W-:-:S04]  /*29c0*/  IMAD.WIDE.U32 R90, R142, c[0x0][0x280], R8 ;  /* 0x0000a0008e5a7a25 */ /* 0x000fc800078e0008 */
[----:B------:R-:W-:Y:S01]  /*29d0*/  IMAD.WIDE.U32 R82, R142, c[0x0][0x290], R6 ;  /* 0x0000a4008e527a25 */ /* 0x000fe200078e0006 */
[----:B------:R-:W-:-:S03]  /*29e0*/  SHF.L.U64.HI R146, R140, R147, c[0x0][0x284] ;  /* 0x0000a1008c927619 */ /* 0x000fc60000010293 */
[----:B------:R-:W-:-:S04]  /*29f0*/  IMAD.WIDE.U32 R118, R26, c[0x0][0x1e8], RZ ;  /* 0x00007a001a767a25 */ /* 0x000fc800078e00ff */
[----:B------:R-:W-:-:S04]  /*2a00*/  IMAD.WIDE.U32 R116, R26, c[0x0][0x210], RZ ;  /* 0x000084001a747a25 */ /* 0x000fc800078e00ff */
[----:B------:R-:W-:-:S04]  /*2a10*/  IMAD.WIDE.U32 R98, R142, c[0x0][0x280], R12 ;  /* 0x0000a0008e627a25 */ /* 0x000fc800078e000c */
[----:B------:R-:W-:Y:S01]  /*2a20*/  IMAD.WIDE.U32 R96, R142, c[0x0][0x290], R10 ;  /* 0x0000a4008e607a25 */ /* 0x000fe200078e000a */
[----:B------:R-:W-:Y:S02]  /*2a30*/  P2R R106, PR, RZ, 0x2 ;  /* 0x00000002ff6a7803 */ /* 0x000fe40000000000 */
[----:B------:R-:W-:Y:S01]  /*2a40*/  P2R R81, PR, RZ, 0x1 ;  /* 0x00000001ff517803 */ /* 0x000fe20000000000 */
[----:B------:R-:W-:Y:S01]  /*2a50*/  IMAD.SHL.U32 R154, R140, 0x20, RZ ;  /* 0x000000208c9a7824 */ /* 0x000fe200078e00ff */
[----:B------:R-:W-:Y:S01]  /*2a60*/  SHF.L.U32 R145, R145, 0x1, RZ ;  /* 0x0000000191917819 */ /* 0x000fe200000006ff */
[----:B------:R-:W-:Y:S01]  /*2a70*/  IMAD.IADD R149, R137, 0x1, R149 ;  /* 0x0000000189957824 */ /* 0x000fe200078e0295 */
[C---:B------:R-:W-:Y:S01]  /*2a80*/  SHF.L.U64.HI R147, R153.reuse, R147, c[0x0][0x294] ;  /* 0x0000a50099937619 */ /* 0x040fe20000010293 */
[C---:B------:R-:W-:Y:S01]  /*2a90*/  IMAD R127, R26.reuse, c[0x0][0x1ec], R119 ;  /* 0x00007b001a7f7a24 */ /* 0x040fe200078e0277 */
[----:B------:R-:W-:Y:S01]  /*2aa0*/  SHF.L.U32 R155, R153, 0x5, RZ ;  /* 0x00000005999b7819 */ /* 0x000fe200000006ff */
[----:B------:R-:W-:Y:S01]  /*2ab0*/  IMAD R126, R26, c[0x0][0x214], R117 ;  /* 0x000085001a7e7a24 */ /* 0x000fe200078e0275 */
[----:B------:R-:W-:Y:S01]  /*2ac0*/  IADD3 R150, R135, R150, RZ ;  /* 0x0000009687967210 */ /* 0x000fe20007ffe0ff */
[----:B------:R-:W-:Y:S01]  /*2ad0*/  IMAD.IADD R105, R99, 0x1, R3 ;  /* 0x0000000163697824 */ /* 0x000fe200078e0203 */
[----:B------:R-:W-:Y:S01]  /*2ae0*/  IADD3 R103, R3, R91, RZ ;  /* 0x0000005b03677210 */ /* 0x000fe20007ffe0ff */
[----:B------:R-:W-:Y:S01]  /*2af0*/  IMAD.IADD R104, R97, 0x1, R0 ;  /* 0x0000000161687824 */ /* 0x000fe200078e0200 */
[----:B------:R-:W-:-:S02]  /*2b00*/  IADD3 R102, R0, R83, RZ ;  /* 0x0000005300667210 */ /* 0x000fc40007ffe0ff */
[----:B--2---:R-:W-:Y:S01]  /*2b10*/  @P5 SHF.R.S32.HI R4, RZ, 0x1f, R23 ;  /* 0x0000001fff045819 */ /* 0x004fe20000011417 */
[----:B------:R-:W-:Y:S01]  /*2b20*/  @!P5 IMAD.MOV.U32 R4, RZ, RZ, R28 ;  /* 0x000000ffff04d224 */ /* 0x000fe200078e001c */
[----:B------:R-:W-:-:S03]  /*2b30*/  @!P5 MOV R23, R27 ;  /* 0x0000001b0017d202 */ /* 0x000fc60000000f00 */
[----:B------:R-:W-:Y:S02]  /*2b40*/  IMAD R4, R4, c[0x0][0x2b0], RZ ;  /* 0x0000ac0004047a24 */ /* 0x000fe400078e02ff */
[----:B------:R-:W-:-:S04]  /*2b50*/  IMAD.WIDE.U32 R114, R23, c[0x0][0x2b0], RZ ;  /* 0x0000ac0017727a25 */ /* 0x000fc800078e00ff */
[----:B------:R-:W-:-:S04]  /*2b60*/  IMAD R4, R23, c[0x0][0x2b4], R4 ;  /* 0x0000ad0017047a24 */ /* 0x000fc800078e0204 */
[----:B------:R-:W-:Y:S02]  /*2b70*/  IMAD.IADD R124, R115, 0x1, R4 ;  /* 0x00000001737c7824 */ /* 0x000fe400078e0204 */
[----:B-1----:R-:W2:Y:S04]  /*2b80*/  LDL R17, [R1+0x38] ;  /* 0x0000380001117983 */ /* 0x002ea80000100800 */
[----:B------:R-:W3:Y:S04]  /*2b90*/  LDL R14, [R1+0x3c] ;  /* 0x00003c00010e7983 */ /* 0x000ee80000100800 */
[----:B------:R-:W4:Y:S04]  /*2ba0*/  LDL R13, [R1+0x44] ;  /* 0x00004400010d7983 */ /* 0x000f280000100800 */
[----:B------:R-:W5:Y:S01]  /*2bb0*/  LDL R12, [R1+0x40] ;  /* 0x00004000010c7983 */ /* 0x000f620000100800 */
[----:B------:R-:W-:Y:S01]  /*2bc0*/  ISETP.GE.AND P0, PT, R84, c[0x0][0x27c], PT ;  /* 0x00009f0054007a0c */ /* 0x000fe20003f06270 */
[C---:B------:R-:W-:Y:S01]  /*2bd0*/  IMAD.WIDE.U32 R4, R26.reuse, c[0x0][0x260], R244 ;  /* 0x000098001a047a25 */ /* 0x040fe200078e00f4 */
[C---:B------:R-:W-:Y:S01]  /*2be0*/  IADD3 R15, R93.reuse, 0x20, RZ ;  /* 0x000000205d0f7810 */ /* 0x040fe20007ffe0ff */
[----:B------:R-:W-:Y:S01]  /*2bf0*/  ULDC.U8 UR5, c[0x0][0x298] ;  /* 0x0000a60000057ab9 */ /* 0x000fe20000000000 */
[----:B------:R-:W-:Y:S01]  /*2c00*/  SEL R3, RZ, c[0x0][0x27c], !P0 ;  /* 0x00009f00ff037a07 */ /* 0x000fe20004000000 */
[----:B------:R-:W-:Y:S01]  /*2c10*/  IMAD R5, R26, c[0x0][0x264], R5 ;  /* 0x000099001a057a24 */ /* 0x000fe200078e0205 */
[----:B------:R-:W-:Y:S01]  /*2c20*/  IADD3 R16, R93, 0x40, RZ ;  /* 0x000000405d107810 */ /* 0x000fe20007ffe0ff */
[----:B------:R-:W-:Y:S01]  /*2c30*/  IMAD.SHL.U32 R15, R15, 0x40, RZ ;  /* 0x000000400f0f7824 */ /* 0x000fe200078e00ff */
[----:B------:R-:W-:Y:S01]  /*2c40*/  P2R R125, PR, RZ, 0x1 ;  /* 0x00000001ff7d7803 */ /* 0x000fe20000000000 */
[----:B------:R-:W-:Y:S01]  /*2c50*/  IMAD.IADD R3, R84, 0x1, R3 ;  /* 0x0000000154037824 */ /* 0x000fe200078e0203 */
[----:B------:R-:W-:Y:S01]  /*2c60*/  SHF.L.U64.HI R131, R139, 0x5, R131 ;  /* 0x000000058b837819 */ /* 0x000fe20000010283 */
[----:B------:R-:W-:Y:S01]  /*2c70*/  IMAD.WIDE.U32 R78, R25, c[0x0][0x268], R4 ;  /* 0x00009a00194e7a25 */ /* 0x000fe200078e0004 */
[----:B------:R-:W-:-:S02]  /*2c80*/  LOP3.LUT R15, R15, 0x1c0, RZ, 0xc0, !PT ;  /* 0x000001c00f0f7812 */ /* 0x000fc400078ec0ff */
[----:B------:R-:W-:Y:S01]  /*2c90*/  SHF.R.S32.HI R6, RZ, 0x1f, R3 ;  /* 0x0000001fff067819 */ /* 0x000fe20000011403 */
[----:B------:R-:W-:Y:S02]  /*2ca0*/  IMAD.SHL.U32 R16, R16, 0x40, RZ ;  /* 0x0000004010107824 */ /* 0x000fe400078e00ff */
[----:B------:R-:W-:Y:S01]  /*2cb0*/  IMAD R0, R24, c[0x0][0x268], RZ ;  /* 0x00009a0018007a24 */ /* 0x000fe200078e02ff */
[----:B------:R-:W-:Y:S01]  /*2cc0*/  LEA.HI R3, R6, R3, RZ, 0x3 ;  /* 0x0000000306037211 */ /* 0x000fe200078f18ff */
[----:B------:R-:W-:Y:S01]  /*2cd0*/  IMAD.MOV.U32 R141, RZ, RZ, 0x6 ;  /* 0x00000006ff8d7424 */ /* 0x000fe200078e00ff */
[----:B------:R-:W-:Y:S01]  /*2ce0*/  LOP3.LUT R16, R16, 0x1c0, RZ, 0xc0, !PT ;  /* 0x000001c010107812 */ /* 0x000fe200078ec0ff */
[----:B------:R-:W-:Y:S01]  /*2cf0*/  IMAD.MOV.U32 R157, RZ, RZ, c[0x0][0x2b8] ;  /* 0x0000ae00ff9d7624 */ /* 0x000fe200078e00ff */
[--C-:B------:R-:W-:Y:S01]  /*2d00*/  LOP3.LUT R5, R15, 0x38, R3.reuse, 0xf8, !PT ;  /* 0x000000380f057812 */ /* 0x100fe200078ef803 */
[----:B------:R-:W-:Y:S01]  /*2d10*/  IMAD.MOV.U32 R156, RZ, RZ, c[0x0][0x27c] ;  /* 0x00009f00ff9c7624 */ /* 0x000fe200078e00ff */
[----:B------:R-:W1:Y:S01]  /*2d20*/  S2R R15, SR_TID.X ;  /* 0x00000000000f7919 */ /* 0x000e620000002100 */
[--C-:B------:R-:W-:Y:S01]  /*2d30*/  LOP3.LUT R4, R16, 0x38, R3.reuse, 0xf8, !PT ;  /* 0x0000003810047812 */ /* 0x100fe200078ef803 */
[----:B------:R-:W-:Y:S01]  /*2d40*/  IMAD R7, R25, c[0x0][0x26c], R0 ;  /* 0x00009b0019077a24 */ /* 0x000fe200078e0200 */
[----:B------:R-:W-:Y:S01]  /*2d50*/  IADD3 R16, R93, 0x20, RZ ;  /* 0x000000205d107810 */ /* 0x000fe20007ffe0ff */
[----:B------:R-:W-:Y:S01]  /*2d60*/  IMAD.SHL.U32 R152, R140, 0x40, RZ ;  /* 0x000000408c987824 */ /* 0x000fe200078e00ff */
[----:B------:R-:W-:Y:S01]  /*2d70*/  SHF.R.S32.HI R101, RZ, 0x3, R3 ;  /* 0x00000003ff657819 */ /* 0x000fe20000011403 */
[----:B------:R-:W-:Y:S01]  /*2d80*/  IMAD.SHL.U32 R139, R139, 0x20, RZ ;  /* 0x000000208b8b7824 */ /* 0x000fe200078e00ff */
[----:B------:R-:W-:Y:S01]  /*2d90*/  LOP3.LUT R77, R3, 0xfffffff8, RZ, 0xc0, !PT ;  /* 0xfffffff8034d7812 */ /* 0x000fe200078ec0ff */
[----:B------:R-:W-:Y:S01]  /*2da0*/  IMAD.SHL.U32 R16, R16, 0x40, RZ ;  /* 0x0000004010107824 */ /* 0x000fe200078e00ff */
[-C--:B------:R-:W-:Y:S01]  /*2db0*/  SHF.L.U64.HI R140, R140, R141.reuse, c[0x0][0x284] ;  /* 0x0000a1008c8c7619 */ /* 0x080fe2000001028d */
[----:B------:R-:W-:Y:S01]  /*2dc0*/  IMAD R0, R94, 0x20, R93 ;  /* 0x000000205e007824 */ /* 0x000fe200078e025d */
[C---:B------:R-:W-:Y:S01]  /*2dd0*/  SHF.L.U64.HI R141, R153.reuse, R141, c[0x0][0x294] ;  /* 0x0000a500998d7619 */ /* 0x040fe2000001028d */
[----:B------:R-:W-:Y:S01]  /*2de0*/  IMAD.SHL.U32 R153, R153, 0x40, RZ ;  /* 0x0000004099997824 */ /* 0x000fe200078e00ff */
[----:B------:R-:W-:Y:S01]  /*2df0*/  LOP3.LUT R16, R16, 0x1c0, RZ, 0xc0, !PT ;  /* 0x000001c010107812 */ /* 0x000fe200078ec0ff */
[----:B------:R-:W-:Y:S01]  /*2e00*/  IMAD.IADD R80, R79, 0x1, R7 ;  /* 0x000000014f507824 */ /* 0x000fe200078e0207 */
[----:B------:R-:W-:-:S02]  /*2e10*/  SHF.R.S32.HI R100, RZ, 0x1f, R77 ;  /* 0x0000001fff647819 */ /* 0x000fc4000001144d */
[----:B------:R-:W-:Y:S01]  /*2e20*/  SHF.R.U32.HI R16, RZ, 0x3, R16 ;  /* 0x00000003ff107819 */ /* 0x000fe20000011610 */
[----:B------:R-:W-:Y:S01]  /*2e30*/  BAR.SYNC.DEFER_BLOCKING 0x0 ;  /* 0x0000000000007b1d */ /* 0x000fe20000010000 */
[----:B------:R-:W-:Y:S02]  /*2e40*/  ISETP.NE.AND P1, PT, R157, 0x1, PT ;  /* 0x000000019d00780c */ /* 0x000fe40003f25270 */
[----:B------:R-:W-:Y:S02]  /*2e50*/  LOP3.LUT R5, R5, R16, RZ, 0x3c, !PT ;  /* 0x0000001005057212 */ /* 0x000fe400078e3cff */
[----:B------:R-:W-:Y:S02]  /*2e60*/  ISETP.GE.AND P0, PT, R156, 0x1, PT ;  /* 0x000000019c00780c */ /* 0x000fe40003f06270 */
[----:B--2---:R-:W-:-:S04]  /*2e70*/  LOP3.LUT R6, R17, 0x38, R3, 0xf8, !PT ;  /* 0x0000003811067812 */ /* 0x004fc800078ef803 */
[----:B---3--:R-:W-:Y:S02]  /*2e80*/  LOP3.LUT R6, R6, R14, RZ, 0x3c, !PT ;  /* 0x0000000e06067212 */ /* 0x008fe400078e3cff */
[----:B-1----:R-:W-:Y:S01]  /*2e90*/  SHF.R.S32.HI R14, RZ, 0x1f, R15 ;  /* 0x0000001fff0e7819 */ /* 0x002fe2000001140f */
[----:B----4-:R-:W-:-:S03]  /*2ea0*/  IMAD.IADD R5, R13, 0x1, R5 ;  /* 0x000000010d057824 */ /* 0x010fc600078e0205 */
[----:B------:R-:W-:Y:S02]  /*2eb0*/  LEA.HI R14, R14, R15, RZ, 0x5 ;  /* 0x0000000f0e0e7211 */ /* 0x000fe400078f28ff */
[----:B------:R-:W-:Y:S01]  /*2ec0*/  IADD3 R15, R93, 0x40, RZ ;  /* 0x000000405d0f7810 */ /* 0x000fe20007ffe0ff */
[----:B------:R-:W-:Y:S01]  /*2ed0*/  IMAD.SHL.U32 R122, R5, 0x2, RZ ;  /* 0x00000002057a7824 */ /* 0x000fe200078e00ff */
[----:B------:R-:W-:-:S03]  /*2ee0*/  SHF.R.S32.HI R14, RZ, 0x5, R14 ;  /* 0x00000005ff0e7819 */ /* 0x000fc6000001140e */
[----:B------:R-:W-:Y:S02]  /*2ef0*/  IMAD.SHL.U32 R15, R15, 0x40, RZ ;  /* 0x000000400f0f7824 */ /* 0x000fe400078e00ff */
[----:B------:R-:W-:-:S03]  /*2f00*/  IMAD.SHL.U32 R14, R14, 0x200, RZ ;  /* 0x000002000e0e7824 */ /* 0x000fc600078e00ff */
[----:B------:R-:W-:Y:S01]  /*2f10*/  LOP3.LUT R15, R15, 0x1c0, RZ, 0xc0, !PT ;  /* 0x000001c00f0f7812 */ /* 0x000fe200078ec0ff */
[----:B------:R-:W-:-:S03]  /*2f20*/  IMAD.IADD R6, R14, 0x1, R6 ;  /* 0x000000010e067824 */ /* 0x000fc600078e0206 */
[----:B------:R-:W-:Y:S01]  /*2f30*/  SHF.R.U32.HI R15, RZ, 0x3, R15 ;  /* 0x00000003ff0f7819 */ /* 0x000fe2000001160f */
[----:B------:R-:W-:-:S03]  /*2f40*/  IMAD.SHL.U32 R123, R6, 0x2, RZ ;  /* 0x00000002067b7824 */ /* 0x000fc600078e00ff */
[----:B------:R-:W-:-:S05]  /*2f50*/  LOP3.LUT R4, R4, R15, RZ, 0x3c, !PT ;  /* 0x0000000f04047212 */ /* 0x000fca00078e3cff */
[----:B-----5:R-:W-:-:S04]  /*2f60*/  IMAD.IADD R3, R12, 0x1, R4 ;  /* 0x000000010c037824 */ /* 0x020fc800078e0204 */
[----:B------:R-:W-:Y:S02]  /*2f70*/  IMAD.SHL.U32 R121, R3, 0x2, RZ ;  /* 0x0000000203797824 */ /* 0x000fe400078e00ff */
.L_x_271:
[----:B------:R-:W-:Y:S01]  /*2f80*/  IMAD R3, R29, 0x50, R0 ;  /* 0x000000501d037824 */ /* 0x000fe200078e0200 */
[----:B------:R-:W-:Y:S01]  /*2f90*/  ISETP.NE.AND P1, PT, R157, 0x1, PT ;  /* 0x000000019d00780c */ /* 0x000fe20003f25270 */
[----:B------:R-:W-:Y:S01]  /*2fa0*/  IMAD.MOV.U32 R75, RZ, RZ, RZ ;  /* 0x000000ffff4b7224 */ /* 0x000fe200078e00ff */
[----:B------:R-:W-:Y:S04]  /*2fb0*/  DEPBAR.LE SB0, 0x0 ;  /* 0x000080000000791a */ /* 0x000fe80000000000 */
[----:B-1----:R-:W-:Y:S01]  /*2fc0*/  IMAD.IADD R4, R128, 0x1, R3 ;  /* 0x0000000180047824 */ /* 0x002fe200078e0203 */
[----:B------:R-:W-:Y:S01]  /*2fd0*/  ISETP.GE.AND P0, PT, R3, R2, PT ;  /* 0x000000020300720c */ /* 0x000fe20003f06270 */
[----:B------:R-:W-:Y:S01]  /*2fe0*/  WARPSYNC 0xffffffff ;  /* 0xffffffff00007948 */ /* 0x000fe20003800000 */
[----:B------:R-:W-:Y:S01]  /*2ff0*/  ISETP.GE.AND P2, PT, R156, 0x1, PT ;  /* 0x000000019c00780c */ /* 0x000fe20003f46270 */
[--C-:B------:R-:W-:Y:S01]  /*3000*/  IMAD.MOV.U32 R3, RZ, RZ, R4.reuse ;  /* 0x000000ffff037224 */ /* 0x100fe200078e0004 */
[----:B------:R-:W-:Y:S01]  /*3010*/  ISETP.GT.OR P0, PT, R0, 0x4f, P0 ;  /* 0x0000004f0000780c */ /* 0x000fe20000704670 */
[----:B------:R-:W-:Y:S01]  /*3020*/  BSSY B2, `(.L_x_237) ;  /* 0x0000415000027945 */ /* 0x000fe20003800000 */
[----:B------:R-:W-:Y:S05]  /*3030*/  @P1 IMAD.HI.U32 R5, R4, c[0x0][0x2bc], RZ ;  /* 0x0000af0004051a27 */ /* 0x000fea00078e00ff */
[----:B------:R-:W-:Y:S06]  /*3040*/  @P1 SHF.R.U32.HI R3, RZ, c[0x0][0x2c0], R5 ;  /* 0x0000b000ff031a19 */ /* 0x000fec0000011605 */
[C---:B------:R-:W-:Y:S04]  /*3050*/  @!P0 IADD3 R5, P1, R3.reuse, R114, RZ ;  /* 0x0000007203058210 */ /* 0x040fe80007f3e0ff */
[----:B------:R-:W-:Y:S01]  /*3060*/  @!P0 LEA.HI.X.SX32 R7, R3, R124, 0x1, P1 ;  /* 0x0000007c03078211 */ /* 0x000fe200008f0eff */
[----:B------:R-:W-:Y:S01]  /*3070*/  IMAD.MOV R3, RZ, RZ, -R3 ;  /* 0x000000ffff037224 */ /* 0x000fe200078e0a03 */
[----:B------:R-:W-:Y:S03]  /*3080*/  @!P0 LEA R6, P1, R5, c[0x0][0x2a0], 0x2 ;  /* 0x0000a80005068a11 */ /* 0x000fe600078210ff */
[----:B------:R-:W-:Y:S01]  /*3090*/  IMAD R76, R3, c[0x0][0x2b8], R4 ;  /* 0x0000ae00034c7a24 */ /* 0x000fe200078e0204 */
[----:B------:R-:W-:Y:S03]  /*30a0*/  @!P0 LEA.HI.X R7, R5, c[0x0][0x2a4], R7, 0x2, P1 ;  /* 0x0000a90005078a11 */ /* 0x000fe600008f1407 */
[C---:B------:R-:W-:Y:S01]  /*30b0*/  IMAD.WIDE.U32 R4, R76.reuse, c[0x0][0x1e0], RZ ;  /* 0x000078004c047a25 */ /* 0x040fe200078e00ff */
[----:B------:R-:W-:Y:S01]  /*30c0*/  SHF.R.S32.HI R89, RZ, 0x1f, R76 ;  /* 0x0000001fff597819 */ /* 0x000fe2000001144c */
[----:B------:R-:W2:Y:S04]  /*30d0*/  @!P0 LDG.E R75, [R6.64] ;  /* 0x00000008064b8981 */ /* 0x000ea8000c1e1900 */
[----:B------:R-:W-:Y:S01]  /*30e0*/  IMAD R3, R89, c[0x0][0x1e0], RZ ;  /* 0x0000780059037a24 */ /* 0x000fe200078e02ff */
[----:B------:R-:W-:Y:S03]  /*30f0*/  BAR.SYNC.DEFER_BLOCKING 0x0 ;  /* 0x0000000000007b1d */ /* 0x000fe60000010000 */
[----:B------:R-:W-:Y:S04]  /*3100*/  IMAD R3, R76, c[0x0][0x1e4], R3 ;  /* 0x000079004c037a24 */ /* 0x000fe800078e0203 */
[----:B------:R-:W-:Y:S01]  /*3110*/  IMAD.IADD R5, R5, 0x1, R3 ;  /* 0x0000000105057824 */ /* 0x000fe200078e0203 */
[----:B--2---:R-:W-:Y:S03]  /*3120*/  SHF.R.S32.HI R92, RZ, 0x1f, R75 ;  /* 0x0000001fff5c7819 */ /* 0x004fe6000001144b */
[C---:B------:R-:W-:Y:S04]  /*3130*/  IMAD.WIDE.U32 R4, R75.reuse, c[0x0][0x1f0], R4 ;  /* 0x00007c004b047a25 */ /* 0x040fe800078e0004 */
[----:B------:R-:W-:Y:S01]  /*3140*/  IMAD R6, R92, c[0x0][0x1f0], RZ ;  /* 0x00007c005c067a24 */ /* 0x000fe200078e02ff */
[----:B------:R-:W-:Y:S03]  /*3150*/  IADD3 R3, P0, R118, R4, RZ ;  /* 0x0000000476037210 */ /* 0x000fe60007f1e0ff */
[----:B------:R-:W-:Y:S05]  /*3160*/  IMAD R6, R75, c[0x0][0x1f4], R6 ;  /* 0x00007d004b067a24 */ /* 0x000fea00078e0206 */
[----:B------:R-:W-:Y:S02]  /*3170*/  IADD3.X R4, R127, R5, R6, P0, !PT ;  /* 0x000000057f047210 */ /* 0x000fe400007fe406 */
[C---:B------:R-:W-:Y:S04]  /*3180*/  LEA R74, P0, R3.reuse, c[0x0][0x1c8], 0x1 ;  /* 0x00007200034a7a11 */ /* 0x040fe800078008ff */
[----:B------:R-:W-:Y:S01]  /*3190*/  LEA.HI.X R71, R3, c[0x0][0x1cc], R4, 0x1, P0 ;  /* 0x0000730003477a11 */ /* 0x000fe200000f0c04 */
[----:B------:R-:W-:-:S05]  /*31a0*/  @!P2 BRA `(.L_x_238) ;  /* 0x00003c400000a947 */ /* 0x000fca0003800000 */
[-C--:B------:R-:W-:Y:S01]  /*31b0*/  IMAD R5, R149, R29.reuse, RZ ;  /* 0x0000001d95057224 */ /* 0x080fe200078e02ff */
[----:B------:R-:W-:Y:S01]  /*31c0*/  ISETP.NE.AND P0, PT, RZ, UR5, PT ;  /* 0x00000005ff007c0c */ /* 0x000fe2000bf05270 */
[-C--:B------:R-:W-:Y:S01]  /*31d0*/  IMAD R4, R150, R29.reuse, RZ ;  /* 0x0000001d96047224 */ /* 0x080fe200078e02ff */
[----:B------:R-:W-:Y:S01]  /*31e0*/  SHF.R.S32.HI R3, RZ, 0x1f, R29 ;  /* 0x0000001fff037819 */ /* 0x000fe2000001141d */
[----:B------:R-:W-:Y:S04]  /*31f0*/  IMAD.WIDE.U32 R32, R136, R29, RZ ;  /* 0x0000001d88207225 */ /* 0x000fe800078e00ff */
[C---:B------:R-:W-:Y:S02]  /*3200*/  IMAD R5, R3.reuse, R136, R5 ;  /* 0x0000008803057224 */ /* 0x040fe400078e0205 */
[----:B------:R-:W-:Y:S02]  /*3210*/  IMAD R4, R3, R134, R4 ;  /* 0x0000008603047224 */ /* 0x000fe400078e0204 */
[----:B------:R-:W-:Y:S01]  /*3220*/  IMAD R3, R29, -0x50, R2 ;  /* 0xffffffb01d037824 */ /* 0x000fe200078e0202 */
[----:B------:R-:W-:Y:S01]  /*3230*/  IADD3 R34, R33, R5, RZ ;  /* 0x0000000521227210 */ /* 0x000fe20007ffe0ff */
[----:B------:R-:W-:Y:S03]  /*3240*/  IMAD.WIDE.U32 R10, R134, R29, RZ ;  /* 0x0000001d860a7225 */ /* 0x000fe600078e00ff */
[----:B------:R-:W-:Y:S02]  /*3250*/  IMNMX R60, R3, 0x50, PT ;  /* 0x00000050033c7817 */ /* 0x000fe40003800200 */
[----:B------:R-:W-:Y:S01]  /*3260*/  IADD3 R56, R11, R4, RZ ;  /* 0x000000040b387210 */ /* 0x000fe20007ffe0ff */
[----:B------:R-:W-:-:S05]  /*3270*/  @!P0 BRA `(.L_x_239) ;  /* 0x00001e2000008947 */ /* 0x000fca0003800000 */
[----:B------:R-:W-:Y:S01]  /*3280*/  ISETP.GE.AND P3, PT, R93, R60, PT ;  /* 0x0000003c5d00720c */ /* 0x000fe20003f66270 */
[----:B------:R-:W-:Y:S01]  /*3290*/  BSSY B0, `(.L_x_240) ;  /* 0x000001b000007945 */ /* 0x000fe20003800000 */
[----:B------:R-:W-:Y:S01]  /*32a0*/  CS2R R16, SRZ ;  /* 0x0000000000107805 */ /* 0x000fe2000001ff00 */
[----:B------:R-:W-:Y:S01]  /*32b0*/  CS2R R12, SRZ ;  /* 0x00000000000c7805 */ /* 0x000fe2000001ff00 */
[----:B------:R-:W-:Y:S01]  /*32c0*/  CS2R R4, SRZ ;  /* 0x0000000000047805 */ /* 0x000fe2000001ff00 */
[----:B------:R-:W-:Y:S01]  /*32d0*/  CS2R R36, SRZ ;  /* 0x0000000000247805 */ /* 0x000fe2000001ff00 */
[----:B------:R-:W-:Y:S07]  /*32e0*/  CS2R R30, SRZ ;  /* 0x00000000001e7805 */ /* 0x000fee000001ff00 */
[----:B------:R-:W-:-:S05]  /*32f0*/  @P3 BRA `(.L_x_241) ;  /* 0x0000014000003947 */ /* 0x000fca0003800000 */
[----:B------:R-:W-:Y:S01]  /*3300*/  IADD3 R3, P0, R98, R32, RZ ;  /* 0x0000002062037210 */ /* 0x000fe20007f1e0ff */
[----:B------:R-:W-:Y:S01]  /*3310*/  CS2R R30, SRZ ;  /* 0x00000000001e7805 */ /* 0x000fe2000001ff00 */
[----:B------:R-:W-:Y:S01]  /*3320*/  CS2R R12, SRZ ;  /* 0x00000000000c7805 */ /* 0x000fe2000001ff00 */
[----:B------:R-:W-:Y:S02]  /*3330*/  CS2R R36, SRZ ;  /* 0x0000000000247805 */ /* 0x000fe4000001ff00 */
[----:B------:R-:W-:Y:S01]  /*3340*/  IMAD.X R5, R34, 0x1, R105, P0 ;  /* 0x0000000122057824 */ /* 0x000fe200000e0669 */
[----:B------:R-:W-:Y:S05]  /*3350*/  IADD3 R4, P0, R96, R10, RZ ;  /* 0x0000000a60047210 */ /* 0x000fea0007f1e0ff */
[----:B------:R-:W-:Y:S01]  /*3360*/  IMAD.X R7, R56, 0x1, R104, P0 ;  /* 0x0000000138077824 */ /* 0x000fe200000e0668 */
[C---:B------:R-:W-:Y:S04]  /*3370*/  LEA R8, P0, R3.reuse, c[0x0][0x270], 0x1 ;  /* 0x00009c0003087a11 */ /* 0x040fe800078008ff */
[----:B------:R-:W-:Y:S02]  /*3380*/  LEA.HI.X R9, R3, c[0x0][0x274], R5, 0x1, P0 ;  /* 0x00009d0003097a11 */ /* 0x000fe400000f0c05 */
[C---:B------:R-:W-:Y:S04]  /*3390*/  LEA R6, P0, R4.reuse, c[0x0][0x288], 0x1 ;  /* 0x0000a20004067a11 */ /* 0x040fe800078008ff */
[----:B------:R-:W-:Y:S02]  /*33a0*/  LEA.HI.X R7, R4, c[0x0][0x28c], R7, 0x1, P0 ;  /* 0x0000a30004077a11 */ /* 0x000fe400000f0c07 */
[----:B------:R-:W-:Y:S01]  /*33b0*/  ISETP.GE.AND P0, PT, R86, c[0x0][0x27c], PT ;  /* 0x00009f0056007a0c */ /* 0x000fe20003f06270 */
[----:B------:R-:W-:Y:S11]  /*33c0*/  CS2R R4, SRZ ;  /* 0x0000000000047805 */ /* 0x000ff6000001ff00 */
[----:B------:R-:W-:Y:S01]  /*33d0*/  @!UPT UIADD3 URZ, URZ, URZ, URZ ;  /* 0x0000003f3f3ff290 */ /* 0x000fe2000fffe03f */
[----:B------:R1:W5:Y:S04]  /*33e0*/  @!P0 LDG.E.64 R4, [R8.64] ;  /* 0x0000000808048981 */ /* 0x000368000c1e1b00 */
[----:B------:R1:W5:Y:S01]  /*33f0*/  @!P0 LDG.E.64 R30, [R6.64] ;  /* 0x00000008061e8981 */ /* 0x000362000c1e1b00 */
[----:B------:R-:W-:Y:S11]  /*3400*/  ISETP.GE.AND P0, PT, R88, c[0x0][0x27c], PT ;  /* 0x00009f0058007a0c */ /* 0x000ff60003f06270 */
[----:B------:R-:W-:Y:S02]  /*3410*/  @!UPT UIADD3 URZ, URZ, URZ, URZ ;  /* 0x0000003f3f3ff290 */ /* 0x000fe4000fffe03f */
[----:B------:R1:W5:Y:S04]  /*3420*/  @!P0 LDG.E.64 R12, [R8.64+0x20] ;  /* 0x00002008080c8981 */ /* 0x000368000c1e1b00 */
[----:B------:R1:W5:Y:S02]  /*3430*/  @!P0 LDG.E.64 R36, [R6.64+0x20] ;  /* 0x0000200806248981 */ /* 0x000364000c1e1b00 */
.L_x_241:
[----:B------:R-:W-:Y:S05]  /*3440*/  BSYNC B0 ;  /* 0x0000000000007941 */ /* 0x000fea0003800000 */
.L_x_240:
[----:B-1----:R-:W-:Y:S01]  /*3450*/  IADD3 R9, R93, 0x20, RZ ;  /* 0x000000205d097810 */ /* 0x002fe20007ffe0ff */
[----:B-----5:R-:W-:Y:S01]  /*3460*/  IMAD.MOV.U32 R8, RZ, RZ, R12 ;  /* 0x000000ffff087224 */ /* 0x020fe200078e000c */
[----:B------:R-:W-:Y:S01]  /*3470*/  BSSY B0, `(.L_x_242) ;  /* 0x0000025000007945 */ /* 0x000fe20003800000 */
[----:B------:R-:W-:Y:S01]  /*3480*/  IMAD.MOV.U32 R7, RZ, RZ, R13 ;  /* 0x000000ffff077224 */ /* 0x000fe200078e000d */
[----:B------:R-:W-:Y:S01]  /*3490*/  ISETP.GE.AND P4, PT, R9, R60, PT ;  /* 0x0000003c0900720c */ /* 0x000fe20003f86270 */
[----:B------:R-:W-:Y:S01]  /*34a0*/  IMAD.MOV.U32 R6, RZ, RZ, R4 ;  /* 0x000000ffff067224 */ /* 0x000fe200078e0004 */
[----:B------:R-:W-:Y:S01]  /*34b0*/  CS2R R14, SRZ ;  /* 0x00000000000e7805 */ /* 0x000fe2000001ff00 */
[----:B------:R-:W-:Y:S01]  /*34c0*/  IMAD.MOV.U32 R3, RZ, RZ, R5 ;  /* 0x000000ffff037224 */ /* 0x000fe200078e0005 */
[----:B------:R-:W-:Y:S01]  /*34d0*/  PRMT R23, R7, 0x5410, R8 ;  /* 0x0000541007177816 */ /* 0x000fe20000000008 */
[----:B------:R-:W-:Y:S01]  /*34e0*/  IMAD.MOV.U32 R7, RZ, RZ, R37 ;  /* 0x000000ffff077224 */ /* 0x000fe200078e0025 */
[----:B------:R-:W-:Y:S01]  /*34f0*/  MOV R8, R36 ;  /* 0x0000002400087202 */ /* 0x000fe20000000f00 */
[----:B------:R-:W-:Y:S01]  /*3500*/  CS2R R40, SRZ ;  /* 0x0000000000287805 */ /* 0x000fe2000001ff00 */
[----:B------:R-:W-:Y:S01]  /*3510*/  PRMT R22, R3, 0x5410, R6 ;  /* 0x0000541003167816 */ /* 0x000fe20000000006 */
[----:B------:R-:W-:Y:S01]  /*3520*/  IMAD.MOV.U32 R6, RZ, RZ, R30 ;  /* 0x000000ffff067224 */ /* 0x000fe200078e001e */
[----:B------:R-:W-:Y:S01]  /*3530*/  MOV R3, R31 ;  /* 0x0000001f00037202 */ /* 0x000fe20000000f00 */
[----:B------:R-:W-:Y:S01]  /*3540*/  CS2R R38, SRZ ;  /* 0x0000000000267805 */ /* 0x000fe2000001ff00 */
[----:B------:R-:W-:Y:S02]  /*3550*/  PRMT R35, R8, 0x5410, R7 ;  /* 0x0000541008237816 */ /* 0x000fe40000000007 */
[----:B------:R-:W-:Y:S01]  /*3560*/  PRMT R28, R6, 0x5410, R3 ;  /* 0x00005410061c7816 */ /* 0x000fe20000000003 */
[----:B------:R-:W-:-:S05]  /*3570*/  @P4 BRA `(.L_x_243) ;  /* 0x0000014000004947 */ /* 0x000fca0003800000 */
[----:B------:R-:W-:Y:S01]  /*3580*/  IADD3 R3, P1, P0, R98, R32, R154 ;  /* 0x0000002062037210 */ /* 0x000fe2000783e09a */
[----:B------:R-:W-:Y:S01]  /*3590*/  CS2R R38, SRZ ;  /* 0x0000000000267805 */ /* 0x000fe2000001ff00 */
[----:B------:R-:W-:Y:S01]  /*35a0*/  CS2R R16, SRZ ;  /* 0x0000000000107805 */ /* 0x000fe2000001ff00 */
[----:B------:R-:W-:Y:S01]  /*35b0*/  CS2R R40, SRZ ;  /* 0x0000000000287805 */ /* 0x000fe2000001ff00 */
[----:B------:R-:W-:Y:S02]  /*35c0*/  IADD3.X R6, R105, R34, R146, P1, P0 ;  /* 0x0000002269067210 */ /* 0x000fe40000fe0492 */
[----:B------:R-:W-:Y:S04]  /*35d0*/  IADD3 R7, P1, P0, R96, R10, R155 ;  /* 0x0000000a60077210 */ /* 0x000fe8000783e09b */
[----:B------:R-:W-:Y:S02]  /*35e0*/  IADD3.X R14, R104, R56, R147, P1, P0 ;  /* 0x00000038680e7210 */ /* 0x000fe40000fe0493 */
        /* <DEDUP_REMOVED lines=13> */
.L_x_243:
[----:B------:R-:W-:Y:S05]  /*36c0*/  BSYNC B0 ;  /* 0x0000000000007941 */ /* 0x000fea0003800000 */
.L_x_242:
        /* <DEDUP_REMOVED lines=16> */
[----:B------:R-:W-:Y:S01]  /*37d0*/  PRMT R47, R8, 0x5410, R7 ;  /* 0x00005410082f7816 */ /* 0x000fe20000000007 */
[----:B------:R-:W-:Y:S01]  /*37e0*/  CS2R R42, SRZ ;  /* 0x00000000002a7805 */ /* 0x000fe2000001ff00 */
[----:B------:R-:W-:Y:S01]  /*37f0*/  PRMT R46, R6, 0x5410, R3 ;  /* 0x00005410062e7816 */ /* 0x000fe20000000003 */
[----:B------:R-:W-:-:S05]  /*3800*/  @P2 BRA `(.L_x_245) ;  /* 0x0000012000002947 */ /* 0x000fca0003800000 */
[----:B------:R-:W-:Y:S01]  /*3810*/  IADD3 R6, P1, P0, R98, R152, R32 ;  /* 0x0000009862067210 */ /* 0x000fe2000783e020 */
[----:B------:R-:W-:Y:S01]  /*3820*/  CS2R R20, SRZ ;  /* 0x0000000000147805 */ /* 0x000fe2000001ff00 */
[----:B------:R-:W-:Y:S02]  /*3830*/  CS2R R44, SRZ ;  /* 0x00000000002c7805 */ /* 0x000fe4000001ff00 */
[----:B------:R-:W-:Y:S02]  /*3840*/  IADD3.X R9, R105, R140, R34, P1, P0 ;  /* 0x0000008c69097210 */ /* 0x000fe40000fe0422 */
[----:B------:R-:W-:Y:S04]  /*3850*/  IADD3 R3, P1, P0, R96, R153, R10 ;  /* 0x0000009960037210 */ /* 0x000fe8000783e00a */
[----:B------:R-:W-:Y:S02]  /*3860*/  IADD3.X R7, R104, R141, R56, P1, P0 ;  /* 0x0000008d68077210 */ /* 0x000fe40000fe0438 */
[C---:B------:R-:W-:Y:S04]  /*3870*/  LEA R8, P0, R6.reuse, c[0x0][0x270], 0x1 ;  /* 0x00009c0006087a11 */ /* 0x040fe800078008ff */
[----:B------:R-:W-:Y:S02]  /*3880*/  LEA.HI.X R9, R6, c[0x0][0x274], R9, 0x1, P0 ;  /* 0x00009d0006097a11 */ /* 0x000fe400000f0c09 */
[C---:B------:R-:W-:Y:S04]  /*3890*/  LEA R6, P0, R3.reuse, c[0x0][0x288], 0x1 ;  /* 0x0000a20003067a11 */ /* 0x040fe800078008ff */
[----:B------:R-:W-:Y:S02]  /*38a0*/  LEA.HI.X R7, R3, c[0x0][0x28c], R7, 0x1, P0 ;  /* 0x0000a30003077a11 */ /* 0x000fe400000f0c07 */
[----:B------:R-:W-:Y:S11]  /*38b0*/  ISETP.GE.AND P0, PT, R86, c[0x0][0x27c], PT ;  /* 0x00009f0056007a0c */ /* 0x000ff60003f06270 */
[----:B------:R-:W-:Y:S02]  /*38c0*/  @!UPT UIADD3 URZ, URZ, URZ, URZ ;  /* 0x0000003f3f3ff290 */ /* 0x000fe4000fffe03f */
[----:B------:R1:W5:Y:S04]  /*38d0*/  @!P0 LDG.E.64 R18, [R8.64] ;  /* 0x0000000808128981 */ /* 0x000368000c1e1b00 */
[----:B------:R1:W5:Y:S01]  /*38e0*/  @!P0 LDG.E.64 R42, [R6.64] ;  /* 0x00000008062a8981 */ /* 0x000362000c1e1b00 */
[----:B------:R-:W-:Y:S11]  /*38f0*/  ISETP.GE.AND P0, PT, R88, c[0x0][0x27c], PT ;  /* 0x00009f0058007a0c */ /* 0x000ff60003f06270 */
[----:B------:R-:W-:Y:S02]  /*3900*/  @!UPT UIADD3 URZ, URZ, URZ, URZ ;  /* 0x0000003f3f3ff290 */ /* 0x000fe4000fffe03f */
[----:B------:R1:W5:Y:S04]  /*3910*/  @!P0 LDG.E.64 R20, [R8.64+0x20] ;  /* 0x0000200808148981 */ /* 0x000368000c1e1b00 */
[----:B------:R1:W5:Y:S02]  /*3920*/  @!P0 LDG.E.64 R44, [R6.64+0x20] ;  /* 0x00002008062c8981 */ /* 0x000364000c1e1b00 */
.L_x_245:
[----:B------:R-:W-:Y:S05]  /*3930*/  BSYNC B0 ;  /* 0x0000000000007941 */ /* 0x000fea0003800000 */
.L_x_244:
[----:B-1---5:R-:W-:Y:S01]  /*3940*/  MOV R6, R18 ;  /* 0x0000001200067202 */ /* 0x022fe20000000f00 */
[----:B------:R1:W2:Y:S01]  /*3950*/  SHFL.IDX PT, R53, R71, RZ, 0x1c1f ;  /* 0x001c1fff47357589 */ /* 0x0002a200000e0000 */
[----:B------:R-:W-:Y:S01]  /*3960*/  IMAD.MOV.U32 R8, RZ, RZ, R20 ;  /* 0x000000ffff087224 */ /* 0x000fe200078e0014 */
[----:B------:R-:W-:Y:S01]  /*3970*/  BSSY B1, `(.L_x_246) ;  /* 0x0000081000017945 */ /* 0x000fe20003800000 */
[----:B------:R-:W-:Y:S02]  /*3980*/  IMAD.MOV.U32 R7, RZ, RZ, R21 ;  /* 0x000000ffff077224 */ /* 0x000fe400078e0015 */
[----:B------:R-:W-:Y:S01]  /*3990*/  IMAD.MOV.U32 R3, RZ, RZ, R19 ;  /* 0x000000ffff037224 */ /* 0x000fe200078e0013 */
[----:B------:R1:W3:Y:S02]  /*39a0*/  SHFL.IDX PT, R52, R74, RZ, 0x1c1f ;  /* 0x001c1fff4a347589 */ /* 0x0002e400000e0000 */
[----:B------:R-:W-:Y:S01]  /*39b0*/  PRMT R27, R7, 0x5410, R8 ;  /* 0x00005410071b7816 */ /* 0x000fe20000000008 */
[----:B------:R-:W-:Y:S01]  /*39c0*/  IMAD.MOV.U32 R8, RZ, RZ, R44 ;  /* 0x000000ffff087224 */ /* 0x000fe200078e002c */
[----:B------:R-:W-:Y:S01]  /*39d0*/  PRMT R26, R3, 0x5410, R6 ;  /* 0x00005410031a7816 */ /* 0x000fe20000000006 */
[----:B------:R-:W-:Y:S01]  /*39e0*/  IMAD.MOV.U32 R6, RZ, RZ, R42 ;  /* 0x000000ffff067224 */ /* 0x000fe200078e002a */
[----:B------:R-:W-:Y:S02]  /*39f0*/  MOV R7, R45 ;  /* 0x0000002d00077202 */ /* 0x000fe40000000f00 */
[----:B------:R-:W-:Y:S02]  /*3a00*/  MOV R3, R43 ;  /* 0x0000002b00037202 */ /* 0x000fe40000000f00 */
[----:B------:R-:W-:Y:S02]  /*3a10*/  PRMT R49, R8, 0x5410, R7 ;  /* 0x0000541008317816 */ /* 0x000fe40000000007 */
[----:B------:R-:W-:Y:S01]  /*3a20*/  PRMT R48, R6, 0x5410, R3 ;  /* 0x0000541006307816 */ /* 0x000fe20000000003 */
[----:B------:R-:W-:-:S05]  /*3a30*/  @P3 BRA `(.L_x_247) ;  /* 0x0000074000003947 */ /* 0x000fca0003800000 */
[----:B------:R-:W-:Y:S01]  /*3a40*/  ISETP.NE.AND P0, PT, R81, RZ, PT ;  /* 0x000000ff5100720c */ /* 0x000fe20003f05270 */
[----:B------:R-:W-:Y:S01]  /*3a50*/  @!UPT UIADD3 URZ, URZ, URZ, URZ ;  /* 0x0000003f3f3ff290 */ /* 0x000fe2000fffe03f */
[----:B------:R-:W-:Y:S11]  /*3a60*/  BSSY B0, `(.L_x_248) ;  /* 0x0000038000007945 */ /* 0x000ff60003800000 */
[----:B------:R-:W-:-:S05]  /*3a70*/  @P0 BRA `(.L_x_249) ;  /* 0x0000036000000947 */ /* 0x000fca0003800000 */
[C---:B---3--:R-:W-:Y:S01]  /*3a80*/  LEA R50, P0, R84.reuse, R52, 0x1 ;  /* 0x0000003454327211 */ /* 0x048fe200078008ff */
[----:B------:R-:W3:Y:S03]  /*3a90*/  LDS.128 R8, [R248+0x2800] ;  /* 0x00280000f8087984 */ /* 0x000ee60000000c00 */
[----:B--2---:R-:W-:Y:S02]  /*3aa0*/  LEA.HI.X R51, R84, R53, R85, 0x1, P0 ;  /* 0x0000003554337211 */ /* 0x004fe400000f0c55 */
[----:B------:R-:W-:Y:S11]  /*3ab0*/  ISETP.GE.AND P0, PT, R86, c[0x0][0x27c], PT ;  /* 0x00009f0056007a0c */ /* 0x000ff60003f06270 */
[----:B------:R-:W-:Y:S02]  /*3ac0*/  @!UPT UIADD3 URZ, URZ, URZ, URZ ;  /* 0x0000003f3f3ff290 */ /* 0x000fe4000fffe03f */
[----:B------:R-:W-:Y:S02]  /*3ad0*/  @!P0 SHF.R.U64 R6, R30, 0x10, R31 ;  /* 0x000000101e068819 */ /* 0x000fe4000000121f */
[--C-:B------:R-:W-:Y:S02]  /*3ae0*/  @!P0 SHF.R.U64 R3, R4, 0x10, R5.reuse ;  /* 0x0000001004038819 */ /* 0x100fe40000001205 */
[----:B------:R-:W-:Y:S02]  /*3af0*/  @!P0 SHF.R.U32.HI R4, RZ, 0x10, R5 ;  /* 0x00000010ff048819 */ /* 0x000fe40000011605 */
[----:B------:R-:W-:Y:S02]  /*3b00*/  @!P0 SHF.R.U32.HI R7, RZ, 0x10, R31 ;  /* 0x00000010ff078819 */ /* 0x000fe4000001161f */
[----:B------:R-:W-:Y:S02]  /*3b10*/  @!P0 PRMT R6, R28, 0x5410, R6 ;  /* 0x000054101c068816 */ /* 0x000fe40000000006 */
[----:B------:R-:W-:Y:S02]  /*3b20*/  @!P0 PRMT R3, R22, 0x5432, R3 ;  /* 0x0000543216038816 */ /* 0x000fe40000000003 */
[----:B------:R-:W-:Y:S01]  /*3b30*/  @!P0 PRMT R33, R28, 0x5432, R7 ;  /* 0x000054321c218816 */ /* 0x000fe20000000007 */
[----:B------:R-:W-:Y:S01]  /*3b40*/  @!P0 IMAD.U32 R28, R6, 0x10000, RZ ;  /* 0x00010000061c8824 */ /* 0x000fe200078e00ff */
[----:B------:R-:W-:Y:S01]  /*3b50*/  @!P0 PRMT R7, R22, 0x5410, R4 ;  /* 0x0000541016078816 */ /* 0x000fe20000000004 */
[C---:B------:R-:W-:Y:S01]  /*3b60*/  @!P0 IMAD.U32 R22, R3.reuse, 0x10000, RZ ;  /* 0x0001000003168824 */ /* 0x040fe200078e00ff */
[----:B------:R-:W-:Y:S02]  /*3b70*/  @!P0 LOP3.LUT R31, R6, 0xffff0000, RZ, 0xc0, !PT ;  /* 0xffff0000061f8812 */ /* 0x000fe400078ec0ff */
[----:B------:R-:W-:Y:S01]  /*3b80*/  @!P0 LOP3.LUT R6, R3, 0xffff0000, RZ, 0xc0, !PT ;  /* 0xffff000003068812 */ /* 0x000fe200078ec0ff */
[C---:B---3--:R-:W-:Y:S01]  /*3b90*/  @!P0 IMAD.U32 R30, R8.reuse, 0x10000, RZ ;  /* 0x00010000081e8824 */ /* 0x048fe200078e00ff */
[----:B------:R-:W-:Y:S02]  /*3ba0*/  @!P0 LOP3.LUT R4, R8, 0xffff0000, RZ, 0xc0, !PT ;  /* 0xffff000008048812 */ /* 0x000fe400078ec0ff */
[C---:B------:R-:W-:Y:S02]  /*3bb0*/  @!P0 LOP3.LUT R5, R9.reuse, 0xffff0000, RZ, 0xc0, !PT ;  /* 0xffff000009058812 */ /* 0x040fe400078ec0ff */
[----:B------:R-:W-:Y:S01]  /*3bc0*/  @!P0 SHF.L.U32 R32, R9, 0x10, RZ ;  /* 0x0000001009208819 */ /* 0x000fe200000006ff */
[C---:B------:R-:W-:Y:S02]  /*3bd0*/  @!P0 FMUL.FTZ R34, R4.reuse, R28 ;  /* 0x0000001c04228220 */ /* 0x040fe40000410000 */
[-C--:B------:R-:W-:Y:S02]  /*3be0*/  @!P0 FMUL.FTZ R3, R4, R22.reuse ;  /* 0x0000001604038220 */ /* 0x080fe40000410000 */
[----:B------:R-:W-:Y:S02]  /*3bf0*/  @!P0 FMUL.FTZ R54, R5, R31 ;  /* 0x0000001f05368220 */ /* 0x000fe40000410000 */
[----:B------:R-:W-:Y:S01]  /*3c00*/  @!P0 FFMA.FTZ R57, R30, R22, -R34 ;  /* 0x000000161e398223 */ /* 0x000fe20000010822 */
[----:B------:R-:W-:Y:S01]  /*3c10*/  @!P0 SHF.L.U32 R22, R7, 0x10, RZ ;  /* 0x0000001007168819 */ /* 0x000fe200000006ff */
[----:B------:R-:W-:Y:S01]  /*3c20*/  @!P0 FMUL.FTZ R4, R5, R6 ;  /* 0x0000000605048220 */ /* 0x000fe20000410000 */
[----:B------:R-:W-:Y:S01]  /*3c30*/  @!P0 LOP3.LUT R5, R10, 0xffff0000, RZ, 0xc0, !PT ;  /* 0xffff00000a058812 */ /* 0x000fe200078ec0ff */
[----:B------:R-:W-:Y:S01]  /*3c40*/  @!P0 FFMA.FTZ R3, R28, R30, R3 ;  /* 0x0000001e1c038223 */ /* 0x000fe20000010003 */
[----:B------:R-:W-:Y:S01]  /*3c50*/  @!P0 LOP3.LUT R7, R7, 0xffff0000, RZ, 0xc0, !PT ;  /* 0xffff000007078812 */ /* 0x000fe200078ec0ff */
[C---:B------:R-:W-:Y:S01]  /*3c60*/  @!P0 IMAD.U32 R28, R33.reuse, 0x10000, RZ ;  /* 0x00010000211c8824 */ /* 0x040fe200078e00ff */
[----:B------:R-:W-:Y:S01]  /*3c70*/  @!P0 LOP3.LUT R33, R33, 0xffff0000, RZ, 0xc0, !PT ;  /* 0xffff000021218812 */ /* 0x000fe200078ec0ff */
[----:B------:R-:W-:Y:S01]  /*3c80*/  @!P0 FFMA.FTZ R56, R32, R6, -R54 ;  /* 0x0000000620388223 */ /* 0x000fe20000010836 */
[----:B------:R-:W-:Y:S01]  /*3c90*/  @!P0 LOP3.LUT R6, R11, 0xffff0000, RZ, 0xc0, !PT ;  /* 0xffff00000b068812 */ /* 0x000fe200078ec0ff */
[----:B------:R-:W-:Y:S02]  /*3ca0*/  @!P0 IMAD.U32 R30, R10, 0x10000, RZ ;  /* 0x000100000a1e8824 */ /* 0x000fe400078e00ff */
[C---:B------:R-:W-:Y:S02]  /*3cb0*/  @!P0 FMUL.FTZ R54, R5.reuse, R28 ;  /* 0x0000001c05368220 */ /* 0x040fe40000410000 */
[----:B------:R-:W-:Y:S02]  /*3cc0*/  @!P0 FMUL.FTZ R5, R5, R22 ;  /* 0x0000001605058220 */ /* 0x000fe40000410000 */
[----:B------:R-:W-:Y:S02]  /*3cd0*/  @!P0 IMAD.U32 R34, R11, 0x10000, RZ ;  /* 0x000100000b228824 */ /* 0x000fe400078e00ff */
[C---:B------:R-:W-:Y:S02]  /*3ce0*/  @!P0 FMUL.FTZ R55, R6.reuse, R33 ;  /* 0x0000002106378220 */ /* 0x040fe40000410000 */
[-C--:B------:R-:W-:Y:S02]  /*3cf0*/  @!P0 FMUL.FTZ R6, R6, R7.reuse ;  /* 0x0000000706068220 */ /* 0x080fe40000410000 */
[----:B------:R-:W-:Y:S02]  /*3d00*/  @!P0 FFMA.FTZ R4, R31, R32, R4 ;  /* 0x000000201f048223 */ /* 0x000fe40000010004 */
[----:B------:R-:W-:Y:S02]  /*3d10*/  @!P0 FFMA.FTZ R5, R28, R30, R5 ;  /* 0x0000001e1c058223 */ /* 0x000fe40000010005 */
[----:B------:R-:W-:Y:S01]  /*3d20*/  @!P0 FFMA.FTZ R54, R30, R22, -R54 ;  /* 0x000000161e368223 */ /* 0x000fe20000010836 */
[----:B------:R-:W-:Y:S01]  /*3d30*/  @!P0 F2FP.BF16.PACK_AB R4, R4, R56 ;  /* 0x000000380404823e */ /* 0x000fe200000010ff */
[----:B------:R-:W-:Y:S01]  /*3d40*/  @!P0 FFMA.FTZ R55, R34, R7, -R55 ;  /* 0x0000000722378223 */ /* 0x000fe20000010837 */
[----:B------:R-:W-:Y:S01]  /*3d50*/  @!P0 F2FP.BF16.PACK_AB R7, R3, R57 ;  /* 0x000000390307823e */ /* 0x000fe200000010ff */
[----:B------:R-:W-:Y:S01]  /*3d60*/  @!P0 FFMA.FTZ R6, R33, R34, R6 ;  /* 0x0000002221068223 */ /* 0x000fe20000010006 */
[----:B------:R-:W-:Y:S02]  /*3d70*/  @!P0 F2FP.BF16.PACK_AB R5, R5, R54 ;  /* 0x000000360505823e */ /* 0x000fe400000010ff */
[----:B------:R-:W-:Y:S01]  /*3d80*/  @!P0 MOV R9, R4 ;  /* 0x0000000400098202 */ /* 0x000fe20000000f00 */
[----:B------:R-:W-:Y:S01]  /*3d90*/  @!P0 IMAD.MOV.U32 R8, RZ, RZ, R7 ;  /* 0x000000ffff088224 */ /* 0x000fe200078e0007 */
[----:B------:R-:W-:Y:S01]  /*3da0*/  @!P0 F2FP.BF16.PACK_AB R3, R6, R55 ;  /* 0x000000370603823e */ /* 0x000fe200000010ff */
[----:B------:R-:W-:Y:S03]  /*3db0*/  @!P0 IMAD.MOV.U32 R10, RZ, RZ, R5 ;  /* 0x000000ffff0a8224 */ /* 0x000fe600078e0005 */
[----:B------:R-:W-:Y:S05]  /*3dc0*/  @!P0 MOV R11, R3 ;  /* 0x00000003000b8202 */ /* 0x000fea0000000f00 */
[----:B------:R2:W-:Y:S02]  /*3dd0*/  ST.E.128 [R50.64], R8 ;  /* 0x0000000832007985 */ /* 0x0005e4000c101d08 */
.L_x_249:
[----:B------:R-:W-:Y:S05]  /*3de0*/  BSYNC B0 ;  /* 0x0000000000007941 */ /* 0x000fea0003800000 */
.L_x_248:
[----:B------:R-:W-:Y:S11]  /*3df0*/  ISETP.NE.AND P0, PT, R106, RZ, PT ;  /* 0x000000ff6a00720c */ /* 0x000ff60003f05270 */
[----:B------:R-:W-:Y:S02]  /*3e00*/  @!UPT UIADD3 URZ, URZ, URZ, URZ ;  /* 0x0000003f3f3ff290 */ /* 0x000fe4000fffe03f */
[----:B------:R-:W-:-:S05]  /*3e10*/  @P0 BRA `(.L_x_247) ;  /* 0x0000036000000947 */ /* 0x000fca0003800000 */
[C---:B---3--:R-:W-:Y:S01]  /*3e20*/  LEA R32, P0, R208.reuse, R52, 0x1 ;  /* 0x00000034d0207211 */ /* 0x048fe200078008ff */
[----:B--2---:R-:W2:Y:S03]  /*3e30*/  LDS.128 R8, [R249+0x2800] ;  /* 0x00280000f9087984 */ /* 0x004ea60000000c00 */
[----:B------:R-:W-:Y:S02]  /*3e40*/  LEA.HI.X R33, R208, R53, R250, 0x1, P0 ;  /* 0x00000035d0217211 */ /* 0x000fe400000f0cfa */
[----:B------:R-:W-:Y:S11]  /*3e50*/  ISETP.GE.AND P0, PT, R88, c[0x0][0x27c], PT ;  /* 0x00009f0058007a0c */ /* 0x000ff60003f06270 */
[----:B------:R-:W-:Y:S02]  /*3e60*/  @!UPT UIADD3 URZ, URZ, URZ, URZ ;  /* 0x0000003f3f3ff290 */ /* 0x000fe4000fffe03f */
[----:B------:R-:W-:Y:S02]  /*3e70*/  @!P0 SHF.R.U64 R6, R36, 0x10, R37 ;  /* 0x0000001024068819 */ /* 0x000fe40000001225 */
[--C-:B------:R-:W-:Y:S02]  /*3e80*/  @!P0 SHF.R.U64 R3, R12, 0x10, R13.reuse ;  /* 0x000000100c038819 */ /* 0x100fe4000000120d */
[----:B------:R-:W-:Y:S02]  /*3e90*/  @!P0 SHF.R.U32.HI R4, RZ, 0x10, R13 ;  /* 0x00000010ff048819 */ /* 0x000fe4000001160d */
[----:B------:R-:W-:Y:S02]  /*3ea0*/  @!P0 PRMT R6, R35, 0x5410, R6 ;  /* 0x0000541023068816 */ /* 0x000fe40000000006 */
[C---:B------:R-:W-:Y:S02]  /*3eb0*/  @!P0 PRMT R3, R23.reuse, 0x5432, R3 ;  /* 0x0000543217038816 */ /* 0x040fe40000000003 */
[----:B------:R-:W-:Y:S01]  /*3ec0*/  @!P0 SHF.R.U32.HI R5, RZ, 0x10, R37 ;  /* 0x00000010ff058819 */ /* 0x000fe20000011625 */
[C---:B------:R-:W-:Y:S01]  /*3ed0*/  @!P0 IMAD.U32 R13, R6.reuse, 0x10000, RZ ;  /* 0x00010000060d8824 */ /* 0x040fe200078e00ff */
[----:B------:R-:W-:Y:S01]  /*3ee0*/  @!P0 PRMT R7, R23, 0x5410, R4 ;  /* 0x0000541017078816 */ /* 0x000fe20000000004 */
[----:B------:R-:W-:Y:S01]  /*3ef0*/  @!P0 IMAD.U32 R12, R3, 0x10000, RZ ;  /* 0x00010000030c8824 */ /* 0x000fe200078e00ff */
[----:B------:R-:W-:Y:S02]  /*3f00*/  @!P0 PRMT R30, R35, 0x5432, R5 ;  /* 0x00005432231e8816 */ /* 0x000fe40000000005 */
[----:B------:R-:W-:Y:S02]  /*3f10*/  @!P0 LOP3.LUT R23, R6, 0xffff0000, RZ, 0xc0, !PT ;  /* 0xffff000006178812 */ /* 0x000fe400078ec0ff */
[----:B------:R-:W-:Y:S01]  /*3f20*/  @!P0 LOP3.LUT R6, R3, 0xffff0000, RZ, 0xc0, !PT ;  /* 0xffff000003068812 */ /* 0x000fe200078ec0ff */
[C---:B--2---:R-:W-:Y:S01]  /*3f30*/  @!P0 IMAD.U32 R22, R8.reuse, 0x10000, RZ ;  /* 0x0001000008168824 */ /* 0x044fe200078e00ff */
        /* <DEDUP_REMOVED lines=36> */
.L_x_247:
[----:B------:R-:W-:Y:S05]  /*4180*/  BSYNC B1 ;  /* 0x0000000000017941 */ /* 0x000fea0003800000 */
.L_x_246:
[----:B--2---:R2:W4:Y:S01]  /*4190*/  SHFL.IDX PT, R32, R71, 0x1, 0x1c1f ;  /* 0x003c1f0047207f89 */ /* 0x00452200000e0000 */
[----:B------:R-:W-:Y:S03]  /*41a0*/  BSSY B1, `(.L_x_250) ;  /* 0x0000077000017945 */ /* 0x000fe60003800000 */
[----:B------:R2:W1:Y:S01]  /*41b0*/  SHFL.IDX PT, R28, R74, 0x1, 0x1c1f ;  /* 0x003c1f004a1c7f89 */ /* 0x00046200000e0000 */
[----:B------:R-:W-:-:S05]  /*41c0*/  @P4 BRA `(.L_x_251) ;  /* 0x0000074000004947 */ /* 0x000fca0003800000 */
[----:B------:R-:W-:Y:S01]  /*41d0*/  ISETP.NE.AND P0, PT, R81, RZ, PT ;  /* 0x000000ff5100720c */ /* 0x000fe20003f05270 */
[----:B------:R-:W-:Y:S01]  /*41e0*/  @!UPT UIADD3 URZ, URZ, URZ, URZ ;  /* 0x0000003f3f3ff290 */ /* 0x000fe2000fffe03f */
[----:B------:R-:W-:Y:S11]  /*41f0*/  BSSY B0, `(.L_x_252) ;  /* 0x0000038000007945 */ /* 0x000ff60003800000 */
[----:B------:R-:W-:-:S05]  /*4200*/  @P0 BRA `(.L_x_253) ;  /* 0x0000036000000947 */ /* 0x000fca0003800000 */
[C---:B-1----:R-:W-:Y:S01]  /*4210*/  LEA R30, P0, R84.reuse, R28, 0x1 ;  /* 0x0000001c541e7211 */ /* 0x042fe200078008ff */
[----:B------:R-:W1:Y:S03]  /*4220*/  LDS.128 R8, [R248+0x3800] ;  /* 0x00380000f8087984 */ /* 0x000e660000000c00 */
[----:B----4-:R-:W-:Y:S02]  /*4230*/  LEA.HI.X R31, R84, R32, R85, 0x1, P0 ;  /* 0x00000020541f7211 */ /* 0x010fe400000f0c55 */
[----:B------:R-:W-:Y:S11]  /*4240*/  ISETP.GE.AND P0, PT, R86, c[0x0][0x27c], PT ;  /* 0x00009f0056007a0c */ /* 0x000ff60003f06270 */
[----:B------:R-:W-:Y:S02]  /*4250*/  @!UPT UIADD3 URZ, URZ, URZ, URZ ;  /* 0x0000003f3f3ff290 */ /* 0x000fe4000fffe03f */
[----:B------:R-:W-:Y:S02]  /*4260*/  @!P0 SHF.R.U64 R6, R38, 0x10, R39 ;  /* 0x0000001026068819 */ /* 0x000fe40000001227 */
[--C-:B------:R-:W-:Y:S02]  /*4270*/  @!P0 SHF.R.U64 R3, R14, 0x10, R15.reuse ;  /* 0x000000100e038819 */ /* 0x100fe4000000120f */
[----:B------:R-:W-:Y:S02]  /*4280*/  @!P0 SHF.R.U32.HI R4, RZ, 0x10, R15 ;  /* 0x00000010ff048819 */ /* 0x000fe4000001160f */
[----:B------:R-:W-:Y:S02]  /*4290*/  @!P0 PRMT R6, R46, 0x5410, R6 ;  /* 0x000054102e068816 */ /* 0x000fe40000000006 */
[----:B------:R-:W-:Y:S02]  /*42a0*/  @!P0 PRMT R3, R24, 0x5432, R3 ;  /* 0x0000543218038816 */ /* 0x000fe40000000003 */
[----:B------:R-:W-:Y:S01]  /*42b0*/  @!P0 SHF.R.U32.HI R5, RZ, 0x10, R39 ;  /* 0x00000010ff058819 */ /* 0x000fe20000011627 */
[----:B------:R-:W-:Y:S01]  /*42c0*/  @!P0 IMAD.U32 R13, R6, 0x10000, RZ ;  /* 0x00010000060d8824 */ /* 0x000fe200078e00ff */
[----:B------:R-:W-:Y:S01]  /*42d0*/  @!P0 PRMT R7, R24, 0x5410, R4 ;  /* 0x0000541018078816 */ /* 0x000fe20000000004 */
[C---:B------:R-:W-:Y:S01]  /*42e0*/  @!P0 IMAD.U32 R12, R3.reuse, 0x10000, RZ ;  /* 0x00010000030c8824 */ /* 0x040fe200078e00ff */
[----:B------:R-:W-:Y:S02]  /*42f0*/  @!P0 PRMT R23, R46, 0x5432, R5 ;  /* 0x000054322e178816 */ /* 0x000fe40000000005 */
[----:B------:R-:W-:Y:S02]  /*4300*/  @!P0 LOP3.LUT R15, R6, 0xffff0000, RZ, 0xc0, !PT ;  /* 0xffff0000060f8812 */ /* 0x000fe400078ec0ff */
[----:B------:R-:W-:Y:S01]  /*4310*/  @!P0 LOP3.LUT R6, R3, 0xffff0000, RZ, 0xc0, !PT ;  /* 0xffff000003068812 */ /* 0x000fe200078ec0ff */
[C---:B-1----:R-:W-:Y:S01]  /*4320*/  @!P0 IMAD.U32 R14, R8.reuse, 0x10000, RZ ;  /* 0x00010000080e8824 */ /* 0x042fe200078e00ff */
        /* <DEDUP_REMOVED lines=21> */
[----:B------:R-:W-:Y:S02]  /*4480*/  @!P0 FMUL.FTZ R6, R6, R7 ;  /* 0x0000000706068220 */ /* 0x000fe40000410000 */
        /* <DEDUP_REMOVED lines=14> */
.L_x_253:
[----:B------:R-:W-:Y:S05]  /*4570*/  BSYNC B0 ;  /* 0x0000000000007941 */ /* 0x000fea0003800000 */
.L_x_252:
[----:B------:R-:W-:Y:S11]  /*4580*/  ISETP.NE.AND P0, PT, R106, RZ, PT ;  /* 0x000000ff6a00720c */ /* 0x000ff60003f05270 */
[----:B------:R-:W-:Y:S02]  /*4590*/  @!UPT UIADD3 URZ, URZ, URZ, URZ ;  /* 0x0000003f3f3ff290 */ /* 0x000fe4000fffe03f */
        /* <DEDUP_REMOVED lines=55> */
.L_x_251:
[----:B------:R-:W-:Y:S05]  /*4910*/  BSYNC B1 ;  /* 0x0000000000017941 */ /* 0x000fea0003800000 */
.L_x_250:
[----:B-1----:R1:W2:Y:S04]  /*4920*/  SHFL.IDX PT, R28, R71, 0x2, 0x1c1f ;  /* 0x005c1f00471c7f89 */ /* 0x0022a800000e0000 */
[----:B------:R1:W4:Y:S01]  /*4930*/  SHFL.IDX PT, R25, R74, 0x2, 0x1c1f ;  /* 0x005c1f004a197f89 */ /* 0x00032200000e0000 */
[----:B------:R-:W-:-:S05]  /*4940*/  @P2 BRA `(.L_x_254) ;  /* 0x0000282000002947 */ /* 0x000fca0003800000 */
[----:B------:R-:W-:Y:S01]  /*4950*/  ISETP.NE.AND P0, PT, R81, RZ, PT ;  /* 0x000000ff5100720c */ /* 0x000fe20003f05270 */
[----:B------:R-:W-:Y:S01]  /*4960*/  @!UPT UIADD3 URZ, URZ, URZ, URZ ;  /* 0x0000003f3f3ff290 */ /* 0x000fe2000fffe03f */
[----:B------:R-:W-:Y:S11]  /*4970*/  BSSY B0, `(.L_x_255) ;  /* 0x0000038000007945 */ /* 0x000ff60003800000 */
[----:B------:R-:W-:-:S05]  /*4980*/  @P0 BRA `(.L_x_256) ;  /* 0x0000036000000947 */ /* 0x000fca0003800000 */
[C---:B----4-:R-:W-:Y:S01]  /*4990*/  LEA R22, P0, R84.reuse, R25, 0x1 ;  /* 0x0000001954167211 */ /* 0x050fe200078008ff */
[----:B------:R-:W4:Y:S03]  /*49a0*/  LDS.128 R8, [R248+0x4800] ;  /* 0x00480000f8087984 */ /* 0x000f260000000c00 */
[----:B--2---:R-:W-:Y:S02]  /*49b0*/  LEA.HI.X R23, R84, R28, R85, 0x1, P0 ;  /* 0x0000001c54177211 */ /* 0x004fe400000f0c55 */
        /* <DEDUP_REMOVED lines=14> */
[C---:B----4-:R-:W-:Y:S01]  /*4aa0*/  @!P0 IMAD.U32 R14, R8.reuse, 0x10000, RZ ;  /* 0x00010000080e8824 */ /* 0x050fe200078e00ff */
        /* <DEDUP_REMOVED lines=36> */
.L_x_256:
[----:B------:R-:W-:Y:S05]  /*4cf0*/  BSYNC B0 ;  /* 0x0000000000007941 */ /* 0x000fea0003800000 */
.L_x_255:
[----:B------:R-:W-:Y:S11]  /*4d00*/  ISETP.NE.AND P0, PT, R106, RZ, PT ;  /* 0x000000ff6a00720c */ /* 0x000ff60003f05270 */
[----:B------:R-:W-:Y:S02]  /*4d10*/  @!UPT UIADD3 URZ, URZ, URZ, URZ ;  /* 0x0000003f3f3ff290 */ /* 0x000fe4000fffe03f */
[----:B------:R-:W-:-:S05]  /*4d20*/  @P0 BRA `(.L_x_254) ;  /* 0x0000244000000947 */ /* 0x000fca0003800000 */
[C---:B--2-4-:R-:W-:Y:S01]  /*4d30*/  LEA R22, P0, R208.reuse, R25, 0x1 ;  /* 0x00000019d0167211 */ /* 0x054fe200078008ff */
[----:B------:R-:W2:Y:S03]  /*4d40*/  LDS.128 R8, [R249+0x4800] ;  /* 0x00480000f9087984 */ /* 0x000ea60000000c00 */
        /* <DEDUP_REMOVED lines=51> */
[----:B------:R2:W-:Y:S01]  /*5080*/  ST.E.128 [R22.64], R8 ;  /* 0x0000000816007985 */ /* 0x0005e2000c101d08 */
[----:B------:R-:W-:-:S05]  /*5090*/  BRA `(.L_x_254) ;  /* 0x000020d000007947 */ /* 0x000fca0003800000 */
.L_x_239:
[C---:B------:R-:W-:Y:S01]  /*50a0*/  IADD3 R159, R93.reuse, 0x20, RZ ;  /* 0x000000205d9f7810 */ /* 0x040fe20007ffe0ff */
[----:B------:R-:W-:Y:S01]  /*50b0*/  CS2R R50, SRZ ;  /* 0x0000000000327805 */ /* 0x000fe2000001ff00 */
[----:B------:R-:W-:Y:S01]  /*50c0*/  IADD3 R158, R93, 0x40, RZ ;  /* 0x000000405d9e7810 */ /* 0x000fe20007ffe0ff */
[----:B------:R-:W-:Y:S01]  /*50d0*/  CS2R R48, SRZ ;  /* 0x0000000000307805 */ /* 0x000fe2000001ff00 */
[----:B------:R-:W-:Y:S01]  /*50e0*/  ISETP.GE.AND P0, PT, R159, R60, PT ;  /* 0x0000003c9f00720c */ /* 0x000fe20003f06270 */
[----:B------:R-:W-:Y:S01]  /*50f0*/  CS2R R26, SRZ ;  /* 0x00000000001a7805 */ /* 0x000fe2000001ff00 */
[----:B------:R-:W-:Y:S01]  /*5100*/  ISETP.NE.AND P5, PT, R81, RZ, PT ;  /* 0x000000ff5100720c */ /* 0x000fe20003fa5270 */
[----:B------:R-:W-:Y:S01]  /*5110*/  CS2R R24, SRZ ;  /* 0x0000000000187805 */ /* 0x000fe2000001ff00 */
[----:B------:R-:W-:Y:S01]  /*5120*/  ISETP.GE.OR P2, PT, R84, c[0x0][0x27c], P0 ;  /* 0x00009f0054007a0c */ /* 0x000fe20000746670 */
[----:B------:R-:W-:Y:S01]  /*5130*/  CS2R R54, SRZ ;  /* 0x0000000000367805 */ /* 0x000fe2000001ff00 */
[----:B------:R-:W-:Y:S01]  /*5140*/  ISETP.NE.AND P4, PT, R125, RZ, PT ;  /* 0x000000ff7d00720c */ /* 0x000fe20003f85270 */
[----:B------:R-:W-:Y:S01]  /*5150*/  CS2R R52, SRZ ;  /* 0x0000000000347805 */ /* 0x000fe2000001ff00 */
[----:B------:R-:W-:Y:S01]  /*5160*/  IADD3 R129, -R145, c[0x0][0x1d4], RZ ;  /* 0x0000750091817a10 */ /* 0x000fe20007ffe1ff */
[----:B------:R-:W-:Y:S01]  /*5170*/  CS2R R22, SRZ ;  /* 0x0000000000167805 */ /* 0x000fe2000001ff00 */
[----:B------:R-:W-:Y:S01]  /*5180*/  CS2R R20, SRZ ;  /* 0x0000000000147805 */ /* 0x000fe2000001ff00 */
[----:B------:R1:W2:Y:S01]  /*5190*/  SHFL.IDX PT, R41, R71, RZ, 0x1c1f ;  /* 0x001c1fff47297589 */ /* 0x0002a200000e0000 */
[----:B------:R-:W-:Y:S05]  /*51a0*/  BSSY B0, `(.L_x_257) ;  /* 0x00000c5000007945 */ /* 0x000fea0003800000 */
[----:B------:R-:W-:Y:S02]  /*51b0*/  @!P2 IADD3 R3, P1, P0, R90, R32, R154 ;  /* 0x000000205a03a210 */ /* 0x000fe4000783e09a */
[----:B------:R1:W3:Y:S02]  /*51c0*/  SHFL.IDX PT, R40, R74, RZ, 0x1c1f ;  /* 0x001c1fff4a287589 */ /* 0x0002e400000e0000 */
[C---:B------:R-:W-:Y:S02]  /*51d0*/  @!P2 IADD3.X R4, R103.reuse, R34, R146, P1, P0 ;  /* 0x000000226704a210 */ /* 0x040fe40000fe0492 */
[----:B------:R-:W-:Y:S04]  /*51e0*/  @!P2 IADD3 R5, P1, P0, R82, R10, R155 ;  /* 0x0000000a5205a210 */ /* 0x000fe8000783e09b */
[----:B------:R-:W-:Y:S02]  /*51f0*/  @!P2 IADD3.X R11, R102, R56, R147, P1, P0 ;  /* 0x00000038660ba210 */ /* 0x000fe40000fe0493 */
[----:B------:R-:W-:Y:S04]  /*5200*/  ISETP.GE.AND P0, PT, R158, R60, PT ;  /* 0x0000003c9e00720c */ /* 0x000fe80003f06270 */
[----:B------:R-:W-:Y:S11]  /*5210*/  ISETP.GE.OR P1, PT, R84, c[0x0][0x27c], P0 ;  /* 0x00009f0054007a0c */ /* 0x000ff60000726670 */
[----:B------:R-:W-:Y:S02]  /*5220*/  @!UPT UIADD3 URZ, URZ, URZ, URZ ;  /* 0x0000003f3f3ff290 */ /* 0x000fe4000fffe03f */
[----:B------:R-:W-:Y:S04]  /*5230*/  @!P1 IADD3 R8, P3, P0, R90, R152, R32 ;  /* 0x000000985a089210 */ /* 0x000fe8000787e020 */
[----:B------:R-:W-:Y:S02]  /*5240*/  @!P1 IADD3.X R13, R103, R140, R34, P3, P0 ;  /* 0x0000008c670d9210 */ /* 0x000fe40001fe0422 */
[----:B------:R-:W-:Y:S04]  /*5250*/  @!P1 IADD3 R9, P3, P0, R82, R153, R10 ;  /* 0x0000009952099210 */ /* 0x000fe8000787e00a */
[----:B------:R-:W-:Y:S02]  /*5260*/  @!P1 IADD3.X R14, R102, R141, R56, P3, P0 ;  /* 0x0000008d660e9210 */ /* 0x000fe40001fe0438 */
[C---:B------:R-:W-:Y:S04]  /*5270*/  @!P2 LEA R6, P0, R3.reuse, c[0x0][0x270], 0x1 ;  /* 0x00009c000306aa11 */ /* 0x040fe800078008ff */
[----:B------:R-:W-:Y:S02]  /*5280*/  @!P2 LEA.HI.X R7, R3, c[0x0][0x274], R4, 0x1, P0 ;  /* 0x00009d000307aa11 */ /* 0x000fe400000f0c04 */
[C---:B------:R-:W-:Y:S03]  /*5290*/  @!P2 LEA R4, P0, R5.reuse, c[0x0][0x288], 0x1 ;  /* 0x0000a2000504aa11 */ /* 0x040fe600078008ff */
[----:B------:R4:W2:Y:S01]  /*52a0*/  @!P2 LDG.E.128 R20, [R6.64] ;  /* 0x000000080614a981 */ /* 0x0008a2000c1e1d00 */
[----:B------:R-:W-:Y:S02]  /*52b0*/  @!P2 LEA.HI.X R5, R5, c[0x0][0x28c], R11, 0x1, P0 ;  /* 0x0000a3000505aa11 */ /* 0x000fe400000f0c0b */
[C---:B------:R-:W-:Y:S04]  /*52c0*/  @!P1 LEA R12, P0, R8.reuse, c[0x0][0x270], 0x1 ;  /* 0x00009c00080c9a11 */ /* 0x040fe800078008ff */
[----:B------:R-:W-:Y:S01]  /*52d0*/  @!P1 LEA.HI.X R13, R8, c[0x0][0x274], R13, 0x1, P0 ;  /* 0x00009d00080d9a11 */ /* 0x000fe200000f0c0d */
[----:B------:R1:W3:Y:S01]  /*52e0*/  @!P2 LDG.E.128 R48, [R4.64] ;  /* 0x000000080430a981 */ /* 0x0002e2000c1e1d00 */
[C---:B------:R-:W-:Y:S04]  /*52f0*/  @!P1 LEA R8, P0, R9.reuse, c[0x0][0x288], 0x1 ;  /* 0x0000a20009089a11 */ /* 0x040fe800078008ff */
[----:B------:R-:W-:Y:S02]  /*5300*/  @!P1 LEA.HI.X R9, R9, c[0x0][0x28c], R14, 0x1, P0 ;  /* 0x0000a30009099a11 */ /* 0x000fe400000f0c0e */
[----:B------:R-:W-:Y:S01]  /*5310*/  ISETP.GE.AND P0, PT, R93, R60, PT ;  /* 0x0000003c5d00720c */ /* 0x000fe20003f06270 */
[----:B------:R1:W3:Y:S03]  /*5320*/  @!P1 LDG.E.128 R24, [R12.64] ;  /* 0x000000080c189981 */ /* 0x0002e6000c1e1d00 */
[----:B------:R-:W-:Y:S05]  /*5330*/  ISETP.GE.OR P0, PT, R84, c[0x0][0x27c], P0 ;  /* 0x00009f0054007a0c */ /* 0x000fea0000706670 */
[----:B------:R1:W3:Y:S01]  /*5340*/  @!P1 LDG.E.128 R52, [R8.64] ;  /* 0x0000000808349981 */ /* 0x0002e2000c1e1d00 */
[----:B----4-:R-:W-:Y:S07]  /*5350*/  CS2R R6, SRZ ;  /* 0x0000000000067805 */ /* 0x010fee000001ff00 */
[----:B------:R-:W-:Y:S02]  /*5360*/  @!P0 IADD3 R3, P1, R90, R32, RZ ;  /* 0x000000205a038210 */ /* 0x000fe40007f3e0ff */
[----:B------:R-:W-:Y:S03]  /*5370*/  CS2R R32, SRZ ;  /* 0x0000000000207805 */ /* 0x000fe6000001ff00 */
[----:B-1----:R-:W-:Y:S02]  /*5380*/  @!P0 IMAD.X R4, R34, 0x1, R103, P1 ;  /* 0x0000000122048824 */ /* 0x002fe400008e0667 */
[----:B------:R-:W-:Y:S01]  /*5390*/  CS2R R34, SRZ ;  /* 0x0000000000227805 */ /* 0x000fe2000001ff00 */
[C---:B------:R-:W-:Y:S04]  /*53a0*/  @!P0 LEA R12, P1, R3.reuse, c[0x0][0x270], 0x1 ;  /* 0x00009c00030c8a11 */ /* 0x040fe800078208ff */
[----:B------:R-:W-:Y:S02]  /*53b0*/  @!P0 LEA.HI.X R13, R3, c[0x0][0x274], R4, 0x1, P1 ;  /* 0x00009d00030d8a11 */ /* 0x000fe400008f0c04 */
[----:B------:R-:W-:Y:S05]  /*53c0*/  @!P0 IADD3 R3, P1, R82, R10, RZ ;  /* 0x0000000a52038210 */ /* 0x000fea0007f3e0ff */
[----:B------:R-:W-:Y:S01]  /*53d0*/  @!P0 IMAD.X R4, R56, 0x1, R102, P1 ;  /* 0x0000000138048824 */ /* 0x000fe200008e0666 */
[C---:B------:R-:W-:Y:S04]  /*53e0*/  @!P0 LEA R8, P1, R3.reuse, c[0x0][0x288], 0x1 ;  /* 0x0000a20003088a11 */ /* 0x040fe800078208ff */
[----:B------:R-:W-:Y:S02]  /*53f0*/  @!P0 LEA.HI.X R9, R3, c[0x0][0x28c], R4, 0x1, P1 ;  /* 0x0000a30003098a11 */ /* 0x000fe400008f0c04 */
[----:B------:R-:W-:Y:S01]  /*5400*/  CS2R R4, SRZ ;  /* 0x0000000000047805 */ /* 0x000fe2000001ff00 */
[----:B------:R-:W-:Y:S02]  /*5410*/  ISETP.GE.AND P1, PT, R84, c[0x0][0x27c], PT ;  /* 0x00009f0054007a0c */ /* 0x000fe40003f26270 */
[----:B------:R1:W5:Y:S08]  /*5420*/  @!P0 LDG.E.128 R32, [R8.64] ;  /* 0x0000000808208981 */ /* 0x000370000c1e1d00 */
[----:B------:R4:W5:Y:S01]  /*5430*/  @!P0 LDG.E.128 R4, [R12.64] ;  /* 0x000000080c048981 */ /* 0x000962000c1e1d00 */
[----:B------:R-:W-:Y:S01]  /*5440*/  ISETP.GE.OR P0, PT, R93, R60, P5 ;  /* 0x0000003c5d00720c */ /* 0x000fe20002f06670 */
[----:B--2---:R-:W-:Y:S02]  /*5450*/  IMAD.MOV.U32 R10, RZ, RZ, R22 ;  /* 0x000000ffff0a7224 */ /* 0x004fe400078e0016 */
[----:B-1----:R-:W-:Y:S02]  /*5460*/  IMAD.MOV.U32 R9, RZ, RZ, R23 ;  /* 0x000000ffff097224 */ /* 0x002fe400078e0017 */
[----:B------:R-:W-:Y:S02]  /*5470*/  IMAD.MOV.U32 R8, RZ, RZ, R20 ;  /* 0x000000ffff087224 */ /* 0x000fe400078e0014 */
[----:B------:R-:W-:Y:S01]  /*5480*/  IMAD.MOV.U32 R3, RZ, RZ, R21 ;  /* 0x000000ffff037224 */ /* 0x000fe200078e0015 */
[----:B------:R-:W-:Y:S01]  /*5490*/  PRMT R18, R9, 0x5410, R10 ;  /* 0x0000541009127816 */ /* 0x000fe2000000000a */
[----:B---3--:R-:W-:Y:S02]  /*54a0*/  IMAD.MOV.U32 R10, RZ, RZ, R50 ;  /* 0x000000ffff0a7224 */ /* 0x008fe400078e0032 */
[----:B------:R-:W-:Y:S01]  /*54b0*/  IMAD.MOV.U32 R9, RZ, RZ, R51 ;  /* 0x000000ffff097224 */ /* 0x000fe200078e0033 */
[----:B------:R-:W-:Y:S01]  /*54c0*/  PRMT R17, R3, 0x5410, R8 ;  /* 0x0000541003117816 */ /* 0x000fe20000000008 */
[----:B------:R-:W-:Y:S02]  /*54d0*/  IMAD.MOV.U32 R8, RZ, RZ, R48 ;  /* 0x000000ffff087224 */ /* 0x000fe400078e0030 */
        /* <DEDUP_REMOVED lines=13> */
[----:B------:R-:W-:Y:S04]  /*55b0*/  PRMT R59, R10, 0x5410, R9 ;  /* 0x000054100a3b7816 */ /* 0x000fe80000000009 */
[----:B------:R-:W-:Y:S01]  /*55c0*/  PRMT R58, R3, 0x5410, R8 ;  /* 0x00005410033a7816 */ /* 0x000fe20000000008 */
[----:B------:R-:W-:-:S05]  /*55d0*/  @P0 BRA `(.L_x_258) ;  /* 0x0000081000000947 */ /* 0x000fca0003800000 */
[----:B----4-:R-:W-:Y:S01]  /*55e0*/  SEL R3, R145, R129, !P4 ;  /* 0x0000008191037207 */ /* 0x010fe20006000000 */
[----:B------:R-:W2:Y:S01]  /*55f0*/  LDL R30, [R1+0x38] ;  /* 0x00003800011e7983 */ /* 0x000ea20000100800 */
[----:B-----5:R-:W-:Y:S01]  /*5600*/  MOV R11, R7 ;  /* 0x00000007000b7202 */ /* 0x020fe20000000f00 */
[----:B------:R-:W-:Y:S01]  /*5610*/  IMAD.MOV.U32 R37, RZ, RZ, R35 ;  /* 0x000000ffff257224 */ /* 0x000fe200078e0023 */
[----:B------:R-:W-:Y:S01]  /*5620*/  SHF.R.S32.HI R8, RZ, 0x1f, R3 ;  /* 0x0000001fff087819 */ /* 0x000fe20000011403 */
[----:B------:R-:W3:Y:S01]  /*5630*/  LDL R16, [R1+0x3c] ;  /* 0x00003c0001107983 */ /* 0x000ee20000100800 */
[----:B------:R-:W-:Y:S01]  /*5640*/  MOV R10, R5 ;  /* 0x00000005000a7202 */ /* 0x000fe20000000f00 */
[----:B------:R-:W-:Y:S01]  /*5650*/  IMAD.MOV.U32 R9, RZ, RZ, R6 ;  /* 0x000000ffff097224 */ /* 0x000fe200078e0006 */
[----:B------:R-:W-:Y:S01]  /*5660*/  LEA.HI R3, R8, R3, RZ, 0x4 ;  /* 0x0000000308037211 */ /* 0x000fe200078f20ff */
[----:B------:R-:W-:Y:S01]  /*5670*/  IMAD.MOV.U32 R36, RZ, RZ, R33 ;  /* 0x000000ffff247224 */ /* 0x000fe200078e0021 */
[----:B------:R-:W-:Y:S01]  /*5680*/  @!P1 SHF.R.U64 R8, R4, 0x10, R5 ;  /* 0x0000001004089819 */ /* 0x000fe20000001205 */
[----:B------:R-:W1:Y:S01]  /*5690*/  S2R R31, SR_TID.X ;  /* 0x00000000001f7919 */ /* 0x000e620000002100 */
[----:B------:R-:W-:Y:S02]  /*56a0*/  LEA.HI.SX32 R3, R3, R101, 0x1c ;  /* 0x0000006503037211 */ /* 0x000fe400078fe2ff */
[----:B------:R-:W-:Y:S02]  /*56b0*/  LEA R64, P0, R77, R40, 0x1 ;  /* 0x000000284d407211 */ /* 0x000fe400078008ff */
[----:B------:R-:W-:Y:S01]  /*56c0*/  @!P1 SHF.R.U64 R6, R6, 0x10, R7 ;  /* 0x0000001006069819 */ /* 0x000fe20000001207 */
[----:B------:R-:W-:Y:S01]  /*56d0*/  IMAD.SHL.U32 R39, R3, 0x8, RZ ;  /* 0x0000000803277824 */ /* 0x000fe200078e00ff */
[----:B------:R-:W-:Y:S01]  /*56e0*/  LEA.HI.X R65, R77, R41, R100, 0x1, P0 ;  /* 0x000000294d417211 */ /* 0x000fe200000f0c64 */
[----:B------:R-:W4:Y:S01]  /*56f0*/  LDS.128 R44, [R123+0x2900] ;  /* 0x002900007b2c7984 */ /* 0x000f220000000c00 */
[----:B------:R-:W-:Y:S02]  /*5700*/  @!P1 SHF.R.U32.HI R5, RZ, 0x10, R5 ;  /* 0x00000010ff059819 */ /* 0x000fe40000011605 */
[C---:B------:R-:W-:Y:S11]  /*5710*/  ISETP.GE.AND P0, PT, R39.reuse, c[0x0][0x1d4], PT ;  /* 0x0000750027007a0c */ /* 0x040ff60003f06270 */
[----:B------:R-:W-:Y:S02]  /*5720*/  @!UPT UIADD3 URZ, URZ, URZ, URZ ;  /* 0x0000003f3f3ff290 */ /* 0x000fe4000fffe03f */
[----:B------:R-:W-:Y:S04]  /*5730*/  @!P0 IMAD.WIDE R72, R39, 0x2, R40 ;  /* 0x0000000227488825 */ /* 0x000fe800078e0228 */
[C---:B----4-:R-:W-:Y:S01]  /*5740*/  @!P1 IMAD.U32 R41, R47.reuse, 0x10000, RZ ;  /* 0x000100002f299824 */ /* 0x050fe200078e00ff */
[----:B-1----:R-:W-:Y:S02]  /*5750*/  SHF.R.S32.HI R15, RZ, 0x1f, R31 ;  /* 0x0000001fff0f7819 */ /* 0x002fe4000001141f */
[----:B------:R-:W-:Y:S02]  /*5760*/  @!P1 LOP3.LUT R43, R47, 0xffff0000, RZ, 0xc0, !PT ;  /* 0xffff00002f2b9812 */ /* 0x000fe400078ec0ff */
[----:B------:R-:W-:Y:S02]  /*5770*/  LEA.HI R15, R15, R31, RZ, 0x5 ;  /* 0x0000001f0f0f7211 */ /* 0x000fe400078f28ff */
[----:B------:R-:W-:Y:S02]  /*5780*/  @!P1 SHF.R.U64 R31, R32, 0x10, R33 ;  /* 0x00000010201f9819 */ /* 0x000fe40000001221 */
[----:B------:R-:W-:Y:S05]  /*5790*/  SHF.R.S32.HI R15, RZ, 0x5, R15 ;  /* 0x00000005ff0f7819 */ /* 0x000fea000001140f */
[----:B------:R-:W-:Y:S01]  /*57a0*/  IMAD.SHL.U32 R15, R15, 0x200, RZ ;  /* 0x000002000f0f7824 */ /* 0x000fe200078e00ff */
[----:B--2---:R-:W-:Y:S01]  /*57b0*/  LOP3.LUT R3, R30, 0x38, R39, 0xf8, !PT ;  /* 0x000000381e037812 */ /* 0x004fe200078ef827 */
[----:B------:R-:W-:Y:S01]  /*57c0*/  IMAD.MOV.U32 R30, RZ, RZ, R34 ;  /* 0x000000ffff1e7224 */ /* 0x000fe200078e0022 */
[----:B------:R-:W-:Y:S02]  /*57d0*/  @!P1 LOP3.LUT R39, R46, 0xffff0000, RZ, 0xc0, !PT ;  /* 0xffff00002e279812 */ /* 0x000fe400078ec0ff */
[----:B---3--:R-:W-:Y:S01]  /*57e0*/  LOP3.LUT R3, R3, R16, RZ, 0x3c, !PT ;  /* 0x0000001003037212 */ /* 0x008fe200078e3cff */
[----:B------:R-:W-:Y:S01]  /*57f0*/  IMAD.MOV.U32 R16, RZ, RZ, R32 ;  /* 0x000000ffff107224 */ /* 0x000fe200078e0020 */
[----:B------:R-:W-:Y:S02]  /*5800*/  @!P1 SHF.R.U32.HI R32, RZ, 0x10, R33 ;  /* 0x00000010ff209819 */ /* 0x000fe40000011621 */
[----:B------:R-:W-:Y:S01]  /*5810*/  @!P1 SHF.R.U64 R33, R34, 0x10, R35 ;  /* 0x0000001022219819 */ /* 0x000fe20000001223 */
[----:B------:R-:W-:Y:S01]  /*5820*/  IMAD.IADD R3, R15, 0x1, R3 ;  /* 0x000000010f037824 */ /* 0x000fe200078e0203 */
[----:B------:R-:W-:Y:S02]  /*5830*/  @!P1 SHF.R.U32.HI R35, RZ, 0x10, R35 ;  /* 0x00000010ff239819 */ /* 0x000fe40000011623 */
[----:B------:R-:W-:Y:S02]  /*5840*/  @!P1 PRMT R38, R30, 0x5410, R33 ;  /* 0x000054101e269816 */ /* 0x000fe40000000021 */
[----:B------:R-:W-:Y:S02]  /*5850*/  SHF.L.U32 R3, R3, 0x1, RZ ;  /* 0x0000000103037819 */ /* 0x000fe400000006ff */
[----:B------:R-:W-:Y:S01]  /*5860*/  @!P1 PRMT R42, R37, 0x5410, R35 ;  /* 0x00005410252a9816 */ /* 0x000fe20000000023 */
[----:B------:R-:W-:Y:S01]  /*5870*/  @!P1 IMAD.U32 R37, R46, 0x10000, RZ ;  /* 0x000100002e259824 */ /* 0x000fe200078e00ff */
[----:B------:R-:W-:Y:S01]  /*5880*/  @!P1 LOP3.LUT R35, R45, 0xffff0000, RZ, 0xc0, !PT ;  /* 0xffff00002d239812 */ /* 0x000fe200078ec0ff */
[----:B------:R1:W2:Y:S01]  /*5890*/  LDS.128 R12, [R3+0x2900] ;  /* 0x00290000030c7984 */ /* 0x0002a20000000c00 */
[----:B------:R-:W-:Y:S01]  /*58a0*/  @!P1 PRMT R34, R36, 0x5410, R32 ;  /* 0x0000541024229816 */ /* 0x000fe20000000020 */
[C---:B------:R-:W-:Y:S01]  /*58b0*/  @!P1 IMAD.U32 R36, R38.reuse, 0x10000, RZ ;  /* 0x0001000026249824 */ /* 0x040fe200078e00ff */
[----:B------:R-:W-:Y:S01]  /*58c0*/  @!P1 LOP3.LUT R38, R38, 0xffff0000, RZ, 0xc0, !PT ;  /* 0xffff000026269812 */ /* 0x000fe200078ec0ff */
[----:B-1----:R-:W-:Y:S01]  /*58d0*/  IMAD.MOV.U32 R3, RZ, RZ, R4 ;  /* 0x000000ffff037224 */ /* 0x002fe200078e0004 */
[----:B------:R-:W-:Y:S02]  /*58e0*/  @!P1 SHF.R.U32.HI R4, RZ, 0x10, R7 ;  /* 0x00000010ff049819 */ /* 0x000fe40000011607 */
[----:B------:R-:W-:Y:S02]  /*58f0*/  @!P1 PRMT R7, R16, 0x5410, R31 ;  /* 0x0000541010079816 */ /* 0x000fe4000000001f */
[C---:B------:R-:W-:Y:S02]  /*5900*/  @!P1 LOP3.LUT R31, R44.reuse, 0xffff0000, RZ, 0xc0, !PT ;  /* 0xffff00002c1f9812 */ /* 0x040fe400078ec0ff */
[----:B------:R-:W-:Y:S02]  /*5910*/  @!P1 LOP3.LUT R30, R7, 0xffff0000, RZ, 0xc0, !PT ;  /* 0xffff0000071e9812 */ /* 0x000fe400078ec0ff */
[----:B------:R-:W-:Y:S01]  /*5920*/  @!P1 PRMT R16, R11, 0x5410, R4 ;  /* 0x000054100b109816 */ /* 0x000fe20000000004 */
[----:B------:R-:W-:Y:S01]  /*5930*/  @!P1 IMAD.U32 R11, R44, 0x10000, RZ ;  /* 0x000100002c0b9824 */ /* 0x000fe200078e00ff */
[----:B------:R-:W-:Y:S02]  /*5940*/  @!P1 PRMT R3, R3, 0x5410, R8 ;  /* 0x0000541003039816 */ /* 0x000fe40000000008 */
[----:B------:R-:W-:Y:S02]  /*5950*/  @!P1 PRMT R8, R10, 0x5410, R5 ;  /* 0x000054100a089816 */ /* 0x000fe40000000005 */
[----:B------:R-:W-:Y:S01]  /*5960*/  @!P1 LOP3.LUT R5, R3, 0xffff0000, RZ, 0xc0, !PT ;  /* 0xffff000003059812 */ /* 0x000fe200078ec0ff */
[C---:B--2---:R-:W-:Y:S01]  /*5970*/  @!P1 IMAD.U32 R4, R12.reuse, 0x10000, RZ ;  /* 0x000100000c049824 */ /* 0x044fe200078e00ff */
[----:B------:R-:W-:Y:S01]  /*5980*/  @!P1 PRMT R10, R9, 0x5410, R6 ;  /* 0x00005410090a9816 */ /* 0x000fe20000000006 */
[----:B------:R-:W-:Y:S01]  /*5990*/  @!P1 IMAD.U32 R9, R7, 0x10000, RZ ;  /* 0x0001000007099824 */ /* 0x000fe200078e00ff */
[----:B------:R-:W-:Y:S02]  /*59a0*/  @!P1 LOP3.LUT R7, R12, 0xffff0000, RZ, 0xc0, !PT ;  /* 0xffff00000c079812 */ /* 0x000fe400078ec0ff */
[----:B------:R-:W-:Y:S01]  /*59b0*/  @!P1 SHF.L.U32 R6, R3, 0x10, RZ ;  /* 0x0000001003069819 */ /* 0x000fe200000006ff */
[C---:B------:R-:W-:Y:S02]  /*59c0*/  @!P1 FMUL.FTZ R32, R4.reuse, R9 ;  /* 0x0000000904209220 */ /* 0x040fe40000410000 */
[----:B------:R-:W-:Y:S02]  /*59d0*/  @!P1 FMUL.FTZ R33, R7, R30 ;  /* 0x0000001e07219220 */ /* 0x000fe40000410000 */
[-C--:B------:R-:W-:Y:S02]  /*59e0*/  @!P1 FMUL.FTZ R3, R4, R6.reuse ;  /* 0x0000000604039220 */ /* 0x080fe40000410000 */
[----:B------:R-:W-:Y:S01]  /*59f0*/  @!P1 FFMA.FTZ R70, R11, R6, -R32 ;  /* 0x000000060b469223 */ /* 0x000fe20000010820 */
[C---:B------:R-:W-:Y:S01]  /*5a00*/  @!P1 SHF.L.U32 R6, R8.reuse, 0x10, RZ ;  /* 0x0000001008069819 */ /* 0x040fe200000006ff */
[-C--:B------:R-:W-:Y:S01]  /*5a10*/  @!P1 FMUL.FTZ R4, R7, R5.reuse ;  /* 0x0000000507049220 */ /* 0x080fe20000410000 */
[----:B------:R-:W-:Y:S01]  /*5a20*/  @!P1 LOP3.LUT R7, R13, 0xffff0000, RZ, 0xc0, !PT ;  /* 0xffff00000d079812 */ /* 0x000fe200078ec0ff */
[----:B------:R-:W-:Y:S01]  /*5a30*/  @!P1 FFMA.FTZ R69, R31, R5, -R33 ;  /* 0x000000051f459223 */ /* 0x000fe20000010821 */
[----:B------:R-:W-:Y:S01]  /*5a40*/  @!P1 LOP3.LUT R8, R8, 0xffff0000, RZ, 0xc0, !PT ;  /* 0xffff000008089812 */ /* 0x000fe200078ec0ff */
[C---:B------:R-:W-:Y:S01]  /*5a50*/  @!P1 IMAD.U32 R32, R34.reuse, 0x10000, RZ ;  /* 0x0001000022209824 */ /* 0x040fe200078e00ff */
[----:B------:R-:W-:Y:S01]  /*5a60*/  @!P1 LOP3.LUT R34, R34, 0xffff0000, RZ, 0xc0, !PT ;  /* 0xffff000022229812 */ /* 0x000fe200078ec0ff */
[----:B------:R-:W-:Y:S02]  /*5a70*/  @!P1 IMAD.U32 R5, R13, 0x10000, RZ ;  /* 0x000100000d059824 */ /* 0x000fe400078e00ff */
[----:B------:R-:W-:Y:S02]  /*5a80*/  @!P1 FFMA.FTZ R3, R9, R11, R3 ;  /* 0x0000000b09039223 */ /* 0x000fe40000010003 */
[----:B------:R-:W-:Y:S02]  /*5a90*/  @!P1 IMAD.U32 R33, R45, 0x10000, RZ ;  /* 0x000100002d219824 */ /* 0x000fe400078e00ff */
[----:B------:R-:W-:Y:S02]  /*5aa0*/  @!P1 FMUL.FTZ R9, R5, R32 ;  /* 0x0000002005099220 */ /* 0x000fe40000410000 */
[----:B------:R-:W-:Y:S02]  /*5ab0*/  @!P1 FMUL.FTZ R11, R7, R34 ;  /* 0x00000022070b9220 */ /* 0x000fe40000410000 */
[-C--:B------:R-:W-:Y:S02]  /*5ac0*/  @!P1 FMUL.FTZ R5, R5, R6.reuse ;  /* 0x0000000605059220 */ /* 0x080fe40000410000 */
[----:B------:R-:W-:Y:S01]  /*5ad0*/  @!P1 FFMA.FTZ R68, R33, R6, -R9 ;  /* 0x0000000621449223 */ /* 0x000fe20000010809 */
[C---:B------:R-:W-:Y:S01]  /*5ae0*/  @!P1 LOP3.LUT R9, R14.reuse, 0xffff0000, RZ, 0xc0, !PT ;  /* 0xffff00000e099812 */ /* 0x040fe200078ec0ff */
[-C--:B------:R-:W-:Y:S01]  /*5af0*/  @!P1 FMUL.FTZ R6, R7, R8.reuse ;  /* 0x0000000807069220 */ /* 0x080fe20000410000 */
[----:B------:R-:W-:Y:S01]  /*5b00*/  @!P1 SHF.L.U32 R7, R14, 0x10, RZ ;  /* 0x000000100e079819 */ /* 0x000fe200000006ff */
[----:B------:R-:W-:Y:S02]  /*5b10*/  @!P1 FFMA.FTZ R67, R35, R8, -R11 ;  /* 0x0000000823439223 */ /* 0x000fe4000001080b */
[C---:B------:R-:W-:Y:S01]  /*5b20*/  @!P1 IMAD.U32 R8, R10.reuse, 0x10000, RZ ;  /* 0x000100000a089824 */ /* 0x040fe200078e00ff */
[----:B------:R-:W-:Y:S01]  /*5b30*/  @!P1 LOP3.LUT R10, R10, 0xffff0000, RZ, 0xc0, !PT ;  /* 0xffff00000a0a9812 */ /* 0x000fe200078ec0ff */
[----:B------:R-:W-:Y:S02]  /*5b40*/  @!P1 FMUL.FTZ R11, R7, R36 ;  /* 0x00000024070b9220 */ /* 0x000fe40000410000 */
[----:B------:R-:W-:Y:S02]  /*5b50*/  @!P1 FMUL.FTZ R40, R9, R38 ;  /* 0x0000002609289220 */ /* 0x000fe40000410000 */
[----:B------:R-:W-:Y:S01]  /*5b60*/  @!P1 FFMA.FTZ R66, R37, R8, -R11 ;  /* 0x0000000825429223 */ /* 0x000fe2000001080b */
[----:B------:R-:W-:Y:S01]  /*5b70*/  @!P1 LOP3.LUT R11, R15, 0xffff0000, RZ, 0xc0, !PT ;  /* 0xffff00000f0b9812 */ /* 0x000fe200078ec0ff */
[----:B------:R-:W-:Y:S01]  /*5b80*/  @!P1 FFMA.FTZ R63, R39, R10, -R40 ;  /* 0x0000000a273f9223 */ /* 0x000fe20000010828 */
[C---:B------:R-:W-:Y:S01]  /*5b90*/  @!P1 SHF.L.U32 R40, R42.reuse, 0x10, RZ ;  /* 0x000000102a289819 */ /* 0x040fe200000006ff */
[----:B------:R-:W-:Y:S01]  /*5ba0*/  @!P1 FMUL.FTZ R7, R7, R8 ;  /* 0x0000000807079220 */ /* 0x000fe20000410000 */
[----:B------:R-:W-:Y:S01]  /*5bb0*/  @!P1 LOP3.LUT R42, R42, 0xffff0000, RZ, 0xc0, !PT ;  /* 0xffff00002a2a9812 */ /* 0x000fe200078ec0ff */
[----:B------:R-:W-:Y:S02]  /*5bc0*/  @!P1 FMUL.FTZ R8, R9, R10 ;  /* 0x0000000a09089220 */ /* 0x000fe40000410000 */
[----:B------:R-:W-:Y:S02]  /*5bd0*/  @!P1 IMAD.U32 R9, R15, 0x10000, RZ ;  /* 0x000100000f099824 */ /* 0x000fe400078e00ff */
[C---:B------:R-:W-:Y:S01]  /*5be0*/  @!P1 IMAD.U32 R10, R16.reuse, 0x10000, RZ ;  /* 0x00010000100a9824 */ /* 0x040fe200078e00ff */
[----:B------:R-:W-:Y:S01]  /*5bf0*/  @!P1 LOP3.LUT R16, R16, 0xffff0000, RZ, 0xc0, !PT ;  /* 0xffff000010109812 */ /* 0x000fe200078ec0ff */
[----:B------:R-:W-:Y:S01]  /*5c00*/  @!P1 FFMA.FTZ R4, R30, R31, R4 ;  /* 0x0000001f1e049223 */ /* 0x000fe20000010004 */
[----:B------:R-:W-:Y:S01]  /*5c10*/  @!P1 F2FP.BF16.PACK_AB R30, R63, R66 ;  /* 0x000000423f1e923e */ /* 0x000fe200000010ff */
[----:B------:R-:W-:Y:S02]  /*5c20*/  @!P1 FMUL.FTZ R61, R9, R40 ;  /* 0x00000028093d9220 */ /* 0x000fe40000410000 */
[----:B------:R-:W-:Y:S01]  /*5c30*/  @!P1 FMUL.FTZ R62, R11, R42 ;  /* 0x0000002a0b3e9220 */ /* 0x000fe20000410000 */
[----:B------:R-:W-:Y:S01]  /*5c40*/  @!P1 F2FP.BF16.PACK_AB R4, R4, R3 ;  /* 0x000000030404923e */ /* 0x000fe200000010ff */
[----:B------:R-:W-:Y:S02]  /*5c50*/  @!P1 FFMA.FTZ R5, R32, R33, R5 ;  /* 0x0000002120059223 */ /* 0x000fe40000010005 */
[----:B------:R-:W-:Y:S02]  /*5c60*/  @!P1 FFMA.FTZ R6, R34, R35, R6 ;  /* 0x0000002322069223 */ /* 0x000fe40000010006 */
[----:B------:R-:W-:Y:S02]  /*5c70*/  @!P1 FFMA.FTZ R61, R41, R10, -R61 ;  /* 0x0000000a293d9223 */ /* 0x000fe4000001083d */
[----:B------:R-:W-:Y:S01]  /*5c80*/  @!P1 FFMA.FTZ R62, R43, R16, -R62 ;  /* 0x000000102b3e9223 */ /* 0x000fe2000001083e */
[----:B------:R-:W-:Y:S01]  /*5c90*/  @!P1 F2FP.BF16.PACK_AB R5, R6, R5 ;  /* 0x000000050605923e */ /* 0x000fe200000010ff */
[----:B------:R-:W-:Y:S02]  /*5ca0*/  @!P1 FMUL.FTZ R9, R9, R10 ;  /* 0x0000000a09099220 */ /* 0x000fe40000410000 */
[----:B------:R-:W-:Y:S01]  /*5cb0*/  @!P1 FFMA.FTZ R7, R36, R37, R7 ;  /* 0x0000002524079223 */ /* 0x000fe20000010007 */
[----:B------:R-:W-:Y:S01]  /*5cc0*/  @!P1 F2FP.BF16.PACK_AB R31, R62, R61 ;  /* 0x0000003d3e1f923e */ /* 0x000fe200000010ff */
[----:B------:R-:W-:Y:S01]  /*5cd0*/  @!P1 FMUL.FTZ R10, R11, R16 ;  /* 0x000000100b0a9220 */ /* 0x000fe20000410000 */
[----:B------:R-:W-:Y:S01]  /*5ce0*/  @!P1 F2FP.BF16.PACK_AB R16, R67, R68 ;  /* 0x000000444310923e */ /* 0x000fe200000010ff */
[----:B------:R-:W-:Y:S01]  /*5cf0*/  @!P1 FFMA.FTZ R8, R38, R39, R8 ;  /* 0x0000002726089223 */ /* 0x000fe20000010008 */
[----:B------:R-:W-:Y:S01]  /*5d00*/  @!P1 F2FP.BF16.PACK_AB R11, R69, R70 ;  /* 0x00000046450b923e */ /* 0x000fe200000010ff */
[----:B------:R-:W-:Y:S01]  /*5d10*/  @!P1 FFMA.FTZ R9, R40, R41, R9 ;  /* 0x0000002928099223 */ /* 0x000fe20000010009 */
[----:B------:R-:W-:Y:S01]  /*5d20*/  @!P1 MOV R47, R31 ;  /* 0x0000001f002f9202 */ /* 0x000fe20000000f00 */
[----:B------:R-:W-:Y:S01]  /*5d30*/  @!P1 FFMA.FTZ R10, R42, R43, R10 ;  /* 0x0000002b2a0a9223 */ /* 0x000fe2000001000a */
[----:B------:R-:W-:Y:S01]  /*5d40*/  @!P1 MOV R44, R11 ;  /* 0x0000000b002c9202 */ /* 0x000fe20000000f00 */
[----:B------:R-:W-:Y:S01]  /*5d50*/  @!P1 IMAD.MOV.U32 R45, RZ, RZ, R16 ;  /* 0x000000ffff2d9224 */ /* 0x000fe200078e0010 */
[----:B------:R-:W-:Y:S01]  /*5d60*/  @!P1 F2FP.BF16.PACK_AB R7, R8, R7 ;  /* 0x000000070807923e */ /* 0x000fe200000010ff */
[----:B------:R-:W-:Y:S01]  /*5d70*/  @!P1 IMAD.MOV.U32 R46, RZ, RZ, R30 ;  /* 0x000000ffff2e9224 */ /* 0x000fe200078e001e */
[----:B------:R-:W-:Y:S01]  /*5d80*/  @!P1 F2FP.BF16.PACK_AB R3, R10, R9 ;  /* 0x000000090a03923e */ /* 0x000fe200000010ff */
[----:B------:R-:W-:Y:S01]  /*5d90*/  @!P1 IMAD.MOV.U32 R12, RZ, RZ, R4 ;  /* 0x000000ffff0c9224 */ /* 0x000fe200078e0004 */
[----:B------:R-:W-:Y:S01]  /*5da0*/  @!P1 MOV R14, R7 ;  /* 0x00000007000e9202 */ /* 0x000fe20000000f00 */
[----:B------:R-:W-:Y:S01]  /*5db0*/  @!P1 IMAD.MOV.U32 R13, RZ, RZ, R5 ;  /* 0x000000ffff0d9224 */ /* 0x000fe200078e0005 */
[----:B------:R1:W-:Y:S01]  /*5dc0*/  ST.E.128 [R64.64], R44 ;  /* 0x0000002c40007985 */ /* 0x0003e2000c101d08 */
[----:B------:R-:W-:Y:S07]  /*5dd0*/  @!P1 IMAD.MOV.U32 R15, RZ, RZ, R3 ;  /* 0x000000ffff0f9224 */ /* 0x000fee00078e0003 */
[----:B------:R1:W-:Y:S02]  /*5de0*/  @!P0 ST.E.128 [R72.64], R12 ;  /* 0x0000000c48008985 */ /* 0x0003e4000c101d08 */
.L_x_258:
[----:B----4-:R-:W-:Y:S05]  /*5df0*/  BSYNC B0 ;  /* 0x0000000000007941 */ /* 0x010fea0003800000 */
.L_x_257:
[----:B-----5:R2:W3:Y:S01]  /*5e00*/  SHFL.IDX PT, R35, R71, 0x1, 0x1c1f ;  /* 0x003c1f0047237f89 */ /* 0x0204e200000e0000 */
[----:B------:R-:W-:Y:S01]  /*5e10*/  ISETP.GE.OR P0, PT, R159, R60, P5 ;  /* 0x0000003c9f00720c */ /* 0x000fe20002f06670 */
[----:B------:R-:W-:Y:S02]  /*5e20*/  BSSY B0, `(.L_x_259) ;  /* 0x000007c000007945 */ /* 0x000fe40003800000 */
[----:B------:R2:W4:Y:S10]  /*5e30*/  SHFL.IDX PT, R34, R74, 0x1, 0x1c1f ;  /* 0x003c1f004a227f89 */ /* 0x00053400000e0000 */
[----:B------:R-:W-:-:S05]  /*5e40*/  @P0 BRA `(.L_x_260) ;  /* 0x0000079000000947 */ /* 0x000fca0003800000 */
[----:B------:R-:W-:Y:S01]  /*5e50*/  SEL R3, R145, R129, !P4 ;  /* 0x0000008191037207 */ /* 0x000fe20006000000 */
[----:B------:R-:W5:Y:S01]  /*5e60*/  LDL R5, [R1+0x44] ;  /* 0x0000440001057983 */ /* 0x000f620000100800 */
[C---:B------:R-:W-:Y:S02]  /*5e70*/  IADD3 R6, R93.reuse, 0x20, RZ ;  /* 0x000000205d067810 */ /* 0x040fe40007ffe0ff */
[----:B------:R-:W-:Y:S01]  /*5e80*/  SHF.R.S32.HI R4, RZ, 0x1f, R3 ;  /* 0x0000001fff047819 */ /* 0x000fe20000011403 */
[----:B------:R-:W1:Y:S01]  /*5e90*/  LDS.128 R40, [R122+0x2900] ;  /* 0x002900007a287984 */ /* 0x000e620000000c00 */
[----:B------:R-:W-:Y:S01]  /*5ea0*/  IADD3 R7, R93, 0x20, RZ ;  /* 0x000000205d077810 */ /* 0x000fe20007ffe0ff */
[----:B------:R-:W-:Y:S01]  /*5eb0*/  IMAD.SHL.U32 R6, R6, 0x40, RZ ;  /* 0x0000004006067824 */ /* 0x000fe200078e00ff */
[----:B------:R-:W-:Y:S02]  /*5ec0*/  LEA.HI R3, R4, R3, RZ, 0x4 ;  /* 0x0000000304037211 */ /* 0x000fe400078f20ff */
[----:B----4-:R-:W-:Y:S01]  /*5ed0*/  LEA R62, P0, R77, R34, 0x1 ;  /* 0x000000224d3e7211 */ /* 0x010fe200078008ff */
[----:B------:R-:W-:Y:S01]  /*5ee0*/  IMAD.SHL.U32 R7, R7, 0x40, RZ ;  /* 0x0000004007077824 */ /* 0x000fe200078e00ff */
[----:B------:R-:W-:Y:S02]  /*5ef0*/  LEA.HI.SX32 R3, R3, R101, 0x1c ;  /* 0x0000006503037211 */ /* 0x000fe400078fe2ff */
[----:B---3--:R-:W-:Y:S02]  /*5f00*/  LEA.HI.X R63, R77, R35, R100, 0x1, P0 ;  /* 0x000000234d3f7211 */ /* 0x008fe400000f0c64 */
[----:B------:R-:W-:Y:S01]  /*5f10*/  @!P1 SHF.R.U64 R10, R50, 0x10, R51 ;  /* 0x00000010320a9819 */ /* 0x000fe20000001233 */
[----:B------:R-:W-:Y:S01]  /*5f20*/  IMAD.SHL.U32 R33, R3, 0x8, RZ ;  /* 0x0000000803217824 */ /* 0x000fe200078e00ff */
[----:B------:R-:W-:Y:S02]  /*5f30*/  LOP3.LUT R7, R7, 0x1c0, RZ, 0xc0, !PT ;  /* 0x000001c007077812 */ /* 0x000fe400078ec0ff */
[----:B------:R-:W-:Y:S02]  /*5f40*/  LOP3.LUT R6, R6, 0x1c0, RZ, 0xc0, !PT ;  /* 0x000001c006067812 */ /* 0x000fe400078ec0ff */
[----:B------:R-:W-:Y:S02]  /*5f50*/  LOP3.LUT R3, R7, 0x38, R33, 0xf8, !PT ;  /* 0x0000003807037812 */ /* 0x000fe400078ef821 */
[----:B------:R-:W-:Y:S02]  /*5f60*/  SHF.R.U32.HI R6, RZ, 0x3, R6 ;  /* 0x00000003ff067819 */ /* 0x000fe40000011606 */
[----:B------:R-:W-:Y:S02]  /*5f70*/  ISETP.GE.AND P0, PT, R33, c[0x0][0x1d4], PT ;  /* 0x0000750021007a0c */ /* 0x000fe40003f06270 */
[----:B------:R-:W-:Y:S02]  /*5f80*/  LOP3.LUT R3, R3, R6, RZ, 0x3c, !PT ;  /* 0x0000000603037212 */ /* 0x000fe400078e3cff */
[----:B------:R-:W-:Y:S02]  /*5f90*/  @!P1 SHF.R.U32.HI R11, RZ, 0x10, R51 ;  /* 0x00000010ff0b9819 */ /* 0x000fe40000011633 */
[----:B------:R-:W-:Y:S02]  /*5fa0*/  @!P1 SHF.R.U32.HI R4, RZ, 0x10, R21 ;  /* 0x00000010ff049819 */ /* 0x000fe40000011615 */
[----:B------:R-:W-:Y:S02]  /*5fb0*/  @!P1 SHF.R.U32.HI R6, RZ, 0x10, R23 ;  /* 0x00000010ff069819 */ /* 0x000fe40000011617 */
[----:B------:R-:W-:Y:S02]  /*5fc0*/  @!P1 PRMT R32, R57, 0x5432, R10 ;  /* 0x0000543239209816 */ /* 0x000fe4000000000a */
[----:B------:R-:W-:Y:S01]  /*5fd0*/  @!P1 SHF.R.U64 R7, R48, 0x10, R49 ;  /* 0x0000001030079819 */ /* 0x000fe20000001231 */
[----:B------:R-:W-:Y:S01]  /*5fe0*/  @!P0 IMAD.WIDE R50, R33, 0x2, R34 ;  /* 0x0000000221328825 */ /* 0x000fe200078e0222 */
[----:B------:R-:W-:Y:S02]  /*5ff0*/  @!P1 SHF.R.U32.HI R8, RZ, 0x10, R49 ;  /* 0x00000010ff089819 */ /* 0x000fe40000011631 */
[----:B------:R-:W-:Y:S02]  /*6000*/  @!P1 PRMT R30, R56, 0x5410, R7 ;  /* 0x00005410381e9816 */ /* 0x000fe40000000007 */
[----:B------:R-:W-:Y:S01]  /*6010*/  @!P1 PRMT R31, R57, 0x5410, R11 ;  /* 0x00005410391f9816 */ /* 0x000fe2000000000b */
[C---:B-1----:R-:W-:Y:S01]  /*6020*/  @!P1 IMAD.U32 R35, R43.reuse, 0x10000, RZ ;  /* 0x000100002b239824 */ /* 0x042fe200078e00ff */
[----:B------:R-:W-:Y:S01]  /*6030*/  @!P1 SHF.L.U32 R10, R40, 0x10, RZ ;  /* 0x00000010280a9819 */ /* 0x000fe200000006ff */
[----:B------:R-:W-:Y:S01]  /*6040*/  @!P1 IMAD.U32 R7, R30, 0x10000, RZ ;  /* 0x000100001e079824 */ /* 0x000fe200078e00ff */
[----:B------:R-:W-:Y:S01]  /*6050*/  @!P1 LOP3.LUT R37, R43, 0xffff0000, RZ, 0xc0, !PT ;  /* 0xffff00002b259812 */ /* 0x000fe200078ec0ff */
[C---:B------:R-:W-:Y:S01]  /*6060*/  @!P1 IMAD.U32 R34, R31.reuse, 0x10000, RZ ;  /* 0x000100001f229824 */ /* 0x040fe200078e00ff */
[----:B------:R-:W-:Y:S02]  /*6070*/  @!P1 LOP3.LUT R33, R42, 0xffff0000, RZ, 0xc0, !PT ;  /* 0xffff00002a219812 */ /* 0x000fe400078ec0ff */
[----:B------:R-:W-:Y:S02]  /*6080*/  @!P1 PRMT R11, R18, 0x5410, R6 ;  /* 0x00005410120b9816 */ /* 0x000fe40000000006 */
[----:B------:R-:W-:Y:S01]  /*6090*/  @!P1 LOP3.LUT R36, R31, 0xffff0000, RZ, 0xc0, !PT ;  /* 0xffff00001f249812 */ /* 0x000fe200078ec0ff */
[----:B-----5:R-:W-:Y:S01]  /*60a0*/  IMAD.IADD R3, R5, 0x1, R3 ;  /* 0x0000000105037824 */ /* 0x020fe200078e0203 */
[----:B------:R-:W-:Y:S02]  /*60b0*/  @!P1 SHF.R.U64 R5, R22, 0x10, R23 ;  /* 0x0000001016059819 */ /* 0x000fe40000001217 */
[----:B------:R-:W-:Y:S01]  /*60c0*/  @!P1 LOP3.LUT R23, R41, 0xffff0000, RZ, 0xc0, !PT ;  /* 0xffff000029179812 */ /* 0x000fe200078ec0ff */
[----:B------:R-:W-:Y:S01]  /*60d0*/  IMAD.SHL.U32 R3, R3, 0x2, RZ ;  /* 0x0000000203037824 */ /* 0x000fe200078e00ff */
[----:B------:R-:W-:Y:S02]  /*60e0*/  @!P1 PRMT R16, R18, 0x5432, R5 ;  /* 0x0000543212109816 */ /* 0x000fe40000000005 */
[----:B------:R-:W-:Y:S02]  /*60f0*/  @!P1 PRMT R22, R56, 0x5432, R8 ;  /* 0x0000543238169816 */ /* 0x000fe40000000008 */
[----:B------:R1:W3:Y:S01]  /*6100*/  LDS.128 R12, [R3+0x2900] ;  /* 0x00290000030c7984 */ /* 0x0002e20000000c00 */
[----:B------:R-:W-:Y:S05]  /*6110*/  @!P1 PRMT R8, R17, 0x5410, R4 ;  /* 0x0000541011089816 */ /* 0x000fea0000000004 */
[----:B------:R-:W-:Y:S01]  /*6120*/  @!P1 IMAD.U32 R6, R8, 0x10000, RZ ;  /* 0x0001000008069824 */ /* 0x000fe200078e00ff */
[----:B-1----:R-:W-:Y:S01]  /*6130*/  @!P1 SHF.R.U64 R3, R20, 0x10, R21 ;  /* 0x0000001014039819 */ /* 0x002fe20000001215 */
[C---:B------:R-:W-:Y:S01]  /*6140*/  @!P1 IMAD.U32 R20, R22.reuse, 0x10000, RZ ;  /* 0x0001000016149824 */ /* 0x040fe200078e00ff */
[----:B------:R-:W-:Y:S01]  /*6150*/  @!P1 LOP3.LUT R22, R22, 0xffff0000, RZ, 0xc0, !PT ;  /* 0xffff000016169812 */ /* 0x000fe200078ec0ff */
[----:B------:R-:W-:Y:S01]  /*6160*/  @!P1 IMAD.U32 R21, R41, 0x10000, RZ ;  /* 0x0001000029159824 */ /* 0x000fe200078e00ff */
[----:B------:R-:W-:Y:S05]  /*6170*/  @!P1 PRMT R9, R17, 0x5432, R3 ;  /* 0x0000543211099816 */ /* 0x000fea0000000003 */
[----:B------:R-:W-:Y:S02]  /*6180*/  @!P1 IMAD.U32 R4, R9, 0x10000, RZ ;  /* 0x0001000009049824 */ /* 0x000fe400078e00ff */
[----:B---3--:R-:W-:Y:S01]  /*6190*/  @!P1 IMAD.U32 R3, R12, 0x10000, RZ ;  /* 0x000100000c039824 */ /* 0x008fe200078e00ff */
[----:B------:R-:W-:Y:S03]  /*61a0*/  @!P1 SHF.L.U32 R5, R13, 0x10, RZ ;  /* 0x000000100d059819 */ /* 0x000fe600000006ff */
[C---:B------:R-:W-:Y:S02]  /*61b0*/  @!P1 FMUL.FTZ R17, R3.reuse, R7 ;  /* 0x0000000703119220 */ /* 0x040fe40000410000 */
[----:B------:R-:W-:Y:S02]  /*61c0*/  @!P1 FMUL.FTZ R3, R3, R4 ;  /* 0x0000000403039220 */ /* 0x000fe40000410000 */
[----:B------:R-:W-:Y:S02]  /*61d0*/  @!P1 FMUL.FTZ R18, R5, R20 ;  /* 0x0000001405129220 */ /* 0x000fe40000410000 */
[----:B------:R-:W-:Y:S01]  /*61e0*/  @!P1 FFMA.FTZ R49, R10, R4, -R17 ;  /* 0x000000040a319223 */ /* 0x000fe20000010811 */
[----:B------:R-:W-:Y:S01]  /*61f0*/  @!P1 LOP3.LUT R17, R30, 0xffff0000, RZ, 0xc0, !PT ;  /* 0xffff00001e119812 */ /* 0x000fe200078ec0ff */
[----:B------:R-:W-:Y:S01]  /*6200*/  @!P1 FFMA.FTZ R3, R7, R10, R3 ;  /* 0x0000000a07039223 */ /* 0x000fe20000010003 */
[----:B------:R-:W-:Y:S01]  /*6210*/  @!P1 LOP3.LUT R7, R12, 0xffff0000, RZ, 0xc0, !PT ;  /* 0xffff00000c079812 */ /* 0x000fe200078ec0ff */
[-C--:B------:R-:W-:Y:S01]  /*6220*/  @!P1 FMUL.FTZ R5, R5, R6.reuse ;  /* 0x0000000605059220 */ /* 0x080fe20000410000 */
[----:B------:R-:W-:Y:S01]  /*6230*/  @!P1 LOP3.LUT R4, R8, 0xffff0000, RZ, 0xc0, !PT ;  /* 0xffff000008049812 */ /* 0x000fe200078ec0ff */
[----:B------:R-:W-:Y:S01]  /*6240*/  @!P1 FFMA.FTZ R48, R21, R6, -R18 ;  /* 0x0000000615309223 */ /* 0x000fe20000010812 */
[----:B------:R-:W-:Y:S01]  /*6250*/  @!P1 LOP3.LUT R6, R13, 0xffff0000, RZ, 0xc0, !PT ;  /* 0xffff00000d069812 */ /* 0x000fe200078ec0ff */
[----:B------:R-:W-:Y:S01]  /*6260*/  @!P1 FMUL.FTZ R10, R7, R17 ;  /* 0x00000011070a9220 */ /* 0x000fe20000410000 */
[----:B------:R-:W-:Y:S02]  /*6270*/  @!P1 LOP3.LUT R18, R40, 0xffff0000, RZ, 0xc0, !PT ;  /* 0xffff000028129812 */ /* 0x000fe400078ec0ff */
[----:B------:R-:W-:Y:S01]  /*6280*/  @!P1 LOP3.LUT R8, R9, 0xffff0000, RZ, 0xc0, !PT ;  /* 0xffff000009089812 */ /* 0x000fe200078ec0ff */
[C---:B------:R-:W-:Y:S02]  /*6290*/  @!P1 FMUL.FTZ R9, R6.reuse, R22 ;  /* 0x0000001606099220 */ /* 0x040fe40000410000 */
[-C--:B------:R-:W-:Y:S02]  /*62a0*/  @!P1 FMUL.FTZ R6, R6, R4.reuse ;  /* 0x0000000406069220 */ /* 0x080fe40000410000 */
[----:B------:R-:W-:Y:S02]  /*62b0*/  @!P1 FFMA.FTZ R47, R23, R4, -R9 ;  /* 0x00000004172f9223 */ /* 0x000fe40000010809 */
[-C--:B------:R-:W-:Y:S01]  /*62c0*/  @!P1 FMUL.FTZ R4, R7, R8.reuse ;  /* 0x0000000807049220 */ /* 0x080fe20000410000 */
[C---:B------:R-:W-:Y:S01]  /*62d0*/  @!P1 SHF.L.U32 R7, R15.reuse, 0x10, RZ ;  /* 0x000000100f079819 */ /* 0x040fe200000006ff */
[----:B------:R-:W-:Y:S01]  /*62e0*/  @!P1 FFMA.FTZ R46, R18, R8, -R10 ;  /* 0x00000008122e9223 */ /* 0x000fe2000001080a */
[----:B------:R-:W-:Y:S01]  /*62f0*/  @!P1 LOP3.LUT R10, R15, 0xffff0000, RZ, 0xc0, !PT ;  /* 0xffff00000f0a9812 */ /* 0x000fe200078ec0ff */
[C---:B------:R-:W-:Y:S01]  /*6300*/  @!P1 IMAD.U32 R8, R11.reuse, 0x10000, RZ ;  /* 0x000100000b089824 */ /* 0x040fe200078e00ff */
[----:B------:R-:W-:Y:S01]  /*6310*/  @!P1 LOP3.LUT R11, R11, 0xffff0000, RZ, 0xc0, !PT ;  /* 0xffff00000b0b9812 */ /* 0x000fe200078ec0ff */
[----:B------:R-:W-:Y:S02]  /*6320*/  @!P1 FMUL.FTZ R30, R7, R34 ;  /* 0x00000022071e9220 */ /* 0x000fe40000410000 */
[C---:B------:R-:W-:Y:S02]  /*6330*/  @!P1 FMUL.FTZ R31, R10.reuse, R36 ;  /* 0x000000240a1f9220 */ /* 0x040fe40000410000 */
[-C--:B------:R-:W-:Y:S02]  /*6340*/  @!P1 FFMA.FTZ R45, R35, R8.reuse, -R30 ;  /* 0x00000008232d9223 */ /* 0x080fe4000001081e */
[-C--:B------:R-:W-:Y:S02]  /*6350*/  @!P1 FMUL.FTZ R10, R10, R11.reuse ;  /* 0x0000000b0a0a9220 */ /* 0x080fe40000410000 */
[----:B------:R-:W-:Y:S01]  /*6360*/  @!P1 FFMA.FTZ R44, R37, R11, -R31 ;  /* 0x0000000b252c9223 */ /* 0x000fe2000001081f */
[----:B------:R-:W-:Y:S01]  /*6370*/  @!P1 LOP3.LUT R11, R14, 0xffff0000, RZ, 0xc0, !PT ;  /* 0xffff00000e0b9812 */ /* 0x000fe200078ec0ff */
[C---:B------:R-:W-:Y:S01]  /*6380*/  @!P1 IMAD.U32 R30, R32.reuse, 0x10000, RZ ;  /* 0x00010000201e9824 */ /* 0x040fe200078e00ff */
[----:B------:R-:W-:Y:S01]  /*6390*/  @!P1 LOP3.LUT R32, R32, 0xffff0000, RZ, 0xc0, !PT ;  /* 0xffff000020209812 */ /* 0x000fe200078ec0ff */
[----:B------:R-:W-:Y:S01]  /*63a0*/  @!P1 FMUL.FTZ R9, R7, R8 ;  /* 0x0000000807099220 */ /* 0x000fe20000410000 */
[----:B------:R-:W-:Y:S01]  /*63b0*/  @!P1 SHF.L.U32 R8, R16, 0x10, RZ ;  /* 0x0000001010089819 */ /* 0x000fe200000006ff */
[----:B------:R-:W-:Y:S01]  /*63c0*/  @!P1 IMAD.U32 R7, R14, 0x10000, RZ ;  /* 0x000100000e079824 */ /* 0x000fe200078e00ff */
[----:B------:R-:W-:Y:S01]  /*63d0*/  @!P1 LOP3.LUT R16, R16, 0xffff0000, RZ, 0xc0, !PT ;  /* 0xffff000010109812 */ /* 0x000fe200078ec0ff */
[----:B------:R-:W-:Y:S02]  /*63e0*/  @!P1 IMAD.U32 R31, R42, 0x10000, RZ ;  /* 0x000100002a1f9824 */ /* 0x000fe400078e00ff */
[----:B------:R-:W-:Y:S02]  /*63f0*/  @!P1 FMUL.FTZ R38, R7, R30 ;  /* 0x0000001e07269220 */ /* 0x000fe40000410000 */
[----:B------:R-:W-:Y:S02]  /*6400*/  @!P1 FMUL.FTZ R39, R11, R32 ;  /* 0x000000200b279220 */ /* 0x000fe40000410000 */
[----:B------:R-:W-:Y:S01]  /*6410*/  @!P1 FFMA.FTZ R4, R17, R18, R4 ;  /* 0x0000001211049223 */ /* 0x000fe20000010004 */
[----:B------:R-:W-:Y:S01]  /*6420*/  @!P1 F2FP.BF16.PACK_AB R18, R44, R45 ;  /* 0x0000002d2c12923e */ /* 0x000fe200000010ff */
[-C--:B------:R-:W-:Y:S02]  /*6430*/  @!P1 FMUL.FTZ R7, R7, R8.reuse ;  /* 0x0000000807079220 */ /* 0x080fe40000410000 */
[----:B------:R-:W-:Y:S01]  /*6440*/  @!P1 FFMA.FTZ R5, R20, R21, R5 ;  /* 0x0000001514059223 */ /* 0x000fe20000010005 */
[----:B------:R-:W-:Y:S01]  /*6450*/  @!P1 F2FP.BF16.PACK_AB R4, R4, R3 ;  /* 0x000000030404923e */ /* 0x000fe200000010ff */
[----:B------:R-:W-:Y:S02]  /*6460*/  @!P1 FFMA.FTZ R38, R31, R8, -R38 ;  /* 0x000000081f269223 */ /* 0x000fe40000010826 */
[----:B------:R-:W-:Y:S01]  /*6470*/  @!P1 FMUL.FTZ R8, R11, R16 ;  /* 0x000000100b089220 */ /* 0x000fe20000410000 */
[----:B------:R-:W-:Y:S01]  /*6480*/  @!P1 MOV R12, R4 ;  /* 0x00000004000c9202 */ /* 0x000fe20000000f00 */
[----:B------:R-:W-:Y:S01]  /*6490*/  @!P1 FFMA.FTZ R39, R33, R16, -R39 ;  /* 0x0000001021279223 */ /* 0x000fe20000010827 */
[----:B------:R-:W-:Y:S01]  /*64a0*/  @!P1 F2FP.BF16.PACK_AB R16, R47, R48 ;  /* 0x000000302f10923e */ /* 0x000fe200000010ff */
[----:B------:R-:W-:Y:S01]  /*64b0*/  @!P1 FFMA.FTZ R6, R22, R23, R6 ;  /* 0x0000001716069223 */ /* 0x000fe20000010006 */
[----:B------:R-:W-:Y:S01]  /*64c0*/  @!P1 F2FP.BF16.PACK_AB R11, R46, R49 ;  /* 0x000000312e0b923e */ /* 0x000fe200000010ff */
[----:B------:R-:W-:Y:S01]  /*64d0*/  @!P1 FFMA.FTZ R7, R30, R31, R7 ;  /* 0x0000001f1e079223 */ /* 0x000fe20000010007 */
[----:B------:R-:W-:Y:S01]  /*64e0*/  @!P1 F2FP.BF16.PACK_AB R17, R39, R38 ;  /* 0x000000262711923e */ /* 0x000fe200000010ff */
[----:B------:R-:W-:Y:S01]  /*64f0*/  @!P1 FFMA.FTZ R8, R32, R33, R8 ;  /* 0x0000002120089223 */ /* 0x000fe20000010008 */
[----:B------:R-:W-:Y:S01]  /*6500*/  @!P1 F2FP.BF16.PACK_AB R5, R6, R5 ;  /* 0x000000050605923e */ /* 0x000fe200000010ff */
[----:B------:R-:W-:Y:S02]  /*6510*/  @!P1 FFMA.FTZ R9, R34, R35, R9 ;  /* 0x0000002322099223 */ /* 0x000fe40000010009 */
[----:B------:R-:W-:Y:S01]  /*6520*/  @!P1 FFMA.FTZ R10, R36, R37, R10 ;  /* 0x00000025240a9223 */ /* 0x000fe2000001000a */
[----:B------:R-:W-:Y:S01]  /*6530*/  @!P1 F2FP.BF16.PACK_AB R7, R8, R7 ;  /* 0x000000070807923e */ /* 0x000fe200000010ff */
[----:B------:R-:W-:Y:S02]  /*6540*/  @!P1 IMAD.MOV.U32 R40, RZ, RZ, R11 ;  /* 0x000000ffff289224 */ /* 0x000fe400078e000b */
[----:B------:R-:W-:Y:S01]  /*6550*/  @!P1 IMAD.MOV.U32 R41, RZ, RZ, R16 ;  /* 0x000000ffff299224 */ /* 0x000fe200078e0010 */
[----:B------:R-:W-:Y:S01]  /*6560*/  @!P1 F2FP.BF16.PACK_AB R3, R10, R9 ;  /* 0x000000090a03923e */ /* 0x000fe200000010ff */
[----:B------:R-:W-:Y:S02]  /*6570*/  @!P1 IMAD.MOV.U32 R42, RZ, RZ, R17 ;  /* 0x000000ffff2a9224 */ /* 0x000fe400078e0011 */
[----:B------:R-:W-:Y:S02]  /*6580*/  @!P1 IMAD.MOV.U32 R43, RZ, RZ, R18 ;  /* 0x000000ffff2b9224 */ /* 0x000fe400078e0012 */
[----:B------:R-:W-:Y:S02]  /*6590*/  @!P1 IMAD.MOV.U32 R13, RZ, RZ, R5 ;  /* 0x000000ffff0d9224 */ /* 0x000fe400078e0005 */
[----:B------:R-:W-:Y:S01]  /*65a0*/  @!P1 IMAD.MOV.U32 R14, RZ, RZ, R7 ;  /* 0x000000ffff0e9224 */ /* 0x000fe200078e0007 */
[----:B------:R1:W-:Y:S01]  /*65b0*/  ST.E.128 [R62.64], R40 ;  /* 0x000000283e007985 */ /* 0x0003e2000c101d08 */
[----:B------:R-:W-:Y:S07]  /*65c0*/  @!P1 IMAD.MOV.U32 R15, RZ, RZ, R3 ;  /* 0x000000ffff0f9224 */ /* 0x000fee00078e0003 */
[----:B------:R1:W-:Y:S02]  /*65d0*/  @!P0 ST.E.128 [R50.64], R12 ;  /* 0x0000000c32008985 */ /* 0x0003e4000c101d08 */
.L_x_260:
[----:B------:R-:W-:Y:S05]  /*65e0*/  BSYNC B0 ;  /* 0x0000000000007941 */ /* 0x000fea0003800000 */
.L_x_259:
[----:B-1----:R1:W2:Y:S01]  /*65f0*/  SHFL.IDX PT, R41, R71, 0x2, 0x1c1f ;  /* 0x005c1f0047297f89 */ /* 0x0022a200000e0000 */
[----:B------:R-:W-:Y:S03]  /*6600*/  ISETP.GE.OR P0, PT, R158, R60, P5 ;  /* 0x0000003c9e00720c */ /* 0x000fe60002f06670 */
        /* <DEDUP_REMOVED lines=13> */
[----:B--2---:R-:W-:Y:S02]  /*66e0*/  LEA.HI.X R49, R77, R41, R100, 0x1, P0 ;  /* 0x000000294d317211 */ /* 0x004fe400000f0c64 */
[----:B------:R-:W-:Y:S01]  /*66f0*/  @!P1 SHF.R.U64 R4, R24, 0x10, R25 ;  /* 0x0000001018049819 */ /* 0x000fe20000001219 */
[----:B------:R-:W-:Y:S01]  /*6700*/  IMAD.SHL.U32 R44, R3, 0x8, RZ ;  /* 0x00000008032c7824 */ /* 0x000fe200078e00ff */
[----:B------:R-:W-:Y:S02]  /*6710*/  LOP3.LUT R7, R7, 0x1c0, RZ, 0xc0, !PT ;  /* 0x000001c007077812 */ /* 0x000fe400078ec0ff */
[----:B------:R-:W-:Y:S02]  /*6720*/  LOP3.LUT R6, R6, 0x1c0, RZ, 0xc0, !PT ;  /* 0x000001c006067812 */ /* 0x000fe400078ec0ff */
[----:B------:R-:W-:Y:S02]  /*6730*/  LOP3.LUT R3, R7, 0x38, R44, 0xf8, !PT ;  /* 0x0000003807037812 */ /* 0x000fe400078ef82c */
[----:B------:R-:W-:Y:S02]  /*6740*/  SHF.R.U32.HI R6, RZ, 0x3, R6 ;  /* 0x00000003ff067819 */ /* 0x000fe40000011606 */
[----:B------:R-:W-:Y:S02]  /*6750*/  @!P1 PRMT R9, R19, 0x5432, R4 ;  /* 0x0000543213099816 */ /* 0x000fe40000000004 */
[----:B------:R-:W-:Y:S02]  /*6760*/  LOP3.LUT R3, R3, R6, RZ, 0x3c, !PT ;  /* 0x0000000603037212 */ /* 0x000fe400078e3cff */
[----:B------:R-:W-:Y:S02]  /*6770*/  @!P1 SHF.R.U32.HI R7, RZ, 0x10, R27 ;  /* 0x00000010ff079819 */ /* 0x000fe4000001161b */
[--C-:B------:R-:W-:Y:S02]  /*6780*/  @!P1 SHF.R.U32.HI R6, RZ, 0x10, R53.reuse ;  /* 0x00000010ff069819 */ /* 0x100fe40000011635 */
[----:B------:R-:W-:Y:S02]  /*6790*/  @!P1 SHF.R.U64 R11, R52, 0x10, R53 ;  /* 0x00000010340b9819 */ /* 0x000fe40000001235 */
[C---:B------:R-:W-:Y:S02]  /*67a0*/  @!P1 PRMT R8, R58.reuse, 0x5410, R6 ;  /* 0x000054103a089816 */ /* 0x040fe40000000006 */
[----:B------:R-:W-:Y:S02]  /*67b0*/  @!P1 PRMT R11, R58, 0x5432, R11 ;  /* 0x000054323a0b9816 */ /* 0x000fe4000000000b */
[C---:B------:R-:W-:Y:S02]  /*67c0*/  @!P1 SHF.L.U32 R22, R8.reuse, 0x10, RZ ;  /* 0x0000001008169819 */ /* 0x040fe400000006ff */
[----:B------:R-:W-:Y:S02]  /*67d0*/  @!P1 LOP3.LUT R24, R8, 0xffff0000, RZ, 0xc0, !PT ;  /* 0xffff000008189812 */ /* 0x000fe400078ec0ff */
[----:B------:R-:W-:Y:S01]  /*67e0*/  @!P1 PRMT R16, R28, 0x5432, R7 ;  /* 0x000054321c109816 */ /* 0x000fe20000000007 */
[----:B-1----:R-:W-:Y:S01]  /*67f0*/  @!P1 IMAD.U32 R23, R37, 0x10000, RZ ;  /* 0x0001000025179824 */ /* 0x002fe200078e00ff */
[----:B------:R-:W-:Y:S01]  /*6800*/  @!P1 LOP3.LUT R34, R39, 0xffff0000, RZ, 0xc0, !PT ;  /* 0xffff000027229812 */ /* 0x000fe200078ec0ff */
[----:B------:R-:W-:Y:S01]  /*6810*/  @!P1 IMAD.U32 R7, R9, 0x10000, RZ ;  /* 0x0001000009079824 */ /* 0x000fe200078e00ff */
[----:B------:R-:W-:Y:S01]  /*6820*/  @!P1 LOP3.LUT R30, R38, 0xffff0000, RZ, 0xc0, !PT ;  /* 0xffff0000261e9812 */ /* 0x000fe200078ec0ff */
[----:B------:R-:W-:Y:S01]  /*6830*/  @!P1 IMAD.U32 R32, R39, 0x10000, RZ ;  /* 0x0001000027209824 */ /* 0x000fe200078e00ff */
[--C-:B------:R-:W-:Y:S02]  /*6840*/  @!P1 SHF.R.U64 R10, R54, 0x10, R55.reuse ;  /* 0x00000010360a9819 */ /* 0x100fe40000001237 */
[----:B------:R-:W-:Y:S02]  /*6850*/  @!P1 SHF.R.U32.HI R17, RZ, 0x10, R55 ;  /* 0x00000010ff119819 */ /* 0x000fe40000011637 */
[C---:B---3--:R-:W-:Y:S02]  /*6860*/  @!P1 PRMT R35, R59.reuse, 0x5410, R10 ;  /* 0x000054103b239816 */ /* 0x048fe4000000000a */
[----:B------:R-:W-:Y:S02]  /*6870*/  @!P1 PRMT R17, R59, 0x5432, R17 ;  /* 0x000054323b119816 */ /* 0x000fe40000000011 */
[----:B------:R-:W-:Y:S02]  /*6880*/  ISETP.GE.AND P0, PT, R44, c[0x0][0x1d4], PT ;  /* 0x000075002c007a0c */ /* 0x000fe40003f06270 */
[C---:B------:R-:W-:Y:S01]  /*6890*/  @!P1 LOP3.LUT R33, R17.reuse, 0xffff0000, RZ, 0xc0, !PT ;  /* 0xffff000011219812 */ /* 0x040fe200078ec0ff */
[----:B------:R-:W-:Y:S02]  /*68a0*/  @!P1 IMAD.U32 R31, R17, 0x10000, RZ ;  /* 0x00010000111f9824 */ /* 0x000fe400078e00ff */
[----:B-----5:R-:W-:Y:S01]  /*68b0*/  IMAD.IADD R3, R5, 0x1, R3 ;  /* 0x0000000105037824 */ /* 0x020fe200078e0203 */
[----:B------:R-:W-:Y:S01]  /*68c0*/  @!P1 SHF.R.U64 R5, R26, 0x10, R27 ;  /* 0x000000101a059819 */ /* 0x000fe2000000121b */
[----:B------:R-:W-:Y:S02]  /*68d0*/  @!P1 IMAD.U32 R26, R35, 0x10000, RZ ;  /* 0x00010000231a9824 */ /* 0x000fe400078e00ff */
[----:B------:R-:W-:Y:S01]  /*68e0*/  IMAD.SHL.U32 R3, R3, 0x2, RZ ;  /* 0x0000000203037824 */ /* 0x000fe200078e00ff */
[----:B------:R-:W-:Y:S01]  /*68f0*/  @!P1 PRMT R10, R28, 0x5410, R5 ;  /* 0x000054101c0a9816 */ /* 0x000fe20000000005 */
[----:B------:R-:W-:Y:S03]  /*6900*/  @!P1 IMAD.U32 R27, R38, 0x10000, RZ ;  /* 0x00010000261b9824 */ /* 0x000fe600078e00ff */
[----:B------:R1:W2:Y:S02]  /*6910*/  LDS.128 R12, [R3+0x2900] ;  /* 0x00290000030c7984 */ /* 0x0002a40000000c00 */
[----:B-1----:R-:W-:Y:S02]  /*6920*/  @!P1 SHF.R.U32.HI R3, RZ, 0x10, R25 ;  /* 0x00000010ff039819 */ /* 0x002fe40000011619 */
[----:B------:R-:W-:Y:S02]  /*6930*/  @!P1 LOP3.LUT R25, R37, 0xffff0000, RZ, 0xc0, !PT ;  /* 0xffff000025199812 */ /* 0x000fe400078ec0ff */
[----:B------:R-:W-:Y:S01]  /*6940*/  @!P1 PRMT R6, R19, 0x5410, R3 ;  /* 0x0000541013069816 */ /* 0x000fe20000000003 */
[----:B------:R-:W-:Y:S04]  /*6950*/  @!P1 IMAD.U32 R19, R36, 0x10000, RZ ;  /* 0x0001000024139824 */ /* 0x000fe800078e00ff */
[----:B------:R-:W-:Y:S02]  /*6960*/  @!P1 IMAD.U32 R4, R6, 0x10000, RZ ;  /* 0x0001000006049824 */ /* 0x000fe400078e00ff */
[----:B--2---:R-:W-:Y:S01]  /*6970*/  @!P1 IMAD.U32 R3, R13, 0x10000, RZ ;  /* 0x000100000d039824 */ /* 0x004fe200078e00ff */
[----:B------:R-:W-:Y:S02]  /*6980*/  @!P1 SHF.L.U32 R8, R12, 0x10, RZ ;  /* 0x000000100c089819 */ /* 0x000fe400000006ff */
[----:B------:R-:W-:Y:S01]  /*6990*/  @!P1 LOP3.LUT R17, R15, 0xffff0000, RZ, 0xc0, !PT ;  /* 0xffff00000f119812 */ /* 0x000fe200078ec0ff */
[C---:B------:R-:W-:Y:S02]  /*69a0*/  @!P1 FMUL.FTZ R18, R3.reuse, R22 ;  /* 0x0000001603129220 */ /* 0x040fe40000410000 */
[-C--:B------:R-:W-:Y:S01]  /*69b0*/  @!P1 FMUL.FTZ R5, R3, R4.reuse ;  /* 0x0000000403059220 */ /* 0x080fe20000410000 */
[----:B------:R-:W-:Y:S01]  /*69c0*/  @!P1 LOP3.LUT R3, R13, 0xffff0000, RZ, 0xc0, !PT ;  /* 0xffff00000d039812 */ /* 0x000fe200078ec0ff */
[----:B------:R-:W-:Y:S01]  /*69d0*/  @!P1 FFMA.FTZ R52, R23, R4, -R18 ;  /* 0x0000000417349223 */ /* 0x000fe20000010812 */
[----:B------:R-:W-:Y:S01]  /*69e0*/  @!P1 LOP3.LUT R4, R6, 0xffff0000, RZ, 0xc0, !PT ;  /* 0xffff000006049812 */ /* 0x000fe200078ec0ff */
[----:B------:R-:W-:Y:S02]  /*69f0*/  @!P1 IMAD.U32 R18, R11, 0x10000, RZ ;  /* 0x000100000b129824 */ /* 0x000fe400078e00ff */
[C---:B------:R-:W-:Y:S02]  /*6a00*/  @!P1 FMUL.FTZ R20, R3.reuse, R24 ;  /* 0x0000001803149220 */ /* 0x040fe40000410000 */
[C---:B------:R-:W-:Y:S02]  /*6a10*/  @!P1 FMUL.FTZ R21, R8.reuse, R18 ;  /* 0x0000001208159220 */ /* 0x040fe40000410000 */
[-C--:B------:R-:W-:Y:S02]  /*6a20*/  @!P1 FMUL.FTZ R6, R3, R4.reuse ;  /* 0x0000000403069220 */ /* 0x080fe40000410000 */
[----:B------:R-:W-:Y:S01]  /*6a30*/  @!P1 FFMA.FTZ R51, R25, R4, -R20 ;  /* 0x0000000419339223 */ /* 0x000fe20000010814 */
[----:B------:R-:W-:Y:S01]  /*6a40*/  @!P1 LOP3.LUT R20, R11, 0xffff0000, RZ, 0xc0, !PT ;  /* 0xffff00000b149812 */ /* 0x000fe200078ec0ff */
[-C--:B------:R-:W-:Y:S01]  /*6a50*/  @!P1 FMUL.FTZ R3, R8, R7.reuse ;  /* 0x0000000708039220 */ /* 0x080fe20000410000 */
[----:B------:R-:W-:Y:S01]  /*6a60*/  @!P1 LOP3.LUT R4, R12, 0xffff0000, RZ, 0xc0, !PT ;  /* 0xffff00000c049812 */ /* 0x000fe200078ec0ff */
[----:B------:R-:W-:Y:S02]  /*6a70*/  @!P1 IMAD.U32 R8, R14, 0x10000, RZ ;  /* 0x000100000e089824 */ /* 0x000fe400078e00ff */
[----:B------:R-:W-:Y:S01]  /*6a80*/  @!P1 FFMA.FTZ R50, R19, R7, -R21 ;  /* 0x0000000713329223 */ /* 0x000fe20000010815 */
[----:B------:R-:W-:Y:S01]  /*6a90*/  @!P1 LOP3.LUT R21, R36, 0xffff0000, RZ, 0xc0, !PT ;  /* 0xffff000024159812 */ /* 0x000fe200078ec0ff */
[----:B------:R-:W-:Y:S01]  /*6aa0*/  @!P1 FMUL.FTZ R11, R4, R20 ;  /* 0x00000014040b9220 */ /* 0x000fe20000410000 */
[----:B------:R-:W-:Y:S01]  /*6ab0*/  @!P1 LOP3.LUT R7, R9, 0xffff0000, RZ, 0xc0, !PT ;  /* 0xffff000009079812 */ /* 0x000fe200078ec0ff */
[----:B------:R-:W-:Y:S01]  /*6ac0*/  @!P1 FMUL.FTZ R28, R8, R26 ;  /* 0x0000001a081c9220 */ /* 0x000fe20000410000 */
[----:B------:R-:W-:Y:S01]  /*6ad0*/  @!P1 SHF.L.U32 R9, R10, 0x10, RZ ;  /* 0x000000100a099819 */ /* 0x000fe200000006ff */
[----:B------:R-:W-:Y:S01]  /*6ae0*/  @!P1 FFMA.FTZ R3, R18, R19, R3 ;  /* 0x0000001312039223 */ /* 0x000fe20000010003 */
[----:B------:R-:W-:Y:S01]  /*6af0*/  @!P1 LOP3.LUT R10, R10, 0xffff0000, RZ, 0xc0, !PT ;  /* 0xffff00000a0a9812 */ /* 0x000fe200078ec0ff */
[-C--:B------:R-:W-:Y:S02]  /*6b00*/  @!P1 FMUL.FTZ R4, R4, R7.reuse ;  /* 0x0000000704049220 */ /* 0x080fe40000410000 */
[----:B------:R-:W-:Y:S02]  /*6b10*/  @!P1 FFMA.FTZ R47, R21, R7, -R11 ;  /* 0x00000007152f9223 */ /* 0x000fe4000001080b */
[-C--:B------:R-:W-:Y:S01]  /*6b20*/  @!P1 FMUL.FTZ R7, R8, R9.reuse ;  /* 0x0000000908079220 */ /* 0x080fe20000410000 */
[----:B------:R-:W-:Y:S01]  /*6b30*/  @!P1 LOP3.LUT R8, R14, 0xffff0000, RZ, 0xc0, !PT ;  /* 0xffff00000e089812 */ /* 0x000fe200078ec0ff */
[----:B------:R-:W-:Y:S01]  /*6b40*/  @!P1 FFMA.FTZ R46, R27, R9, -R28 ;  /* 0x000000091b2e9223 */ /* 0x000fe2000001081c */
[----:B------:R-:W-:Y:S01]  /*6b50*/  @!P1 LOP3.LUT R28, R35, 0xffff0000, RZ, 0xc0, !PT ;  /* 0xffff0000231c9812 */ /* 0x000fe200078ec0ff */
[----:B------:R-:W-:Y:S01]  /*6b60*/  @!P1 IMAD.U32 R11, R15, 0x10000, RZ ;  /* 0x000100000f0b9824 */ /* 0x000fe200078e00ff */
[C---:B------:R-:W-:Y:S01]  /*6b70*/  @!P1 SHF.L.U32 R9, R16.reuse, 0x10, RZ ;  /* 0x0000001010099819 */ /* 0x040fe200000006ff */
[----:B------:R-:W-:Y:S01]  /*6b80*/  @!P1 FMUL.FTZ R35, R17, R33 ;  /* 0x0000002111239220 */ /* 0x000fe20000410000 */
[----:B------:R-:W-:Y:S01]  /*6b90*/  @!P1 LOP3.LUT R16, R16, 0xffff0000, RZ, 0xc0, !PT ;  /* 0xffff000010109812 */ /* 0x000fe200078ec0ff */
[----:B------:R-:W-:Y:S02]  /*6ba0*/  @!P1 FMUL.FTZ R42, R11, R31 ;  /* 0x0000001f0b2a9220 */ /* 0x000fe40000410000 */
[C---:B------:R-:W-:Y:S02]  /*6bb0*/  @!P1 FMUL.FTZ R43, R8.reuse, R28 ;  /* 0x0000001c082b9220 */ /* 0x040fe40000410000 */
[----:B------:R-:W-:Y:S02]  /*6bc0*/  @!P1 FMUL.FTZ R8, R8, R10 ;  /* 0x0000000a08089220 */ /* 0x000fe40000410000 */
[-C--:B------:R-:W-:Y:S01]  /*6bd0*/  @!P1 FFMA.FTZ R45, R32, R9.reuse, -R42 ;  /* 0x00000009202d9223 */ /* 0x080fe2000001082a */
[----:B------:R-:W-:Y:S01]  /*6be0*/  @!P1 F2FP.BF16.PACK_AB R42, R47, R50 ;  /* 0x000000322f2a923e */ /* 0x000fe200000010ff */
[----:B------:R-:W-:Y:S02]  /*6bf0*/  @!P1 FFMA.FTZ R35, R34, R16, -R35 ;  /* 0x0000001022239223 */ /* 0x000fe40000010823 */
[----:B------:R-:W-:Y:S01]  /*6c00*/  @!P1 FFMA.FTZ R10, R30, R10, -R43 ;  /* 0x0000000a1e0a9223 */ /* 0x000fe2000001082b */
[----:B------:R-:W-:Y:S01]  /*6c10*/  @!P1 F2FP.BF16.PACK_AB R43, R51, R52 ;  /* 0x00000034332b923e */ /* 0x000fe200000010ff */
[----:B------:R-:W-:Y:S01]  /*6c20*/  @!P1 FMUL.FTZ R9, R11, R9 ;  /* 0x000000090b099220 */ /* 0x000fe20000410000 */
[----:B------:R-:W-:Y:S01]  /*6c30*/  @!P1 F2FP.BF16.PACK_AB R35, R35, R45 ;  /* 0x0000002d2323923e */ /* 0x000fe200000010ff */
[----:B------:R-:W-:Y:S01]  /*6c40*/  @!P1 IMAD.MOV.U32 R36, RZ, RZ, R42 ;  /* 0x000000ffff249224 */ /* 0x000fe200078e002a */
[----:B------:R-:W-:Y:S01]  /*6c50*/  @!P1 F2FP.BF16.PACK_AB R11, R10, R46 ;  /* 0x0000002e0a0b923e */ /* 0x000fe200000010ff */
[----:B------:R-:W-:Y:S02]  /*6c60*/  @!P1 IMAD.MOV.U32 R37, RZ, RZ, R43 ;  /* 0x000000ffff259224 */ /* 0x000fe400078e002b */
[----:B------:R-:W-:Y:S02]  /*6c70*/  @!P1 IMAD.MOV.U32 R39, RZ, RZ, R35 ;  /* 0x000000ffff279224 */ /* 0x000fe400078e0023 */
[----:B------:R-:W-:Y:S02]  /*6c80*/  @!P1 IMAD.MOV.U32 R38, RZ, RZ, R11 ;  /* 0x000000ffff269224 */ /* 0x000fe400078e000b */
[----:B------:R-:W-:Y:S02]  /*6c90*/  @!P1 FFMA.FTZ R4, R20, R21, R4 ;  /* 0x0000001514049223 */ /* 0x000fe40000010004 */
[----:B------:R-:W-:Y:S01]  /*6ca0*/  @!P1 FFMA.FTZ R5, R22, R23, R5 ;  /* 0x0000001716059223 */ /* 0x000fe20000010005 */
[----:B------:R1:W-:Y:S01]  /*6cb0*/  ST.E.128 [R48.64], R36 ;  /* 0x0000002430007985 */ /* 0x0003e2000c101d08 */
[----:B------:R-:W-:Y:S01]  /*6cc0*/  @!P1 FFMA.FTZ R6, R24, R25, R6 ;  /* 0x0000001918069223 */ /* 0x000fe20000010006 */
[----:B------:R-:W-:Y:S01]  /*6cd0*/  @!P1 F2FP.BF16.PACK_AB R4, R4, R3 ;  /* 0x000000030404923e */ /* 0x000fe200000010ff */
[----:B------:R-:W-:Y:S02]  /*6ce0*/  @!P1 FFMA.FTZ R7, R26, R27, R7 ;  /* 0x0000001b1a079223 */ /* 0x000fe40000010007 */
[----:B------:R-:W-:Y:S01]  /*6cf0*/  @!P1 FMUL.FTZ R10, R17, R16 ;  /* 0x00000010110a9220 */ /* 0x000fe20000410000 */
[----:B------:R-:W-:Y:S01]  /*6d00*/  @!P1 F2FP.BF16.PACK_AB R5, R6, R5 ;  /* 0x000000050605923e */ /* 0x000fe200000010ff */
[----:B------:R-:W-:Y:S01]  /*6d10*/  @!P1 FFMA.FTZ R8, R28, R30, R8 ;  /* 0x0000001e1c089223 */ /* 0x000fe20000010008 */
[----:B------:R-:W-:Y:S01]  /*6d20*/  @!P1 MOV R12, R4 ;  /* 0x00000004000c9202 */ /* 0x000fe20000000f00 */
[----:B------:R-:W-:Y:S02]  /*6d30*/  @!P1 FFMA.FTZ R9, R31, R32, R9 ;  /* 0x000000201f099223 */ /* 0x000fe40000010009 */
[----:B------:R-:W-:Y:S01]  /*6d40*/  @!P1 FFMA.FTZ R10, R33, R34, R10 ;  /* 0x00000022210a9223 */ /* 0x000fe2000001000a */
[----:B------:R-:W-:Y:S01]  /*6d50*/  @!P1 F2FP.BF16.PACK_AB R7, R8, R7 ;  /* 0x000000070807923e */ /* 0x000fe200000010ff */
[----:B------:R-:W-:Y:S03]  /*6d60*/  @!P1 IMAD.MOV.U32 R13, RZ, RZ, R5 ;  /* 0x000000ffff0d9224 */ /* 0x000fe600078e0005 */
[----:B------:R-:W-:Y:S01]  /*6d70*/  @!P1 F2FP.BF16.PACK_AB R3, R10, R9 ;  /* 0x000000090a03923e */ /* 0x000fe200000010ff */
[----:B------:R-:W-:Y:S04]  /*6d80*/  @!P1 IMAD.MOV.U32 R14, RZ, RZ, R7 ;  /* 0x000000ffff0e9224 */ /* 0x000fe800078e0007 */
[----:B------:R-:W-:Y:S01]  /*6d90*/  @!P1 IMAD.MOV.U32 R15, RZ, RZ, R3 ;  /* 0x000000ffff0f9224 */ /* 0x000fe200078e0003 */
[----:B------:R-:W-:-:S05]  /*6da0*/  @P0 BRA `(.L_x_254) ;  /* 0x000003c000000947 */ /* 0x000fca0003800000 */
[C---:B------:R-:W-:Y:S04]  /*6db0*/  LEA R4, P0, R44.reuse, R40, 0x1 ;  /* 0x000000282c047211 */ /* 0x040fe800078008ff */
[----:B------:R-:W-:Y:S05]  /*6dc0*/  LEA.HI.X.SX32 R5, R44, R41, 0x1, P0 ;  /* 0x000000292c057211 */ /* 0x000fea00000f0eff */
[----:B------:R2:W-:Y:S01]  /*6dd0*/  ST.E.128 [R4.64], R12 ;  /* 0x0000000c04007985 */ /* 0x0005e2000c101d08 */
[----:B------:R-:W-:-:S05]  /*6de0*/  BRA `(.L_x_254) ;  /* 0x0000038000007947 */ /* 0x000fca0003800000 */
.L_x_238:
[----:B------:R1:W2:Y:S01]  /*6df0*/  SHFL.IDX PT, R5, R71, RZ, 0x1c1f ;  /* 0x001c1fff47057589 */ /* 0x0002a200000e0000 */
[----:B------:R-:W-:Y:S01]  /*6e00*/  IMAD R3, R29, -0x50, R2 ;  /* 0xffffffb01d037824 */ /* 0x000fe200078e0202 */
[----:B------:R-:W-:Y:S02]  /*6e10*/  BSSY B0, `(.L_x_261) ;  /* 0x0000013000007945 */ /* 0x000fe40003800000 */
[----:B------:R1:W3:Y:S02]  /*6e20*/  SHFL.IDX PT, R4, R74, RZ, 0x1c1f ;  /* 0x001c1fff4a047589 */ /* 0x0002e400000e0000 */
[----:B------:R-:W-:Y:S04]  /*6e30*/  IMNMX R3, R3, 0x50, PT ;  /* 0x0000005003037817 */ /* 0x000fe80003800200 */
[----:B------:R-:W-:Y:S04]  /*6e40*/  IADD3 R3, -R93, R3, RZ ;  /* 0x000000035d037210 */ /* 0x000fe80007ffe1ff */
[----:B------:R-:W-:Y:S11]  /*6e50*/  ISETP.GE.AND P0, PT, R3, 0x1, PT ;  /* 0x000000010300780c */ /* 0x000ff60003f06270 */
[----:B------:R-:W-:Y:S02]  /*6e60*/  @!UPT UIADD3 URZ, URZ, URZ, URZ ;  /* 0x0000003f3f3ff290 */ /* 0x000fe4000fffe03f */
[----:B------:R-:W-:-:S05]  /*6e70*/  @!P0 BRA `(.L_x_262) ;  /* 0x000000c000008947 */ /* 0x000fca0003800000 */
[C---:B-12---:R-:W-:Y:S11]  /*6e80*/  ISETP.GE.AND P1, PT, R84.reuse, c[0x0][0x1d4], PT ;  /* 0x0000750054007a0c */ /* 0x046ff60003f26270 */
[----:B------:R-:W-:Y:S02]  /*6e90*/  @!UPT UIADD3 URZ, URZ, URZ, URZ ;  /* 0x0000003f3f3ff290 */ /* 0x000fe4000fffe03f */
[----:B------:R-:W1:Y:S01]  /*6ea0*/  @!P1 LDS.128 R8, [R248+0x2800] ;  /* 0x00280000f8089984 */ /* 0x000e620000000c00 */
[CC--:B---3--:R-:W-:Y:S04]  /*6eb0*/  @!P1 LEA R6, P0, R84.reuse, R4.reuse, 0x1 ;  /* 0x0000000454069211 */ /* 0x0c8fe800078008ff */
[-C--:B------:R-:W-:Y:S02]  /*6ec0*/  @!P1 LEA.HI.X R7, R84, R5.reuse, R85, 0x1, P0 ;  /* 0x0000000554079211 */ /* 0x080fe400000f0c55 */
[C---:B------:R-:W-:Y:S11]  /*6ed0*/  ISETP.GE.AND P0, PT, R208.reuse, c[0x0][0x1d4], PT ;  /* 0x00007500d0007a0c */ /* 0x040ff60003f06270 */
[----:B------:R-:W-:Y:S02]  /*6ee0*/  @!UPT UIADD3 URZ, URZ, URZ, URZ ;  /* 0x0000003f3f3ff290 */ /* 0x000fe4000fffe03f */
[C---:B------:R-:W-:Y:S04]  /*6ef0*/  @!P0 LEA R4, P2, R208.reuse, R4, 0x1 ;  /* 0x00000004d0048211 */ /* 0x040fe800078408ff */
[----:B------:R-:W-:Y:S01]  /*6f00*/  @!P0 LEA.HI.X R5, R208, R5, R250, 0x1, P2 ;  /* 0x00000005d0058211 */ /* 0x000fe200010f0cfa */
[----:B-1----:R-:W-:Y:S04]  /*6f10*/  @!P1 ST.E.128 [R6.64], R8 ;  /* 0x0000000806009985 */ /* 0x002fe8000c101d08 */
[----:B------:R-:W1:Y:S04]  /*6f20*/  @!P0 LDS.128 R8, [R249+0x2800] ;  /* 0x00280000f9088984 */ /* 0x000e680000000c00 */
[----:B-1----:R1:W-:Y:S02]  /*6f30*/  @!P0 ST.E.128 [R4.64], R8 ;  /* 0x0000000804008985 */ /* 0x0023e4000c101d08 */
.L_x_262:
[----:B-12---:R-:W-:Y:S05]  /*6f40*/  BSYNC B0 ;  /* 0x0000000000007941 */ /* 0x006fea0003800000 */
.L_x_261:
[----:B------:R1:W2:Y:S01]  /*6f50*/  SHFL.IDX PT, R5, R71, 0x1, 0x1c1f ;  /* 0x003c1f0047057f89 */ /* 0x0002a200000e0000 */
[----:B------:R-:W-:Y:S01]  /*6f60*/  ISETP.GE.AND P0, PT, R3, 0x21, PT ;  /* 0x000000210300780c */ /* 0x000fe20003f06270 */
[----:B------:R-:W-:Y:S02]  /*6f70*/  BSSY B0, `(.L_x_263) ;  /* 0x000000f000007945 */ /* 0x000fe40003800000 */
[----:B---3--:R1:W3:Y:S10]  /*6f80*/  SHFL.IDX PT, R4, R74, 0x1, 0x1c1f ;  /* 0x003c1f004a047f89 */ /* 0x0082f400000e0000 */
[----:B------:R-:W-:-:S05]  /*6f90*/  @!P0 BRA `(.L_x_264) ;  /* 0x000000c000008947 */ /* 0x000fca0003800000 */
[C---:B------:R-:W-:Y:S11]  /*6fa0*/  ISETP.GE.AND P1, PT, R84.reuse, c[0x0][0x1d4], PT ;  /* 0x0000750054007a0c */ /* 0x040ff60003f26270 */
[----:B------:R-:W-:Y:S02]  /*6fb0*/  @!UPT UIADD3 URZ, URZ, URZ, URZ ;  /* 0x0000003f3f3ff290 */ /* 0x000fe4000fffe03f */
[----:B------:R-:W4:Y:S01]  /*6fc0*/  @!P1 LDS.128 R8, [R248+0x3800] ;  /* 0x00380000f8089984 */ /* 0x000f220000000c00 */
[CC--:B---3--:R-:W-:Y:S04]  /*6fd0*/  @!P1 LEA R6, P0, R84.reuse, R4.reuse, 0x1 ;  /* 0x0000000454069211 */ /* 0x0c8fe800078008ff */
[-C--:B--2---:R-:W-:Y:S02]  /*6fe0*/  @!P1 LEA.HI.X R7, R84, R5.reuse, R85, 0x1, P0 ;  /* 0x0000000554079211 */ /* 0x084fe400000f0c55 */
[C---:B------:R-:W-:Y:S11]  /*6ff0*/  ISETP.GE.AND P0, PT, R208.reuse, c[0x0][0x1d4], PT ;  /* 0x00007500d0007a0c */ /* 0x040ff60003f06270 */
[----:B------:R-:W-:Y:S02]  /*7000*/  @!UPT UIADD3 URZ, URZ, URZ, URZ ;  /* 0x0000003f3f3ff290 */ /* 0x000fe4000fffe03f */
[C---:B------:R-:W-:Y:S04]  /*7010*/  @!P0 LEA R4, P2, R208.reuse, R4, 0x1 ;  /* 0x00000004d0048211 */ /* 0x040fe800078408ff */
[----:B------:R-:W-:Y:S01]  /*7020*/  @!P0 LEA.HI.X R5, R208, R5, R250, 0x1, P2 ;  /* 0x00000005d0058211 */ /* 0x000fe200010f0cfa */
[----:B----4-:R-:W-:Y:S04]  /*7030*/  @!P1 ST.E.128 [R6.64], R8 ;  /* 0x0000000806009985 */ /* 0x010fe8000c101d08 */
[----:B------:R-:W2:Y:S04]  /*7040*/  @!P0 LDS.128 R8, [R249+0x3800] ;  /* 0x00380000f9088984 */ /* 0x000ea80000000c00 */
[----:B--2---:R2:W-:Y:S02]  /*7050*/  @!P0 ST.E.128 [R4.64], R8 ;  /* 0x0000000804008985 */ /* 0x0045e4000c101d08 */
.L_x_264:
[----:B------:R-:W-:Y:S05]  /*7060*/  BSYNC B0 ;  /* 0x0000000000007941 */ /* 0x000fea0003800000 */
.L_x_263:
[----:B--2---:R2:W4:Y:S01]  /*7070*/  SHFL.IDX PT, R5, R71, 0x2, 0x1c1f ;  /* 0x005c1f0047057f89 */ /* 0x00452200000e0000 */
[----:B------:R-:W-:Y:S03]  /*7080*/  ISETP.GE.AND P0, PT, R3, 0x41, PT ;  /* 0x000000410300780c */ /* 0x000fe60003f06270 */
[----:B---3--:R2:W3:Y:S10]  /*7090*/  SHFL.IDX PT, R4, R74, 0x2, 0x1c1f ;  /* 0x005c1f004a047f89 */ /* 0x0084f400000e0000 */
[----:B------:R-:W-:-:S05]  /*70a0*/  @!P0 BRA `(.L_x_254) ;  /* 0x000000c000008947 */ /* 0x000fca0003800000 */
[C---:B------:R-:W-:Y:S11]  /*70b0*/  ISETP.GE.AND P1, PT, R84.reuse, c[0x0][0x1d4], PT ;  /* 0x0000750054007a0c */ /* 0x040ff60003f26270 */
[----:B------:R-:W-:Y:S02]  /*70c0*/  @!UPT UIADD3 URZ, URZ, URZ, URZ ;  /* 0x0000003f3f3ff290 */ /* 0x000fe4000fffe03f */
[----:B------:R-:W5:Y:S01]  /*70d0*/  @!P1 LDS.128 R8, [R248+0x4800] ;  /* 0x00480000f8089984 */ /* 0x000f620000000c00 */
[CC--:B---3--:R-:W-:Y:S04]  /*70e0*/  @!P1 LEA R6, P0, R84.reuse, R4.reuse, 0x1 ;  /* 0x0000000454069211 */ /* 0x0c8fe800078008ff */
[-C--:B----4-:R-:W-:Y:S02]  /*70f0*/  @!P1 LEA.HI.X R7, R84, R5.reuse, R85, 0x1, P0 ;  /* 0x0000000554079211 */ /* 0x090fe400000f0c55 */
[C---:B------:R-:W-:Y:S11]  /*7100*/  ISETP.GE.AND P0, PT, R208.reuse, c[0x0][0x1d4], PT ;  /* 0x00007500d0007a0c */ /* 0x040ff60003f06270 */
[----:B------:R-:W-:Y:S02]  /*7110*/  @!UPT UIADD3 URZ, URZ, URZ, URZ ;  /* 0x0000003f3f3ff290 */ /* 0x000fe4000fffe03f */
[C---:B------:R-:W-:Y:S04]  /*7120*/  @!P0 LEA R4, P2, R208.reuse, R4, 0x1 ;  /* 0x00000004d0048211 */ /* 0x040fe800078408ff */
[----:B------:R-:W-:Y:S01]  /*7130*/  @!P0 LEA.HI.X R5, R208, R5, R250, 0x1, P2 ;  /* 0x00000005d0058211 */ /* 0x000fe200010f0cfa */
[----:B-----5:R-:W-:Y:S04]  /*7140*/  @!P1 ST.E.128 [R6.64], R8 ;  /* 0x0000000806009985 */ /* 0x020fe8000c101d08 */
[----:B------:R-:W3:Y:S04]  /*7150*/  @!P0 LDS.128 R8, [R249+0x4800] ;  /* 0x00480000f9088984 */ /* 0x000ee80000000c00 */
[----:B---3--:R3:W-:Y:S02]  /*7160*/  @!P0 ST.E.128 [R4.64], R8 ;  /* 0x0000000804008985 */ /* 0x0087e4000c101d08 */
.L_x_254:
[----:B------:R-:W-:Y:S05]  /*7170*/  BSYNC B2 ;  /* 0x0000000000027941 */ /* 0x000fea0003800000 */
.L_x_237:
[C---:B------:R-:W-:Y:S01]  /*7180*/  IMAD R18, R29.reuse, -0x50, RZ ;  /* 0xffffffb01d127824 */ /* 0x040fe200078e02ff */
[----:B------:R-:W-:Y:S01]  /*7190*/  BSSY B0, `(.L_x_265) ;  /* 0x0000064000007945 */ /* 0x000fe20003800000 */
[----:B------:R-:W-:Y:S04]  /*71a0*/  IMAD.WIDE R6, R29, 0x50, R108 ;  /* 0x000000501d067825 */ /* 0x000fe800078e026c */
[----:B------:R-:W-:Y:S05]  /*71b0*/  IMAD.IADD R3, R107, 0x1, R18 ;  /* 0x000000016b037824 */ /* 0x000fea00078e0212 */
[C---:B------:R-:W-:Y:S02]  /*71c0*/  ISETP.GE.AND P3, PT, R3.reuse, 0x11, PT ;  /* 0x000000110300780c */ /* 0x040fe40003f66270 */
[C---:B------:R-:W-:Y:S02]  /*71d0*/  ISETP.GE.AND P2, PT, R3.reuse, 0x21, PT ;  /* 0x000000210300780c */ /* 0x040fe40003f46270 */
[C---:B------:R-:W-:Y:S09]  /*71e0*/  ISETP.GE.AND P1, PT, R3.reuse, 0x31, PT ;  /* 0x000000310300780c */ /* 0x040ff20003f26270 */
[C---:B--23--:R-:W-:Y:S04]  /*71f0*/  @P3 IADD3 R8, P0, R6.reuse, 0x10, RZ ;  /* 0x0000001006083810 */ /* 0x04cfe80007f1e0ff */
[-C--:B------:R-:W-:Y:S02]  /*7200*/  @P3 IADD3.X R10, RZ, R7.reuse, RZ, P0, !PT ;  /* 0x00000007ff0a3210 */ /* 0x080fe400007fe4ff */
[C---:B------:R-:W-:Y:S05]  /*7210*/  @P2 IADD3 R9, P0, R6.reuse, 0x20, RZ ;  /* 0x0000002006092810 */ /* 0x040fea0007f1e0ff */
[--C-:B------:R-:W-:Y:S01]  /*7220*/  @P2 IMAD.X R11, RZ, RZ, R7.reuse, P0 ;  /* 0x000000ffff0b2224 */ /* 0x100fe200000e0607 */
[C---:B------:R-:W-:Y:S04]  /*7230*/  @P1 IADD3 R16, P0, R6.reuse, 0x30, RZ ;  /* 0x0000003006101810 */ /* 0x040fe80007f1e0ff */
[----:B------:R-:W-:Y:S02]  /*7240*/  @P1 IADD3.X R19, RZ, R7, RZ, P0, !PT ;  /* 0x00000007ff131210 */ /* 0x000fe400007fe4ff */
[C---:B------:R-:W-:Y:S11]  /*7250*/  ISETP.GE.AND P0, PT, R3.reuse, 0x41, PT ;  /* 0x000000410300780c */ /* 0x040ff60003f06270 */
[----:B------:R-:W-:Y:S02]  /*7260*/  @!UPT UIADD3 URZ, URZ, URZ, URZ ;  /* 0x0000003f3f3ff290 */ /* 0x000fe4000fffe03f */
[C---:B------:R-:W-:Y:S05]  /*7270*/  @P0 IADD3 R17, P4, R6.reuse, 0x40, RZ ;  /* 0x0000004006110810 */ /* 0x040fea0007f9e0ff */
[----:B------:R-:W-:Y:S01]  /*7280*/  @P0 IMAD.X R20, RZ, RZ, R7, P4 ;  /* 0x000000ffff140224 */ /* 0x000fe200020e0607 */
[----:B------:R-:W-:Y:S11]  /*7290*/  ISETP.GE.AND P4, PT, R3, 0x1, PT ;  /* 0x000000010300780c */ /* 0x000ff60003f86270 */
[----:B------:R-:W-:Y:S02]  /*72a0*/  @!UPT UIADD3 URZ, URZ, URZ, URZ ;  /* 0x0000003f3f3ff290 */ /* 0x000fe4000fffe03f */
[----:B------:R-:W-:Y:S01]  /*72b0*/  @P4 IMAD R3, R7, c[0x0][0x258], RZ ;  /* 0x0000960007034a24 */ /* 0x000fe200078e02ff */
[----:B------:R-:W-:Y:S01]  /*72c0*/  @P4 MOV R4, R78 ;  /* 0x0000004e00044202 */ /* 0x000fe20000000f00 */
[----:B----4-:R-:W-:Y:S02]  /*72d0*/  @P4 IMAD.MOV.U32 R5, RZ, RZ, R80 ;  /* 0x000000ffff054224 */ /* 0x010fe400078e0050 */
[C---:B------:R-:W-:Y:S02]  /*72e0*/  @P4 IMAD R3, R6.reuse, c[0x0][0x25c], R3 ;  /* 0x0000970006034a24 */ /* 0x040fe400078e0203 */
[----:B------:R-:W-:Y:S05]  /*72f0*/  @P4 IMAD.WIDE.U32 R4, R6, c[0x0][0x258], R4 ;  /* 0x0000960006044a25 */ /* 0x000fea00078e0004 */
[C---:B------:R-:W-:Y:S02]  /*7300*/  @P4 LEA R14, P5, R4.reuse, c[0x0][0x250], 0x1 ;  /* 0x00009400040e4a11 */ /* 0x040fe400078a08ff */
[----:B------:R-:W-:Y:S02]  /*7310*/  @P4 IADD3 R3, R5, R3, RZ ;  /* 0x0000000305034210 */ /* 0x000fe40007ffe0ff */
[----:B------:R-:W-:Y:S02]  /*7320*/  @P3 MOV R5, R80 ;  /* 0x0000005000053202 */ /* 0x000fe40000000f00 */
[----:B------:R-:W-:Y:S01]  /*7330*/  @P4 LEA.HI.X R15, R4, c[0x0][0x254], R3, 0x1, P5 ;  /* 0x00009500040f4a11 */ /* 0x000fe200028f0c03 */
[----:B------:R-:W-:Y:S02]  /*7340*/  @P3 IMAD R3, R10, c[0x0][0x258], RZ ;  /* 0x000096000a033a24 */ /* 0x000fe400078e02ff */
[----:B------:R-:W-:Y:S02]  /*7350*/  @P3 IMAD.MOV.U32 R4, RZ, RZ, R78 ;  /* 0x000000ffff043224 */ /* 0x000fe400078e004e */
[----:B------:R-:W-:Y:S01]  /*7360*/  @!PT LDS RZ, [RZ] ;  /* 0x00000000fffff984 */ /* 0x000fe20000000800 */
[----:B------:R-:W-:Y:S01]  /*7370*/  @!PT LDS RZ, [RZ] ;  /* 0x00000000fffff984 */ /* 0x000fe20000000800 */
[----:B------:R-:W-:Y:S01]  /*7380*/  @!PT LDS RZ, [RZ] ;  /* 0x00000000fffff984 */ /* 0x000fe20000000800 */
[----:B------:R2:W-:Y:S01]  /*7390*/  @P4 LDGSTS.E.BYPASS.LTC128B.128 [R209+0x100], [R14.64], !P6 ;  /* 0x001000000ed14fae */ /* 0x0005e2000f101d48 */
[C---:B------:R-:W-:Y:S02]  /*73a0*/  @P3 IMAD R3, R8.reuse, c[0x0][0x25c], R3 ;  /* 0x0000970008033a24 */ /* 0x040fe400078e0203 */
[----:B------:R-:W-:Y:S04]  /*73b0*/  @P3 IMAD.WIDE.U32 R4, R8, c[0x0][0x258], R4 ;  /* 0x0000960008043a25 */ /* 0x000fe800078e0004 */
[----:B------:R-:W-:Y:S01]  /*73c0*/  @P3 IMAD.IADD R3, R5, 0x1, R3 ;  /* 0x0000000105033824 */ /* 0x000fe200078e0203 */
[C---:B------:R-:W-:Y:S01]  /*73d0*/  @P3 LEA R12, P5, R4.reuse, c[0x0][0x250], 0x1 ;  /* 0x00009400040c3a11 */ /* 0x040fe200078a08ff */
[----:B------:R-:W-:Y:S03]  /*73e0*/  @P2 IMAD.MOV.U32 R5, RZ, RZ, R80 ;  /* 0x000000ffff052224 */ /* 0x000fe600078e0050 */
[----:B------:R-:W-:Y:S01]  /*73f0*/  @P3 LEA.HI.X R13, R4, c[0x0][0x254], R3, 0x1, P5 ;  /* 0x00009500040d3a11 */ /* 0x000fe200028f0c03 */
[----:B------:R-:W-:Y:S01]  /*7400*/  @P2 IMAD R3, R11, c[0x0][0x258], RZ ;  /* 0x000096000b032a24 */ /* 0x000fe200078e02ff */
[----:B------:R-:W-:Y:S03]  /*7410*/  @P2 MOV R4, R78 ;  /* 0x0000004e00042202 */ /* 0x000fe60000000f00 */
[----:B------:R2:W-:Y:S01]  /*7420*/  @P3 LDGSTS.E.BYPASS.LTC128B.128 [R209+0x900], [R12.64], !P6 ;  /* 0x009000000cd13fae */ /* 0x0005e2000f101d48 */
[C---:B------:R-:W-:Y:S02]  /*7430*/  @P2 IMAD R3, R9.reuse, c[0x0][0x25c], R3 ;  /* 0x0000970009032a24 */ /* 0x040fe400078e0203 */
[----:B------:R-:W-:Y:S05]  /*7440*/  @P2 IMAD.WIDE.U32 R4, R9, c[0x0][0x258], R4 ;  /* 0x0000960009042a25 */ /* 0x000fea00078e0004 */
[C---:B------:R-:W-:Y:S02]  /*7450*/  @P2 LEA R10, P5, R4.reuse, c[0x0][0x250], 0x1 ;  /* 0x00009400040a2a11 */ /* 0x040fe400078a08ff */
[----:B------:R-:W-:Y:S02]  /*7460*/  @P2 IADD3 R3, R5, R3, RZ ;  /* 0x0000000305032210 */ /* 0x000fe40007ffe0ff */
[----:B------:R-:W-:Y:S02]  /*7470*/  @P1 MOV R5, R80 ;  /* 0x0000005000051202 */ /* 0x000fe40000000f00 */
[----:B------:R-:W-:Y:S01]  /*7480*/  @P2 LEA.HI.X R11, R4, c[0x0][0x254], R3, 0x1, P5 ;  /* 0x00009500040b2a11 */ /* 0x000fe200028f0c03 */
[----:B------:R-:W-:Y:S02]  /*7490*/  @P1 IMAD.MOV.U32 R4, RZ, RZ, R78 ;  /* 0x000000ffff041224 */ /* 0x000fe400078e004e */
[----:B------:R-:W-:Y:S02]  /*74a0*/  @P1 IMAD R3, R19, c[0x0][0x258], RZ ;  /* 0x0000960013031a24 */ /* 0x000fe400078e02ff */
[----:B------:R2:W-:Y:S01]  /*74b0*/  @P2 LDGSTS.E.BYPASS.LTC128B.128 [R209+0x1100], [R10.64], !P6 ;  /* 0x011000000ad12fae */ /* 0x0005e2000f101d48 */
[C---:B------:R-:W-:Y:S04]  /*74c0*/  @P1 IMAD.WIDE.U32 R4, R16.reuse, c[0x0][0x258], R4 ;  /* 0x0000960010041a25 */ /* 0x040fe800078e0004 */
[----:B------:R-:W-:Y:S01]  /*74d0*/  @P1 IMAD R3, R16, c[0x0][0x25c], R3 ;  /* 0x0000970010031a24 */ /* 0x000fe200078e0203 */
[C---:B------:R-:W-:Y:S03]  /*74e0*/  @P1 LEA R6, P5, R4.reuse, c[0x0][0x250], 0x1 ;  /* 0x0000940004061a11 */ /* 0x040fe600078a08ff */
[----:B------:R-:W-:Y:S02]  /*74f0*/  @P1 IMAD.IADD R3, R5, 0x1, R3 ;  /* 0x0000000105031824 */ /* 0x000fe400078e0203 */
        /* <DEDUP_REMOVED lines=8> */
[----:B------:R-:W-:Y:S04]  /*7580*/  @P0 IADD3 R3, R5, R3, RZ ;  /* 0x0000000305030210 */ /* 0x000fe80007ffe0ff */
[----:B------:R-:W-:Y:S01]  /*7590*/  @P0 LEA.HI.X R9, R4, c[0x0][0x254], R3, 0x1, P5 ;  /* 0x0000950004090a11 */ /* 0x000fe200028f0c03 */
[----:B------:R-:W-:Y:S02]  /*75a0*/  IMAD R3, R89, c[0x0][0x208], RZ ;  /* 0x0000820059037a24 */ /* 0x000fe400078e02ff */
[C---:B------:R-:W-:Y:S02]  /*75b0*/  IMAD.WIDE.U32 R4, R76.reuse, c[0x0][0x208], RZ ;  /* 0x000082004c047a25 */ /* 0x040fe400078e00ff */
[----:B------:R2:W-:Y:S02]  /*75c0*/  @P0 LDGSTS.E.BYPASS.LTC128B.128 [R209+0x2100], [R8.64], !P6 ;  /* 0x0210000008d10fae */ /* 0x0005e4000f101d48 */
[----:B------:R-:W-:Y:S04]  /*75d0*/  IMAD R3, R76, c[0x0][0x20c], R3 ;  /* 0x000083004c037a24 */ /* 0x000fe800078e0203 */
[----:B------:R-:W-:Y:S01]  /*75e0*/  IMAD.IADD R5, R5, 0x1, R3 ;  /* 0x0000000105057824 */ /* 0x000fe200078e0203 */
[----:B------:R-:W0:Y:S01]  /*75f0*/  LDGDEPBAR ;  /* 0x00000000000079af */ /* 0x000e220000000000 */
[----:B---3--:R-:W-:Y:S02]  /*7600*/  IMAD R6, R92, c[0x0][0x218], RZ ;  /* 0x000086005c067a24 */ /* 0x008fe400078e02ff */
[C---:B------:R-:W-:Y:S04]  /*7610*/  IMAD.WIDE.U32 R4, R75.reuse, c[0x0][0x218], R4 ;  /* 0x000086004b047a25 */ /* 0x040fe800078e0004 */
[----:B------:R-:W-:Y:S01]  /*7620*/  IMAD R6, R75, c[0x0][0x21c], R6 ;  /* 0x000087004b067a24 */ /* 0x000fe200078e0206 */
[----:B------:R-:W-:Y:S04]  /*7630*/  IADD3 R3, P0, R116, R4, RZ ;  /* 0x0000000474037210 */ /* 0x000fe80007f1e0ff */
[----:B------:R-:W-:Y:S02]  /*7640*/  IADD3.X R4, R126, R5, R6, P0, !PT ;  /* 0x000000057e047210 */ /* 0x000fe400007fe406 */
[C---:B------:R-:W-:Y:S04]  /*7650*/  LEA R5, P0, R3.reuse, c[0x0][0x1f8], 0x1 ;  /* 0x00007e0003057a11 */ /* 0x040fe800078008ff */
[----:B------:R-:W-:Y:S01]  /*7660*/  LEA.HI.X R4, R3, c[0x0][0x1fc], R4, 0x1, P0 ;  /* 0x00007f0003047a11 */ /* 0x000fe200000f0c04 */
[----:B------:R2:W3:Y:S01]  /*7670*/  SHFL.IDX PT, R6, R5, RZ, 0x1c1f ;  /* 0x001c1fff05067589 */ /* 0x0004e200000e0000 */
[----:B------:R-:W-:Y:S04]  /*7680*/  IADD3 R3, R18, R2, RZ ;  /* 0x0000000212037210 */ /* 0x000fe80007ffe0ff */
[----:B------:R-:W-:Y:S01]  /*7690*/  IMNMX R3, R3, 0x50, PT ;  /* 0x0000005003037817 */ /* 0x000fe20003800200 */
[----:B------:R-:W-:Y:S04]  /*76a0*/  DEPBAR.LE SB0, 0x0 ;  /* 0x000080000000791a */ /* 0x000fe80000000000 */
[----:B------:R2:W4:Y:S01]  /*76b0*/  SHFL.IDX PT, R7, R4, RZ, 0x1c1f ;  /* 0x001c1fff04077589 */ /* 0x00052200000e0000 */
[----:B------:R-:W-:Y:S06]  /*76c0*/  IMAD.IADD R3, R3, 0x1, -R93 ;  /* 0x0000000103037824 */ /* 0x000fec00078e0a5d */
[----:B------:R-:W-:Y:S01]  /*76d0*/  BAR.SYNC.DEFER_BLOCKING 0x0 ;  /* 0x0000000000007b1d */ /* 0x000fe20000010000 */
[----:B------:R-:W-:Y:S11]  /*76e0*/  ISETP.GE.AND P0, PT, R3, 0x1, PT ;  /* 0x000000010300780c */ /* 0x000ff60003f06270 */
[----:B------:R-:W-:Y:S02]  /*76f0*/  @!UPT UIADD3 URZ, URZ, URZ, URZ ;  /* 0x0000003f3f3ff290 */ /* 0x000fe4000fffe03f */
[----:B------:R-:W-:-:S05]  /*7700*/  @!P0 BRA `(.L_x_266) ;  /* 0x000000c000008947 */ /* 0x000fca0003800000 */
[C---:B---3--:R-:W-:Y:S11]  /*7710*/  ISETP.GE.AND P1, PT, R84.reuse, c[0x0][0x1d4], PT ;  /* 0x0000750054007a0c */ /* 0x048ff60003f26270 */
[----:B------:R-:W-:Y:S02]  /*7720*/  @!UPT UIADD3 URZ, URZ, URZ, URZ ;  /* 0x0000003f3f3ff290 */ /* 0x000fe4000fffe03f */
[----:B--2---:R-:W2:Y:S01]  /*7730*/  @!P1 LDS.128 R12, [R248] ;  /* 0x00000000f80c9984 */ /* 0x004ea20000000c00 */
[CC--:B------:R-:W-:Y:S04]  /*7740*/  @!P1 LEA R8, P0, R84.reuse, R6.reuse, 0x1 ;  /* 0x0000000654089211 */ /* 0x0c0fe800078008ff */
[-C--:B----4-:R-:W-:Y:S02]  /*7750*/  @!P1 LEA.HI.X R9, R84, R7.reuse, R85, 0x1, P0 ;  /* 0x0000000754099211 */ /* 0x090fe400000f0c55 */
[C---:B------:R-:W-:Y:S11]  /*7760*/  ISETP.GE.AND P0, PT, R208.reuse, c[0x0][0x1d4], PT ;  /* 0x00007500d0007a0c */ /* 0x040ff60003f06270 */
[----:B------:R-:W-:Y:S02]  /*7770*/  @!UPT UIADD3 URZ, URZ, URZ, URZ ;  /* 0x0000003f3f3ff290 */ /* 0x000fe4000fffe03f */
[C---:B------:R-:W-:Y:S04]  /*7780*/  @!P0 LEA R6, P2, R208.reuse, R6, 0x1 ;  /* 0x00000006d0068211 */ /* 0x040fe800078408ff */
[----:B------:R-:W-:Y:S01]  /*7790*/  @!P0 LEA.HI.X R7, R208, R7, R250, 0x1, P2 ;  /* 0x00000007d0078211 */ /* 0x000fe200010f0cfa */
[----:B--2---:R-:W-:Y:S04]  /*77a0*/  @!P1 ST.E.128 [R8.64], R12 ;  /* 0x0000000c08009985 */ /* 0x004fe8000c101d08 */
[----:B------:R-:W2:Y:S04]  /*77b0*/  @!P0 LDS.128 R8, [R249] ;  /* 0x00000000f9088984 */ /* 0x000ea80000000c00 */
[----:B--2---:R2:W-:Y:S02]  /*77c0*/  @!P0 ST.E.128 [R6.64], R8 ;  /* 0x0000000806008985 */ /* 0x0045e4000c101d08 */
.L_x_266:
[----:B---3--:R-:W-:Y:S05]  /*77d0*/  BSYNC B0 ;  /* 0x0000000000007941 */ /* 0x008fea0003800000 */
.L_x_265:
[----:B--2-4-:R2:W3:Y:S01]  /*77e0*/  SHFL.IDX PT, R7, R4, 0x1, 0x1c1f ;  /* 0x003c1f0004077f89 */ /* 0x0144e200000e0000 */
[----:B------:R-:W-:Y:S01]  /*77f0*/  ISETP.GE.AND P0, PT, R3, 0x21, PT ;  /* 0x000000210300780c */ /* 0x000fe20003f06270 */
[----:B------:R-:W-:Y:S02]  /*7800*/  BSSY B0, `(.L_x_267) ;  /* 0x000000f000007945 */ /* 0x000fe40003800000 */
[----:B------:R2:W4:Y:S10]  /*7810*/  SHFL.IDX PT, R6, R5, 0x1, 0x1c1f ;  /* 0x003c1f0005067f89 */ /* 0x00053400000e0000 */
[----:B------:R-:W-:-:S05]  /*7820*/  @!P0 BRA `(.L_x_268) ;  /* 0x000000c000008947 */ /* 0x000fca0003800000 */
[C---:B------:R-:W-:Y:S11]  /*7830*/  ISETP.GE.AND P1, PT, R84.reuse, c[0x0][0x1d4], PT ;  /* 0x0000750054007a0c */ /* 0x040ff60003f26270 */
[----:B------:R-:W-:Y:S02]  /*7840*/  @!UPT UIADD3 URZ, URZ, URZ, URZ ;  /* 0x0000003f3f3ff290 */ /* 0x000fe4000fffe03f */
[----:B------:R-:W5:Y:S01]  /*7850*/  @!P1 LDS.128 R12, [R248+0x1000] ;  /* 0x00100000f80c9984 */ /* 0x000f620000000c00 */
[CC--:B----4-:R-:W-:Y:S04]  /*7860*/  @!P1 LEA R8, P0, R84.reuse, R6.reuse, 0x1 ;  /* 0x0000000654089211 */ /* 0x0d0fe800078008ff */
[-C--:B---3--:R-:W-:Y:S02]  /*7870*/  @!P1 LEA.HI.X R9, R84, R7.reuse, R85, 0x1, P0 ;  /* 0x0000000754099211 */ /* 0x088fe400000f0c55 */
[C---:B------:R-:W-:Y:S11]  /*7880*/  ISETP.GE.AND P0, PT, R208.reuse, c[0x0][0x1d4], PT ;  /* 0x00007500d0007a0c */ /* 0x040ff60003f06270 */
[----:B------:R-:W-:Y:S02]  /*7890*/  @!UPT UIADD3 URZ, URZ, URZ, URZ ;  /* 0x0000003f3f3ff290 */ /* 0x000fe4000fffe03f */
[C---:B------:R-:W-:Y:S04]  /*78a0*/  @!P0 LEA R6, P2, R208.reuse, R6, 0x1 ;  /* 0x00000006d0068211 */ /* 0x040fe800078408ff */
[----:B------:R-:W-:Y:S01]  /*78b0*/  @!P0 LEA.HI.X R7, R208, R7, R250, 0x1, P2 ;  /* 0x00000007d0078211 */ /* 0x000fe200010f0cfa */
[----:B-----5:R-:W-:Y:S04]  /*78c0*/  @!P1 ST.E.128 [R8.64], R12 ;  /* 0x0000000c08009985 */ /* 0x020fe8000c101d08 */
[----:B------:R-:W3:Y:S04]  /*78d0*/  @!P0 LDS.128 R8, [R249+0x1000] ;  /* 0x00100000f9088984 */ /* 0x000ee80000000c00 */
[----:B---3--:R3:W-:Y:S02]  /*78e0*/  @!P0 ST.E.128 [R6.64], R8 ;  /* 0x0000000806008985 */ /* 0x0087e4000c101d08 */
.L_x_268:
[----:B------:R-:W-:Y:S05]  /*78f0*/  BSYNC B0 ;  /* 0x0000000000007941 */ /* 0x000fea0003800000 */
.L_x_267:
[----:B---3--:R3:W1:Y:S01]  /*7900*/  SHFL.IDX PT, R8, R4, 0x2, 0x1c1f ;  /* 0x005c1f0004087f89 */ /* 0x00866200000e0000 */
[----:B------:R-:W-:Y:S01]  /*7910*/  ISETP.GE.AND P0, PT, R3, 0x41, PT ;  /* 0x000000410300780c */ /* 0x000fe20003f06270 */
[----:B------:R-:W-:Y:S02]  /*7920*/  BSSY B0, `(.L_x_269) ;  /* 0x000000f000007945 */ /* 0x000fe40003800000 */
[----:B--2---:R-:W2:Y:S10]  /*7930*/  SHFL.IDX PT, R5, R5, 0x2, 0x1c1f ;  /* 0x005c1f0005057f89 */ /* 0x004eb400000e0000 */
[----:B------:R-:W-:-:S05]  /*7940*/  @!P0 BRA `(.L_x_270) ;  /* 0x000000c000008947 */ /* 0x000fca0003800000 */
[C---:B------:R-:W-:Y:S11]  /*7950*/  ISETP.GE.AND P1, PT, R84.reuse, c[0x0][0x1d4], PT ;  /* 0x0000750054007a0c */ /* 0x040ff60003f26270 */
[----:B------:R-:W-:Y:S02]  /*7960*/  @!UPT UIADD3 URZ, URZ, URZ, URZ ;  /* 0x0000003f3f3ff290 */ /* 0x000fe4000fffe03f */
[CC--:B--2-4-:R-:W-:Y:S04]  /*7970*/  @!P1 LEA R6, P0, R84.reuse, R5.reuse, 0x1 ;  /* 0x0000000554069211 */ /* 0x0d4fe800078008ff */
[-C--:B-1----:R-:W-:Y:S02]  /*7980*/  @!P1 LEA.HI.X R7, R84, R8.reuse, R85, 0x1, P0 ;  /* 0x0000000854079211 */ /* 0x082fe400000f0c55 */
[C---:B------:R-:W-:Y:S11]  /*7990*/  ISETP.GE.AND P0, PT, R208.reuse, c[0x0][0x1d4], PT ;  /* 0x00007500d0007a0c */ /* 0x040ff60003f06270 */
[----:B------:R-:W-:Y:S02]  /*79a0*/  @!UPT UIADD3 URZ, URZ, URZ, URZ ;  /* 0x0000003f3f3ff290 */ /* 0x000fe4000fffe03f */
[C---:B---3--:R-:W-:Y:S04]  /*79b0*/  @!P0 LEA R4, P2, R208.reuse, R5, 0x1 ;  /* 0x00000005d0048211 */ /* 0x048fe800078408ff */
[----:B------:R-:W-:Y:S02]  /*79c0*/  @!P0 LEA.HI.X R5, R208, R8, R250, 0x1, P2 ;  /* 0x00000008d0058211 */ /* 0x000fe400010f0cfa */
[----:B------:R-:W1:Y:S04]  /*79d0*/  @!P1 LDS.128 R8, [R248+0x2000] ;  /* 0x00200000f8089984 */ /* 0x000e680000000c00 */
[----:B-1----:R-:W-:Y:S04]  /*79e0*/  @!P1 ST.E.128 [R6.64], R8 ;  /* 0x0000000806009985 */ /* 0x002fe8000c101d08 */
[----:B------:R-:W1:Y:S04]  /*79f0*/  @!P0 LDS.128 R8, [R249+0x2000] ;  /* 0x00200000f9088984 */ /* 0x000e680000000c00 */
[----:B-1----:R1:W-:Y:S02]  /*7a00*/  @!P0 ST.E.128 [R4.64], R8 ;  /* 0x0000000804008985 */ /* 0x0023e4000c101d08 */
.L_x_270:
[----:B------:R-:W-:Y:S05]  /*7a10*/  BSYNC B0 ;  /* 0x0000000000007941 */ /* 0x000fea0003800000 */
.L_x_269:
[C---:B------:R-:W-:Y:S02]  /*7a20*/  ISETP.GT.AND P0, PT, R29.reuse, R120, PT ;  /* 0x000000781d00720c */ /* 0x040fe40003f04270 */
[----:B------:R-:W-:Y:S11]  /*7a30*/  IADD3 R29, R29, -0x1, RZ ;  /* 0xffffffff1d1d7810 */ /* 0x000ff60007ffe0ff */
[----:B----4-:R-:W-:Y:S01]  /*7a40*/  @P0 SHF.R.S32.HI R6, RZ, 0x1f, R29 ;  /* 0x0000001fff060819 */ /* 0x010fe2000001141d */
[----:B------:R-:W-:Y:S02]  /*7a50*/  @P0 IMAD R3, R151, R29, RZ ;  /* 0x0000001d97030224 */ /* 0x000fe400078e02ff */
[----:B-1-3--:R-:W-:Y:S02]  /*7a60*/  @P0 IMAD.MOV.U32 R4, RZ, RZ, R112 ;  /* 0x000000ffff040224 */ /* 0x00afe400078e0070 */
[----:B--2---:R-:W-:Y:S02]  /*7a70*/  @P0 IMAD.MOV.U32 R5, RZ, RZ, R111 ;  /* 0x000000ffff050224 */ /* 0x004fe400078e006f */
[-C--:B------:R-:W-:Y:S02]  /*7a80*/  @P0 IMAD R3, R6, R132.reuse, R3 ;  /* 0x0000008406030224 */ /* 0x080fe400078e0203 */
[----:B------:R-:W-:Y:S04]  /*7a90*/  @P0 IMAD.WIDE.U32 R4, R29, R132, R4 ;  /* 0x000000841d040225 */ /* 0x000fe800078e0004 */
[----:B------:R-:W-:Y:S01]  /*7aa0*/  @P0 IMAD.IADD R3, R5, 0x1, R3 ;  /* 0x0000000105030824 */ /* 0x000fe200078e0203 */
[C---:B------:R-:W-:Y:S04]  /*7ab0*/  @P0 LEA R10, P1, R4.reuse, c[0x0][0x220], 0x1 ;  /* 0x00008800040a0a11 */ /* 0x040fe800078208ff */
[----:B------:R-:W-:Y:S02]  /*7ac0*/  @P0 LEA.HI.X R11, R4, c[0x0][0x224], R3, 0x1, P1 ;  /* 0x00008900040b0a11 */ /* 0x000fe400008f0c03 */
[----:B------:R-:W-:Y:S03]  /*7ad0*/  @P0 IADD3 R8, P1, R10, R139, RZ ;  /* 0x0000008b0a080210 */ /* 0x000fe60007f3e0ff */
[----:B------:R-:W-:Y:S01]  /*7ae0*/  @!PT LDS RZ, [RZ] ;  /* 0x00000000fffff984 */ /* 0x000fe20000000800 */
[----:B------:R-:W-:Y:S01]  /*7af0*/  @!PT LDS RZ, [RZ] ;  /* 0x00000000fffff984 */ /* 0x000fe20000000800 */
[----:B------:R-:W-:Y:S01]  /*7b00*/  @!PT LDS RZ, [RZ] ;  /* 0x00000000fffff984 */ /* 0x000fe20000000800 */
[----:B------:R1:W-:Y:S01]  /*7b10*/  @P0 LDGSTS.E.BYPASS.LTC128B.128 [R209+0x2900], [R10.64], !P6 ;  /* 0x029000000ad10fae */ /* 0x0003e2000f101d48 */
[----:B------:R-:W-:Y:S02]  /*7b20*/  @P0 IADD3.X R9, R11, R131, RZ, P1, !PT ;  /* 0x000000830b090210 */ /* 0x000fe40000ffe4ff */
[-C--:B------:R-:W-:Y:S03]  /*7b30*/  @P0 IADD3 R6, P1, R8, R139.reuse, RZ ;  /* 0x0000008b08060210 */ /* 0x080fe60007f3e0ff */
[----:B------:R1:W-:Y:S02]  /*7b40*/  @P0 LDGSTS.E.BYPASS.LTC128B.128 [R209+0x3100], [R8.64], !P6 ;  /* 0x0310000008d10fae */ /* 0x0003e4000f101d48 */
[--C-:B------:R-:W-:Y:S01]  /*7b50*/  @P0 IMAD.X R7, R9, 0x1, R131.reuse, P1 ;  /* 0x0000000109070824 */ /* 0x100fe200008e0683 */
[-C--:B------:R-:W-:Y:S04]  /*7b60*/  @P0 IADD3 R4, P1, R6, R139.reuse, RZ ;  /* 0x0000008b06040210 */ /* 0x080fe80007f3e0ff */
[----:B------:R1:W-:Y:S01]  /*7b70*/  @P0 LDGSTS.E.BYPASS.LTC128B.128 [R209+0x3900], [R6.64], !P6 ;  /* 0x0390000006d10fae */ /* 0x0003e2000f101d48 */
[----:B------:R-:W-:Y:S01]  /*7b80*/  @P0 IMAD.X R5, R7, 0x1, R131, P1 ;  /* 0x0000000107050824 */ /* 0x000fe200008e0683 */
[----:B------:R-:W-:Y:S04]  /*7b90*/  @P0 IADD3 R12, P1, R4, R139, RZ ;  /* 0x0000008b040c0210 */ /* 0x000fe80007f3e0ff */
[----:B------:R1:W-:Y:S01]  /*7ba0*/  @P0 LDGSTS.E.BYPASS.LTC128B.128 [R209+0x4100], [R4.64], !P6 ;  /* 0x0410000004d10fae */ /* 0x0003e2000f101d48 */
[----:B------:R-:W-:Y:S05]  /*7bb0*/  @P0 IADD3.X R13, R5, R131, RZ, P1, !PT ;  /* 0x00000083050d0210 */ /* 0x000fea0000ffe4ff */
[----:B------:R1:W-:Y:S04]  /*7bc0*/  @P0 LDGSTS.E.BYPASS.LTC128B.128 [R209+0x4900], [R12.64], !P6 ;  /* 0x049000000cd10fae */ /* 0x0003e8000f101d48 */
[----:B------:R-:W0:Y:S01]  /*7bd0*/  LDGDEPBAR ;  /* 0x00000000000079af */ /* 0x000e220000000000 */
[----:B------:R-:W-:-:S05]  /*7be0*/  @P0 BRA `(.L_x_271) ;  /* 0xffffb39000000947 */ /* 0x000fca000383ffff */
[----:B------:R-:W-:Y:S01]  /*7bf0*/  WARPSYNC 0xffffffff ;  /* 0xffffffff00007948 */ /* 0x000fe20003800000 */
[----:B------:R-:W-:Y:S06]  /*7c00*/  BAR.SYNC.DEFER_BLOCKING 0x0 ;  /* 0x0000000000007b1d */ /* 0x000fec0000010000 */
.L_x_236:
[----:B------:R-:W-:Y:S01]  /*7c10*/  ISETP.GE.AND P0, PT, R143, 0x1, PT ;  /* 0x000000018f00780c */ /* 0x000fe20003f06270 */
[----:B------:R-:W-:Y:S01]  /*7c20*/  BSSY B0, `(.L_x_272) ;  /* 0x000001f000007945 */ /* 0x000fe20003800000 */
[----:B------:R-:W-:-:S11]  /*7c30*/  MOV R0, RZ ;  /* 0x000000ff00007202 */ /* 0x000fd60000000f00 */
[----:B------:R-:W-:Y:S05]  /*7c40*/  @!P0 BRA `(.L_x_273) ;  /* 0x000001c000008947 */ /* 0x000fea0003800000 */
[----:B------:R-:W-:Y:S01]  /*7c50*/  IABS R2, R130 ;  /* 0x0000008200027213 */ /* 0x000fe20000000000 */
[----:B-1----:R-:W-:Y:S01]  /*7c60*/  IMAD.MOV.U32 R4, RZ, RZ, RZ ;  /* 0x000000ffff047224 */ /* 0x002fe200078e00ff */
[----:B------:R-:W-:Y:S02]  /*7c70*/  IADD3 R6, R138, -0x1, R130 ;  /* 0xffffffff8a067810 */ /* 0x000fe40007ffe082 */
[----:B------:R-:W1:Y:S02]  /*7c80*/  I2F.RP R0, R2 ;  /* 0x0000000200007306 */ /* 0x000e640000209400 */
[----:B------:R-:W-:-:S06]  /*7c90*/  IABS R8, R6 ;  /* 0x0000000600087213 */ /* 0x000fcc0000000000 */
[----:B-1----:R-:W1:Y:S02]  /*7ca0*/  MUFU.RCP R0, R0 ;  /* 0x0000000000007308 */ /* 0x002e640000001000 */
[----:B-1----:R-:W-:-:S06]  /*7cb0*/  IADD3 R0, R0, 0xffffffe, RZ ;  /* 0x0ffffffe00007810 */ /* 0x002fcc0007ffe0ff */
[----:B------:R-:W1:Y:S02]  /*7cc0*/  F2I.FTZ.U32.TRUNC.NTZ R5, R0 ;  /* 0x0000000000057305 */ /* 0x000e64000021f000 */
        /* <DEDUP_REMOVED lines=20> */
.L_x_273:
[----:B------:R-:W-:Y:S05]  /*7e10*/  BSYNC B0 ;  /* 0x0000000000007941 */ /* 0x000fea0003800000 */
.L_x_272:
[----:B------:R-:W2:Y:S01]  /*7e20*/  LDL R2, [R1+0x80] ;  /* 0x0000800001027983 */ /* 0x000ea20000100800 */
        /* <DEDUP_REMOVED lines=33> */
[----:B--2---:R-:W-:-:S04]  /*8040*/  IMAD R252, R2, R0, RZ ;  /* 0x0000000002fc7224 */ /* 0x004fc800078e02ff */
[--C-:B------:R-:W-:Y:S01]  /*8050*/  IMAD.IADD R2, R252, 0x1, R0.reuse ;  /* 0x00000001fc027824 */ /* 0x100fe200078e0200 */
[----:B------:R-:W-:-:S04]  /*8060*/  PRMT R0, RZ, 0x7610, R0 ;  /* 0x00007610ff007816 */ /* 0x000fc80000000000 */
[----:B------:R-:W-:Y:S02]  /*8070*/  IMNMX R228, R138, R2, PT ;  /* 0x000000028ae47217 */ /* 0x000fe40003800200 */
[----:B------:R-:W-:Y:S02]  /*8080*/  CS2R R138, SRZ ;  /* 0x00000000008a7805 */ /* 0x000fe4000001ff00 */
[----:B------:R-:W-:-:S13]  /*8090*/  ISETP.GT.AND P0, PT, R228, R252, PT ;  /* 0x000000fce400720c */ /* 0x000fda0003f04270 */
[----:B------:R-:W-:Y:S05]  /*80a0*/  @!P0 BRA `(.L_x_274) ;  /* 0x0000c80000008947 */ /* 0x000fea0003800000 */
[----:B------:R-:W2:Y:S04]  /*80b0*/  LDL R3, [R1+0x48] ;  /* 0x0000480001037983 */ /* 0x000ea80000100800 */
[----:B-1----:R-:W3:Y:S04]  /*80c0*/  LDL R4, [R1+0x4c] ;  /* 0x00004c0001047983 */ /* 0x002ee80000100800 */
[----:B------:R-:W4:Y:S04]  /*80d0*/  LDL R10, [R1+0x2c] ;  /* 0x00002c00010a7983 */ /* 0x000f280000100800 */
[----:B------:R-:W4:Y:S04]  /*80e0*/  LDL R6, [R1+0x30] ;  /* 0x0000300001067983 */ /* 0x000f280000100800 */
[----:B------:R-:W4:Y:S04]  /*80f0*/  LDL R5, [R1+0x78] ;  /* 0x0000780001057983 */ /* 0x000f280000100800 */
[----:B------:R-:W4:Y:S01]  /*8100*/  LDL R9, [R1+0x50] ;  /* 0x0000500001097983 */ /* 0x000f220000100800 */
[----:B------:R-:W-:-:S04]  /*8110*/  ISETP.NE.U32.AND P0, PT, RZ, c[0x0][0x340], PT ;  /* 0x0000d000ff007a0c */ /* 0x000fc80003f05070 */
[----:B------:R-:W-:Y:S02]  /*8120*/  ISETP.NE.AND.EX P3, PT, RZ, c[0x0][0x344], PT, P0 ;  /* 0x0000d100ff007a0c */ /* 0x000fe40003f65300 */
[----:B------:R-:W-:-:S05]  /*8130*/  SHF.R.S32.HI R0, RZ, 0x1f, R144 ;  /* 0x0000001fff007819 */ /* 0x000fca0000011490 */
[----:B------:R-:W-:-:S04]  /*8140*/  IMAD R0, R0, c[0x0][0x178], RZ ;  /* 0x00005e0000007a24 */ /* 0x000fc800078e02ff */
[----:B------:R-:W-:Y:S02]  /*8150*/  IMAD R0, R144, c[0x0][0x17c], R0 ;  /* 0x00005f0090007a24 */ /* 0x000fe400078e0200 */
[----:B--2---:R-:W-:-:S04]  /*8160*/  @P3 IADD3 R2, P0, R3, c[0x0][0x340], RZ ;  /* 0x0000d00003023a10 */ /* 0x004fc80007f1e0ff */
[----:B---3--:R-:W-:-:S05]  /*8170*/  @P3 IADD3.X R3, R4, c[0x0][0x344], RZ, P0, !PT ;  /* 0x0000d10004033a10 */ /* 0x008fca00007fe4ff */
[----:B------:R1:W5:Y:S01]  /*8180*/  @P3 LDG.E R8, [R2.64] ;  /* 0x0000000802083981 */ /* 0x000362000c1e1900 */
[----:B------:R-:W-:-:S05]  /*8190*/  IMAD.MOV.U32 R4, RZ, RZ, c[0x0][0x2c4] ;  /* 0x0000b100ff047624 */ /* 0x000fca00078e00ff */
[----:B------:R-:W-:Y:S02]  /*81a0*/  ISETP.NE.AND P1, PT, R4, 0x1, PT ;  /* 0x000000010400780c */ /* 0x000fe40003f25270 */
[----:B------:R-:W-:Y:S02]  /*81b0*/  ISETP.NE.U32.AND P0, PT, RZ, c[0x0][0x348], PT ;  /* 0x0000d200ff007a0c */ /* 0x000fe40003f05070 */
[----:B----4-:R-:W-:Y:S02]  /*81c0*/  LEA R4, R10, R251, 0x7 ;  /* 0x000000fb0a047211 */ /* 0x010fe400078e38ff */
[----:B------:R-:W-:Y:S02]  /*81d0*/  LOP3.LUT R39, R6, 0xffff, RZ, 0xc0, !PT ;  /* 0x0000ffff06277812 */ /* 0x000fe400078ec0ff */
[----:B------:R-:W-:Y:S01]  /*81e0*/  ISETP.NE.AND.EX P0, PT, RZ, c[0x0][0x34c], PT, P0 ;  /* 0x0000d300ff007a0c */ /* 0x000fe20003f05300 */
[----:B------:R-:W2:Y:S03]  /*81f0*/  S2R R12, SR_TID.X ;  /* 0x00000000000c7919 */ /* 0x000ea60000002100 */
[----:B------:R-:W-:Y:S01]  /*8200*/  SEL R6, R5, RZ, !P0 ;  /* 0x000000ff05067207 */ /* 0x000fe20004000000 */
[----:B-1----:R-:W-:-:S04]  /*8210*/  IMAD.WIDE.U32 R2, R144, c[0x0][0x178], RZ ;  /* 0x00005e0090027a25 */ /* 0x002fc800078e00ff */
[----:B------:R-:W-:Y:S02]  /*8220*/  IMAD.IADD R3, R3, 0x1, R0 ;  /* 0x0000000103037824 */ /* 0x000fe400078e0200 */
[----:B------:R-:W-:Y:S01]  /*8230*/  @P1 IMAD.HI.U32 R7, R4, c[0x0][0x2c8], RZ ;  /* 0x0000b20004071a27 */ /* 0x000fe200078e00ff */
[----:B------:R-:W-:-:S03]  /*8240*/  SEL R5, R9, RZ, !P0 ;  /* 0x000000ff09057207 */ /* 0x000fc60004000000 */
[----:B------:R-:W-:-:S04]  /*8250*/  IMAD.WIDE.U32 R2, R39, c[0x0][0x1b8], R2 ;  /* 0x00006e0027027a25 */ /* 0x000fc800078e0002 */
[----:B------:R-:W-:Y:S01]  /*8260*/  IMAD.MOV.U32 R0, RZ, RZ, R4 ;  /* 0x000000ffff007224 */ /* 0x000fe200078e0004 */
[----:B------:R-:W-:Y:S01]  /*8270*/  @P1 SHF.R.U32.HI R0, RZ, c[0x0][0x2cc], R7 ;  /* 0x0000b300ff001a19 */ /* 0x000fe20000011607 */
[----:B------:R-:W-:Y:S02]  /*8280*/  IMAD R3, R39, c[0x0][0x1bc], R3 ;  /* 0x00006f0027037a24 */ /* 0x000fe400078e0203 */
[----:B------:R-:W-:Y:S01]  /*8290*/  IMAD R6, R6, c[0x0][0x1c0], RZ ;  /* 0x0000700006067a24 */ /* 0x000fe200078e02ff */
[----:B------:R-:W-:Y:S01]  /*82a0*/  SHF.R.S32.HI R7, RZ, 0x1f, R0 ;  /* 0x0000001fff077819 */ /* 0x000fe20000011400 */
[----:B------:R-:W-:-:S04]  /*82b0*/  IMAD.WIDE.U32 R2, R5, c[0x0][0x1c0], R2 ;  /* 0x0000700005027a25 */ /* 0x000fc800078e0002 */
[----:B------:R-:W-:Y:S02]  /*82c0*/  IMAD R6, R5, c[0x0][0x1c4], R6 ;  /* 0x0000710005067a24 */ /* 0x000fe400078e0206 */
[----:B------:R-:W-:-:S04]  /*82d0*/  IMAD.MOV R5, RZ, RZ, -R0 ;  /* 0x000000ffff057224 */ /* 0x000fc800078e0a00 */
[----:B------:R-:W-:Y:S01]  /*82e0*/  IMAD R4, R5, c[0x0][0x2c4], R4 ;  /* 0x0000b10005047a24 */ /* 0x000fe200078e0204 */
[----:B------:R-:W-:Y:S01]  /*82f0*/  IADD3 R3, R3, R6, RZ ;  /* 0x0000000603037210 */ /* 0x000fe20007ffe0ff */
[----:B------:R-:W-:-:S04]  /*8300*/  IMAD R5, R7, c[0x0][0x1b0], RZ ;  /* 0x00006c0007057a24 */ /* 0x000fc800078e02ff */
[C---:B------:R-:W-:Y:S01]  /*8310*/  IMAD R6, R0.reuse, c[0x0][0x1b4], R5 ;  /* 0x00006d0000067a24 */ /* 0x040fe200078e0205 */
[----:B------:R-:W-:Y:S01]  /*8320*/  SHF.R.S32.HI R5, RZ, 0x1f, R4 ;  /* 0x0000001fff057819 */ /* 0x000fe20000011404 */
[----:B------:R-:W-:Y:S01]  /*8330*/  IMAD.WIDE.U32 R2, R0, c[0x0][0x1b0], R2 ;  /* 0x00006c0000027a25 */ /* 0x000fe200078e0002 */
[----:B--2---:R-:W-:-:S03]  /*8340*/  SHF.R.S32.HI R11, RZ, 0x1f, R12 ;  /* 0x0000001fff0b7819 */ /* 0x004fc6000001140c */
[----:B------:R-:W-:Y:S02]  /*8350*/  IMAD R0, R5, c[0x0][0x1a8], RZ ;  /* 0x00006a0005007a24 */ /* 0x000fe400078e02ff */
[----:B------:R-:W-:Y:S01]  /*8360*/  IMAD.IADD R3, R3, 0x1, R6 ;  /* 0x0000000103037824 */ /* 0x000fe200078e0206 */
[----:B------:R-:W-:Y:S01]  /*8370*/  LEA.HI R11, R11, R12, RZ, 0x3 ;  /* 0x0000000c0b0b7211 */ /* 0x000fe200078f18ff */
[C---:B------:R-:W-:Y:S02]  /*8380*/  IMAD R0, R4.reuse, c[0x0][0x1ac], R0 ;  /* 0x00006b0004007a24 */ /* 0x040fe400078e0200 */
[----:B------:R-:W-:Y:S01]  /*8390*/  IMAD.WIDE.U32 R2, R4, c[0x0][0x1a8], R2 ;  /* 0x00006a0004027a25 */ /* 0x000fe200078e0002 */
[----:B------:R-:W-:-:S04]  /*83a0*/  SHF.R.S32.HI R11, RZ, 0x3, R11 ;  /* 0x00000003ff0b7819 */ /* 0x000fc8000001140b */
[----:B------:R-:W-:Y:S02]  /*83b0*/  IADD3 R0, R3, R0, RZ ;  /* 0x0000000003007210 */ /* 0x000fe40007ffe0ff */
[----:B------:R-:W-:Y:S01]  /*83c0*/  LEA R6, P0, R2, c[0x0][0x160], 0x1 ;  /* 0x0000580002067a11 */ /* 0x000fe200078008ff */
[----:B------:R-:W-:Y:S01]  /*83d0*/  IMAD R4, R10, 0x80, R11 ;  /* 0x000000800a047824 */ /* 0x000fe200078e020b */
[----:B------:R-:W-:Y:S02]  /*83e0*/  ISETP.GE.AND P2, PT, R244, c[0x0][0x198], PT ;  /* 0x00006600f4007a0c */ /* 0x000fe40003f46270 */
[----:B------:R-:W-:Y:S02]  /*83f0*/  LEA.HI.X R5, R2, c[0x0][0x164], R0, 0x1, P0 ;  /* 0x0000590002057a11 */ /* 0x000fe400000f0c00 */
[----:B------:R-:W-:Y:S02]  /*8400*/  IADD3 R161, R228, -0x1, RZ ;  /* 0xffffffffe4a17810 */ /* 0x000fe40007ffe0ff */
[----:B------:R-:W-:Y:S01]  /*8410*/  @!P3 MOV R8, R9 ;  /* 0x000000090008b202 */ /* 0x000fe20000000f00 */
[----:B------:R-:W-:Y:S05]  /*8420*/  BRA.DIV ~URZ, `(.L_x_275) ;  /* 0x000105127f007947 */ /* 0x000fea000b800000 */
[----:B------:R1:W2:Y:S02]  /*8430*/  SHFL.IDX PT, R7, R5, RZ, 0x181f ;  /* 0x00181fff05077589 */ /* 0x0002a400000e0000 */
.L_x_415:
[----:B------:R-:W-:Y:S05]  /*8440*/  BRA.DIV ~URZ, `(.L_x_276) ;  /* 0x000105627f007947 */ /* 0x000fea000b800000 */
[----:B------:R3:W4:Y:S02]  /*8450*/  SHFL.IDX PT, R2, R6, RZ, 0x181f ;  /* 0x00181fff06027589 */ /* 0x00072400000e0000 */
.L_x_416:
[----:B------:R-:W-:Y:S01]  /*8460*/  IMAD R0, R148, c[0x0][0x2c4], RZ ;  /* 0x0000b10094007a24 */ /* 0x000fe200078e02ff */
[----:B------:R-:W-:Y:S04]  /*8470*/  BSSY B0, `(.L_x_277) ;  /* 0x0000009000007945 */ /* 0x000fe80003800000 */
[----:B------:R-:W-:-:S13]  /*8480*/  ISETP.GE.AND P0, PT, R4, R0, PT ;  /* 0x000000000400720c */ /* 0x000fda0003f06270 */
[----:B------:R-:W-:Y:S05]  /*8490*/  @P0 BRA `(.L_x_278) ;  /* 0x0000006000000947 */ /* 0x000fea0003800000 */
[----:B----4-:R-:W-:-:S04]  /*84a0*/  LEA R2, P0, R244, R2, 0x1 ;  /* 0x00000002f4027211 */ /* 0x010fc800078008ff */
[----:B--2---:R-:W-:-:S05]  /*84b0*/  LEA.HI.X R3, R244, R7, R245, 0x1, P0 ;  /* 0x00000007f4037211 */ /* 0x004fca00000f0cf5 */
[----:B------:R-:W-:Y:S01]  /*84c0*/  @!PT LDS RZ, [RZ] ;  /* 0x00000000fffff984 */ /* 0x000fe20000000800 */
[----:B------:R-:W-:Y:S01]  /*84d0*/  @!PT LDS RZ, [RZ] ;  /* 0x00000000fffff984 */ /* 0x000fe20000000800 */
[----:B------:R-:W-:Y:S01]  /*84e0*/  @!PT LDS RZ, [RZ] ;  /* 0x00000000fffff984 */ /* 0x000fe20000000800 */
[----:B------:R2:W-:Y:S04]  /*84f0*/  LDGSTS.E.BYPASS.LTC128B.128 [R209+0x5100], [R2.64], !P2 ;  /* 0x0510000002d17fae */ /* 0x0005e8000d101d48 */
.L_x_278:
[----:B------:R-:W-:Y:S05]  /*8500*/  BSYNC B0 ;  /* 0x0000000000007941 */ /* 0x000fea0003800000 */
.L_x_277:
[----:B------:R-:W-:Y:S05]  /*8510*/  BRA.DIV ~URZ, `(.L_x_279) ;  /* 0x000105027f007947 */ /* 0x000fea000b800000 */
[----:B--2---:R2:W1:Y:S04]  /*8520*/  SHFL.IDX PT, R7, R5, 0x1, 0x181f ;  /* 0x00381f0005077f89 */ /* 0x00446800000e0000 */
[----:B----4-:R2:W4:Y:S02]  /*8530*/  SHFL.IDX PT, R2, R6, 0x1, 0x181f ;  /* 0x00381f0006027f89 */ /* 0x01052400000e0000 */
.L_x_417:
[----:B------:R-:W-:Y:S01]  /*8540*/  IADD3 R3, R4, 0x10, RZ ;  /* 0x0000001004037810 */ /* 0x000fe20007ffe0ff */
[----:B------:R-:W-:Y:S03]  /*8550*/  BSSY B0, `(.L_x_280) ;  /* 0x0000009000007945 */ /* 0x000fe60003800000 */
[----:B------:R-:W-:-:S13]  /*8560*/  ISETP.GE.AND P0, PT, R3, R0, PT ;  /* 0x000000000300720c */ /* 0x000fda0003f06270 */
[----:B------:R-:W-:Y:S05]  /*8570*/  @P0 BRA `(.L_x_281) ;  /* 0x0000006000000947 */ /* 0x000fea0003800000 */
[----:B----4-:R-:W-:-:S04]  /*8580*/  LEA R2, P0, R244, R2, 0x1 ;  /* 0x00000002f4027211 */ /* 0x010fc800078008ff */
[----:B-1----:R-:W-:-:S05]  /*8590*/  LEA.HI.X R3, R244, R7, R245, 0x1, P0 ;  /* 0x00000007f4037211 */ /* 0x002fca00000f0cf5 */
[----:B------:R-:W-:Y:S01]  /*85a0*/  @!PT LDS RZ, [RZ] ;  /* 0x00000000fffff984 */ /* 0x000fe20000000800 */
[----:B------:R-:W-:Y:S01]  /*85b0*/  @!PT LDS RZ, [RZ] ;  /* 0x00000000fffff984 */ /* 0x000fe20000000800 */
[----:B------:R-:W-:Y:S01]  /*85c0*/  @!PT LDS RZ, [RZ] ;  /* 0x00000000fffff984 */ /* 0x000fe20000000800 */
[----:B------:R1:W-:Y:S04]  /*85d0*/  LDGSTS.E.BYPASS.LTC128B.128 [R209+0x5900], [R2.64], !P2 ;  /* 0x0590000002d17fae */ /* 0x0003e8000d101d48 */
.L_x_281:
[----:B------:R-:W-:Y:S05]  /*85e0*/  BSYNC B0 ;  /* 0x0000000000007941 */ /* 0x000fea0003800000 */
.L_x_280:
[----:B------:R-:W-:Y:S05]  /*85f0*/  BRA.DIV ~URZ, `(.L_x_282) ;  /* 0x000104f27f007947 */ /* 0x000fea000b800000 */
[----:B-1----:R1:W2:Y:S02]  /*8600*/  SHFL.IDX PT, R7, R5, 0x2, 0x181f ;  /* 0x00581f0005077f89 */ /* 0x0022a400000e0000 */
.L_x_418:
[----:B------:R-:W-:Y:S05]  /*8610*/  BRA.DIV ~URZ, `(.L_x_283) ;  /* 0x000105427f007947 */ /* 0x000fea000b800000 */
[----:B----4-:R4:W1:Y:S02]  /*8620*/  SHFL.IDX PT, R2, R6, 0x2, 0x181f ;  /* 0x00581f0006027f89 */ /* 0x01086400000e0000 */
.L_x_419:
[----:B------:R-:W-:Y:S01]  /*8630*/  IADD3 R3, R4, 0x20, RZ ;  /* 0x0000002004037810 */ /* 0x000fe20007ffe0ff */
[----:B------:R-:W-:Y:S03]  /*8640*/  BSSY B0, `(.L_x_284) ;  /* 0x0000009000007945 */ /* 0x000fe60003800000 */
[----:B------:R-:W-:-:S13]  /*8650*/  ISETP.GE.AND P0, PT, R3, R0, PT ;  /* 0x000000000300720c */ /* 0x000fda0003f06270 */
[----:B------:R-:W-:Y:S05]  /*8660*/  @P0 BRA `(.L_x_285) ;  /* 0x0000006000000947 */ /* 0x000fea0003800000 */
[----:B-1----:R-:W-:-:S04]  /*8670*/  LEA R2, P0, R244, R2, 0x1 ;  /* 0x00000002f4027211 */ /* 0x002fc800078008ff */
[----:B--2---:R-:W-:-:S05]  /*8680*/  LEA.HI.X R3, R244, R7, R245, 0x1, P0 ;  /* 0x00000007f4037211 */ /* 0x004fca00000f0cf5 */
[----:B------:R-:W-:Y:S01]  /*8690*/  @!PT LDS RZ, [RZ] ;  /* 0x00000000fffff984 */ /* 0x000fe20000000800 */
[----:B------:R-:W-:Y:S01]  /*86a0*/  @!PT LDS RZ, [RZ] ;  /* 0x00000000fffff984 */ /* 0x000fe20000000800 */
[----:B------:R-:W-:Y:S01]  /*86b0*/  @!PT LDS RZ, [RZ] ;  /* 0x00000000fffff984 */ /* 0x000fe20000000800 */
[----:B------:R1:W-:Y:S04]  /*86c0*/  LDGSTS.E.BYPASS.LTC128B.128 [R209+0x6100], [R2.64], !P2 ;  /* 0x0610000002d17fae */ /* 0x0003e8000d101d48 */
.L_x_285:
[----:B------:R-:W-:Y:S05]  /*86d0*/  BSYNC B0 ;  /* 0x0000000000007941 */ /* 0x000fea0003800000 */
.L_x_284:
[----:B------:R-:W-:Y:S05]  /*86e0*/  BRA.DIV ~URZ, `(.L_x_286) ;  /* 0x000104e27f007947 */ /* 0x000fea000b800000 */
[----:B--2---:R2:W3:Y:S04]  /*86f0*/  SHFL.IDX PT, R7, R5, 0x3, 0x181f ;  /* 0x00781f0005077f89 */ /* 0x0044e800000e0000 */
[----:B-1----:R2:W1:Y:S02]  /*8700*/  SHFL.IDX PT, R2, R6, 0x3, 0x181f ;  /* 0x00781f0006027f89 */ /* 0x00246400000e0000 */
.L_x_420:
[----:B------:R-:W-:Y:S01]  /*8710*/  IADD3 R3, R4, 0x30, RZ ;  /* 0x0000003004037810 */ /* 0x000fe20007ffe0ff */
[----:B------:R-:W-:Y:S03]  /*8720*/  BSSY B0, `(.L_x_287) ;  /* 0x0000009000007945 */ /* 0x000fe60003800000 */
[----:B------:R-:W-:-:S13]  /*8730*/  ISETP.GE.AND P0, PT, R3, R0, PT ;  /* 0x000000000300720c */ /* 0x000fda0003f06270 */
[----:B------:R-:W-:Y:S05]  /*8740*/  @P0 BRA `(.L_x_288) ;  /* 0x0000006000000947 */ /* 0x000fea0003800000 */
[----:B-1----:R-:W-:-:S04]  /*8750*/  LEA R2, P0, R244, R2, 0x1 ;  /* 0x00000002f4027211 */ /* 0x002fc800078008ff */
[----:B---3--:R-:W-:-:S05]  /*8760*/  LEA.HI.X R3, R244, R7, R245, 0x1, P0 ;  /* 0x00000007f4037211 */ /* 0x008fca00000f0cf5 */
[----:B------:R-:W-:Y:S01]  /*8770*/  @!PT LDS RZ, [RZ] ;  /* 0x00000000fffff984 */ /* 0x000fe20000000800 */
[----:B------:R-:W-:Y:S01]  /*8780*/  @!PT LDS RZ, [RZ] ;  /* 0x00000000fffff984 */ /* 0x000fe20000000800 */
[----:B------:R-:W-:Y:S01]  /*8790*/  @!PT LDS RZ, [RZ] ;  /* 0x00000000fffff984 */ /* 0x000fe20000000800 */
[----:B------:R1:W-:Y:S04]  /*87a0*/  LDGSTS.E.BYPASS.LTC128B.128 [R209+0x6900], [R2.64], !P2 ;  /* 0x0690000002d17fae */ /* 0x0003e8000d101d48 */
.L_x_288:
[----:B------:R-:W-:Y:S05]  /*87b0*/  BSYNC B0 ;  /* 0x0000000000007941 */ /* 0x000fea0003800000 */
.L_x_287:
[----:B------:R-:W-:Y:S05]  /*87c0*/  BRA.DIV ~URZ, `(.L_x_289) ;  /* 0x000104d27f007947 */ /* 0x000fea000b800000 */
[----:B---3--:R3:W2:Y:S02]  /*87d0*/  SHFL.IDX PT, R7, R5, 0x4, 0x181f ;  /* 0x00981f0005077f89 */ /* 0x0086a400000e0000 */
.L_x_421:
[----:B------:R-:W-:Y:S05]  /*87e0*/  BRA.DIV ~URZ, `(.L_x_290) ;  /* 0x000105227f007947 */ /* 0x000fea000b800000 */
[----:B-1----:R1:W3:Y:S02]  /*87f0*/  SHFL.IDX PT, R2, R6, 0x4, 0x181f ;  /* 0x00981f0006027f89 */ /* 0x0022e400000e0000 */
.L_x_422:
[----:B------:R-:W-:Y:S01]  /*8800*/  IADD3 R3, R4, 0x40, RZ ;  /* 0x0000004004037810 */ /* 0x000fe20007ffe0ff */
[----:B------:R-:W-:Y:S03]  /*8810*/  BSSY B0, `(.L_x_291) ;  /* 0x0000009000007945 */ /* 0x000fe60003800000 */
[----:B------:R-:W-:-:S13]  /*8820*/  ISETP.GE.AND P0, PT, R3, R0, PT ;  /* 0x000000000300720c */ /* 0x000fda0003f06270 */
[----:B------:R-:W-:Y:S05]  /*8830*/  @P0 BRA `(.L_x_292) ;  /* 0x0000006000000947 */ /* 0x000fea0003800000 */
[----:B---3--:R-:W-:-:S04]  /*8840*/  LEA R2, P0, R244, R2, 0x1 ;  /* 0x00000002f4027211 */ /* 0x008fc800078008ff */
[----:B--2---:R-:W-:-:S05]  /*8850*/  LEA.HI.X R3, R244, R7, R245, 0x1, P0 ;  /* 0x00000007f4037211 */ /* 0x004fca00000f0cf5 */
[----:B------:R-:W-:Y:S01]  /*8860*/  @!PT LDS RZ, [RZ] ;  /* 0x00000000fffff984 */ /* 0x000fe20000000800 */
[----:B------:R-:W-:Y:S01]  /*8870*/  @!PT LDS RZ, [RZ] ;  /* 0x00000000fffff984 */ /* 0x000fe20000000800 */
[----:B------:R-:W-:Y:S01]  /*8880*/  @!PT LDS RZ, [RZ] ;  /* 0x00000000fffff984 */ /* 0x000fe20000000800 */
[----:B------:R2:W-:Y:S04]  /*8890*/  LDGSTS.E.BYPASS.LTC128B.128 [R209+0x7100], [R2.64], !P2 ;  /* 0x0710000002d17fae */ /* 0x0005e8000d101d48 */
.L_x_292:
[----:B------:R-:W-:Y:S05]  /*88a0*/  BSYNC B0 ;  /* 0x0000000000007941 */ /* 0x000fea0003800000 */
.L_x_291:
[----:B------:R-:W-:Y:S05]  /*88b0*/  BRA.DIV ~URZ, `(.L_x_293) ;  /* 0x000104c27f007947 */ /* 0x000fea000b800000 */
[----:B--2---:R2:W1:Y:S04]  /*88c0*/  SHFL.IDX PT, R7, R5, 0x5, 0x181f ;  /* 0x00b81f0005077f89 */ /* 0x00446800000e0000 */
[----:B---3--:R2:W3:Y:S02]  /*88d0*/  SHFL.IDX PT, R2, R6, 0x5, 0x181f ;  /* 0x00b81f0006027f89 */ /* 0x0084e400000e0000 */
.L_x_423:
[----:B------:R-:W-:Y:S01]  /*88e0*/  IADD3 R3, R4, 0x50, RZ ;  /* 0x0000005004037810 */ /* 0x000fe20007ffe0ff */
[----:B------:R-:W-:Y:S03]  /*88f0*/  BSSY B0, `(.L_x_294) ;  /* 0x0000009000007945 */ /* 0x000fe60003800000 */
[----:B------:R-:W-:-:S13]  /*8900*/  ISETP.GE.AND P0, PT, R3, R0, PT ;  /* 0x000000000300720c */ /* 0x000fda0003f06270 */
[----:B------:R-:W-:Y:S05]  /*8910*/  @P0 BRA `(.L_x_295) ;  /* 0x0000006000000947 */ /* 0x000fea0003800000 */
[----:B---3--:R-:W-:-:S04]  /*8920*/  LEA R2, P0, R244, R2, 0x1 ;  /* 0x00000002f4027211 */ /* 0x008fc800078008ff */
[----:B-1----:R-:W-:-:S05]  /*8930*/  LEA.HI.X R3, R244, R7, R245, 0x1, P0 ;  /* 0x00000007f4037211 */ /* 0x002fca00000f0cf5 */
[----:B------:R-:W-:Y:S01]  /*8940*/  @!PT LDS RZ, [RZ] ;  /* 0x00000000fffff984 */ /* 0x000fe20000000800 */
[----:B------:R-:W-:Y:S01]  /*8950*/  @!PT LDS RZ, [RZ] ;  /* 0x00000000fffff984 */ /* 0x000fe20000000800 */
[----:B------:R-:W-:Y:S01]  /*8960*/  @!PT LDS RZ, [RZ] ;  /* 0x00000000fffff984 */ /* 0x000fe20000000800 */
[----:B------:R1:W-:Y:S04]  /*8970*/  LDGSTS.E.BYPASS.LTC128B.128 [R209+0x7900], [R2.64], !P2 ;  /* 0x0790000002d17fae */ /* 0x0003e8000d101d48 */
.L_x_295:
[----:B------:R-:W-:Y:S05]  /*8980*/  BSYNC B0 ;  /* 0x0000000000007941 */ /* 0x000fea0003800000 */
.L_x_294:
[----:B------:R-:W-:Y:S05]  /*8990*/  BRA.DIV ~URZ, `(.L_x_296) ;  /* 0x000104b27f007947 */ /* 0x000fea000b800000 */
[----:B-1----:R1:W2:Y:S02]  /*89a0*/  SHFL.IDX PT, R7, R5, 0x6, 0x181f ;  /* 0x00d81f0005077f89 */ /* 0x0022a400000e0000 */
.L_x_424:
[----:B------:R-:W-:Y:S05]  /*89b0*/  BRA.DIV ~URZ, `(.L_x_297) ;  /* 0x000105027f007947 */ /* 0x000fea000b800000 */
[----:B---3--:R3:W1:Y:S02]  /*89c0*/  SHFL.IDX PT, R2, R6, 0x6, 0x181f ;  /* 0x00d81f0006027f89 */ /* 0x00866400000e0000 */
.L_x_425:
        /* <DEDUP_REMOVED lines=10> */
.L_x_299:
[----:B------:R-:W-:Y:S05]  /*8a70*/  BSYNC B0 ;  /* 0x0000000000007941 */ /* 0x000fea0003800000 */
.L_x_298:
[----:B------:R-:W-:Y:S05]  /*8a80*/  BRA.DIV ~URZ, `(.L_x_300) ;  /* 0x000104a27f007947 */ /* 0x000fea000b800000 */
[----:B-12---:R-:W1:Y:S04]  /*8a90*/  SHFL.IDX PT, R5, R5, 0x7, 0x181f ;  /* 0x00f81f0005057f89 */ /* 0x006e6800000e0000 */
[----:B------:R2:W3:Y:S02]  /*8aa0*/  SHFL.IDX PT, R3, R6, 0x7, 0x181f ;  /* 0x00f81f0006037f89 */ /* 0x0004e400000e0000 */
.L_x_426:
[----:B------:R-:W-:Y:S01]  /*8ab0*/  IADD3 R2, R4, 0x70, RZ ;  /* 0x0000007004027810 */ /* 0x000fe20007ffe0ff */
[----:B-----5:R-:W-:-:S03]  /*8ac0*/  IMAD.WIDE.U32 R168, R8, c[0x0][0x2b0], RZ ;  /* 0x0000ac0008a87a25 */ /* 0x020fc600078e00ff */
[----:B------:R-:W-:Y:S02]  /*8ad0*/  ISETP.GE.AND P0, PT, R2, R0, PT ;  /* 0x000000000200720c */ /* 0x000fe40003f06270 */
[----:B------:R2:W-:Y:S11]  /*8ae0*/  STL.64 [R1+0x18], R168 ;  /* 0x000018a801007387 */ /* 0x0005f60000100a00 */
[----:B---3--:R-:W-:-:S04]  /*8af0*/  @!P0 LEA R2, P1, R244, R3, 0x1 ;  /* 0x00000003f4028211 */ /* 0x008fc800078208ff */
[----:B-1----:R-:W-:-:S05]  /*8b00*/  @!P0 LEA.HI.X R3, R244, R5, R245, 0x1, P1 ;  /* 0x00000005f4038211 */ /* 0x002fca00008f0cf5 */
[----:B------:R-:W-:Y:S01]  /*8b10*/  @!PT LDS RZ, [RZ] ;  /* 0x00000000fffff984 */ /* 0x000fe20000000800 */
[----:B------:R-:W-:Y:S01]  /*8b20*/  @!PT LDS RZ, [RZ] ;  /* 0x00000000fffff984 */ /* 0x000fe20000000800 */
[----:B------:R-:W-:Y:S01]  /*8b30*/  @!PT LDS RZ, [RZ] ;  /* 0x00000000fffff984 */ /* 0x000fe20000000800 */
[----:B------:R1:W-:Y:S04]  /*8b40*/  @!P0 LDGSTS.E.BYPASS.LTC128B.128 [R209+0x8900], [R2.64], !P2 ;  /* 0x0890000002d18fae */ /* 0x0003e8000d101d48 */
[----:B------:R-:W0:Y:S01]  /*8b50*/  LDGDEPBAR ;  /* 0x00000000000079af */ /* 0x000e220000000000 */
[----:B------:R-:W-:Y:S01]  /*8b60*/  WARPSYNC 0xffffffff ;  /* 0xffffffff00007948 */ /* 0x000fe20003800000 */
[----:B-1----:R-:W-:-:S05]  /*8b70*/  SHF.R.S32.HI R2, RZ, 0x1f, R8 ;  /* 0x0000001fff027819 */ /* 0x002fca0000011408 */
[----:B------:R-:W-:-:S04]  /*8b80*/  IMAD R2, R2, c[0x0][0x2b0], RZ ;  /* 0x0000ac0002027a24 */ /* 0x000fc800078e02ff */
[----:B------:R-:W-:-:S04]  /*8b90*/  IMAD R2, R8, c[0x0][0x2b4], R2 ;  /* 0x0000ad0008027a24 */ /* 0x000fc800078e0202 */
[----:B------:R-:W-:-:S05]  /*8ba0*/  IMAD.IADD R166, R169, 0x1, R2 ;  /* 0x00000001a9a67824 */ /* 0x000fca00078e0202 */
[----:B------:R2:W-:Y:S02]  /*8bb0*/  STL [R1+0x20], R166 ;  /* 0x000020a601007387 */ /* 0x0005e40000100800 */
[----:B------:R-:W3:Y:S01]  /*8bc0*/  LDL R167, [R1+0x24] ;  /* 0x0000240001a77983 */ /* 0x000ee20000100800 */
[----:B------:R-:W-:Y:S02]  /*8bd0*/  IMAD.MOV.U32 R159, RZ, RZ, 0x50 ;  /* 0x00000050ff9f7424 */ /* 0x000fe400078e00ff */
[----:B------:R-:W-:Y:S02]  /*8be0*/  IMAD.MOV.U32 R162, RZ, RZ, c[0x0][0x2b8] ;  /* 0x0000ae00ffa27624 */ /* 0x000fe400078e00ff */
[----:B------:R-:W-:Y:S02]  /*8bf0*/  IMAD R159, R228, R159, -0x50 ;  /* 0xffffffb0e49f7424 */ /* 0x000fe400078e029f */
[----:B------:R-:W-:Y:S01]  /*8c00*/  IMAD.MOV.U32 R235, RZ, RZ, RZ ;  /* 0x000000ffffeb7224 */ /* 0x000fe200078e00ff */
[----:B------:R-:W-:Y:S01]  /*8c10*/  BAR.SYNC.DEFER_BLOCKING 0x0 ;  /* 0x0000000000007b1d */ /* 0x000fe20000010000 */
[----:B------:R-:W-:Y:S01]  /*8c20*/  ISETP.NE.AND P1, PT, R162, 0x1, PT ;  /* 0x00000001a200780c */ /* 0x000fe20003f25270 */
[----:B------:R-:W-:-:S05]  /*8c30*/  IMAD.IADD R3, R251, 0x1, R159 ;  /* 0x00000001fb037824 */ /* 0x000fca00078e029f */
[----:B------:R-:W-:-:S04]  /*8c40*/  ISETP.GE.AND P0, PT, R3, R143, PT ;  /* 0x0000008f0300720c */ /* 0x000fc80003f06270 */
[----:B------:R-:W-:Y:S01]  /*8c50*/  ISETP.GT.OR P0, PT, R251, 0x4f, P0 ;  /* 0x0000004ffb00780c */ /* 0x000fe20000704670 */
[----:B---3--:R-:W-:-:S04]  /*8c60*/  IMAD.IADD R3, R3, 0x1, R167 ;  /* 0x0000000103037824 */ /* 0x008fc800078e02a7 */
[----:B------:R-:W-:-:S04]  /*8c70*/  @P1 IMAD.HI.U32 R4, R3, c[0x0][0x2bc], RZ ;  /* 0x0000af0003041a27 */ /* 0x000fc800078e00ff */
[----:B------:R-:W-:Y:S01]  /*8c80*/  IMAD.MOV.U32 R2, RZ, RZ, R3 ;  /* 0x000000ffff027224 */ /* 0x000fe200078e0003 */
[----:B------:R-:W-:-:S04]  /*8c90*/  @P1 SHF.R.U32.HI R2, RZ, c[0x0][0x2c0], R4 ;  /* 0x0000b000ff021a19 */ /* 0x000fc80000011604 */
[----:B------:R-:W-:-:S04]  /*8ca0*/  @!P0 IADD3 R5, P1, R2, R168, RZ ;  /* 0x000000a802058210 */ /* 0x000fc80007f3e0ff */
[----:B--2-4-:R-:W-:Y:S02]  /*8cb0*/  @!P0 LEA.HI.X.SX32 R6, R2, R166, 0x1, P1 ;  /* 0x000000a602068211 */ /* 0x014fe400008f0eff */
[----:B------:R-:W-:-:S04]  /*8cc0*/  @!P0 LEA R4, P1, R5, c[0x0][0x2a0], 0x2 ;  /* 0x0000a80005048a11 */ /* 0x000fc800078210ff */
[----:B------:R-:W-:-:S05]  /*8cd0*/  @!P0 LEA.HI.X R5, R5, c[0x0][0x2a4], R6, 0x2, P1 ;  /* 0x0000a90005058a11 */ /* 0x000fca00008f1406 */
[----:B------:R1:W2:Y:S01]  /*8ce0*/  @!P0 LDG.E R235, [R4.64] ;  /* 0x0000000804eb8981 */ /* 0x0002a2000c1e1900 */
[----:B------:R-:W-:Y:S01]  /*8cf0*/  IMAD.MOV R2, RZ, RZ, -R2 ;  /* 0x000000ffff027224 */ /* 0x000fe200078e0a02 */
[----:B------:R-:W-:Y:S01]  /*8d00*/  BSSY B0, `(.L_x_301) ;  /* 0x000003d000007945 */ /* 0x000fe20003800000 */
[C---:B------:R-:W-:Y:S01]  /*8d10*/  IMAD.WIDE.U32 R164, R39.reuse, c[0x0][0x1e8], RZ ;  /* 0x00007a0027a47a25 */ /* 0x040fe200078e00ff */
[----:B------:R-:W3:Y:S03]  /*8d20*/  S2R R7, SR_TID.X ;  /* 0x0000000000077919 */ /* 0x000ee60000002100 */
[----:B------:R-:W-:Y:S01]  /*8d30*/  IMAD R241, R2, c[0x0][0x2b8], R3 ;  /* 0x0000ae0002f17a24 */ /* 0x000fe200078e0203 */
[----:B------:R-:W-:Y:S01]  /*8d40*/  STL.64 [R1+0x10], R164 ;  /* 0x000010a401007387 */ /* 0x000fe20000100a00 */
[----:B------:R-:W-:Y:S02]  /*8d50*/  IMAD R163, R39, c[0x0][0x1ec], R165 ;  /* 0x00007b0027a37a24 */ /* 0x000fe400078e02a5 */
[----:B------:R-:W-:Y:S01]  /*8d60*/  IMAD.WIDE.U32 R2, R241, c[0x0][0x1e0], RZ ;  /* 0x00007800f1027a25 */ /* 0x000fe200078e00ff */
[----:B------:R-:W-:-:S02]  /*8d70*/  SHF.R.S32.HI R40, RZ, 0x1f, R241 ;  /* 0x0000001fff287819 */ /* 0x000fc400000114f1 */
[----:B------:R-:W-:Y:S01]  /*8d80*/  STL [R1+0xc], R163 ;  /* 0x00000ca301007387 */ /* 0x000fe20000100800 */
[----:B------:R-:W-:Y:S02]  /*8d90*/  IMAD R160, R161, -0x50, R143 ;  /* 0xffffffb0a1a07824 */ /* 0x000fe400078e028f */
[----:B-1----:R-:W-:Y:S01]  /*8da0*/  IMAD R4, R40, c[0x0][0x1e0], RZ ;  /* 0x0000780028047a24 */ /* 0x002fe200078e02ff */
[----:B---3--:R-:W-:-:S03]  /*8db0*/  SHF.R.S32.HI R9, RZ, 0x1f, R7 ;  /* 0x0000001fff097819 */ /* 0x008fc60000011407 */
[----:B------:R-:W-:Y:S01]  /*8dc0*/  IMAD R4, R241, c[0x0][0x1e4], R4 ;  /* 0x00007900f1047a24 */ /* 0x000fe200078e0204 */
[----:B------:R-:W-:-:S03]  /*8dd0*/  LEA.HI R9, R9, R7, RZ, 0x3 ;  /* 0x0000000709097211 */ /* 0x000fc600078f18ff */
[----:B------:R-:W-:Y:S01]  /*8de0*/  IMAD.IADD R3, R3, 0x1, R4 ;  /* 0x0000000103037824 */ /* 0x000fe200078e0204 */
[----:B------:R-:W-:-:S05]  /*8df0*/  SHF.R.S32.HI R9, RZ, 0x3, R9 ;  /* 0x00000003ff097819 */ /* 0x000fca0000011409 */
[----:B------:R-:W-:-:S05]  /*8e00*/  IMAD.IADD R38, R160, 0x1, -R9 ;  /* 0x00000001a0267824 */ /* 0x000fca00078e0a09 */
[C---:B------:R-:W-:Y:S02]  /*8e10*/  ISETP.GE.AND P1, PT, R38.reuse, 0x1, PT ;  /* 0x000000012600780c */ /* 0x040fe40003f26270 */
[----:B------:R-:W-:-:S11]  /*8e20*/  ISETP.GE.AND P4, PT, R38, 0x21, PT ;  /* 0x000000212600780c */ /* 0x000fd60003f86270 */
[----:B------:R-:W-:Y:S02]  /*8e30*/  @P1 ISETP.GE.AND P5, PT, R244, c[0x0][0x1d4], PT ;  /* 0x00007500f4001a0c */ /* 0x000fe40003fa6270 */
        /* <DEDUP_REMOVED lines=8> */
[----:B------:R-:W-:Y:S01]  /*8ec0*/  SHFL.IDX PT, R9, R2, 0x2, 0x181f ;  /* 0x00581f0002097f89 */ /* 0x000fe200000e0000 */
[----:B------:R-:W-:-:S03]  /*8ed0*/  ISETP.GE.AND P0, PT, R38, 0x11, PT ;  /* 0x000000112600780c */ /* 0x000fc60003f06270 */
[----:B------:R-:W1:Y:S04]  /*8ee0*/  SHFL.IDX PT, R3, R2, RZ, 0x181f ;  /* 0x00181fff02037589 */ /* 0x000e6800000e0000 */
[----:B------:R-:W2:Y:S04]  /*8ef0*/  SHFL.IDX PT, R4, R2, 0x1, 0x181f ;  /* 0x00381f0002047f89 */ /* 0x000ea800000e0000 */
[----:B------:R-:W3:Y:S04]  /*8f00*/  SHFL.IDX PT, R7, R8, RZ, 0x181f ;  /* 0x00181fff08077589 */ /* 0x000ee800000e0000 */
[----:B------:R-:W4:Y:S04]  /*8f10*/  SHFL.IDX PT, R5, R8, 0x1, 0x181f ;  /* 0x00381f0008057f89 */ /* 0x000f2800000e0000 */
[----:B------:R-:W-:Y:S04]  /*8f20*/  SHFL.IDX PT, R10, R2, 0x3, 0x181f ;  /* 0x00781f00020a7f89 */ /* 0x000fe800000e0000 */
[----:B------:R-:W5:Y:S01]  /*8f30*/  SHFL.IDX PT, R11, R8, 0x2, 0x181f ;  /* 0x00581f00080b7f89 */ /* 0x000f6200000e0000 */
[----:B-1----:R-:W-:-:S03]  /*8f40*/  @P1 LEA R6, P2, R244, R3, 0x1 ;  /* 0x00000003f4061211 */ /* 0x002fc600078408ff */
[----:B------:R-:W-:Y:S01]  /*8f50*/  SHFL.IDX PT, R2, R2, 0x4, 0x181f ;  /* 0x00981f0002027f89 */ /* 0x000fe200000e0000 */
[----:B--2---:R-:W-:-:S03]  /*8f60*/  @P0 LEA R4, P3, R244, R4, 0x1 ;  /* 0x00000004f4040211 */ /* 0x004fc600078608ff */
[----:B------:R-:W1:Y:S01]  /*8f70*/  SHFL.IDX PT, R3, R8, 0x3, 0x181f ;  /* 0x00781f0008037f89 */ /* 0x000e6200000e0000 */
[C-C-:B---3--:R-:W-:Y:S02]  /*8f80*/  @P1 LEA.HI.X R7, R244.reuse, R7, R245.reuse, 0x1, P2 ;  /* 0x00000007f4071211 */ /* 0x148fe400010f0cf5 */
[C---:B------:R-:W-:Y:S02]  /*8f90*/  @P0 ISETP.GE.AND P2, PT, R244.reuse, c[0x0][0x1d4], PT ;  /* 0x00007500f4000a0c */ /* 0x040fe40003f46270 */
[----:B----4-:R-:W-:Y:S01]  /*8fa0*/  @P0 LEA.HI.X R5, R244, R5, R245, 0x1, P3 ;  /* 0x00000005f4050211 */ /* 0x010fe200018f0cf5 */
[----:B------:R2:W-:Y:S01]  /*8fb0*/  @P1 LDGSTS.E.BYPASS.LTC128B.128 [R209+0x2900], [R6.64], !P5 ;  /* 0x0290000006d11fae */ /* 0x0005e2000e901d48 */
[----:B------:R-:W-:Y:S02]  /*8fc0*/  ISETP.GE.AND P3, PT, R38, 0x31, PT ;  /* 0x000000312600780c */ /* 0x000fe40003f66270 */
[----:B------:R-:W-:-:S07]  /*8fd0*/  @P4 ISETP.GE.AND P5, PT, R244, c[0x0][0x1d4], PT ;  /* 0x00007500f4004a0c */ /* 0x000fce0003fa6270 */
[----:B------:R3:W-:Y:S04]  /*8fe0*/  @P0 LDGSTS.E.BYPASS.LTC128B.128 [R209+0x3100], [R4.64], !P2 ;  /* 0x0310000004d10fae */ /* 0x0007e8000d101d48 */
[C---:B------:R-:W-:Y:S02]  /*8ff0*/  @P3 ISETP.GE.AND P0, PT, R244.reuse, c[0x0][0x1d4], PT ;  /* 0x00007500f4003a0c */ /* 0x040fe40003f06270 */
[----:B--2---:R-:W-:-:S04]  /*9000*/  @P4 LEA R6, P2, R244, R9, 0x1 ;  /* 0x00000009f4064211 */ /* 0x004fc800078408ff */
[----:B-----5:R-:W-:-:S05]  /*9010*/  @P4 LEA.HI.X R7, R244, R11, R245, 0x1, P2 ;  /* 0x0000000bf4074211 */ /* 0x020fca00010f0cf5 */
[----:B------:R2:W-:Y:S01]  /*9020*/  @P4 LDGSTS.E.BYPASS.LTC128B.128 [R209+0x3900], [R6.64], !P5 ;  /* 0x0390000006d14fae */ /* 0x0005e2000e901d48 */
[----:B---3--:R-:W-:-:S04]  /*9030*/  @P3 LEA R4, P1, R244, R10, 0x1 ;  /* 0x0000000af4043211 */ /* 0x008fc800078208ff */
[----:B-1----:R-:W-:Y:S02]  /*9040*/  @P3 LEA.HI.X R5, R244, R3, R245, 0x1, P1 ;  /* 0x00000003f4053211 */ /* 0x002fe400008f0cf5 */
[----:B------:R2:W1:Y:S04]  /*9050*/  SHFL.IDX PT, R3, R8, 0x4, 0x181f ;  /* 0x00981f0008037f89 */ /* 0x00046800000e0000 */
[----:B------:R2:W-:Y:S01]  /*9060*/  @P3 LDGSTS.E.BYPASS.LTC128B.128 [R209+0x4100], [R4.64], !P0 ;  /* 0x0410000004d13fae */ /* 0x0005e2000c101d48 */
[----:B------:R-:W-:-:S13]  /*9070*/  ISETP.GE.AND P0, PT, R38, 0x41, PT ;  /* 0x000000412600780c */ /* 0x000fda0003f06270 */
[----:B------:R-:W-:Y:S05]  /*9080*/  @!P0 BRA `(.L_x_302) ;  /* 0x0000004000008947 */ /* 0x000fea0003800000 */
[C---:B------:R-:W-:Y:S02]  /*9090*/  ISETP.GE.AND P0, PT, R244.reuse, c[0x0][0x1d4], PT ;  /* 0x00007500f4007a0c */ /* 0x040fe40003f06270 */
[----:B------:R-:W-:-:S04]  /*90a0*/  LEA R2, P1, R244, R2, 0x1 ;  /* 0x00000002f4027211 */ /* 0x000fc800078208ff */
[----:B-1----:R-:W-:-:S07]  /*90b0*/  LEA.HI.X R3, R244, R3, R245, 0x1, P1 ;  /* 0x00000003f4037211 */ /* 0x002fce00008f0cf5 */
[----:B------:R1:W-:Y:S02]  /*90c0*/  LDGSTS.E.BYPASS.LTC128B.128 [R209+0x4900], [R2.64], !P0 ;  /* 0x0490000002d17fae */ /* 0x0003e4000c101d48 */
.L_x_302:
[----:B------:R-:W-:Y:S05]  /*90d0*/  BSYNC B0 ;  /* 0x0000000000007941 */ /* 0x000fea0003800000 */
.L_x_301:
[----:B------:R-:W-:Y:S01]  /*90e0*/  ISETP.LT.AND P0, PT, RZ, c[0x0][0x27c], PT ;  /* 0x00009f00ff007a0c */ /* 0x000fe20003f01270 */
[----:B------:R-:W0:-:S12]  /*90f0*/  LDGDEPBAR ;  /* 0x00000000000079af */ /* 0x000e180000000000 */
[----:B------:R-:W-:Y:S05]  /*9100*/  @P0 BRA `(.L_x_303) ;  /* 0x0000002000000947 */ /* 0x000fea0003800000 */
[----:B------:R-:W-:-:S04]  /*9110*/  DEPBAR.LE SB0, 0x1 ;  /* 0x000080400000791a */ /* 0x000fc80000000000 */
[----:B------:R-:W-:Y:S05]  /*9120*/  BRA `(.L_x_304) ;  /* 0x0000352000007947 */ /* 0x000fea0003800000 */
.L_x_303:
[----:B------:R-:W3:Y:S01]  /*9130*/  LDL R26, [R1+0x2c] ;  /* 0x00002c00011a7983 */ /* 0x000ee20000100800 */
[----:B-1----:R-:W-:Y:S01]  /*9140*/  SHF.R.S32.HI R2, RZ, 0x1f, R142 ;  /* 0x0000001fff027819 */ /* 0x002fe2000001148e */
[----:B------:R-:W-:Y:S01]  /*9150*/  ULDC.U8 UR4, c[0x0][0x298] ;  /* 0x0000a60000047ab9 */ /* 0x000fe20000000000 */
[----:B--2---:R-:W-:Y:S01]  /*9160*/  IMAD.WIDE.U32 R4, R142, c[0x0][0x290], RZ ;  /* 0x0000a4008e047a25 */ /* 0x004fe200078e00ff */
[----:B------:R-:W-:Y:S01]  /*9170*/  ISETP.NE.AND P2, PT, RZ, UR4, PT ;  /* 0x00000004ff007c0c */ /* 0x000fe2000bf45270 */
[----:B------:R-:W-:Y:S02]  /*9180*/  BSSY B2, `(.L_x_304) ;  /* 0x000034c000027945 */ /* 0x000fe40003800000 */
[C---:B------:R-:W-:Y:S02]  /*9190*/  IMAD R7, R2.reuse, c[0x0][0x280], RZ ;  /* 0x0000a00002077a24 */ /* 0x040fe400078e02ff */
[----:B------:R-:W-:Y:S02]  /*91a0*/  IMAD R6, R2, c[0x0][0x290], RZ ;  /* 0x0000a40002067a24 */ /* 0x000fe400078e02ff */
[----:B------:R-:W-:-:S04]  /*91b0*/  IMAD.WIDE.U32 R2, R142, c[0x0][0x280], RZ ;  /* 0x0000a0008e027a25 */ /* 0x000fc800078e00ff */
[----:B------:R-:W-:Y:S01]  /*91c0*/  IMAD R9, R142, c[0x0][0x284], R7 ;  /* 0x0000a1008e097a24 */ /* 0x000fe200078e0207 */
[----:B------:R-:W-:Y:S01]  /*91d0*/  LEA R7, P0, R4, c[0x0][0x288], 0x1 ;  /* 0x0000a20004077a11 */ /* 0x000fe200078008ff */
[----:B------:R-:W-:Y:S01]  /*91e0*/  IMAD R8, R142, c[0x0][0x294], R6 ;  /* 0x0000a5008e087a24 */ /* 0x000fe200078e0206 */
[----:B------:R-:W-:Y:S02]  /*91f0*/  LEA R6, P1, R2, c[0x0][0x270], 0x1 ;  /* 0x00009c0002067a11 */ /* 0x000fe400078208ff */
[----:B------:R-:W-:Y:S02]  /*9200*/  IADD3 R3, R9, R3, RZ ;  /* 0x0000000309037210 */ /* 0x000fe40007ffe0ff */
[----:B------:R-:W-:Y:S02]  /*9210*/  IADD3 R5, R8, R5, RZ ;  /* 0x0000000508057210 */ /* 0x000fe40007ffe0ff */
[----:B------:R-:W-:Y:S02]  /*9220*/  LEA.HI.X R2, R2, c[0x0][0x274], R3, 0x1, P1 ;  /* 0x00009d0002027a11 */ /* 0x000fe400008f0c03 */
[----:B------:R-:W-:-:S02]  /*9230*/  LEA.HI.X R3, R4, c[0x0][0x28c], R5, 0x1, P0 ;  /* 0x0000a30004037a11 */ /* 0x000fc400000f0c05 */
[----:B---3--:R-:W-:Y:S01]  /*9240*/  LEA R4, R26, R93, 0x7 ;  /* 0x0000005d1a047211 */ /* 0x008fe200078e38ff */
[----:B------:R-:W-:Y:S05]  /*9250*/  @!P2 BRA `(.L_x_305) ;  /* 0x000019200000a947 */ /* 0x000fea0003800000 */
[----:B------:R-:W-:Y:S01]  /*9260*/  ISETP.GE.AND P0, PT, R4, R0, PT ;  /* 0x000000000400720c */ /* 0x000fe20003f06270 */
[----:B------:R-:W1:Y:S01]  /*9270*/  SHFL.IDX PT, R11, R2, RZ, 0x1c1f ;  /* 0x001c1fff020b7589 */ /* 0x000e6200000e0000 */
[----:B------:R-:W-:Y:S01]  /*9280*/  BSSY B0, `(.L_x_306) ;  /* 0x0000019000007945 */ /* 0x000fe20003800000 */
[----:B------:R-:W-:Y:S01]  /*9290*/  CS2R R4, SRZ ;  /* 0x0000000000047805 */ /* 0x000fe2000001ff00 */
[----:B------:R-:W-:Y:S01]  /*92a0*/  CS2R R8, SRZ ;  /* 0x0000000000087805 */ /* 0x000fe2000001ff00 */
[----:B------:R-:W2:Y:S04]  /*92b0*/  SHFL.IDX PT, R10, R6, RZ, 0x1c1f ;  /* 0x001c1fff060a7589 */ /* 0x000ea800000e0000 */
[----:B------:R3:W4:Y:S04]  /*92c0*/  SHFL.IDX PT, R13, R3, RZ, 0x1c1f ;  /* 0x001c1fff030d7589 */ /* 0x00072800000e0000 */
[----:B------:R5:W1:Y:S01]  /*92d0*/  SHFL.IDX PT, R12, R7, RZ, 0x1c1f ;  /* 0x001c1fff070c7589 */ /* 0x000a6200000e0000 */
[----:B---3--:R-:W-:Y:S01]  /*92e0*/  CS2R R2, SRZ ;  /* 0x0000000000027805 */ /* 0x008fe2000001ff00 */
[----:B-----5:R-:W-:Y:S01]  /*92f0*/  CS2R R6, SRZ ;  /* 0x0000000000067805 */ /* 0x020fe2000001ff00 */
[----:B------:R-:W-:Y:S05]  /*9300*/  @P0 BRA `(.L_x_307) ;  /* 0x0000010000000947 */ /* 0x000fea0003800000 */
[----:B-12-4-:R-:W2:Y:S04]  /*9310*/  LDL R16, [R1+0xd8] ;  /* 0x0000d80001107983 */ /* 0x016ea80000100800 */
[----:B------:R-:W3:Y:S01]  /*9320*/  LDL R18, [R1+0xd4] ;  /* 0x0000d40001127983 */ /* 0x000ee20000100800 */
[----:B------:R-:W-:-:S02]  /*9330*/  ISETP.GE.AND P1, PT, R86, c[0x0][0x27c], PT ;  /* 0x00009f0056007a0c */ /* 0x000fc40003f26270 */
[----:B------:R-:W-:Y:S01]  /*9340*/  ISETP.GE.AND P0, PT, R88, c[0x0][0x27c], PT ;  /* 0x00009f0058007a0c */ /* 0x000fe20003f06270 */
[----:B------:R-:W-:-:S10]  /*9350*/  CS2R R4, SRZ ;  /* 0x0000000000047805 */ /* 0x000fd4000001ff00 */
[----:B------:R-:W-:-:S05]  /*9360*/  @!P1 IMAD.WIDE R2, R86, 0x2, R10 ;  /* 0x0000000256029825 */ /* 0x000fca00078e020a */
[----:B------:R1:W5:Y:S02]  /*9370*/  @!P1 LD.E.64 R8, [R2.64] ;  /* 0x0000000802089980 */ /* 0x000364000c101b00 */
[----:B-1----:R-:W-:Y:S01]  /*9380*/  CS2R R2, SRZ ;  /* 0x0000000000027805 */ /* 0x002fe2000001ff00 */
[-C--:B--2---:R-:W-:Y:S02]  /*9390*/  @!P0 IADD3 R14, P3, R10, R16.reuse, RZ ;  /* 0x000000100a0e8210 */ /* 0x084fe40007f7e0ff */
[----:B------:R-:W-:Y:S01]  /*93a0*/  @!P0 IADD3 R10, P2, R12, R16, RZ ;  /* 0x000000100c0a8210 */ /* 0x000fe20007f5e0ff */
[----:B------:R-:W-:-:S04]  /*93b0*/  @!P1 IMAD.WIDE R16, R86, 0x2, R12 ;  /* 0x0000000256109825 */ /* 0x000fc800078e020c */
[--C-:B---3--:R-:W-:Y:S01]  /*93c0*/  @!P0 IMAD.X R15, R11, 0x1, R18.reuse, P3 ;  /* 0x000000010b0f8824 */ /* 0x108fe200018e0612 */
[----:B------:R1:W5:Y:S01]  /*93d0*/  @!P1 LD.E.64 R6, [R16.64] ;  /* 0x0000000810069980 */ /* 0x000362000c101b00 */
[----:B------:R-:W-:-:S03]  /*93e0*/  @!P0 IMAD.X R11, R13, 0x1, R18, P2 ;  /* 0x000000010d0b8824 */ /* 0x000fc600010e0612 */
[----:B------:R1:W5:Y:S04]  /*93f0*/  @!P0 LD.E.64 R4, [R14.64] ;  /* 0x000000080e048980 */ /* 0x000368000c101b00 */
[----:B------:R1:W5:Y:S02]  /*9400*/  @!P0 LD.E.64 R2, [R10.64] ;  /* 0x000000080a028980 */ /* 0x000364000c101b00 */
.L_x_307:
[----:B-12-4-:R-:W-:Y:S05]  /*9410*/  BSYNC B0 ;  /* 0x0000000000007941 */ /* 0x016fea0003800000 */
.L_x_306:
[----:B------:R-:W-:Y:S01]  /*9420*/  IMAD R0, R26, -0x80, R0 ;  /* 0xffffff801a007824 */ /* 0x000fe200078e0200 */
[--C-:B-----5:R-:W-:Y:S01]  /*9430*/  SHF.R.U64 R16, R8, 0x10, R9.reuse ;  /* 0x0000001008107819 */ /* 0x120fe20000001209 */
[----:B------:R-:W-:Y:S01]  /*9440*/  IMAD.MOV.U32 R18, RZ, RZ, R8 ;  /* 0x000000ffff127224 */ /* 0x000fe200078e0008 */
[--C-:B------:R-:W-:Y:S01]  /*9450*/  SHF.R.U32.HI R12, RZ, 0x10, R9.reuse ;  /* 0x00000010ff0c7819 */ /* 0x100fe20000011609 */
[----:B------:R-:W-:Y:S01]  /*9460*/  IMAD.MOV.U32 R17, RZ, RZ, R9 ;  /* 0x000000ffff117224 */ /* 0x000fe200078e0009 */
[----:B------:R-:W-:Y:S01]  /*9470*/  IMNMX R25, R0, 0x80, PT ;  /* 0x0000008000197817 */ /* 0x000fe20003800200 */
[----:B------:R-:W-:Y:S01]  /*9480*/  IMAD.MOV.U32 R15, RZ, RZ, R4 ;  /* 0x000000ffff0f7224 */ /* 0x000fe200078e0004 */
[--C-:B------:R-:W-:Y:S01]  /*9490*/  SHF.R.U64 R13, R4, 0x10, R5.reuse ;  /* 0x00000010040d7819 */ /* 0x100fe20000001205 */
[----:B------:R-:W-:Y:S01]  /*94a0*/  IMAD.MOV.U32 R10, RZ, RZ, R6 ;  /* 0x000000ffff0a7224 */ /* 0x000fe200078e0006 */
[----:B------:R-:W-:Y:S01]  /*94b0*/  ISETP.GE.AND P0, PT, R93, R25, PT ;  /* 0x000000195d00720c */ /* 0x000fe20003f06270 */
[----:B------:R-:W-:Y:S01]  /*94c0*/  IMAD.MOV.U32 R14, RZ, RZ, R5 ;  /* 0x000000ffff0e7224 */ /* 0x000fe200078e0005 */
[--C-:B------:R-:W-:Y:S01]  /*94d0*/  SHF.R.U64 R8, R6, 0x10, R7.reuse ;  /* 0x0000001006087819 */ /* 0x100fe20000001207 */
[----:B------:R-:W-:Y:S01]  /*94e0*/  IMAD.MOV.U32 R9, RZ, RZ, R7 ;  /* 0x000000ffff097224 */ /* 0x000fe200078e0007 */
[----:B------:R-:W-:Y:S01]  /*94f0*/  SHF.R.U32.HI R11, RZ, 0x10, R5 ;  /* 0x00000010ff0b7819 */ /* 0x000fe20000011605 */
[----:B------:R-:W-:Y:S01]  /*9500*/  IMAD.MOV.U32 R6, RZ, RZ, R2 ;  /* 0x000000ffff067224 */ /* 0x000fe200078e0002 */
[----:B------:R-:W-:-:S04]  /*9510*/  DEPBAR.LE SB0, 0x1 ;  /* 0x000080400000791a */ /* 0x000fc80000000000 */
[----:B------:R-:W-:Y:S01]  /*9520*/  IMAD.MOV.U32 R4, RZ, RZ, R3 ;  /* 0x000000ffff047224 */ /* 0x000fe200078e0003 */
[----:B------:R-:W-:Y:S01]  /*9530*/  SHF.R.U32.HI R5, RZ, 0x10, R7 ;  /* 0x00000010ff057819 */ /* 0x000fe20000011607 */
[----:B------:R-:W-:Y:S01]  /*9540*/  BSSY B1, `(.L_x_308) ;  /* 0x000005f000017945 */ /* 0x000fe20003800000 */
[--C-:B------:R-:W-:Y:S02]  /*9550*/  SHF.R.U64 R2, R2, 0x10, R3.reuse ;  /* 0x0000001002027819 */ /* 0x100fe40000001203 */
[----:B------:R-:W-:Y:S02]  /*9560*/  SHF.R.U32.HI R0, RZ, 0x10, R3 ;  /* 0x00000010ff007819 */ /* 0x000fe40000011603 */
[----:B------:R-:W-:Y:S02]  /*9570*/  PRMT R18, R18, 0x5410, R16 ;  /* 0x0000541012127816 */ /* 0x000fe40000000010 */
[----:B------:R-:W-:Y:S02]  /*9580*/  PRMT R20, R17, 0x5410, R12 ;  /* 0x0000541011147816 */ /* 0x000fe4000000000c */
[----:B------:R-:W-:-:S02]  /*9590*/  PRMT R22, R15, 0x5410, R13 ;  /* 0x000054100f167816 */ /* 0x000fc4000000000d */
[----:B------:R-:W-:Y:S02]  /*95a0*/  PRMT R24, R14, 0x5410, R11 ;  /* 0x000054100e187816 */ /* 0x000fe4000000000b */
[----:B------:R-:W-:Y:S02]  /*95b0*/  PRMT R16, R10, 0x5410, R8 ;  /* 0x000054100a107816 */ /* 0x000fe40000000008 */
[----:B------:R-:W-:Y:S02]  /*95c0*/  PRMT R19, R9, 0x5410, R5 ;  /* 0x0000541009137816 */ /* 0x000fe40000000005 */
[----:B------:R-:W-:Y:S02]  /*95d0*/  PRMT R21, R6, 0x5410, R2 ;  /* 0x0000541006157816 */ /* 0x000fe40000000002 */
[----:B------:R-:W-:Y:S01]  /*95e0*/  PRMT R23, R4, 0x5410, R0 ;  /* 0x0000541004177816 */ /* 0x000fe20000000000 */
[----:B------:R-:W-:Y:S06]  /*95f0*/  BAR.SYNC.DEFER_BLOCKING 0x0 ;  /* 0x0000000000007b1d */ /* 0x000fec0000010000 */
[----:B------:R-:W-:Y:S05]  /*9600*/  @P0 BRA `(.L_x_309) ;  /* 0x0000052000000947 */ /* 0x000fea0003800000 */
[----:B------:R-:W-:Y:S01]  /*9610*/  ISETP.GE.AND P0, PT, R86, c[0x0][0x27c], PT ;  /* 0x00009f0056007a0c */ /* 0x000fe20003f06270 */
[----:B------:R-:W-:-:S12]  /*9620*/  BSSY B0, `(.L_x_310) ;  /* 0x0000028000007945 */ /* 0x000fd80003800000 */
[----:B------:R-:W-:Y:S05]  /*9630*/  @P0 BRA `(.L_x_311) ;  /* 0x0000026000000947 */ /* 0x000fea0003800000 */
[----:B------:R-:W1:Y:S01]  /*9640*/  LDS.128 R4, [R248+0x5000] ;  /* 0x00500000f8047984 */ /* 0x000e620000000c00 */
[----:B------:R-:W-:Y:S01]  /*9650*/  SHF.L.U32 R3, R18, 0x10, RZ ;  /* 0x0000001012037819 */ /* 0x000fe200000006ff */
[----:B------:R-:W-:Y:S01]  /*9660*/  IMAD.U32 R0, R16, 0x10000, RZ ;  /* 0x0001000010007824 */ /* 0x000fe200078e00ff */
[----:B------:R-:W-:Y:S02]  /*9670*/  LOP3.LUT R2, R18, 0xffff0000, RZ, 0xc0, !PT ;  /* 0xffff000012027812 */ /* 0x000fe400078ec0ff */
[C---:B-1----:R-:W-:Y:S01]  /*9680*/  SHF.L.U32 R9, R4.reuse, 0x10, RZ ;  /* 0x0000001004097819 */ /* 0x042fe200000006ff */
[----:B------:R-:W-:Y:S01]  /*9690*/  IMAD.U32 R10, R7, 0x10000, RZ ;  /* 0x00010000070a7824 */ /* 0x000fe200078e00ff */
[----:B------:R-:W-:Y:S02]  /*96a0*/  LOP3.LUT R8, R4, 0xffff0000, RZ, 0xc0, !PT ;  /* 0xffff000004087812 */ /* 0x000fe400078ec0ff */
[C---:B------:R-:W-:Y:S02]  /*96b0*/  SHF.L.U32 R13, R5.reuse, 0x10, RZ ;  /* 0x00000010050d7819 */ /* 0x040fe400000006ff */
[----:B------:R-:W-:Y:S01]  /*96c0*/  LOP3.LUT R4, R5, 0xffff0000, RZ, 0xc0, !PT ;  /* 0xffff000005047812 */ /* 0x000fe200078ec0ff */
[-C--:B------:R-:W-:Y:S01]  /*96d0*/  FMUL.FTZ R15, R8, R0.reuse ;  /* 0x00000000080f7220 */ /* 0x080fe20000410000 */
[----:B------:R-:W-:Y:S01]  /*96e0*/  LOP3.LUT R5, R16, 0xffff0000, RZ, 0xc0, !PT ;  /* 0xffff000010057812 */ /* 0x000fe200078ec0ff */
[-C--:B------:R-:W-:Y:S01]  /*96f0*/  FMUL.FTZ R14, R8, R3.reuse ;  /* 0x00000003080e7220 */ /* 0x080fe20000410000 */
[C---:B------:R-:W-:Y:S01]  /*9700*/  SHF.L.U32 R12, R6.reuse, 0x10, RZ ;  /* 0x00000010060c7819 */ /* 0x040fe200000006ff */
[----:B------:R-:W-:Y:S01]  /*9710*/  FFMA.FTZ R17, R9, R3, -R15 ;  /* 0x0000000309117223 */ /* 0x000fe2000001080f */
[----:B------:R-:W-:Y:S01]  /*9720*/  LOP3.LUT R11, R6, 0xffff0000, RZ, 0xc0, !PT ;  /* 0xffff0000060b7812 */ /* 0x000fe200078ec0ff */
[CC--:B------:R-:W-:Y:S01]  /*9730*/  FMUL.FTZ R8, R4.reuse, R5.reuse ;  /* 0x0000000504087220 */ /* 0x0c0fe20000410000 */
[----:B------:R-:W-:Y:S01]  /*9740*/  LOP3.LUT R6, R7, 0xffff0000, RZ, 0xc0, !PT ;  /* 0xffff000007067812 */ /* 0x000fe200078ec0ff */
[----:B------:R-:W-:Y:S01]  /*9750*/  FFMA.FTZ R15, R9, R0, R14 ;  /* 0x00000000090f7223 */ /* 0x000fe2000001000e */
[----:B------:R-:W-:Y:S01]  /*9760*/  LOP3.LUT R0, R19, 0xffff0000, RZ, 0xc0, !PT ;  /* 0xffff000013007812 */ /* 0x000fe200078ec0ff */
[-C--:B------:R-:W-:Y:S01]  /*9770*/  FMUL.FTZ R7, R4, R2.reuse ;  /* 0x0000000204077220 */ /* 0x080fe20000410000 */
[C---:B------:R-:W-:Y:S01]  /*9780*/  SHF.L.U32 R4, R20.reuse, 0x10, RZ ;  /* 0x0000001014047819 */ /* 0x040fe200000006ff */
[----:B------:R-:W-:Y:S01]  /*9790*/  FFMA.FTZ R14, R13, R2, -R8 ;  /* 0x000000020d0e7223 */ /* 0x000fe20000010808 */
[----:B------:R-:W-:Y:S01]  /*97a0*/  SHF.L.U32 R2, R19, 0x10, RZ ;  /* 0x0000001013027819 */ /* 0x000fe200000006ff */
[----:B------:R-:W-:Y:S01]  /*97b0*/  FFMA.FTZ R9, R13, R5, R7 ;  /* 0x000000050d097223 */ /* 0x000fe20000010007 */
[----:B------:R-:W-:Y:S01]  /*97c0*/  LOP3.LUT R3, R20, 0xffff0000, RZ, 0xc0, !PT ;  /* 0xffff000014037812 */ /* 0x000fe200078ec0ff */
[----:B------:R-:W-:-:S02]  /*97d0*/  FMUL.FTZ R7, R6, R0 ;  /* 0x0000000006077220 */ /* 0x000fc40000410000 */
[C---:B------:R-:W-:Y:S02]  /*97e0*/  FMUL.FTZ R8, R11.reuse, R2 ;  /* 0x000000020b087220 */ /* 0x040fe40000410000 */
[-C--:B------:R-:W-:Y:S02]  /*97f0*/  FMUL.FTZ R5, R11, R4.reuse ;  /* 0x000000040b057220 */ /* 0x080fe40000410000 */
[----:B------:R-:W-:Y:S02]  /*9800*/  FMUL.FTZ R6, R6, R3 ;  /* 0x0000000306067220 */ /* 0x000fe40000410000 */
[C---:B------:R-:W-:Y:S01]  /*9810*/  FFMA.FTZ R8, R12.reuse, R4, -R8 ;  /* 0x000000040c087223 */ /* 0x040fe20000010808 */
[----:B------:R-:W-:Y:S01]  /*9820*/  F2FP.BF16.PACK_AB R4, R15, R17 ;  /* 0x000000110f04723e */ /* 0x000fe200000010ff */
[----:B------:R-:W-:Y:S01]  /*9830*/  FFMA.FTZ R2, R12, R2, R5 ;  /* 0x000000020c027223 */ /* 0x000fe20000010005 */
[----:B------:R-:W-:Y:S01]  /*9840*/  F2FP.BF16.PACK_AB R5, R9, R14 ;  /* 0x0000000e0905723e */ /* 0x000fe200000010ff */
[----:B------:R-:W-:-:S02]  /*9850*/  FFMA.FTZ R3, R10, R3, -R7 ;  /* 0x000000030a037223 */ /* 0x000fc40000010807 */
[----:B------:R-:W-:Y:S01]  /*9860*/  FFMA.FTZ R0, R10, R0, R6 ;  /* 0x000000000a007223 */ /* 0x000fe20000010006 */
[----:B------:R-:W-:-:S04]  /*9870*/  F2FP.BF16.PACK_AB R6, R2, R8 ;  /* 0x000000080206723e */ /* 0x000fc800000010ff */
[----:B------:R-:W-:-:S05]  /*9880*/  F2FP.BF16.PACK_AB R7, R0, R3 ;  /* 0x000000030007723e */ /* 0x000fca00000010ff */
[----:B------:R1:W-:Y:S02]  /*9890*/  STS.128 [R248+0x5000], R4 ;  /* 0x00500004f8007388 */ /* 0x0003e40000000c00 */
.L_x_311:
[----:B------:R-:W-:Y:S05]  /*98a0*/  BSYNC B0 ;  /* 0x0000000000007941 */ /* 0x000fea0003800000 */
.L_x_310:
[----:B------:R-:W-:-:S13]  /*98b0*/  ISETP.GE.AND P0, PT, R88, c[0x0][0x27c], PT ;  /* 0x00009f0058007a0c */ /* 0x000fda0003f06270 */
[----:B------:R-:W-:Y:S05]  /*98c0*/  @P0 BRA `(.L_x_309) ;  /* 0x0000026000000947 */ /* 0x000fea0003800000 */
[----:B-1----:R-:W1:Y:S01]  /*98d0*/  LDS.128 R4, [R249+0x5000] ;  /* 0x00500000f9047984 */ /* 0x002e620000000c00 */
[C---:B------:R-:W-:Y:S01]  /*98e0*/  SHF.L.U32 R3, R22.reuse, 0x10, RZ ;  /* 0x0000001016037819 */ /* 0x040fe200000006ff */
[----:B------:R-:W-:Y:S01]  /*98f0*/  IMAD.U32 R0, R21, 0x10000, RZ ;  /* 0x0001000015007824 */ /* 0x000fe200078e00ff */
[----:B------:R-:W-:Y:S02]  /*9900*/  LOP3.LUT R2, R22, 0xffff0000, RZ, 0xc0, !PT ;  /* 0xffff000016027812 */ /* 0x000fe400078ec0ff */
[C---:B-1----:R-:W-:Y:S01]  /*9910*/  SHF.L.U32 R9, R4.reuse, 0x10, RZ ;  /* 0x0000001004097819 */ /* 0x042fe200000006ff */
[----:B------:R-:W-:Y:S01]  /*9920*/  IMAD.U32 R10, R7, 0x10000, RZ ;  /* 0x00010000070a7824 */ /* 0x000fe200078e00ff */
[----:B------:R-:W-:Y:S02]  /*9930*/  LOP3.LUT R8, R4, 0xffff0000, RZ, 0xc0, !PT ;  /* 0xffff000004087812 */ /* 0x000fe400078ec0ff */
[C---:B------:R-:W-:Y:S02]  /*9940*/  SHF.L.U32 R13, R5.reuse, 0x10, RZ ;  /* 0x00000010050d7819 */ /* 0x040fe400000006ff */
[----:B------:R-:W-:Y:S01]  /*9950*/  LOP3.LUT R4, R5, 0xffff0000, RZ, 0xc0, !PT ;  /* 0xffff000005047812 */ /* 0x000fe200078ec0ff */
[CC--:B------:R-:W-:Y:S01]  /*9960*/  FMUL.FTZ R15, R8.reuse, R0.reuse ;  /* 0x00000000080f7220 */ /* 0x0c0fe20000410000 */
        /* <DEDUP_REMOVED lines=28> */
.L_x_309:
[----:B------:R-:W-:Y:S05]  /*9b30*/  BSYNC B1 ;  /* 0x0000000000017941 */ /* 0x000fea0003800000 */
.L_x_308:
[----:B------:R-:W-:Y:S01]  /*9b40*/  IADD3 R0, R93, 0x20, RZ ;  /* 0x000000205d007810 */ /* 0x000fe20007ffe0ff */
[----:B------:R-:W-:Y:S03]  /*9b50*/  BSSY B1, `(.L_x_312) ;  /* 0x0000055000017945 */ /* 0x000fe60003800000 */
[----:B------:R-:W-:-:S13]  /*9b60*/  ISETP.GE.AND P0, PT, R0, R25, PT ;  /* 0x000000190000720c */ /* 0x000fda0003f06270 */
[----:B------:R-:W-:Y:S05]  /*9b70*/  @P0 BRA `(.L_x_313) ;  /* 0x0000052000000947 */ /* 0x000fea0003800000 */
[----:B------:R-:W-:Y:S01]  /*9b80*/  ISETP.GE.AND P0, PT, R86, c[0x0][0x27c], PT ;  /* 0x00009f0056007a0c */ /* 0x000fe20003f06270 */
[----:B------:R-:W-:-:S12]  /*9b90*/  BSSY B0, `(.L_x_314) ;  /* 0x0000028000007945 */ /* 0x000fd80003800000 */
[----:B------:R-:W-:Y:S05]  /*9ba0*/  @P0 BRA `(.L_x_315) ;  /* 0x0000026000000947 */ /* 0x000fea0003800000 */
[----:B-1----:R-:W1:Y:S01]  /*9bb0*/  LDS.128 R4, [R248+0x6000] ;  /* 0x00600000f8047984 */ /* 0x002e620000000c00 */
        /* <DEDUP_REMOVED lines=10> */
[C---:B------:R-:W-:Y:S01]  /*9c60*/  FMUL.FTZ R14, R3.reuse, R8 ;  /* 0x00000008030e7220 */ /* 0x040fe20000410000 */
[C---:B------:R-:W-:Y:S01]  /*9c70*/  SHF.L.U32 R12, R6.reuse, 0x10, RZ ;  /* 0x00000010060c7819 */ /* 0x040fe200000006ff */
[-C--:B------:R-:W-:Y:S01]  /*9c80*/  FFMA.FTZ R17, R3, R9.reuse, -R15 ;  /* 0x0000000903117223 */ /* 0x080fe2000001080f */
[----:B------:R-:W-:Y:S01]  /*9c90*/  LOP3.LUT R11, R6, 0xffff0000, RZ, 0xc0, !PT ;  /* 0xffff0000060b7812 */ /* 0x000fe200078ec0ff */
[-C--:B------:R-:W-:Y:S01]  /*9ca0*/  FMUL.FTZ R8, R5, R4.reuse ;  /* 0x0000000405087220 */ /* 0x080fe20000410000 */
[----:B------:R-:W-:Y:S01]  /*9cb0*/  LOP3.LUT R6, R7, 0xffff0000, RZ, 0xc0, !PT ;  /* 0xffff000007067812 */ /* 0x000fe200078ec0ff */
[----:B------:R-:W-:Y:S01]  /*9cc0*/  FFMA.FTZ R15, R0, R9, R14 ;  /* 0x00000009000f7223 */ /* 0x000fe2000001000e */
[C---:B------:R-:W-:Y:S01]  /*9cd0*/  LOP3.LUT R0, R19.reuse, 0xffff0000, RZ, 0xc0, !PT ;  /* 0xffff000013007812 */ /* 0x040fe200078ec0ff */
[----:B------:R-:W-:Y:S01]  /*9ce0*/  FMUL.FTZ R7, R2, R4 ;  /* 0x0000000402077220 */ /* 0x000fe20000410000 */
[----:B------:R-:W-:Y:S01]  /*9cf0*/  SHF.L.U32 R4, R20, 0x10, RZ ;  /* 0x0000001014047819 */ /* 0x000fe200000006ff */
[-C--:B------:R-:W-:Y:S01]  /*9d00*/  FFMA.FTZ R14, R2, R13.reuse, -R8 ;  /* 0x0000000d020e7223 */ /* 0x080fe20000010808 */
[----:B------:R-:W-:Y:S01]  /*9d10*/  SHF.L.U32 R2, R19, 0x10, RZ ;  /* 0x0000001013027819 */ /* 0x000fe200000006ff */
[----:B------:R-:W-:Y:S01]  /*9d20*/  FFMA.FTZ R9, R5, R13, R7 ;  /* 0x0000000d05097223 */ /* 0x000fe20000010007 */
[----:B------:R-:W-:Y:S01]  /*9d30*/  LOP3.LUT R3, R20, 0xffff0000, RZ, 0xc0, !PT ;  /* 0xffff000014037812 */ /* 0x000fe200078ec0ff */
[----:B------:R-:W-:-:S02]  /*9d40*/  FMUL.FTZ R7, R0, R6 ;  /* 0x0000000600077220 */ /* 0x000fc40000410000 */
[-C--:B------:R-:W-:Y:S02]  /*9d50*/  FMUL.FTZ R8, R2, R11.reuse ;  /* 0x0000000b02087220 */ /* 0x080fe40000410000 */
[C---:B------:R-:W-:Y:S02]  /*9d60*/  FMUL.FTZ R5, R4.reuse, R11 ;  /* 0x0000000b04057220 */ /* 0x040fe40000410000 */
[----:B------:R-:W-:Y:S02]  /*9d70*/  FMUL.FTZ R6, R3, R6 ;  /* 0x0000000603067220 */ /* 0x000fe40000410000 */
[-C--:B------:R-:W-:Y:S01]  /*9d80*/  FFMA.FTZ R8, R4, R12.reuse, -R8 ;  /* 0x0000000c04087223 */ /* 0x080fe20000010808 */
        /* <DEDUP_REMOVED lines=8> */
.L_x_315:
[----:B------:R-:W-:Y:S05]  /*9e10*/  BSYNC B0 ;  /* 0x0000000000007941 */ /* 0x000fea0003800000 */
.L_x_314:
        /* <DEDUP_REMOVED lines=40> */
.L_x_313:
[----:B------:R-:W-:Y:S05]  /*a0a0*/  BSYNC B1 ;  /* 0x0000000000017941 */ /* 0x000fea0003800000 */
.L_x_312:
        /* <DEDUP_REMOVED lines=45> */
.L_x_319:
[----:B------:R-:W-:Y:S05]  /*a380*/  BSYNC B0 ;  /* 0x0000000000007941 */ /* 0x000fea0003800000 */
.L_x_318:
        /* <DEDUP_REMOVED lines=40> */
.L_x_317:
[----:B------:R-:W-:Y:S05]  /*a610*/  BSYNC B1 ;  /* 0x0000000000017941 */ /* 0x000fea0003800000 */
.L_x_316:
[----:B------:R-:W-:-:S04]  /*a620*/  IADD3 R0, R93, 0x60, RZ ;  /* 0x000000605d007810 */ /* 0x000fc80007ffe0ff */
        /* <DEDUP_REMOVED lines=34> */
[----:B------:R-:W-:Y:S01]  /*a850*/  FFMA.FTZ R8, R4, R12, -R8 ;  /* 0x0000000c04087223 */ /* 0x000fe20000010808 */
        /* <DEDUP_REMOVED lines=8> */
.L_x_322:
[----:B------:R-:W-:Y:S05]  /*a8e0*/  BSYNC B0 ;  /* 0x0000000000007941 */ /* 0x000fea0003800000 */
.L_x_321:
        /* <DEDUP_REMOVED lines=39> */
[----:B------:R1:W-:Y:S01]  /*ab60*/  STS.128 [R249+0x8000], R4 ;  /* 0x00800004f9007388 */ /* 0x0003e20000000c00 */
[----:B------:R-:W-:Y:S05]  /*ab70*/  BRA `(.L_x_320) ;  /* 0x00001ac000007947 */ /* 0x000fea0003800000 */
.L_x_305:
[----:B------:R-:W-:Y:S01]  /*ab80*/  ISETP.GE.AND P0, PT, R4, R0, PT ;  /* 0x000000000400720c */ /* 0x000fe20003f06270 */
[----:B------:R-:W1:Y:S01]  /*ab90*/  SHFL.IDX PT, R15, R2, RZ, 0x1c1f ;  /* 0x001c1fff020f7589 */ /* 0x000e6200000e0000 */
[----:B------:R-:W-:Y:S01]  /*aba0*/  BSSY B0, `(.L_x_323) ;  /* 0x0000014000007945 */ /* 0x000fe20003800000 */
[----:B------:R-:W-:Y:S01]  /*abb0*/  CS2R R4, SRZ ;  /* 0x0000000000047805 */ /* 0x000fe2000001ff00 */
[----:B------:R-:W-:Y:S01]  /*abc0*/  CS2R R10, SRZ ;  /* 0x00000000000a7805 */ /* 0x000fe2000001ff00 */
[----:B------:R-:W2:Y:S01]  /*abd0*/  SHFL.IDX PT, R12, R6, RZ, 0x1c1f ;  /* 0x001c1fff060c7589 */ /* 0x000ea200000e0000 */
[----:B------:R-:W-:-:S03]  /*abe0*/  CS2R R8, SRZ ;  /* 0x0000000000087805 */ /* 0x000fc6000001ff00 */
[----:B------:R-:W3:Y:S04]  /*abf0*/  SHFL.IDX PT, R14, R3, RZ, 0x1c1f ;  /* 0x001c1fff030e7589 */ /* 0x000ee800000e0000 */
[----:B------:R4:W1:Y:S02]  /*ac00*/  SHFL.IDX PT, R13, R7, RZ, 0x1c1f ;  /* 0x001c1fff070d7589 */ /* 0x00086400000e0000 */
[----:B----4-:R-:W-:Y:S01]  /*ac10*/  CS2R R6, SRZ ;  /* 0x0000000000067805 */ /* 0x010fe2000001ff00 */
[----:B------:R-:W-:Y:S05]  /*ac20*/  @P0 BRA `(.L_x_324) ;  /* 0x000000b000000947 */ /* 0x000fea0003800000 */
[C---:B-123--:R-:W-:Y:S01]  /*ac30*/  ISETP.GE.AND P0, PT, R84.reuse, c[0x0][0x27c], PT ;  /* 0x00009f0054007a0c */ /* 0x04efe20003f06270 */
[C---:B------:R-:W-:Y:S01]  /*ac40*/  IMAD.SHL.U32 R2, R84.reuse, 0x2, RZ ;  /* 0x0000000254027824 */ /* 0x040fe200078e00ff */
[----:B------:R-:W-:Y:S01]  /*ac50*/  SHF.L.U64.HI R3, R84, 0x1, R85 ;  /* 0x0000000154037819 */ /* 0x000fe20000010255 */
[----:B------:R-:W-:-:S03]  /*ac60*/  CS2R R6, SRZ ;  /* 0x0000000000067805 */ /* 0x000fc6000001ff00 */
[-C--:B------:R-:W-:Y:S02]  /*ac70*/  IADD3 R12, P2, R12, R2.reuse, RZ ;  /* 0x000000020c0c7210 */ /* 0x080fe40007f5e0ff */
[----:B------:R-:W-:-:S03]  /*ac80*/  IADD3 R2, P1, R13, R2, RZ ;  /* 0x000000020d027210 */ /* 0x000fc60007f3e0ff */
[--C-:B------:R-:W-:Y:S02]  /*ac90*/  IMAD.X R13, R15, 0x1, R3.reuse, P2 ;  /* 0x000000010f0d7824 */ /* 0x100fe400010e0603 */
[----:B------:R-:W-:Y:S01]  /*aca0*/  IMAD.X R3, R14, 0x1, R3, P1 ;  /* 0x000000010e037824 */ /* 0x000fe200008e0603 */
[----:B------:R-:W-:Y:S05]  /*acb0*/  @P0 BRA `(.L_x_324) ;  /* 0x0000002000000947 */ /* 0x000fea0003800000 */
[----:B------:R1:W5:Y:S04]  /*acc0*/  LD.E.128 R8, [R12.64] ;  /* 0x000000080c087980 */ /* 0x000368000c101d00 */
[----:B------:R1:W5:Y:S02]  /*acd0*/  LD.E.128 R4, [R2.64] ;  /* 0x0000000802047980 */ /* 0x000364000c101d00 */
.L_x_324:
[----:B-123--:R-:W-:Y:S05]  /*ace0*/  BSYNC B0 ;  /* 0x0000000000007941 */ /* 0x00efea0003800000 */
.L_x_323:
[----:B------:R-:W-:Y:S01]  /*acf0*/  IMAD R0, R26, -0x80, R0 ;  /* 0xffffff801a007824 */ /* 0x000fe200078e0200 */
[----:B------:R-:W-:Y:S01]  /*ad00*/  ISETP.GE.AND P0, PT, R84, c[0x0][0x27c], PT ;  /* 0x00009f0054007a0c */ /* 0x000fe20003f06270 */
[----:B-----5:R-:W-:Y:S01]  /*ad10*/  IMAD.MOV.U32 R18, RZ, RZ, R8 ;  /* 0x000000ffff127224 */ /* 0x020fe200078e0008 */
[--C-:B------:R-:W-:Y:S01]  /*ad20*/  SHF.R.U64 R16, R8, 0x10, R9.reuse ;  /* 0x0000001008107819 */ /* 0x100fe20000001209 */
[----:B------:R-:W-:Y:S01]  /*ad30*/  IMAD.MOV.U32 R15, RZ, RZ, R10 ;  /* 0x000000ffff0f7224 */ /* 0x000fe200078e000a */
[----:B------:R-:W-:Y:S01]  /*ad40*/  IMNMX R37, R0, 0x80, PT ;  /* 0x0000008000257817 */ /* 0x000fe20003800200 */
[----:B------:R-:W-:Y:S01]  /*ad50*/  IMAD.MOV.U32 R17, RZ, RZ, R9 ;  /* 0x000000ffff117224 */ /* 0x000fe200078e0009 */
[--C-:B------:R-:W-:Y:S01]  /*ad60*/  SHF.R.U64 R13, R10, 0x10, R11.reuse ;  /* 0x000000100a0d7819 */ /* 0x100fe2000000120b */
[----:B------:R-:W-:Y:S01]  /*ad70*/  IMAD.MOV.U32 R10, RZ, RZ, R4 ;  /* 0x000000ffff0a7224 */ /* 0x000fe200078e0004 */
[----:B------:R-:W-:Y:S01]  /*ad80*/  ISETP.GE.OR P1, PT, R93, R37, P0 ;  /* 0x000000255d00720c */ /* 0x000fe20000726670 */
[----:B------:R-:W-:Y:S01]  /*ad90*/  IMAD.MOV.U32 R14, RZ, RZ, R11 ;  /* 0x000000ffff0e7224 */ /* 0x000fe200078e000b */
[----:B------:R-:W-:Y:S01]  /*ada0*/  SHF.R.U32.HI R12, RZ, 0x10, R9 ;  /* 0x00000010ff0c7819 */ /* 0x000fe20000011609 */
[--C-:B------:R-:W-:Y:S01]  /*adb0*/  IMAD.MOV.U32 R9, RZ, RZ, R5.reuse ;  /* 0x000000ffff097224 */ /* 0x100fe200078e0005 */
[----:B------:R-:W-:Y:S01]  /*adc0*/  SHF.R.U64 R8, R4, 0x10, R5 ;  /* 0x0000001004087819 */ /* 0x000fe20000001205 */
[----:B------:R-:W-:Y:S01]  /*add0*/  IMAD.MOV.U32 R3, RZ, RZ, R7 ;  /* 0x000000ffff037224 */ /* 0x000fe200078e0007 */
[----:B------:R-:W-:Y:S01]  /*ade0*/  SHF.R.U32.HI R4, RZ, 0x10, R5 ;  /* 0x00000010ff047819 */ /* 0x000fe20000011605 */
[----:B------:R-:W-:Y:S01]  /*adf0*/  IMAD.MOV.U32 R5, RZ, RZ, R6 ;  /* 0x000000ffff057224 */ /* 0x000fe200078e0006 */
[----:B------:R-:W-:Y:S01]  /*ae00*/  SHF.R.U32.HI R11, RZ, 0x10, R11 ;  /* 0x00000010ff0b7819 */ /* 0x000fe2000001160b */
[----:B------:R-:W-:-:S04]  /*ae10*/  DEPBAR.LE SB0, 0x1 ;  /* 0x000080400000791a */ /* 0x000fc80000000000 */
[--C-:B------:R-:W-:Y:S01]  /*ae20*/  SHF.R.U64 R2, R6, 0x10, R7.reuse ;  /* 0x0000001006027819 */ /* 0x100fe20000001207 */
[----:B------:R-:W-:Y:S01]  /*ae30*/  BSSY B0, `(.L_x_325) ;  /* 0x0000065000007945 */ /* 0x000fe20003800000 */
[----:B------:R-:W-:Y:S02]  /*ae40*/  SHF.R.U32.HI R0, RZ, 0x10, R7 ;  /* 0x00000010ff007819 */ /* 0x000fe40000011607 */
[----:B------:R-:W-:Y:S02]  /*ae50*/  PRMT R24, R18, 0x5410, R16 ;  /* 0x0000541012187816 */ /* 0x000fe40000000010 */
[----:B------:R-:W-:Y:S02]  /*ae60*/  PRMT R30, R17, 0x5410, R12 ;  /* 0x00005410111e7816 */ /* 0x000fe4000000000c */
[----:B------:R-:W-:Y:S02]  /*ae70*/  PRMT R26, R15, 0x5410, R13 ;  /* 0x000054100f1a7816 */ /* 0x000fe4000000000d */
[----:B------:R-:W-:-:S02]  /*ae80*/  PRMT R29, R14, 0x5410, R11 ;  /* 0x000054100e1d7816 */ /* 0x000fc4000000000b */
[----:B------:R-:W-:Y:S02]  /*ae90*/  PRMT R23, R10, 0x5410, R8 ;  /* 0x000054100a177816 */ /* 0x000fe40000000008 */
[----:B------:R-:W-:Y:S02]  /*aea0*/  PRMT R27, R9, 0x5410, R4 ;  /* 0x00005410091b7816 */ /* 0x000fe40000000004 */
[----:B------:R-:W-:Y:S02]  /*aeb0*/  PRMT R25, R5, 0x5410, R2 ;  /* 0x0000541005197816 */ /* 0x000fe40000000002 */
[----:B------:R-:W-:Y:S01]  /*aec0*/  PRMT R28, R3, 0x5410, R0 ;  /* 0x00005410031c7816 */ /* 0x000fe20000000000 */
[----:B------:R-:W-:Y:S06]  /*aed0*/  BAR.SYNC.DEFER_BLOCKING 0x0 ;  /* 0x0000000000007b1d */ /* 0x000fec0000010000 */
[----:B------:R-:W-:Y:S05]  /*aee0*/  @P1 BRA `(.L_x_326) ;  /* 0x0000059000001947 */ /* 0x000fea0003800000 */
[----:B------:R-:W2:Y:S04]  /*aef0*/  LDL R21, [R1+0x38] ;  /* 0x0000380001157983 */ /* 0x000ea80000100800 */
[----:B------:R-:W3:Y:S04]  /*af00*/  LDL R20, [R1+0x3c] ;  /* 0x00003c0001147983 */ /* 0x000ee80000100800 */
[----:B------:R-:W4:Y:S04]  /*af10*/  LDL R42, [R1+0xc4] ;  /* 0x0000c400012a7983 */ /* 0x000f280000100800 */
[----:B------:R-:W1:Y:S01]  /*af20*/  S2R R22, SR_TID.X ;  /* 0x0000000000167919 */ /* 0x000e620000002100 */
[----:B------:R-:W-:-:S02]  /*af30*/  IADD3 R0, R84, c[0x0][0x27c], RZ ;  /* 0x00009f0054007a10 */ /* 0x000fc40007ffe0ff */
[----:B-1----:R-:W-:-:S04]  /*af40*/  SHF.R.S32.HI R19, RZ, 0x1f, R22 ;  /* 0x0000001fff137819 */ /* 0x002fc80000011416 */
[----:B------:R-:W-:-:S04]  /*af50*/  LEA.HI R19, R19, R22, RZ, 0x5 ;  /* 0x0000001613137211 */ /* 0x000fc800078f28ff */
[----:B------:R-:W-:-:S04]  /*af60*/  SHF.R.S32.HI R19, RZ, 0x5, R19 ;  /* 0x00000005ff137819 */ /* 0x000fc80000011413 */
[----:B------:R-:W-:Y:S01]  /*af70*/  SHF.L.U32 R19, R19, 0x9, RZ ;  /* 0x0000000913137819 */ /* 0x000fe200000006ff */
[----:B------:R-:W-:Y:S01]  /*af80*/  IMAD.U32 R2, R23, 0x10000, RZ ;  /* 0x0001000017027824 */ /* 0x000fe200078e00ff */
[----:B--2---:R-:W-:-:S04]  /*af90*/  LOP3.LUT R0, R21, 0x38, R0, 0xf8, !PT ;  /* 0x0000003815007812 */ /* 0x004fc800078ef800 */
[----:B---3--:R-:W-:Y:S01]  /*afa0*/  LOP3.LUT R0, R0, R20, RZ, 0x3c, !PT ;  /* 0x0000001400007212 */ /* 0x008fe200078e3cff */
[----:B----4-:R-:W1:Y:S04]  /*afb0*/  LDS.128 R8, [R42] ;  /* 0x000000002a087984 */ /* 0x010e680000000c00 */
[----:B------:R-:W-:-:S05]  /*afc0*/  IMAD.IADD R0, R19, 0x1, R0 ;  /* 0x0000000113007824 */ /* 0x000fca00078e0200 */
[----:B------:R-:W-:-:S05]  /*afd0*/  SHF.L.U32 R31, R0, 0x1, RZ ;  /* 0x00000001001f7819 */ /* 0x000fca00000006ff */
[----:B------:R-:W2:Y:S01]  /*afe0*/  LDS.128 R4, [R31+0x5100] ;  /* 0x005100001f047984 */ /* 0x000ea20000000c00 */
[----:B------:R-:W-:Y:S01]  /*aff0*/  SHF.L.U32 R0, R24, 0x10, RZ ;  /* 0x0000001018007819 */ /* 0x000fe200000006ff */
[C---:B-1----:R-:W-:Y:S01]  /*b000*/  IMAD.U32 R12, R8.reuse, 0x10000, RZ ;  /* 0x00010000080c7824 */ /* 0x042fe200078e00ff */
[----:B------:R-:W-:Y:S01]  /*b010*/  LOP3.LUT R13, R8, 0xffff0000, RZ, 0xc0, !PT ;  /* 0xffff0000080d7812 */ /* 0x000fe200078ec0ff */
[C---:B------:R-:W-:Y:S01]  /*b020*/  IMAD.U32 R15, R10.reuse, 0x10000, RZ ;  /* 0x000100000a0f7824 */ /* 0x040fe200078e00ff */
[C---:B------:R-:W-:Y:S02]  /*b030*/  SHF.L.U32 R14, R9.reuse, 0x10, RZ ;  /* 0x00000010090e7819 */ /* 0x040fe400000006ff */
[----:B------:R-:W-:Y:S02]  /*b040*/  LOP3.LUT R22, R9, 0xffff0000, RZ, 0xc0, !PT ;  /* 0xffff000009167812 */ /* 0x000fe400078ec0ff */
[----:B------:R-:W-:Y:S01]  /*b050*/  LOP3.LUT R16, R10, 0xffff0000, RZ, 0xc0, !PT ;  /* 0xffff00000a107812 */ /* 0x000fe200078ec0ff */
[C---:B--2---:R-:W-:Y:S01]  /*b060*/  IMAD.U32 R3, R4.reuse, 0x10000, RZ ;  /* 0x0001000004037824 */ /* 0x044fe200078e00ff */
[----:B------:R-:W-:-:S02]  /*b070*/  LOP3.LUT R8, R4, 0xffff0000, RZ, 0xc0, !PT ;  /* 0xffff000004087812 */ /* 0x000fc400078ec0ff */
[----:B------:R-:W-:Y:S01]  /*b080*/  LOP3.LUT R4, R23, 0xffff0000, RZ, 0xc0, !PT ;  /* 0xffff000017047812 */ /* 0x000fe200078ec0ff */
[----:B------:R-:W-:Y:S01]  /*b090*/  FMUL.FTZ R17, R3, R2 ;  /* 0x0000000203117220 */ /* 0x000fe20000410000 */
[C---:B------:R-:W-:Y:S02]  /*b0a0*/  SHF.L.U32 R9, R5.reuse, 0x10, RZ ;  /* 0x0000001005097819 */ /* 0x040fe400000006ff */
[----:B------:R-:W-:Y:S01]  /*b0b0*/  LOP3.LUT R19, R5, 0xffff0000, RZ, 0xc0, !PT ;  /* 0xffff000005137812 */ /* 0x000fe200078ec0ff */
[C---:B------:R-:W-:Y:S01]  /*b0c0*/  IMAD.U32 R5, R6.reuse, 0x10000, RZ ;  /* 0x0001000006057824 */ /* 0x040fe200078e00ff */
[----:B------:R-:W-:Y:S01]  /*b0d0*/  LOP3.LUT R10, R6, 0xffff0000, RZ, 0xc0, !PT ;  /* 0xffff0000060a7812 */ /* 0x000fe200078ec0ff */
[-C--:B------:R-:W-:Y:S01]  /*b0e0*/  FMUL.FTZ R6, R3, R0.reuse ;  /* 0x0000000003067220 */ /* 0x080fe20000410000 */
[C---:B------:R-:W-:Y:S02]  /*b0f0*/  SHF.L.U32 R20, R11.reuse, 0x10, RZ ;  /* 0x000000100b147819 */ /* 0x040fe400000006ff */
[----:B------:R-:W-:Y:S01]  /*b100*/  LOP3.LUT R21, R11, 0xffff0000, RZ, 0xc0, !PT ;  /* 0xffff00000b157812 */ /* 0x000fe200078ec0ff */
[----:B------:R-:W-:Y:S01]  /*b110*/  FFMA.FTZ R36, R12, R0, -R17 ;  /* 0x000000000c247223 */ /* 0x000fe20000010811 */
[----:B------:R-:W-:-:S02]  /*b120*/  SHF.L.U32 R11, R7, 0x10, RZ ;  /* 0x00000010070b7819 */ /* 0x000fc400000006ff */
[----:B------:R-:W-:Y:S01]  /*b130*/  LOP3.LUT R18, R7, 0xffff0000, RZ, 0xc0, !PT ;  /* 0xffff000007127812 */ /* 0x000fe200078ec0ff */
[----:B------:R-:W-:Y:S01]  /*b140*/  FMUL.FTZ R7, R8, R4 ;  /* 0x0000000408077220 */ /* 0x000fe20000410000 */
[----:B------:R-:W-:Y:S01]  /*b150*/  LOP3.LUT R3, R24, 0xffff0000, RZ, 0xc0, !PT ;  /* 0xffff000018037812 */ /* 0x000fe200078ec0ff */
[----:B------:R-:W-:Y:S02]  /*b160*/  IMAD.U32 R0, R27, 0x10000, RZ ;  /* 0x000100001b007824 */ /* 0x000fe400078e00ff */
[----:B------:R-:W-:Y:S01]  /*b170*/  FFMA.FTZ R35, R12, R2, R6 ;  /* 0x000000020c237223 */ /* 0x000fe20000010006 */
[----:B------:R-:W-:Y:S01]  /*b180*/  SHF.L.U32 R2, R30, 0x10, RZ ;  /* 0x000000101e027819 */ /* 0x000fe200000006ff */
[-C--:B------:R-:W-:Y:S02]  /*b190*/  FFMA.FTZ R34, R13, R3.reuse, -R7 ;  /* 0x000000030d227223 */ /* 0x080fe40000010807 */
[----:B------:R-:W-:Y:S01]  /*b1a0*/  FMUL.FTZ R7, R9, R0 ;  /* 0x0000000009077220 */ /* 0x000fe20000410000 */
[----:B------:R-:W-:Y:S01]  /*b1b0*/  SHF.L.U32 R6, R25, 0x10, RZ ;  /* 0x0000001019067819 */ /* 0x000fe200000006ff */
[----:B------:R-:W-:-:S02]  /*b1c0*/  FMUL.FTZ R8, R8, R3 ;  /* 0x0000000308087220 */ /* 0x000fc40000410000 */
[-C--:B------:R-:W-:Y:S02]  /*b1d0*/  FMUL.FTZ R3, R9, R2.reuse ;  /* 0x0000000209037220 */ /* 0x080fe40000410000 */
[----:B------:R-:W-:Y:S02]  /*b1e0*/  FFMA.FTZ R32, R14, R2, -R7 ;  /* 0x000000020e207223 */ /* 0x000fe40000010807 */
[----:B------:R-:W-:Y:S02]  /*b1f0*/  IMAD.U32 R2, R26, 0x10000, RZ ;  /* 0x000100001a027824 */ /* 0x000fe400078e00ff */
[----:B------:R-:W-:Y:S02]  /*b200*/  FFMA.FTZ R33, R13, R4, R8 ;  /* 0x000000040d217223 */ /* 0x000fe40000010008 */
[C---:B------:R-:W-:Y:S02]  /*b210*/  FMUL.FTZ R4, R5.reuse, R6 ;  /* 0x0000000605047220 */ /* 0x040fe40000410000 */
[----:B------:R-:W-:Y:S01]  /*b220*/  FFMA.FTZ R17, R14, R0, R3 ;  /* 0x000000000e117223 */ /* 0x000fe20000010003 */
[----:B------:R-:W-:Y:S01]  /*b230*/  LOP3.LUT R3, R26, 0xffff0000, RZ, 0xc0, !PT ;  /* 0xffff00001a037812 */ /* 0x000fe200078ec0ff */
[-C--:B------:R-:W-:Y:S01]  /*b240*/  FMUL.FTZ R9, R5, R2.reuse ;  /* 0x0000000205097220 */ /* 0x080fe20000410000 */
[----:B------:R-:W-:Y:S01]  /*b250*/  SHF.L.U32 R5, R28, 0x10, RZ ;  /* 0x000000101c057819 */ /* 0x000fe200000006ff */
[----:B------:R-:W-:Y:S01]  /*b260*/  FFMA.FTZ R14, R15, R2, -R4 ;  /* 0x000000020f0e7223 */ /* 0x000fe20000010804 */
[----:B------:R-:W-:-:S02]  /*b270*/  LOP3.LUT R0, R25, 0xffff0000, RZ, 0xc0, !PT ;  /* 0xffff000019007812 */ /* 0x000fc400078ec0ff */
[----:B------:R-:W-:Y:S01]  /*b280*/  SHF.L.U32 R2, R29, 0x10, RZ ;  /* 0x000000101d027819 */ /* 0x000fe200000006ff */
[C---:B------:R-:W-:Y:S02]  /*b290*/  FMUL.FTZ R7, R10.reuse, R3 ;  /* 0x000000030a077220 */ /* 0x040fe40000410000 */
[----:B------:R-:W-:Y:S02]  /*b2a0*/  FMUL.FTZ R4, R11, R5 ;  /* 0x000000050b047220 */ /* 0x000fe40000410000 */
[----:B------:R-:W-:Y:S02]  /*b2b0*/  FMUL.FTZ R8, R10, R0 ;  /* 0x000000000a087220 */ /* 0x000fe40000410000 */
[----:B------:R-:W-:Y:S02]  /*b2c0*/  FFMA.FTZ R15, R15, R6, R9 ;  /* 0x000000060f0f7223 */ /* 0x000fe40000010009 */
[----:B------:R-:W-:Y:S02]  /*b2d0*/  FMUL.FTZ R6, R11, R2 ;  /* 0x000000020b067220 */ /* 0x000fe40000410000 */
[----:B------:R-:W-:Y:S01]  /*b2e0*/  FFMA.FTZ R13, R16, R0, R7 ;  /* 0x00000000100d7223 */ /* 0x000fe20000010007 */
[----:B------:R-:W-:Y:S01]  /*b2f0*/  LOP3.LUT R0, R28, 0xffff0000, RZ, 0xc0, !PT ;  /* 0xffff00001c007812 */ /* 0x000fe200078ec0ff */
[----:B------:R-:W-:Y:S01]  /*b300*/  FFMA.FTZ R11, R20, R2, -R4 ;  /* 0x00000002140b7223 */ /* 0x000fe20000010804 */
[----:B------:R-:W-:Y:S01]  /*b310*/  LOP3.LUT R2, R27, 0xffff0000, RZ, 0xc0, !PT ;  /* 0xffff00001b027812 */ /* 0x000fe200078ec0ff */
[----:B------:R-:W-:Y:S01]  /*b320*/  FFMA.FTZ R10, R16, R3, -R8 ;  /* 0x00000003100a7223 */ /* 0x000fe20000010808 */
[----:B------:R-:W-:-:S02]  /*b330*/  LOP3.LUT R4, R30, 0xffff0000, RZ, 0xc0, !PT ;  /* 0xffff00001e047812 */ /* 0x000fc400078ec0ff */
[----:B------:R-:W-:Y:S01]  /*b340*/  LOP3.LUT R3, R29, 0xffff0000, RZ, 0xc0, !PT ;  /* 0xffff00001d037812 */ /* 0x000fe200078ec0ff */
[----:B------:R-:W-:Y:S02]  /*b350*/  FFMA.FTZ R12, R20, R5, R6 ;  /* 0x00000005140c7223 */ /* 0x000fe40000010006 */
[C---:B------:R-:W-:Y:S02]  /*b360*/  FMUL.FTZ R8, R19.reuse, R2 ;  /* 0x0000000213087220 */ /* 0x040fe40000410000 */
[C---:B------:R-:W-:Y:S02]  /*b370*/  FMUL.FTZ R6, R18.reuse, R0 ;  /* 0x0000000012067220 */ /* 0x040fe40000410000 */
[-C--:B------:R-:W-:Y:S02]  /*b380*/  FMUL.FTZ R7, R19, R4.reuse ;  /* 0x0000000413077220 */ /* 0x080fe40000410000 */
[----:B------:R-:W-:Y:S02]  /*b390*/  FMUL.FTZ R5, R18, R3 ;  /* 0x0000000312057220 */ /* 0x000fe40000410000 */
[----:B------:R-:W-:-:S02]  /*b3a0*/  FFMA.FTZ R9, R22, R4, -R8 ;  /* 0x0000000416097223 */ /* 0x000fc40000010808 */
[C---:B------:R-:W-:Y:S02]  /*b3b0*/  FFMA.FTZ R3, R21.reuse, R3, -R6 ;  /* 0x0000000315037223 */ /* 0x040fe40000010806 */
[----:B------:R-:W-:Y:S02]  /*b3c0*/  FFMA.FTZ R2, R22, R2, R7 ;  /* 0x0000000216027223 */ /* 0x000fe40000010007 */
[----:B------:R-:W-:Y:S01]  /*b3d0*/  FFMA.FTZ R0, R21, R0, R5 ;  /* 0x0000000015007223 */ /* 0x000fe20000010005 */
[----:B------:R-:W-:Y:S02]  /*b3e0*/  F2FP.BF16.PACK_AB R10, R10, R14 ;  /* 0x0000000e0a0a723e */ /* 0x000fe400000010ff */
[----:B------:R-:W-:Y:S02]  /*b3f0*/  F2FP.BF16.PACK_AB R8, R34, R36 ;  /* 0x000000242208723e */ /* 0x000fe400000010ff */
[----:B------:R-:W-:Y:S02]  /*b400*/  F2FP.BF16.PACK_AB R9, R9, R32 ;  /* 0x000000200909723e */ /* 0x000fe400000010ff */
[----:B------:R-:W-:-:S02]  /*b410*/  F2FP.BF16.PACK_AB R11, R3, R11 ;  /* 0x0000000b030b723e */ /* 0x000fc400000010ff */
[----:B------:R-:W-:Y:S02]  /*b420*/  F2FP.BF16.PACK_AB R6, R13, R15 ;  /* 0x0000000f0d06723e */ /* 0x000fe400000010ff */
[----:B------:R-:W-:Y:S02]  /*b430*/  F2FP.BF16.PACK_AB R4, R33, R35 ;  /* 0x000000232104723e */ /* 0x000fe400000010ff */
[----:B------:R-:W-:Y:S02]  /*b440*/  F2FP.BF16.PACK_AB R5, R2, R17 ;  /* 0x000000110205723e */ /* 0x000fe400000010ff */
[----:B------:R-:W-:Y:S01]  /*b450*/  F2FP.BF16.PACK_AB R7, R0, R12 ;  /* 0x0000000c0007723e */ /* 0x000fe200000010ff */
[----:B------:R1:W-:Y:S04]  /*b460*/  STS.128 [R42], R8 ;  /* 0x000000082a007388 */ /* 0x0003e80000000c00 */
[----:B------:R1:W-:Y:S02]  /*b470*/  STS.128 [R31+0x5100], R4 ;  /* 0x005100041f007388 */ /* 0x0003e40000000c00 */
.L_x_326:
[----:B------:R-:W-:Y:S05]  /*b480*/  BSYNC B0 ;  /* 0x0000000000007941 */ /* 0x000fea0003800000 */
.L_x_325:
[----:B------:R-:W-:Y:S01]  /*b490*/  IADD3 R0, R93, 0x20, RZ ;  /* 0x000000205d007810 */ /* 0x000fe20007ffe0ff */
[----:B------:R-:W-:Y:S03]  /*b4a0*/  BSSY B0, `(.L_x_327) ;  /* 0x000005d000007945 */ /* 0x000fe60003800000 */
[----:B------:R-:W-:-:S13]  /*b4b0*/  ISETP.GE.OR P1, PT, R0, R37, P0 ;  /* 0x000000250000720c */ /* 0x000fda0000726670 */
[----:B------:R-:W-:Y:S05]  /*b4c0*/  @P1 BRA `(.L_x_328) ;  /* 0x000005a000001947 */ /* 0x000fea0003800000 */
[----:B------:R-:W2:Y:S01]  /*b4d0*/  LDL R2, [R1+0x44] ;  /* 0x0000440001027983 */ /* 0x000ea20000100800 */
[C---:B------:R-:W-:Y:S02]  /*b4e0*/  IADD3 R3, R93.reuse, 0x20, RZ ;  /* 0x000000205d037810 */ /* 0x040fe40007ffe0ff */
[----:B-1----:R-:W-:Y:S01]  /*b4f0*/  IADD3 R4, R93, 0x20, RZ ;  /* 0x000000205d047810 */ /* 0x002fe20007ffe0ff */
[----:B------:R-:W3:Y:S02]  /*b500*/  LDL R42, [R1+0xd0] ;  /* 0x0000d000012a7983 */ /* 0x000ee40000100800 */
[----:B------:R-:W-:Y:S02]  /*b510*/  IMAD.SHL.U32 R3, R3, 0x40, RZ ;  /* 0x0000004003037824 */ /* 0x000fe400078e00ff */
[----:B------:R-:W-:Y:S01]  /*b520*/  IMAD.SHL.U32 R4, R4, 0x40, RZ ;  /* 0x0000004004047824 */ /* 0x000fe200078e00ff */
[----:B------:R-:W-:Y:S02]  /*b530*/  IADD3 R0, R84, c[0x0][0x27c], RZ ;  /* 0x00009f0054007a10 */ /* 0x000fe40007ffe0ff */
[----:B------:R-:W-:-:S02]  /*b540*/  LOP3.LUT R3, R3, 0x1c0, RZ, 0xc0, !PT ;  /* 0x000001c003037812 */ /* 0x000fc400078ec0ff */
[----:B------:R-:W-:Y:S02]  /*b550*/  LOP3.LUT R4, R4, 0x1c0, RZ, 0xc0, !PT ;  /* 0x000001c004047812 */ /* 0x000fe400078ec0ff */
[----:B------:R-:W-:Y:S02]  /*b560*/  SHF.R.U32.HI R3, RZ, 0x3, R3 ;  /* 0x00000003ff037819 */ /* 0x000fe40000011603 */
[----:B------:R-:W-:-:S04]  /*b570*/  LOP3.LUT R0, R4, 0x38, R0, 0xf8, !PT ;  /* 0x0000003804007812 */ /* 0x000fc800078ef800 */
[----:B------:R-:W-:-:S04]  /*b580*/  LOP3.LUT R0, R0, R3, RZ, 0x3c, !PT ;  /* 0x0000000300007212 */ /* 0x000fc800078e3cff */
[----:B--2---:R-:W-:Y:S01]  /*b590*/  IADD3 R0, R2, R0, RZ ;  /* 0x0000000002007210 */ /* 0x004fe20007ffe0ff */
[----:B---3--:R-:W1:Y:S04]  /*b5a0*/  LDS.128 R8, [R42] ;  /* 0x000000002a087984 */ /* 0x008e680000000c00 */
[----:B------:R-:W-:-:S05]  /*b5b0*/  IMAD.SHL.U32 R31, R0, 0x2, RZ ;  /* 0x00000002001f7824 */ /* 0x000fca00078e00ff */
[----:B------:R-:W2:Y:S01]  /*b5c0*/  LDS.128 R4, [R31+0x5100] ;  /* 0x005100001f047984 */ /* 0x000ea20000000c00 */
[----:B------:R-:W-:Y:S01]  /*b5d0*/  SHF.L.U32 R2, R23, 0x10, RZ ;  /* 0x0000001017027819 */ /* 0x000fe200000006ff */
[----:B------:R-:W-:Y:S01]  /*b5e0*/  IMAD.U32 R0, R24, 0x10000, RZ ;  /* 0x0001000018007824 */ /* 0x000fe200078e00ff */
[C---:B-1----:R-:W-:Y:S02]  /*b5f0*/  SHF.L.U32 R12, R8.reuse, 0x10, RZ ;  /* 0x00000010080c7819 */ /* 0x042fe400000006ff */
[----:B------:R-:W-:Y:S02]  /*b600*/  LOP3.LUT R13, R8, 0xffff0000, RZ, 0xc0, !PT ;  /* 0xffff0000080d7812 */ /* 0x000fe400078ec0ff */
[C---:B--2---:R-:W-:Y:S01]  /*b610*/  SHF.L.U32 R3, R4.reuse, 0x10, RZ ;  /* 0x0000001004037819 */ /* 0x044fe200000006ff */
[C---:B------:R-:W-:Y:S01]  /*b620*/  IMAD.U32 R14, R9.reuse, 0x10000, RZ ;  /* 0x00010000090e7824 */ /* 0x040fe200078e00ff */
[----:B------:R-:W-:Y:S02]  /*b630*/  LOP3.LUT R8, R4, 0xffff0000, RZ, 0xc0, !PT ;  /* 0xffff000004087812 */ /* 0x000fe400078ec0ff */
[----:B------:R-:W-:Y:S01]  /*b640*/  LOP3.LUT R22, R9, 0xffff0000, RZ, 0xc0, !PT ;  /* 0xffff000009167812 */ /* 0x000fe200078ec0ff */
[----:B------:R-:W-:Y:S01]  /*b650*/  FMUL.FTZ R17, R2, R3 ;  /* 0x0000000302117220 */ /* 0x000fe20000410000 */
[----:B------:R-:W-:Y:S01]  /*b660*/  LOP3.LUT R4, R23, 0xffff0000, RZ, 0xc0, !PT ;  /* 0xffff000017047812 */ /* 0x000fe200078ec0ff */
[----:B------:R-:W-:Y:S01]  /*b670*/  IMAD.U32 R9, R5, 0x10000, RZ ;  /* 0x0001000005097824 */ /* 0x000fe200078e00ff */
[----:B------:R-:W-:-:S02]  /*b680*/  SHF.L.U32 R15, R10, 0x10, RZ ;  /* 0x000000100a0f7819 */ /* 0x000fc400000006ff */
[----:B------:R-:W-:Y:S02]  /*b690*/  LOP3.LUT R16, R10, 0xffff0000, RZ, 0xc0, !PT ;  /* 0xffff00000a107812 */ /* 0x000fe400078ec0ff */
[----:B------:R-:W-:Y:S01]  /*b6a0*/  LOP3.LUT R19, R5, 0xffff0000, RZ, 0xc0, !PT ;  /* 0xffff000005137812 */ /* 0x000fe200078ec0ff */
[C---:B------:R-:W-:Y:S01]  /*b6b0*/  IMAD.U32 R20, R11.reuse, 0x10000, RZ ;  /* 0x000100000b147824 */ /* 0x040fe200078e00ff */
[C---:B------:R-:W-:Y:S02]  /*b6c0*/  SHF.L.U32 R5, R6.reuse, 0x10, RZ ;  /* 0x0000001006057819 */ /* 0x040fe400000006ff */
[----:B------:R-:W-:Y:S01]  /*b6d0*/  LOP3.LUT R10, R6, 0xffff0000, RZ, 0xc0, !PT ;  /* 0xffff0000060a7812 */ /* 0x000fe200078ec0ff */
[C---:B------:R-:W-:Y:S01]  /*b6e0*/  FMUL.FTZ R6, R0.reuse, R3 ;  /* 0x0000000300067220 */ /* 0x040fe20000410000 */
[----:B------:R-:W-:Y:S01]  /*b6f0*/  LOP3.LUT R21, R11, 0xffff0000, RZ, 0xc0, !PT ;  /* 0xffff00000b157812 */ /* 0x000fe200078ec0ff */
[C---:B------:R-:W-:Y:S01]  /*b700*/  IMAD.U32 R11, R7.reuse, 0x10000, RZ ;  /* 0x00010000070b7824 */ /* 0x040fe200078e00ff */
[----:B------:R-:W-:Y:S01]  /*b710*/  LOP3.LUT R18, R7, 0xffff0000, RZ, 0xc0, !PT ;  /* 0xffff000007127812 */ /* 0x000fe200078ec0ff */
[----:B------:R-:W-:Y:S01]  /*b720*/  FFMA.FTZ R36, R0, R12, -R17 ;  /* 0x0000000c00247223 */ /* 0x000fe20000010811 */
[----:B------:R-:W-:Y:S01]  /*b730*/  LOP3.LUT R3, R24, 0xffff0000, RZ, 0xc0, !PT ;  /* 0xffff000018037812 */ /* 0x000fe200078ec0ff */
[----:B------:R-:W-:Y:S01]  /*b740*/  FMUL.FTZ R7, R4, R8 ;  /* 0x0000000804077220 */ /* 0x000fe20000410000 */
[----:B------:R-:W-:Y:S01]  /*b750*/  SHF.L.U32 R0, R27, 0x10, RZ ;  /* 0x000000101b007819 */ /* 0x000fe200000006ff */
[----:B------:R-:W-:-:S02]  /*b760*/  FFMA.FTZ R35, R2, R12, R6 ;  /* 0x0000000c02237223 */ /* 0x000fc40000010006 */
[----:B------:R-:W-:Y:S02]  /*b770*/  FFMA.FTZ R34, R3, R13, -R7 ;  /* 0x0000000d03227223 */ /* 0x000fe40000010807 */
[----:B------:R-:W-:Y:S02]  /*b780*/  IMAD.U32 R2, R30, 0x10000, RZ ;  /* 0x000100001e027824 */ /* 0x000fe400078e00ff */
[-C--:B------:R-:W-:Y:S01]  /*b790*/  FMUL.FTZ R7, R0, R9.reuse ;  /* 0x0000000900077220 */ /* 0x080fe20000410000 */
[----:B------:R-:W-:Y:S01]  /*b7a0*/  SHF.L.U32 R6, R25, 0x10, RZ ;  /* 0x0000001019067819 */ /* 0x000fe200000006ff */
[----:B------:R-:W-:Y:S02]  /*b7b0*/  FMUL.FTZ R8, R3, R8 ;  /* 0x0000000803087220 */ /* 0x000fe40000410000 */
[C---:B------:R-:W-:Y:S02]  /*b7c0*/  FMUL.FTZ R3, R2.reuse, R9 ;  /* 0x0000000902037220 */ /* 0x040fe40000410000 */
[----:B------:R-:W-:-:S02]  /*b7d0*/  FFMA.FTZ R32, R2, R14, -R7 ;  /* 0x0000000e02207223 */ /* 0x000fc40000010807 */
[----:B------:R-:W-:Y:S02]  /*b7e0*/  IMAD.U32 R2, R26, 0x10000, RZ ;  /* 0x000100001a027824 */ /* 0x000fe400078e00ff */
[----:B------:R-:W-:Y:S02]  /*b7f0*/  FFMA.FTZ R33, R4, R13, R8 ;  /* 0x0000000d04217223 */ /* 0x000fe40000010008 */
[-C--:B------:R-:W-:Y:S02]  /*b800*/  FMUL.FTZ R4, R6, R5.reuse ;  /* 0x0000000506047220 */ /* 0x080fe40000410000 */
[----:B------:R-:W-:Y:S01]  /*b810*/  FFMA.FTZ R17, R0, R14, R3 ;  /* 0x0000000e00117223 */ /* 0x000fe20000010003 */
[----:B------:R-:W-:Y:S01]  /*b820*/  LOP3.LUT R3, R26, 0xffff0000, RZ, 0xc0, !PT ;  /* 0xffff00001a037812 */ /* 0x000fe200078ec0ff */
[----:B------:R-:W-:Y:S01]  /*b830*/  FMUL.FTZ R9, R2, R5 ;  /* 0x0000000502097220 */ /* 0x000fe20000410000 */
[----:B------:R-:W-:Y:S01]  /*b840*/  SHF.L.U32 R5, R28, 0x10, RZ ;  /* 0x000000101c057819 */ /* 0x000fe200000006ff */
[----:B------:R-:W-:Y:S01]  /*b850*/  FFMA.FTZ R14, R2, R15, -R4 ;  /* 0x0000000f020e7223 */ /* 0x000fe20000010804 */
[----:B------:R-:W-:-:S02]  /*b860*/  LOP3.LUT R0, R25, 0xffff0000, RZ, 0xc0, !PT ;  /* 0xffff000019007812 */ /* 0x000fc400078ec0ff */
[----:B------:R-:W-:Y:S01]  /*b870*/  SHF.L.U32 R2, R29, 0x10, RZ ;  /* 0x000000101d027819 */ /* 0x000fe200000006ff */
[-C--:B------:R-:W-:Y:S02]  /*b880*/  FMUL.FTZ R7, R3, R10.reuse ;  /* 0x0000000a03077220 */ /* 0x080fe40000410000 */
        /* <DEDUP_REMOVED lines=12> */
[-C--:B------:R-:W-:Y:S02]  /*b950*/  FMUL.FTZ R8, R2, R19.reuse ;  /* 0x0000001302087220 */ /* 0x080fe40000410000 */
[-C--:B------:R-:W-:Y:S02]  /*b960*/  FMUL.FTZ R6, R0, R18.reuse ;  /* 0x0000001200067220 */ /* 0x080fe40000410000 */
[C---:B------:R-:W-:Y:S02]  /*b970*/  FMUL.FTZ R7, R4.reuse, R19 ;  /* 0x0000001304077220 */ /* 0x040fe40000410000 */
[----:B------:R-:W-:Y:S02]  /*b980*/  FMUL.FTZ R5, R3, R18 ;  /* 0x0000001203057220 */ /* 0x000fe40000410000 */
[----:B------:R-:W-:-:S02]  /*b990*/  FFMA.FTZ R9, R4, R22, -R8 ;  /* 0x0000001604097223 */ /* 0x000fc40000010808 */
[-C--:B------:R-:W-:Y:S02]  /*b9a0*/  FFMA.FTZ R3, R3, R21.reuse, -R6 ;  /* 0x0000001503037223 */ /* 0x080fe40000010806 */
        /* <DEDUP_REMOVED lines=12> */
.L_x_328:
[----:B------:R-:W-:Y:S05]  /*ba70*/  BSYNC B0 ;  /* 0x0000000000007941 */ /* 0x000fea0003800000 */
.L_x_327:
        /* <DEDUP_REMOVED lines=94> */
.L_x_330:
[----:B------:R-:W-:Y:S05]  /*c060*/  BSYNC B0 ;  /* 0x0000000000007941 */ /* 0x000fea0003800000 */
.L_x_329:
[----:B------:R-:W-:-:S04]  /*c070*/  IADD3 R0, R93, 0x60, RZ ;  /* 0x000000605d007810 */ /* 0x000fc80007ffe0ff */
        /* <DEDUP_REMOVED lines=92> */
.L_x_320:
[----:B------:R-:W-:Y:S05]  /*c640*/  BSYNC B2 ;  /* 0x0000000000027941 */ /* 0x000fea0003800000 */
.L_x_304:
[----:B------:R-:W-:Y:S01]  /*c650*/  IMAD R0, R40, c[0x0][0x208], RZ ;  /* 0x0000820028007a24 */ /* 0x000fe200078e02ff */
[----:B------:R-:W-:-:S04]  /*c660*/  DEPBAR.LE SB0, 0x0 ;  /* 0x000080000000791a */ /* 0x000fc80000000000 */
[C---:B-1----:R-:W-:Y:S01]  /*c670*/  IMAD.WIDE.U32 R2, R241.reuse, c[0x0][0x208], RZ ;  /* 0x00008200f1027a25 */ /* 0x042fe200078e00ff */
[----:B------:R-:W-:Y:S01]  /*c680*/  BAR.SYNC.DEFER_BLOCKING 0x0 ;  /* 0x0000000000007b1d */ /* 0x000fe20000010000 */
[C---:B------:R-:W-:Y:S02]  /*c690*/  ISETP.GE.AND P0, PT, R244.reuse, c[0x0][0x1d4], PT ;  /* 0x00007500f4007a0c */ /* 0x040fe40003f06270 */
[----:B------:R-:W-:Y:S01]  /*c6a0*/  IMAD R0, R241, c[0x0][0x20c], R0 ;  /* 0x00008300f1007a24 */ /* 0x000fe200078e0200 */
[----:B------:R-:W-:Y:S01]  /*c6b0*/  SHF.L.U32 R37, R244, 0x1, RZ ;  /* 0x00000001f4257819 */ /* 0x000fe200000006ff */
[----:B--2---:R-:W-:Y:S01]  /*c6c0*/  IMAD.WIDE.U32 R6, R39, c[0x0][0x210], RZ ;  /* 0x0000840027067a25 */ /* 0x004fe200078e00ff */
[C---:B------:R-:W-:Y:S01]  /*c6d0*/  ISETP.LT.OR P3, PT, R38.reuse, 0x1, P0 ;  /* 0x000000012600780c */ /* 0x040fe20000761670 */
[----:B------:R-:W-:Y:S01]  /*c6e0*/  BSSY B0, `(.L_x_331) ;  /* 0x000018c000007945 */ /* 0x000fe20003800000 */
[----:B------:R-:W-:Y:S01]  /*c6f0*/  IADD3 R3, R3, R0, RZ ;  /* 0x0000000003037210 */ /* 0x000fe20007ffe0ff */
[----:B------:R-:W-:Y:S01]  /*c700*/  IMAD R0, R41, c[0x0][0x218], RZ ;  /* 0x0000860029007a24 */ /* 0x000fe200078e02ff */
[----:B------:R-:W-:Y:S01]  /*c710*/  STL.64 [R1], R6 ;  /* 0x0000000601007387 */ /* 0x000fe20000100a00 */
[----:B------:R-:W-:Y:S01]  /*c720*/  IMAD R4, R39, c[0x0][0x214], R7 ;  /* 0x0000850027047a24 */ /* 0x000fe200078e0207 */
[C---:B------:R-:W-:Y:S01]  /*c730*/  ISETP.LT.OR P6, PT, R38.reuse, 0x11, P0 ;  /* 0x000000112600780c */ /* 0x040fe200007c1670 */
[----:B------:R-:W-:Y:S01]  /*c740*/  IMAD.WIDE.U32 R2, R235, c[0x0][0x218], R2 ;  /* 0x00008600eb027a25 */ /* 0x000fe200078e0002 */
[----:B------:R-:W-:-:S02]  /*c750*/  ISETP.LT.OR P5, PT, R38, 0x21, P0 ;  /* 0x000000212600780c */ /* 0x000fc400007a1670 */
[----:B------:R-:W-:Y:S01]  /*c760*/  STL [R1+0x8], R4 ;  /* 0x0000080401007387 */ /* 0x000fe20000100800 */
[----:B------:R-:W-:Y:S01]  /*c770*/  IMAD R0, R235, c[0x0][0x21c], R0 ;  /* 0x00008700eb007a24 */ /* 0x000fe200078e0200 */
[----:B------:R-:W-:Y:S02]  /*c780*/  IADD3 R2, P1, R2, R6, RZ ;  /* 0x0000000602027210 */ /* 0x000fe40007f3e0ff */
[----:B------:R-:W-:Y:S02]  /*c790*/  ISETP.LT.OR P4, PT, R38, 0x31, P0 ;  /* 0x000000312600780c */ /* 0x000fe40000781670 */
[----:B------:R-:W-:Y:S02]  /*c7a0*/  IADD3.X R3, R4, R3, R0, P1, !PT ;  /* 0x0000000304037210 */ /* 0x000fe40000ffe400 */
[----:B------:R-:W-:Y:S01]  /*c7b0*/  LEA R0, P1, R2, c[0x0][0x1f8], 0x1 ;  /* 0x00007e0002007a11 */ /* 0x000fe200078208ff */
[----:B------:R-:W-:Y:S01]  /*c7c0*/  LDSM.16.M88.4 R32, [R198] ;  /* 0x00000000c620783b */ /* 0x000fe20000000200 */
[----:B------:R-:W-:-:S02]  /*c7d0*/  ISETP.LT.OR P2, PT, R38, 0x41, P0 ;  /* 0x000000412600780c */ /* 0x000fc40000741670 */
[----:B------:R-:W-:Y:S01]  /*c7e0*/  LEA.HI.X R3, R2, c[0x0][0x1fc], R3, 0x1, P1 ;  /* 0x00007f0002037a11 */ /* 0x000fe200008f0c03 */
[----:B------:R-:W-:Y:S01]  /*c7f0*/  LDSM.16.M88.4 R48, [R95] ;  /* 0x000000005f30783b */ /* 0x000fe20000000200 */
[----:B------:R-:W-:-:S03]  /*c800*/  SHF.L.U64.HI R36, R244, 0x1, R245 ;  /* 0x00000001f4247819 */ /* 0x000fc600000102f5 */
[----:B------:R-:W1:Y:S04]  /*c810*/  SHFL.IDX PT, R2, R0, RZ, 0x181f ;  /* 0x00181fff00027589 */ /* 0x000e6800000e0000 */
[----:B------:R-:W2:Y:S04]  /*c820*/  SHFL.IDX PT, R5, R3, RZ, 0x181f ;  /* 0x00181fff03057589 */ /* 0x000ea800000e0000 */
[----:B------:R-:W3:Y:S04]  /*c830*/  SHFL.IDX PT, R4, R0, 0x1, 0x181f ;  /* 0x00381f0000047f89 */ /* 0x000ee800000e0000 */
[----:B------:R-:W-:Y:S04]  /*c840*/  SHFL.IDX PT, R7, R3, 0x1, 0x181f ;  /* 0x00381f0003077f89 */ /* 0x000fe800000e0000 */
[----:B------:R-:W-:Y:S04]  /*c850*/  SHFL.IDX PT, R6, R0, 0x2, 0x181f ;  /* 0x00581f0000067f89 */ /* 0x000fe800000e0000 */
[----:B------:R-:W-:Y:S04]  /*c860*/  SHFL.IDX PT, R11, R3, 0x2, 0x181f ;  /* 0x00581f00030b7f89 */ /* 0x000fe800000e0000 */
[----:B------:R-:W4:Y:S01]  /*c870*/  SHFL.IDX PT, R10, R0, 0x3, 0x181f ;  /* 0x00781f00000a7f89 */ /* 0x000f2200000e0000 */
[----:B-1----:R-:W-:-:S03]  /*c880*/  IADD3 R2, P0, R2, R37, RZ ;  /* 0x0000002502027210 */ /* 0x002fc60007f1e0ff */
[----:B------:R-:W-:Y:S04]  /*c890*/  SHFL.IDX PT, R0, R0, 0x4, 0x181f ;  /* 0x00981f0000007f89 */ /* 0x000fe800000e0000 */
[----:B------:R-:W-:Y:S04]  /*c8a0*/  LDSM.16.M88.4 R28, [R198+0x2000] ;  /* 0x00200000c61c783b */ /* 0x000fe80000000200 */
[----:B------:R-:W1:Y:S01]  /*c8b0*/  SHFL.IDX PT, R12, R3, 0x3, 0x181f ;  /* 0x00781f00030c7f89 */ /* 0x000e6200000e0000 */
[----:B------:R-:W-:Y:S03]  /*c8c0*/  HMMA.16816.F32.BF16 R68, R32, R50, RZ ;  /* 0x000000322044723c */ /* 0x000fe600000418ff */
[----:B------:R2:W-:Y:S04]  /*c8d0*/  SHFL.IDX PT, R13, R3, 0x4, 0x181f ;  /* 0x00981f00030d7f89 */ /* 0x0005e800000e0000 */
[----:B------:R-:W-:Y:S04]  /*c8e0*/  LDSM.16.M88.4 R24, [R201] ;  /* 0x00000000c918783b */ /* 0x000fe80000000200 */
[----:B------:R-:W-:Y:S04]  /*c8f0*/  LDSM.16.M88.4 R52, [R202] ;  /* 0x00000000ca34783b */ /* 0x000fe80000000200 */
[----:B------:R-:W-:Y:S04]  /*c900*/  LDSM.16.M88.4 R72, [R95+0x800] ;  /* 0x000800005f48783b */ /* 0x000fe80000000200 */
[----:B------:R-:W-:Y:S04]  /*c910*/  LDSM.16.M88.4 R100, [R95+0x1000] ;  /* 0x001000005f64783b */ /* 0x000fe80000000200 */
[----:B------:R-:W-:Y:S01]  /*c920*/  LDSM.16.M88.4 R108, [R95+0x1800] ;  /* 0x001800005f6c783b */ /* 0x000fe20000000200 */
[----:B--2---:R-:W-:-:S03]  /*c930*/  IADD3.X R3, R5, R36, RZ, P0, !PT ;  /* 0x0000002405037210 */ /* 0x004fc600007fe4ff */
[----:B------:R-:W-:Y:S01]  /*c940*/  LDSM.16.M88.4 R116, [R95+0x2000] ;  /* 0x002000005f74783b */ /* 0x000fe20000000200 */
[-C--:B---3--:R-:W-:Y:S02]  /*c950*/  IADD3 R8, P0, R4, R37.reuse, RZ ;  /* 0x0000002504087210 */ /* 0x088fe40007f1e0ff */
[-C--:B----4-:R-:W-:Y:S01]  /*c960*/  IADD3 R4, P1, R10, R37.reuse, RZ ;  /* 0x000000250a047210 */ /* 0x090fe20007f3e0ff */
[----:B------:R-:W2:Y:S01]  /*c970*/  LDSM.16.M88.4 R20, [R201+0x2000] ;  /* 0x00200000c914783b */ /* 0x000ea20000000200 */
[-C--:B------:R-:W-:Y:S02]  /*c980*/  IADD3.X R9, R7, R36.reuse, RZ, P0, !PT ;  /* 0x0000002407097210 */ /* 0x080fe400007fe4ff */
[-C--:B------:R-:W-:Y:S01]  /*c990*/  IADD3 R6, P0, R6, R37.reuse, RZ ;  /* 0x0000002506067210 */ /* 0x080fe20007f1e0ff */
[----:B------:R-:W-:Y:S01]  /*c9a0*/  LDSM.16.M88.4 R96, [R206] ;  /* 0x00000000ce60783b */ /* 0x000fe20000000200 */
[-C--:B-1----:R-:W-:Y:S01]  /*c9b0*/  IADD3.X R5, R12, R36.reuse, RZ, P1, !PT ;  /* 0x000000240c057210 */ /* 0x082fe20000ffe4ff */
[----:B------:R-:W-:Y:S01]  /*c9c0*/  HMMA.16816.F32.BF16 R56, R28, R48, RZ ;  /* 0x000000301c38723c */ /* 0x000fe200000418ff */
[----:B------:R-:W-:Y:S01]  /*c9d0*/  IADD3.X R7, R11, R36, RZ, P0, !PT ;  /* 0x000000240b077210 */ /* 0x000fe200007fe4ff */
[----:B------:R-:W-:Y:S04]  /*c9e0*/  LDSM.16.M88.4 R104, [R205] ;  /* 0x00000000cd68783b */ /* 0x000fe80000000200 */
[----:B------:R-:W-:Y:S04]  /*c9f0*/  LDSM.16.M88.4 R112, [R204] ;  /* 0x00000000cc70783b */ /* 0x000fe80000000200 */
[----:B------:R-:W-:Y:S04]  /*ca00*/  LDSM.16.M88.4 R120, [R203] ;  /* 0x00000000cb78783b */ /* 0x000fe80000000200 */
[----:B------:R-:W-:Y:S01]  /*ca10*/  @!PT LDS RZ, [RZ] ;  /* 0x00000000fffff984 */ /* 0x000fe20000000800 */
[----:B------:R-:W-:Y:S01]  /*ca20*/  @!PT LDS RZ, [RZ] ;  /* 0x00000000fffff984 */ /* 0x000fe20000000800 */
[----:B------:R-:W-:Y:S01]  /*ca30*/  @!PT LDS RZ, [RZ] ;  /* 0x00000000fffff984 */ /* 0x000fe20000000800 */
[----:B------:R1:W-:Y:S04]  /*ca40*/  LDGSTS.E.BYPASS.LTC128B.128 [R209+0x100], [R2.64], !P3 ;  /* 0x0010000002d17fae */ /* 0x0003e8000d901d48 */
[----:B------:R3:W-:Y:S04]  /*ca50*/  LDGSTS.E.BYPASS.LTC128B.128 [R209+0x900], [R8.64], !P6 ;  /* 0x0090000008d17fae */ /* 0x0007e8000f101d48 */
[----:B------:R4:W-:Y:S04]  /*ca60*/  LDGSTS.E.BYPASS.LTC128B.128 [R209+0x1100], [R6.64], !P5 ;  /* 0x0110000006d17fae */ /* 0x0009e8000e901d48 */
[----:B------:R4:W-:Y:S01]  /*ca70*/  LDGSTS.E.BYPASS.LTC128B.128 [R209+0x1900], [R4.64], !P4 ;  /* 0x0190000004d17fae */ /* 0x0009e2000e101d48 */
[----:B--2---:R-:W-:Y:S01]  /*ca80*/  HMMA.16816.F32.BF16 R56, R20, R52, R56 ;  /* 0x000000341438723c */ /* 0x004fe20000041838 */
[----:B-1----:R-:W-:-:S07]  /*ca90*/  IADD3 R2, P0, R0, R37, RZ ;  /* 0x0000002500027210 */ /* 0x002fce0007f1e0ff */
[----:B---3--:R-:W-:Y:S01]  /*caa0*/  HMMA.16816.F32.BF16 R8, R32, R48, RZ ;  /* 0x000000302008723c */ /* 0x008fe200000418ff */
[----:B------:R-:W-:Y:S02]  /*cab0*/  IADD3.X R3, R13, R36, RZ, P0, !PT ;  /* 0x000000240d037210 */ /* 0x000fe400007fe4ff */
[----:B------:R-:W-:-:S03]  /*cac0*/  ISETP.GT.AND P0, PT, R161, R252, PT ;  /* 0x000000fca100720c */ /* 0x000fc60003f04270 */
[----:B------:R1:W-:Y:S04]  /*cad0*/  LDGSTS.E.BYPASS.LTC128B.128 [R209+0x2100], [R2.64], !P2 ;  /* 0x0210000002d17fae */ /* 0x0003e8000d101d48 */
[----:B------:R-:W-:Y:S04]  /*cae0*/  LDSM.16.M88.4 R40, [R197] ;  /* 0x00000000c528783b */ /* 0x000fe80000000200 */
[----:B------:R-:W2:Y:S04]  /*caf0*/  LDSM.16.M88.4 R16, [R199] ;  /* 0x00000000c710783b */ /* 0x000ea80000000200 */
[----:B------:R-:W3:Y:S04]  /*cb00*/  LDSM.16.M88.4 R12, [R199+0x2000] ;  /* 0x00200000c70c783b */ /* 0x000ee80000000200 */
[----:B------:R-:W-:Y:S02]  /*cb10*/  LDSM.16.M88.4 R44, [R194] ;  /* 0x00000000c22c783b */ /* 0x000fe40000000200 */
[----:B------:R-:W-:Y:S02]  /*cb20*/  HMMA.16816.F32.BF16 R60, R24, R52, R8 ;  /* 0x00000034183c723c */ /* 0x000fe40000041808 */
[----:B------:R-:W5:Y:S04]  /*cb30*/  LDSM.16.M88.4 R8, [R200] ;  /* 0x00000000c808783b */ /* 0x000f680000000200 */
[----:B----4-:R-:W4:Y:S04]  /*cb40*/  LDSM.16.M88.4 R4, [R200+0x2000] ;  /* 0x00200000c804783b */ /* 0x010f280000000200 */
[----:B------:R-:W0:Y:S11]  /*cb50*/  LDGDEPBAR ;  /* 0x00000000000079af */ /* 0x000e360000000000 */
[----:B------:R-:W-:Y:S03]  /*cb60*/  @!UPT UIADD3 URZ, URZ, URZ, URZ ;  /* 0x0000003f3f3ff290 */ /* 0x000fe6000fffe03f */
[----:B--2---:R-:W-:Y:S08]  /*cb70*/  HMMA.16816.F32.BF16 R64, R16, R40, R60 ;  /* 0x000000281040723c */ /* 0x004ff0000004183c */
[----:B------:R-:W-:Y:S08]  /*cb80*/  HMMA.16816.F32.BF16 R60, R28, R50, RZ ;  /* 0x000000321c3c723c */ /* 0x000ff000000418ff */
[----:B---3--:R-:W-:Y:S08]  /*cb90*/  HMMA.16816.F32.BF16 R48, R12, R40, R56 ;  /* 0x000000280c30723c */ /* 0x008ff00000041838 */
[----:B------:R-:W-:Y:S08]  /*cba0*/  HMMA.16816.F32.BF16 R56, R24, R54, R68 ;  /* 0x000000361838723c */ /* 0x000ff00000041844 */
[----:B-----5:R-:W-:Y:S08]  /*cbb0*/  HMMA.16816.F32.BF16 R68, R8, R44, R64 ;  /* 0x0000002c0844723c */ /* 0x020ff00000041840 */
[----:B------:R-:W-:Y:S08]  /*cbc0*/  HMMA.16816.F32.BF16 R64, R20, R54, R60 ;  /* 0x000000361440723c */ /* 0x000ff0000004183c */
[----:B------:R-:W-:Y:S08]  /*cbd0*/  HMMA.16816.F32.BF16 R60, R32, R72, RZ ;  /* 0x00000048203c723c */ /* 0x000ff000000418ff */
[----:B----4-:R-:W-:Y:S01]  /*cbe0*/  HMMA.16816.F32.BF16 R80, R4, R44, R48 ;  /* 0x0000002c0450723c */ /* 0x010fe20000041830 */
[----:B------:R-:W2:Y:S01]  /*cbf0*/  LDSM.16.M88.4 R48, [R197+0x800] ;  /* 0x00080000c530783b */ /* 0x000ea20000000200 */
[----:B------:R-:W-:-:S04]  /*cc00*/  FMUL.FTZ R0, R68, c[0x0][0x320] ;  /* 0x0000c80044007a20 */ /* 0x000fc80000410000 */
[----:B------:R3:W4:Y:S02]  /*cc10*/  MUFU.TANH R158, R0 ;  /* 0x00000000009e7308 */ /* 0x0007240000002400 */
[----:B------:R-:W-:Y:S08]  /*cc20*/  HMMA.16816.F32.BF16 R52, R16, R42, R56 ;  /* 0x0000002a1034723c */ /* 0x000ff00000041838 */
[----:B------:R-:W-:Y:S01]  /*cc30*/  HMMA.16816.F32.BF16 R56, R28, R72, RZ ;  /* 0x000000481c38723c */ /* 0x000fe200000418ff */
[----:B---3--:R-:W-:-:S07]  /*cc40*/  FMUL.FTZ R0, R69, c[0x0][0x320] ;  /* 0x0000c80045007a20 */ /* 0x008fce0000410000 */
[----:B------:R-:W-:Y:S01]  /*cc50*/  HMMA.16816.F32.BF16 R60, R24, R96, R60 ;  /* 0x00000060183c723c */ /* 0x000fe2000004183c */
[----:B------:R3:W1:Y:S07]  /*cc60*/  MUFU.TANH R157, R0 ;  /* 0x00000000009d7308 */ /* 0x00066e0000002400 */
[----:B------:R-:W-:Y:S01]  /*cc70*/  HMMA.16816.F32.BF16 R64, R12, R42, R64 ;  /* 0x0000002a0c40723c */ /* 0x000fe20000041840 */
[----:B------:R-:W5:Y:S01]  /*cc80*/  LDSM.16.M88.4 R40, [R194+0x800] ;  /* 0x00080000c228783b */ /* 0x000f620000000200 */
[----:B---3--:R-:W-:-:S04]  /*cc90*/  FMUL.FTZ R0, R70, c[0x0][0x320] ;  /* 0x0000c80046007a20 */ /* 0x008fc80000410000 */
[----:B------:R3:W1:Y:S10]  /*cca0*/  MUFU.TANH R156, R0 ;  /* 0x00000000009c7308 */ /* 0x0006740000002400 */
[----:B--2---:R-:W-:Y:S08]  /*ccb0*/  HMMA.16816.F32.BF16 R60, R16, R48, R60 ;  /* 0x00000030103c723c */ /* 0x004ff0000004183c */
[----:B------:R-:W-:Y:S01]  /*ccc0*/  HMMA.16816.F32.BF16 R76, R4, R46, R64 ;  /* 0x0000002e044c723c */ /* 0x000fe20000041840 */
[----:B---3--:R-:W-:-:S07]  /*ccd0*/  FMUL.FTZ R0, R71, c[0x0][0x320] ;  /* 0x0000c80047007a20 */ /* 0x008fce0000410000 */
[----:B------:R-:W-:Y:S01]  /*cce0*/  HMMA.16816.F32.BF16 R68, R8, R46, R52 ;  /* 0x0000002e0844723c */ /* 0x000fe20000041834 */
[----:B------:R2:W3:Y:S07]  /*ccf0*/  MUFU.TANH R155, R0 ;  /* 0x00000000009b7308 */ /* 0x0004ee0000002400 */
[----:B------:R-:W-:Y:S08]  /*cd00*/  HMMA.16816.F32.BF16 R52, R20, R96, R56 ;  /* 0x000000601434723c */ /* 0x000ff00000041838 */
[----:B------:R-:W-:Y:S01]  /*cd10*/  HMMA.16816.F32.BF16 R56, R32, R74, RZ ;  /* 0x0000004a2038723c */ /* 0x000fe200000418ff */
[----:B--2---:R-:W-:-:S04]  /*cd20*/  FMUL.FTZ R0, R80, c[0x0][0x320] ;  /* 0x0000c80050007a20 */ /* 0x004fc80000410000 */
[----:B------:R2:W1:Y:S03]  /*cd30*/  MUFU.TANH R154, R0 ;  /* 0x00000000009a7308 */ /* 0x0004660000002400 */
[----:B------:R-:W-:Y:S08]  /*cd40*/  HMMA.16816.F32.BF16 R64, R28, R74, RZ ;  /* 0x0000004a1c40723c */ /* 0x000ff000000418ff */
[----:B------:R-:W-:Y:S01]  /*cd50*/  HMMA.16816.F32.BF16 R44, R12, R48, R52 ;  /* 0x000000300c2c723c */ /* 0x000fe20000041834 */
[----:B--2---:R-:W-:-:S07]  /*cd60*/  FMUL.FTZ R0, R81, c[0x0][0x320] ;  /* 0x0000c80051007a20 */ /* 0x004fce0000410000 */
[-C--:B------:R-:W-:Y:S01]  /*cd70*/  HMMA.16816.F32.BF16 R52, R24, R98.reuse, R56 ;  /* 0x000000621834723c */ /* 0x080fe20000041838 */
[----:B------:R2:W1:Y:S07]  /*cd80*/  MUFU.TANH R153, R0 ;  /* 0x0000000000997308 */ /* 0x00046e0000002400 */
[----:B------:R-:W-:Y:S08]  /*cd90*/  HMMA.16816.F32.BF16 R64, R20, R98, R64 ;  /* 0x000000621440723c */ /* 0x000ff00000041840 */
[----:B------:R-:W-:Y:S01]  /*cda0*/  HMMA.16816.F32.BF16 R56, R28, R100, RZ ;  /* 0x000000641c38723c */ /* 0x000fe200000418ff */
[----:B--2---:R-:W-:-:S04]  /*cdb0*/  FMUL.FTZ R0, R82, c[0x0][0x320] ;  /* 0x0000c80052007a20 */ /* 0x004fc80000410000 */
[----:B------:R2:W1:Y:S03]  /*cdc0*/  MUFU.TANH R149, R0 ;  /* 0x0000000000957308 */ /* 0x0004660000002400 */
[-C--:B------:R-:W-:Y:S08]  /*cdd0*/  HMMA.16816.F32.BF16 R52, R16, R50.reuse, R52 ;  /* 0x000000321034723c */ /* 0x080ff00000041834 */
[----:B------:R-:W-:Y:S01]  /*cde0*/  HMMA.16816.F32.BF16 R64, R12, R50, R64 ;  /* 0x000000320c40723c */ /* 0x000fe20000041840 */
[----:B------:R-:W-:Y:S01]  /*cdf0*/  LDSM.16.M88.4 R48, [R194+0x1000] ;  /* 0x00100000c230783b */ /* 0x000fe20000000200 */
[----:B--2---:R-:W-:-:S06]  /*ce00*/  FMUL.FTZ R0, R83, c[0x0][0x320] ;  /* 0x0000c80053007a20 */ /* 0x004fcc0000410000 */
[C---:B-----5:R-:W-:Y:S01]  /*ce10*/  HMMA.16816.F32.BF16 R80, R4.reuse, R40, R44 ;  /* 0x000000280450723c */ /* 0x060fe2000004182c */
[----:B------:R-:W2:Y:S01]  /*ce20*/  LDSM.16.M88.4 R44, [R197+0x1000] ;  /* 0x00100000c52c783b */ /* 0x000ea20000000200 */
[----:B------:R5:W1:Y:S11]  /*ce30*/  MUFU.TANH R150, R0 ;  /* 0x0000000000967308 */ /* 0x000a760000002400 */
[----:B------:R-:W-:Y:S03]  /*ce40*/  @!UPT UIADD3 URZ, URZ, URZ, URZ ;  /* 0x0000003f3f3ff290 */ /* 0x000fe6000fffe03f */
[----:B------:R-:W-:Y:S01]  /*ce50*/  HMMA.16816.F32.BF16 R72, R4, R42, R64 ;  /* 0x0000002a0448723c */ /* 0x000fe20000041840 */
[----:B-----5:R-:W-:-:S04]  /*ce60*/  FMUL.FTZ R0, R68, c[0x0][0x320] ;  /* 0x0000c80044007a20 */ /* 0x020fc80000410000 */
[----:B------:R5:W1:Y:S03]  /*ce70*/  MUFU.TANH R152, R0 ;  /* 0x0000000000987308 */ /* 0x000a660000002400 */
        /* <DEDUP_REMOVED lines=8> */
[----:B--2---:R-:W-:Y:S01]  /*cf00*/  HMMA.16816.F32.BF16 R64, R12, R46, R64 ;  /* 0x0000002e0c40723c */ /* 0x004fe20000041840 */
[----:B-----5:R-:W-:-:S07]  /*cf10*/  FMUL.FTZ R0, R71, c[0x0][0x320] ;  /* 0x0000c80047007a20 */ /* 0x020fce0000410000 */
[----:B------:R-:W-:Y:S01]  /*cf20*/  HMMA.16816.F32.BF16 R68, R8, R40, R60 ;  /* 0x000000280844723c */ /* 0x000fe2000004183c */
[----:B------:R2:W1:Y:S07]  /*cf30*/  MUFU.TANH R147, R0 ;  /* 0x0000000000937308 */ /* 0x00046e0000002400 */
[----:B------:R-:W-:Y:S01]  /*cf40*/  HMMA.16816.F32.BF16 R60, R32, R100, RZ ;  /* 0x00000064203c723c */ /* 0x000fe200000418ff */
[----:B--2---:R-:W-:-:S04]  /*cf50*/  FMUL.FTZ R0, R76, c[0x0][0x320] ;  /* 0x0000c8004c007a20 */ /* 0x004fc80000410000 */
[----:B------:R2:W1:Y:S11]  /*cf60*/  MUFU.TANH R146, R0 ;  /* 0x0000000000927308 */ /* 0x0004760000002400 */
[----:B------:R-:W-:Y:S08]  /*cf70*/  @!UPT UIADD3 URZ, URZ, URZ, URZ ;  /* 0x0000003f3f3ff290 */ /* 0x000ff0000fffe03f */
[----:B------:R-:W-:Y:S01]  /*cf80*/  HMMA.16816.F32.BF16 R60, R24, R104, R60 ;  /* 0x00000068183c723c */ /* 0x000fe2000004183c */
[----:B--2---:R-:W-:-:S04]  /*cf90*/  FMUL.FTZ R0, R77, c[0x0][0x320] ;  /* 0x0000c8004d007a20 */ /* 0x004fc80000410000 */
[----:B------:R2:W1:Y:S11]  /*cfa0*/  MUFU.TANH R145, R0 ;  /* 0x0000000000917308 */ /* 0x0004760000002400 */
[----:B------:R-:W-:Y:S08]  /*cfb0*/  @!UPT UIADD3 URZ, URZ, URZ, URZ ;  /* 0x0000003f3f3ff290 */ /* 0x000ff0000fffe03f */
[----:B------:R-:W-:Y:S01]  /*cfc0*/  HMMA.16816.F32.BF16 R60, R16, R44, R60 ;  /* 0x0000002c103c723c */ /* 0x000fe2000004183c */
[----:B--2---:R-:W-:-:S04]  /*cfd0*/  FMUL.FTZ R0, R78, c[0x0][0x320] ;  /* 0x0000c8004e007a20 */ /* 0x004fc80000410000 */
[----:B------:R2:W1:Y:S02]  /*cfe0*/  MUFU.TANH R141, R0 ;  /* 0x00000000008d7308 */ /* 0x0004640000002400 */
[----:B--2---:R-:W-:-:S06]  /*cff0*/  FMUL.FTZ R0, R79, c[0x0][0x320] ;  /* 0x0000c8004f007a20 */ /* 0x004fcc0000410000 */
[----:B------:R2:W1:Y:S02]  /*d000*/  MUFU.TANH R142, R0 ;  /* 0x00000000008e7308 */ /* 0x0004640000002400 */
[----:B--2---:R-:W-:-:S06]  /*d010*/  FMUL.FTZ R0, R68, c[0x0][0x320] ;  /* 0x0000c80044007a20 */ /* 0x004fcc0000410000 */
[----:B------:R2:W1:Y:S02]  /*d020*/  MUFU.TANH R144, R0 ;  /* 0x0000000000907308 */ /* 0x0004640000002400 */
[----:B--2---:R-:W-:-:S06]  /*d030*/  FMUL.FTZ R0, R69, c[0x0][0x320] ;  /* 0x0000c80045007a20 */ /* 0x004fcc0000410000 */
[----:B------:R2:W1:Y:S02]  /*d040*/  MUFU.TANH R143, R0 ;  /* 0x00000000008f7308 */ /* 0x0004640000002400 */
[----:B--2---:R-:W-:-:S06]  /*d050*/  FMUL.FTZ R0, R70, c[0x0][0x320] ;  /* 0x0000c80046007a20 */ /* 0x004fcc0000410000 */
[----:B------:R2:W1:Y:S02]  /*d060*/  MUFU.TANH R140, R0 ;  /* 0x00000000008c7308 */ /* 0x0004640000002400 */
[----:B--2---:R-:W-:Y:S02]  /*d070*/  FMUL.FTZ R0, R71, c[0x0][0x320] ;  /* 0x0000c80047007a20 */ /* 0x004fe40000410000 */
[----:B------:R-:W-:Y:S04]  /*d080*/  HMMA.16816.F32.BF16 R68, R8, R42, R52 ;  /* 0x0000002a0844723c */ /* 0x000fe80000041834 */
[----:B------:R2:W1:Y:S04]  /*d090*/  MUFU.TANH R139, R0 ;  /* 0x00000000008b7308 */ /* 0x0004680000002400 */
[----:B------:R-:W-:Y:S08]  /*d0a0*/  HMMA.16816.F32.BF16 R52, R20, R104, R56 ;  /* 0x000000681434723c */ /* 0x000ff00000041838 */
[----:B------:R-:W-:Y:S01]  /*d0b0*/  HMMA.16816.F32.BF16 R56, R32, R102, RZ ;  /* 0x000000662038723c */ /* 0x000fe200000418ff */
[----:B--2---:R-:W-:-:S04]  /*d0c0*/  FMUL.FTZ R0, R80, c[0x0][0x320] ;  /* 0x0000c80050007a20 */ /* 0x004fc80000410000 */
[----:B------:R2:W1:Y:S11]  /*d0d0*/  MUFU.TANH R138, R0 ;  /* 0x00000000008a7308 */ /* 0x0004760000002400 */
[----:B------:R-:W-:Y:S01]  /*d0e0*/  HMMA.16816.F32.BF16 R40, R12, R44, R52 ;  /* 0x0000002c0c28723c */ /* 0x000fe20000041834 */
[----:B--2---:R-:W-:-:S07]  /*d0f0*/  FMUL.FTZ R0, R81, c[0x0][0x320] ;  /* 0x0000c80051007a20 */ /* 0x004fce0000410000 */
[----:B------:R-:W-:Y:S01]  /*d100*/  HMMA.16816.F32.BF16 R52, R24, R106, R56 ;  /* 0x0000006a1834723c */ /* 0x000fe20000041838 */
[----:B------:R2:W1:Y:S07]  /*d110*/  MUFU.TANH R137, R0 ;  /* 0x0000000000897308 */ /* 0x00046e0000002400 */
[----:B------:R-:W-:Y:S08]  /*d120*/  HMMA.16816.F32.BF16 R56, R28, R108, RZ ;  /* 0x0000006c1c38723c */ /* 0x000ff000000418ff */
[----:B------:R-:W-:Y:S01]  /*d130*/  HMMA.16816.F32.BF16 R76, R4, R48, R40 ;  /* 0x00000030044c723c */ /* 0x000fe20000041828 */
[----:B--2---:R-:W-:-:S04]  /*d140*/  FMUL.FTZ R0, R82, c[0x0][0x320] ;  /* 0x0000c80052007a20 */ /* 0x004fc80000410000 */
[----:B------:R2:W1:Y:S03]  /*d150*/  MUFU.TANH R133, R0 ;  /* 0x0000000000857308 */ /* 0x0004660000002400 */
[----:B------:R-:W-:Y:S01]  /*d160*/  HMMA.16816.F32.BF16 R40, R16, R46, R52 ;  /* 0x0000002e1028723c */ /* 0x000fe20000041834 */
[----:B------:R-:W5:Y:S07]  /*d170*/  LDSM.16.M88.4 R52, [R197+0x1800] ;  /* 0x00180000c534783b */ /* 0x000f6e0000000200 */
[----:B------:R-:W-:Y:S01]  /*d180*/  HMMA.16816.F32.BF16 R44, R20, R112, R56 ;  /* 0x00000070142c723c */ /* 0x000fe20000041838 */
[----:B--2---:R-:W-:-:S04]  /*d190*/  FMUL.FTZ R0, R83, c[0x0][0x320] ;  /* 0x0000c80053007a20 */ /* 0x004fc80000410000 */
[----:B------:R2:W1:Y:S02]  /*d1a0*/  MUFU.TANH R134, R0 ;  /* 0x0000000000867308 */ /* 0x0004640000002400 */
[----:B--2---:R-:W-:-:S06]  /*d1b0*/  FMUL.FTZ R0, R68, c[0x0][0x320] ;  /* 0x0000c80044007a20 */ /* 0x004fcc0000410000 */
[----:B------:R2:W1:Y:S11]  /*d1c0*/  MUFU.TANH R136, R0 ;  /* 0x0000000000887308 */ /* 0x0004760000002400 */
[----:B-----5:R-:W-:Y:S01]  /*d1d0*/  HMMA.16816.F32.BF16 R44, R12, R52, R44 ;  /* 0x000000340c2c723c */ /* 0x020fe2000004182c */
[----:B--2---:R-:W-:-:S04]  /*d1e0*/  FMUL.FTZ R0, R69, c[0x0][0x320] ;  /* 0x0000c80045007a20 */ /* 0x004fc80000410000 */
[----:B------:R2:W1:Y:S02]  /*d1f0*/  MUFU.TANH R135, R0 ;  /* 0x0000000000877308 */ /* 0x0004640000002400 */
[----:B--2---:R-:W-:-:S06]  /*d200*/  FMUL.FTZ R0, R70, c[0x0][0x320] ;  /* 0x0000c80046007a20 */ /* 0x004fcc0000410000 */
[----:B------:R2:W1:Y:S02]  /*d210*/  MUFU.TANH R132, R0 ;  /* 0x0000000000847308 */ /* 0x0004640000002400 */
[----:B--2---:R-:W-:Y:S02]  /*d220*/  FMUL.FTZ R0, R71, c[0x0][0x320] ;  /* 0x0000c80047007a20 */ /* 0x004fe40000410000 */
[----:B------:R-:W-:Y:S04]  /*d230*/  HMMA.16816.F32.BF16 R68, R8, R48, R60 ;  /* 0x000000300844723c */ /* 0x000fe8000004183c */
[----:B------:R2:W1:Y:S04]  /*d240*/  MUFU.TANH R131, R0 ;  /* 0x0000000000837308 */ /* 0x0004680000002400 */
        /* <DEDUP_REMOVED lines=10> */
[----:B------:R2:W1:Y:S03]  /*d2f0*/  MUFU.TANH R125, R0 ;  /* 0x00000000007d7308 */ /* 0x0004660000002400 */
[----:B------:R-:W-:Y:S01]  /*d300*/  HMMA.16816.F32.BF16 R60, R28, R110, RZ ;  /* 0x0000006e1c3c723c */ /* 0x000fe200000418ff */
[----:B--2---:R-:W-:-:S07]  /*d310*/  FMUL.FTZ R0, R75, c[0x0][0x320] ;  /* 0x0000c8004b007a20 */ /* 0x004fce0000410000 */
[----:B------:R-:W-:Y:S01]  /*d320*/  HMMA.16816.F32.BF16 R72, R4, R50, R64 ;  /* 0x000000320448723c */ /* 0x000fe20000041840 */
[----:B------:R2:W1:Y:S11]  /*d330*/  MUFU.TANH R126, R0 ;  /* 0x00000000007e7308 */ /* 0x0004760000002400 */
[----:B------:R-:W-:Y:S04]  /*d340*/  @!UPT UIADD3 URZ, URZ, URZ, URZ ;  /* 0x0000003f3f3ff290 */ /* 0x000fe8000fffe03f */
[----:B------:R-:W-:Y:S08]  /*d350*/  HMMA.16816.F32.BF16 R64, R20, R114, R60 ;  /* 0x000000721440723c */ /* 0x000ff0000004183c */
[----:B------:R-:W-:Y:S01]  /*d360*/  HMMA.16816.F32.BF16 R60, R32, R116, RZ ;  /* 0x00000074203c723c */ /* 0x000fe200000418ff */
[----:B--2---:R-:W-:-:S04]  /*d370*/  FMUL.FTZ R0, R68, c[0x0][0x320] ;  /* 0x0000c80044007a20 */ /* 0x004fc80000410000 */
[----:B------:R2:W1:Y:S02]  /*d380*/  MUFU.TANH R128, R0 ;  /* 0x0000000000807308 */ /* 0x0004640000002400 */
[----:B--2---:R-:W-:Y:S11]  /*d390*/  FMUL.FTZ R0, R69, c[0x0][0x320] ;  /* 0x0000c80045007a20 */ /* 0x004ff60000410000 */
[----:B------:R-:W-:Y:S06]  /*d3a0*/  @!UPT UIADD3 URZ, URZ, URZ, URZ ;  /* 0x0000003f3f3ff290 */ /* 0x000fec000fffe03f */
[----:B------:R-:W-:Y:S01]  /*d3b0*/  HMMA.16816.F32.BF16 R60, R24, R120, R60 ;  /* 0x00000078183c723c */ /* 0x000fe2000004183c */
[----:B------:R2:W1:Y:S02]  /*d3c0*/  MUFU.TANH R127, R0 ;  /* 0x00000000007f7308 */ /* 0x0004640000002400 */
[----:B--2---:R-:W-:-:S06]  /*d3d0*/  FMUL.FTZ R0, R70, c[0x0][0x320] ;  /* 0x0000c80046007a20 */ /* 0x004fcc0000410000 */
[----:B------:R2:W1:Y:S02]  /*d3e0*/  MUFU.TANH R124, R0 ;  /* 0x00000000007c7308 */ /* 0x0004640000002400 */
[----:B--2---:R-:W-:Y:S02]  /*d3f0*/  FMUL.FTZ R0, R71, c[0x0][0x320] ;  /* 0x0000c80047007a20 */ /* 0x004fe40000410000 */
[----:B------:R-:W-:Y:S01]  /*d400*/  HMMA.16816.F32.BF16 R68, R8, R50, R40 ;  /* 0x000000320844723c */ /* 0x000fe20000041828 */
[----:B------:R-:W2:Y:S03]  /*d410*/  LDSM.16.M88.4 R40, [R194+0x1800] ;  /* 0x00180000c228783b */ /* 0x000ea60000000200 */
        /* <DEDUP_REMOVED lines=15> */
[C---:B--2---:R-:W-:Y:S01]  /*d510*/  HMMA.16816.F32.BF16 R76, R4.reuse, R40, R44 ;  /* 0x00000028044c723c */ /* 0x044fe2000004182c */
[----:B------:R-:W2:Y:S01]  /*d520*/  LDSM.16.M88.4 R44, [R197+0x2000] ;  /* 0x00200000c52c783b */ /* 0x000ea20000000200 */
[----:B------:R5:W1:Y:S11]  /*d530*/  MUFU.TANH R101, R0 ;  /* 0x0000000000657308 */ /* 0x000a760000002400 */
[----:B------:R-:W-:Y:S03]  /*d540*/  @!UPT UIADD3 URZ, URZ, URZ, URZ ;  /* 0x0000003f3f3ff290 */ /* 0x000fe6000fffe03f */
[----:B------:R-:W-:Y:S08]  /*d550*/  HMMA.16816.F32.BF16 R64, R4, R42, R52 ;  /* 0x0000002a0440723c */ /* 0x000ff00000041834 */
[----:B------:R-:W-:Y:S01]  /*d560*/  HMMA.16816.F32.BF16 R52, R28, R118, RZ ;  /* 0x000000761c34723c */ /* 0x000fe200000418ff */
[----:B-----5:R-:W-:-:S04]  /*d570*/  FMUL.FTZ R0, R68, c[0x0][0x320] ;  /* 0x0000c80044007a20 */ /* 0x020fc80000410000 */
[----:B------:R5:W1:Y:S02]  /*d580*/  MUFU.TANH R106, R0 ;  /* 0x00000000006a7308 */ /* 0x000a640000002400 */
[----:B-----5:R-:W-:Y:S11]  /*d590*/  FMUL.FTZ R0, R69, c[0x0][0x320] ;  /* 0x0000c80045007a20 */ /* 0x020ff60000410000 */
[----:B------:R-:W-:Y:S06]  /*d5a0*/  @!UPT UIADD3 URZ, URZ, URZ, URZ ;  /* 0x0000003f3f3ff290 */ /* 0x000fec000fffe03f */
[----:B------:R-:W-:Y:S01]  /*d5b0*/  HMMA.16816.F32.BF16 R32, R20, R122, R52 ;  /* 0x0000007a1420723c */ /* 0x000fe20000041834 */
        /* <DEDUP_REMOVED lines=15> */
[----:B-----5:R-:W-:-:S04]  /*d6b0*/  FMUL.FTZ R0, R74, c[0x0][0x320] ;  /* 0x0000c8004a007a20 */ /* 0x020fc80000410000 */
[----:B------:R2:W1:Y:S03]  /*d6c0*/  MUFU.TANH R92, R0 ;  /* 0x00000000005c7308 */ /* 0x0004660000002400 */
        /* <DEDUP_REMOVED lines=10> */
[----:B------:R-:W-:Y:S01]  /*d770*/  HMMA.16816.F32.BF16 R68, R8, R42, R48 ;  /* 0x0000002a0844723c */ /* 0x000fe20000041830 */
[----:B------:R-:W2:Y:S03]  /*d780*/  LDSM.16.M88.4 R48, [R194+0x2000] ;  /* 0x00200000c230783b */ /* 0x000ea60000000200 */
[----:B------:R5:W1:Y:S01]  /*d790*/  MUFU.TANH R91, R0 ;  /* 0x00000000005b7308 */ /* 0x000a620000002400 */
[----:B------:R-:W-:-:S04]  /*d7a0*/  DEPBAR.LE SB0, 0x0 ;  /* 0x000080000000791a */ /* 0x000fc80000000000 */
[C---:B------:R-:W-:Y:S08]  /*d7b0*/  HMMA.16816.F32.BF16 R40, R16.reuse, R44, R60 ;  /* 0x0000002c1028723c */ /* 0x040ff0000004183c */
[----:B------:R-:W-:Y:S01]  /*d7c0*/  HMMA.16816.F32.BF16 R16, R16, R46, R24 ;  /* 0x0000002e1010723c */ /* 0x000fe20000041818 */
[----:B-----5:R-:W-:-:S04]  /*d7d0*/  FMUL.FTZ R0, R76, c[0x0][0x320] ;  /* 0x0000c8004c007a20 */ /* 0x020fc80000410000 */
[----:B------:R5:W1:Y:S02]  /*d7e0*/  MUFU.TANH R89, R0 ;  /* 0x0000000000597308 */ /* 0x000a640000002400 */
[----:B-----5:R-:W-:-:S09]  /*d7f0*/  FMUL.FTZ R0, R77, c[0x0][0x320] ;  /* 0x0000c8004d007a20 */ /* 0x020fd20000410000 */
[-C--:B--2---:R-:W-:Y:S01]  /*d800*/  HMMA.16816.F32.BF16 R40, R8, R48.reuse, R40 ;  /* 0x000000300828723c */ /* 0x084fe20000041828 */
[----:B------:R2:W1:Y:S07]  /*d810*/  MUFU.TANH R83, R0 ;  /* 0x0000000000537308 */ /* 0x00046e0000002400 */
[----:B------:R-:W-:Y:S08]  /*d820*/  HMMA.16816.F32.BF16 R20, R4, R48, R28 ;  /* 0x000000300414723c */ /* 0x000ff0000004181c */
[----:B------:R-:W-:Y:S01]  /*d830*/  HMMA.16816.F32.BF16 R8, R8, R50, R16 ;  /* 0x000000320808723c */ /* 0x000fe20000041810 */
[----:B--2---:R-:W-:-:S04]  /*d840*/  FMUL.FTZ R0, R78, c[0x0][0x320] ;  /* 0x0000c8004e007a20 */ /* 0x004fc80000410000 */
        /* <DEDUP_REMOVED lines=51> */
[----:B------:R2:W1:Y:S01]  /*db80*/  MUFU.TANH R19, R0 ;  /* 0x0000000000137308 */ /* 0x0004620000002400 */
[----:B------:R-:W-:Y:S06]  /*db90*/  BAR.SYNC.DEFER_BLOCKING 0x0 ;  /* 0x0000000000007b1d */ /* 0x000fec0000010000 */
[----:B------:R-:W-:Y:S05]  /*dba0*/  @!P0 BRA `(.L_x_332) ;  /* 0x000003f000008947 */ /* 0x000fea0003800000 */
[----:B---34-:R-:W-:Y:S01]  /*dbb0*/  ISETP.NE.AND P3, PT, R162, 0x1, PT ;  /* 0x00000001a200780c */ /* 0x018fe20003f65270 */
[----:B------:R-:W-:Y:S01]  /*dbc0*/  IMAD.MOV.U32 R235, RZ, RZ, RZ ;  /* 0x000000ffffeb7224 */ /* 0x000fe200078e00ff */
[C---:B-1----:R-:W-:Y:S02]  /*dbd0*/  IADD3 R2, R251.reuse, R159, R167 ;  /* 0x0000009ffb027210 */ /* 0x042fe40007ffe0a7 */
[----:B------:R-:W-:-:S02]  /*dbe0*/  ISETP.GT.AND P0, PT, R251, 0x4f, PT ;  /* 0x0000004ffb00780c */ /* 0x000fc40003f04270 */
[----:B------:R-:W-:-:S05]  /*dbf0*/  IADD3 R2, R2, -0x50, RZ ;  /* 0xffffffb002027810 */ /* 0x000fca0007ffe0ff */
[----:B--2---:R-:W-:Y:S02]  /*dc00*/  IMAD.MOV.U32 R0, RZ, RZ, R2 ;  /* 0x000000ffff007224 */ /* 0x004fe400078e0002 */
[----:B------:R-:W-:-:S05]  /*dc10*/  @P3 IMAD.HI.U32 R3, R2, c[0x0][0x2bc], RZ ;  /* 0x0000af0002033a27 */ /* 0x000fca00078e00ff */
        /* <DEDUP_REMOVED lines=23> */
.L_x_427:
        /* <DEDUP_REMOVED lines=24> */
.L_x_428:
        /* <DEDUP_REMOVED lines=9> */
.L_x_332:
[----:B---34-:R-:W-:Y:S05]  /*dfa0*/  BSYNC B0 ;  /* 0x0000000000007941 */ /* 0x018fea0003800000 */
.L_x_331:
[----:B--2---:R-:W2:Y:S04]  /*dfb0*/  LDL R0, [R1+0x74] ;  /* 0x0000740001007983 */ /* 0x004ea80000100800 */
[----:B------:R-:W0:Y:S01]  /*dfc0*/  LDGDEPBAR ;  /* 0x00000000000079af */ /* 0x000e220000000000 */
[----:B--2---:R-:W-:-:S05]  /*dfd0*/  IMAD.IADD R0, R160, 0x1, -R0 ;  /* 0x00000001a0007824 */ /* 0x004fca00078e0a00 */
[C---:B------:R-:W-:Y:S02]  /*dfe0*/  ISETP.GT.AND P0, PT, R0.reuse, 0x1, PT ;  /* 0x000000010000780c */ /* 0x040fe40003f04270 */
[----:B------:R-:W-:Y:S02]  /*dff0*/  ISETP.GT.AND P1, PT, R0, RZ, PT ;  /* 0x000000ff0000720c */ /* 0x000fe40003f24270 */
[----:B-1----:R-:W-:Y:S02]  /*e000*/  FSEL R40, R150, -INF , P0 ;  /* 0xff80000096287808 */ /* 0x002fe40000000000 */
[----:B------:R-:W-:Y:S02]  /*e010*/  FSEL R27, R153, -INF , P0 ;  /* 0xff800000991b7808 */ /* 0x000fe40000000000 */
[----:B------:R-:W-:Y:S02]  /*e020*/  FSEL R17, R155, -INF , P0 ;  /* 0xff8000009b117808 */ /* 0x000fe40000000000 */
[----:B------:R-:W-:-:S02]  /*e030*/  FSEL R10, R157, -INF , P0 ;  /* 0xff8000009d0a7808 */ /* 0x000fc40000000000 */
        /* <DEDUP_REMOVED lines=28> */
[C---:B------:R-:W-:Y:S02]  /*e200*/  ISETP.GT.AND P4, PT, R0.reuse, 0x29, PT ;  /* 0x000000290000780c */ /* 0x040fe40003f84270 */
[----:B------:R-:W-:-:S02]  /*e210*/  ISETP.GT.AND P3, PT, R0, 0x18, PT ;  /* 0x000000180000780c */ /* 0x000fc40003f64270 */
[----:B------:R-:W-:Y:S02]  /*e220*/  ISETP.GT.AND P0, PT, R0, 0x30, PT ;  /* 0x000000300000780c */ /* 0x000fe40003f04270 */
        /* <DEDUP_REMOVED lines=28> */
[----:B------:R-:W-:-:S02]  /*e3f0*/  ISETP.GT.AND P6, PT, R0, 0x38, PT ;  /* 0x000000380000780c */ /* 0x000fc40003fc4270 */
[C---:B------:R-:W-:Y:S02]  /*e400*/  ISETP.GT.AND P5, PT, R0.reuse, 0x39, PT ;  /* 0x000000390000780c */ /* 0x040fe40003fa4270 */
[C---:B------:R-:W-:Y:S02]  /*e410*/  ISETP.GT.AND P3, PT, R0.reuse, 0x40, PT ;  /* 0x000000400000780c */ /* 0x040fe40003f64270 */
[C---:B------:R-:W-:Y:S02]  /*e420*/  ISETP.GT.AND P2, PT, R0.reuse, 0x41, PT ;  /* 0x000000410000780c */ /* 0x040fe40003f44270 */
[C---:B------:R-:W-:Y:S02]  /*e430*/  ISETP.GT.AND P1, PT, R0.reuse, 0x48, PT ;  /* 0x000000480000780c */ /* 0x040fe40003f24270 */
[C---:B------:R-:W-:Y:S02]  /*e440*/  ISETP.GT.AND P0, PT, R0.reuse, 0x49, PT ;  /* 0x000000490000780c */ /* 0x040fe40003f04270 */
[----:B------:R-:W-:-:S02]  /*e450*/  ISETP.GT.AND P4, PT, R0, 0x31, PT ;  /* 0x000000310000780c */ /* 0x000fc40003f84270 */
        /* <DEDUP_REMOVED lines=44> */
[----:B------:R-:W-:Y:S02]  /*e720*/  FSEL R106, R83, -INF , P4 ;  /* 0xff800000536a7808 */ /* 0x000fe40002000000 */
[----:B------:R-:W-:Y:S02]  /*e730*/  FSEL R118, R80, -INF , P4 ;  /* 0xff80000050767808 */ /* 0x000fe40002000000 */
[----:B------:R-:W-:Y:S02]  /*e740*/  FSEL R83, R91, -INF , P4 ;  /* 0xff8000005b537808 */ /* 0x000fe40002000000 */
[----:B------:R-:W-:-:S02]  /*e750*/  FSEL R64, R97, -INF , P4 ;  /* 0xff80000061407808 */ /* 0x000fc40002000000 */
[----:B------:R-:W-:Y:S02]  /*e760*/  FMNMX.FTZ R0, R65, R0, !PT ;  /* 0x0000000041007209 */ /* 0x000fe40007810000 */
[----:B------:R-:W-:Y:S02]  /*e770*/  FMNMX.FTZ R2, R90, R2, !PT ;  /* 0x000000025a027209 */ /* 0x000fe40007810000 */
[----:B------:R-:W-:Y:S02]  /*e780*/  FMNMX.FTZ R3, R108, R3, !PT ;  /* 0x000000036c037209 */ /* 0x000fe40007810000 */
[----:B------:R-:W-:Y:S02]  /*e790*/  FMNMX.FTZ R7, R120, R7, !PT ;  /* 0x0000000778077209 */ /* 0x000fe40007810000 */
[----:B------:R-:W-:Y:S02]  /*e7a0*/  FSEL R117, R63, -INF , P6 ;  /* 0xff8000003f757808 */ /* 0x000fe40003000000 */
[----:B------:R-:W-:-:S02]  /*e7b0*/  FSEL R105, R68, -INF , P6 ;  /* 0xff80000044697808 */ /* 0x000fc40003000000 */
[----:B------:R-:W-:Y:S02]  /*e7c0*/  FSEL R82, R76, -INF , P6 ;  /* 0xff8000004c527808 */ /* 0x000fe40003000000 */
[----:B------:R-:W-:Y:S02]  /*e7d0*/  FSEL R63, R81, -INF , P6 ;  /* 0xff800000513f7808 */ /* 0x000fe40003000000 */
[----:B------:R-:W-:Y:S02]  /*e7e0*/  FMNMX.FTZ R0, R64, R0, !PT ;  /* 0x0000000040007209 */ /* 0x000fe40007810000 */
[----:B------:R-:W-:Y:S02]  /*e7f0*/  FMNMX.FTZ R2, R83, R2, !PT ;  /* 0x0000000253027209 */ /* 0x000fe40007810000 */
[----:B------:R-:W-:Y:S02]  /*e800*/  FMNMX.FTZ R3, R106, R3, !PT ;  /* 0x000000036a037209 */ /* 0x000fe40007810000 */
[----:B------:R-:W-:-:S02]  /*e810*/  FMNMX.FTZ R7, R118, R7, !PT ;  /* 0x0000000776077209 */ /* 0x000fc40007810000 */
[----:B------:R-:W-:Y:S02]  /*e820*/  FSEL R115, R62, -INF , P5 ;  /* 0xff8000003e737808 */ /* 0x000fe40002800000 */
[----:B------:R-:W-:Y:S02]  /*e830*/  FSEL R104, R69, -INF , P5 ;  /* 0xff80000045687808 */ /* 0x000fe40002800000 */
[----:B------:R-:W-:Y:S02]  /*e840*/  FSEL R81, R70, -INF , P5 ;  /* 0xff80000046517808 */ /* 0x000fe40002800000 */
[----:B------:R-:W-:Y:S02]  /*e850*/  FSEL R62, R79, -INF , P5 ;  /* 0xff8000004f3e7808 */ /* 0x000fe40002800000 */
        /* <DEDUP_REMOVED lines=36> */
[----:B------:R-:W-:Y:S02]  /*eaa0*/  FMNMX.FTZ R4, R56, R0, !PT ;  /* 0x0000000038047209 */ /* 0x000fe40007810000 */
[----:B------:R-:W-:-:S02]  /*eab0*/  FMNMX.FTZ R5, R58, R2, !PT ;  /* 0x000000023a057209 */ /* 0x000fc40007810000 */
[----:B------:R-:W-:Y:S02]  /*eac0*/  FMNMX.FTZ R6, R89, R3, !PT ;  /* 0x0000000359067209 */ /* 0x000fe40007810000 */
[----:B------:R-:W-:Y:S01]  /*ead0*/  FMNMX.FTZ R7, R103, R7, !PT ;  /* 0x0000000767077209 */ /* 0x000fe20007810000 */
        /* <DEDUP_REMOVED lines=11> */
[----:B------:R-:W3:Y:S04]  /*eb90*/  SHFL.BFLY PT, R6, R3, 0x1, 0x1f ;  /* 0x0c201f0003067f89 */ /* 0x000ee800000e0000 */
[----:B------:R4:W4:Y:S01]  /*eba0*/  SHFL.BFLY PT, R8, R7, 0x1, 0x1f ;  /* 0x0c201f0007087f89 */ /* 0x00092200000e0000 */
[----:B-1----:R-:W-:Y:S02]  /*ebb0*/  FMNMX.FTZ R71, R0, R4, !PT ;  /* 0x0000000400477209 */ /* 0x002fe40007810000 */
[----:B--2---:R-:W-:Y:S02]  /*ebc0*/  FMNMX.FTZ R70, R2, R5, !PT ;  /* 0x0000000502467209 */ /* 0x004fe40007810000 */
[----:B---3--:R-:W-:Y:S02]  /*ebd0*/  FMNMX.FTZ R69, R3, R6, !PT ;  /* 0x0000000603457209 */ /* 0x008fe40007810000 */
.L_x_429:
[C---:B------:R-:W-:Y:S01]  /*ebe0*/  FMUL.FTZ R0, R71.reuse, c[0x0][0x2d0] ;  /* 0x0000b40047007a20 */ /* 0x040fe20000410000 */
[----:B------:R-:W-:Y:S01]  /*ebf0*/  FSETP.NEU.FTZ.AND P0, PT, R71, -INF , PT ;  /* 0xff8000004700780b */ /* 0x000fe20003f1d000 */
[----:B------:R-:W-:Y:S01]  /*ec00*/  FMUL.FTZ R3, R70, c[0x0][0x2d0] ;  /* 0x0000b40046037a20 */ /* 0x000fe20000410000 */
[----:B----4-:R-:W-:Y:S01]  /*ec10*/  FMNMX.FTZ R68, R8, R7, !PT ;  /* 0x0000000708447209 */ /* 0x010fe20007810000 */
[----:B------:R-:W-:Y:S01]  /*ec20*/  WARPSYNC 0xffffffff ;  /* 0xffffffff00007948 */ /* 0x000fe20003800000 */
[----:B------:R-:W-:Y:S01]  /*ec30*/  FSEL R4, R0, RZ, P0 ;  /* 0x000000ff00047208 */ /* 0x000fe20000000000 */
[----:B------:R-:W1:Y:S01]  /*ec40*/  LDSM.16.MT88.4 R48, [R192] ;  /* 0x00000000c030783b */ /* 0x000e620000004200 */
[----:B------:R-:W-:-:S03]  /*ec50*/  FSETP.NEU.FTZ.AND P0, PT, R70, -INF , PT ;  /* 0xff8000004600780b */ /* 0x000fc60003f1d000 */
[--C-:B------:R-:W-:Y:S01]  /*ec60*/  FFMA.FTZ R0, R9, c[0x0][0x2d0], -R4.reuse ;  /* 0x0000b40009007a23 */ /* 0x100fe20000010804 */
[----:B------:R-:W-:Y:S01]  /*ec70*/  FSEL R3, R3, RZ, P0 ;  /* 0x000000ff03037208 */ /* 0x000fe20000000000 */
[--C-:B------:R-:W-:Y:S01]  /*ec80*/  FFMA.FTZ R2, R16, c[0x0][0x2d0], -R4.reuse ;  /* 0x0000b40010027a23 */ /* 0x100fe20000010804 */
[----:B------:R-:W-:Y:S01]  /*ec90*/  FSETP.NEU.FTZ.AND P0, PT, R69, -INF , PT ;  /* 0xff8000004500780b */ /* 0x000fe20003f1d000 */
[----:B------:R2:W-:Y:S01]  /*eca0*/  MUFU.EX2 R166, R0 ;  /* 0x0000000000a67308 */ /* 0x0005e20000000800 */
[----:B------:R-:W3:Y:S01]  /*ecb0*/  LDSM.16.MT88.4 R44, [R196] ;  /* 0x00000000c42c783b */ /* 0x000ee20000004200 */
[----:B------:R-:W-:Y:S02]  /*ecc0*/  FFMA.FTZ R5, R26, c[0x0][0x2d0], -R3 ;  /* 0x0000b4001a057a23 */ /* 0x000fe40000010803 */
[--C-:B------:R-:W-:Y:S02]  /*ecd0*/  FFMA.FTZ R109, R73, c[0x0][0x2d0], -R4.reuse ;  /* 0x0000b400496d7a23 */ /* 0x100fe40000010804 */
[----:B------:R-:W-:-:S02]  /*ece0*/  FFMA.FTZ R97, R72, c[0x0][0x2d0], -R4 ;  /* 0x0000b40048617a23 */ /* 0x000fc40000010804 */
[----:B------:R4:W-:Y:S01]  /*ecf0*/  MUFU.EX2 R224, R2 ;  /* 0x0000000200e07308 */ /* 0x0009e20000000800 */
[--C-:B------:R-:W-:Y:S02]  /*ed00*/  FFMA.FTZ R96, R67, c[0x0][0x2d0], -R4.reuse ;  /* 0x0000b40043607a23 */ /* 0x100fe40000010804 */
[--C-:B------:R-:W-:Y:S02]  /*ed10*/  FFMA.FTZ R91, R66, c[0x0][0x2d0], -R4.reuse ;  /* 0x0000b400425b7a23 */ /* 0x100fe40000010804 */
[--C-:B------:R-:W-:Y:S02]  /*ed20*/  FFMA.FTZ R150, R65, c[0x0][0x2d0], -R4.reuse ;  /* 0x0000b40041967a23 */ /* 0x100fe40000010804 */
[--C-:B------:R-:W-:Y:S01]  /*ed30*/  FFMA.FTZ R149, R64, c[0x0][0x2d0], -R4.reuse ;  /* 0x0000b40040957a23 */ /* 0x100fe20000010804 */
[----:B------:R5:W-:Y:S01]  /*ed40*/  MUFU.EX2 R221, R5 ;  /* 0x0000000500dd7308 */ /* 0x000be20000000800 */
[--C-:B--2---:R-:W-:Y:S02]  /*ed50*/  FFMA.FTZ R0, R10, c[0x0][0x2d0], -R4.reuse ;  /* 0x0000b4000a007a23 */ /* 0x104fe40000010804 */
[----:B------:R-:W-:-:S02]  /*ed60*/  FFMA.FTZ R148, R63, c[0x0][0x2d0], -R4 ;  /* 0x0000b4003f947a23 */ /* 0x000fc40000010804 */
[--C-:B------:R-:W-:Y:S02]  /*ed70*/  FFMA.FTZ R123, R62, c[0x0][0x2d0], -R4.reuse ;  /* 0x0000b4003e7b7a23 */ /* 0x100fe40000010804 */
[--C-:B------:R-:W-:Y:S01]  /*ed80*/  FFMA.FTZ R171, R61, c[0x0][0x2d0], -R4.reuse ;  /* 0x0000b4003dab7a23 */ /* 0x100fe20000010804 */
[----:B------:R2:W-:Y:S01]  /*ed90*/  MUFU.EX2 R165, R0 ;  /* 0x0000000000a57308 */ /* 0x0005e20000000800 */
[----:B----4-:R-:W-:Y:S02]  /*eda0*/  FMUL.FTZ R2, R69, c[0x0][0x2d0] ;  /* 0x0000b40045027a20 */ /* 0x010fe40000410000 */
[--C-:B------:R-:W-:Y:S02]  /*edb0*/  FFMA.FTZ R175, R59, c[0x0][0x2d0], -R4.reuse ;  /* 0x0000b4003baf7a23 */ /* 0x100fe40000010804 */
[--C-:B------:R-:W-:Y:S01]  /*edc0*/  FFMA.FTZ R174, R57, c[0x0][0x2d0], -R4.reuse ;  /* 0x0000b40039ae7a23 */ /* 0x100fe20000010804 */
[----:B------:R-:W-:Y:S01]  /*edd0*/  FSEL R2, R2, RZ, P0 ;  /* 0x000000ff02027208 */ /* 0x000fe20000000000 */
[----:B------:R-:W-:Y:S01]  /*ede0*/  FFMA.FTZ R173, R56, c[0x0][0x2d0], -R4 ;  /* 0x0000b40038ad7a23 */ /* 0x000fe20000010804 */
[----:B------:R-:W-:Y:S01]  /*edf0*/  FSETP.NEU.FTZ.AND P0, PT, R68, -INF , PT ;  /* 0xff8000004400780b */ /* 0x000fe20003f1d000 */
[----:B------:R-:W-:Y:S01]  /*ee00*/  FFMA.FTZ R177, R58, c[0x0][0x2d0], -R3 ;  /* 0x0000b4003ab17a23 */ /* 0x000fe20000010803 */
[----:B------:R-:W-:Y:S01]  /*ee10*/  MUFU.EX2 R109, R109 ;  /* 0x0000006d006d7308 */ /* 0x000fe20000000800 */
[----:B-----5:R-:W-:-:S02]  /*ee20*/  FFMA.FTZ R5, R35, c[0x0][0x2d0], -R2 ;  /* 0x0000b40023057a23 */ /* 0x020fc40000010802 */
[--C-:B------:R-:W-:Y:S02]  /*ee30*/  FFMA.FTZ R159, R108, c[0x0][0x2d0], -R2.reuse ;  /* 0x0000b4006c9f7a23 */ /* 0x100fe40000010802 */
[----:B------:R-:W-:Y:S02]  /*ee40*/  FFMA.FTZ R181, R92, c[0x0][0x2d0], -R2 ;  /* 0x0000b4005cb57a23 */ /* 0x000fe40000010802 */
[----:B--2---:R-:W-:Y:S01]  /*ee50*/  FFMA.FTZ R0, R11, c[0x0][0x2d0], -R4 ;  /* 0x0000b4000b007a23 */ /* 0x004fe20000010804 */
[----:B------:R2:W-:Y:S01]  /*ee60*/  MUFU.EX2 R219, R5 ;  /* 0x0000000500db7308 */ /* 0x0005e20000000800 */
[----:B------:R-:W-:Y:S02]  /*ee70*/  FFMA.FTZ R172, R60, c[0x0][0x2d0], -R3 ;  /* 0x0000b4003cac7a23 */ /* 0x000fe40000010803 */
[--C-:B------:R-:W-:Y:S02]  /*ee80*/  FFMA.FTZ R65, R99, c[0x0][0x2d0], -R2.reuse ;  /* 0x0000b40063417a23 */ /* 0x100fe40000010802 */
[----:B------:R-:W-:-:S02]  /*ee90*/  FFMA.FTZ R64, R101, c[0x0][0x2d0], -R2 ;  /* 0x0000b40065407a23 */ /* 0x000fc40000010802 */
[--C-:B------:R-:W-:Y:S01]  /*eea0*/  FFMA.FTZ R158, R106, c[0x0][0x2d0], -R2.reuse ;  /* 0x0000b4006a9e7a23 */ /* 0x100fe20000010802 */
[----:B------:R4:W-:Y:S01]  /*eeb0*/  MUFU.EX2 R168, R0 ;  /* 0x0000000000a87308 */ /* 0x0009e20000000800 */
[--C-:B------:R-:W-:Y:S02]  /*eec0*/  FFMA.FTZ R157, R105, c[0x0][0x2d0], -R2.reuse ;  /* 0x0000b400699d7a23 */ /* 0x100fe40000010802 */
[--C-:B------:R-:W-:Y:S02]  /*eed0*/  FFMA.FTZ R156, R104, c[0x0][0x2d0], -R2.reuse ;  /* 0x0000b400689c7a23 */ /* 0x100fe40000010802 */
[--C-:B------:R-:W-:Y:S02]  /*eee0*/  FFMA.FTZ R183, R100, c[0x0][0x2d0], -R2.reuse ;  /* 0x0000b40064b77a23 */ /* 0x100fe40000010802 */
[--C-:B------:R-:W-:Y:S01]  /*eef0*/  FFMA.FTZ R182, R98, c[0x0][0x2d0], -R2.reuse ;  /* 0x0000b40062b67a23 */ /* 0x100fe20000010802 */
[----:B------:R-:W-:Y:S01]  /*ef00*/  MUFU.EX2 R189, R97 ;  /* 0x0000006100bd7308 */ /* 0x000fe20000000800 */
[----:B--2---:R-:W-:-:S02]  /*ef10*/  FFMA.FTZ R5, R36, c[0x0][0x2d0], -R2 ;  /* 0x0000b40024057a23 */ /* 0x004fc40000010802 */
[----:B------:R-:W-:Y:S02]  /*ef20*/  FFMA.FTZ R180, R89, c[0x0][0x2d0], -R2 ;  /* 0x0000b40059b47a23 */ /* 0x000fe40000010802 */
[--C-:B------:R-:W-:Y:S02]  /*ef30*/  FFMA.FTZ R66, R74, c[0x0][0x2d0], -R3.reuse ;  /* 0x0000b4004a427a23 */ /* 0x100fe40000010803 */
[--C-:B------:R-:W-:Y:S01]  /*ef40*/  FFMA.FTZ R79, R75, c[0x0][0x2d0], -R3.reuse ;  /* 0x0000b4004b4f7a23 */ /* 0x100fe20000010803 */
[----:B------:R-:W-:Y:S01]  /*ef50*/  MUFU.EX2 R227, R5 ;  /* 0x0000000500e37308 */ /* 0x000fe20000000800 */
[----:B----4-:R-:W-:Y:S02]  /*ef60*/  FFMA.FTZ R0, R12, c[0x0][0x2d0], -R4 ;  /* 0x0000b4000c007a23 */ /* 0x010fe40000010804 */
        /* <DEDUP_REMOVED lines=9> */
[----:B------:R-:W-:-:S02]  /*f000*/  FFMA.FTZ R169, R76, c[0x0][0x2d0], -R3 ;  /* 0x0000b4004ca97a23 */ /* 0x000fc40000010803 */
[----:B--2---:R-:W-:-:S05]  /*f010*/  FFMA.FTZ R0, R13, c[0x0][0x2d0], -R4 ;  /* 0x0000b4000d007a23 */ /* 0x004fca0000010804 */
[----:B------:R-:W-:Y:S08]  /*f020*/  MUFU.EX2 R213, R91 ;  /* 0x0000005b00d57308 */ /* 0x000ff00000000800 */
[----:B------:R2:W-:Y:S08]  /*f030*/  MUFU.EX2 R187, R0 ;  /* 0x0000000000bb7308 */ /* 0x0005f00000000800 */
[----:B------:R-:W-:Y:S01]  /*f040*/  MUFU.EX2 R188, R78 ;  /* 0x0000004e00bc7308 */ /* 0x000fe20000000800 */
[----:B--2---:R-:W-:-:S07]  /*f050*/  FFMA.FTZ R0, R14, c[0x0][0x2d0], -R4 ;  /* 0x0000b4000e007a23 */ /* 0x004fce0000010804 */
[----:B------:R-:W-:Y:S08]  /*f060*/  MUFU.EX2 R212, R77 ;  /* 0x0000004d00d47308 */ /* 0x000ff00000000800 */
[----:B------:R2:W4:Y:S08]  /*f070*/  MUFU.EX2 R222, R0 ;  /* 0x0000000000de7308 */ /* 0x0005300000000800 */
[----:B------:R-:W-:Y:S01]  /*f080*/  MUFU.EX2 R91, R173 ;  /* 0x000000ad005b7308 */ /* 0x000fe20000000800 */
[----:B--2---:R-:W-:Y:S01]  /*f090*/  FFMA.FTZ R0, R18, c[0x0][0x2d0], -R4 ;  /* 0x0000b40012007a23 */ /* 0x004fe20000010804 */
[----:B----4-:R-:W-:-:S06]  /*f0a0*/  F2FP.BF16.PACK_AB R12, R222, R187 ;  /* 0x000000bbde0c723e */ /* 0x010fcc00000010ff */
[----:B------:R2:W4:Y:S02]  /*f0b0*/  MUFU.EX2 R226, R0 ;  /* 0x0000000000e27308 */ /* 0x0005240000000800 */
[----:B--2---:R-:W-:Y:S01]  /*f0c0*/  FFMA.FTZ R0, R15, c[0x0][0x2d0], -R3 ;  /* 0x0000b4000f007a23 */ /* 0x004fe20000010803 */
[----:B----4-:R-:W-:-:S05]  /*f0d0*/  F2FP.BF16.PACK_AB R14, R226, R224 ;  /* 0x000000e0e20e723e */ /* 0x010fca00000010ff */
[----:B------:R2:W-:Y:S02]  /*f0e0*/  MUFU.EX2 R162, R0 ;  /* 0x0000000000a27308 */ /* 0x0005e40000000800 */
[----:B--2---:R-:W-:-:S06]  /*f0f0*/  FFMA.FTZ R0, R17, c[0x0][0x2d0], -R3 ;  /* 0x0000b40011007a23 */ /* 0x004fcc0000010803 */
[----:B------:R2:W4:Y:S02]  /*f100*/  MUFU.EX2 R161, R0 ;  /* 0x0000000000a17308 */ /* 0x0005240000000800 */
[----:B--2---:R-:W-:Y:S01]  /*f110*/  FFMA.FTZ R0, R20, c[0x0][0x2d0], -R3 ;  /* 0x0000b40014007a23 */ /* 0x004fe20000010803 */
[----:B------:R-:W-:-:S05]  /*f120*/  F2FP.BF16.PACK_AB R20, R165, R166 ;  /* 0x000000a6a514723e */ /* 0x000fca00000010ff */
[----:B------:R2:W-:Y:S02]  /*f130*/  MUFU.EX2 R164, R0 ;  /* 0x0000000000a47308 */ /* 0x0005e40000000800 */
[----:B--2---:R-:W-:Y:S01]  /*f140*/  FFMA.FTZ R0, R21, c[0x0][0x2d0], -R3 ;  /* 0x0000b40015007a23 */ /* 0x004fe20000010803 */
[----:B----4-:R-:W-:-:S05]  /*f150*/  F2FP.BF16.PACK_AB R21, R161, R162 ;  /* 0x000000a2a115723e */ /* 0x010fca00000010ff */
[----:B------:R2:W4:Y:S02]  /*f160*/  MUFU.EX2 R167, R0 ;  /* 0x0000000000a77308 */ /* 0x0005240000000800 */
[----:B--2---:R-:W-:Y:S01]  /*f170*/  FFMA.FTZ R0, R22, c[0x0][0x2d0], -R3 ;  /* 0x0000b40016007a23 */ /* 0x004fe20000010803 */
[----:B------:R-:W-:-:S05]  /*f180*/  F2FP.BF16.PACK_AB R22, R176, R168 ;  /* 0x000000a8b016723e */ /* 0x000fca00000010ff */
[----:B------:R2:W-:Y:S02]  /*f190*/  MUFU.EX2 R186, R0 ;  /* 0x0000000000ba7308 */ /* 0x0005e40000000800 */
[----:B--2---:R-:W-:Y:S01]  /*f1a0*/  FFMA.FTZ R0, R23, c[0x0][0x2d0], -R3 ;  /* 0x0000b40017007a23 */ /* 0x004fe20000010803 */
[----:B----4-:R-:W-:-:S05]  /*f1b0*/  F2FP.BF16.PACK_AB R23, R167, R164 ;  /* 0x000000a4a717723e */ /* 0x010fca00000010ff */
[----:B------:R2:W4:Y:S02]  /*f1c0*/  MUFU.EX2 R220, R0 ;  /* 0x0000000000dc7308 */ /* 0x0005240000000800 */
[----:B-1----:R-:W-:Y:S01]  /*f1d0*/  HMMA.16816.F32.BF16 R8, R20, R48, RZ ;  /* 0x000000301408723c */ /* 0x002fe200000418ff */
[----:B--2---:R-:W-:Y:S01]  /*f1e0*/  FFMA.FTZ R0, R28, c[0x0][0x2d0], -R3 ;  /* 0x0000b4001c007a23 */ /* 0x004fe20000010803 */
[----:B----4-:R-:W-:Y:S01]  /*f1f0*/  F2FP.BF16.PACK_AB R13, R220, R186 ;  /* 0x000000badc0d723e */ /* 0x010fe200000010ff */
[----:B------:R-:W-:-:S03]  /*f200*/  FADD.FTZ R3, R166, R165 ;  /* 0x000000a5a6037221 */ /* 0x000fc60000010000 */
[----:B------:R1:W2:Y:S01]  /*f210*/  MUFU.EX2 R223, R0 ;  /* 0x0000000000df7308 */ /* 0x0002a20000000800 */
[----:B------:R-:W-:-:S04]  /*f220*/  FADD.FTZ R3, R168, R3 ;  /* 0x00000003a8037221 */ /* 0x000fc80000010000 */
[----:B------:R-:W-:-:S03]  /*f230*/  FADD.FTZ R76, R176, R3 ;  /* 0x00000003b04c7221 */ /* 0x000fc60000010000 */
[----:B------:R-:W-:Y:S01]  /*f240*/  MUFU.EX2 R168, R121 ;  /* 0x0000007900a87308 */ /* 0x000fe20000000800 */
[----:B-1----:R-:W-:Y:S01]  /*f250*/  FFMA.FTZ R0, R25, c[0x0][0x2d0], -R2 ;  /* 0x0000b40019007a23 */ /* 0x002fe20000010802 */
[----:B--2---:R-:W-:-:S06]  /*f260*/  F2FP.BF16.PACK_AB R15, R223, R221 ;  /* 0x000000dddf0f723e */ /* 0x004fcc00000010ff */
[----:B------:R-:W-:Y:S08]  /*f270*/  MUFU.EX2 R176, R152 ;  /* 0x0000009800b07308 */ /* 0x000ff00000000800 */
[----:B------:R1:W-:Y:S08]  /*f280*/  MUFU.EX2 R155, R0 ;  /* 0x00000000009b7308 */ /* 0x0003f00000000800 */
[----:B------:R-:W-:Y:S01]  /*f290*/  MUFU.EX2 R165, R157 ;  /* 0x0000009d00a57308 */ /* 0x000fe20000000800 */
[----:B-1----:R-:W-:-:S07]  /*f2a0*/  FFMA.FTZ R0, R27, c[0x0][0x2d0], -R2 ;  /* 0x0000b4001b007a23 */ /* 0x002fce0000010802 */
[----:B------:R-:W-:Y:S08]  /*f2b0*/  MUFU.EX2 R166, R156 ;  /* 0x0000009c00a67308 */ /* 0x000ff00000000800 */
[----:B------:R1:W2:Y:S02]  /*f2c0*/  MUFU.EX2 R154, R0 ;  /* 0x00000000009a7308 */ /* 0x0002a40000000800 */
[----:B-1----:R-:W-:Y:S01]  /*f2d0*/  FFMA.FTZ R0, R30, c[0x0][0x2d0], -R2 ;  /* 0x0000b4001e007a23 */ /* 0x002fe20000010802 */
[----:B--2---:R-:W-:-:S05]  /*f2e0*/  F2FP.BF16.PACK_AB R16, R154, R155 ;  /* 0x0000009b9a10723e */ /* 0x004fca00000010ff */
[----:B------:R1:W-:Y:S02]  /*f2f0*/  MUFU.EX2 R160, R0 ;  /* 0x0000000000a07308 */ /* 0x0003e40000000800 */
[--C-:B-1----:R-:W-:Y:S02]  /*f300*/  FFMA.FTZ R0, R31, c[0x0][0x2d0], -R2.reuse ;  /* 0x0000b4001f007a23 */ /* 0x102fe40000010802 */
[----:B------:R-:W1:Y:S04]  /*f310*/  LDSM.16.MT88.4 R28, [R196+0x800] ;  /* 0x00080000c41c783b */ /* 0x000e680000004200 */
[----:B------:R2:W4:Y:S02]  /*f320*/  MUFU.EX2 R163, R0 ;  /* 0x0000000000a37308 */ /* 0x0005240000000800 */
[----:B--2---:R-:W-:Y:S01]  /*f330*/  FFMA.FTZ R0, R32, c[0x0][0x2d0], -R2 ;  /* 0x0000b40020007a23 */ /* 0x004fe20000010802 */
[----:B----4-:R-:W-:-:S05]  /*f340*/  F2FP.BF16.PACK_AB R18, R163, R160 ;  /* 0x000000a0a312723e */ /* 0x010fca00000010ff */
[----:B------:R2:W-:Y:S02]  /*f350*/  MUFU.EX2 R185, R0 ;  /* 0x0000000000b97308 */ /* 0x0005e40000000800 */
[----:B--2---:R-:W-:-:S06]  /*f360*/  FFMA.FTZ R0, R33, c[0x0][0x2d0], -R2 ;  /* 0x0000b40021007a23 */ /* 0x004fcc0000010802 */
[----:B------:R2:W-:Y:S02]  /*f370*/  MUFU.EX2 R217, R0 ;  /* 0x0000000000d97308 */ /* 0x0005e40000000800 */
[----:B--2---:R-:W-:-:S05]  /*f380*/  FMUL.FTZ R0, R68, c[0x0][0x2d0] ;  /* 0x0000b40044007a20 */ /* 0x004fca0000410000 */
[----:B------:R-:W-:-:S05]  /*f390*/  FSEL R0, R0, RZ, P0 ;  /* 0x000000ff00007208 */ /* 0x000fca0000000000 */
[--C-:B------:R-:W-:Y:S02]  /*f3a0*/  FFMA.FTZ R5, R37, c[0x0][0x2d0], -R0.reuse ;  /* 0x0000b40025057a23 */ /* 0x100fe40000010800 */
[--C-:B------:R-:W-:Y:S01]  /*f3b0*/  FFMA.FTZ R6, R52, c[0x0][0x2d0], -R0.reuse ;  /* 0x0000b40034067a23 */ /* 0x100fe20000010800 */
[----:B---3--:R-:W-:Y:S01]  /*f3c0*/  HMMA.16816.F32.BF16 R36, R20, R44, RZ ;  /* 0x0000002c1424723c */ /* 0x008fe200000418ff */
[----:B------:R2:W-:Y:S01]  /*f3d0*/  MUFU.EX2 R153, R5 ;  /* 0x0000000500997308 */ /* 0x0005e20000000800 */
[--C-:B------:R-:W-:Y:S02]  /*f3e0*/  FFMA.FTZ R178, R111, c[0x0][0x2d0], -R0.reuse ;  /* 0x0000b4006fb27a23 */ /* 0x100fe40000010800 */
[--C-:B------:R-:W-:Y:S02]  /*f3f0*/  FFMA.FTZ R111, R110, c[0x0][0x2d0], -R0.reuse ;  /* 0x0000b4006e6f7a23 */ /* 0x100fe40000010800 */
[--C-:B------:R-:W-:Y:S02]  /*f400*/  FFMA.FTZ R108, R117, c[0x0][0x2d0], -R0.reuse ;  /* 0x0000b400756c7a23 */ /* 0x100fe40000010800 */
[--C-:B------:R-:W-:Y:S01]  /*f410*/  FFMA.FTZ R92, R115, c[0x0][0x2d0], -R0.reuse ;  /* 0x0000b400735c7a23 */ /* 0x100fe20000010800 */
[----:B------:R-:W-:Y:S01]  /*f420*/  MUFU.EX2 R215, R6 ;  /* 0x0000000600d77308 */ /* 0x000fe20000000800 */
[----:B------:R-:W-:-:S02]  /*f430*/  FFMA.FTZ R179, R113, c[0x0][0x2d0], -R0 ;  /* 0x0000b40071b37a23 */ /* 0x000fc40000010800 */
[--C-:B------:R-:W-:Y:S02]  /*f440*/  FFMA.FTZ R110, R103, c[0x0][0x2d0], -R0.reuse ;  /* 0x0000b400676e7a23 */ /* 0x100fe40000010800 */
[----:B--2---:R-:W-:-:S03]  /*f450*/  FFMA.FTZ R5, R40, c[0x0][0x2d0], -R0 ;  /* 0x0000b40028057a23 */ /* 0x004fc60000010800 */
[----:B------:R-:W-:Y:S07]  /*f460*/  MUFU.EX2 R92, R92 ;  /* 0x0000005c005c7308 */ /* 0x000fee0000000800 */
[----:B-1----:R-:W-:Y:S01]  /*f470*/  HMMA.16816.F32.BF16 R144, R12, R28, R36 ;  /* 0x0000001c0c90723c */ /* 0x002fe20000041824 */
[----:B------:R-:W-:Y:S01]  /*f480*/  LDSM.16.MT88.4 R36, [R193+0x800] ;  /* 0x00080000c124783b */ /* 0x000fe20000004200 */
[----:B------:R1:W2:Y:S02]  /*f490*/  MUFU.EX2 R151, R5 ;  /* 0x0000000500977308 */ /* 0x0002a40000000800 */
[----:B-1----:R-:W-:Y:S01]  /*f4a0*/  FFMA.FTZ R5, R42, c[0x0][0x2d0], -R0 ;  /* 0x0000b4002a057a23 */ /* 0x002fe20000010800 */
[----:B--2---:R-:W-:Y:S01]  /*f4b0*/  F2FP.BF16.PACK_AB R17, R151, R153 ;  /* 0x000000999711723e */ /* 0x004fe200000010ff */
[----:B------:R-:W-:-:S04]  /*f4c0*/  FADD.FTZ R89, R153, R151 ;  /* 0x0000009799597221 */ /* 0x000fc80000010000 */
[----:B------:R1:W-:Y:S08]  /*f4d0*/  MUFU.EX2 R184, R5 ;  /* 0x0000000500b87308 */ /* 0x0003f00000000800 */
[----:B------:R-:W-:Y:S01]  /*f4e0*/  MUFU.EX2 R151, R65 ;  /* 0x0000004100977308 */ /* 0x000fe20000000800 */
[--C-:B-1----:R-:W-:Y:S02]  /*f4f0*/  FFMA.FTZ R5, R43, c[0x0][0x2d0], -R0.reuse ;  /* 0x0000b4002b057a23 */ /* 0x102fe40000010800 */
[----:B------:R-:W1:Y:S05]  /*f500*/  LDSM.16.MT88.4 R40, [R192+0x800] ;  /* 0x00080000c028783b */ /* 0x000e6a0000004200 */
[----:B------:R2:W3:Y:S02]  /*f510*/  MUFU.EX2 R214, R5 ;  /* 0x0000000500d67308 */ /* 0x0004e40000000800 */
[----:B--2---:R-:W-:Y:S01]  /*f520*/  FFMA.FTZ R5, R53, c[0x0][0x2d0], -R0 ;  /* 0x0000b40035057a23 */ /* 0x004fe20000010800 */
[----:B---3--:R-:W-:-:S05]  /*f530*/  F2FP.BF16.PACK_AB R19, R214, R184 ;  /* 0x000000b8d613723e */ /* 0x008fca00000010ff */
[----:B------:R2:W3:Y:S02]  /*f540*/  MUFU.EX2 R216, R5 ;  /* 0x0000000500d87308 */ /* 0x0004e40000000800 */
[C---:B------:R-:W-:Y:S08]  /*f550*/  HMMA.16816.F32.BF16 R32, R16.reuse, R48, RZ ;  /* 0x000000301020723c */ /* 0x040ff000000418ff */
[----:B------:R-:W-:Y:S01]  /*f560*/  HMMA.16816.F32.BF16 R24, R16, R44, RZ ;  /* 0x0000002c1018723c */ /* 0x000fe200000418ff */
[----:B--2---:R-:W-:-:S04]  /*f570*/  FFMA.FTZ R5, R54, c[0x0][0x2d0], -R0 ;  /* 0x0000b40036057a23 */ /* 0x004fc80000010800 */
[----:B------:R2:W-:Y:S03]  /*f580*/  MUFU.EX2 R218, R5 ;  /* 0x0000000500da7308 */ /* 0x0005e60000000800 */
[----:B-1----:R-:W-:Y:S07]  /*f590*/  HMMA.16816.F32.BF16 R124, R12, R40, R8 ;  /* 0x000000280c7c723c */ /* 0x002fee0000041808 */
[----:B------:R-:W-:-:S02]  /*f5a0*/  F2FP.BF16.PACK_AB R8, R217, R185 ;  /* 0x000000b9d908723e */ /* 0x000fc400000010ff */
[----:B------:R-:W-:Y:S02]  /*f5b0*/  F2FP.BF16.PACK_AB R10, R227, R219 ;  /* 0x000000dbe30a723e */ /* 0x000fe400000010ff */
[----:B---3--:R-:W-:Y:S01]  /*f5c0*/  F2FP.BF16.PACK_AB R9, R216, R215 ;  /* 0x000000d7d809723e */ /* 0x008fe200000010ff */
[----:B--2---:R-:W-:-:S04]  /*f5d0*/  FFMA.FTZ R5, R55, c[0x0][0x2d0], -R0 ;  /* 0x0000b40037057a23 */ /* 0x004fc80000010800 */
[----:B------:R-:W1:Y:S02]  /*f5e0*/  MUFU.EX2 R225, R5 ;  /* 0x0000000500e17308 */ /* 0x000e640000000800 */
[----:B-1----:R-:W-:-:S07]  /*f5f0*/  F2FP.BF16.PACK_AB R11, R225, R218 ;  /* 0x000000dae10b723e */ /* 0x002fce00000010ff */
[C---:B------:R-:W-:Y:S01]  /*f600*/  HMMA.16816.F32.BF16 R136, R8.reuse, R40, R32 ;  /* 0x000000280888723c */ /* 0x040fe20000041820 */
[----:B------:R-:W1:Y:S06]  /*f610*/  LDSM.16.MT88.4 R32, [R193] ;  /* 0x00000000c120783b */ /* 0x000e6c0000004200 */
[--C-:B------:R-:W-:Y:S01]  /*f620*/  FFMA.FTZ R41, R102, c[0x0][0x2d0], -R2.reuse ;  /* 0x0000b40066297a23 */ /* 0x100fe20000010802 */
[----:B------:R-:W-:Y:S01]  /*f630*/  HMMA.16816.F32.BF16 R140, R8, R28, R24 ;  /* 0x0000001c088c723c */ /* 0x000fe20000041818 */
[----:B------:R-:W-:Y:S02]  /*f640*/  FFMA.FTZ R40, R107, c[0x0][0x2d0], -R2 ;  /* 0x0000b4006b287a23 */ /* 0x000fe40000010802 */
[----:B------:R-:W-:Y:S01]  /*f650*/  FADD.FTZ R2, R162, R161 ;  /* 0x000000a1a2027221 */ /* 0x000fe20000010000 */
[----:B------:R-:W-:Y:S03]  /*f660*/  MUFU.EX2 R207, R41 ;  /* 0x0000002900cf7308 */ /* 0x000fe60000000800 */
[----:B------:R-:W-:-:S02]  /*f670*/  FFMA.FTZ R29, R116, c[0x0][0x2d0], -R0 ;  /* 0x0000b400741d7a23 */ /* 0x000fc40000010800 */
[----:B------:R-:W-:Y:S02]  /*f680*/  FFMA.FTZ R28, R119, c[0x0][0x2d0], -R0 ;  /* 0x0000b400771c7a23 */ /* 0x000fe40000010800 */
[----:B------:R-:W-:Y:S01]  /*f690*/  FADD.FTZ R2, R164, R2 ;  /* 0x00000002a4027221 */ /* 0x000fe20000010000 */
[----:B------:R-:W-:Y:S03]  /*f6a0*/  MUFU.EX2 R211, R40 ;  /* 0x0000002800d37308 */ /* 0x000fe60000000800 */
[----:B------:R-:W-:Y:S02]  /*f6b0*/  FADD.FTZ R67, R167, R2 ;  /* 0x00000002a7437221 */ /* 0x000fe40000010000 */
[----:B------:R-:W-:-:S03]  /*f6c0*/  FADD.FTZ R2, R187, R76 ;  /* 0x0000004cbb027221 */ /* 0x000fc60000010000 */
[----:B------:R-:W-:Y:S01]  /*f6d0*/  MUFU.EX2 R191, R29 ;  /* 0x0000001d00bf7308 */ /* 0x000fe20000000800 */
[----:B------:R-:W-:-:S04]  /*f6e0*/  FADD.FTZ R2, R222, R2 ;  /* 0x00000002de027221 */ /* 0x000fc80000010000 */
[----:B------:R-:W-:-:S03]  /*f6f0*/  FADD.FTZ R2, R224, R2 ;  /* 0x00000002e0027221 */ /* 0x000fc60000010000 */
[----:B------:R-:W-:Y:S01]  /*f700*/  MUFU.EX2 R210, R28 ;  /* 0x0000001c00d27308 */ /* 0x000fe20000000800 */
[----:B------:R-:W-:Y:S01]  /*f710*/  FADD.FTZ R2, R226, R2 ;  /* 0x00000002e2027221 */ /* 0x000fe20000010000 */
[----:B-1----:R-:W-:Y:S03]  /*f720*/  HMMA.16816.F32.BF16 R24, R20, R32, RZ ;  /* 0x000000201418723c */ /* 0x002fe600000418ff */
[----:B------:R-:W-:-:S03]  /*f730*/  FADD.FTZ R2, R109, R2 ;  /* 0x000000026d027221 */ /* 0x000fc60000010000 */
[----:B------:R-:W-:Y:S01]  /*f740*/  MUFU.EX2 R187, R123 ;  /* 0x0000007b00bb7308 */ /* 0x000fe20000000800 */
[----:B------:R-:W-:Y:S01]  /*f750*/  FADD.FTZ R2, R189, R2 ;  /* 0x00000002bd027221 */ /* 0x000fe20000010000 */
[----:B------:R-:W-:Y:S03]  /*f760*/  HMMA.16816.F32.BF16 R4, R16, R32, RZ ;  /* 0x000000201004723c */ /* 0x000fe600000418ff */
[----:B------:R-:W-:-:S03]  /*f770*/  FADD.FTZ R2, R190, R2 ;  /* 0x00000002be027221 */ /* 0x000fc60000010000 */
[----:B------:R-:W-:Y:S01]  /*f780*/  MUFU.EX2 R167, R122 ;  /* 0x0000007a00a77308 */ /* 0x000fe20000000800 */
[----:B------:R-:W-:-:S07]  /*f790*/  FADD.FTZ R2, R213, R2 ;  /* 0x00000002d5027221 */ /* 0x000fce0000010000 */
[----:B------:R-:W-:Y:S02]  /*f7a0*/  MUFU.EX2 R161, R159 ;  /* 0x0000009f00a17308 */ /* 0x000fe40000000800 */
[-C--:B------:R-:W-:Y:S01]  /*f7b0*/  HMMA.16816.F32.BF16 R132, R12, R36.reuse, R24 ;  /* 0x000000240c84723c */ /* 0x080fe20000041818 */
[----:B------:R-:W1:Y:S05]  /*f7c0*/  LDSM.16.MT88.4 R24, [R195] ;  /* 0x00000000c318783b */ /* 0x000e6a0000004200 */
[----:B------:R-:W-:Y:S02]  /*f7d0*/  MUFU.EX2 R164, R108 ;  /* 0x0000006c00a47308 */ /* 0x000fe40000000800 */
[----:B------:R-:W-:Y:S07]  /*f7e0*/  HMMA.16816.F32.BF16 R128, R8, R36, R4 ;  /* 0x000000240880723c */ /* 0x000fee0000041804 */
[----:B------:R-:W-:-:S02]  /*f7f0*/  FADD.FTZ R4, R155, R154 ;  /* 0x0000009a9b047221 */ /* 0x000fc40000010000 */
[--C-:B------:R-:W-:Y:S01]  /*f800*/  FFMA.FTZ R154, R120, c[0x0][0x2d0], -R0.reuse ;  /* 0x0000b400789a7a23 */ /* 0x100fe20000010800 */
[----:B------:R-:W-:Y:S01]  /*f810*/  MUFU.EX2 R155, R64 ;  /* 0x00000040009b7308 */ /* 0x000fe20000000800 */
[--C-:B------:R-:W-:Y:S02]  /*f820*/  FFMA.FTZ R37, R112, c[0x0][0x2d0], -R0.reuse ;  /* 0x0000b40070257a23 */ /* 0x100fe40000010800 */
[--C-:B------:R-:W-:Y:S02]  /*f830*/  FFMA.FTZ R36, R114, c[0x0][0x2d0], -R0.reuse ;  /* 0x0000b40072247a23 */ /* 0x100fe40000010800 */
[----:B------:R-:W-:Y:S02]  /*f840*/  FFMA.FTZ R120, R118, c[0x0][0x2d0], -R0 ;  /* 0x0000b40076787a23 */ /* 0x000fe40000010800 */
[----:B------:R-:W-:Y:S01]  /*f850*/  FADD.FTZ R0, R160, R4 ;  /* 0x00000004a0007221 */ /* 0x000fe20000010000 */
[----:B------:R-:W-:Y:S01]  /*f860*/  MUFU.EX2 R153, R36 ;  /* 0x0000002400997308 */ /* 0x000fe20000000800 */
[----:B------:R-:W2:Y:S02]  /*f870*/  LDSM.16.MT88.4 R4, [R195+0x800] ;  /* 0x00080000c304783b */ /* 0x000ea40000004200 */
[----:B------:R-:W-:-:S02]  /*f880*/  FADD.FTZ R3, R163, R0 ;  /* 0x00000000a3037221 */ /* 0x000fc40000010000 */
[----:B------:R-:W-:-:S03]  /*f890*/  FADD.FTZ R0, R186, R67 ;  /* 0x00000043ba007221 */ /* 0x000fc60000010000 */
[----:B------:R-:W-:Y:S01]  /*f8a0*/  MUFU.EX2 R186, R79 ;  /* 0x0000004f00ba7308 */ /* 0x000fe20000000800 */
[----:B------:R-:W-:-:S04]  /*f8b0*/  FADD.FTZ R0, R220, R0 ;  /* 0x00000000dc007221 */ /* 0x000fc80000010000 */
[----:B------:R-:W-:Y:S01]  /*f8c0*/  FADD.FTZ R0, R221, R0 ;  /* 0x00000000dd007221 */ /* 0x000fe20000010000 */
[----:B-1----:R-:W-:Y:S02]  /*f8d0*/  HMMA.16816.F32.BF16 R52, R16, R24, RZ ;  /* 0x000000181034723c */ /* 0x002fe400000418ff */
[----:B------:R-:W-:Y:S01]  /*f8e0*/  MUFU.EX2 R163, R158 ;  /* 0x0000009e00a37308 */ /* 0x000fe20000000800 */
[----:B------:R-:W-:-:S05]  /*f8f0*/  FADD.FTZ R0, R223, R0 ;  /* 0x00000000df007221 */ /* 0x000fca0000010000 */
[----:B------:R-:W-:Y:S02]  /*f900*/  HMMA.16816.F32.BF16 R56, R20, R24, RZ ;  /* 0x000000181438723c */ /* 0x000fe400000418ff */
[----:B------:R-:W1:Y:S08]  /*f910*/  MUFU.EX2 R25, R66 ;  /* 0x0000004200197308 */ /* 0x000e700000000800 */
[----:B------:R-:W-:Y:S08]  /*f920*/  MUFU.EX2 R160, R154 ;  /* 0x0000009a00a07308 */ /* 0x000ff00000000800 */
[----:B------:R3:W-:Y:S01]  /*f930*/  MUFU.EX2 R162, R120 ;  /* 0x0000007800a27308 */ /* 0x0007e20000000800 */
[----:B--2---:R-:W-:Y:S01]  /*f940*/  HMMA.16816.F32.BF16 R112, R8, R4, R52 ;  /* 0x000000040870723c */ /* 0x004fe20000041834 */
[----:B-1----:R-:W-:-:S04]  /*f950*/  FADD.FTZ R0, R25, R0 ;  /* 0x0000000019007221 */ /* 0x002fc80000010000 */
[----:B------:R-:W-:-:S03]  /*f960*/  FADD.FTZ R0, R186, R0 ;  /* 0x00000000ba007221 */ /* 0x000fc60000010000 */
[----:B------:R-:W-:Y:S01]  /*f970*/  HMMA.16816.F32.BF16 R52, R16, R50, RZ ;  /* 0x000000321034723c */ /* 0x000fe200000418ff */
[----:B------:R-:W-:-:S04]  /*f980*/  FADD.FTZ R0, R188, R0 ;  /* 0x00000000bc007221 */ /* 0x000fc80000010000 */
[----:B------:R-:W-:Y:S01]  /*f990*/  FADD.FTZ R0, R212, R0 ;  /* 0x00000000d4007221 */ /* 0x000fe20000010000 */
[----:B---3--:R-:W-:Y:S02]  /*f9a0*/  LDSM.16.MT88.4 R120, [R192+0x2000] ;  /* 0x00200000c078783b */ /* 0x008fe40000004200 */
[----:B------:R-:W-:Y:S07]  /*f9b0*/  HMMA.16816.F32.BF16 R116, R12, R4, R56 ;  /* 0x000000040c74723c */ /* 0x000fee0000041838 */
[----:B------:R-:W-:Y:S01]  /*f9c0*/  F2FP.BF16.PACK_AB R4, R155, R151 ;  /* 0x000000979b04723e */ /* 0x000fe200000010ff */
[----:B------:R-:W-:Y:S08]  /*f9d0*/  HMMA.16816.F32.BF16 R48, R20, R50, RZ ;  /* 0x000000321430723c */ /* 0x000ff000000418ff */
[----:B------:R-:W-:Y:S08]  /*f9e0*/  HMMA.16816.F32.BF16 R56, R8, R42, R52 ;  /* 0x0000002a0838723c */ /* 0x000ff00000041834 */
[-C--:B------:R-:W-:Y:S08]  /*f9f0*/  HMMA.16816.F32.BF16 R52, R16, R46.reuse, RZ ;  /* 0x0000002e1034723c */ /* 0x080ff000000418ff */
[----:B------:R-:W-:Y:S08]  /*fa00*/  HMMA.16816.F32.BF16 R44, R20, R46, RZ ;  /* 0x0000002e142c723c */ /* 0x000ff000000418ff */
[----:B------:R-:W-:Y:S08]  /*fa10*/  HMMA.16816.F32.BF16 R48, R12, R42, R48 ;  /* 0x0000002a0c30723c */ /* 0x000ff00000041830 */
[----:B------:R-:W-:Y:S08]  /*fa20*/  HMMA.16816.F32.BF16 R60, R8, R30, R52 ;  /* 0x0000001e083c723c */ /* 0x000ff00000041834 */
[-C--:B------:R-:W-:Y:S08]  /*fa30*/  HMMA.16816.F32.BF16 R52, R16, R34.reuse, RZ ;  /* 0x000000221034723c */ /* 0x080ff000000418ff */
[C---:B------:R-:W-:Y:S08]  /*fa40*/  HMMA.16816.F32.BF16 R32, R20.reuse, R34, RZ ;  /* 0x000000221420723c */ /* 0x040ff000000418ff */
[----:B------:R-:W-:Y:S08]  /*fa50*/  HMMA.16816.F32.BF16 R20, R20, R26, RZ ;  /* 0x0000001a1414723c */ /* 0x000ff000000418ff */
[C---:B------:R-:W-:Y:S08]  /*fa60*/  HMMA.16816.F32.BF16 R44, R12.reuse, R30, R44 ;  /* 0x0000001e0c2c723c */ /* 0x040ff0000004182c */
[C---:B------:R-:W-:Y:S08]  /*fa70*/  HMMA.16816.F32.BF16 R32, R12.reuse, R38, R32 ;  /* 0x000000260c20723c */ /* 0x040ff00000041820 */
[----:B------:R-:W-:Y:S01]  /*fa80*/  HMMA.16816.F32.BF16 R20, R12, R6, R20 ;  /* 0x000000060c14723c */ /* 0x000fe20000041814 */
[----:B------:R-:W1:Y:S07]  /*fa90*/  LDSM.16.MT88.4 R12, [R192+0x1000] ;  /* 0x00100000c00c783b */ /* 0x000e6e0000004200 */
[----:B------:R-:W-:Y:S01]  /*faa0*/  HMMA.16816.F32.BF16 R16, R16, R26, RZ ;  /* 0x0000001a1010723c */ /* 0x000fe200000418ff */
[----:B------:R-:W2:Y:S07]  /*fab0*/  MUFU.EX2 R26, R37 ;  /* 0x00000025001a7308 */ /* 0x000eae0000000800 */
[C---:B------:R-:W-:Y:S01]  /*fac0*/  HMMA.16816.F32.BF16 R72, R8.reuse, R38, R52 ;  /* 0x000000260848723c */ /* 0x040fe20000041834 */
[----:B------:R-:W-:Y:S01]  /*fad0*/  MUFU.EX2 R27, R172 ;  /* 0x000000ac001b7308 */ /* 0x000fe20000000800 */
[----:B--2---:R-:W-:Y:S11]  /*fae0*/  F2FP.BF16.PACK_AB R5, R153, R26 ;  /* 0x0000001a9905723e */ /* 0x004ff600000010ff */
[----:B------:R-:W-:Y:S03]  /*faf0*/  @!UPT UIADD3 URZ, URZ, URZ, URZ ;  /* 0x0000003f3f3ff290 */ /* 0x000fe6000fffe03f */
[----:B------:R-:W-:Y:S07]  /*fb00*/  HMMA.16816.F32.BF16 R80, R8, R6, R16 ;  /* 0x000000060850723c */ /* 0x000fee0000041810 */
[----:B------:R-:W-:Y:S01]  /*fb10*/  F2FP.BF16.PACK_AB R8, R189, R109 ;  /* 0x0000006dbd08723e */ /* 0x000fe200000010ff */
[----:B------:R-:W-:Y:S01]  /*fb20*/  FADD.FTZ R17, R184, R89 ;  /* 0x00000059b8117221 */ /* 0x000fe20000010000 */
[----:B------:R-:W-:Y:S01]  /*fb30*/  F2FP.BF16.PACK_AB R9, R186, R25 ;  /* 0x00000019ba09723e */ /* 0x000fe200000010ff */
[----:B------:R-:W-:Y:S01]  /*fb40*/  FADD.FTZ R16, R185, R3 ;  /* 0x00000003b9107221 */ /* 0x000fe20000010000 */
[----:B------:R-:W-:Y:S01]  /*fb50*/  F2FP.BF16.PACK_AB R10, R213, R190 ;  /* 0x000000bed50a723e */ /* 0x000fe200000010ff */
[----:B------:R-:W-:Y:S01]  /*fb60*/  FADD.FTZ R3, R214, R17 ;  /* 0x00000011d6037221 */ /* 0x000fe20000010000 */
[----:B------:R-:W-:Y:S01]  /*fb70*/  F2FP.BF16.PACK_AB R11, R212, R188 ;  /* 0x000000bcd40b723e */ /* 0x000fe200000010ff */
[----:B------:R-:W-:Y:S01]  /*fb80*/  MUFU.EX2 R184, R149 ;  /* 0x0000009500b87308 */ /* 0x000fe20000000800 */
[----:B------:R-:W-:Y:S01]  /*fb90*/  F2FP.BF16.PACK_AB R6, R211, R207 ;  /* 0x000000cfd306723e */ /* 0x000fe200000010ff */
[----:B------:R-:W-:Y:S01]  /*fba0*/  FADD.FTZ R3, R215, R3 ;  /* 0x00000003d7037221 */ /* 0x000fe20000010000 */
[----:B------:R-:W-:-:S03]  /*fbb0*/  F2FP.BF16.PACK_AB R7, R210, R191 ;  /* 0x000000bfd207723e */ /* 0x000fc600000010ff */
[----:B-1----:R-:W-:Y:S01]  /*fbc0*/  HMMA.16816.F32.BF16 R64, R8, R12, R124 ;  /* 0x0000000c0840723c */ /* 0x002fe2000004187c */
[----:B------:R-:W-:Y:S01]  /*fbd0*/  FADD.FTZ R3, R216, R3 ;  /* 0x00000003d8037221 */ /* 0x000fe20000010000 */
[----:B------:R-:W1:Y:S03]  /*fbe0*/  MUFU.EX2 R185, R148 ;  /* 0x0000009400b97308 */ /* 0x000e660000000800 */
[----:B------:R-:W-:-:S03]  /*fbf0*/  FADD.FTZ R3, R218, R3 ;  /* 0x00000003da037221 */ /* 0x000fc60000010000 */
[----:B------:R-:W-:Y:S01]  /*fc00*/  HMMA.16816.F32.BF16 R104, R4, R14, R56 ;  /* 0x0000000e0468723c */ /* 0x000fe20000041838 */
[----:B------:R-:W-:Y:S01]  /*fc10*/  FADD.FTZ R3, R225, R3 ;  /* 0x00000003e1037221 */ /* 0x000fe20000010000 */
[----:B------:R-:W-:Y:S03]  /*fc20*/  MUFU.EX2 R89, R171 ;  /* 0x000000ab00597308 */ /* 0x000fe60000000800 */
[----:B------:R-:W-:-:S03]  /*fc30*/  FADD.FTZ R3, R26, R3 ;  /* 0x000000031a037221 */ /* 0x000fc60000010000 */
[----:B------:R-:W-:Y:S01]  /*fc40*/  HMMA.16816.F32.BF16 R124, R4, R12, R136 ;  /* 0x0000000c047c723c */ /* 0x000fe20000041888 */
[----:B------:R-:W-:Y:S01]  /*fc50*/  FADD.FTZ R3, R153, R3 ;  /* 0x0000000399037221 */ /* 0x000fe20000010000 */
[----:B------:R-:W-:Y:S03]  /*fc60*/  MUFU.EX2 R25, R180 ;  /* 0x000000b400197308 */ /* 0x000fe60000000800 */
[----:B------:R-:W-:-:S03]  /*fc70*/  FADD.FTZ R3, R191, R3 ;  /* 0x00000003bf037221 */ /* 0x000fc60000010000 */
[C---:B------:R-:W-:Y:S01]  /*fc80*/  HMMA.16816.F32.BF16 R56, R8.reuse, R14, R48 ;  /* 0x0000000e0838723c */ /* 0x040fe20000041830 */
[----:B------:R-:W2:Y:S01]  /*fc90*/  LDSM.16.MT88.4 R12, [R196+0x1000] ;  /* 0x00100000c40c783b */ /* 0x000ea20000004200 */
[----:B------:R-:W-:Y:S06]  /*fca0*/  MUFU.EX2 R26, R110 ;  /* 0x0000006e001a7308 */ /* 0x000fec0000000800 */
[-C--:B--2---:R-:W-:Y:S08]  /*fcb0*/  HMMA.16816.F32.BF16 R52, R8, R12.reuse, R144 ;  /* 0x0000000c0834723c */ /* 0x084ff00000041890 */
[C---:B------:R-:W-:Y:S08]  /*fcc0*/  HMMA.16816.F32.BF16 R100, R4.reuse, R12, R140 ;  /* 0x0000000c0464723c */ /* 0x040ff0000004188c */
[-C--:B------:R-:W-:Y:S08]  /*fcd0*/  HMMA.16816.F32.BF16 R96, R4, R14.reuse, R60 ;  /* 0x0000000e0460723c */ /* 0x080ff0000004183c */
[C---:B------:R-:W-:Y:S01]  /*fce0*/  HMMA.16816.F32.BF16 R48, R8.reuse, R14, R44 ;  /* 0x0000000e0830723c */ /* 0x040fe2000004182c */
[----:B------:R-:W2:Y:S07]  /*fcf0*/  LDSM.16.MT88.4 R12, [R193+0x1000] ;  /* 0x00100000c10c783b */ /* 0x000eae0000004200 */
[-C--:B--2---:R-:W-:Y:S08]  /*fd00*/  HMMA.16816.F32.BF16 R44, R8, R12.reuse, R132 ;  /* 0x0000000c082c723c */ /* 0x084ff00000041884 */
[C---:B------:R-:W-:Y:S08]  /*fd10*/  HMMA.16816.F32.BF16 R76, R4.reuse, R12, R128 ;  /* 0x0000000c044c723c */ /* 0x040ff00000041880 */
[-C--:B------:R-:W-:Y:S08]  /*fd20*/  HMMA.16816.F32.BF16 R72, R4, R14.reuse, R72 ;  /* 0x0000000e0448723c */ /* 0x080ff00000041848 */
[----:B------:R-:W-:Y:S01]  /*fd30*/  HMMA.16816.F32.BF16 R32, R8, R14, R32 ;  /* 0x0000000e0820723c */ /* 0x000fe20000041820 */
[----:B------:R-:W2:Y:S07]  /*fd40*/  LDSM.16.MT88.4 R12, [R195+0x1000] ;  /* 0x00100000c30c783b */ /* 0x000eae0000004200 */
[C---:B--2---:R-:W-:Y:S01]  /*fd50*/  HMMA.16816.F32.BF16 R60, R4.reuse, R12, R112 ;  /* 0x0000000c043c723c */ /* 0x044fe20000041870 */
[----:B------:R-:W-:Y:S07]  /*fd60*/  LDSM.16.MT88.4 R112, [R196+0x2000] ;  /* 0x00200000c470783b */ /* 0x000fee0000004200 */
[----:B------:R-:W-:Y:S01]  /*fd70*/  HMMA.16816.F32.BF16 R40, R4, R14, R80 ;  /* 0x0000000e0428723c */ /* 0x000fe20000041850 */
[----:B------:R-:W-:Y:S06]  /*fd80*/  MUFU.EX2 R80, R170 ;  /* 0x000000aa00507308 */ /* 0x000fec0000000800 */
[----:B------:R-:W-:Y:S01]  /*fd90*/  FADD.FTZ R4, R217, R16 ;  /* 0x00000010d9047221 */ /* 0x000fe20000010000 */
[----:B------:R-:W-:Y:S01]  /*fda0*/  HMMA.16816.F32.BF16 R36, R8, R12, R116 ;  /* 0x0000000c0824723c */ /* 0x000fe20000041874 */
[----:B------:R-:W2:Y:S01]  /*fdb0*/  LDSM.16.MT88.4 R16, [R196+0x1800] ;  /* 0x00180000c410783b */ /* 0x000ea20000004200 */
[----:B------:R-:W3:Y:S01]  /*fdc0*/  MUFU.EX2 R117, R150 ;  /* 0x0000009600757308 */ /* 0x000ee20000000800 */
[----:B------:R-:W-:Y:S01]  /*fdd0*/  FADD.FTZ R24, R219, R4 ;  /* 0x00000004db187221 */ /* 0x000fe20000010000 */
[----:B-1----:R-:W-:-:S02]  /*fde0*/  F2FP.BF16.PACK_AB R6, R187, R185 ;  /* 0x000000b9bb06723e */ /* 0x002fc400000010ff */
[----:B------:R-:W-:Y:S01]  /*fdf0*/  F2FP.BF16.PACK_AB R7, R176, R167 ;  /* 0x000000a7b007723e */ /* 0x000fe200000010ff */
[----:B------:R-:W-:Y:S01]  /*fe00*/  FADD.FTZ R24, R227, R24 ;  /* 0x00000018e3187221 */ /* 0x000fe20000010000 */
[----:B------:R-:W-:Y:S01]  /*fe10*/  HMMA.16816.F32.BF16 R28, R8, R14, R20 ;  /* 0x0000000e081c723c */ /* 0x000fe20000041814 */
[----:B------:R-:W1:Y:S01]  /*fe20*/  LDSM.16.MT88.4 R20, [R192+0x1800] ;  /* 0x00180000c014783b */ /* 0x000e620000004200 */
[----:B------:R-:W4:Y:S03]  /*fe30*/  MUFU.EX2 R116, R90 ;  /* 0x0000005a00747308 */ /* 0x000f260000000800 */
[----:B------:R-:W5:Y:S04]  /*fe40*/  LDSM.16.MT88.4 R12, [R193+0x1800] ;  /* 0x00180000c10c783b */ /* 0x000f680000004200 */
[----:B------:R-:W5:Y:S01]  /*fe50*/  LDSM.16.MT88.4 R8, [R195+0x1800] ;  /* 0x00180000c308783b */ /* 0x000f620000004200 */
[----:B---3--:R-:W-:Y:S01]  /*fe60*/  F2FP.BF16.PACK_AB R4, R184, R117 ;  /* 0x00000075b804723e */ /* 0x008fe200000010ff */
[----:B------:R-:W3:Y:S01]  /*fe70*/  MUFU.EX2 R83, R169 ;  /* 0x000000a900537308 */ /* 0x000ee20000000800 */
[----:B----4-:R-:W-:-:S07]  /*fe80*/  F2FP.BF16.PACK_AB R5, R168, R116 ;  /* 0x00000074a805723e */ /* 0x010fce00000010ff */
[----:B------:R-:W4:Y:S08]  /*fe90*/  MUFU.EX2 R81, R175 ;  /* 0x000000af00517308 */ /* 0x000f300000000800 */
[----:B------:R-:W1:Y:S01]  /*fea0*/  MUFU.EX2 R90, R174 ;  /* 0x000000ae005a7308 */ /* 0x000e620000000800 */
[----:B---3--:R-:W-:Y:S01]  /*feb0*/  F2FP.BF16.PACK_AB R157, R83, R80 ;  /* 0x00000050539d723e */ /* 0x008fe200000010ff */
[C---:B--2---:R-:W-:Y:S06]  /*fec0*/  HMMA.16816.F32.BF16 R52, R4.reuse, R16, R52 ;  /* 0x000000100434723c */ /* 0x044fec0000041834 */
[----:B------:R-:W2:Y:S01]  /*fed0*/  MUFU.EX2 R82, R177 ;  /* 0x000000b100527308 */ /* 0x000ea20000000800 */
[----:B----4-:R-:W-:Y:S01]  /*fee0*/  F2FP.BF16.PACK_AB R156, R81, R89 ;  /* 0x00000059519c723e */ /* 0x010fe200000010ff */
[----:B-1----:R-:W-:Y:S01]  /*fef0*/  HMMA.16816.F32.BF16 R64, R4, R20, R64 ;  /* 0x000000140440723c */ /* 0x002fe20000041840 */
[----:B------:R-:W-:-:S07]  /*ff00*/  F2FP.BF16.PACK_AB R158, R91, R90 ;  /* 0x0000005a5b9e723e */ /* 0x000fce00000010ff */
[----:B------:R-:W-:Y:S01]  /*ff10*/  HMMA.16816.F32.BF16 R56, R4, R22, R56 ;  /* 0x000000160438723c */ /* 0x000fe20000041838 */
[----:B--2---:R-:W-:-:S07]  /*ff20*/  F2FP.BF16.PACK_AB R159, R82, R27 ;  /* 0x0000001b529f723e */ /* 0x004fce00000010ff */
[C---:B------:R-:W-:Y:S08]  /*ff30*/  HMMA.16816.F32.BF16 R48, R4.reuse, R18, R48 ;  /* 0x000000120430723c */ /* 0x040ff00000041830 */
[C---:B-----5:R-:W-:Y:S08]  /*ff40*/  HMMA.16816.F32.BF16 R44, R4.reuse, R12, R44 ;  /* 0x0000000c042c723c */ /* 0x060ff0000004182c */
[C---:B------:R-:W-:Y:S08]  /*ff50*/  HMMA.16816.F32.BF16 R32, R4.reuse, R14, R32 ;  /* 0x0000000e0420723c */ /* 0x040ff00000041820 */
[C---:B------:R-:W-:Y:S08]  /*ff60*/  HMMA.16816.F32.BF16 R36, R4.reuse, R8, R36 ;  /* 0x000000080424723c */ /* 0x040ff00000041824 */
[----:B------:R-:W-:Y:S07]  /*ff70*/  HMMA.16816.F32.BF16 R28, R4, R10, R28 ;  /* 0x0000000a041c723c */ /* 0x000fee000004181c */
[----:B------:R-:W-:Y:S01]  /*ff80*/  F2FP.BF16.PACK_AB R4, R163, R161 ;  /* 0x000000a1a304723e */ /* 0x000fe200000010ff */
[----:B------:R-:W-:Y:S01]  /*ff90*/  HMMA.16816.F32.BF16 R128, R156, R120, R64 ;  /* 0x000000789c80723c */ /* 0x000fe20000041840 */
[----:B------:R-:W-:-:S02]  /*ffa0*/  F2FP.BF16.PACK_AB R6, R166, R165 ;  /* 0x000000a5a606723e */ /* 0x000fc400000010ff */
[----:B------:R-:W-:Y:S02]  /*ffb0*/  F2FP.BF16.PACK_AB R5, R162, R160 ;  /* 0x000000a0a205723e */ /* 0x000fe400000010ff */
[----:B------:R-:W-:-:S03]  /*ffc0*/  F2FP.BF16.PACK_AB R7, R92, R164 ;  /* 0x000000a45c07723e */ /* 0x000fc600000010ff */
[----:B------:R-:W-:Y:S08]  /*ffd0*/  HMMA.16816.F32.BF16 R132, R156, R122, R56 ;  /* 0x0000007a9c84723c */ /* 0x000ff00000041838 */
[C---:B------:R-:W-:Y:S08]  /*ffe0*/  HMMA.16816.F32.BF16 R124, R4.reuse, R20, R124 ;  /* 0x00000014047c723c */ /* 0x040ff0000004187c */
[C---:B------:R-:W-:Y:S08]  /*fff0*/  HMMA.16816.F32.BF16 R100, R4.reuse, R16, R100 ;  /* 0x000000100464723c */ /* 0x040ff00000041864 */
[C---:B------:R-:W-:Y:S01]  /*10000*/  HMMA.16816.F32.BF16 R20, R4.reuse, R22, R104 ;  /* 0x000000160414723c */ /* 0x040fe20000041868 */
[----:B------:R-:W1:Y:S07]  /*10010*/  LDSM.16.MT88.4 R104, [R193+0x2000] ;  /* 0x00200000c168783b */ /* 0x000e6e0000004200 */
[C---:B------:R-:W-:Y:S08]  /*10020*/  HMMA.16816.F32.BF16 R16, R4.reuse, R18, R96 ;  /* 0x000000120410723c */ /* 0x040ff00000041860 */
[C---:B------:R-:W-:Y:S01]  /*10030*/  HMMA.16816.F32.BF16 R76, R4.reuse, R12, R76 ;  /* 0x0000000c044c723c */ /* 0x040fe2000004184c */
[----:B------:R-:W-:Y:S07]  /*10040*/  MUFU.EX2 R13, R182 ;  /* 0x000000b6000d7308 */ /* 0x000fee0000000800 */
[C---:B------:R-:W-:Y:S01]  /*10050*/  HMMA.16816.F32.BF16 R72, R4.reuse, R14, R72 ;  /* 0x0000000e0448723c */ /* 0x040fe20000041848 */
[----:B------:R-:W2:Y:S07]  /*10060*/  MUFU.EX2 R15, R181 ;  /* 0x000000b5000f7308 */ /* 0x000eae0000000800 */
[C---:B------:R-:W-:Y:S01]  /*10070*/  HMMA.16816.F32.BF16 R60, R4.reuse, R8, R60 ;  /* 0x00000008043c723c */ /* 0x040fe2000004183c */
[----:B------:R-:W-:Y:S07]  /*10080*/  MUFU.EX2 R12, R179 ;  /* 0x000000b3000c7308 */ /* 0x000fee0000000800 */
[----:B------:R-:W-:Y:S01]  /*10090*/  HMMA.16816.F32.BF16 R40, R4, R10, R40 ;  /* 0x0000000a0428723c */ /* 0x000fe20000041828 */
[----:B------:R-:W3:Y:S01]  /*100a0*/  LDSM.16.MT88.4 R8, [R195+0x2000] ;  /* 0x00200000c308783b */ /* 0x000ee20000004200 */
[----:B------:R-:W4:Y:S01]  /*100b0*/  MUFU.EX2 R7, R183 ;  /* 0x000000b700077308 */ /* 0x000f220000000800 */
[----:B--2---:R-:W-:-:S04]  /*100c0*/  F2FP.BF16.PACK_AB R98, R25, R15 ;  /* 0x0000000f1962723e */ /* 0x004fc800000010ff */
[----:B------:R-:W-:Y:S01]  /*100d0*/  FADD.FTZ R4, R151, R24 ;  /* 0x0000001897047221 */ /* 0x000fe20000010000 */
[C---:B------:R-:W-:Y:S01]  /*100e0*/  HMMA.16816.F32.BF16 R136, R156.reuse, R112, R52 ;  /* 0x000000709c88723c */ /* 0x040fe20000041834 */
[----:B------:R-:W-:Y:S01]  /*100f0*/  FADD.FTZ R5, R210, R3 ;  /* 0x00000003d2057221 */ /* 0x000fe20000010000 */
[----:B------:R-:W2:Y:S01]  /*10100*/  MUFU.EX2 R14, R178 ;  /* 0x000000b2000e7308 */ /* 0x000ea20000000800 */
[----:B------:R-:W-:Y:S02]  /*10110*/  FADD.FTZ R4, R155, R4 ;  /* 0x000000049b047221 */ /* 0x000fe40000010000 */
[----:B------:R-:W-:Y:S02]  /*10120*/  FADD.FTZ R5, R160, R5 ;  /* 0x00000005a0057221 */ /* 0x000fe40000010000 */
[----:B------:R-:W-:Y:S01]  /*10130*/  FADD.FTZ R4, R207, R4 ;  /* 0x00000004cf047221 */ /* 0x000fe20000010000 */
[----:B------:R-:W-:Y:S01]  /*10140*/  HMMA.16816.F32.BF16 R140, R156, R114, R48 ;  /* 0x000000729c8c723c */ /* 0x000fe20000041830 */
[----:B------:R-:W-:Y:S01]  /*10150*/  FADD.FTZ R5, R162, R5 ;  /* 0x00000005a2057221 */ /* 0x000fe20000010000 */
[----:B------:R-:W5:Y:S01]  /*10160*/  MUFU.EX2 R24, R111 ;  /* 0x0000006f00187308 */ /* 0x000f620000000800 */
[----:B------:R-:W-:Y:S01]  /*10170*/  FADD.FTZ R6, R211, R4 ;  /* 0x00000004d3067221 */ /* 0x000fe20000010000 */
[----:B----4-:R-:W-:Y:S01]  /*10180*/  F2FP.BF16.PACK_AB R96, R13, R7 ;  /* 0x000000070d60723e */ /* 0x010fe200000010ff */
[----:B------:R-:W-:-:S02]  /*10190*/  FADD.FTZ R4, R117, R2 ;  /* 0x0000000275047221 */ /* 0x000fc40000010000 */
[----:B------:R-:W-:Y:S01]  /*101a0*/  FADD.FTZ R2, R116, R0 ;  /* 0x0000000074027221 */ /* 0x000fe20000010000 */
[C---:B-1----:R-:W-:Y:S01]  /*101b0*/  HMMA.16816.F32.BF16 R144, R156.reuse, R104, R44 ;  /* 0x000000689c90723c */ /* 0x042fe2000004182c */
[----:B------:R-:W-:Y:S01]  /*101c0*/  FADD.FTZ R0, R161, R6 ;  /* 0x00000006a1007221 */ /* 0x000fe20000010000 */
[----:B--2---:R-:W-:Y:S01]  /*101d0*/  F2FP.BF16.PACK_AB R97, R14, R12 ;  /* 0x0000000c0e61723e */ /* 0x004fe200000010ff */
[----:B------:R-:W-:Y:S02]  /*101e0*/  FADD.FTZ R3, R184, R4 ;  /* 0x00000004b8037221 */ /* 0x000fe40000010000 */
[----:B------:R-:W-:Y:S02]  /*101f0*/  FADD.FTZ R4, R168, R2 ;  /* 0x00000002a8047221 */ /* 0x000fe40000010000 */
[----:B------:R-:W-:Y:S01]  /*10200*/  FADD.FTZ R2, R163, R0 ;  /* 0x00000000a3027221 */ /* 0x000fe20000010000 */
[----:B------:R-:W-:Y:S01]  /*10210*/  HMMA.16816.F32.BF16 R148, R156, R106, R32 ;  /* 0x0000006a9c94723c */ /* 0x000fe20000041820 */
[----:B------:R-:W-:Y:S01]  /*10220*/  FADD.FTZ R0, R185, R3 ;  /* 0x00000003b9007221 */ /* 0x000fe20000010000 */
[----:B-----5:R-:W-:Y:S01]  /*10230*/  F2FP.BF16.PACK_AB R99, R26, R24 ;  /* 0x000000181a63723e */ /* 0x020fe200000010ff */
        /* <DEDUP_REMOVED lines=9> */
[----:B------:R-:W-:Y:S01]  /*102d0*/  IADD3 R0, R228, -0x2, RZ ;  /* 0xfffffffee4007810 */ /* 0x000fe20007ffe0ff */
[----:B------:R-:W-:Y:S01]  /*102e0*/  FADD.FTZ R3, R166, R3 ;  /* 0x00000003a6037221 */ /* 0x000fe20000010000 */
[C---:B------:R-:W-:Y:S01]  /*102f0*/  HMMA.16816.F32.BF16 R116, R96.reuse, R112, R100 ;  /* 0x000000706074723c */ /* 0x040fe20000041864 */
[----:B------:R-:W-:Y:S01]  /*10300*/  FADD.FTZ R2, R92, R5 ;  /* 0x000000055c027221 */ /* 0x000fe20000010000 */
[----:B------:R-:W-:Y:S01]  /*10310*/  ISETP.GE.AND P0, PT, R0, R252, PT ;  /* 0x000000fc0000720c */ /* 0x000fe20003f06270 */
        /* <DEDUP_REMOVED lines=8> */
[----:B---3--:R-:W-:Y:S01]  /*103a0*/  HMMA.16816.F32.BF16 R152, R156, R8, R36 ;  /* 0x000000089c98723c */ /* 0x008fe20000041824 */
[----:B------:R-:W-:Y:S02]  /*103b0*/  FADD.FTZ R3, R15, R3 ;  /* 0x000000030f037221 */ /* 0x000fe40000010000 */
[----:B------:R-:W-:Y:S02]  /*103c0*/  FADD.FTZ R2, R24, R2 ;  /* 0x0000000218027221 */ /* 0x000fe40000010000 */
[----:B------:R-:W-:-:S02]  /*103d0*/  FADD.FTZ R239, R91, R5 ;  /* 0x000000055bef7221 */ /* 0x000fc40000010000 */
[----:B------:R-:W-:Y:S01]  /*103e0*/  FADD.FTZ R243, R82, R4 ;  /* 0x0000000452f37221 */ /* 0x000fe20000010000 */
[----:B------:R-:W-:Y:S01]  /*103f0*/  HMMA.16816.F32.BF16 R120, R96, R122, R20 ;  /* 0x0000007a6078723c */ /* 0x000fe20000041814 */
[----:B------:R-:W-:Y:S02]  /*10400*/  FADD.FTZ R246, R25, R3 ;  /* 0x0000000319f67221 */ /* 0x000fe40000010000 */
[----:B------:R-:W-:-:S05]  /*10410*/  FADD.FTZ R247, R26, R2 ;  /* 0x000000021af77221 */ /* 0x000fca0000010000 */
[C---:B------:R-:W-:Y:S08]  /*10420*/  HMMA.16816.F32.BF16 R112, R96.reuse, R114, R16 ;  /* 0x000000726070723c */ /* 0x040ff00000041810 */
[C---:B------:R-:W-:Y:S08]  /*10430*/  HMMA.16816.F32.BF16 R104, R96.reuse, R106, R72 ;  /* 0x0000006a6068723c */ /* 0x040ff00000041848 */
[----:B------:R-:W-:Y:S08]  /*10440*/  HMMA.16816.F32.BF16 R100, R96, R8, R60 ;  /* 0x000000086064723c */ /* 0x000ff0000004183c */
[-C--:B------:R-:W-:Y:S08]  /*10450*/  HMMA.16816.F32.BF16 R156, R156, R10.reuse, R28 ;  /* 0x0000000a9c9c723c */ /* 0x080ff0000004181c */
[----:B------:R-:W-:Y:S01]  /*10460*/  HMMA.16816.F32.BF16 R96, R96, R10, R40 ;  /* 0x0000000a6060723c */ /* 0x000fe20000041828 */
[----:B------:R-:W-:Y:S07]  /*10470*/  @!UPT UIADD3 URZ, URZ, URZ, URZ ;  /* 0x0000003f3f3ff290 */ /* 0x000fee000fffe03f */
[----:B------:R-:W-:Y:S11]  /*10480*/  @!P0 BRA `(.L_x_336) ;  /* 0x00003cb000008947 */ /* 0x000ff60003800000 */
[----:B------:R-:W-:Y:S01]  /*10490*/  MOV R240, R0 ;  /* 0x0000000000f07202 */ /* 0x000fe20000000f00 */
[----:B------:R-:W-:Y:S01]  /*104a0*/  IMAD.MOV.U32 R89, RZ, RZ, R71 ;  /* 0x000000ffff597224 */ /* 0x000fe200078e0047 */
[----:B------:R-:W-:Y:S01]  /*104b0*/  MOV R90, R70 ;  /* 0x00000046005a7202 */ /* 0x000fe20000000f00 */
[----:B------:R-:W-:Y:S01]  /*104c0*/  IMAD.MOV.U32 R91, RZ, RZ, R69 ;  /* 0x000000ffff5b7224 */ /* 0x000fe200078e0045 */
[----:B------:R-:W-:-:S02]  /*104d0*/  MOV R92, R68 ;  /* 0x00000044005c7202 */ /* 0x000fc40000000f00 */
.L_x_343:
[----:B------:R-:W2:Y:S01]  /*104e0*/  LDL.64 R6, [R1] ;  /* 0x0000000001067983 */ /* 0x000ea20000100a00 */
[----:B------:R-:W-:Y:S04]  /*104f0*/  DEPBAR.LE SB0, 0x0 ;  /* 0x000080000000791a */ /* 0x000fe80000000000 */
[----:B------:R-:W3:Y:S01]  /*10500*/  LDL R4, [R1+0x8] ;  /* 0x0000080001047983 */ /* 0x000ee20000100800 */
[----:B------:R-:W-:Y:S01]  /*10510*/  WARPSYNC 0xffffffff ;  /* 0xffffffff00007948 */ /* 0x000fe20003800000 */
[----:B------:R-:W-:Y:S01]  /*10520*/  SHF.R.S32.HI R0, RZ, 0x1f, R241 ;  /* 0x0000001fff007819 */ /* 0x000fe200000114f1 */
[C---:B------:R-:W-:Y:S01]  /*10530*/  IMAD.WIDE.U32 R2, R241.reuse, c[0x0][0x208], RZ ;  /* 0x00008200f1027a25 */ /* 0x040fe200078e00ff */
[----:B------:R-:W-:Y:S01]  /*10540*/  BAR.SYNC.DEFER_BLOCKING 0x0 ;  /* 0x0000000000007b1d */ /* 0x000fe20000010000 */
[----:B------:R-:W-:Y:S02]  /*10550*/  SHF.L.U64.HI R68, R244, 0x1, R245 ;  /* 0x00000001f4447819 */ /* 0x000fe400000102f5 */
[----:B------:R-:W-:Y:S01]  /*10560*/  IMAD R0, R0, c[0x0][0x208], RZ ;  /* 0x0000820000007a24 */ /* 0x000fe200078e02ff */
[----:B------:R-:W-:Y:S03]  /*10570*/  SHF.L.U32 R52, R244, 0x1, RZ ;  /* 0x00000001f4347819 */ /* 0x000fe600000006ff */
[----:B------:R-:W-:Y:S04]  /*10580*/  IMAD R0, R241, c[0x0][0x20c], R0 ;  /* 0x00008300f1007a24 */ /* 0x000fe800078e0200 */
[----:B------:R-:W-:Y:S01]  /*10590*/  IMAD.IADD R3, R3, 0x1, R0 ;  /* 0x0000000103037824 */ /* 0x000fe200078e0200 */
[----:B------:R-:W-:Y:S03]  /*105a0*/  SHF.R.S32.HI R0, RZ, 0x1f, R235 ;  /* 0x0000001fff007819 */ /* 0x000fe600000114eb */
[C---:B------:R-:W-:Y:S04]  /*105b0*/  IMAD.WIDE.U32 R2, R235.reuse, c[0x0][0x218], R2 ;  /* 0x00008600eb027a25 */ /* 0x040fe800078e0002 */
[----:B------:R-:W-:Y:S04]  /*105c0*/  IMAD R0, R0, c[0x0][0x218], RZ ;  /* 0x0000860000007a24 */ /* 0x000fe800078e02ff */
[----:B------:R-:W-:Y:S01]  /*105d0*/  IMAD R0, R235, c[0x0][0x21c], R0 ;  /* 0x00008700eb007a24 */ /* 0x000fe200078e0200 */
[----:B------:R1:W4:Y:S04]  /*105e0*/  LDSM.16.M88.4 R80, [R198] ;  /* 0x00000000c650783b */ /* 0x0003280000000200 */
[----:B------:R1:W1:Y:S04]  /*105f0*/  LDSM.16.M88.4 R76, [R198+0x2000] ;  /* 0x00200000c64c783b */ /* 0x0002680000000200 */
[----:B------:R1:W1:Y:S04]  /*10600*/  LDSM.16.M88.4 R16, [R95] ;  /* 0x000000005f10783b */ /* 0x0002680000000200 */
[----:B------:R1:W1:Y:S04]  /*10610*/  LDSM.16.M88.4 R32, [R95+0x800] ;  /* 0x000800005f20783b */ /* 0x0002680000000200 */
[----:B------:R1:W1:Y:S04]  /*10620*/  LDSM.16.M88.4 R48, [R95+0x1000] ;  /* 0x001000005f30783b */ /* 0x0002680000000200 */
[----:B------:R1:W1:Y:S04]  /*10630*/  LDSM.16.M88.4 R64, [R95+0x1800] ;  /* 0x001800005f40783b */ /* 0x0002680000000200 */
[----:B------:R1:W1:Y:S04]  /*10640*/  LDSM.16.M88.4 R160, [R95+0x2000] ;  /* 0x002000005fa0783b */ /* 0x0002680000000200 */
[----:B------:R1:W1:Y:S04]  /*10650*/  LDSM.16.M88.4 R164, [R201] ;  /* 0x00000000c9a4783b */ /* 0x0002680000000200 */
[----:B------:R1:W1:Y:S04]  /*10660*/  LDSM.16.M88.4 R172, [R201+0x2000] ;  /* 0x00200000c9ac783b */ /* 0x0002680000000200 */
[----:B------:R1:W1:Y:S04]  /*10670*/  LDSM.16.M88.4 R168, [R202] ;  /* 0x00000000caa8783b */ /* 0x0002680000000200 */
[----:B------:R1:W1:Y:S04]  /*10680*/  LDSM.16.M88.4 R176, [R206] ;  /* 0x00000000ceb0783b */ /* 0x0002680000000200 */
[----:B------:R1:W1:Y:S04]  /*10690*/  LDSM.16.M88.4 R180, [R205] ;  /* 0x00000000cdb4783b */ /* 0x0002680000000200 */
[----:B------:R1:W1:Y:S04]  /*106a0*/  LDSM.16.M88.4 R184, [R204] ;  /* 0x00000000ccb8783b */ /* 0x0002680000000200 */
[----:B------:R1:W1:Y:S01]  /*106b0*/  LDSM.16.M88.4 R188, [R203] ;  /* 0x00000000cbbc783b */ /* 0x0002620000000200 */
[----:B--2---:R-:W-:Y:S04]  /*106c0*/  IADD3 R2, P0, R6, R2, RZ ;  /* 0x0000000206027210 */ /* 0x004fe80007f1e0ff */
[----:B---3--:R-:W-:Y:S02]  /*106d0*/  IADD3.X R3, R4, R3, R0, P0, !PT ;  /* 0x0000000304037210 */ /* 0x008fe400007fe400 */
[C---:B------:R-:W-:Y:S04]  /*106e0*/  LEA R0, P0, R2.reuse, c[0x0][0x1f8], 0x1 ;  /* 0x00007e0002007a11 */ /* 0x040fe800078008ff */
[----:B------:R-:W-:Y:S01]  /*106f0*/  LEA.HI.X R56, R2, c[0x0][0x1fc], R3, 0x1, P0 ;  /* 0x00007f0002387a11 */ /* 0x000fe200000f0c03 */
[----:B------:R-:W-:-:S06]  /*10700*/  BRA.DIV ~URZ, `(.L_x_337) ;  /* 0x000091327f007947 */ /* 0x000fcc000b800000 */
[----:B-1--4-:R1:W2:Y:S02]  /*10710*/  SHFL.IDX PT, R58, R56, RZ, 0x181f ;  /* 0x00181fff383a7589 */ /* 0x0122a400000e0000 */
.L_x_430:
[-C--:B------:R-:W-:Y:S01]  /*10720*/  HMMA.16816.F32.BF16 R4, R80, R16.reuse, RZ ;  /* 0x000000105004723c */ /* 0x080fe200000418ff */
[----:B------:R-:W3:Y:S01]  /*10730*/  SHFL.IDX PT, R2, R0, RZ, 0x181f ;  /* 0x00181fff00027589 */ /* 0x000ee200000e0000 */
[----:B------:R-:W-:Y:S01]  /*10740*/  BSSY B0, `(.L_x_338) ;  /* 0x0000167000007945 */ /* 0x000fe20003800000 */
[----:B------:R-:W-:Y:S04]  /*10750*/  ISETP.GE.AND P0, PT, R244, c[0x0][0x1d4], PT ;  /* 0x00007500f4007a0c */ /* 0x000fe80003f06270 */
[----:B------:R-:W-:Y:S01]  /*10760*/  SEL R207, RZ, 0x10, P0 ;  /* 0x00000010ffcf7807 */ /* 0x000fe20000000000 */
[C---:B------:R-:W-:Y:S01]  /*10770*/  HMMA.16816.F32.BF16 R8, R76.reuse, R16, RZ ;  /* 0x000000104c08723c */ /* 0x040fe200000418ff */
[----:B------:R-:W4:Y:S07]  /*10780*/  SHFL.IDX PT, R3, R0, 0x1, 0x181f ;  /* 0x00381f0000037f89 */ /* 0x000f2e00000e0000 */
[-C--:B------:R-:W-:Y:S01]  /*10790*/  HMMA.16816.F32.BF16 R12, R76, R18.reuse, RZ ;  /* 0x000000124c0c723c */ /* 0x080fe200000418ff */
[----:B------:R-:W-:Y:S07]  /*107a0*/  SHFL.IDX PT, R53, R0, 0x2, 0x181f ;  /* 0x00581f0000357f89 */ /* 0x000fee00000e0000 */
[C---:B------:R-:W-:Y:S01]  /*107b0*/  HMMA.16816.F32.BF16 R16, R80.reuse, R18, RZ ;  /* 0x000000125010723c */ /* 0x040fe200000418ff */
[----:B------:R-:W-:Y:S07]  /*107c0*/  SHFL.IDX PT, R54, R0, 0x3, 0x181f ;  /* 0x00781f0000367f89 */ /* 0x000fee00000e0000 */
[-C--:B------:R-:W-:Y:S01]  /*107d0*/  HMMA.16816.F32.BF16 R20, R80, R32.reuse, RZ ;  /* 0x000000205014723c */ /* 0x080fe200000418ff */
[----:B------:R5:W-:Y:S07]  /*107e0*/  SHFL.IDX PT, R55, R0, 0x4, 0x181f ;  /* 0x00981f0000377f89 */ /* 0x000bee00000e0000 */
[C---:B------:R-:W-:Y:S01]  /*107f0*/  HMMA.16816.F32.BF16 R24, R76.reuse, R32, RZ ;  /* 0x000000204c18723c */ /* 0x040fe200000418ff */
[----:B------:R-:W1:Y:S07]  /*10800*/  SHFL.IDX PT, R57, R56, 0x1, 0x181f ;  /* 0x00381f0038397f89 */ /* 0x000e6e00000e0000 */
[-C--:B------:R-:W-:Y:S01]  /*10810*/  HMMA.16816.F32.BF16 R28, R76, R34.reuse, RZ ;  /* 0x000000224c1c723c */ /* 0x080fe200000418ff */
[----:B------:R-:W2:Y:S07]  /*10820*/  SHFL.IDX PT, R61, R56, 0x2, 0x181f ;  /* 0x00581f00383d7f89 */ /* 0x000eae00000e0000 */
[C---:B------:R-:W-:Y:S01]  /*10830*/  HMMA.16816.F32.BF16 R32, R80.reuse, R34, RZ ;  /* 0x000000225020723c */ /* 0x040fe200000418ff */
[----:B------:R-:W1:Y:S03]  /*10840*/  SHFL.IDX PT, R69, R56, 0x3, 0x181f ;  /* 0x00781f0038457f89 */ /* 0x000e6600000e0000 */
[----:B-----5:R-:W-:Y:S04]  /*10850*/  IADD3 R0, -R207, 0x10, RZ ;  /* 0x00000010cf007810 */ /* 0x020fe80007ffe1ff */
[-C--:B------:R-:W-:Y:S01]  /*10860*/  HMMA.16816.F32.BF16 R36, R80, R48.reuse, RZ ;  /* 0x000000305024723c */ /* 0x080fe200000418ff */
[----:B------:R-:W-:Y:S07]  /*10870*/  LOP3.LUT R0, R0, 0xf, RZ, 0xc0, !PT ;  /* 0x0000000f00007812 */ /* 0x000fee00078ec0ff */
[C---:B------:R-:W-:Y:S08]  /*10880*/  HMMA.16816.F32.BF16 R40, R76.reuse, R48, RZ ;  /* 0x000000304c28723c */ /* 0x040ff000000418ff */
[-C--:B------:R-:W-:Y:S01]  /*10890*/  HMMA.16816.F32.BF16 R44, R76, R50.reuse, RZ ;  /* 0x000000324c2c723c */ /* 0x080fe200000418ff */
[-C--:B---3--:R-:W-:Y:S03]  /*108a0*/  IADD3 R2, P4, R2, R52.reuse, RZ ;  /* 0x0000003402027210 */ /* 0x088fe60007f9e0ff */
[----:B----4-:R-:W-:Y:S02]  /*108b0*/  IADD3 R62, P3, R3, R52, RZ ;  /* 0x00000034033e7210 */ /* 0x010fe40007f7e0ff */
[-C--:B--2---:R-:W-:Y:S02]  /*108c0*/  IADD3.X R3, R58, R68.reuse, RZ, P4, !PT ;  /* 0x000000443a037210 */ /* 0x084fe400027fe4ff */
[----:B-1----:R-:W-:Y:S01]  /*108d0*/  IADD3.X R63, R57, R68, RZ, P3, !PT ;  /* 0x00000044393f7210 */ /* 0x002fe20001ffe4ff */
[C---:B------:R-:W-:Y:S02]  /*108e0*/  HMMA.16816.F32.BF16 R48, R80.reuse, R50, RZ ;  /* 0x000000325030723c */ /* 0x040fe400000418ff */
[----:B------:R1:W-:Y:S01]  /*108f0*/  LDGSTS.E.BYPASS.LTC128B.128 [R209+0x100], [R2.64], !P0 ;  /* 0x0010000002d17fae */ /* 0x0003e2000c101d48 */
[----:B------:R-:W-:Y:S02]  /*10900*/  IADD3 R60, P2, R53, R52, RZ ;  /* 0x00000034353c7210 */ /* 0x000fe40007f5e0ff */
[----:B------:R-:W-:Y:S02]  /*10910*/  IADD3 R72, P6, P5, R0, R55, R52 ;  /* 0x0000003700487210 */ /* 0x000fe40007dde034 */
[----:B------:R-:W-:Y:S02]  /*10920*/  IADD3.X R61, R61, R68, RZ, P2, !PT ;  /* 0x000000443d3d7210 */ /* 0x000fe400017fe4ff */
[----:B------:R-:W-:Y:S01]  /*10930*/  IADD3 R70, P1, R54, R52, RZ ;  /* 0x0000003436467210 */ /* 0x000fe20007f3e0ff */
[----:B------:R2:W-:Y:S01]  /*10940*/  LDGSTS.E.BYPASS.LTC128B.128 [R209+0x900], [R62.64], !P0 ;  /* 0x009000003ed17fae */ /* 0x0005e2000c101d48 */
[-C--:B------:R-:W-:Y:S02]  /*10950*/  HMMA.16816.F32.BF16 R52, R80, R64.reuse, RZ ;  /* 0x000000405034723c */ /* 0x080fe400000418ff */
[----:B------:R-:W-:Y:S02]  /*10960*/  IADD3.X R71, R69, R68, RZ, P1, !PT ;  /* 0x0000004445477210 */ /* 0x000fe40000ffe4ff */
[----:B------:R-:W-:Y:S03]  /*10970*/  ISETP.NE.U32.AND P1, PT, R207, RZ, PT ;  /* 0x000000ffcf00720c */ /* 0x000fe60003f25070 */
[----:B------:R3:W4:Y:S08]  /*10980*/  SHFL.IDX PT, R0, R56, 0x4, 0x181f ;  /* 0x00981f0038007f89 */ /* 0x00073000000e0000 */
[----:B------:R2:W-:Y:S08]  /*10990*/  LDGSTS.E.BYPASS.LTC128B.128 [R209+0x1100], [R60.64], !P0 ;  /* 0x011000003cd17fae */ /* 0x0005f0000c101d48 */
[----:B------:R5:W-:Y:S01]  /*109a0*/  LDGSTS.E.BYPASS.LTC128B.128 [R209+0x1900], [R70.64], !P0 ;  /* 0x0190000046d17fae */ /* 0x000be2000c101d48 */
[----:B------:R-:W-:Y:S01]  /*109b0*/  ISETP.GT.AND P0, PT, R240, R252, PT ;  /* 0x000000fcf000720c */ /* 0x000fe20003f04270 */
[C---:B---3--:R-:W-:Y:S02]  /*109c0*/  HMMA.16816.F32.BF16 R56, R76.reuse, R64, RZ ;  /* 0x000000404c38723c */ /* 0x048fe400000418ff */
[----:B----4-:R-:W-:Y:S05]  /*109d0*/  IADD3.X R73, RZ, R0, R68, P6, P5 ;  /* 0x00000000ff497210 */ /* 0x010fea00037ea444 */
[----:B------:R3:W-:Y:S01]  /*109e0*/  LDGSTS.E.BYPASS.LTC128B.128.ZFILL [R209+0x2100], [R72.64], P1 ;  /* 0x0210000048d17fae */ /* 0x0007e20008941d48 */
[-C--:B--2---:R-:W-:Y:S07]  /*109f0*/  HMMA.16816.F32.BF16 R60, R76, R66.reuse, RZ ;  /* 0x000000424c3c723c */ /* 0x084fee00000418ff */
[----:B------:R-:W0:Y:S01]  /*10a00*/  LDGDEPBAR ;  /* 0x00000000000079af */ /* 0x000e220000000000 */
[C---:B------:R-:W-:Y:S08]  /*10a10*/  HMMA.16816.F32.BF16 R64, R80.reuse, R66, RZ ;  /* 0x000000425040723c */ /* 0x040ff000000418ff */
[-C--:B-----5:R-:W-:Y:S08]  /*10a20*/  HMMA.16816.F32.BF16 R68, R80, R160.reuse, RZ ;  /* 0x000000a05044723c */ /* 0x0a0ff000000418ff */
[C---:B---3--:R-:W-:Y:S08]  /*10a30*/  HMMA.16816.F32.BF16 R72, R76.reuse, R160, RZ ;  /* 0x000000a04c48723c */ /* 0x048ff000000418ff */
        /* <DEDUP_REMOVED lines=26> */
[----:B------:R-:W5:Y:S07]  /*10be0*/  LDSM.16.M88.4 R172, [R197+0x1000] ;  /* 0x00100000c5ac783b */ /* 0x000f6e0000000200 */
[----:B------:R-:W-:Y:S01]  /*10bf0*/  HMMA.16816.F32.BF16 R80, R164, R190, R80 ;  /* 0x000000bea450723c */ /* 0x000fe20000041850 */
[----:B------:R-:W1:Y:S07]  /*10c00*/  LDSM.16.M88.4 R164, [R197+0x1800] ;  /* 0x00180000c5a4783b */ /* 0x000e6e0000000200 */
[-C--:B--2---:R-:W-:Y:S08]  /*10c10*/  HMMA.16816.F32.BF16 R4, R160, R168.reuse, R4 ;  /* 0x000000a8a004723c */ /* 0x084ff00000041804 */
[C---:B---3--:R-:W-:Y:S08]  /*10c20*/  HMMA.16816.F32.BF16 R8, R176.reuse, R168, R8 ;  /* 0x000000a8b008723c */ /* 0x048ff00000041808 */
[-C--:B------:R-:W-:Y:S08]  /*10c30*/  HMMA.16816.F32.BF16 R12, R176, R170.reuse, R12 ;  /* 0x000000aab00c723c */ /* 0x080ff0000004180c */
[C---:B------:R-:W-:Y:S01]  /*10c40*/  HMMA.16816.F32.BF16 R16, R160.reuse, R170, R16 ;  /* 0x000000aaa010723c */ /* 0x040fe20000041810 */
[----:B------:R-:W2:Y:S07]  /*10c50*/  LDSM.16.M88.4 R168, [R197+0x2000] ;  /* 0x00200000c5a8783b */ /* 0x000eae0000000200 */
[-C--:B----4-:R-:W-:Y:S08]  /*10c60*/  HMMA.16816.F32.BF16 R20, R160, R180.reuse, R20 ;  /* 0x000000b4a014723c */ /* 0x090ff00000041814 */
[C---:B------:R-:W-:Y:S08]  /*10c70*/  HMMA.16816.F32.BF16 R24, R176.reuse, R180, R24 ;  /* 0x000000b4b018723c */ /* 0x040ff00000041818 */
[-C--:B------:R-:W-:Y:S08]  /*10c80*/  HMMA.16816.F32.BF16 R28, R176, R182.reuse, R28 ;  /* 0x000000b6b01c723c */ /* 0x080ff0000004181c */
[C---:B------:R-:W-:Y:S01]  /*10c90*/  HMMA.16816.F32.BF16 R32, R160.reuse, R182, R32 ;  /* 0x000000b6a020723c */ /* 0x040fe20000041820 */
[----:B------:R-:W3:Y:S07]  /*10ca0*/  LDSM.16.M88.4 R180, [R200] ;  /* 0x00000000c8b4783b */ /* 0x000eee0000000200 */
[-C--:B-----5:R-:W-:Y:S08]  /*10cb0*/  HMMA.16816.F32.BF16 R36, R160, R172.reuse, R36 ;  /* 0x000000aca024723c */ /* 0x0a0ff00000041824 */
[C---:B------:R-:W-:Y:S08]  /*10cc0*/  HMMA.16816.F32.BF16 R40, R176.reuse, R172, R40 ;  /* 0x000000acb028723c */ /* 0x040ff00000041828 */
[-C--:B------:R-:W-:Y:S08]  /*10cd0*/  HMMA.16816.F32.BF16 R44, R176, R174.reuse, R44 ;  /* 0x000000aeb02c723c */ /* 0x080ff0000004182c */
[C---:B------:R-:W-:Y:S01]  /*10ce0*/  HMMA.16816.F32.BF16 R48, R160.reuse, R174, R48 ;  /* 0x000000aea030723c */ /* 0x040fe20000041830 */
[----:B------:R-:W4:Y:S07]  /*10cf0*/  LDSM.16.M88.4 R172, [R200+0x2000] ;  /* 0x00200000c8ac783b */ /* 0x000f2e0000000200 */
[-C--:B-1----:R-:W-:Y:S08]  /*10d00*/  HMMA.16816.F32.BF16 R52, R160, R164.reuse, R52 ;  /* 0x000000a4a034723c */ /* 0x082ff00000041834 */
[C---:B------:R-:W-:Y:S08]  /*10d10*/  HMMA.16816.F32.BF16 R56, R176.reuse, R164, R56 ;  /* 0x000000a4b038723c */ /* 0x040ff00000041838 */
[-C--:B------:R-:W-:Y:S08]  /*10d20*/  HMMA.16816.F32.BF16 R60, R176, R166.reuse, R60 ;  /* 0x000000a6b03c723c */ /* 0x080ff0000004183c */
[C---:B------:R-:W-:Y:S08]  /*10d30*/  HMMA.16816.F32.BF16 R64, R160.reuse, R166, R64 ;  /* 0x000000a6a040723c */ /* 0x040ff00000041840 */
[-C--:B--2---:R-:W-:Y:S08]  /*10d40*/  HMMA.16816.F32.BF16 R68, R160, R168.reuse, R68 ;  /* 0x000000a8a044723c */ /* 0x084ff00000041844 */
[C---:B------:R-:W-:Y:S08]  /*10d50*/  HMMA.16816.F32.BF16 R72, R176.reuse, R168, R72 ;  /* 0x000000a8b048723c */ /* 0x040ff00000041848 */
[-C--:B------:R-:W-:Y:S08]  /*10d60*/  HMMA.16816.F32.BF16 R76, R176, R170.reuse, R76 ;  /* 0x000000aab04c723c */ /* 0x080ff0000004184c */
[----:B------:R-:W-:Y:S08]  /*10d70*/  HMMA.16816.F32.BF16 R80, R160, R170, R80 ;  /* 0x000000aaa050723c */ /* 0x000ff00000041850 */
[-C--:B---3--:R-:W-:Y:S08]  /*10d80*/  HMMA.16816.F32.BF16 R4, R180, R184.reuse, R4 ;  /* 0x000000b8b404723c */ /* 0x088ff00000041804 */
[C---:B----4-:R-:W-:Y:S08]  /*10d90*/  HMMA.16816.F32.BF16 R8, R172.reuse, R184, R8 ;  /* 0x000000b8ac08723c */ /* 0x050ff00000041808 */
[-C--:B------:R-:W-:Y:S08]  /*10da0*/  HMMA.16816.F32.BF16 R12, R172, R186.reuse, R12 ;  /* 0x000000baac0c723c */ /* 0x080ff0000004180c */
[----:B------:R-:W-:Y:S01]  /*10db0*/  FMUL.FTZ R0, R4, c[0x0][0x320] ;  /* 0x0000c80004007a20 */ /* 0x000fe20000410000 */
        /* <DEDUP_REMOVED lines=21> */
[C---:B------:R-:W-:Y:S01]  /*10f10*/  HMMA.16816.F32.BF16 R32, R180.reuse, R6, R32 ;  /* 0x00000006b420723c */ /* 0x040fe20000041820 */
[----:B------:R-:W2:Y:S07]  /*10f20*/  LDSM.16.M88.4 R4, [R194+0x1800] ;  /* 0x00180000c204783b */ /* 0x000eae0000000200 */
[----:B------:R-:W-:Y:S04]  /*10f30*/  FMUL.FTZ R3, R26, c[0x0][0x320] ;  /* 0x0000c8001a037a20 */ /* 0x000fe80000410000 */
[----:B------:R-:W-:Y:S01]  /*10f40*/  FMUL.FTZ R2, R27, c[0x0][0x320] ;  /* 0x0000c8001b027a20 */ /* 0x000fe20000410000 */
[----:B------:R-:W2:Y:S01]  /*10f50*/  MUFU.TANH R219, R3 ;  /* 0x0000000300db7308 */ /* 0x000ea20000002400 */
[----:B-----5:R-:W-:Y:S09]  /*10f60*/  FMUL.FTZ R0, R12, c[0x0][0x320] ;  /* 0x0000c8000c007a20 */ /* 0x020ff20000410000 */
[----:B------:R5:W2:Y:S10]  /*10f70*/  MUFU.TANH R223, R0 ;  /* 0x0000000000df7308 */ /* 0x000ab40000002400 */
[----:B------:R2:W2:Y:S01]  /*10f80*/  MUFU.TANH R218, R2 ;  /* 0x0000000200da7308 */ /* 0x0004a20000002400 */
[-C--:B-1----:R-:W-:Y:S08]  /*10f90*/  HMMA.16816.F32.BF16 R36, R180, R8.reuse, R36 ;  /* 0x00000008b424723c */ /* 0x082ff00000041824 */
[C---:B------:R-:W-:Y:S04]  /*10fa0*/  HMMA.16816.F32.BF16 R40, R172.reuse, R8, R40 ;  /* 0x00000008ac28723c */ /* 0x040fe80000041828 */
[----:B-----5:R-:W-:Y:S04]  /*10fb0*/  FMUL.FTZ R0, R13, c[0x0][0x320] ;  /* 0x0000c8000d007a20 */ /* 0x020fe80000410000 */
[-C--:B------:R-:W-:Y:S01]  /*10fc0*/  HMMA.16816.F32.BF16 R44, R172, R10.reuse, R44 ;  /* 0x0000000aac2c723c */ /* 0x080fe2000004182c */
[----:B------:R1:W1:Y:S07]  /*10fd0*/  MUFU.TANH R222, R0 ;  /* 0x0000000000de7308 */ /* 0x00026e0000002400 */
[C---:B------:R-:W-:Y:S01]  /*10fe0*/  HMMA.16816.F32.BF16 R48, R180.reuse, R10, R48 ;  /* 0x0000000ab430723c */ /* 0x040fe20000041830 */
[----:B------:R-:W5:Y:S01]  /*10ff0*/  LDSM.16.M88.4 R8, [R194+0x2000] ;  /* 0x00200000c208783b */ /* 0x000f620000000200 */
[----:B------:R-:W-:Y:S06]  /*11000*/  DEPBAR.LE SB0, 0x0 ;  /* 0x000080000000791a */ /* 0x000fec0000000000 */
[----:B------:R-:W-:Y:S01]  /*11010*/  FMUL.FTZ R3, R42, c[0x0][0x320] ;  /* 0x0000c8002a037a20 */ /* 0x000fe20000410000 */
[-C--:B--2---:R-:W-:Y:S03]  /*11020*/  HMMA.16816.F32.BF16 R52, R180, R4.reuse, R52 ;  /* 0x00000004b434723c */ /* 0x084fe60000041834 */
[----:B------:R-:W2:Y:S01]  /*11030*/  MUFU.TANH R184, R3 ;  /* 0x0000000300b87308 */ /* 0x000ea20000002400 */
[----:B------:R-:W-:Y:S01]  /*11040*/  BAR.SYNC.DEFER_BLOCKING 0x0 ;  /* 0x0000000000007b1d */ /* 0x000fe20000010000 */
[----:B------:R-:W-:Y:S02]  /*11050*/  FMUL.FTZ R2, R43, c[0x0][0x320] ;  /* 0x0000c8002b027a20 */ /* 0x000fe40000410000 */
[----:B-1----:R-:W-:Y:S01]  /*11060*/  FMUL.FTZ R0, R14, c[0x0][0x320] ;  /* 0x0000c8000e007a20 */ /* 0x002fe20000410000 */
[C---:B------:R-:W-:Y:S05]  /*11070*/  HMMA.16816.F32.BF16 R56, R172.reuse, R4, R56 ;  /* 0x00000004ac38723c */ /* 0x040fea0000041838 */
[----:B------:R1:W1:Y:S03]  /*11080*/  MUFU.TANH R228, R0 ;  /* 0x0000000000e47308 */ /* 0x0002660000002400 */
[-C--:B------:R-:W-:Y:S07]  /*11090*/  HMMA.16816.F32.BF16 R60, R172, R6.reuse, R60 ;  /* 0x00000006ac3c723c */ /* 0x080fee000004183c */
[----:B------:R2:W2:Y:S01]  /*110a0*/  MUFU.TANH R179, R2 ;  /* 0x0000000200b37308 */ /* 0x0004a20000002400 */
[C---:B------:R-:W-:Y:S08]  /*110b0*/  HMMA.16816.F32.BF16 R64, R180.reuse, R6, R64 ;  /* 0x00000006b440723c */ /* 0x040ff00000041840 */
[-C--:B-----5:R-:W-:Y:S04]  /*110c0*/  HMMA.16816.F32.BF16 R68, R180, R8.reuse, R68 ;  /* 0x00000008b444723c */ /* 0x0a0fe80000041844 */
[----:B-1----:R-:W-:Y:S02]  /*110d0*/  FMUL.FTZ R0, R15, c[0x0][0x320] ;  /* 0x0000c8000f007a20 */ /* 0x002fe40000410000 */
[----:B------:R-:W-:Y:S02]  /*110e0*/  FMUL.FTZ R3, R58, c[0x0][0x320] ;  /* 0x0000c8003a037a20 */ /* 0x000fe40000410000 */
[----:B------:R1:W1:Y:S01]  /*110f0*/  MUFU.TANH R227, R0 ;  /* 0x0000000000e37308 */ /* 0x0002620000002400 */
[C---:B------:R-:W-:Y:S04]  /*11100*/  HMMA.16816.F32.BF16 R72, R172.reuse, R8, R72 ;  /* 0x00000008ac48723c */ /* 0x040fe80000041848 */
[----:B--2---:R-:W-:Y:S04]  /*11110*/  FMUL.FTZ R2, R59, c[0x0][0x320] ;  /* 0x0000c8003b027a20 */ /* 0x004fe80000410000 */
[-C--:B------:R-:W-:Y:S01]  /*11120*/  HMMA.16816.F32.BF16 R76, R172, R10.reuse, R76 ;  /* 0x0000000aac4c723c */ /* 0x080fe2000004184c */
[----:B------:R-:W2:Y:S07]  /*11130*/  MUFU.TANH R43, R2 ;  /* 0x00000002002b7308 */ /* 0x000eae0000002400 */
        /* <DEDUP_REMOVED lines=52> */
[----:B------:R-:W1:Y:S10]  /*11480*/  MUFU.TANH R45, R3 ;  /* 0x00000003002d7308 */ /* 0x000e740000002400 */
[----:B------:R5:W1:Y:S02]  /*11490*/  MUFU.TANH R162, R0 ;  /* 0x0000000000a27308 */ /* 0x000a640000002400 */
[----:B-----5:R-:W-:Y:S08]  /*114a0*/  FMUL.FTZ R0, R46, c[0x0][0x320] ;  /* 0x0000c8002e007a20 */ /* 0x020ff00000410000 */
        /* <DEDUP_REMOVED lines=70> */
[----:B------:R1:W1:Y:S01]  /*11910*/  MUFU.TANH R12, R0 ;  /* 0x00000000000c7308 */ /* 0x0002620000002400 */
[----:B------:R-:W-:-:S05]  /*11920*/  @!P0 BRA `(.L_x_339) ;  /* 0x0000048000008947 */ /* 0x000fca0003800000 */
[----:B-1234-:R-:W-:Y:S01]  /*11930*/  IMAD.MOV.U32 R0, RZ, RZ, 0x1 ;  /* 0x00000001ff007424 */ /* 0x01efe200078e00ff */
[----:B------:R-:W2:Y:S01]  /*11940*/  LDL R234, [R1+0x24] ;  /* 0x0000240001ea7983 */ /* 0x000ea20000100800 */
[----:B------:R-:W-:Y:S01]  /*11950*/  IMAD.MOV.U32 R235, RZ, RZ, RZ ;  /* 0x000000ffffeb7224 */ /* 0x000fe200078e00ff */
[----:B------:R-:W-:Y:S01]  /*11960*/  ISETP.GT.AND P0, PT, R251, 0x4f, PT ;  /* 0x0000004ffb00780c */ /* 0x000fe20003f04270 */
[----:B------:R-:W-:Y:S01]  /*11970*/  IMAD.SHL.U32 R5, R244, 0x2, RZ ;  /* 0x00000002f4057824 */ /* 0x000fe200078e00ff */
[----:B------:R-:W3:Y:S01]  /*11980*/  LDL.64 R236, [R1+0x18] ;  /* 0x0000180001ec7983 */ /* 0x000ee20000100a00 */
[----:B------:R-:W-:Y:S02]  /*11990*/  ISETP.NE.AND P1, PT, R0, c[0x0][0x2b8], PT ;  /* 0x0000ae0000007a0c */ /* 0x000fe40003f25270 */
[----:B------:R-:W-:Y:S03]  /*119a0*/  SHF.L.U64.HI R6, R244, 0x1, R245 ;  /* 0x00000001f4067819 */ /* 0x000fe600000102f5 */
[----:B------:R-:W4:Y:S04]  /*119b0*/  LDL R231, [R1+0x20] ;  /* 0x0000200001e77983 */ /* 0x000f280000100800 */
[----:B------:R-:W5:Y:S06]  /*119c0*/  LDL.64 R232, [R1+0x10] ;  /* 0x0000100001e87983 */ /* 0x000f6c0000100a00 */
[----:B------:R-:W4:Y:S01]  /*119d0*/  LDL R230, [R1+0xc] ;  /* 0x00000c0001e67983 */ /* 0x000f220000100800 */
[----:B--2---:R-:W-:Y:S05]  /*119e0*/  IMAD R2, R240, 0x50, R234 ;  /* 0x00000050f0027824 */ /* 0x004fea00078e02ea */
[----:B------:R-:W-:Y:S05]  /*119f0*/  IADD3 R2, R2, -0x50, R251 ;  /* 0xffffffb002027810 */ /* 0x000fea0007ffe0fb */
[----:B------:R-:W-:Y:S04]  /*11a00*/  @P1 IMAD.HI.U32 R3, R2, c[0x0][0x2bc], RZ ;  /* 0x0000af0002031a27 */ /* 0x000fe800078e00ff */
[----:B------:R-:W-:Y:S01]  /*11a10*/  IMAD.MOV.U32 R0, RZ, RZ, R2 ;  /* 0x000000ffff007224 */ /* 0x000fe200078e0002 */
[----:B------:R-:W-:Y:S04]  /*11a20*/  @P1 SHF.R.U32.HI R0, RZ, c[0x0][0x2c0], R3 ;  /* 0x0000b000ff001a19 */ /* 0x000fe80000011603 */
[C---:B---3--:R-:W-:Y:S01]  /*11a30*/  @!P0 IADD3 R3, P1, R0.reuse, R236, RZ ;  /* 0x000000ec00038210 */ /* 0x048fe20007f3e0ff */
[----:B------:R-:W-:Y:S03]  /*11a40*/  IMAD.MOV R4, RZ, RZ, -R0 ;  /* 0x000000ffff047224 */ /* 0x000fe600078e0a00 */
[----:B----4-:R-:W-:Y:S01]  /*11a50*/  @!P0 LEA.HI.X.SX32 R0, R0, R231, 0x1, P1 ;  /* 0x000000e700008211 */ /* 0x010fe200008f0eff */
[----:B------:R-:W-:Y:S01]  /*11a60*/  IMAD R241, R4, c[0x0][0x2b8], R2 ;  /* 0x0000ae0004f17a24 */ /* 0x000fe200078e0202 */
[C---:B------:R-:W-:Y:S04]  /*11a70*/  @!P0 LEA R2, P1, R3.reuse, c[0x0][0x2a0], 0x2 ;  /* 0x0000a80003028a11 */ /* 0x040fe800078210ff */
[----:B------:R-:W-:Y:S02]  /*11a80*/  @!P0 LEA.HI.X R3, R3, c[0x0][0x2a4], R0, 0x2, P1 ;  /* 0x0000a90003038a11 */ /* 0x000fe400008f1400 */
        /* <DEDUP_REMOVED lines=9> */
[----:B-----5:R-:W-:Y:S03]  /*11b20*/  IADD3 R2, P0, R232, R2, RZ ;  /* 0x00000002e8027210 */ /* 0x020fe60007f1e0ff */
[----:B------:R-:W-:Y:S05]  /*11b30*/  IMAD R0, R235, c[0x0][0x1f4], R0 ;  /* 0x00007d00eb007a24 */ /* 0x000fea00078e0200 */
[----:B------:R-:W-:Y:S02]  /*11b40*/  IADD3.X R3, R230, R3, R0, P0, !PT ;  /* 0x00000003e6037210 */ /* 0x000fe400007fe400 */
[C---:B------:R-:W-:Y:S04]  /*11b50*/  LEA R0, P0, R2.reuse, c[0x0][0x1c8], 0x1 ;  /* 0x0000720002007a11 */ /* 0x040fe800078008ff */
[----:B------:R-:W-:Y:S01]  /*11b60*/  LEA.HI.X R4, R2, c[0x0][0x1cc], R3, 0x1, P0 ;  /* 0x0000730002047a11 */ /* 0x000fe200000f0c03 */
[----:B------:R-:W-:-:S06]  /*11b70*/  BRA.DIV ~URZ, `(.L_x_340) ;  /* 0x00007d127f007947 */ /* 0x000fcc000b800000 */
[----:B------:R1:W2:Y:S02]  /*11b80*/  SHFL.IDX PT, R7, R4, RZ, 0x181f ;  /* 0x00181fff04077589 */ /* 0x0002a400000e0000 */
.L_x_431:
[----:B------:R-:W-:-:S05]  /*11b90*/  BRA.DIV ~URZ, `(.L_x_341) ;  /* 0x00007d627f007947 */ /* 0x000fca000b800000 */
[----:B------:R-:W3:Y:S01]  /*11ba0*/  SHFL.IDX PT, R3, R0, RZ, 0x181f ;  /* 0x00181fff00037589 */ /* 0x000ee200000e0000 */
[C---:B------:R-:W-:Y:S02]  /*11bb0*/  IADD3 R2, -R207.reuse, 0x10, RZ ;  /* 0x00000010cf027810 */ /* 0x040fe40007ffe1ff */
[----:B------:R-:W-:Y:S02]  /*11bc0*/  ISETP.NE.U32.AND P2, PT, R207, RZ, PT ;  /* 0x000000ffcf00720c */ /* 0x000fe40003f45070 */
[----:B------:R-:W-:Y:S04]  /*11bd0*/  LOP3.LUT R2, R2, 0xf, RZ, 0xc0, !PT ;  /* 0x0000000f02027812 */ /* 0x000fe800078ec0ff */
[C-C-:B---3--:R-:W-:Y:S02]  /*11be0*/  IADD3 R8, P1, P0, R2.reuse, R3, R5.reuse ;  /* 0x0000000302087210 */ /* 0x148fe4000783e005 */
[----:B------:R-:W3:Y:S02]  /*11bf0*/  SHFL.IDX PT, R3, R0, 0x1, 0x181f ;  /* 0x00381f0000037f89 */ /* 0x000ee400000e0000 */
[--C-:B--2---:R-:W-:Y:S02]  /*11c00*/  IADD3.X R9, RZ, R7, R6.reuse, P1, P0 ;  /* 0x00000007ff097210 */ /* 0x104fe40000fe0406 */
[----:B------:R-:W2:Y:S04]  /*11c10*/  SHFL.IDX PT, R7, R4, 0x1, 0x181f ;  /* 0x00381f0004077f89 */ /* 0x000ea800000e0000 */
[----:B------:R3:W-:Y:S02]  /*11c20*/  LDGSTS.E.BYPASS.LTC128B.128.ZFILL [R209+0x2900], [R8.64], P2 ;  /* 0x0290000008d17fae */ /* 0x0007e40009141d48 */
        /* <DEDUP_REMOVED lines=9> */
[----:B------:R4:W-:Y:S04]  /*11cc0*/  LDGSTS.E.BYPASS.LTC128B.128.ZFILL [R209+0x3900], [R8.64], P2 ;  /* 0x0390000008d17fae */ /* 0x0009e80009141d48 */
[----:B-1----:R-:W1:Y:S04]  /*11cd0*/  SHFL.IDX PT, R4, R4, 0x4, 0x181f ;  /* 0x00981f0004047f89 */ /* 0x002e6800000e0000 */
[----:B------:R-:W1:Y:S01]  /*11ce0*/  SHFL.IDX PT, R0, R0, 0x4, 0x181f ;  /* 0x00981f0000007f89 */ /* 0x000e6200000e0000 */
[----:B---3--:R-:W-:Y:S04]  /*11cf0*/  IADD3 R2, P1, P0, R2, R3, R5 ;  /* 0x0000000302027210 */ /* 0x008fe8000783e005 */
[----:B--2---:R-:W-:Y:S05]  /*11d00*/  IADD3.X R3, RZ, R7, R6, P1, P0 ;  /* 0x00000007ff037210 */ /* 0x004fea0000fe0406 */
[----:B------:R4:W-:Y:S04]  /*11d10*/  LDGSTS.E.BYPASS.LTC128B.128.ZFILL [R209+0x4100], [R2.64], P2 ;  /* 0x0410000002d17fae */ /* 0x0009e80009141d48 */
.L_x_432:
[C---:B----4-:R-:W-:Y:S02]  /*11d20*/  IADD3 R2, -R207.reuse, 0x10, RZ ;  /* 0x00000010cf027810 */ /* 0x050fe40007ffe1ff */
        /* <DEDUP_REMOVED lines=8> */
.L_x_339:
[----:B--234-:R-:W-:Y:S05]  /*11db0*/  BSYNC B0 ;  /* 0x0000000000007941 */ /* 0x01cfea0003800000 */
.L_x_338:
        /* <DEDUP_REMOVED lines=82> */
[----:B------:R-:W1:Y:S02]  /*122e0*/  SHFL.BFLY PT, R0, R4, 0x2, 0x1f ;  /* 0x0c401f0004007f89 */ /* 0x000e6400000e0000 */
[----:B-1----:R-:W-:Y:S05]  /*122f0*/  FMNMX.FTZ R0, R4, R0, !PT ;  /* 0x0000000004007209 */ /* 0x002fea0007810000 */
[----:B------:R-:W1:Y:S02]  /*12300*/  SHFL.BFLY PT, R2, R0, 0x1, 0x1f ;  /* 0x0c201f0000027f89 */ /* 0x000e6400000e0000 */
[----:B-1----:R-:W-:Y:S02]  /*12310*/  FMNMX.FTZ R71, R0, R2, !PT ;  /* 0x0000000200477209 */ /* 0x002fe40007810000 */
        /* <DEDUP_REMOVED lines=10> */
[----:B------:R1:W2:Y:S02]  /*123c0*/  SHFL.BFLY PT, R0, R4, 0x1, 0x1f ;  /* 0x0c201f0004007f89 */ /* 0x0002a400000e0000 */
.L_x_433:
[C---:B------:R-:W-:Y:S01]  /*123d0*/  FMUL.FTZ R2, R71.reuse, c[0x0][0x2d0] ;  /* 0x0000b40047027a20 */ /* 0x040fe20000410000 */
[----:B--2---:R-:W-:Y:S01]  /*123e0*/  FMNMX.FTZ R68, R0, R4, !PT ;  /* 0x0000000400447209 */ /* 0x004fe20007810000 */
[----:B------:R-:W-:Y:S01]  /*123f0*/  FADD.FTZ R0, -R71, R89 ;  /* 0x0000005947007221 */ /* 0x000fe20000010100 */
[----:B------:R-:W-:Y:S01]  /*12400*/  WARPSYNC 0xffffffff ;  /* 0xffffffff00007948 */ /* 0x000fe20003800000 */
[--C-:B------:R-:W-:Y:S01]  /*12410*/  FFMA.FTZ R3, R217, c[0x0][0x2d0], -R2.reuse ;  /* 0x0000b400d9037a23 */ /* 0x100fe20000010802 */
[----:B------:R-:W-:Y:S01]  /*12420*/  LDSM.16.MT88.4 R52, [R193] ;  /* 0x00000000c134783b */ /* 0x000fe20000004200 */
[----:B------:R-:W-:Y:S01]  /*12430*/  FMUL.FTZ R0, R0, c[0x0][0x2d0] ;  /* 0x0000b40000007a20 */ /* 0x000fe20000410000 */
[----:B------:R-:W-:Y:S01]  /*12440*/  ISETP.GT.AND P0, PT, R240, R252, PT ;  /* 0x000000fcf000720c */ /* 0x000fe20003f04270 */
[--C-:B-1----:R-:W-:Y:S02]  /*12450*/  FFMA.FTZ R4, R215, c[0x0][0x2d0], -R2.reuse ;  /* 0x0000b400d7047a23 */ /* 0x102fe40000010802 */
[----:B------:R-:W-:Y:S01]  /*12460*/  MUFU.EX2 R65, R0 ;  /* 0x0000000000417308 */ /* 0x000fe20000000800 */
[--C-:B------:R-:W-:Y:S02]  /*12470*/  FFMA.FTZ R180, R38, c[0x0][0x2d0], -R2.reuse ;  /* 0x0000b40026b47a23 */ /* 0x100fe40000010802 */
[--C-:B------:R-:W-:Y:S01]  /*12480*/  FFMA.FTZ R183, R161, c[0x0][0x2d0], -R2.reuse ;  /* 0x0000b400a1b77a23 */ /* 0x100fe20000010802 */
[----:B------:R-:W-:Y:S01]  /*12490*/  LDSM.16.MT88.4 R80, [R195] ;  /* 0x00000000c350783b */ /* 0x000fe20000004200 */
[--C-:B------:R-:W-:Y:S02]  /*124a0*/  FFMA.FTZ R182, R160, c[0x0][0x2d0], -R2.reuse ;  /* 0x0000b400a0b67a23 */ /* 0x100fe40000010802 */
[--C-:B------:R-:W-:Y:S02]  /*124b0*/  FFMA.FTZ R181, R40, c[0x0][0x2d0], -R2.reuse ;  /* 0x0000b40028b57a23 */ /* 0x100fe40000010802 */
[--C-:B------:R-:W-:Y:S01]  /*124c0*/  FFMA.FTZ R231, R20, c[0x0][0x2d0], -R2.reuse ;  /* 0x0000b40014e77a23 */ /* 0x100fe20000010802 */
[----:B------:R-:W-:Y:S01]  /*124d0*/  MUFU.EX2 R3, R3 ;  /* 0x0000000300037308 */ /* 0x000fe20000000800 */
[--C-:B------:R-:W-:Y:S02]  /*124e0*/  FFMA.FTZ R6, R186, c[0x0][0x2d0], -R2.reuse ;  /* 0x0000b400ba067a23 */ /* 0x100fe40000010802 */
[--C-:B------:R-:W-:Y:S02]  /*124f0*/  FFMA.FTZ R7, R185, c[0x0][0x2d0], -R2.reuse ;  /* 0x0000b400b9077a23 */ /* 0x100fe40000010802 */
        /* <DEDUP_REMOVED lines=12> */
[----:B------:R-:W-:Y:S05]  /*125c0*/  FFMA.FTZ R238, R10, c[0x0][0x2d0], -R2 ;  /* 0x0000b4000aee7a23 */ /* 0x000fea0000010802 */
[----:B------:R-:W-:Y:S10]  /*125d0*/  MUFU.EX2 R2, R4 ;  /* 0x0000000400027308 */ /* 0x000ff40000000800 */
[----:B------:R-:W1:Y:S02]  /*125e0*/  MUFU.EX2 R10, R6 ;  /* 0x00000006000a7308 */ /* 0x000e640000000800 */
[----:B-1----:R-:W-:Y:S01]  /*125f0*/  F2FP.BF16.PACK_AB R74, R9, R10 ;  /* 0x0000000a094a723e */ /* 0x002fe200000010ff */
[----:B------:R-:W-:Y:S01]  /*12600*/  FFMA.FTZ R0, R65, R239, R2 ;  /* 0x000000ef41007223 */ /* 0x000fe20000010002 */
[C---:B------:R-:W-:Y:S01]  /*12610*/  F2FP.BF16.PACK_AB R72, R3.reuse, R2 ;  /* 0x000000020348723e */ /* 0x040fe200000010ff */
[C---:B------:R-:W-:Y:S02]  /*12620*/  FMUL.FTZ R2, R70.reuse, c[0x0][0x2d0] ;  /* 0x0000b40046027a20 */ /* 0x040fe40000410000 */
[----:B------:R-:W-:Y:S02]  /*12630*/  FADD.FTZ R8, R3, R0 ;  /* 0x0000000003087221 */ /* 0x000fe40000010000 */
[----:B------:R-:W-:Y:S02]  /*12640*/  FADD.FTZ R0, -R70, R90 ;  /* 0x0000005a46007221 */ /* 0x000fe40000010100 */
[----:B------:R-:W-:Y:S01]  /*12650*/  MUFU.EX2 R90, R185 ;  /* 0x000000b9005a7308 */ /* 0x000fe20000000800 */
[--C-:B------:R-:W-:Y:S02]  /*12660*/  FFMA.FTZ R5, R220, c[0x0][0x2d0], -R2.reuse ;  /* 0x0000b400dc057a23 */ /* 0x100fe40000010802 */
[----:B------:R-:W-:Y:S02]  /*12670*/  FMUL.FTZ R0, R0, c[0x0][0x2d0] ;  /* 0x0000b40000007a20 */ /* 0x000fe40000410000 */
[--C-:B------:R-:W-:Y:S02]  /*12680*/  FFMA.FTZ R20, R211, c[0x0][0x2d0], -R2.reuse ;  /* 0x0000b400d3147a23 */ /* 0x100fe40000010802 */
[--C-:B------:R-:W-:Y:S02]  /*12690*/  FFMA.FTZ R217, R37, c[0x0][0x2d0], -R2.reuse ;  /* 0x0000b40025d97a23 */ /* 0x100fe40000010802 */
[C---:B------:R-:W-:Y:S01]  /*126a0*/  FMUL.FTZ R48, R65.reuse, R148 ;  /* 0x0000009441307220 */ /* 0x040fe20000410000 */
[----:B------:R-:W-:Y:S01]  /*126b0*/  MUFU.EX2 R3, R0 ;  /* 0x0000000000037308 */ /* 0x000fe20000000800 */
[----:B------:R-:W-:Y:S02]  /*126c0*/  FMUL.FTZ R49, R65, R149 ;  /* 0x0000009541317220 */ /* 0x000fe40000410000 */
[--C-:B------:R-:W-:Y:S02]  /*126d0*/  FFMA.FTZ R32, R210, c[0x0][0x2d0], -R2.reuse ;  /* 0x0000b400d2207a23 */ /* 0x100fe40000010802 */
[--C-:B------:R-:W-:Y:S02]  /*126e0*/  FFMA.FTZ R170, R189, c[0x0][0x2d0], -R2.reuse ;  /* 0x0000b400bdaa7a23 */ /* 0x100fe40000010802 */
[--C-:B------:R-:W-:Y:S02]  /*126f0*/  FFMA.FTZ R220, R23, c[0x0][0x2d0], -R2.reuse ;  /* 0x0000b40017dc7a23 */ /* 0x100fe40000010802 */
[--C-:B------:R-:W-:Y:S01]  /*12700*/  FFMA.FTZ R4, R221, c[0x0][0x2d0], -R2.reuse ;  /* 0x0000b400dd047a23 */ /* 0x100fe20000010802 */
[----:B------:R-:W1:Y:S01]  /*12710*/  MUFU.EX2 R5, R5 ;  /* 0x0000000500057308 */ /* 0x000e620000000800 */
[--C-:B------:R-:W-:Y:S02]  /*12720*/  FFMA.FTZ R166, R166, c[0x0][0x2d0], -R2.reuse ;  /* 0x0000b400a6a67a23 */ /* 0x100fe40000010802 */
        /* <DEDUP_REMOVED lines=11> */
[----:B------:R-:W-:Y:S02]  /*127e0*/  FFMA.FTZ R242, R12, c[0x0][0x2d0], -R2 ;  /* 0x0000b4000cf27a23 */ /* 0x000fe40000010802 */
[----:B------:R-:W2:Y:S01]  /*127f0*/  MUFU.EX2 R2, R4 ;  /* 0x0000000400027308 */ /* 0x000ea20000000800 */
[C---:B-1----:R-:W-:Y:S02]  /*12800*/  FFMA.FTZ R0, R3.reuse, R243, R5 ;  /* 0x000000f303007223 */ /* 0x042fe40000010005 */
[C---:B------:R-:W-:Y:S02]  /*12810*/  FMUL.FTZ R50, R3.reuse, R150 ;  /* 0x0000009603327220 */ /* 0x040fe40000410000 */
[----:B------:R-:W-:Y:S02]  /*12820*/  FMUL.FTZ R51, R3, R151 ;  /* 0x0000009703337220 */ /* 0x000fe40000410000 */
[----:B------:R-:W-:Y:S01]  /*12830*/  LDSM.16.MT88.4 R148, [R193+0x2000] ;  /* 0x00200000c194783b */ /* 0x000fe20000004200 */
[C---:B--2---:R-:W-:Y:S01]  /*12840*/  FADD.FTZ R33, R2.reuse, R0 ;  /* 0x0000000002217221 */ /* 0x044fe20000010000 */
[----:B------:R-:W-:Y:S01]  /*12850*/  F2FP.BF16.PACK_AB R73, R2, R5 ;  /* 0x000000050249723e */ /* 0x000fe200000010ff */
[C---:B------:R-:W-:Y:S02]  /*12860*/  FADD.FTZ R0, -R69.reuse, R91 ;  /* 0x0000005b45007221 */ /* 0x040fe40000010100 */
[----:B------:R-:W-:Y:S01]  /*12870*/  MUFU.EX2 R91, R186 ;  /* 0x000000ba005b7308 */ /* 0x000fe20000000800 */
[----:B------:R-:W-:Y:S02]  /*12880*/  FMUL.FTZ R4, R69, c[0x0][0x2d0] ;  /* 0x0000b40045047a20 */ /* 0x000fe40000410000 */
[----:B------:R-:W-:Y:S02]  /*12890*/  FMUL.FTZ R0, R0, c[0x0][0x2d0] ;  /* 0x0000b40000007a20 */ /* 0x000fe40000410000 */
[--C-:B------:R-:W-:Y:S02]  /*128a0*/  FFMA.FTZ R189, R36, c[0x0][0x2d0], -R4.reuse ;  /* 0x0000b40024bd7a23 */ /* 0x100fe40000010804 */
[--C-:B------:R-:W-:Y:S02]  /*128b0*/  FFMA.FTZ R5, R224, c[0x0][0x2d0], -R4.reuse ;  /* 0x0000b400e0057a23 */ /* 0x100fe40000010804 */
[--C-:B------:R-:W-:Y:S01]  /*128c0*/  FFMA.FTZ R6, R225, c[0x0][0x2d0], -R4.reuse ;  /* 0x0000b400e1067a23 */ /* 0x100fe20000010804 */
[----:B------:R1:W-:Y:S01]  /*128d0*/  MUFU.EX2 R2, R0 ;  /* 0x0000000000027308 */ /* 0x0003e20000000800 */
[--C-:B------:R-:W-:Y:S02]  /*128e0*/  FFMA.FTZ R19, R223, c[0x0][0x2d0], -R4.reuse ;  /* 0x0000b400df137a23 */ /* 0x100fe40000010804 */
[--C-:B------:R-:W-:Y:S02]  /*128f0*/  FFMA.FTZ R18, R222, c[0x0][0x2d0], -R4.reuse ;  /* 0x0000b400de127a23 */ /* 0x100fe40000010804 */
[--C-:B------:R-:W-:Y:S02]  /*12900*/  FFMA.FTZ R64, R190, c[0x0][0x2d0], -R4.reuse ;  /* 0x0000b400be407a23 */ /* 0x100fe40000010804 */
[--C-:B------:R-:W-:Y:S02]  /*12910*/  FFMA.FTZ R190, R39, c[0x0][0x2d0], -R4.reuse ;  /* 0x0000b40027be7a23 */ /* 0x100fe40000010804 */
[----:B------:R-:W-:Y:S01]  /*12920*/  LDSM.16.MT88.4 R36, [R196] ;  /* 0x00000000c424783b */ /* 0x000fe20000004200 */
[----:B------:R2:W-:Y:S01]  /*12930*/  MUFU.EX2 R23, R5 ;  /* 0x0000000500177308 */ /* 0x0005e20000000800 */
[--C-:B------:R-:W-:Y:S02]  /*12940*/  FFMA.FTZ R223, R22, c[0x0][0x2d0], -R4.reuse ;  /* 0x0000b40016df7a23 */ /* 0x100fe40000010804 */
[--C-:B------:R-:W-:Y:S02]  /*12950*/  FFMA.FTZ R160, R216, c[0x0][0x2d0], -R4.reuse ;  /* 0x0000b400d8a07a23 */ /* 0x100fe40000010804 */
[--C-:B------:R-:W-:Y:S02]  /*12960*/  FFMA.FTZ R67, R212, c[0x0][0x2d0], -R4.reuse ;  /* 0x0000b400d4437a23 */ /* 0x100fe40000010804 */
[--C-:B------:R-:W-:Y:S02]  /*12970*/  FFMA.FTZ R66, R191, c[0x0][0x2d0], -R4.reuse ;  /* 0x0000b400bf427a23 */ /* 0x100fe40000010804 */
[--C-:B------:R-:W-:Y:S01]  /*12980*/  FFMA.FTZ R172, R178, c[0x0][0x2d0], -R4.reuse ;  /* 0x0000b400b2ac7a23 */ /* 0x100fe20000010804 */
[----:B------:R-:W3:Y:S01]  /*12990*/  MUFU.EX2 R22, R6 ;  /* 0x0000000600167308 */ /* 0x000ee20000000800 */
[--C-:B------:R-:W-:Y:S02]  /*129a0*/  FFMA.FTZ R176, R176, c[0x0][0x2d0], -R4.reuse ;  /* 0x0000b400b0b07a23 */ /* 0x100fe40000010804 */
[----:B------:R-:W-:Y:S02]  /*129b0*/  FFMA.FTZ R177, R163, c[0x0][0x2d0], -R4 ;  /* 0x0000b400a3b17a23 */ /* 0x000fe40000010804 */
[----:B-1----:R-:W-:Y:S02]  /*129c0*/  FADD.FTZ R0, -R68, R92 ;  /* 0x0000005c44007221 */ /* 0x002fe40000010100 */
[--C-:B------:R-:W-:Y:S02]  /*129d0*/  FFMA.FTZ R188, R162, c[0x0][0x2d0], -R4.reuse ;  /* 0x0000b400a2bc7a23 */ /* 0x100fe40000010804 */
[--C-:B------:R-:W-:Y:S01]  /*129e0*/  FFMA.FTZ R191, R44, c[0x0][0x2d0], -R4.reuse ;  /* 0x0000b4002cbf7a23 */ /* 0x100fe20000010804 */
[----:B------:R-:W-:Y:S01]  /*129f0*/  MUFU.EX2 R243, R64 ;  /* 0x0000004000f37308 */ /* 0x000fe20000000800 */
[--C-:B------:R-:W-:Y:S02]  /*12a00*/  FFMA.FTZ R178, R31, c[0x0][0x2d0], -R4.reuse ;  /* 0x0000b4001fb27a23 */ /* 0x100fe40000010804 */
[--C-:B------:R-:W-:Y:S02]  /*12a10*/  FFMA.FTZ R222, R24, c[0x0][0x2d0], -R4.reuse ;  /* 0x0000b40018de7a23 */ /* 0x100fe40000010804 */
[--C-:B------:R-:W-:Y:S02]  /*12a20*/  FFMA.FTZ R224, R17, c[0x0][0x2d0], -R4.reuse ;  /* 0x0000b40011e07a23 */ /* 0x100fe40000010804 */
[----:B------:R-:W-:Y:S02]  /*12a30*/  FFMA.FTZ R225, R14, c[0x0][0x2d0], -R4 ;  /* 0x0000b4000ee17a23 */ /* 0x000fe40000010804 */
[----:B------:R-:W-:Y:S01]  /*12a40*/  FMUL.FTZ R4, R68, c[0x0][0x2d0] ;  /* 0x0000b40044047a20 */ /* 0x000fe20000410000 */
[----:B------:R-:W-:Y:S01]  /*12a50*/  MUFU.EX2 R186, R173 ;  /* 0x000000ad00ba7308 */ /* 0x000fe20000000800 */
[----:B------:R-:W-:Y:S02]  /*12a60*/  FMUL.FTZ R0, R0, c[0x0][0x2d0] ;  /* 0x0000b40000007a20 */ /* 0x000fe40000410000 */
[--C-:B--2---:R-:W-:Y:S01]  /*12a70*/  FFMA.FTZ R5, R226, c[0x0][0x2d0], -R4.reuse ;  /* 0x0000b400e2057a23 */ /* 0x104fe20000010804 */
[----:B---3--:R-:W-:Y:S01]  /*12a80*/  F2FP.BF16.PACK_AB R76, R22, R23 ;  /* 0x00000017164c723e */ /* 0x008fe200000010ff */
[--C-:B------:R-:W-:Y:S02]  /*12a90*/  FFMA.FTZ R216, R34, c[0x0][0x2d0], -R4.reuse ;  /* 0x0000b40022d87a23 */ /* 0x100fe40000010804 */
[--C-:B------:R-:W-:Y:S02]  /*12aa0*/  FFMA.FTZ R226, R21, c[0x0][0x2d0], -R4.reuse ;  /* 0x0000b40015e27a23 */ /* 0x100fe40000010804 */
[C---:B------:R-:W-:Y:S01]  /*12ab0*/  FMUL.FTZ R60, R2.reuse, R96 ;  /* 0x00000060023c7220 */ /* 0x040fe20000410000 */
[----:B------:R-:W1:Y:S01]  /*12ac0*/  MUFU.EX2 R0, R0 ;  /* 0x0000000000007308 */ /* 0x000e620000000800 */
[----:B------:R-:W-:Y:S02]  /*12ad0*/  FMUL.FTZ R61, R2, R97 ;  /* 0x00000061023d7220 */ /* 0x000fe40000410000 */
[--C-:B------:R-:W-:Y:S02]  /*12ae0*/  FFMA.FTZ R7, R227, c[0x0][0x2d0], -R4.reuse ;  /* 0x0000b400e3077a23 */ /* 0x100fe40000010804 */
[--C-:B------:R-:W-:Y:S02]  /*12af0*/  FFMA.FTZ R162, R218, c[0x0][0x2d0], -R4.reuse ;  /* 0x0000b400daa27a23 */ /* 0x100fe40000010804 */
[--C-:B------:R-:W-:Y:S02]  /*12b00*/  FFMA.FTZ R164, R213, c[0x0][0x2d0], -R4.reuse ;  /* 0x0000b400d5a47a23 */ /* 0x100fe40000010804 */
[--C-:B------:R-:W-:Y:S01]  /*12b10*/  FFMA.FTZ R207, R46, c[0x0][0x2d0], -R4.reuse ;  /* 0x0000b4002ecf7a23 */ /* 0x100fe20000010804 */
[----:B------:R-:W2:Y:S01]  /*12b20*/  MUFU.EX2 R34, R5 ;  /* 0x0000000500227308 */ /* 0x000ea20000000800 */
[--C-:B------:R-:W-:Y:S02]  /*12b30*/  FFMA.FTZ R213, R43, c[0x0][0x2d0], -R4.reuse ;  /* 0x0000b4002bd57a23 */ /* 0x100fe40000010804 */
[--C-:B------:R-:W-:Y:S02]  /*12b40*/  FFMA.FTZ R218, R27, c[0x0][0x2d0], -R4.reuse ;  /* 0x0000b4001bda7a23 */ /* 0x100fe40000010804 */
[----:B------:R-:W-:Y:S02]  /*12b50*/  FFMA.FTZ R227, R15, c[0x0][0x2d0], -R4 ;  /* 0x0000b4000fe37a23 */ /* 0x000fe40000010804 */
[----:B------:R-:W-:Y:S02]  /*12b60*/  FADD.FTZ R6, R10, R8 ;  /* 0x000000080a067221 */ /* 0x000fe40000010000 */
[--C-:B------:R-:W-:Y:S01]  /*12b70*/  FFMA.FTZ R17, R229, c[0x0][0x2d0], -R4.reuse ;  /* 0x0000b400e5117a23 */ /* 0x100fe20000010804 */
[----:B------:R-:W-:Y:S01]  /*12b80*/  MUFU.EX2 R185, R164 ;  /* 0x000000a400b97308 */ /* 0x000fe20000000800 */
[--C-:B------:R-:W-:Y:S02]  /*12b90*/  FFMA.FTZ R16, R228, c[0x0][0x2d0], -R4.reuse ;  /* 0x0000b400e4107a23 */ /* 0x100fe40000010804 */
[----:B------:R-:W-:Y:S02]  /*12ba0*/  FFMA.FTZ R163, R219, c[0x0][0x2d0], -R4 ;  /* 0x0000b400dba37a23 */ /* 0x000fe40000010804 */
[C---:B-1----:R-:W-:Y:S02]  /*12bb0*/  FMUL.FTZ R46, R0.reuse, R106 ;  /* 0x0000006a002e7220 */ /* 0x042fe40000410000 */
[C---:B------:R-:W-:Y:S02]  /*12bc0*/  FMUL.FTZ R47, R0.reuse, R107 ;  /* 0x0000006b002f7220 */ /* 0x040fe40000410000 */
[C---:B------:R-:W-:Y:S01]  /*12bd0*/  FMUL.FTZ R62, R0.reuse, R98 ;  /* 0x00000062003e7220 */ /* 0x040fe20000410000 */
[----:B------:R-:W-:Y:S01]  /*12be0*/  MUFU.EX2 R229, R166 ;  /* 0x000000a600e57308 */ /* 0x000fe20000000800 */
[C---:B------:R-:W-:Y:S02]  /*12bf0*/  FMUL.FTZ R63, R0.reuse, R99 ;  /* 0x00000063003f7220 */ /* 0x040fe40000410000 */
[C---:B------:R-:W-:Y:S01]  /*12c00*/  FMUL.FTZ R10, R0.reuse, R126 ;  /* 0x0000007e000a7220 */ /* 0x040fe20000410000 */
[----:B------:R-:W-:Y:S01]  /*12c10*/  LDSM.16.MT88.4 R96, [R192+0x800] ;  /* 0x00080000c060783b */ /* 0x000fe20000004200 */
[C---:B------:R-:W-:Y:S02]  /*12c20*/  FMUL.FTZ R11, R0.reuse, R127 ;  /* 0x0000007f000b7220 */ /* 0x040fe40000410000 */
[C---:B------:R-:W-:Y:S02]  /*12c30*/  FMUL.FTZ R14, R0.reuse, R122 ;  /* 0x0000007a000e7220 */ /* 0x040fe40000410000 */
[C---:B------:R-:W-:Y:S01]  /*12c40*/  FMUL.FTZ R15, R0.reuse, R123 ;  /* 0x0000007b000f7220 */ /* 0x040fe20000410000 */
[----:B------:R-:W-:Y:S01]  /*12c50*/  MUFU.EX2 R127, R66 ;  /* 0x00000042007f7308 */ /* 0x000fe20000000800 */
[C---:B------:R-:W-:Y:S02]  /*12c60*/  FMUL.FTZ R26, R0.reuse, R118 ;  /* 0x00000076001a7220 */ /* 0x040fe40000410000 */
[C---:B------:R-:W-:Y:S02]  /*12c70*/  FMUL.FTZ R27, R0.reuse, R119 ;  /* 0x00000077001b7220 */ /* 0x040fe40000410000 */
[C---:B------:R-:W-:Y:S02]  /*12c80*/  FMUL.FTZ R30, R0.reuse, R114 ;  /* 0x00000072001e7220 */ /* 0x040fe40000410000 */
[C---:B------:R-:W-:Y:S02]  /*12c90*/  FMUL.FTZ R31, R0.reuse, R115 ;  /* 0x00000073001f7220 */ /* 0x040fe40000410000 */
[C---:B------:R-:W-:Y:S01]  /*12ca0*/  FMUL.FTZ R42, R0.reuse, R110 ;  /* 0x0000006e002a7220 */ /* 0x040fe20000410000 */
[----:B------:R-:W-:Y:S01]  /*12cb0*/  MUFU.EX2 R178, R178 ;  /* 0x000000b200b27308 */ /* 0x000fe20000000800 */
[C---:B------:R-:W-:Y:S02]  /*12cc0*/  FMUL.FTZ R43, R0.reuse, R111 ;  /* 0x0000006f002b7220 */ /* 0x040fe40000410000 */
[C---:B------:R-:W-:Y:S02]  /*12cd0*/  FMUL.FTZ R58, R0.reuse, R102 ;  /* 0x00000066003a7220 */ /* 0x040fe40000410000 */
[C---:B------:R-:W-:Y:S02]  /*12ce0*/  FMUL.FTZ R59, R0.reuse, R103 ;  /* 0x00000067003b7220 */ /* 0x040fe40000410000 */
[----:B--2---:R-:W-:Y:S02]  /*12cf0*/  FFMA.FTZ R92, R0, R247, R34 ;  /* 0x000000f7005c7223 */ /* 0x004fe40000010022 */
[--C-:B------:R-:W-:Y:S01]  /*12d00*/  FFMA.FTZ R161, R214, c[0x0][0x2d0], -R4.reuse ;  /* 0x0000b400d6a17a23 */ /* 0x100fe20000010804 */
[----:B------:R1:W-:Y:S01]  /*12d10*/  MUFU.EX2 R0, R20 ;  /* 0x0000001400007308 */ /* 0x0003e20000000800 */
[--C-:B------:R-:W-:Y:S02]  /*12d20*/  FFMA.FTZ R184, R184, c[0x0][0x2d0], -R4.reuse ;  /* 0x0000b400b8b87a23 */ /* 0x100fe40000010804 */
[--C-:B------:R-:W-:Y:S02]  /*12d30*/  FFMA.FTZ R179, R179, c[0x0][0x2d0], -R4.reuse ;  /* 0x0000b400b3b37a23 */ /* 0x100fe40000010804 */
[--C-:B------:R-:W-:Y:S02]  /*12d40*/  FFMA.FTZ R171, R171, c[0x0][0x2d0], -R4.reuse ;  /* 0x0000b400abab7a23 */ /* 0x100fe40000010804 */
[--C-:B------:R-:W-:Y:S02]  /*12d50*/  FFMA.FTZ R212, R45, c[0x0][0x2d0], -R4.reuse ;  /* 0x0000b4002dd47a23 */ /* 0x100fe40000010804 */
[--C-:B------:R-:W-:Y:S01]  /*12d60*/  FFMA.FTZ R214, R35, c[0x0][0x2d0], -R4.reuse ;  /* 0x0000b40023d67a23 */ /* 0x100fe20000010804 */
[----:B------:R-:W2:Y:S01]  /*12d70*/  MUFU.EX2 R102, R17 ;  /* 0x0000001100667308 */ /* 0x000ea20000000800 */
[----:B------:R-:W-:Y:S02]  /*12d80*/  FFMA.FTZ R219, R25, c[0x0][0x2d0], -R4 ;  /* 0x0000b40019db7a23 */ /* 0x000fe40000010804 */
[C---:B------:R-:W-:Y:S02]  /*12d90*/  FFMA.FTZ R4, R2.reuse, R246, R23 ;  /* 0x000000f602047223 */ /* 0x040fe40000010017 */
[----:B------:R-:W-:Y:S02]  /*12da0*/  FMUL.FTZ R57, R2, R101 ;  /* 0x0000006502397220 */ /* 0x000fe40000410000 */
[----:B------:R-:W-:Y:S02]  /*12db0*/  FADD.FTZ R101, R22, R4 ;  /* 0x0000000416657221 */ /* 0x000fe40000010000 */
[C---:B------:R-:W-:Y:S01]  /*12dc0*/  FMUL.FTZ R45, R2.reuse, R105 ;  /* 0x00000069022d7220 */ /* 0x040fe20000410000 */
[----:B------:R3:W-:Y:S01]  /*12dd0*/  MUFU.EX2 R103, R16 ;  /* 0x0000001000677308 */ /* 0x0007e20000000800 */
[C---:B------:R-:W-:Y:S02]  /*12de0*/  FMUL.FTZ R12, R2.reuse, R120 ;  /* 0x00000078020c7220 */ /* 0x040fe40000410000 */
[C---:B------:R-:W-:Y:S01]  /*12df0*/  FMUL.FTZ R44, R2.reuse, R104 ;  /* 0x00000068022c7220 */ /* 0x040fe20000410000 */
[----:B-1----:R-:W1:Y:S01]  /*12e00*/  LDSM.16.MT88.4 R20, [R192] ;  /* 0x00000000c014783b */ /* 0x002e620000004200 */
[----:B------:R-:W-:Y:S02]  /*12e10*/  FMUL.FTZ R13, R2, R121 ;  /* 0x00000079020d7220 */ /* 0x000fe40000410000 */
[----:B------:R-:W-:Y:S02]  /*12e20*/  FADD.FTZ R165, R9, R6 ;  /* 0x0000000609a57221 */ /* 0x000fe40000010000 */
[----:B------:R-:W-:Y:S01]  /*12e30*/  FMUL.FTZ R6, R3, R130 ;  /* 0x0000008203067220 */ /* 0x000fe20000410000 */
[----:B------:R-:W4:Y:S01]  /*12e40*/  MUFU.EX2 R105, R32 ;  /* 0x0000002000697308 */ /* 0x000f220000000800 */
[C---:B------:R-:W-:Y:S02]  /*12e50*/  FMUL.FTZ R4, R65.reuse, R128 ;  /* 0x0000008041047220 */ /* 0x040fe40000410000 */
[C---:B------:R-:W-:Y:S01]  /*12e60*/  FMUL.FTZ R5, R65.reuse, R129 ;  /* 0x0000008141057220 */ /* 0x040fe20000410000 */
[----:B--2---:R-:W-:Y:S01]  /*12e70*/  F2FP.BF16.PACK_AB R77, R102, R34 ;  /* 0x00000022664d723e */ /* 0x004fe200000010ff */
[C---:B------:R-:W-:Y:S02]  /*12e80*/  FMUL.FTZ R8, R2.reuse, R124 ;  /* 0x0000007c02087220 */ /* 0x040fe40000410000 */
[C---:B------:R-:W-:Y:S02]  /*12e90*/  FMUL.FTZ R9, R2.reuse, R125 ;  /* 0x0000007d02097220 */ /* 0x040fe40000410000 */
[----:B------:R-:W-:Y:S01]  /*12ea0*/  FMUL.FTZ R17, R65, R133 ;  /* 0x0000008541117220 */ /* 0x000fe20000410000 */
[----:B------:R-:W2:Y:S01]  /*12eb0*/  MUFU.EX2 R120, R7 ;  /* 0x0000000700787308 */ /* 0x000ea20000000800 */
[C---:B------:R-:W-:Y:S02]  /*12ec0*/  FMUL.FTZ R34, R3.reuse, R142 ;  /* 0x0000008e03227220 */ /* 0x040fe40000410000 */
[----:B------:R-:W-:Y:S02]  /*12ed0*/  FMUL.FTZ R35, R3, R143 ;  /* 0x0000008f03237220 */ /* 0x000fe40000410000 */
[C---:B---3--:R-:W-:Y:S02]  /*12ee0*/  FMUL.FTZ R16, R65.reuse, R132 ;  /* 0x0000008441107220 */ /* 0x048fe40000410000 */
[----:B------:R-:W-:Y:S02]  /*12ef0*/  FMUL.FTZ R56, R2, R100 ;  /* 0x0000006402387220 */ /* 0x000fe40000410000 */
[----:B------:R-:W-:Y:S01]  /*12f00*/  FADD.FTZ R100, R0, R33 ;  /* 0x0000002100647221 */ /* 0x000fe20000010000 */
[----:B------:R3:W-:Y:S01]  /*12f10*/  MUFU.EX2 R104, R19 ;  /* 0x0000001300687308 */ /* 0x0007e20000000800 */
[----:B------:R-:W-:Y:S02]  /*12f20*/  FMUL.FTZ R33, R65, R141 ;  /* 0x0000008d41217220 */ /* 0x000fe40000410000 */
[C---:B------:R-:W-:Y:S01]  /*12f30*/  FMUL.FTZ R40, R2.reuse, R108 ;  /* 0x0000006c02287220 */ /* 0x040fe20000410000 */
[----:B----4-:R-:W-:Y:S01]  /*12f40*/  F2FP.BF16.PACK_AB R75, R105, R0 ;  /* 0x00000000694b723e */ /* 0x010fe200000010ff */
[C---:B------:R-:W-:Y:S02]  /*12f50*/  FMUL.FTZ R32, R65.reuse, R140 ;  /* 0x0000008c41207220 */ /* 0x040fe40000410000 */
[----:B------:R-:W-:Y:S01]  /*12f60*/  LDSM.16.MT88.4 R140, [R196+0x2000] ;  /* 0x00200000c48c783b */ /* 0x000fe20000004200 */
[----:B------:R-:W-:Y:S02]  /*12f70*/  FMUL.FTZ R41, R2, R109 ;  /* 0x0000006d02297220 */ /* 0x000fe40000410000 */
[----:B------:R-:W4:Y:S01]  /*12f80*/  MUFU.EX2 R121, R18 ;  /* 0x0000001200797308 */ /* 0x000f220000000800 */
[----:B------:R-:W-:Y:S02]  /*12f90*/  FMUL.FTZ R64, R65, R156 ;  /* 0x0000009c41407220 */ /* 0x000fe40000410000 */
[C---:B------:R-:W-:Y:S01]  /*12fa0*/  FMUL.FTZ R66, R3.reuse, R158 ;  /* 0x0000009e03427220 */ /* 0x040fe20000410000 */
[----:B--2---:R-:W-:Y:S01]  /*12fb0*/  F2FP.BF16.PACK_AB R79, R120, R103 ;  /* 0x00000067784f723e */ /* 0x004fe200000010ff */
[----:B------:R-:W-:Y:S02]  /*12fc0*/  FMUL.FTZ R7, R3, R131 ;  /* 0x0000008303077220 */ /* 0x000fe40000410000 */
[----:B------:R-:W-:Y:S02]  /*12fd0*/  FADD.FTZ R0, R89, R165 ;  /* 0x000000a559007221 */ /* 0x000fe40000010000 */
[C---:B------:R-:W-:Y:S01]  /*12fe0*/  FMUL.FTZ R24, R2.reuse, R116 ;  /* 0x0000007402187220 */ /* 0x040fe20000410000 */
[----:B------:R-:W-:Y:S01]  /*12ff0*/  MUFU.EX2 R111, R183 ;  /* 0x000000b7006f7308 */ /* 0x000fe20000000800 */
[C---:B------:R-:W-:Y:S01]  /*13000*/  FMUL.FTZ R25, R2.reuse, R117 ;  /* 0x0000007502197220 */ /* 0x040fe20000410000 */
[-C--:B-1----:R-:W-:Y:S05]  /*13010*/  HMMA.16816.F32.BF16 R4, R72, R20.reuse, R4 ;  /* 0x000000144804723c */ /* 0x082fea0000041804 */
[----:B---3--:R-:W-:Y:S02]  /*13020*/  FMUL.FTZ R19, R3, R135 ;  /* 0x0000008703137220 */ /* 0x008fe40000410000 */
[C---:B------:R-:W-:Y:S01]  /*13030*/  FMUL.FTZ R28, R2.reuse, R112 ;  /* 0x00000070021c7220 */ /* 0x040fe20000410000 */
[----:B------:R-:W-:Y:S01]  /*13040*/  MUFU.EX2 R109, R182 ;  /* 0x000000b6006d7308 */ /* 0x000fe20000000800 */
[----:B------:R-:W-:Y:S03]  /*13050*/  FMUL.FTZ R29, R2, R113 ;  /* 0x00000071021d7220 */ /* 0x000fe60000410000 */
[----:B----4-:R-:W-:Y:S01]  /*13060*/  F2FP.BF16.PACK_AB R78, R121, R104 ;  /* 0x00000068794e723e */ /* 0x010fe200000010ff */
[----:B------:R-:W-:Y:S02]  /*13070*/  FMUL.FTZ R18, R3, R134 ;  /* 0x0000008603127220 */ /* 0x000fe40000410000 */
[----:B------:R-:W-:Y:S03]  /*13080*/  LDSM.16.MT88.4 R132, [R192+0x2000] ;  /* 0x00200000c084783b */ /* 0x000fe60000004200 */
[----:B------:R-:W-:Y:S01]  /*13090*/  MUFU.EX2 R110, R181 ;  /* 0x000000b5006e7308 */ /* 0x000fe20000000800 */
[C---:B------:R-:W-:Y:S07]  /*130a0*/  HMMA.16816.F32.BF16 R8, R76.reuse, R20, R8 ;  /* 0x000000144c08723c */ /* 0x040fee0000041808 */
[C---:B------:R-:W-:Y:S01]  /*130b0*/  FMUL.FTZ R20, R65.reuse, R136 ;  /* 0x0000008841147220 */ /* 0x040fe20000410000 */
[-C--:B------:R-:W-:Y:S01]  /*130c0*/  HMMA.16816.F32.BF16 R12, R76, R22.reuse, R12 ;  /* 0x000000164c0c723c */ /* 0x080fe2000004180c */
[----:B------:R-:W-:Y:S03]  /*130d0*/  MUFU.EX2 R108, R180 ;  /* 0x000000b4006c7308 */ /* 0x000fe60000000800 */
[----:B------:R-:W-:Y:S04]  /*130e0*/  FMUL.FTZ R21, R65, R137 ;  /* 0x0000008941157220 */ /* 0x000fe80000410000 */
[C---:B------:R-:W-:Y:S03]  /*130f0*/  HMMA.16816.F32.BF16 R16, R72.reuse, R22, R16 ;  /* 0x000000164810723c */ /* 0x040fe60000041810 */
[----:B------:R-:W1:Y:S04]  /*13100*/  MUFU.EX2 R2, R187 ;  /* 0x000000bb00027308 */ /* 0x000e680000000800 */
[C---:B------:R-:W-:Y:S02]  /*13110*/  FMUL.FTZ R22, R3.reuse, R138 ;  /* 0x0000008a03167220 */ /* 0x040fe40000410000 */
[----:B------:R-:W-:Y:S04]  /*13120*/  FMUL.FTZ R23, R3, R139 ;  /* 0x0000008b03177220 */ /* 0x000fe80000410000 */
[----:B------:R-:W-:Y:S03]  /*13130*/  MUFU.EX2 R166, R212 ;  /* 0x000000d400a67308 */ /* 0x000fe60000000800 */
[-C--:B------:R-:W-:Y:S07]  /*13140*/  HMMA.16816.F32.BF16 R20, R72, R36.reuse, R20 ;  /* 0x000000244814723c */ /* 0x080fee0000041814 */
[----:B------:R-:W-:Y:S01]  /*13150*/  MUFU.EX2 R165, R213 ;  /* 0x000000d500a57308 */ /* 0x000fe20000000800 */
[C---:B------:R-:W-:Y:S04]  /*13160*/  HMMA.16816.F32.BF16 R24, R76.reuse, R36, R24 ;  /* 0x000000244c18723c */ /* 0x040fe80000041818 */
[----:B-1----:R-:W-:Y:S03]  /*13170*/  FADD.FTZ R0, R2, R0 ;  /* 0x0000000002007221 */ /* 0x002fe60000010000 */
[C---:B------:R-:W-:Y:S01]  /*13180*/  FMUL.FTZ R36, R65.reuse, R144 ;  /* 0x0000009041247220 */ /* 0x040fe20000410000 */
[-C--:B------:R-:W-:Y:S01]  /*13190*/  HMMA.16816.F32.BF16 R28, R76, R38.reuse, R28 ;  /* 0x000000264c1c723c */ /* 0x080fe2000004181c */
[----:B------:R-:W-:Y:S03]  /*131a0*/  MUFU.EX2 R164, R214 ;  /* 0x000000d600a47308 */ /* 0x000fe60000000800 */
[----:B------:R-:W-:Y:S02]  /*131b0*/  FMUL.FTZ R37, R65, R145 ;  /* 0x0000009141257220 */ /* 0x000fe40000410000 */
[----:B------:R-:W-:Y:S02]  /*131c0*/  FADD.FTZ R0, R91, R0 ;  /* 0x000000005b007221 */ /* 0x000fe40000010000 */
[C---:B------:R-:W-:Y:S03]  /*131d0*/  HMMA.16816.F32.BF16 R32, R72.reuse, R38, R32 ;  /* 0x000000264820723c */ /* 0x040fe60000041820 */
[----:B------:R1:W-:Y:S01]  /*131e0*/  MUFU.EX2 R124, R67 ;  /* 0x00000043007c7308 */ /* 0x0003e20000000800 */
[----:B------:R-:W-:Y:S03]  /*131f0*/  FADD.FTZ R0, R90, R0 ;  /* 0x000000005a007221 */ /* 0x000fe60000010000 */
[C---:B------:R-:W-:Y:S02]  /*13200*/  FMUL.FTZ R38, R3.reuse, R146 ;  /* 0x0000009203267220 */ /* 0x040fe40000410000 */
[----:B------:R-:W-:Y:S03]  /*13210*/  FMUL.FTZ R39, R3, R147 ;  /* 0x0000009303277220 */ /* 0x000fe60000410000 */
[----:B------:R-:W-:Y:S01]  /*13220*/  FADD.FTZ R0, R111, R0 ;  /* 0x000000006f007221 */ /* 0x000fe20000010000 */
[----:B------:R-:W2:Y:S03]  /*13230*/  MUFU.EX2 R115, R170 ;  /* 0x000000aa00737308 */ /* 0x000ea60000000800 */
[-C--:B------:R-:W-:Y:S03]  /*13240*/  HMMA.16816.F32.BF16 R36, R72, R52.reuse, R36 ;  /* 0x000000344824723c */ /* 0x080fe60000041824 */
[----:B------:R-:W-:Y:S04]  /*13250*/  FADD.FTZ R0, R109, R0 ;  /* 0x000000006d007221 */ /* 0x000fe80000010000 */
[----:B------:R-:W-:Y:S01]  /*13260*/  FADD.FTZ R0, R110, R0 ;  /* 0x000000006e007221 */ /* 0x000fe20000010000 */
[C---:B------:R-:W-:Y:S01]  /*13270*/  HMMA.16816.F32.BF16 R40, R76.reuse, R52, R40 ;  /* 0x000000344c28723c */ /* 0x040fe20000041828 */
[----:B------:R-:W3:Y:S03]  /*13280*/  MUFU.EX2 R123, R169 ;  /* 0x000000a9007b7308 */ /* 0x000ee60000000800 */
[----:B-1----:R-:W-:Y:S03]  /*13290*/  FMUL.FTZ R67, R3, R159 ;  /* 0x0000009f03437220 */ /* 0x002fe60000410000 */
[C---:B------:R-:W-:Y:S01]  /*132a0*/  FMUL.FTZ R52, R65.reuse, R152 ;  /* 0x0000009841347220 */ /* 0x040fe20000410000 */
[-C--:B------:R-:W-:Y:S03]  /*132b0*/  HMMA.16816.F32.BF16 R44, R76, R54.reuse, R44 ;  /* 0x000000364c2c723c */ /* 0x080fe6000004182c */
[----:B------:R-:W-:Y:S01]  /*132c0*/  MUFU.EX2 R126, R168 ;  /* 0x000000a8007e7308 */ /* 0x000fe20000000800 */
[C---:B------:R-:W-:Y:S02]  /*132d0*/  FMUL.FTZ R53, R65.reuse, R153 ;  /* 0x0000009941357220 */ /* 0x040fe40000410000 */
[----:B------:R-:W-:Y:S02]  /*132e0*/  FMUL.FTZ R65, R65, R157 ;  /* 0x0000009d41417220 */ /* 0x000fe40000410000 */
[C---:B------:R-:W-:Y:S05]  /*132f0*/  HMMA.16816.F32.BF16 R48, R72.reuse, R54, R48 ;  /* 0x000000364830723c */ /* 0x040fea0000041830 */
[----:B------:R-:W1:Y:S02]  /*13300*/  MUFU.EX2 R128, R167 ;  /* 0x000000a700807308 */ /* 0x000e640000000800 */
[C---:B------:R-:W-:Y:S02]  /*13310*/  FMUL.FTZ R54, R3.reuse, R154 ;  /* 0x0000009a03367220 */ /* 0x040fe40000410000 */
[----:B------:R-:W-:Y:S03]  /*13320*/  FMUL.FTZ R55, R3, R155 ;  /* 0x0000009b03377220 */ /* 0x000fe60000410000 */
[----:B------:R-:W-:Y:S03]  /*13330*/  FADD.FTZ R3, R105, R100 ;  /* 0x0000006469037221 */ /* 0x000fe60000010000 */
[----:B------:R-:W4:Y:S01]  /*13340*/  MUFU.EX2 R114, R160 ;  /* 0x000000a000727308 */ /* 0x000f220000000800 */
[-C--:B------:R-:W-:Y:S03]  /*13350*/  HMMA.16816.F32.BF16 R52, R72, R80.reuse, R52 ;  /* 0x000000504834723c */ /* 0x080fe60000041834 */
[----:B--2---:R-:W-:Y:S04]  /*13360*/  FADD.FTZ R3, R115, R3 ;  /* 0x0000000373037221 */ /* 0x004fe80000010000 */
[C---:B---3--:R-:W-:Y:S01]  /*13370*/  FADD.FTZ R3, R123.reuse, R3 ;  /* 0x000000037b037221 */ /* 0x048fe20000010000 */
[C---:B------:R-:W-:Y:S01]  /*13380*/  HMMA.16816.F32.BF16 R56, R76.reuse, R80, R56 ;  /* 0x000000504c38723c */ /* 0x040fe20000041838 */
[----:B------:R-:W-:Y:S07]  /*13390*/  MUFU.EX2 R117, R163 ;  /* 0x000000a300757308 */ /* 0x000fee0000000800 */
[-C--:B------:R-:W-:Y:S03]  /*133a0*/  HMMA.16816.F32.BF16 R60, R76, R82.reuse, R60 ;  /* 0x000000524c3c723c */ /* 0x080fe6000004183c */
[----:B------:R-:W2:Y:S04]  /*133b0*/  MUFU.EX2 R118, R162 ;  /* 0x000000a200767308 */ /* 0x000ea80000000800 */
[----:B------:R-:W-:Y:S01]  /*133c0*/  F2FP.BF16.PACK_AB R76, R2, R89 ;  /* 0x00000059024c723e */ /* 0x000fe200000010ff */
[----:B------:R-:W-:Y:S01]  /*133d0*/  HMMA.16816.F32.BF16 R64, R72, R82, R64 ;  /* 0x000000524840723c */ /* 0x000fe20000041840 */
[----:B------:R-:W3:Y:S03]  /*133e0*/  LDSM.16.MT88.4 R80, [R196+0x800] ;  /* 0x00080000c450783b */ /* 0x000ee60000004200 */
[----:B------:R-:W-:Y:S01]  /*133f0*/  F2FP.BF16.PACK_AB R78, R90, R91 ;  /* 0x0000005b5a4e723e */ /* 0x000fe200000010ff */
[----:B------:R-:W5:Y:S01]  /*13400*/  MUFU.EX2 R125, R161 ;  /* 0x000000a1007d7308 */ /* 0x000f620000000800 */
[----:B------:R-:W-:Y:S01]  /*13410*/  F2FP.BF16.PACK_AB R77, R123, R115 ;  /* 0x000000737b4d723e */ /* 0x000fe200000010ff */
[----:B------:R-:W-:Y:S01]  /*13420*/  FADD.FTZ R2, R102, R92 ;  /* 0x0000005c66027221 */ /* 0x000fe20000010000 */
[----:B-1----:R-:W-:Y:S01]  /*13430*/  F2FP.BF16.PACK_AB R79, R128, R126 ;  /* 0x0000007e804f723e */ /* 0x002fe200000010ff */
[----:B------:R-:W-:Y:S02]  /*13440*/  FADD.FTZ R90, R104, R101 ;  /* 0x00000065685a7221 */ /* 0x000fe40000010000 */
[----:B------:R-:W-:Y:S01]  /*13450*/  LDSM.16.MT88.4 R104, [R193+0x1000] ;  /* 0x00100000c168783b */ /* 0x000fe20000004200 */
[----:B------:R-:W-:Y:S01]  /*13460*/  FADD.FTZ R89, R103, R2 ;  /* 0x0000000267597221 */ /* 0x000fe20000010000 */
[----:B----4-:R-:W-:Y:S01]  /*13470*/  F2FP.BF16.PACK_AB R72, R124, R114 ;  /* 0x000000727c48723e */ /* 0x010fe200000010ff */
[----:B------:R-:W-:Y:S01]  /*13480*/  FADD.FTZ R2, R108, R0 ;  /* 0x000000006c027221 */ /* 0x000fe20000010000 */
[-C--:B------:R-:W-:Y:S01]  /*13490*/  HMMA.16816.F32.BF16 R4, R76, R96.reuse, R4 ;  /* 0x000000604c04723c */ /* 0x080fe20000041804 */
[----:B------:R-:W-:Y:S03]  /*134a0*/  MUFU.EX2 R162, R216 ;  /* 0x000000d800a27308 */ /* 0x000fe60000000800 */
[----:B------:R-:W1:Y:S01]  /*134b0*/  LDSM.16.MT88.4 R100, [R193+0x800] ;  /* 0x00080000c164783b */ /* 0x000e620000004200 */
[----:B------:R-:W-:Y:S01]  /*134c0*/  F2FP.BF16.PACK_AB R74, R243, R127 ;  /* 0x0000007ff34a723e */ /* 0x000fe200000010ff */
[----:B------:R-:W-:Y:S01]  /*134d0*/  FADD.FTZ R0, R121, R90 ;  /* 0x0000005a79007221 */ /* 0x000fe20000010000 */
[----:B--2---:R-:W-:Y:S01]  /*134e0*/  F2FP.BF16.PACK_AB R73, R118, R117 ;  /* 0x000000757649723e */ /* 0x004fe200000010ff */
[----:B------:R-:W-:Y:S03]  /*134f0*/  FADD.FTZ R89, R120, R89 ;  /* 0x0000005978597221 */ /* 0x000fe60000010000 */
[----:B------:R-:W-:Y:S01]  /*13500*/  MUFU.EX2 R187, R175 ;  /* 0x000000af00bb7308 */ /* 0x000fe20000000800 */
[----:B------:R-:W-:Y:S01]  /*13510*/  FADD.FTZ R90, R114, R0 ;  /* 0x00000000725a7221 */ /* 0x000fe20000010000 */
[----:B-----5:R-:W-:Y:S03]  /*13520*/  F2FP.BF16.PACK_AB R75, R185, R125 ;  /* 0x0000007db94b723e */ /* 0x020fe600000010ff */
[----:B------:R-:W-:Y:S04]  /*13530*/  FADD.FTZ R90, R124, R90 ;  /* 0x0000005a7c5a7221 */ /* 0x000fe80000010000 */
[C---:B------:R-:W-:Y:S01]  /*13540*/  HMMA.16816.F32.BF16 R8, R72.reuse, R96, R8 ;  /* 0x000000604808723c */ /* 0x040fe20000041808 */
[----:B------:R-:W-:Y:S07]  /*13550*/  MUFU.EX2 R175, R190 ;  /* 0x000000be00af7308 */ /* 0x000fee0000000800 */
[-C--:B------:R-:W-:Y:S03]  /*13560*/  HMMA.16816.F32.BF16 R12, R72, R98.reuse, R12 ;  /* 0x00000062480c723c */ /* 0x080fe6000004180c */
[----:B------:R-:W2:Y:S05]  /*13570*/  MUFU.EX2 R228, R174 ;  /* 0x000000ae00e47308 */ /* 0x000eaa0000000800 */
[C---:B------:R-:W-:Y:S01]  /*13580*/  HMMA.16816.F32.BF16 R16, R76.reuse, R98, R16 ;  /* 0x000000624c10723c */ /* 0x040fe20000041810 */
[----:B------:R-:W4:Y:S04]  /*13590*/  LDSM.16.MT88.4 R96, [R195+0x800] ;  /* 0x00080000c360783b */ /* 0x000f280000004200 */
[----:B------:R-:W-:Y:S03]  /*135a0*/  MUFU.EX2 R183, R172 ;  /* 0x000000ac00b77308 */ /* 0x000fe60000000800 */
[-C--:B---3--:R-:W-:Y:S07]  /*135b0*/  HMMA.16816.F32.BF16 R20, R76, R80.reuse, R20 ;  /* 0x000000504c14723c */ /* 0x088fee0000041814 */
[----:B------:R-:W-:Y:S01]  /*135c0*/  MUFU.EX2 R172, R191 ;  /* 0x000000bf00ac7308 */ /* 0x000fe20000000800 */
[C---:B------:R-:W-:Y:S08]  /*135d0*/  HMMA.16816.F32.BF16 R24, R72.reuse, R80, R24 ;  /* 0x000000504818723c */ /* 0x040ff00000041818 */
[-C--:B------:R-:W-:Y:S01]  /*135e0*/  HMMA.16816.F32.BF16 R28, R72, R82.reuse, R28 ;  /* 0x00000052481c723c */ /* 0x080fe2000004181c */
[----:B------:R-:W3:Y:S07]  /*135f0*/  MUFU.EX2 R182, R176 ;  /* 0x000000b000b67308 */ /* 0x000eee0000000800 */
[C---:B------:R-:W-:Y:S01]  /*13600*/  HMMA.16816.F32.BF16 R32, R76.reuse, R82, R32 ;  /* 0x000000524c20723c */ /* 0x040fe20000041820 */
[----:B------:R-:W5:Y:S02]  /*13610*/  LDSM.16.MT88.4 R80, [R192+0x1000] ;  /* 0x00100000c050783b */ /* 0x000f640000004200 */
[----:B------:R-:W-:Y:S05]  /*13620*/  MUFU.EX2 R155, R177 ;  /* 0x000000b1009b7308 */ /* 0x000fea0000000800 */
[-C--:B-1----:R-:W-:Y:S05]  /*13630*/  HMMA.16816.F32.BF16 R36, R76, R100.reuse, R36 ;  /* 0x000000644c24723c */ /* 0x082fea0000041824 */
[----:B------:R-:W-:Y:S03]  /*13640*/  MUFU.EX2 R177, R189 ;  /* 0x000000bd00b17308 */ /* 0x000fe60000000800 */
[C---:B------:R-:W-:Y:S07]  /*13650*/  HMMA.16816.F32.BF16 R40, R72.reuse, R100, R40 ;  /* 0x000000644828723c */ /* 0x040fee0000041828 */
[----:B------:R-:W1:Y:S01]  /*13660*/  MUFU.EX2 R176, R188 ;  /* 0x000000bc00b07308 */ /* 0x000e620000000800 */
[-C--:B------:R-:W-:Y:S08]  /*13670*/  HMMA.16816.F32.BF16 R44, R72, R102.reuse, R44 ;  /* 0x00000066482c723c */ /* 0x080ff0000004182c */
[C---:B------:R-:W-:Y:S01]  /*13680*/  HMMA.16816.F32.BF16 R48, R76.reuse, R102, R48 ;  /* 0x000000664c30723c */ /* 0x040fe20000041830 */
[----:B------:R-:W1:Y:S01]  /*13690*/  LDSM.16.MT88.4 R100, [R196+0x1000] ;  /* 0x00100000c464783b */ /* 0x000e620000004200 */
[----:B------:R-:W-:Y:S06]  /*136a0*/  MUFU.EX2 R154, R184 ;  /* 0x000000b8009a7308 */ /* 0x000fec0000000800 */
[-C--:B----4-:R-:W-:Y:S04]  /*136b0*/  HMMA.16816.F32.BF16 R52, R76, R96.reuse, R52 ;  /* 0x000000604c34723c */ /* 0x090fe80000041834 */
[----:B------:R-:W4:Y:S04]  /*136c0*/  MUFU.EX2 R153, R179 ;  /* 0x000000b300997308 */ /* 0x000f280000000800 */
[C---:B------:R-:W-:Y:S06]  /*136d0*/  HMMA.16816.F32.BF16 R56, R72.reuse, R96, R56 ;  /* 0x000000604838723c */ /* 0x040fec0000041838 */
[----:B------:R-:W-:Y:S02]  /*136e0*/  MUFU.EX2 R152, R171 ;  /* 0x000000ab00987308 */ /* 0x000fe40000000800 */
[-C--:B------:R-:W-:Y:S07]  /*136f0*/  HMMA.16816.F32.BF16 R60, R72, R98.reuse, R60 ;  /* 0x00000062483c723c */ /* 0x080fee000004183c */
[----:B------:R-:W-:Y:S01]  /*13700*/  F2FP.BF16.PACK_AB R72, R109, R111 ;  /* 0x0000006f6d48723e */ /* 0x000fe200000010ff */
[----:B------:R-:W-:Y:S01]  /*13710*/  HMMA.16816.F32.BF16 R64, R76, R98, R64 ;  /* 0x000000624c40723c */ /* 0x000fe20000041840 */
[----:B------:R-:W4:Y:S01]  /*13720*/  MUFU.EX2 R170, R207 ;  /* 0x000000cf00aa7308 */ /* 0x000f220000000800 */
[----:B------:R-:W4:Y:S02]  /*13730*/  LDSM.16.MT88.4 R96, [R195+0x1000] ;  /* 0x00100000c360783b */ /* 0x000f240000004200 */
[----:B------:R-:W-:Y:S02]  /*13740*/  F2FP.BF16.PACK_AB R74, R108, R110 ;  /* 0x0000006e6c4a723e */ /* 0x000fe400000010ff */
[----:B------:R-:W-:Y:S02]  /*13750*/  F2FP.BF16.PACK_AB R73, R186, R229 ;  /* 0x000000e5ba49723e */ /* 0x000fe400000010ff */
[----:B--2---:R-:W-:Y:S02]  /*13760*/  F2FP.BF16.PACK_AB R75, R228, R187 ;  /* 0x000000bbe44b723e */ /* 0x004fe400000010ff */
[----:B------:R-:W-:Y:S01]  /*13770*/  LDSM.16.MT88.4 R108, [R195+0x1800] ;  /* 0x00180000c36c783b */ /* 0x000fe20000004200 */
[----:B------:R-:W2:Y:S01]  /*13780*/  MUFU.EX2 R92, R234 ;  /* 0x000000ea005c7308 */ /* 0x000ea20000000800 */
[----:B---3--:R-:W-:Y:S02]  /*13790*/  F2FP.BF16.PACK_AB R76, R182, R183 ;  /* 0x000000b7b64c723e */ /* 0x008fe400000010ff */
[----:B-1----:R-:W-:Y:S01]  /*137a0*/  F2FP.BF16.PACK_AB R78, R176, R155 ;  /* 0x0000009bb04e723e */ /* 0x002fe200000010ff */
[-C--:B-----5:R-:W-:Y:S05]  /*137b0*/  HMMA.16816.F32.BF16 R4, R72, R80.reuse, R4 ;  /* 0x000000504804723c */ /* 0x0a0fea0000041804 */
[----:B----4-:R-:W-:Y:S01]  /*137c0*/  F2FP.BF16.PACK_AB R77, R153, R154 ;  /* 0x0000009a994d723e */ /* 0x010fe200000010ff */
[----:B------:R-:W1:Y:S01]  /*137d0*/  MUFU.EX2 R91, R233 ;  /* 0x000000e9005b7308 */ /* 0x000e620000000800 */
[----:B------:R-:W-:Y:S09]  /*137e0*/  F2FP.BF16.PACK_AB R79, R170, R152 ;  /* 0x00000098aa4f723e */ /* 0x000ff200000010ff */
[----:B------:R-:W3:Y:S01]  /*137f0*/  MUFU.EX2 R113, R232 ;  /* 0x000000e800717308 */ /* 0x000ee20000000800 */
[C---:B------:R-:W-:Y:S04]  /*13800*/  HMMA.16816.F32.BF16 R8, R76.reuse, R80, R8 ;  /* 0x000000504c08723c */ /* 0x040fe80000041808 */
[----:B--2---:R-:W-:Y:S05]  /*13810*/  FADD.FTZ R0, R92, R2 ;  /* 0x000000025c007221 */ /* 0x004fea0000010000 */
[----:B------:R-:W2:Y:S01]  /*13820*/  MUFU.EX2 R112, R231 ;  /* 0x000000e700707308 */ /* 0x000ea20000000800 */
[-C--:B------:R-:W-:Y:S03]  /*13830*/  HMMA.16816.F32.BF16 R12, R76, R82.reuse, R12 ;  /* 0x000000524c0c723c */ /* 0x080fe6000004180c */
[----:B-1----:R-:W-:Y:S05]  /*13840*/  FADD.FTZ R0, R91, R0 ;  /* 0x000000005b007221 */ /* 0x002fea0000010000 */
[C---:B------:R-:W-:Y:S01]  /*13850*/  HMMA.16816.F32.BF16 R16, R72.reuse, R82, R16 ;  /* 0x000000524810723c */ /* 0x040fe20000041810 */
[----:B------:R-:W1:Y:S01]  /*13860*/  LDSM.16.MT88.4 R80, [R192+0x1800] ;  /* 0x00180000c050783b */ /* 0x000e620000004200 */
[----:B------:R-:W-:Y:S02]  /*13870*/  MUFU.EX2 R173, R217 ;  /* 0x000000d900ad7308 */ /* 0x000fe40000000800 */
[----:B---3--:R-:W-:Y:S04]  /*13880*/  FADD.FTZ R0, R113, R0 ;  /* 0x0000000071007221 */ /* 0x008fe80000010000 */
[-C--:B------:R-:W-:Y:S04]  /*13890*/  HMMA.16816.F32.BF16 R20, R72, R100.reuse, R20 ;  /* 0x000000644814723c */ /* 0x080fe80000041814 */
[----:B------:R-:W-:Y:S01]  /*138a0*/  MUFU.EX2 R174, R215 ;  /* 0x000000d700ae7308 */ /* 0x000fe20000000800 */
[----:B--2---:R-:W-:Y:S03]  /*138b0*/  FADD.FTZ R2, R112, R0 ;  /* 0x0000000070027221 */ /* 0x004fe60000010000 */
[C---:B------:R-:W-:Y:S04]  /*138c0*/  HMMA.16816.F32.BF16 R24, R76.reuse, R100, R24 ;  /* 0x000000644c18723c */ /* 0x040fe80000041818 */
[----:B------:R-:W-:Y:S02]  /*138d0*/  FADD.FTZ R0, R117, R89 ;  /* 0x0000005975007221 */ /* 0x000fe40000010000 */
[----:B------:R-:W-:Y:S02]  /*138e0*/  MUFU.EX2 R180, R211 ;  /* 0x000000d300b47308 */ /* 0x000fe40000000800 */
[-C--:B------:R-:W-:Y:S04]  /*138f0*/  HMMA.16816.F32.BF16 R28, R76, R102.reuse, R28 ;  /* 0x000000664c1c723c */ /* 0x080fe8000004181c */
[----:B------:R-:W-:Y:S04]  /*13900*/  FADD.FTZ R89, R118, R0 ;  /* 0x0000000076597221 */ /* 0x000fe80000010000 */
[C---:B------:R-:W-:Y:S01]  /*13910*/  HMMA.16816.F32.BF16 R32, R72.reuse, R102, R32 ;  /* 0x000000664820723c */ /* 0x040fe20000041820 */
[----:B------:R-:W2:Y:S01]  /*13920*/  LDSM.16.MT88.4 R100, [R196+0x1800] ;  /* 0x00180000c464783b */ /* 0x000ea20000004200 */
[----:B------:R-:W-:Y:S06]  /*13930*/  MUFU.EX2 R181, R210 ;  /* 0x000000d200b57308 */ /* 0x000fec0000000800 */
[-C--:B------:R-:W-:Y:S04]  /*13940*/  HMMA.16816.F32.BF16 R36, R72, R104.reuse, R36 ;  /* 0x000000684824723c */ /* 0x080fe80000041824 */
[----:B------:R-:W3:Y:S04]  /*13950*/  MUFU.EX2 R122, R230 ;  /* 0x000000e6007a7308 */ /* 0x000ee80000000800 */
[C---:B------:R-:W-:Y:S06]  /*13960*/  HMMA.16816.F32.BF16 R40, R76.reuse, R104, R40 ;  /* 0x000000684c28723c */ /* 0x040fec0000041828 */
[----:B------:R-:W4:Y:S02]  /*13970*/  MUFU.EX2 R119, R236 ;  /* 0x000000ec00777308 */ /* 0x000f240000000800 */
[-C--:B------:R-:W-:Y:S08]  /*13980*/  HMMA.16816.F32.BF16 R44, R76, R106.reuse, R44 ;  /* 0x0000006a4c2c723c */ /* 0x080ff0000004182c */
[C---:B------:R-:W-:Y:S01]  /*13990*/  HMMA.16816.F32.BF16 R48, R72.reuse, R106, R48 ;  /* 0x0000006a4830723c */ /* 0x040fe20000041830 */
[----:B------:R-:W5:Y:S01]  /*139a0*/  LDSM.16.MT88.4 R104, [R193+0x1800] ;  /* 0x00180000c168783b */ /* 0x000f620000004200 */
[----:B------:R-:W1:Y:S02]  /*139b0*/  MUFU.EX2 R116, R237 ;  /* 0x000000ed00747308 */ /* 0x000e640000000800 */
[----:B---3--:R-:W-:Y:S02]  /*139c0*/  FADD.FTZ R0, R122, R2 ;  /* 0x000000027a007221 */ /* 0x008fe40000010000 */
[----:B------:R-:W-:Y:S01]  /*139d0*/  FADD.FTZ R2, R125, R89 ;  /* 0x000000597d027221 */ /* 0x000fe20000010000 */
[----:B------:R-:W-:Y:S01]  /*139e0*/  MOV R89, R71 ;  /* 0x0000004700597202 */ /* 0x000fe20000000f00 */
[-C--:B------:R-:W-:Y:S04]  /*139f0*/  HMMA.16816.F32.BF16 R52, R72, R96.reuse, R52 ;  /* 0x000000604834723c */ /* 0x080fe80000041834 */
[----:B------:R-:W3:Y:S01]  /*13a00*/  MUFU.EX2 R114, R238 ;  /* 0x000000ee00727308 */ /* 0x000ee20000000800 */
[----:B------:R-:W-:Y:S01]  /*13a10*/  FADD.FTZ R2, R185, R2 ;  /* 0x00000002b9027221 */ /* 0x000fe20000010000 */
[C---:B----4-:R-:W-:Y:S01]  /*13a20*/  F2FP.BF16.PACK_AB R156, R119.reuse, R122 ;  /* 0x0000007a779c723e */ /* 0x050fe200000010ff */
[----:B------:R-:W-:Y:S01]  /*13a30*/  FADD.FTZ R0, R119, R0 ;  /* 0x0000000077007221 */ /* 0x000fe20000010000 */
[C---:B------:R-:W-:Y:S04]  /*13a40*/  HMMA.16816.F32.BF16 R56, R76.reuse, R96, R56 ;  /* 0x000000604c38723c */ /* 0x040fe80000041838 */
[----:B------:R-:W-:Y:S02]  /*13a50*/  FADD.FTZ R2, R154, R2 ;  /* 0x000000029a027221 */ /* 0x000fe40000010000 */
[----:B------:R-:W-:Y:S02]  /*13a60*/  MUFU.EX2 R169, R220 ;  /* 0x000000dc00a97308 */ /* 0x000fe40000000800 */
[-C--:B------:R-:W-:Y:S04]  /*13a70*/  HMMA.16816.F32.BF16 R60, R76, R98.reuse, R60 ;  /* 0x000000624c3c723c */ /* 0x080fe8000004183c */
[----:B-1----:R-:W-:Y:S02]  /*13a80*/  FADD.FTZ R0, R116, R0 ;  /* 0x0000000074007221 */ /* 0x002fe40000010000 */
[----:B------:R-:W-:Y:S01]  /*13a90*/  FADD.FTZ R2, R153, R2 ;  /* 0x0000000299027221 */ /* 0x000fe20000010000 */
[----:B------:R-:W-:Y:S01]  /*13aa0*/  F2FP.BF16.PACK_AB R76, R91, R92 ;  /* 0x0000005c5b4c723e */ /* 0x000fe200000010ff */
[----:B------:R-:W-:Y:S01]  /*13ab0*/  HMMA.16816.F32.BF16 R64, R72, R98, R64 ;  /* 0x000000624840723c */ /* 0x000fe20000041840 */
[----:B------:R-:W1:Y:S03]  /*13ac0*/  MUFU.EX2 R168, R221 ;  /* 0x000000dd00a87308 */ /* 0x000e660000000800 */
[----:B------:R-:W-:Y:S01]  /*13ad0*/  F2FP.BF16.PACK_AB R78, R112, R113 ;  /* 0x00000071704e723e */ /* 0x000fe200000010ff */
[----:B------:R-:W-:Y:S01]  /*13ae0*/  FADD.FTZ R2, R152, R2 ;  /* 0x0000000298027221 */ /* 0x000fe20000010000 */
[----:B------:R-:W-:Y:S02]  /*13af0*/  F2FP.BF16.PACK_AB R77, R174, R173 ;  /* 0x000000adae4d723e */ /* 0x000fe400000010ff */
[----:B------:R-:W-:Y:S01]  /*13b00*/  F2FP.BF16.PACK_AB R79, R181, R180 ;  /* 0x000000b4b54f723e */ /* 0x000fe200000010ff */
[----:B------:R-:W-:Y:S02]  /*13b10*/  FADD.FTZ R2, R170, R2 ;  /* 0x00000002aa027221 */ /* 0x000fe40000010000 */
[----:B------:R4:W-:Y:S01]  /*13b20*/  MUFU.EX2 R167, R239 ;  /* 0x000000ef00a77308 */ /* 0x0009e20000000800 */
[----:B------:R-:W-:Y:S01]  /*13b30*/  F2FP.BF16.PACK_AB R72, R175, R172 ;  /* 0x000000acaf48723e */ /* 0x000fe200000010ff */
[----:B------:R-:W-:Y:S01]  /*13b40*/  FADD.FTZ R2, R166, R2 ;  /* 0x00000002a6027221 */ /* 0x000fe20000010000 */
[----:B------:R-:W-:Y:S01]  /*13b50*/  F2FP.BF16.PACK_AB R74, R178, R177 ;  /* 0x000000b1b24a723e */ /* 0x000fe200000010ff */
[-C--:B------:R-:W-:Y:S05]  /*13b60*/  HMMA.16816.F32.BF16 R4, R76, R80.reuse, R4 ;  /* 0x000000504c04723c */ /* 0x080fea0000041804 */
[C---:B------:R-:W-:Y:S01]  /*13b70*/  F2FP.BF16.PACK_AB R73, R165.reuse, R166 ;  /* 0x000000a6a549723e */ /* 0x040fe200000010ff */
[----:B------:R-:W2:Y:S01]  /*13b80*/  MUFU.EX2 R163, R242 ;  /* 0x000000f200a37308 */ /* 0x000ea20000000800 */
[----:B------:R-:W-:Y:S01]  /*13b90*/  F2FP.BF16.PACK_AB R75, R162, R164 ;  /* 0x000000a4a24b723e */ /* 0x000fe200000010ff */
[----:B------:R-:W-:Y:S01]  /*13ba0*/  FADD.FTZ R2, R165, R2 ;  /* 0x00000002a5027221 */ /* 0x000fe20000010000 */
[----:B---3--:R-:W-:Y:S03]  /*13bb0*/  F2FP.BF16.PACK_AB R158, R114, R116 ;  /* 0x00000074729e723e */ /* 0x008fe600000010ff */
[----:B-1----:R-:W-:Y:S01]  /*13bc0*/  F2FP.BF16.PACK_AB R157, R168, R169 ;  /* 0x000000a9a89d723e */ /* 0x002fe200000010ff */
[----:B------:R-:W-:Y:S01]  /*13bd0*/  FADD.FTZ R2, R164, R2 ;  /* 0x00000002a4027221 */ /* 0x000fe20000010000 */
[C---:B------:R-:W-:Y:S02]  /*13be0*/  HMMA.16816.F32.BF16 R8, R72.reuse, R80, R8 ;  /* 0x000000504808723c */ /* 0x040fe40000041808 */
[----:B------:R-:W-:Y:S02]  /*13bf0*/  MUFU.EX2 R161, R222 ;  /* 0x000000de00a17308 */ /* 0x000fe40000000800 */
[----:B------:R-:W-:Y:S02]  /*13c00*/  FADD.FTZ R2, R162, R2 ;  /* 0x00000002a2027221 */ /* 0x000fe40000010000 */
[----:B----4-:R-:W-:Y:S02]  /*13c10*/  FADD.FTZ R239, R114, R0 ;  /* 0x0000000072ef7221 */ /* 0x010fe40000010000 */
[-C--:B------:R-:W-:Y:S04]  /*13c20*/  HMMA.16816.F32.BF16 R12, R72, R82.reuse, R12 ;  /* 0x00000052480c723c */ /* 0x080fe8000004180c */
[----:B------:R-:W1:Y:S01]  /*13c30*/  MUFU.EX2 R160, R223 ;  /* 0x000000df00a07308 */ /* 0x000e620000000800 */
[----:B------:R-:W-:Y:S02]  /*13c40*/  FADD.FTZ R0, R126, R3 ;  /* 0x000000037e007221 */ /* 0x000fe40000010000 */
[----:B------:R-:W-:Y:S01]  /*13c50*/  FADD.FTZ R3, R127, R90 ;  /* 0x0000005a7f037221 */ /* 0x000fe20000010000 */
[C---:B------:R-:W-:Y:S04]  /*13c60*/  HMMA.16816.F32.BF16 R16, R76.reuse, R82, R16 ;  /* 0x000000524c10723c */ /* 0x040fe80000041810 */
[----:B--2---:R-:W-:Y:S01]  /*13c70*/  F2FP.BF16.PACK_AB R159, R163, R167 ;  /* 0x000000a7a39f723e */ /* 0x004fe200000010ff */
[----:B------:R-:W-:Y:S01]  /*13c80*/  FADD.FTZ R0, R128, R0 ;  /* 0x0000000080007221 */ /* 0x000fe20000010000 */
[----:B------:R-:W-:Y:S01]  /*13c90*/  MUFU.EX2 R92, R224 ;  /* 0x000000e0005c7308 */ /* 0x000fe20000000800 */
[----:B------:R-:W-:Y:S01]  /*13ca0*/  FADD.FTZ R3, R243, R3 ;  /* 0x00000003f3037221 */ /* 0x000fe20000010000 */
[-C--:B------:R-:W-:Y:S04]  /*13cb0*/  HMMA.16816.F32.BF16 R20, R76, R100.reuse, R20 ;  /* 0x000000644c14723c */ /* 0x080fe80000041814 */
[----:B------:R-:W-:Y:S01]  /*13cc0*/  FADD.FTZ R3, R183, R3 ;  /* 0x00000003b7037221 */ /* 0x000fe20000010000 */
[----:B------:R-:W-:Y:S01]  /*13cd0*/  MOV R90, R70 ;  /* 0x00000046005a7202 */ /* 0x000fe20000000f00 */
[----:B------:R-:W-:Y:S02]  /*13ce0*/  FADD.FTZ R0, R229, R0 ;  /* 0x00000000e5007221 */ /* 0x000fe40000010000 */
[C---:B------:R-:W-:Y:S01]  /*13cf0*/  HMMA.16816.F32.BF16 R24, R72.reuse, R100, R24 ;  /* 0x000000644818723c */ /* 0x040fe20000041818 */
[----:B------:R-:W2:Y:S03]  /*13d00*/  MUFU.EX2 R91, R225 ;  /* 0x000000e1005b7308 */ /* 0x000ea60000000800 */
[----:B-1----:R-:W-:Y:S01]  /*13d10*/  F2FP.BF16.PACK_AB R96, R160, R161 ;  /* 0x000000a1a060723e */ /* 0x002fe200000010ff */
[----:B------:R-:W-:Y:S02]  /*13d20*/  FADD.FTZ R3, R182, R3 ;  /* 0x00000003b6037221 */ /* 0x000fe40000010000 */
[----:B------:R-:W-:Y:S01]  /*13d30*/  FADD.FTZ R0, R186, R0 ;  /* 0x00000000ba007221 */ /* 0x000fe20000010000 */
[-C--:B------:R-:W-:Y:S03]  /*13d40*/  HMMA.16816.F32.BF16 R28, R72, R102.reuse, R28 ;  /* 0x00000066481c723c */ /* 0x080fe6000004181c */
[----:B------:R-:W-:Y:S01]  /*13d50*/  MUFU.EX2 R82, R218 ;  /* 0x000000da00527308 */ /* 0x000fe20000000800 */
[----:B------:R-:W-:Y:S02]  /*13d60*/  FADD.FTZ R3, R155, R3 ;  /* 0x000000039b037221 */ /* 0x000fe40000010000 */
[----:B------:R-:W-:Y:S02]  /*13d70*/  FADD.FTZ R0, R187, R0 ;  /* 0x00000000bb007221 */ /* 0x000fe40000010000 */
[C---:B------:R-:W-:Y:S04]  /*13d80*/  HMMA.16816.F32.BF16 R32, R76.reuse, R102, R32 ;  /* 0x000000664c20723c */ /* 0x040fe80000041820 */
[----:B------:R-:W-:Y:S01]  /*13d90*/  FADD.FTZ R0, R228, R0 ;  /* 0x00000000e4007221 */ /* 0x000fe20000010000 */
[----:B------:R-:W1:Y:S01]  /*13da0*/  MUFU.EX2 R83, R219 ;  /* 0x000000db00537308 */ /* 0x000e620000000800 */
[----:B------:R-:W-:Y:S02]  /*13db0*/  FADD.FTZ R3, R176, R3 ;  /* 0x00000003b0037221 */ /* 0x000fe40000010000 */
[-C--:B-----5:R-:W-:Y:S04]  /*13dc0*/  HMMA.16816.F32.BF16 R36, R76, R104.reuse, R36 ;  /* 0x000000684c24723c */ /* 0x0a0fe80000041824 */
[----:B--2---:R-:W-:Y:S01]  /*13dd0*/  F2FP.BF16.PACK_AB R98, R91, R92 ;  /* 0x0000005c5b62723e */ /* 0x004fe200000010ff */
[----:B------:R-:W-:Y:S02]  /*13de0*/  FADD.FTZ R0, R173, R0 ;  /* 0x00000000ad007221 */ /* 0x000fe40000010000 */
[----:B------:R-:W-:Y:S01]  /*13df0*/  MUFU.EX2 R81, R226 ;  /* 0x000000e200517308 */ /* 0x000fe20000000800 */
[C---:B------:R-:W-:Y:S04]  /*13e00*/  HMMA.16816.F32.BF16 R40, R72.reuse, R104, R40 ;  /* 0x000000684828723c */ /* 0x040fe80000041828 */
[----:B------:R-:W-:Y:S02]  /*13e10*/  FADD.FTZ R3, R172, R3 ;  /* 0x00000003ac037221 */ /* 0x000fe40000010000 */
[----:B------:R-:W-:Y:S02]  /*13e20*/  FADD.FTZ R0, R174, R0 ;  /* 0x00000000ae007221 */ /* 0x000fe40000010000 */
[-C--:B------:R-:W-:Y:S01]  /*13e30*/  HMMA.16816.F32.BF16 R44, R72, R106.reuse, R44 ;  /* 0x0000006a482c723c */ /* 0x080fe2000004182c */
[----:B------:R-:W2:Y:S03]  /*13e40*/  MUFU.EX2 R80, R227 ;  /* 0x000000e300507308 */ /* 0x000ea60000000800 */
[----:B------:R-:W-:Y:S01]  /*13e50*/  FADD.FTZ R3, R175, R3 ;  /* 0x00000003af037221 */ /* 0x000fe20000010000 */
[----:B-1----:R-:W-:Y:S01]  /*13e60*/  F2FP.BF16.PACK_AB R97, R83, R82 ;  /* 0x000000525361723e */ /* 0x002fe200000010ff */
[----:B------:R-:W-:Y:S02]  /*13e70*/  FADD.FTZ R0, R180, R0 ;  /* 0x00000000b4007221 */ /* 0x000fe40000010000 */
[C---:B------:R-:W-:Y:S04]  /*13e80*/  HMMA.16816.F32.BF16 R48, R76.reuse, R106, R48 ;  /* 0x0000006a4c30723c */ /* 0x040fe80000041830 */
[----:B------:R-:W-:Y:S02]  /*13e90*/  FADD.FTZ R3, R177, R3 ;  /* 0x00000003b1037221 */ /* 0x000fe40000010000 */
[----:B------:R-:W-:Y:S02]  /*13ea0*/  FADD.FTZ R0, R181, R0 ;  /* 0x00000000b5007221 */ /* 0x000fe40000010000 */
[-C--:B------:R-:W-:Y:S04]  /*13eb0*/  HMMA.16816.F32.BF16 R52, R76, R108.reuse, R52 ;  /* 0x0000006c4c34723c */ /* 0x080fe80000041834 */
[----:B------:R-:W-:Y:S02]  /*13ec0*/  FADD.FTZ R3, R178, R3 ;  /* 0x00000003b2037221 */ /* 0x000fe40000010000 */
[----:B------:R-:W-:Y:S02]  /*13ed0*/  FADD.FTZ R0, R169, R0 ;  /* 0x00000000a9007221 */ /* 0x000fe40000010000 */
[C---:B------:R-:W-:Y:S04]  /*13ee0*/  HMMA.16816.F32.BF16 R56, R72.reuse, R108, R56 ;  /* 0x0000006c4838723c */ /* 0x040fe80000041838 */
[----:B--2---:R-:W-:Y:S04]  /*13ef0*/  F2FP.BF16.PACK_AB R99, R80, R81 ;  /* 0x000000515063723e */ /* 0x004fe800000010ff */
[-C--:B------:R-:W-:Y:S01]  /*13f00*/  HMMA.16816.F32.BF16 R60, R72, R110.reuse, R60 ;  /* 0x0000006e483c723c */ /* 0x080fe2000004183c */
[----:B------:R-:W1:Y:S07]  /*13f10*/  LDSM.16.MT88.4 R72, [R195+0x2000] ;  /* 0x00200000c348783b */ /* 0x000e6e0000004200 */
[----:B------:R-:W-:Y:S08]  /*13f20*/  HMMA.16816.F32.BF16 R64, R76, R110, R64 ;  /* 0x0000006e4c40723c */ /* 0x000ff00000041840 */
[-C--:B------:R-:W-:Y:S07]  /*13f30*/  HMMA.16816.F32.BF16 R128, R156, R132.reuse, R4 ;  /* 0x000000849c80723c */ /* 0x080fee0000041804 */
[----:B------:R-:W-:Y:S01]  /*13f40*/  FADD.FTZ R5, R161, R3 ;  /* 0x00000003a1057221 */ /* 0x000fe20000010000 */
[C---:B------:R-:W-:Y:S04]  /*13f50*/  HMMA.16816.F32.BF16 R124, R96.reuse, R132, R8 ;  /* 0x00000084607c723c */ /* 0x040fe80000041808 */
[----:B------:R-:W-:Y:S02]  /*13f60*/  FADD.FTZ R4, R82, R2 ;  /* 0x0000000252047221 */ /* 0x000fe40000010000 */
[----:B------:R-:W-:Y:S02]  /*13f70*/  FADD.FTZ R3, R168, R0 ;  /* 0x00000000a8037221 */ /* 0x000fe40000010000 */
[-C--:B------:R-:W-:Y:S04]  /*13f80*/  HMMA.16816.F32.BF16 R120, R96, R134.reuse, R12 ;  /* 0x000000866078723c */ /* 0x080fe8000004180c */
[----:B------:R-:W-:Y:S02]  /*13f90*/  FADD.FTZ R2, R160, R5 ;  /* 0x00000005a0027221 */ /* 0x000fe40000010000 */
[----:B------:R-:W-:Y:S02]  /*13fa0*/  FADD.FTZ R0, R83, R4 ;  /* 0x0000000453007221 */ /* 0x000fe40000010000 */
[C---:B------:R-:W-:Y:S04]  /*13fb0*/  HMMA.16816.F32.BF16 R132, R156.reuse, R134, R16 ;  /* 0x000000869c84723c */ /* 0x040fe80000041810 */
[----:B------:R-:W-:Y:S02]  /*13fc0*/  FADD.FTZ R4, R167, R3 ;  /* 0x00000003a7047221 */ /* 0x000fe40000010000 */
[----:B------:R-:W-:Y:S01]  /*13fd0*/  FADD.FTZ R3, R92, R2 ;  /* 0x000000025c037221 */ /* 0x000fe20000010000 */
[----:B------:R-:W-:Y:S01]  /*13fe0*/  MOV R92, R68 ;  /* 0x00000044005c7202 */ /* 0x000fe20000000f00 */
[-C--:B------:R-:W-:Y:S04]  /*13ff0*/  HMMA.16816.F32.BF16 R136, R156, R140.reuse, R20 ;  /* 0x0000008c9c88723c */ /* 0x080fe80000041814 */
[----:B------:R-:W-:Y:S01]  /*14000*/  FADD.FTZ R2, R81, R0 ;  /* 0x0000000051027221 */ /* 0x000fe20000010000 */
[----:B------:R-:W-:Y:S01]  /*14010*/  IADD3 R0, R240, -0x1, RZ ;  /* 0xfffffffff0007810 */ /* 0x000fe20007ffe0ff */
[----:B------:R-:W-:Y:S02]  /*14020*/  FADD.FTZ R243, R163, R4 ;  /* 0x00000004a3f37221 */ /* 0x000fe40000010000 */
[C---:B------:R-:W-:Y:S04]  /*14030*/  HMMA.16816.F32.BF16 R116, R96.reuse, R140, R24 ;  /* 0x0000008c6074723c */ /* 0x040fe80000041818 */
[----:B------:R-:W-:Y:S01]  /*14040*/  FADD.FTZ R246, R91, R3 ;  /* 0x000000035bf67221 */ /* 0x000fe20000010000 */
[----:B------:R-:W-:Y:S01]  /*14050*/  MOV R240, R0 ;  /* 0x0000000000f07202 */ /* 0x000fe20000000f00 */
[----:B------:R-:W-:Y:S01]  /*14060*/  FADD.FTZ R247, R80, R2 ;  /* 0x0000000250f77221 */ /* 0x000fe20000010000 */
[----:B------:R-:W-:Y:S01]  /*14070*/  MOV R91, R69 ;  /* 0x00000045005b7202 */ /* 0x000fe20000000f00 */
[-C--:B------:R-:W-:Y:S08]  /*14080*/  HMMA.16816.F32.BF16 R112, R96, R142.reuse, R28 ;  /* 0x0000008e6070723c */ /* 0x080ff0000004181c */
[C---:B------:R-:W-:Y:S08]  /*14090*/  HMMA.16816.F32.BF16 R140, R156.reuse, R142, R32 ;  /* 0x0000008e9c8c723c */ /* 0x040ff00000041820 */
[-C--:B------:R-:W-:Y:S08]  /*140a0*/  HMMA.16816.F32.BF16 R144, R156, R148.reuse, R36 ;  /* 0x000000949c90723c */ /* 0x080ff00000041824 */
[C---:B------:R-:W-:Y:S08]  /*140b0*/  HMMA.16816.F32.BF16 R108, R96.reuse, R148, R40 ;  /* 0x00000094606c723c */ /* 0x040ff00000041828 */
[-C--:B------:R-:W-:Y:S08]  /*140c0*/  HMMA.16816.F32.BF16 R104, R96, R150.reuse, R44 ;  /* 0x000000966068723c */ /* 0x080ff0000004182c */
[C---:B------:R-:W-:Y:S08]  /*140d0*/  HMMA.16816.F32.BF16 R148, R156.reuse, R150, R48 ;  /* 0x000000969c94723c */ /* 0x040ff00000041830 */
[-C--:B-1----:R-:W-:Y:S08]  /*140e0*/  HMMA.16816.F32.BF16 R152, R156, R72.reuse, R52 ;  /* 0x000000489c98723c */ /* 0x082ff00000041834 */
[C---:B------:R-:W-:Y:S08]  /*140f0*/  HMMA.16816.F32.BF16 R100, R96.reuse, R72, R56 ;  /* 0x000000486064723c */ /* 0x040ff00000041838 */
[-C--:B------:R-:W-:Y:S08]  /*14100*/  HMMA.16816.F32.BF16 R96, R96, R74.reuse, R60 ;  /* 0x0000004a6060723c */ /* 0x080ff0000004183c */
[----:B------:R-:W-:Y:S01]  /*14110*/  HMMA.16816.F32.BF16 R156, R156, R74, R64 ;  /* 0x0000004a9c9c723c */ /* 0x000fe20000041840 */
[----:B------:R-:W-:Y:S07]  /*14120*/  @!UPT UIADD3 URZ, URZ, URZ, URZ ;  /* 0x0000003f3f3ff290 */ /* 0x000fee000fffe03f */
[----:B------:R-:W-:-:S11]  /*14130*/  @P0 BRA `(.L_x_343) ;  /* 0xffffc3a000000947 */ /* 0x000fd6000383ffff */
.L_x_336:
[----:B------:R-:W-:Y:S05]  /*14140*/  BRA.DIV ~URZ, `(.L_x_344) ;  /* 0x00005f527f007947 */ /* 0x000fea000b800000 */
[----:B------:R1:W2:Y:S02]  /*14150*/  SHFL.BFLY PT, R0, R239, 0x2, 0x1f ;  /* 0x0c401f00ef007f89 */ /* 0x0002a400000e0000 */
.L_x_434:
[----:B--2---:R-:W-:Y:S01]  /*14160*/  FADD.FTZ R5, R0, R239 ;  /* 0x000000ef00057221 */ /* 0x004fe20000010000 */
[----:B------:R-:W-:Y:S05]  /*14170*/  BRA.DIV ~URZ, `(.L_x_345) ;  /* 0x00005f727f007947 */ /* 0x000fea000b800000 */
[----:B------:R-:W2:Y:S04]  /*14180*/  SHFL.BFLY PT, R2, R243, 0x2, 0x1f ;  /* 0x0c401f00f3027f89 */ /* 0x000ea800000e0000 */
[----:B------:R-:W3:Y:S04]  /*14190*/  SHFL.BFLY PT, R0, R246, 0x2, 0x1f ;  /* 0x0c401f00f6007f89 */ /* 0x000ee800000e0000 */
[----:B------:R-:W4:Y:S04]  /*141a0*/  SHFL.BFLY PT, R4, R247, 0x2, 0x1f ;  /* 0x0c401f00f7047f89 */ /* 0x000f2800000e0000 */
[----:B------:R-:W5:Y:S01]  /*141b0*/  SHFL.BFLY PT, R3, R5, 0x1, 0x1f ;  /* 0x0c201f0005037f89 */ /* 0x000f6200000e0000 */
[----:B--2---:R-:W-:-:S02]  /*141c0*/  FADD.FTZ R2, R2, R243 ;  /* 0x000000f302027221 */ /* 0x004fc40000010000 */
[----:B---3--:R-:W-:-:S03]  /*141d0*/  FADD.FTZ R0, R0, R246 ;  /* 0x000000f600007221 */ /* 0x008fc60000010000 */
[----:B------:R-:W2:Y:S01]  /*141e0*/  SHFL.BFLY PT, R6, R2, 0x1, 0x1f ;  /* 0x0c201f0002067f89 */ /* 0x000ea200000e0000 */
[----:B----4-:R-:W-:-:S03]  /*141f0*/  FADD.FTZ R4, R4, R247 ;  /* 0x000000f704047221 */ /* 0x010fc60000010000 */
[----:B------:R-:W3:Y:S01]  /*14200*/  SHFL.BFLY PT, R7, R0, 0x1, 0x1f ;  /* 0x0c201f0000077f89 */ /* 0x000ee200000e0000 */
[----:B-----5:R-:W-:-:S03]  /*14210*/  FADD.FTZ R5, R5, R3 ;  /* 0x0000000305057221 */ /* 0x020fc60000010000 */
[----:B------:R4:W1:Y:S01]  /*14220*/  SHFL.BFLY PT, R8, R4, 0x1, 0x1f ;  /* 0x0c201f0004087f89 */ /* 0x00086200000e0000 */
[----:B--2---:R-:W-:Y:S02]  /*14230*/  FADD.FTZ R6, R2, R6 ;  /* 0x0000000602067221 */ /* 0x004fe40000010000 */
[----:B---3--:R-:W-:Y:S02]  /*14240*/  FADD.FTZ R7, R0, R7 ;  /* 0x0000000700077221 */ /* 0x008fe40000010000 */
.L_x_435:
[----:B------:R-:W-:Y:S01]  /*14250*/  FSETP.NE.FTZ.AND P3, PT, R5, RZ, PT ;  /* 0x000000ff0500720b */ /* 0x000fe20003f75000 */
[----:B------:R-:W-:Y:S01]  /*14260*/  CS2R R2, SRZ ;  /* 0x0000000000027805 */ /* 0x000fe2000001ff00 */
[----:B------:R-:W-:Y:S01]  /*14270*/  MOV R0, RZ ;  /* 0x000000ff00007202 */ /* 0x000fe20000000f00 */
[----:B-1--4-:R-:W-:Y:S01]  /*14280*/  FADD.FTZ R4, R8, R4 ;  /* 0x0000000408047221 */ /* 0x012fe20000010000 */
[----:B------:R-:W-:Y:S02]  /*14290*/  FSETP.NE.FTZ.AND P2, PT, R6, RZ, PT ;  /* 0x000000ff0600720b */ /* 0x000fe40003f55000 */
[----:B------:R-:W-:Y:S02]  /*142a0*/  FSETP.NE.FTZ.AND P1, PT, R7, RZ, PT ;  /* 0x000000ff0700720b */ /* 0x000fe40003f35000 */
[----:B------:R-:W-:-:S02]  /*142b0*/  FSETP.NE.FTZ.AND P0, PT, R4, RZ, PT ;  /* 0x000000ff0400720b */ /* 0x000fc40003f15000 */
[----:B------:R-:W-:Y:S02]  /*142c0*/  MOV R25, 0xff800000 ;  /* 0xff80000000197802 */ /* 0x000fe40000000f00 */
[----:B------:R-:W-:Y:S01]  /*142d0*/  MOV R23, 0xff800000 ;  /* 0xff80000000177802 */ /* 0x000fe20000000f00 */
[----:B------:R-:W1:Y:S01]  /*142e0*/  @P3 MUFU.RCP R0, R5 ;  /* 0x0000000500003308 */ /* 0x000e620000001000 */
[----:B------:R-:W-:Y:S02]  /*142f0*/  MOV R24, 0xff800000 ;  /* 0xff80000000187802 */ /* 0x000fe40000000f00 */
[----:B------:R-:W-:-:S03]  /*14300*/  MOV R22, 0xff800000 ;  /* 0xff80000000167802 */ /* 0x000fc60000000f00 */
[----:B------:R-:W-:Y:S02]  /*14310*/  @P1 MOV R10, 0x3f317218 ;  /* 0x3f317218000a1802 */ /* 0x000fe40000000f00 */
[----:B------:R-:W-:Y:S08]  /*14320*/  @P3 MUFU.LG2 R9, R5 ;  /* 0x0000000500093308 */ /* 0x000ff00000000c00 */
[----:B------:R-:W2:Y:S01]  /*14330*/  @P2 MUFU.LG2 R5, R6 ;  /* 0x0000000600052308 */ /* 0x000ea20000000c00 */
[----:B-1----:R-:W-:-:S02]  /*14340*/  FMUL.FTZ R74, R0, R128 ;  /* 0x00000080004a7220 */ /* 0x002fc40000410000 */
[C---:B------:R-:W-:Y:S02]  /*14350*/  FMUL.FTZ R75, R0.reuse, R129 ;  /* 0x00000081004b7220 */ /* 0x040fe40000410000 */
[C---:B------:R-:W-:Y:S02]  /*14360*/  FMUL.FTZ R76, R0.reuse, R132 ;  /* 0x00000084004c7220 */ /* 0x040fe40000410000 */
[C---:B------:R-:W-:Y:S01]  /*14370*/  FMUL.FTZ R77, R0.reuse, R133 ;  /* 0x00000085004d7220 */ /* 0x040fe20000410000 */
[----:B------:R-:W1:Y:S01]  /*14380*/  @P2 MUFU.RCP R3, R6 ;  /* 0x0000000600032308 */ /* 0x000e620000001000 */
[C---:B------:R-:W-:Y:S02]  /*14390*/  FMUL.FTZ R78, R0.reuse, R136 ;  /* 0x00000088004e7220 */ /* 0x040fe40000410000 */
[C---:B------:R-:W-:Y:S02]  /*143a0*/  FMUL.FTZ R79, R0.reuse, R137 ;  /* 0x00000089004f7220 */ /* 0x040fe40000410000 */
[----:B------:R-:W-:-:S02]  /*143b0*/  FMUL.FTZ R80, R0, R140 ;  /* 0x0000008c00507220 */ /* 0x000fc40000410000 */
[C---:B------:R-:W-:Y:S01]  /*143c0*/  FMUL.FTZ R81, R0.reuse, R141 ;  /* 0x0000008d00517220 */ /* 0x040fe20000410000 */
[----:B------:R-:W-:Y:S01]  /*143d0*/  @P1 MUFU.RCP R2, R7 ;  /* 0x0000000700021308 */ /* 0x000fe20000001000 */
[C---:B------:R-:W-:Y:S02]  /*143e0*/  FMUL.FTZ R66, R0.reuse, R144 ;  /* 0x0000009000427220 */ /* 0x040fe40000410000 */
[C---:B------:R-:W-:Y:S02]  /*143f0*/  FMUL.FTZ R67, R0.reuse, R145 ;  /* 0x0000009100437220 */ /* 0x040fe40000410000 */
[C---:B------:R-:W-:Y:S02]  /*14400*/  FMUL.FTZ R90, R0.reuse, R148 ;  /* 0x00000094005a7220 */ /* 0x040fe40000410000 */
[C---:B------:R-:W-:Y:S02]  /*14410*/  FMUL.FTZ R91, R0.reuse, R149 ;  /* 0x00000095005b7220 */ /* 0x040fe40000410000 */
[----:B------:R-:W-:-:S02]  /*14420*/  FMUL.FTZ R82, R0, R152 ;  /* 0x0000009800527220 */ /* 0x000fc40000410000 */
[C---:B------:R-:W-:Y:S02]  /*14430*/  FMUL.FTZ R83, R0.reuse, R153 ;  /* 0x0000009900537220 */ /* 0x040fe40000410000 */
[C---:B------:R-:W-:Y:S02]  /*14440*/  FMUL.FTZ R64, R0.reuse, R156 ;  /* 0x0000009c00407220 */ /* 0x040fe40000410000 */
[----:B------:R-:W-:Y:S02]  /*14450*/  FMUL.FTZ R65, R0, R157 ;  /* 0x0000009d00417220 */ /* 0x000fe40000410000 */
[----:B------:R3:W4:Y:S01]  /*14460*/  @P1 MUFU.LG2 R0, R7 ;  /* 0x0000000700001308 */ /* 0x0007220000000c00 */
[----:B--2---:R-:W-:Y:S02]  /*14470*/  @P2 FMUL.FTZ R8, R5, 0.69314718246459960938 ;  /* 0x3f31721805082820 */ /* 0x004fe40000410000 */
[C---:B-1----:R-:W-:Y:S02]  /*14480*/  FMUL.FTZ R132, R3.reuse, R138 ;  /* 0x0000008a03847220 */ /* 0x042fe40000410000 */
[----:B------:R-:W-:-:S02]  /*14490*/  FMUL.FTZ R133, R3, R139 ;  /* 0x0000008b03857220 */ /* 0x000fc40000410000 */
[C---:B------:R-:W-:Y:S02]  /*144a0*/  FMUL.FTZ R130, R3.reuse, R130 ;  /* 0x0000008203827220 */ /* 0x040fe40000410000 */
[C---:B------:R-:W-:Y:S02]  /*144b0*/  FMUL.FTZ R131, R3.reuse, R131 ;  /* 0x0000008303837220 */ /* 0x040fe40000410000 */
[C---:B------:R-:W-:Y:S02]  /*144c0*/  FMUL.FTZ R134, R3.reuse, R134 ;  /* 0x0000008603867220 */ /* 0x040fe40000410000 */
[C---:B------:R-:W-:Y:S02]  /*144d0*/  FMUL.FTZ R135, R3.reuse, R135 ;  /* 0x0000008703877220 */ /* 0x040fe40000410000 */
[C---:B------:R-:W-:Y:S01]  /*144e0*/  FMUL.FTZ R136, R3.reuse, R142 ;  /* 0x0000008e03887220 */ /* 0x040fe20000410000 */
[----:B---3--:R-:W-:Y:S01]  /*144f0*/  @P2 MOV R7, 0x3f317218 ;  /* 0x3f31721800072802 */ /* 0x008fe20000000f00 */
[----:B------:R-:W-:-:S02]  /*14500*/  FMUL.FTZ R137, R3, R143 ;  /* 0x0000008f03897220 */ /* 0x000fc40000410000 */
[----:B------:R-:W-:Y:S02]  /*14510*/  FMUL.FTZ R140, R3, R146 ;  /* 0x00000092038c7220 */ /* 0x000fe40000410000 */
[----:B------:R-:W-:Y:S02]  /*14520*/  @P2 FMUL.FTZ R5, R7, c[0x0][0x2d0] ;  /* 0x0000b40007052a20 */ /* 0x000fe40000410000 */
[----:B----4-:R-:W-:Y:S01]  /*14530*/  @P1 FMUL.FTZ R7, R0, 0.69314718246459960938 ;  /* 0x3f31721800071820 */ /* 0x010fe20000410000 */
[----:B------:R-:W-:Y:S01]  /*14540*/  MOV R0, RZ ;  /* 0x000000ff00007202 */ /* 0x000fe20000000f00 */
[C---:B------:R-:W-:Y:S02]  /*14550*/  FMUL.FTZ R141, R3.reuse, R147 ;  /* 0x00000093038d7220 */ /* 0x040fe40000410000 */
[C---:B------:R-:W-:Y:S02]  /*14560*/  FMUL.FTZ R138, R3.reuse, R150 ;  /* 0x00000096038a7220 */ /* 0x040fe40000410000 */
[C---:B------:R-:W-:Y:S01]  /*14570*/  FMUL.FTZ R139, R3.reuse, R151 ;  /* 0x00000097038b7220 */ /* 0x040fe20000410000 */
[----:B------:R-:W1:Y:S01]  /*14580*/  @P0 MUFU.RCP R0, R4 ;  /* 0x0000000400000308 */ /* 0x000e620000001000 */
[----:B------:R-:W-:-:S02]  /*14590*/  FMUL.FTZ R128, R3, R154 ;  /* 0x0000009a03807220 */ /* 0x000fc40000410000 */
[C---:B------:R-:W-:Y:S02]  /*145a0*/  FMUL.FTZ R129, R3.reuse, R155 ;  /* 0x0000009b03817220 */ /* 0x040fe40000410000 */
[C---:B------:R-:W-:Y:S02]  /*145b0*/  FMUL.FTZ R72, R3.reuse, R158 ;  /* 0x0000009e03487220 */ /* 0x040fe40000410000 */
[----:B------:R-:W-:Y:S01]  /*145c0*/  FMUL.FTZ R73, R3, R159 ;  /* 0x0000009f03497220 */ /* 0x000fe20000410000 */
[----:B------:R-:W-:Y:S01]  /*145d0*/  @P3 MOV R3, 0x3f317218 ;  /* 0x3f31721800033802 */ /* 0x000fe20000000f00 */
        /* <DEDUP_REMOVED lines=15> */
[----:B------:R-:W-:Y:S02]  /*146d0*/  FMUL.FTZ R27, R2, R97 ;  /* 0x00000061021b7220 */ /* 0x000fe40000410000 */
[----:B------:R2:W3:Y:S01]  /*146e0*/  @P0 MUFU.LG2 R2, R4 ;  /* 0x0000000400020308 */ /* 0x0004e20000000c00 */
[----:B------:R-:W-:Y:S02]  /*146f0*/  @P3 FMUL.FTZ R6, R3, c[0x0][0x2d0] ;  /* 0x0000b40003063a20 */ /* 0x000fe40000410000 */
[----:B------:R-:W-:Y:S02]  /*14700*/  @P1 FMUL.FTZ R3, R10, c[0x0][0x2d0] ;  /* 0x0000b4000a031a20 */ /* 0x000fe40000410000 */
[----:B------:R-:W-:Y:S02]  /*14710*/  @P3 FMUL.FTZ R9, R9, 0.69314718246459960938 ;  /* 0x3f31721809093820 */ /* 0x000fe40000410000 */
[----:B------:R-:W-:Y:S01]  /*14720*/  @P1 FFMA.FTZ R25, R3, R69, R7 ;  /* 0x0000004503191223 */ /* 0x000fe20000010007 */
[----:B------:R-:W-:Y:S01]  /*14730*/  @P0 MOV R3, 0x3f317218 ;  /* 0x3f31721800030802 */ /* 0x000fe20000000f00 */
[----:B-1----:R-:W-:-:S02]  /*14740*/  FMUL.FTZ R30, R0, R126 ;  /* 0x0000007e001e7220 */ /* 0x002fc40000410000 */
[C---:B------:R-:W-:Y:S02]  /*14750*/  FMUL.FTZ R31, R0.reuse, R127 ;  /* 0x0000007f001f7220 */ /* 0x040fe40000410000 */
[----:B------:R-:W-:Y:S02]  /*14760*/  @P0 FMUL.FTZ R3, R3, c[0x0][0x2d0] ;  /* 0x0000b40003030a20 */ /* 0x000fe40000410000 */
[----:B------:R-:W-:Y:S01]  /*14770*/  FMUL.FTZ R44, R0, R122 ;  /* 0x0000007a002c7220 */ /* 0x000fe20000410000 */
[----:B--2---:R-:W-:Y:S01]  /*14780*/  MOV R4, 0x1 ;  /* 0x0000000100047802 */ /* 0x004fe20000000f00 */
[----:B---3--:R-:W-:Y:S02]  /*14790*/  @P0 FMUL.FTZ R2, R2, 0.69314718246459960938 ;  /* 0x3f31721802020820 */ /* 0x008fe40000410000 */
        /* <DEDUP_REMOVED lines=17> */
.L_x_274:
        /* <DEDUP_REMOVED lines=19> */
.L_x_347:
[----:B-1----:R-:W-:Y:S05]  /*149e0*/  BSYNC B0 ;  /* 0x0000000000007941 */ /* 0x002fea0003800000 */
.L_x_346:
        /* <DEDUP_REMOVED lines=83> */
[----:B------:R-:W-:Y:S01]  /*14f20*/  STS [R13+0x2400], R2 ;  /* 0x002400020d007388 */ /* 0x000fe20000000800 */
[----:B-1----:R-:W-:-:S05]  /*14f30*/  F2FP.BF16.PACK_AB R0, R27, R26 ;  /* 0x0000001a1b00723e */ /* 0x002fca00000010ff */
[----:B------:R-:W-:Y:S04]  /*14f40*/  STS [R12+0x2000], R0 ;  /* 0x002000000c007388 */ /* 0x000fe80000000800 */
[----:B------:R1:W-:Y:S04]  /*14f50*/  STS [R10+0x2400], R3 ;  /* 0x002400030a007388 */ /* 0x0003e80000000800 */
[----:B------:R-:W-:Y:S01]  /*14f60*/  BAR.SYNC.DEFER_BLOCKING 0x1, 0x80 ;  /* 0x0042000000007b1d */ /* 0x000fe20000010000 */
[C---:B------:R-:W-:Y:S02]  /*14f70*/  @P2 IADD3 R6, P0, R11.reuse, c[0x0][0x508], RZ ;  /* 0x000142000b062a10 */ /* 0x040fe40007f1e0ff */
[----:B------:R-:W-:Y:S01]  /*14f80*/  IADD3 R4, P1, R11, c[0x0][0x500], RZ ;  /* 0x000140000b047a10 */ /* 0x000fe20007f3e0ff */
[----:B------:R-:W-:Y:S01]  /*14f90*/  IMAD.MOV.U32 R11, RZ, RZ, c[0x0][0x388] ;  /* 0x0000e200ff0b7624 */ /* 0x000fe200078e00ff */
[----:B------:R-:W-:-:S02]  /*14fa0*/  @P2 IADD3.X R7, R9, c[0x0][0x50c], RZ, P0, !PT ;  /* 0x0001430009072a10 */ /* 0x000fc400007fe4ff */
[----:B------:R-:W-:Y:S01]  /*14fb0*/  IADD3.X R5, R9, c[0x0][0x504], RZ, P1, !PT ;  /* 0x0001410009057a10 */ /* 0x000fe20000ffe4ff */
[----:B-1----:R-:W-:Y:S02]  /*14fc0*/  IMAD.MOV.U32 R3, RZ, RZ, RZ ;  /* 0x000000ffff037224 */ /* 0x002fe400078e00ff */
[----:B------:R1:W5:Y:S04]  /*14fd0*/  @P2 LDG.E R11, [R6.64] ;  /* 0x00000008060b2981 */ /* 0x000368000c1e1900 */
[----:B------:R1:W5:Y:S01]  /*14fe0*/  @P3 LDG.E R3, [R4.64] ;  /* 0x0000000804033981 */ /* 0x000362000c1e1900 */
[----:B----4-:R-:W-:-:S04]  /*14ff0*/  ISETP.NE.AND P0, PT, R8, RZ, PT ;  /* 0x000000ff0800720c */ /* 0x010fc80003f05270 */
[----:B------:R-:W-:Y:S01]  /*15000*/  SEL R0, R8, c[0x0][0x3d4], P0 ;  /* 0x0000f50008007a07 */ /* 0x000fe20000000000 */
[----:B------:R-:W-:Y:S05]  /*15010*/  @P2 BRA `(.L_x_350) ;  /* 0x0000004000002947 */ /* 0x000fea0003800000 */
[----:B------:R-:W-:Y:S05]  /*15020*/  @!P3 BRA `(.L_x_350) ;  /* 0x000000300000b947 */ /* 0x000fea0003800000 */
[----:B-----5:R2:W3:Y:S04]  /*15030*/  LDG.E R11, [R4.64] ;  /* 0x00000008040b7981 */ /* 0x0204e8000c1e1900 */
[----:B-12---:R-:W3:Y:S02]  /*15040*/  LDG.E R4, [R4.64+0x4] ;  /* 0x0000040804047981 */ /* 0x006ee4000c1e1900 */
[----:B---3--:R-:W-:Y:S02]  /*15050*/  IADD3 R11, -R11, R4, RZ ;  /* 0x000000040b0b7210 */ /* 0x008fe40007ffe1ff */
.L_x_350:
[----:B------:R-:W2:Y:S04]  /*15060*/  LDL.LU R2, [R1+0x50] ;  /* 0x0000500001027983 */ /* 0x000ea80000300800 */
[----:B-1----:R-:W3:Y:S04]  /*15070*/  LDL R4, [R1+0xe8] ;  /* 0x0000e80001047983 */ /* 0x002ee80000100800 */
[----:B------:R-:W4:Y:S04]  /*15080*/  LDL.LU R6, [R1+0x78] ;  /* 0x0000780001067983 */ /* 0x000f280000300800 */
[----:B------:R-:W3:Y:S04]  /*15090*/  LDL.LU R5, [R1+0x30] ;  /* 0x0000300001057983 */ /* 0x000ee80000300800 */
[----:B------:R-:W3:Y:S04]  /*150a0*/  LDL R47, [R1+0x2c] ;  /* 0x00002c00012f7983 */ /* 0x000ee80000100800 */
[----:B------:R-:W3:Y:S04]  /*150b0*/  LDL R16, [R1+0x80] ;  /* 0x0000800001107983 */ /* 0x000ee80000100800 */
[----:B------:R-:W3:Y:S04]  /*150c0*/  LDL R57, [R1+0xe4] ;  /* 0x0000e40001397983 */ /* 0x000ee80000100800 */
[----:B------:R-:W3:Y:S01]  /*150d0*/  LDL.LU R56, [R1+0x70] ;  /* 0x0000700001387983 */ /* 0x000ee20000300800 */
[----:B------:R-:W-:Y:S01]  /*150e0*/  IMAD.MOV.U32 R12, RZ, RZ, 0x368 ;  /* 0x00000368ff0c7424 */ /* 0x000fe200078e00ff */
[----:B------:R-:W-:-:S04]  /*150f0*/  ISETP.GT.AND P2, PT, R0, 0x1, PT ;  /* 0x000000010000780c */ /* 0x000fc80003f44270 */
[----:B------:R-:W-:-:S04]  /*15100*/  SEL R12, R12, 0x328, P2 ;  /* 0x000003280c0c7807 */ /* 0x000fc80001000000 */
[----:B------:R-:W1:Y:S08]  /*15110*/  LDC.64 R8, c[0x0][R12+0x170] ;  /* 0x00005c000c087b82 */ /* 0x000e700000000a00 */
[----:B------:R-:W1:Y:S08]  /*15120*/  LDC.64 R14, c[0x0][R12+0x168] ;  /* 0x00005a000c0e7b82 */ /* 0x000e700000000a00 */
[----:B------:R1:W1:Y:S08]  /*15130*/  LDC.64 R20, c[0x0][R12+0x178] ;  /* 0x00005e000c147b82 */ /* 0x0002700000000a00 */
[----:B------:R1:W1:Y:S01]  /*15140*/  LDC.64 R18, c[0x0][R12+0x160] ;  /* 0x000058000c127b82 */ /* 0x0002620000000a00 */
[----:B------:R-:W-:Y:S01]  /*15150*/  IMAD.MOV.U32 R0, RZ, RZ, c[0x0][0x4e8] ;  /* 0x00013a00ff007624 */ /* 0x000fe200078e00ff */
[----:B------:R-:W-:-:S04]  /*15160*/  ISETP.NE.U32.AND P0, PT, RZ, c[0x0][0x500], PT ;  /* 0x00014000ff007a0c */ /* 0x000fc80003f05070 */
[----:B------:R-:W-:Y:S02]  /*15170*/  ISETP.NE.AND P5, PT, R0, 0x1, PT ;  /* 0x000000010000780c */ /* 0x000fe40003fa5270 */
[----:B------:R-:W-:Y:S01]  /*15180*/  ISETP.NE.AND.EX P0, PT, RZ, c[0x0][0x504], PT, P0 ;  /* 0x00014100ff007a0c */ /* 0x000fe20003f05300 */
[----:B------:R-:W1:Y:S02]  /*15190*/  S2R R59, SR_TID.X ;  /* 0x00000000003b7919 */ /* 0x000e640000002100 */
[----:B-1----:R-:W-:-:S04]  /*151a0*/  SHF.R.S32.HI R17, RZ, 0x1f, R59 ;  /* 0x0000001fff117819 */ /* 0x002fc8000001143b */
[----:B------:R-:W-:-:S04]  /*151b0*/  LEA.HI R17, R17, R59, RZ, 0x5 ;  /* 0x0000003b11117211 */ /* 0x000fc800078f28ff */
[----:B------:R-:W-:-:S05]  /*151c0*/  LOP3.LUT R17, R17, 0xffffffe0, RZ, 0xc0, !PT ;  /* 0xffffffe011117812 */ /* 0x000fca00078ec0ff */
[----:B------:R-:W-:Y:S01]  /*151d0*/  IMAD.IADD R17, R59, 0x1, -R17 ;  /* 0x000000013b117824 */ /* 0x000fe200078e0a11 */
[----:B--2---:R-:W-:-:S05]  /*151e0*/  SEL R2, R2, RZ, !P0 ;  /* 0x000000ff02027207 */ /* 0x004fca0004000000 */
[----:B------:R-:W-:Y:S01]  /*151f0*/  IMAD R0, R9, R2, RZ ;  /* 0x0000000209007224 */ /* 0x000fe200078e02ff */
[----:B----4-:R-:W-:Y:S02]  /*15200*/  SEL R6, R6, RZ, !P0 ;  /* 0x000000ff06067207 */ /* 0x010fe40004000000 */
[----:B---3--:R-:W-:Y:S01]  /*15210*/  LOP3.LUT R5, R5, 0xffff, RZ, 0xc0, !PT ;  /* 0x0000ffff05057812 */ /* 0x008fe200078ec0ff */
        /* <DEDUP_REMOVED lines=13> */
[----:B------:R-:W-:Y:S02]  /*152f0*/  IMAD R12, R21, R10, RZ ;  /* 0x0000000a150c7224 */ /* 0x000fe400078e02ff */
[----:B------:R-:W-:-:S02]  /*15300*/  IMAD.MOV R7, RZ, RZ, -R0 ;  /* 0x000000ffff077224 */ /* 0x000fc400078e0a00 */
        /* <DEDUP_REMOVED lines=13> */
[----:B------:R-:W-:Y:S02]  /*153e0*/  IMAD.MOV.U32 R9, RZ, RZ, c[0x0][0x4ac] ;  /* 0x00012b00ff097624 */ /* 0x000fe400078e00ff */
[----:B------:R-:W-:Y:S01]  /*153f0*/  IMAD.IADD R0, R7, 0x1, R0 ;  /* 0x0000000107007824 */ /* 0x000fe200078e0200 */
[----:B------:R-:W-:Y:S02]  /*15400*/  LEA R7, P0, R6, R8, 0x2 ;  /* 0x0000000806077211 */ /* 0x000fe400078010ff */
[----:B------:R-:W-:-:S04]  /*15410*/  SEL R9, R9, c[0x0][0x454], P2 ;  /* 0x0001150009097a07 */ /* 0x000fc80001000000 */
[----:B------:R-:W-:Y:S01]  /*15420*/  LEA.HI.X R6, R6, R9, R0, 0x2, P0 ;  /* 0x0000000906067211 */ /* 0x000fe200000f1400 */
[----:B------:R-:W-:Y:S01]  /*15430*/  SHFL.IDX PT, R14, R7, RZ, 0x1c1f ;  /* 0x001c1fff070e7589 */ /* 0x000fe200000e0000 */
[----:B------:R-:W-:-:S03]  /*15440*/  IMAD R0, R11, c[0x0][0x4e8], RZ ;  /* 0x00013a000b007a24 */ /* 0x000fc600078e02ff */
[----:B------:R-:W1:Y:S04]  /*15450*/  SHFL.IDX PT, R15, R6, RZ, 0x1c1f ;  /* 0x001c1fff060f7589 */ /* 0x000e6800000e0000 */
[----:B------:R-:W-:Y:S04]  /*15460*/  SHFL.IDX PT, R12, R7, 0x1, 0x1c1f ;  /* 0x003c1f00070c7f89 */ /* 0x000fe800000e0000 */
[----:B------:R-:W2:Y:S04]  /*15470*/  SHFL.IDX PT, R13, R6, 0x1, 0x1c1f ;  /* 0x003c1f00060d7f89 */ /* 0x000ea800000e0000 */
[----:B------:R-:W-:Y:S04]  /*15480*/  SHFL.IDX PT, R11, R6, 0x2, 0x1c1f ;  /* 0x005c1f00060b7f89 */ /* 0x000fe800000e0000 */
[----:B------:R3:W-:Y:S01]  /*15490*/  SHFL.IDX PT, R9, R6, 0x3, 0x1c1f ;  /* 0x007c1f0006097f89 */ /* 0x0007e200000e0000 */
[----:B------:R-:W-:-:S03]  /*154a0*/  LOP3.LUT P0, RZ, R17, 0x3, RZ, 0xc0, !PT ;  /* 0x0000000311ff7812 */ /* 0x000fc6000780c0ff */
[----:B------:R-:W4:Y:S01]  /*154b0*/  SHFL.IDX PT, R10, R7, 0x2, 0x1c1f ;  /* 0x005c1f00070a7f89 */ /* 0x000f2200000e0000 */
[----:B---3--:R-:W-:-:S05]  /*154c0*/  IMAD R6, R47, 0x80, R57 ;  /* 0x000000802f067824 */ /* 0x008fca00078e0239 */
[C---:B------:R-:W-:Y:S02]  /*154d0*/  IADD3 R18, R6.reuse, 0x8, RZ ;  /* 0x0000000806127810 */ /* 0x040fe40007ffe0ff */
[CC--:B------:R-:W-:Y:S02]  /*154e0*/  ISETP.GE.OR P4, PT, R6.reuse, R0.reuse, P0 ;  /* 0x000000000600720c */ /* 0x0c0fe40000786670 */
[----:B------:R-:W-:Y:S02]  /*154f0*/  IADD3 R17, R6, 0x40, RZ ;  /* 0x0000004006117810 */ /* 0x000fe40007ffe0ff */
[-C--:B------:R-:W-:Y:S02]  /*15500*/  ISETP.GE.OR P3, PT, R18, R0.reuse, P0 ;  /* 0x000000001200720c */ /* 0x080fe40000766670 */
[CC--:B------:R-:W-:Y:S01]  /*15510*/  ISETP.GE.OR P1, PT, R17.reuse, R0.reuse, P0 ;  /* 0x000000001100720c */ /* 0x0c0fe20000726670 */
[----:B------:R3:W3:Y:S06]  /*15520*/  SHFL.IDX PT, R8, R7, 0x3, 0x1c1f ;  /* 0x007c1f0007087f89 */ /* 0x0006ec00000e0000 */
[----:B-1----:R1:W-:Y:S04]  /*15530*/  @!P4 ST.E [R14.64], R23 ;  /* 0x000000170e00c985 */ /* 0x0023e8000c101908 */
[----:B--2---:R1:W-:Y:S01]  /*15540*/  @!P3 ST.E [R12.64], R24 ;  /* 0x000000180c00b985 */ /* 0x0043e2000c101908 */
[----:B------:R-:W-:-:S03]  /*15550*/  ISETP.GE.AND P3, PT, R17, R0, PT ;  /* 0x000000001100720c */ /* 0x000fc60003f66270 */
[----:B----4-:R1:W-:Y:S01]  /*15560*/  @!P1 ST.E [R10.64], R25 ;  /* 0x000000190a009985 */ /* 0x0103e2000c101908 */
[----:B------:R-:W-:Y:S02]  /*15570*/  LOP3.LUT R56, R56, 0xfffffffd, RZ, 0xc0, !PT ;  /* 0xfffffffd38387812 */ /* 0x000fe400078ec0ff */
[----:B---3--:R-:W-:-:S04]  /*15580*/  IADD3 R7, R6, 0x48, RZ ;  /* 0x0000004806077810 */ /* 0x008fc80007ffe0ff */
[----:B------:R-:W-:Y:S02]  /*15590*/  ISETP.GE.AND P1, PT, R7, R0, PT ;  /* 0x000000000700720c */ /* 0x000fe40003f26270 */
[----:B------:R-:W-:-:S04]  /*155a0*/  LOP3.LUT R56, R56, 0xfffffffe, RZ, 0xc0, !PT ;  /* 0xfffffffe38387812 */ /* 0x000fc800078ec0ff */
[----:B------:R-:W-:-:S07]  /*155b0*/  @P3 LOP3.LUT R56, R56, 0x1, RZ, 0xfc, !PT ;  /* 0x0000000138383812 */ /* 0x000fce00078efcff */
[----:B------:R-:W-:-:S05]  /*155c0*/  @P1 LOP3.LUT R56, R56, 0x2, RZ, 0xfc, !PT ;  /* 0x0000000238381812 */ /* 0x000fca00078efcff */
[----:B------:R1:W-:Y:S01]  /*155d0*/  STL [R1+0x70], R56 ;  /* 0x0000703801007387 */ /* 0x0003e20000100800 */
[-C--:B------:R-:W-:Y:S02]  /*155e0*/  ISETP.GE.OR P0, PT, R7, R0.reuse, P0 ;  /* 0x000000000700720c */ /* 0x080fe40000706670 */
[----:B------:R-:W-:-:S11]  /*155f0*/  ISETP.GE.AND P6, PT, R18, R0, PT ;  /* 0x000000001200720c */ /* 0x000fd60003fc6270 */
[----:B------:R1:W-:Y:S01]  /*15600*/  @!P0 ST.E [R8.64], R22 ;  /* 0x0000001608008985 */ /* 0x0003e2000c101908 */
[----:B------:R-:W-:Y:S01]  /*15610*/  ISETP.GE.AND P0, PT, R6, R0, PT ;  /* 0x000000000600720c */ /* 0x000fe20003f06270 */
[----:B------:R-:W-:Y:S05]  /*15620*/  @P2 BRA `(.L_x_351) ;  /* 0x0000071000002947 */ /* 0x000fea0003800000 */
[----:B------:R-:W-:Y:S01]  /*15630*/  IMAD R16, R16, c[0x0][0x3a0], RZ ;  /* 0x0000e80010107a24 */ /* 0x000fe200078e02ff */
[----:B------:R-:W-:Y:S01]  /*15640*/  SHF.R.S32.HI R4, RZ, 0x1f, R2 ;  /* 0x0000001fff047819 */ /* 0x000fe20000011402 */
[----:B------:R-:W-:Y:S01]  /*15650*/  IMAD.WIDE.U32 R6, R3, c[0x0][0x3a0], RZ ;  /* 0x0000e80003067a25 */ /* 0x000fe200078e00ff */
[----:B-1----:R-:W-:Y:S01]  /*15660*/  LEA R8, R47, R251, 0x7 ;  /* 0x000000fb2f087211 */ /* 0x002fe200078e38ff */
[----:B------:R1:W2:Y:S01]  /*15670*/  LDS.128 R12, [R209+0x80] ;  /* 0x00008000d10c7984 */ /* 0x0002a20000000c00 */
[----:B------:R-:W-:Y:S01]  /*15680*/  ISETP.GE.AND P2, PT, R244, c[0x0][0x3c8], PT ;  /* 0x0000f200f4007a0c */ /* 0x000fe20003f46270 */
[----:B------:R-:W-:Y:S02]  /*15690*/  IMAD R3, R3, c[0x0][0x3a4], R16 ;  /* 0x0000e90003037a24 */ /* 0x000fe400078e0210 */
[----:B------:R-:W-:Y:S01]  /*156a0*/  IMAD R4, R4, c[0x0][0x3f0], RZ ;  /* 0x0000fc0004047a24 */ /* 0x000fe200078e02ff */
[----:B------:R1:W3:Y:S01]  /*156b0*/  LDS.128 R16, [R209+0x880] ;  /* 0x00088000d1107984 */ /* 0x0002e20000000c00 */
[----:B------:R-:W-:Y:S01]  /*156c0*/  @P5 IMAD.HI.U32 R9, R8, c[0x0][0x4ec], RZ ;  /* 0x00013b0008095a27 */ /* 0x000fe200078e00ff */
[----:B------:R-:W-:-:S02]  /*156d0*/  IADD3 R7, R7, R3, RZ ;  /* 0x0000000307077210 */ /* 0x000fc40007ffe0ff */
[----:B------:R1:W4:Y:S01]  /*156e0*/  LDS.128 R20, [R209+0x1080] ;  /* 0x00108000d1147984 */ /* 0x0003220000000c00 */
[----:B------:R-:W-:Y:S02]  /*156f0*/  MOV R3, R8 ;  /* 0x0000000800037202 */ /* 0x000fe40000000f00 */
[C---:B------:R-:W-:Y:S01]  /*15700*/  IMAD.WIDE.U32 R6, R5.reuse, c[0x0][0x3e8], R6 ;  /* 0x0000fa0005067a25 */ /* 0x040fe200078e0006 */
[----:B------:R1:W1:Y:S01]  /*15710*/  LDS.128 R24, [R209+0x1880] ;  /* 0x00188000d1187984 */ /* 0x0002620000000c00 */
[----:B------:R-:W-:Y:S02]  /*15720*/  @P5 SHF.R.U32.HI R3, RZ, c[0x0][0x4f0], R9 ;  /* 0x00013c00ff035a19 */ /* 0x000fe40000011609 */
[----:B------:R-:W-:Y:S01]  /*15730*/  IMAD R5, R5, c[0x0][0x3ec], R7 ;  /* 0x0000fb0005057a24 */ /* 0x000fe200078e0207 */
[----:B------:R1:W1:Y:S01]  /*15740*/  LDS.128 R28, [R209+0x2080] ;  /* 0x00208000d11c7984 */ /* 0x0002620000000c00 */
[----:B------:R-:W-:Y:S01]  /*15750*/  IMAD R7, R2, c[0x0][0x3f4], R4 ;  /* 0x0000fd0002077a24 */ /* 0x000fe200078e0204 */
[----:B------:R-:W-:-:S02]  /*15760*/  MOV R4, R6 ;  /* 0x0000000600047202 */ /* 0x000fc40000000f00 */
[----:B------:R1:W1:Y:S01]  /*15770*/  LDS.128 R32, [R209+0x2880] ;  /* 0x00288000d1207984 */ /* 0x0002620000000c00 */
[----:B------:R-:W-:Y:S02]  /*15780*/  SHF.R.S32.HI R6, RZ, 0x1f, R3 ;  /* 0x0000001fff067819 */ /* 0x000fe40000011403 */
[----:B------:R-:W-:Y:S01]  /*15790*/  IMAD.WIDE.U32 R4, R2, c[0x0][0x3f0], R4 ;  /* 0x0000fc0002047a25 */ /* 0x000fe200078e0004 */
[----:B------:R1:W1:Y:S01]  /*157a0*/  LDS.128 R36, [R209+0x3080] ;  /* 0x00308000d1247984 */ /* 0x0002620000000c00 */
[----:B------:R-:W-:-:S03]  /*157b0*/  IADD3 R2, -R3, RZ, RZ ;  /* 0x000000ff03027210 */ /* 0x000fc60007ffe1ff */
[----:B------:R1:W1:Y:S01]  /*157c0*/  LDS.128 R40, [R209+0x3880] ;  /* 0x00388000d1287984 */ /* 0x0002620000000c00 */
[----:B------:R-:W-:Y:S01]  /*157d0*/  IADD3 R5, R5, R7, RZ ;  /* 0x0000000705057210 */ /* 0x000fe20007ffe0ff */
[----:B------:R-:W-:Y:S02]  /*157e0*/  IMAD R7, R6, c[0x0][0x3e0], RZ ;  /* 0x0000f80006077a24 */ /* 0x000fe400078e02ff */
[----:B------:R-:W5:Y:S01]  /*157f0*/  S2R R11, SR_TID.X ;  /* 0x00000000000b7919 */ /* 0x000f620000002100 */
        /* <DEDUP_REMOVED lines=8> */
[----:B------:R-:W-:Y:S02]  /*15880*/  LEA R6, P0, R2, c[0x0][0x380], 0x1 ;  /* 0x0000e00002067a11 */ /* 0x000fe400078008ff */
[----:B-----5:R-:W-:Y:S02]  /*15890*/  SHF.R.S32.HI R10, RZ, 0x1f, R11 ;  /* 0x0000001fff0a7819 */ /* 0x020fe4000001140b */
[----:B------:R-:W-:Y:S02]  /*158a0*/  IADD3 R3, R3, R4, RZ ;  /* 0x0000000403037210 */ /* 0x000fe40007ffe0ff */
[----:B------:R-:W-:Y:S02]  /*158b0*/  LEA.HI R10, R10, R11, RZ, 0x3 ;  /* 0x0000000b0a0a7211 */ /* 0x000fe400078f18ff */
[----:B------:R-:W-:Y:S02]  /*158c0*/  LEA.HI.X R5, R2, c[0x0][0x384], R3, 0x1, P0 ;  /* 0x0000e10002057a11 */ /* 0x000fe400000f0c03 */
[----:B------:R-:W-:-:S04]  /*158d0*/  SHF.R.S32.HI R10, RZ, 0x3, R10 ;  /* 0x00000003ff0a7819 */ /* 0x000fc8000001140a */
[----:B------:R-:W-:Y:S01]  /*158e0*/  LEA R4, R47, R10, 0x7 ;  /* 0x0000000a2f047211 */ /* 0x000fe200078e38ff */
[----:B------:R-:W-:Y:S05]  /*158f0*/  BRA.DIV ~URZ, `(.L_x_352) ;  /* 0x00004a227f007947 */ /* 0x000fea000b800000 */
[----:B-1234-:R1:W2:Y:S02]  /*15900*/  SHFL.IDX PT, R7, R5, RZ, 0x181f ;  /* 0x00181fff05077589 */ /* 0x01e2a400000e0000 */
.L_x_436:
[----:B------:R-:W-:Y:S05]  /*15910*/  BRA.DIV ~URZ, `(.L_x_353) ;  /* 0x00004a727f007947 */ /* 0x000fea000b800000 */
[----:B------:R3:W4:Y:S02]  /*15920*/  SHFL.IDX PT, R2, R6, RZ, 0x181f ;  /* 0x00181fff06027589 */ /* 0x00072400000e0000 */
.L_x_437:
[----:B------:R-:W-:-:S13]  /*15930*/  ISETP.GE.OR P0, PT, R4, R0, P2 ;  /* 0x000000000400720c */ /* 0x000fda0001706670 */
[----:B----4-:R-:W-:-:S04]  /*15940*/  @!P0 LEA R2, P1, R244, R2, 0x1 ;  /* 0x00000002f4028211 */ /* 0x010fc800078208ff */
[----:B--2---:R-:W-:-:S05]  /*15950*/  @!P0 LEA.HI.X R3, R244, R7, R245, 0x1, P1 ;  /* 0x00000007f4038211 */ /* 0x004fca00008f0cf5 */
[----:B------:R2:W-:Y:S01]  /*15960*/  @!P0 ST.E.128 [R2.64], R12 ;  /* 0x0000000c02008985 */ /* 0x0005e2000c101d08 */
[----:B------:R-:W-:Y:S05]  /*15970*/  BRA.DIV ~URZ, `(.L_x_354) ;  /* 0x00004a827f007947 */ /* 0x000fea000b800000 */
[----:B------:R4:W1:Y:S04]  /*15980*/  SHFL.IDX PT, R7, R5, 0x1, 0x181f ;  /* 0x00381f0005077f89 */ /* 0x00086800000e0000 */
[----:B--2---:R4:W2:Y:S02]  /*15990*/  SHFL.IDX PT, R2, R6, 0x1, 0x181f ;  /* 0x00381f0006027f89 */ /* 0x0048a400000e0000 */
.L_x_438:
[----:B------:R-:W-:-:S04]  /*159a0*/  IADD3 R3, R4, 0x10, RZ ;  /* 0x0000001004037810 */ /* 0x000fc80007ffe0ff */
[----:B------:R-:W-:-:S13]  /*159b0*/  ISETP.GE.OR P0, PT, R3, R0, P2 ;  /* 0x000000000300720c */ /* 0x000fda0001706670 */
[----:B--2---:R-:W-:-:S04]  /*159c0*/  @!P0 LEA R2, P1, R244, R2, 0x1 ;  /* 0x00000002f4028211 */ /* 0x004fc800078208ff */
[----:B-1----:R-:W-:-:S05]  /*159d0*/  @!P0 LEA.HI.X R3, R244, R7, R245, 0x1, P1 ;  /* 0x00000007f4038211 */ /* 0x002fca00008f0cf5 */
[----:B------:R1:W-:Y:S01]  /*159e0*/  @!P0 ST.E.128 [R2.64], R16 ;  /* 0x0000001002008985 */ /* 0x0003e2000c101d08 */
[----:B------:R-:W-:Y:S05]  /*159f0*/  BRA.DIV ~URZ, `(.L_x_355) ;  /* 0x00004ad27f007947 */ /* 0x000fea000b800000 */
[----:B------:R2:W1:Y:S02]  /*15a00*/  SHFL.IDX PT, R7, R5, 0x2, 0x181f ;  /* 0x00581f0005077f89 */ /* 0x00046400000e0000 */
.L_x_439:
[----:B------:R-:W-:Y:S05]  /*15a10*/  BRA.DIV ~URZ, `(.L_x_356) ;  /* 0x00004b227f007947 */ /* 0x000fea000b800000 */
[----:B-1----:R1:W2:Y:S02]  /*15a20*/  SHFL.IDX PT, R2, R6, 0x2, 0x181f ;  /* 0x00581f0006027f89 */ /* 0x0022a400000e0000 */
.L_x_440:
[----:B------:R-:W-:-:S04]  /*15a30*/  IADD3 R3, R4, 0x20, RZ ;  /* 0x0000002004037810 */ /* 0x000fc80007ffe0ff */
[----:B------:R-:W-:-:S13]  /*15a40*/  ISETP.GE.OR P0, PT, R3, R0, P2 ;  /* 0x000000000300720c */ /* 0x000fda0001706670 */
[----:B--2---:R-:W-:-:S04]  /*15a50*/  @!P0 LEA R2, P1, R244, R2, 0x1 ;  /* 0x00000002f4028211 */ /* 0x004fc800078208ff */
[----:B------:R-:W-:-:S05]  /*15a60*/  @!P0 LEA.HI.X R3, R244, R7, R245, 0x1, P1 ;  /* 0x00000007f4038211 */ /* 0x000fca00008f0cf5 */
[----:B------:R2:W-:Y:S01]  /*15a70*/  @!P0 ST.E.128 [R2.64], R20 ;  /* 0x0000001402008985 */ /* 0x0005e2000c101d08 */
[----:B------:R-:W-:Y:S05]  /*15a80*/  BRA.DIV ~URZ, `(.L_x_357) ;  /* 0x00004b227f007947 */ /* 0x000fea000b800000 */
[----:B------:R1:W2:Y:S04]  /*15a90*/  SHFL.IDX PT, R7, R5, 0x3, 0x181f ;  /* 0x00781f0005077f89 */ /* 0x0002a800000e0000 */
[----:B--2---:R1:W2:Y:S02]  /*15aa0*/  SHFL.IDX PT, R2, R6, 0x3, 0x181f ;  /* 0x00781f0006027f89 */ /* 0x0042a400000e0000 */
.L_x_441:
[----:B------:R-:W-:-:S04]  /*15ab0*/  IADD3 R3, R4, 0x30, RZ ;  /* 0x0000003004037810 */ /* 0x000fc80007ffe0ff */
[----:B------:R-:W-:-:S13]  /*15ac0*/  ISETP.GE.OR P0, PT, R3, R0, P2 ;  /* 0x000000000300720c */ /* 0x000fda0001706670 */
[----:B--2---:R-:W-:-:S04]  /*15ad0*/  @!P0 LEA R2, P1, R244, R2, 0x1 ;  /* 0x00000002f4028211 */ /* 0x004fc800078208ff */
[----:B------:R-:W-:-:S05]  /*15ae0*/  @!P0 LEA.HI.X R3, R244, R7, R245, 0x1, P1 ;  /* 0x00000007f4038211 */ /* 0x000fca00008f0cf5 */
[----:B------:R2:W-:Y:S01]  /*15af0*/  @!P0 ST.E.128 [R2.64], R24 ;  /* 0x0000001802008985 */ /* 0x0005e2000c101d08 */
[----:B------:R-:W-:Y:S05]  /*15b00*/  BRA.DIV ~URZ, `(.L_x_358) ;  /* 0x00004b727f007947 */ /* 0x000fea000b800000 */
[----:B------:R1:W2:Y:S02]  /*15b10*/  SHFL.IDX PT, R7, R5, 0x4, 0x181f ;  /* 0x00981f0005077f89 */ /* 0x0002a400000e0000 */
.L_x_442:
[----:B------:R-:W-:Y:S05]  /*15b20*/  BRA.DIV ~URZ, `(.L_x_359) ;  /* 0x00004bc27f007947 */ /* 0x000fea000b800000 */
[----:B--2---:R2:W1:Y:S02]  /*15b30*/  SHFL.IDX PT, R2, R6, 0x4, 0x181f ;  /* 0x00981f0006027f89 */ /* 0x00446400000e0000 */
.L_x_443:
[----:B------:R-:W-:-:S04]  /*15b40*/  IADD3 R3, R4, 0x40, RZ ;  /* 0x0000004004037810 */ /* 0x000fc80007ffe0ff */
[----:B------:R-:W-:-:S13]  /*15b50*/  ISETP.GE.OR P0, PT, R3, R0, P2 ;  /* 0x000000000300720c */ /* 0x000fda0001706670 */
[----:B-1----:R-:W-:-:S04]  /*15b60*/  @!P0 LEA R2, P1, R244, R2, 0x1 ;  /* 0x00000002f4028211 */ /* 0x002fc800078208ff */
[----:B------:R-:W-:-:S05]  /*15b70*/  @!P0 LEA.HI.X R3, R244, R7, R245, 0x1, P1 ;  /* 0x00000007f4038211 */ /* 0x000fca00008f0cf5 */
[----:B------:R1:W-:Y:S01]  /*15b80*/  @!P0 ST.E.128 [R2.64], R28 ;  /* 0x0000001c02008985 */ /* 0x0003e2000c101d08 */
[----:B------:R-:W-:Y:S05]  /*15b90*/  BRA.DIV ~URZ, `(.L_x_360) ;  /* 0x00004bc27f007947 */ /* 0x000fea000b800000 */
[----:B------:R1:W2:Y:S04]  /*15ba0*/  SHFL.IDX PT, R7, R5, 0x5, 0x181f ;  /* 0x00b81f0005077f89 */ /* 0x0002a800000e0000 */
[----:B-1----:R1:W3:Y:S02]  /*15bb0*/  SHFL.IDX PT, R2, R6, 0x5, 0x181f ;  /* 0x00b81f0006027f89 */ /* 0x0022e400000e0000 */
.L_x_444:
[----:B------:R-:W-:-:S04]  /*15bc0*/  IADD3 R3, R4, 0x50, RZ ;  /* 0x0000005004037810 */ /* 0x000fc80007ffe0ff */
[----:B------:R-:W-:-:S13]  /*15bd0*/  ISETP.GE.OR P0, PT, R3, R0, P2 ;  /* 0x000000000300720c */ /* 0x000fda0001706670 */
[----:B---3--:R-:W-:-:S04]  /*15be0*/  @!P0 LEA R2, P1, R244, R2, 0x1 ;  /* 0x00000002f4028211 */ /* 0x008fc800078208ff */
[----:B--2---:R-:W-:-:S05]  /*15bf0*/  @!P0 LEA.HI.X R3, R244, R7, R245, 0x1, P1 ;  /* 0x00000007f4038211 */ /* 0x004fca00008f0cf5 */
[----:B------:R2:W-:Y:S01]  /*15c00*/  @!P0 ST.E.128 [R2.64], R32 ;  /* 0x0000002002008985 */ /* 0x0005e2000c101d08 */
[----:B------:R-:W-:Y:S05]  /*15c10*/  BRA.DIV ~URZ, `(.L_x_361) ;  /* 0x00004c127f007947 */ /* 0x000fea000b800000 */
[----:B------:R3:W1:Y:S02]  /*15c20*/  SHFL.IDX PT, R7, R5, 0x6, 0x181f ;  /* 0x00d81f0005077f89 */ /* 0x00066400000e0000 */
.L_x_445:
[----:B------:R-:W-:Y:S05]  /*15c30*/  BRA.DIV ~URZ, `(.L_x_362) ;  /* 0x00004c627f007947 */ /* 0x000fea000b800000 */
[----:B--2---:R2:W3:Y:S02]  /*15c40*/  SHFL.IDX PT, R2, R6, 0x6, 0x181f ;  /* 0x00d81f0006027f89 */ /* 0x0044e400000e0000 */
.L_x_446:
[----:B------:R-:W-:-:S04]  /*15c50*/  IADD3 R3, R4, 0x60, RZ ;  /* 0x0000006004037810 */ /* 0x000fc80007ffe0ff */
[----:B------:R-:W-:-:S13]  /*15c60*/  ISETP.GE.OR P0, PT, R3, R0, P2 ;  /* 0x000000000300720c */ /* 0x000fda0001706670 */
[----:B---3--:R-:W-:-:S04]  /*15c70*/  @!P0 LEA R2, P1, R244, R2, 0x1 ;  /* 0x00000002f4028211 */ /* 0x008fc800078208ff */
[----:B-1----:R-:W-:-:S05]  /*15c80*/  @!P0 LEA.HI.X R3, R244, R7, R245, 0x1, P1 ;  /* 0x00000007f4038211 */ /* 0x002fca00008f0cf5 */
[----:B------:R1:W-:Y:S01]  /*15c90*/  @!P0 ST.E.128 [R2.64], R36 ;  /* 0x0000002402008985 */ /* 0x0003e2000c101d08 */
[----:B------:R-:W-:Y:S05]  /*15ca0*/  BRA.DIV ~URZ, `(.L_x_363) ;  /* 0x00004c627f007947 */ /* 0x000fea000b800000 */
[----:B----4-:R-:W3:Y:S04]  /*15cb0*/  SHFL.IDX PT, R5, R5, 0x7, 0x181f ;  /* 0x00f81f0005057f89 */ /* 0x010ee800000e0000 */
[----:B-1----:R1:W4:Y:S02]  /*15cc0*/  SHFL.IDX PT, R3, R6, 0x7, 0x181f ;  /* 0x00f81f0006037f89 */ /* 0x00232400000e0000 */
.L_x_447:
[----:B------:R-:W-:-:S04]  /*15cd0*/  IADD3 R2, R4, 0x70, RZ ;  /* 0x0000007004027810 */ /* 0x000fc80007ffe0ff */
[----:B------:R-:W-:-:S13]  /*15ce0*/  ISETP.GE.OR P0, PT, R2, R0, P2 ;  /* 0x000000000200720c */ /* 0x000fda0001706670 */
[----:B------:R-:W-:Y:S05]  /*15cf0*/  @P0 BRA `(.L_x_364) ;  /* 0x00001c1000000947 */ /* 0x000fea0003800000 */
[----:B----4-:R-:W-:-:S04]  /*15d00*/  LEA R2, P0, R244, R3, 0x1 ;  /* 0x00000003f4027211 */ /* 0x010fc800078008ff */
[----:B---3--:R-:W-:-:S05]  /*15d10*/  LEA.HI.X R3, R244, R5, R245, 0x1, P0 ;  /* 0x00000005f4037211 */ /* 0x008fca00000f0cf5 */
[----:B------:R3:W-:Y:S01]  /*15d20*/  ST.E.128 [R2.64], R40 ;  /* 0x0000002802007985 */ /* 0x0007e2000c101d08 */
[----:B------:R-:W-:Y:S05]  /*15d30*/  BRA `(.L_x_364) ;  /* 0x00001bd000007947 */ /* 0x000fea0003800000 */
.L_x_351:
[----:B-1----:R-:W2:Y:S01]  /*15d40*/  LDL.LU R9, [R1+0x80] ;  /* 0x0000800001097983 */ /* 0x002ea20000300800 */
[----:B------:R-:W-:Y:S01]  /*15d50*/  IMAD R16, R16, c[0x0][0x408], RZ ;  /* 0x0001020010107a24 */ /* 0x000fe200078e02ff */
[----:B------:R-:W-:Y:S01]  /*15d60*/  SHF.R.S32.HI R0, RZ, 0x1f, R2 ;  /* 0x0000001fff007819 */ /* 0x000fe20000011402 */
[----:B------:R-:W-:-:S04]  /*15d70*/  IMAD.WIDE.U32 R6, R3, c[0x0][0x408], RZ ;  /* 0x0001020003067a25 */ /* 0x000fc800078e00ff */
[----:B------:R-:W-:Y:S02]  /*15d80*/  IMAD R3, R3, c[0x0][0x40c], R16 ;  /* 0x0001030003037a24 */ /* 0x000fe400078e0210 */
[----:B------:R-:W-:Y:S02]  /*15d90*/  IMAD R0, R0, c[0x0][0x440], RZ ;  /* 0x0001100000007a24 */ /* 0x000fe400078e02ff */
[----:B------:R-:W-:Y:S01]  /*15da0*/  @P5 IMAD.HI.U32 R8, R4, c[0x0][0x4ec], RZ ;  /* 0x00013b0004085a27 */ /* 0x000fe200078e00ff */
[----:B------:R-:W-:-:S05]  /*15db0*/  IADD3 R7, R7, R3, RZ ;  /* 0x0000000307077210 */ /* 0x000fca0007ffe0ff */
        /* <DEDUP_REMOVED lines=25> */
.L_x_448:
[----:B------:R-:W-:Y:S05]  /*15f50*/  BRA.DIV ~URZ, `(.L_x_366) ;  /* 0x00004af27f007947 */ /* 0x000fea000b800000 */
[----:B------:R3:W4:Y:S02]  /*15f60*/  SHFL.IDX PT, R0, R12, RZ, 0x1c1f ;  /* 0x001c1fff0c007589 */ /* 0x00072400000e0000 */
.L_x_449:
        /* <DEDUP_REMOVED lines=21> */
[----:B------:R-:W-:Y:S01]  /*160c0*/  @!P0 IMAD.MOV.U32 R3, RZ, RZ, R4 ;  /* 0x000000ffff038224 */ /* 0x000fe200078e0004 */
[----:B--2---:R-:W-:-:S03]  /*160d0*/  ISETP.GE.AND P5, PT, R19, c[0x0][0x3c8], PT ;  /* 0x0000f20013007a0c */ /* 0x004fc60003fa6270 */
[----:B------:R-:W-:Y:S01]  /*160e0*/  @!P0 IMAD.WIDE R6, R6, 0x4, R2 ;  /* 0x0000000406068825 */ /* 0x000fe200078e0202 */
[C---:B------:R-:W-:Y:S02]  /*160f0*/  @!P1 LEA R2, P3, R8.reuse, R0, 0x2 ;  /* 0x0000000008029211 */ /* 0x040fe400078610ff */
[----:B------:R-:W-:Y:S02]  /*16100*/  ISETP.GE.AND P4, PT, R17, c[0x0][0x3c8], PT ;  /* 0x0000f20011007a0c */ /* 0x000fe40003f86270 */
[----:B------:R2:W-:Y:S01]  /*16110*/  @!P0 ST.E.64 [R6.64], R74 ;  /* 0x0000004a06008985 */ /* 0x0005e2000c101b08 */
[----:B------:R-:W-:Y:S02]  /*16120*/  @!P1 LEA.HI.X R3, R8, R4, R9, 0x2, P3 ;  /* 0x0000000408039211 */ /* 0x000fe400018f1409 */
[----:B------:R-:W-:Y:S02]  /*16130*/  @!P2 LEA R8, P0, R21, R0, 0x2 ;  /* 0x000000001508a211 */ /* 0x000fe400078010ff */
[----:B------:R-:W-:-:S02]  /*16140*/  ISETP.GE.AND P3, PT, R15, c[0x0][0x3c8], PT ;  /* 0x0000f2000f007a0c */ /* 0x000fc40003f66270 */
[----:B------:R-:W-:Y:S01]  /*16150*/  @!P2 LEA.HI.X R9, R21, R4, R22, 0x2, P0 ;  /* 0x000000041509a211 */ /* 0x000fe200000f1416 */
[----:B------:R3:W-:Y:S04]  /*16160*/  @!P1 ST.E.64 [R2.64], R76 ;  /* 0x0000004c02009985 */ /* 0x0007e8000c101b08 */
[----:B------:R4:W-:Y:S01]  /*16170*/  @!P2 ST.E.64 [R8.64], R78 ;  /* 0x0000004e0800a985 */ /* 0x0009e2000c101b08 */
[----:B------:R-:W-:Y:S02]  /*16180*/  ISETP.GE.AND P2, PT, R13, c[0x0][0x3c8], PT ;  /* 0x0000f2000d007a0c */ /* 0x000fe40003f46270 */
[----:B------:R-:W-:Y:S02]  /*16190*/  ISETP.GE.AND P1, PT, R10, c[0x0][0x3c8], PT ;  /* 0x0000f2000a007a0c */ /* 0x000fe40003f26270 */
[----:B--2---:R-:W-:-:S04]  /*161a0*/  @!P5 LEA R6, P0, R19, R0, 0x2 ;  /* 0x000000001306d211 */ /* 0x004fc800078010ff */
[----:B------:R-:W-:Y:S02]  /*161b0*/  @!P5 LEA.HI.X R7, R19, R4, R20, 0x2, P0 ;  /* 0x000000041307d211 */ /* 0x000fe400000f1414 */
[----:B---3--:R-:W-:-:S04]  /*161c0*/  @!P4 LEA R2, P0, R17, R0, 0x2 ;  /* 0x000000001102c211 */ /* 0x008fc800078010ff */
[----:B------:R-:W-:Y:S02]  /*161d0*/  @!P4 LEA.HI.X R3, R17, R4, R18, 0x2, P0 ;  /* 0x000000041103c211 */ /* 0x000fe400000f1412 */
[C---:B----4-:R-:W-:Y:S01]  /*161e0*/  @!P3 LEA R8, P0, R15.reuse, R0, 0x2 ;  /* 0x000000000f08b211 */ /* 0x050fe200078010ff */
[----:B------:R2:W-:Y:S03]  /*161f0*/  @!P5 ST.E.64 [R6.64], R80 ;  /* 0x000000500600d985 */ /* 0x0005e6000c101b08 */
[----:B------:R-:W-:Y:S01]  /*16200*/  @!P3 LEA.HI.X R9, R15, R4, R16, 0x2, P0 ;  /* 0x000000040f09b211 */ /* 0x000fe200000f1410 */
[----:B------:R3:W-:Y:S04]  /*16210*/  @!P4 ST.E.64 [R2.64], R66 ;  /* 0x000000420200c985 */ /* 0x0007e8000c101b08 */
[----:B------:R4:W-:Y:S01]  /*16220*/  @!P3 ST.E.64 [R8.64], R90 ;  /* 0x0000005a0800b985 */ /* 0x0009e2000c101b08 */
[----:B--2---:R-:W-:-:S04]  /*16230*/  @!P2 LEA R6, P0, R13, R0, 0x2 ;  /* 0x000000000d06a211 */ /* 0x004fc800078010ff */
[----:B------:R-:W-:Y:S02]  /*16240*/  @!P2 LEA.HI.X R7, R13, R4, R14, 0x2, P0 ;  /* 0x000000040d07a211 */ /* 0x000fe400000f140e */
[----:B---3--:R-:W-:-:S04]  /*16250*/  @!P1 LEA R2, P0, R10, R0, 0x2 ;  /* 0x000000000a029211 */ /* 0x008fc800078010ff */
[----:B------:R-:W-:Y:S01]  /*16260*/  @!P1 LEA.HI.X R3, R10, R4, R11, 0x2, P0 ;  /* 0x000000040a039211 */ /* 0x000fe200000f140b */
[----:B------:R4:W-:Y:S04]  /*16270*/  @!P2 ST.E.64 [R6.64], R82 ;  /* 0x000000520600a985 */ /* 0x0009e8000c101b08 */
[----:B------:R4:W-:Y:S04]  /*16280*/  @!P1 ST.E.64 [R2.64], R64 ;  /* 0x0000004002009985 */ /* 0x0009e8000c101b08 */
.L_x_368:
[----:B------:R-:W-:Y:S05]  /*16290*/  BSYNC B0 ;  /* 0x0000000000007941 */ /* 0x000fea0003800000 */
.L_x_367:
[----:B------:R-:W-:Y:S05]  /*162a0*/  BRA.DIV ~URZ, `(.L_x_369) ;  /* 0x000048127f007947 */ /* 0x000fea000b800000 */
[----:B--2---:R2:W1:Y:S04]  /*162b0*/  SHFL.IDX PT, R4, R5, 0x1, 0x1c1f ;  /* 0x003c1f0005047f89 */ /* 0x00446800000e0000 */
[----:B----4-:R2:W4:Y:S02]  /*162c0*/  SHFL.IDX PT, R0, R12, 0x1, 0x1c1f ;  /* 0x003c1f000c007f89 */ /* 0x01052400000e0000 */
.L_x_450:
        /* <DEDUP_REMOVED lines=22> */
[----:B----4-:R-:W-:-:S03]  /*16430*/  ISETP.GE.AND P4, PT, R10, c[0x0][0x3c8], PT ;  /* 0x0000f2000a007a0c */ /* 0x010fc60003f86270 */
[----:B------:R-:W-:Y:S01]  /*16440*/  @!P1 IMAD.WIDE R6, R23, 0x4, R6 ;  /* 0x0000000417069825 */ /* 0x000fe200078e0206 */
[C---:B------:R-:W-:Y:S02]  /*16450*/  @!P0 LEA R2, P3, R21.reuse, R0, 0x2 ;  /* 0x0000000015028211 */ /* 0x040fe400078610ff */
[----:B------:R-:W-:Y:S02]  /*16460*/  ISETP.GE.AND P5, PT, R8, c[0x0][0x3c8], PT ;  /* 0x0000f20008007a0c */ /* 0x000fe40003fa6270 */
[----:B------:R1:W-:Y:S01]  /*16470*/  @!P1 ST.E.64 [R6.64], R130 ;  /* 0x0000008206009985 */ /* 0x0003e2000c101b08 */
[----:B------:R-:W-:Y:S02]  /*16480*/  @!P0 LEA.HI.X R3, R21, R4, R22, 0x2, P3 ;  /* 0x0000000415038211 */ /* 0x000fe400018f1416 */
[----:B------:R-:W-:-:S03]  /*16490*/  ISETP.GE.AND P3, PT, R17, c[0x0][0x3c8], PT ;  /* 0x0000f20011007a0c */ /* 0x000fc60003f66270 */
[----:B------:R2:W-:Y:S01]  /*164a0*/  @!P0 ST.E.64 [R2.64], R134 ;  /* 0x0000008602008985 */ /* 0x0005e2000c101b08 */
[----:B-1----:R-:W-:-:S04]  /*164b0*/  @!P2 LEA R6, P1, R19, R0, 0x2 ;  /* 0x000000001306a211 */ /* 0x002fc800078210ff */
[----:B------:R-:W-:Y:S02]  /*164c0*/  @!P2 LEA.HI.X R7, R19, R4, R20, 0x2, P1 ;  /* 0x000000041307a211 */ /* 0x000fe400008f1414 */
[----:B--2---:R-:W-:-:S03]  /*164d0*/  @!P4 LEA R2, P0, R10, R0, 0x2 ;  /* 0x000000000a02c211 */ /* 0x004fc600078010ff */
[----:B------:R1:W-:Y:S01]  /*164e0*/  @!P2 ST.E.64 [R6.64], R132 ;  /* 0x000000840600a985 */ /* 0x0003e2000c101b08 */
[----:B------:R-:W-:Y:S02]  /*164f0*/  ISETP.GE.AND P2, PT, R15, c[0x0][0x3c8], PT ;  /* 0x0000f2000f007a0c */ /* 0x000fe40003f46270 */
[----:B------:R-:W-:Y:S02]  /*16500*/  @!P4 LEA.HI.X R3, R10, R4, R11, 0x2, P0 ;  /* 0x000000040a03c211 */ /* 0x000fe400000f140b */
[C---:B------:R-:W-:Y:S02]  /*16510*/  @!P5 LEA R10, P0, R8.reuse, R0, 0x2 ;  /* 0x00000000080ad211 */ /* 0x040fe400078010ff */
[----:B------:R-:W-:Y:S02]  /*16520*/  ISETP.GE.AND P1, PT, R13, c[0x0][0x3c8], PT ;  /* 0x0000f2000d007a0c */ /* 0x000fe40003f26270 */
[----:B------:R-:W-:Y:S02]  /*16530*/  @!P5 LEA.HI.X R11, R8, R4, R9, 0x2, P0 ;  /* 0x00000004080bd211 */ /* 0x000fe400000f1409 */
[----:B------:R-:W-:-:S04]  /*16540*/  @!P3 LEA R8, P0, R17, R0, 0x2 ;  /* 0x000000001108b211 */ /* 0x000fc800078010ff */
[----:B------:R-:W-:Y:S01]  /*16550*/  @!P3 LEA.HI.X R9, R17, R4, R18, 0x2, P0 ;  /* 0x000000041109b211 */ /* 0x000fe200000f1412 */
[----:B------:R2:W-:Y:S01]  /*16560*/  @!P4 ST.E.64 [R2.64], R136 ;  /* 0x000000880200c985 */ /* 0x0005e2000c101b08 */
[----:B-1----:R-:W-:-:S04]  /*16570*/  @!P2 LEA R6, P0, R15, R0, 0x2 ;  /* 0x000000000f06a211 */ /* 0x002fc800078010ff */
[----:B------:R-:W-:Y:S01]  /*16580*/  @!P2 LEA.HI.X R7, R15, R4, R16, 0x2, P0 ;  /* 0x000000040f07a211 */ /* 0x000fe200000f1410 */
[----:B------:R1:W-:Y:S04]  /*16590*/  @!P5 ST.E.64 [R10.64], R140 ;  /* 0x0000008c0a00d985 */ /* 0x0003e8000c101b08 */
[----:B------:R1:W-:Y:S01]  /*165a0*/  @!P3 ST.E.64 [R8.64], R138 ;  /* 0x0000008a0800b985 */ /* 0x0003e2000c101b08 */
[----:B--2---:R-:W-:-:S04]  /*165b0*/  @!P1 LEA R2, P0, R13, R0, 0x2 ;  /* 0x000000000d029211 */ /* 0x004fc800078010ff */
[----:B------:R-:W-:Y:S01]  /*165c0*/  @!P1 LEA.HI.X R3, R13, R4, R14, 0x2, P0 ;  /* 0x000000040d039211 */ /* 0x000fe200000f140e */
[----:B------:R1:W-:Y:S04]  /*165d0*/  @!P2 ST.E.64 [R6.64], R128 ;  /* 0x000000800600a985 */ /* 0x0003e8000c101b08 */
[----:B------:R1:W-:Y:S04]  /*165e0*/  @!P1 ST.E.64 [R2.64], R72 ;  /* 0x0000004802009985 */ /* 0x0003e8000c101b08 */
.L_x_371:
[----:B------:R-:W-:Y:S05]  /*165f0*/  BSYNC B0 ;  /* 0x0000000000007941 */ /* 0x000fea0003800000 */
.L_x_370:
[----:B------:R-:W-:Y:S05]  /*16600*/  BRA.DIV ~URZ, `(.L_x_372) ;  /* 0x000045827f007947 */ /* 0x000fea000b800000 */
[----:B-1----:R1:W2:Y:S02]  /*16610*/  SHFL.IDX PT, R4, R5, 0x2, 0x1c1f ;  /* 0x005c1f0005047f89 */ /* 0x0022a400000e0000 */
.L_x_451:
[----:B------:R-:W-:Y:S05]  /*16620*/  BRA.DIV ~URZ, `(.L_x_373) ;  /* 0x000045d27f007947 */ /* 0x000fea000b800000 */
[----:B----4-:R4:W1:Y:S02]  /*16630*/  SHFL.IDX PT, R0, R12, 0x2, 0x1c1f ;  /* 0x005c1f000c007f89 */ /* 0x01086400000e0000 */
.L_x_452:
[----:B------:R-:W5:Y:S01]  /*16640*/  LDL R2, [R1+0x70] ;  /* 0x0000700001027983 */ /* 0x000f620000100800 */
[----:B------:R-:W-:Y:S01]  /*16650*/  BSSY B0, `(.L_x_374) ;  /* 0x0000033000007945 */ /* 0x000fe20003800000 */
[----:B-----5:R-:W-:-:S13]  /*16660*/  LOP3.LUT P0, RZ, R2, 0x1, RZ, 0xc0, !PT ;  /* 0x0000000102ff7812 */ /* 0x020fda000780c0ff */
        /* <DEDUP_REMOVED lines=18> */
[----:B----4-:R-:W-:Y:S02]  /*16790*/  ISETP.GE.AND P4, PT, R21, c[0x0][0x3c8], PT ;  /* 0x0000f20015007a0c */ /* 0x010fe40003f86270 */
[----:B--2---:R-:W-:-:S07]  /*167a0*/  ISETP.GE.AND P5, PT, R10, c[0x0][0x3c8], PT ;  /* 0x0000f2000a007a0c */ /* 0x004fce0003fa6270 */
[----:B-1----:R-:W-:Y:S02]  /*167b0*/  @!P1 IMAD.MOV.U32 R6, RZ, RZ, R0 ;  /* 0x000000ffff069224 */ /* 0x002fe400078e0000 */
[----:B------:R-:W-:Y:S01]  /*167c0*/  @!P1 IMAD.MOV.U32 R7, RZ, RZ, R4 ;  /* 0x000000ffff079224 */ /* 0x000fe200078e0004 */
[----:B------:R-:W-:-:S03]  /*167d0*/  @!P0 LEA R2, P2, R23, R0, 0x2 ;  /* 0x0000000017028211 */ /* 0x000fc600078410ff */
[----:B------:R-:W-:Y:S01]  /*167e0*/  @!P1 IMAD.WIDE R8, R8, 0x4, R6 ;  /* 0x0000000408089825 */ /* 0x000fe200078e0206 */
[----:B------:R-:W-:Y:S02]  /*167f0*/  @!P0 LEA.HI.X R3, R23, R4, R24, 0x2, P2 ;  /* 0x0000000417038211 */ /* 0x000fe400010f1418 */
[----:B------:R-:W-:Y:S02]  /*16800*/  ISETP.GE.AND P2, PT, R17, c[0x0][0x3c8], PT ;  /* 0x0000f20011007a0c */ /* 0x000fe40003f46270 */
[----:B------:R-:W-:Y:S01]  /*16810*/  @!P1 ST.E.64 [R8.64], R42 ;  /* 0x0000002a08009985 */ /* 0x000fe2000c101b08 */
[----:B------:R-:W-:Y:S02]  /*16820*/  @!P4 LEA R6, P6, R21, R0, 0x2 ;  /* 0x000000001506c211 */ /* 0x000fe400078c10ff */
[----:B------:R-:W-:Y:S01]  /*16830*/  ISETP.GE.AND P3, PT, R19, c[0x0][0x3c8], PT ;  /* 0x0000f20013007a0c */ /* 0x000fe20003f66270 */
[----:B------:R1:W-:Y:S01]  /*16840*/  @!P0 ST.E.64 [R2.64], R32 ;  /* 0x0000002002008985 */ /* 0x0003e2000c101b08 */
[----:B------:R-:W-:-:S02]  /*16850*/  ISETP.GE.AND P1, PT, R15, c[0x0][0x3c8], PT ;  /* 0x0000f2000f007a0c */ /* 0x000fc40003f26270 */
[----:B------:R-:W-:Y:S02]  /*16860*/  ISETP.GE.AND P0, PT, R13, c[0x0][0x3c8], PT ;  /* 0x0000f2000d007a0c */ /* 0x000fe40003f06270 */
[----:B------:R-:W-:-:S05]  /*16870*/  @!P4 LEA.HI.X R7, R21, R4, R22, 0x2, P6 ;  /* 0x000000041507c211 */ /* 0x000fca00030f1416 */
[----:B------:R2:W-:Y:S01]  /*16880*/  @!P4 ST.E.64 [R6.64], R34 ;  /* 0x000000220600c985 */ /* 0x0005e2000c101b08 */
[CC--:B-1----:R-:W-:Y:S02]  /*16890*/  @!P5 LEA R2, P6, R10.reuse, R0.reuse, 0x2 ;  /* 0x000000000a02d211 */ /* 0x0c2fe400078c10ff */
[----:B------:R-:W-:Y:S02]  /*168a0*/  @!P2 LEA R8, P4, R17, R0, 0x2 ;  /* 0x000000001108a211 */ /* 0x000fe400078810ff */
[----:B------:R-:W-:Y:S02]  /*168b0*/  @!P5 LEA.HI.X R3, R10, R4, R11, 0x2, P6 ;  /* 0x000000040a03d211 */ /* 0x000fe400030f140b */
[----:B------:R-:W-:Y:S02]  /*168c0*/  @!P3 LEA R10, P6, R19, R0, 0x2 ;  /* 0x00000000130ab211 */ /* 0x000fe400078c10ff */
[-C--:B------:R-:W-:Y:S01]  /*168d0*/  @!P2 LEA.HI.X R9, R17, R4.reuse, R18, 0x2, P4 ;  /* 0x000000041109a211 */ /* 0x080fe200020f1412 */
[----:B------:R1:W-:Y:S01]  /*168e0*/  @!P5 ST.E.64 [R2.64], R36 ;  /* 0x000000240200d985 */ /* 0x0003e2000c101b08 */
[----:B------:R-:W-:-:S02]  /*168f0*/  @!P3 LEA.HI.X R11, R19, R4, R20, 0x2, P6 ;  /* 0x00000004130bb211 */ /* 0x000fc400030f1414 */
[----:B--2---:R-:W-:-:S04]  /*16900*/  @!P1 LEA R6, P5, R15, R0, 0x2 ;  /* 0x000000000f069211 */ /* 0x004fc800078a10ff */
[----:B------:R-:W-:Y:S01]  /*16910*/  @!P1 LEA.HI.X R7, R15, R4, R16, 0x2, P5 ;  /* 0x000000040f079211 */ /* 0x000fe200028f1410 */
[----:B------:R2:W-:Y:S04]  /*16920*/  @!P3 ST.E.64 [R10.64], R54 ;  /* 0x000000360a00b985 */ /* 0x0005e8000c101b08 */
[----:B------:R2:W-:Y:S04]  /*16930*/  @!P2 ST.E.64 [R8.64], R50 ;  /* 0x000000320800a985 */ /* 0x0005e8000c101b08 */
[----:B------:R2:W-:Y:S01]  /*16940*/  @!P1 ST.E.64 [R6.64], R38 ;  /* 0x0000002606009985 */ /* 0x0005e2000c101b08 */
[----:B-1----:R-:W-:-:S04]  /*16950*/  @!P0 LEA R2, P4, R13, R0, 0x2 ;  /* 0x000000000d028211 */ /* 0x002fc800078810ff */
[----:B------:R-:W-:-:S05]  /*16960*/  @!P0 LEA.HI.X R3, R13, R4, R14, 0x2, P4 ;  /* 0x000000040d038211 */ /* 0x000fca00020f140e */
[----:B------:R2:W-:Y:S04]  /*16970*/  @!P0 ST.E.64 [R2.64], R26 ;  /* 0x0000001a02008985 */ /* 0x0005e8000c101b08 */
.L_x_375:
[----:B------:R-:W-:Y:S05]  /*16980*/  BSYNC B0 ;  /* 0x0000000000007941 */ /* 0x000fea0003800000 */
.L_x_374:
[----:B------:R-:W-:Y:S05]  /*16990*/  BRA.DIV ~URZ, `(.L_x_376) ;  /* 0x000042d27f007947 */ /* 0x000fea000b800000 */
[----:B--2---:R2:W3:Y:S04]  /*169a0*/  SHFL.IDX PT, R4, R5, 0x3, 0x1c1f ;  /* 0x007c1f0005047f89 */ /* 0x0044e800000e0000 */
[----:B-1----:R2:W1:Y:S02]  /*169b0*/  SHFL.IDX PT, R0, R12, 0x3, 0x1c1f ;  /* 0x007c1f000c007f89 */ /* 0x00246400000e0000 */
.L_x_453:
[----:B------:R-:W5:Y:S02]  /*169c0*/  LDL R2, [R1+0x70] ;  /* 0x0000700001027983 */ /* 0x000f640000100800 */
[----:B-----5:R-:W-:-:S13]  /*169d0*/  LOP3.LUT P0, RZ, R2, 0x2, RZ, 0xc0, !PT ;  /* 0x0000000202ff7812 */ /* 0x020fda000780c0ff */
[----:B------:R-:W-:Y:S05]  /*169e0*/  @P0 BRA `(.L_x_364) ;  /* 0x00000f2000000947 */ /* 0x000fea0003800000 */
[----:B------:R-:W5:Y:S04]  /*169f0*/  LDL R6, [R1+0x74] ;  /* 0x0000740001067983 */ /* 0x000f680000100800 */
[----:B--2---:R-:W2:Y:S04]  /*16a00*/  LDL R10, [R1+0x6c] ;  /* 0x00006c00010a7983 */ /* 0x004ea80000100800 */
[----:B----4-:R-:W4:Y:S04]  /*16a10*/  LDL R18, [R1+0x64] ;  /* 0x0000640001127983 */ /* 0x010f280000100800 */
[----:B---3--:R-:W3:Y:S04]  /*16a20*/  LDL R8, [R1+0x68] ;  /* 0x0000680001087983 */ /* 0x008ee80000100800 */
[----:B------:R-:W3:Y:S04]  /*16a30*/  LDL R11, [R1+0xb8] ;  /* 0x0000b800010b7983 */ /* 0x000ee80000100800 */
        /* <DEDUP_REMOVED lines=8> */
[----:B------:R-:W3:Y:S01]  /*16ac0*/  LDL R5, [R1+0x54] ;  /* 0x0000540001057983 */ /* 0x000ee20000100800 */
[----:B-----5:R-:W-:-:S02]  /*16ad0*/  ISETP.GE.AND P0, PT, R6, c[0x0][0x3c8], PT ;  /* 0x0000f20006007a0c */ /* 0x020fc40003f06270 */
[----:B--2---:R-:W-:-:S11]  /*16ae0*/  ISETP.GE.AND P5, PT, R10, c[0x0][0x3c8], PT ;  /* 0x0000f2000a007a0c */ /* 0x004fd60003fa6270 */
[----:B-1----:R-:W-:Y:S02]  /*16af0*/  @!P0 IMAD.MOV.U32 R2, RZ, RZ, R0 ;  /* 0x000000ffff028224 */ /* 0x002fe400078e0000 */
[----:B------:R-:W-:Y:S01]  /*16b00*/  @!P0 IMAD.MOV.U32 R3, RZ, RZ, R4 ;  /* 0x000000ffff038224 */ /* 0x000fe200078e0004 */
[----:B----4-:R-:W-:-:S03]  /*16b10*/  ISETP.GE.AND P3, PT, R18, c[0x0][0x3c8], PT ;  /* 0x0000f20012007a0c */ /* 0x010fc60003f66270 */
[----:B------:R-:W-:Y:S01]  /*16b20*/  @!P0 IMAD.WIDE R2, R6, 0x4, R2 ;  /* 0x0000000406028825 */ /* 0x000fe200078e0202 */
[----:B---3--:R-:W-:-:S04]  /*16b30*/  ISETP.GE.AND P4, PT, R8, c[0x0][0x3c8], PT ;  /* 0x0000f20008007a0c */ /* 0x008fc80003f86270 */
[----:B------:R1:W-:Y:S01]  /*16b40*/  @!P0 ST.E.64 [R2.64], R30 ;  /* 0x0000001e02008985 */ /* 0x0003e2000c101b08 */
[----:B------:R-:W-:-:S04]  /*16b50*/  @!P5 LEA R6, P0, R10, R0, 0x2 ;  /* 0x000000000a06d211 */ /* 0x000fc800078010ff */
[----:B------:R-:W-:-:S05]  /*16b60*/  @!P5 LEA.HI.X R7, R10, R4, R11, 0x2, P0 ;  /* 0x000000040a07d211 */ /* 0x000fca00000f140b */
[----:B------:R-:W-:Y:S01]  /*16b70*/  @!P5 ST.E.64 [R6.64], R44 ;  /* 0x0000002c0600d985 */ /* 0x000fe2000c101b08 */
[-C--:B------:R-:W-:Y:S02]  /*16b80*/  @!P3 LEA R10, P5, R18, R0.reuse, 0x2 ;  /* 0x00000000120ab211 */ /* 0x080fe400078a10ff */
[----:B------:R-:W-:Y:S02]  /*16b90*/  ISETP.GE.AND P2, PT, R16, c[0x0][0x3c8], PT ;  /* 0x0000f20010007a0c */ /* 0x000fe40003f46270 */
[----:B------:R-:W-:Y:S02]  /*16ba0*/  ISETP.GE.AND P1, PT, R14, c[0x0][0x3c8], PT ;  /* 0x0000f2000e007a0c */ /* 0x000fe40003f26270 */
[----:B------:R-:W-:Y:S02]  /*16bb0*/  ISETP.GE.AND P0, PT, R12, c[0x0][0x3c8], PT ;  /* 0x0000f2000c007a0c */ /* 0x000fe40003f06270 */
[----:B-1----:R-:W-:-:S04]  /*16bc0*/  @!P4 LEA R2, P6, R8, R0, 0x2 ;  /* 0x000000000802c211 */ /* 0x002fc800078c10ff */
[----:B------:R-:W-:-:S05]  /*16bd0*/  @!P4 LEA.HI.X R3, R8, R4, R9, 0x2, P6 ;  /* 0x000000040803c211 */ /* 0x000fca00030f1409 */
[----:B------:R1:W-:Y:S01]  /*16be0*/  @!P4 ST.E.64 [R2.64], R48 ;  /* 0x000000300200c985 */ /* 0x0003e2000c101b08 */
[----:B------:R-:W-:-:S04]  /*16bf0*/  @!P2 LEA R8, P6, R16, R0, 0x2 ;  /* 0x000000001008a211 */ /* 0x000fc800078c10ff */
[----:B------:R-:W-:Y:S02]  /*16c00*/  @!P2 LEA.HI.X R9, R16, R4, R17, 0x2, P6 ;  /* 0x000000041009a211 */ /* 0x000fe400030f1411 */
[----:B-1----:R-:W-:-:S04]  /*16c10*/  P2R R2, PR, RZ, 0x20 ;  /* 0x00000020ff027803 */ /* 0x002fc80000000000 */
[----:B------:R-:W-:Y:S02]  /*16c20*/  ISETP.NE.AND P4, PT, R2, RZ, PT ;  /* 0x000000ff0200720c */ /* 0x000fe40003f85270 */
[----:B------:R-:W-:Y:S02]  /*16c30*/  @!P1 LEA R6, P5, R14, R0, 0x2 ;  /* 0x000000000e069211 */ /* 0x000fe400078a10ff */
[----:B------:R-:W-:Y:S02]  /*16c40*/  @!P3 LEA.HI.X R11, R18, R4, R19, 0x2, P4 ;  /* 0x00000004120bb211 */ /* 0x000fe400020f1413 */
[----:B------:R-:W-:Y:S02]  /*16c50*/  @!P0 LEA R2, P4, R12, R0, 0x2 ;  /* 0x000000000c028211 */ /* 0x000fe400078810ff */
[-C--:B------:R-:W-:Y:S02]  /*16c60*/  @!P1 LEA.HI.X R7, R14, R4.reuse, R15, 0x2, P5 ;  /* 0x000000040e079211 */ /* 0x080fe400028f140f */
[----:B------:R-:W-:Y:S01]  /*16c70*/  @!P0 LEA.HI.X R3, R12, R4, R13, 0x2, P4 ;  /* 0x000000040c038211 */ /* 0x000fe200020f140d */
[----:B------:R1:W-:Y:S04]  /*16c80*/  @!P3 ST.E.64 [R10.64], R62 ;  /* 0x0000003e0a00b985 */ /* 0x0003e8000c101b08 */
[----:B------:R1:W-:Y:S04]  /*16c90*/  @!P2 ST.E.64 [R8.64], R60 ;  /* 0x0000003c0800a985 */ /* 0x0003e8000c101b08 */
[----:B------:R1:W-:Y:S04]  /*16ca0*/  @!P1 ST.E.64 [R6.64], R52 ;  /* 0x0000003406009985 */ /* 0x0003e8000c101b08 */
[----:B------:R1:W-:Y:S01]  /*16cb0*/  @!P0 ST.E.64 [R2.64], R40 ;  /* 0x0000002802008985 */ /* 0x0003e2000c101b08 */
[----:B------:R-:W-:-:S13]  /*16cc0*/  ISETP.GE.AND P0, PT, R5, c[0x0][0x3c8], PT ;  /* 0x0000f20005007a0c */ /* 0x000fda0003f06270 */
[----:B------:R-:W-:Y:S05]  /*16cd0*/  @P0 BRA `(.L_x_364) ;  /* 0x00000c3000000947 */ /* 0x000fea0003800000 */
[----:B------:R-:W2:Y:S01]  /*16ce0*/  LDL R12, [R1+0xa0] ;  /* 0x0000a000010c7983 */ /* 0x000ea20000100800 */
[----:B-1----:R-:W-:-:S04]  /*16cf0*/  LEA R2, P0, R5, R0, 0x2 ;  /* 0x0000000005027211 */ /* 0x002fc800078010ff */
[----:B--2---:R-:W-:-:S05]  /*16d00*/  LEA.HI.X R3, R5, R4, R12, 0x2, P0 ;  /* 0x0000000405037211 */ /* 0x004fca00000f140c */
[----:B------:R1:W-:Y:S01]  /*16d10*/  ST.E.64 [R2.64], R28 ;  /* 0x0000001c02007985 */ /* 0x0003e2000c101b08 */
[----:B------:R-:W-:Y:S05]  /*16d20*/  BRA `(.L_x_364) ;  /* 0x00000be000007947 */ /* 0x000fea0003800000 */
.L_x_349:
[----:B------:R-:W2:Y:S04]  /*16d30*/  LDL.LU R0, [R1+0x48] ;  /* 0x0000480001007983 */ /* 0x000ea80000300800 */
[----:B------:R-:W3:Y:S01]  /*16d40*/  LDL.LU R7, [R1+0x4c] ;  /* 0x00004c0001077983 */ /* 0x000ee20000300800 */
[----:B------:R-:W-:Y:S02]  /*16d50*/  ISETP.NE.U32.AND P0, PT, RZ, c[0x0][0x508], PT ;  /* 0x00014200ff007a0c */ /* 0x000fe40003f05070 */
[----:B------:R-:W-:Y:S01]  /*16d60*/  ISETP.NE.U32.AND P3, PT, RZ, c[0x0][0x500], PT ;  /* 0x00014000ff007a0c */ /* 0x000fe20003f65070 */
[----:B------:R-:W4:Y:S01]  /*16d70*/  LDL.LU R6, [R1+0x7c] ;  /* 0x00007c0001067983 */ /* 0x000f220000300800 */
[----:B------:R-:W-:Y:S01]  /*16d80*/  ISETP.NE.AND.EX P2, PT, RZ, c[0x0][0x50c], PT, P0 ;  /* 0x00014300ff007a0c */ /* 0x000fe20003f45300 */
[----:B------:R-:W-:Y:S01]  /*16d90*/  IMAD.MOV.U32 R19, RZ, RZ, c[0x0][0x388] ;  /* 0x0000e200ff137624 */ /* 0x000fe200078e00ff */
[----:B------:R-:W-:-:S02]  /*16da0*/  ISETP.NE.AND.EX P3, PT, RZ, c[0x0][0x504], PT, P3 ;  /* 0x00014100ff007a0c */ /* 0x000fc40003f65330 */
[----:B--2---:R-:W-:-:S09]  /*16db0*/  IADD3 R2, P1, R0, c[0x0][0x500], RZ ;  /* 0x0001400000027a10 */ /* 0x004fd20007f3e0ff */
[----:B------:R-:W-:Y:S01]  /*16dc0*/  @P2 IADD3 R4, P0, R0, c[0x0][0x508], RZ ;  /* 0x0001420000042a10 */ /* 0x000fe20007f1e0ff */
[----:B------:R-:W-:Y:S01]  /*16dd0*/  IMAD.MOV.U32 R0, RZ, RZ, RZ ;  /* 0x000000ffff007224 */ /* 0x000fe200078e00ff */
        /* <DEDUP_REMOVED lines=8> */
[----:B-1----:R1:W2:Y:S04]  /*16e60*/  LDG.E R4, [R2.64] ;  /* 0x0000000802047981 */ /* 0x0022a8000c1e1900 */
[----:B-1----:R-:W2:Y:S02]  /*16e70*/  LDG.E R2, [R2.64+0x4] ;  /* 0x0000040802027981 */ /* 0x002ea4000c1e1900 */
[----:B--2--5:R-:W-:Y:S02]  /*16e80*/  IADD3 R19, -R4, R2, RZ ;  /* 0x0000000204137210 */ /* 0x024fe40007ffe1ff */
.L_x_377:
        /* <DEDUP_REMOVED lines=31> */
[----:B------:R-:W-:-:S04]  /*17080*/  IMAD.WIDE.U32 R6, R6, R8, RZ ;  /* 0x0000000806067225 */ /* 0x000fc800078e00ff */
[----:B------:R-:W-:Y:S01]  /*17090*/  IMAD.IADD R11, R7, 0x1, R11 ;  /* 0x00000001070b7824 */ /* 0x000fe200078e020b */
[----:B------:R-:W-:Y:S01]  /*170a0*/  IADD3 R7, R5, R10, RZ ;  /* 0x0000000a05077210 */ /* 0x000fe20007ffe0ff */
[----:B------:R-:W-:-:S05]  /*170b0*/  @P0 IMAD.HI.U32 R20, R16, c[0x0][0x4ec], RZ ;  /* 0x00013b0010140a27 */ /* 0x000fca00078e00ff */
[----:B------:R-:W-:Y:S02]  /*170c0*/  @P0 SHF.R.U32.HI R2, RZ, c[0x0][0x4f0], R20 ;  /* 0x00013c00ff020a19 */ /* 0x000fe40000011614 */
[----:B------:R-:W-:-:S03]  /*170d0*/  IADD3 R20, P1, P0, R4, R6, R0 ;  /* 0x0000000604147210 */ /* 0x000fc6000783e000 */
[----:B------:R-:W-:Y:S01]  /*170e0*/  IMAD.MOV R6, RZ, RZ, -R2 ;  /* 0x000000ffff067224 */ /* 0x000fe200078e0a02 */
[----:B------:R-:W-:Y:S02]  /*170f0*/  IADD3.X R11, R7, R11, R17, P1, P0 ;  /* 0x0000000b070b7210 */ /* 0x000fe40000fe0411 */
[----:B--2---:R-:W-:-:S05]  /*17100*/  SEL R3, R22, RZ, P2 ;  /* 0x000000ff16037207 */ /* 0x004fca0001000000 */
[-C--:B-----5:R-:W-:Y:S02]  /*17110*/  IMAD R10, R15, R3.reuse, RZ ;  /* 0x000000030f0a7224 */ /* 0x0a0fe400078e02ff */
[----:B------:R-:W-:-:S04]  /*17120*/  IMAD.WIDE.U32 R4, R14, R3, RZ ;  /* 0x000000030e047225 */ /* 0x000fc800078e00ff */
[----:B------:R-:W-:Y:S01]  /*17130*/  IMAD R3, R6, c[0x0][0x4e8], R16 ;  /* 0x00013a0006037a24 */ /* 0x000fe200078e0210 */
[----:B------:R-:W-:Y:S02]  /*17140*/  IADD3 R7, R5, R10, RZ ;  /* 0x0000000a05077210 */ /* 0x000fe40007ffe0ff */
[----:B------:R-:W-:Y:S02]  /*17150*/  IADD3 R4, P1, P0, R2, R20, R4 ;  /* 0x0000001402047210 */ /* 0x000fe4000783e004 */
[----:B------:R-:W-:Y:S01]  /*17160*/  SHF.R.S32.HI R5, RZ, 0x1f, R2 ;  /* 0x0000001fff057819 */ /* 0x000fe20000011402 */
[----:B------:R-:W-:Y:S01]  /*17170*/  IMAD R2, R13, R3, RZ ;  /* 0x000000030d027224 */ /* 0x000fe200078e02ff */
[----:B------:R-:W-:Y:S02]  /*17180*/  SHF.R.S32.HI R6, RZ, 0x1f, R3 ;  /* 0x0000001fff067819 */ /* 0x000fe40000011403 */
[----:B------:R-:W-:Y:S01]  /*17190*/  IADD3.X R5, R5, R11, R7, P1, P0 ;  /* 0x0000000b05057210 */ /* 0x000fe20000fe0407 */
[----:B------:R-:W-:-:S02]  /*171a0*/  IMAD.MOV.U32 R7, RZ, RZ, c[0x0][0x4a8] ;  /* 0x00012a00ff077624 */ /* 0x000fc400078e00ff */
[C---:B------:R-:W-:Y:S02]  /*171b0*/  IMAD R6, R12.reuse, R6, R2 ;  /* 0x000000060c067224 */ /* 0x040fe400078e0202 */
        /* <DEDUP_REMOVED lines=9> */
.L_x_379:
[----:B------:R-:W-:Y:S05]  /*17250*/  BSYNC B0 ;  /* 0x0000000000007941 */ /* 0x000fea0003800000 */
.L_x_378:
[----:B------:R-:W-:-:S13]  /*17260*/  ISETP.GT.AND P0, PT, R18, 0x1, PT ;  /* 0x000000011200780c */ /* 0x000fda0003f04270 */
[----:B------:R-:W-:Y:S05]  /*17270*/  @P0 BRA `(.L_x_364) ;  /* 0x0000069000000947 */ /* 0x000fea0003800000 */
[----:B------:R-:W2:Y:S01]  /*17280*/  LDL.LU R10, [R1+0x2c] ;  /* 0x00002c00010a7983 */ /* 0x000ea20000300800 */
[----:B-1----:R-:W-:Y:S01]  /*17290*/  MOV R2, c[0x0][0x4e8] ;  /* 0x00013a0000027a02 */ /* 0x002fe20000000f00 */
[----:B------:R-:W-:Y:S01]  /*172a0*/  IMAD R4, R17, c[0x0][0x3a0], RZ ;  /* 0x0000e80011047a24 */ /* 0x000fe200078e02ff */
[----:B------:R-:W-:Y:S01]  /*172b0*/  ISETP.GE.AND P2, PT, R244, c[0x0][0x3c8], PT ;  /* 0x0000f200f4007a0c */ /* 0x000fe20003f46270 */
[----:B------:R-:W1:Y:S01]  /*172c0*/  S2R R12, SR_TID.X ;  /* 0x00000000000c7919 */ /* 0x000e620000002100 */
[----:B------:R-:W-:Y:S01]  /*172d0*/  ISETP.NE.AND P0, PT, R2, 0x1, PT ;  /* 0x000000010200780c */ /* 0x000fe20003f05270 */
[----:B------:R-:W-:-:S04]  /*172e0*/  IMAD.WIDE.U32 R2, R0, c[0x0][0x3a0], RZ ;  /* 0x0000e80000027a25 */ /* 0x000fc800078e00ff */
[----:B------:R-:W-:Y:S02]  /*172f0*/  IMAD R0, R0, c[0x0][0x3a4], R4 ;  /* 0x0000e90000007a24 */ /* 0x000fe400078e0204 */
[----:B------:R-:W-:-:S03]  /*17300*/  IMAD R5, R21, c[0x0][0x3f0], RZ ;  /* 0x0000fc0015057a24 */ /* 0x000fc600078e02ff */
[----:B------:R-:W-:Y:S01]  /*17310*/  IADD3 R3, R3, R0, RZ ;  /* 0x0000000003037210 */ /* 0x000fe20007ffe0ff */
[----:B------:R-:W-:-:S04]  /*17320*/  IMAD R7, R9, c[0x0][0x3f4], R5 ;  /* 0x0000fd0009077a24 */ /* 0x000fc800078e0205 */
[----:B------:R-:W-:-:S04]  /*17330*/  IMAD.WIDE.U32 R2, R8, c[0x0][0x3e8], R2 ;  /* 0x0000fa0008027a25 */ /* 0x000fc800078e0002 */
[----:B------:R-:W-:-:S04]  /*17340*/  IMAD R3, R8, c[0x0][0x3ec], R3 ;  /* 0x0000fb0008037a24 */ /* 0x000fc800078e0203 */
[----:B------:R-:W-:Y:S01]  /*17350*/  IMAD.WIDE.U32 R2, R9, c[0x0][0x3f0], R2 ;  /* 0x0000fc0009027a25 */ /* 0x000fe200078e0002 */
[----:B-1----:R-:W-:-:S04]  /*17360*/  SHF.R.S32.HI R11, RZ, 0x1f, R12 ;  /* 0x0000001fff0b7819 */ /* 0x002fc8000001140c */
[----:B------:R-:W-:Y:S02]  /*17370*/  IADD3 R3, R3, R7, RZ ;  /* 0x0000000703037210 */ /* 0x000fe40007ffe0ff */
[----:B------:R-:W-:-:S04]  /*17380*/  LEA.HI R11, R11, R12, RZ, 0x3 ;  /* 0x0000000c0b0b7211 */ /* 0x000fc800078f18ff */
[----:B------:R-:W-:Y:S02]  /*17390*/  SHF.R.S32.HI R11, RZ, 0x3, R11 ;  /* 0x00000003ff0b7819 */ /* 0x000fe4000001140b */
[----:B--2---:R-:W-:-:S04]  /*173a0*/  LEA R4, R10, R251, 0x7 ;  /* 0x000000fb0a047211 */ /* 0x004fc800078e38ff */
[----:B------:R-:W-:Y:S01]  /*173b0*/  MOV R0, R4 ;  /* 0x0000000400007202 */ /* 0x000fe20000000f00 */
[----:B------:R-:W-:-:S05]  /*173c0*/  @P0 IMAD.HI.U32 R6, R4, c[0x0][0x4ec], RZ ;  /* 0x00013b0004060a27 */ /* 0x000fca00078e00ff */
[----:B------:R-:W-:-:S04]  /*173d0*/  @P0 SHF.R.U32.HI R0, RZ, c[0x0][0x4f0], R6 ;  /* 0x00013c00ff000a19 */ /* 0x000fc80000011606 */
[----:B------:R-:W-:Y:S01]  /*173e0*/  SHF.R.S32.HI R6, RZ, 0x1f, R0 ;  /* 0x0000001fff067819 */ /* 0x000fe20000011400 */
[C---:B------:R-:W-:Y:S01]  /*173f0*/  IMAD.WIDE.U32 R2, R0.reuse, c[0x0][0x3e0], R2 ;  /* 0x0000f80000027a25 */ /* 0x040fe200078e0002 */
[----:B------:R-:W-:-:S03]  /*17400*/  IADD3 R5, -R0, RZ, RZ ;  /* 0x000000ff00057210 */ /* 0x000fc60007ffe1ff */
[----:B------:R-:W-:Y:S02]  /*17410*/  IMAD R6, R6, c[0x0][0x3e0], RZ ;  /* 0x0000f80006067a24 */ /* 0x000fe400078e02ff */
[----:B------:R-:W-:Y:S02]  /*17420*/  IMAD R4, R5, c[0x0][0x4e8], R4 ;  /* 0x00013a0005047a24 */ /* 0x000fe400078e0204 */
[----:B------:R-:W-:-:S03]  /*17430*/  IMAD R6, R0, c[0x0][0x3e4], R6 ;  /* 0x0000f90000067a24 */ /* 0x000fc600078e0206 */
[----:B------:R-:W-:Y:S02]  /*17440*/  SHF.R.S32.HI R0, RZ, 0x1f, R4 ;  /* 0x0000001fff007819 */ /* 0x000fe40000011404 */
[----:B------:R-:W-:-:S03]  /*17450*/  IADD3 R3, R3, R6, RZ ;  /* 0x0000000603037210 */ /* 0x000fc60007ffe0ff */
[----:B------:R-:W-:Y:S02]  /*17460*/  IMAD R0, R0, c[0x0][0x3d8], RZ ;  /* 0x0000f60000007a24 */ /* 0x000fe400078e02ff */
[----:B------:R-:W-:-:S04]  /*17470*/  IMAD.WIDE.U32 R2, R4, c[0x0][0x3d8], R2 ;  /* 0x0000f60004027a25 */ /* 0x000fc800078e0002 */
[----:B------:R-:W-:Y:S01]  /*17480*/  IMAD R4, R4, c[0x0][0x3dc], R0 ;  /* 0x0000f70004047a24 */ /* 0x000fe200078e0200 */
[----:B------:R-:W-:Y:S02]  /*17490*/  LEA R6, P0, R2, c[0x0][0x380], 0x1 ;  /* 0x0000e00002067a11 */ /* 0x000fe400078008ff */
[----:B------:R-:W-:Y:S02]  /*174a0*/  LEA R0, R10, R11, 0x7 ;  /* 0x0000000b0a007211 */ /* 0x000fe400078e38ff */
[----:B------:R-:W-:-:S04]  /*174b0*/  IADD3 R4, R3, R4, RZ ;  /* 0x0000000403047210 */ /* 0x000fc80007ffe0ff */
[----:B------:R-:W-:Y:S01]  /*174c0*/  LEA.HI.X R5, R2, c[0x0][0x384], R4, 0x1, P0 ;  /* 0x0000e10002057a11 */ /* 0x000fe200000f0c04 */
[----:B------:R-:W-:Y:S05]  /*174d0*/  BRA.DIV ~URZ, `(.L_x_380) ;  /* 0x000038627f007947 */ /* 0x000fea000b800000 */
[----:B------:R1:W2:Y:S02]  /*174e0*/  SHFL.IDX PT, R7, R5, RZ, 0x181f ;  /* 0x00181fff05077589 */ /* 0x0002a400000e0000 */
.L_x_454:
[----:B------:R-:W-:Y:S05]  /*174f0*/  BRA.DIV ~URZ, `(.L_x_381) ;  /* 0x000038b27f007947 */ /* 0x000fea000b800000 */
[----:B------:R3:W4:Y:S02]  /*17500*/  SHFL.IDX PT, R2, R6, RZ, 0x181f ;  /* 0x00181fff06027589 */ /* 0x00072400000e0000 */
.L_x_455:
[----:B------:R-:W-:-:S05]  /*17510*/  IMAD R4, R19, c[0x0][0x4e8], RZ ;  /* 0x00013a0013047a24 */ /* 0x000fca00078e02ff */
[----:B------:R-:W-:-:S13]  /*17520*/  ISETP.GE.OR P0, PT, R0, R4, P2 ;  /* 0x000000040000720c */ /* 0x000fda0001706670 */
[----:B----4-:R-:W-:-:S04]  /*17530*/  @!P0 LEA R2, P1, R244, R2, 0x1 ;  /* 0x00000002f4028211 */ /* 0x010fc800078208ff */
[----:B--2---:R-:W-:-:S05]  /*17540*/  @!P0 LEA.HI.X R3, R244, R7, R245, 0x1, P1 ;  /* 0x00000007f4038211 */ /* 0x004fca00008f0cf5 */
[----:B------:R2:W-:Y:S01]  /*17550*/  @!P0 ST.E.128 [R2.64], RZ ;  /* 0x000000ff02008985 */ /* 0x0005e2000c101d08 */
[----:B------:R-:W-:Y:S05]  /*17560*/  BRA.DIV ~URZ, `(.L_x_382) ;  /* 0x000038b27f007947 */ /* 0x000fea000b800000 */
[----:B------:R4:W1:Y:S04]  /*17570*/  SHFL.IDX PT, R7, R5, 0x1, 0x181f ;  /* 0x00381f0005077f89 */ /* 0x00086800000e0000 */
[----:B--2---:R4:W2:Y:S02]  /*17580*/  SHFL.IDX PT, R2, R6, 0x1, 0x181f ;  /* 0x00381f0006027f89 */ /* 0x0048a400000e0000 */
.L_x_456:
[----:B------:R-:W-:-:S04]  /*17590*/  IADD3 R3, R0, 0x10, RZ ;  /* 0x0000001000037810 */ /* 0x000fc80007ffe0ff */
[----:B------:R-:W-:-:S13]  /*175a0*/  ISETP.GE.OR P0, PT, R3, R4, P2 ;  /* 0x000000040300720c */ /* 0x000fda0001706670 */
[----:B--2---:R-:W-:-:S04]  /*175b0*/  @!P0 LEA R2, P1, R244, R2, 0x1 ;  /* 0x00000002f4028211 */ /* 0x004fc800078208ff */
[----:B-1----:R-:W-:-:S05]  /*175c0*/  @!P0 LEA.HI.X R3, R244, R7, R245, 0x1, P1 ;  /* 0x00000007f4038211 */ /* 0x002fca00008f0cf5 */
[----:B------:R1:W-:Y:S01]  /*175d0*/  @!P0 ST.E.128 [R2.64], RZ ;  /* 0x000000ff02008985 */ /* 0x0003e2000c101d08 */
[----:B------:R-:W-:Y:S05]  /*175e0*/  BRA.DIV ~URZ, `(.L_x_383) ;  /* 0x000039027f007947 */ /* 0x000fea000b800000 */
[----:B------:R2:W1:Y:S02]  /*175f0*/  SHFL.IDX PT, R7, R5, 0x2, 0x181f ;  /* 0x00581f0005077f89 */ /* 0x00046400000e0000 */
.L_x_457:
[----:B------:R-:W-:Y:S05]  /*17600*/  BRA.DIV ~URZ, `(.L_x_384) ;  /* 0x000039527f007947 */ /* 0x000fea000b800000 */
[----:B-1----:R1:W2:Y:S02]  /*17610*/  SHFL.IDX PT, R2, R6, 0x2, 0x181f ;  /* 0x00581f0006027f89 */ /* 0x0022a400000e0000 */
.L_x_458:
[----:B------:R-:W-:-:S04]  /*17620*/  IADD3 R3, R0, 0x20, RZ ;  /* 0x0000002000037810 */ /* 0x000fc80007ffe0ff */
[----:B------:R-:W-:-:S13]  /*17630*/  ISETP.GE.OR P0, PT, R3, R4, P2 ;  /* 0x000000040300720c */ /* 0x000fda0001706670 */
[----:B--2---:R-:W-:-:S04]  /*17640*/  @!P0 LEA R2, P1, R244, R2, 0x1 ;  /* 0x00000002f4028211 */ /* 0x004fc800078208ff */
[----:B------:R-:W-:-:S05]  /*17650*/  @!P0 LEA.HI.X R3, R244, R7, R245, 0x1, P1 ;  /* 0x00000007f4038211 */ /* 0x000fca00008f0cf5 */
[----:B------:R2:W-:Y:S01]  /*17660*/  @!P0 ST.E.128 [R2.64], RZ ;  /* 0x000000ff02008985 */ /* 0x0005e2000c101d08 */
[----:B------:R-:W-:Y:S05]  /*17670*/  BRA.DIV ~URZ, `(.L_x_385) ;  /* 0x000039527f007947 */ /* 0x000fea000b800000 */
[----:B------:R1:W2:Y:S04]  /*17680*/  SHFL.IDX PT, R7, R5, 0x3, 0x181f ;  /* 0x00781f0005077f89 */ /* 0x0002a800000e0000 */
[----:B--2---:R1:W2:Y:S02]  /*17690*/  SHFL.IDX PT, R2, R6, 0x3, 0x181f ;  /* 0x00781f0006027f89 */ /* 0x0042a400000e0000 */
.L_x_459:
[----:B------:R-:W-:-:S04]  /*176a0*/  IADD3 R3, R0, 0x30, RZ ;  /* 0x0000003000037810 */ /* 0x000fc80007ffe0ff */
[----:B------:R-:W-:-:S13]  /*176b0*/  ISETP.GE.OR P0, PT, R3, R4, P2 ;  /* 0x000000040300720c */ /* 0x000fda0001706670 */
[----:B--2---:R-:W-:-:S04]  /*176c0*/  @!P0 LEA R2, P1, R244, R2, 0x1 ;  /* 0x00000002f4028211 */ /* 0x004fc800078208ff */
[----:B------:R-:W-:-:S05]  /*176d0*/  @!P0 LEA.HI.X R3, R244, R7, R245, 0x1, P1 ;  /* 0x00000007f4038211 */ /* 0x000fca00008f0cf5 */
[----:B------:R2:W-:Y:S01]  /*176e0*/  @!P0 ST.E.128 [R2.64], RZ ;  /* 0x000000ff02008985 */ /* 0x0005e2000c101d08 */
[----:B------:R-:W-:Y:S05]  /*176f0*/  BRA.DIV ~URZ, `(.L_x_386) ;  /* 0x000039a27f007947 */ /* 0x000fea000b800000 */
[----:B------:R1:W2:Y:S02]  /*17700*/  SHFL.IDX PT, R7, R5, 0x4, 0x181f ;  /* 0x00981f0005077f89 */ /* 0x0002a400000e0000 */
.L_x_460:
[----:B------:R-:W-:Y:S05]  /*17710*/  BRA.DIV ~URZ, `(.L_x_387) ;  /* 0x000039f27f007947 */ /* 0x000fea000b800000 */
[----:B--2---:R2:W1:Y:S02]  /*17720*/  SHFL.IDX PT, R2, R6, 0x4, 0x181f ;  /* 0x00981f0006027f89 */ /* 0x00446400000e0000 */
.L_x_461:
[----:B------:R-:W-:-:S04]  /*17730*/  IADD3 R3, R0, 0x40, RZ ;  /* 0x0000004000037810 */ /* 0x000fc80007ffe0ff */
[----:B------:R-:W-:-:S13]  /*17740*/  ISETP.GE.OR P0, PT, R3, R4, P2 ;  /* 0x000000040300720c */ /* 0x000fda0001706670 */
[----:B-1----:R-:W-:-:S04]  /*17750*/  @!P0 LEA R2, P1, R244, R2, 0x1 ;  /* 0x00000002f4028211 */ /* 0x002fc800078208ff */
[----:B------:R-:W-:-:S05]  /*17760*/  @!P0 LEA.HI.X R3, R244, R7, R245, 0x1, P1 ;  /* 0x00000007f4038211 */ /* 0x000fca00008f0cf5 */
[----:B------:R1:W-:Y:S01]  /*17770*/  @!P0 ST.E.128 [R2.64], RZ ;  /* 0x000000ff02008985 */ /* 0x0003e2000c101d08 */
[----:B------:R-:W-:Y:S05]  /*17780*/  BRA.DIV ~URZ, `(.L_x_388) ;  /* 0x000039f27f007947 */ /* 0x000fea000b800000 */
[----:B------:R1:W2:Y:S04]  /*17790*/  SHFL.IDX PT, R7, R5, 0x5, 0x181f ;  /* 0x00b81f0005077f89 */ /* 0x0002a800000e0000 */
[----:B-1----:R1:W3:Y:S02]  /*177a0*/  SHFL.IDX PT, R2, R6, 0x5, 0x181f ;  /* 0x00b81f0006027f89 */ /* 0x0022e400000e0000 */
.L_x_462:
[----:B------:R-:W-:-:S04]  /*177b0*/  IADD3 R3, R0, 0x50, RZ ;  /* 0x0000005000037810 */ /* 0x000fc80007ffe0ff */
[----:B------:R-:W-:-:S13]  /*177c0*/  ISETP.GE.OR P0, PT, R3, R4, P2 ;  /* 0x000000040300720c */ /* 0x000fda0001706670 */
[----:B---3--:R-:W-:-:S04]  /*177d0*/  @!P0 LEA R2, P1, R244, R2, 0x1 ;  /* 0x00000002f4028211 */ /* 0x008fc800078208ff */
[----:B--2---:R-:W-:-:S05]  /*177e0*/  @!P0 LEA.HI.X R3, R244, R7, R245, 0x1, P1 ;  /* 0x00000007f4038211 */ /* 0x004fca00008f0cf5 */
[----:B------:R2:W-:Y:S01]  /*177f0*/  @!P0 ST.E.128 [R2.64], RZ ;  /* 0x000000ff02008985 */ /* 0x0005e2000c101d08 */
[----:B------:R-:W-:Y:S05]  /*17800*/  BRA.DIV ~URZ, `(.L_x_389) ;  /* 0x00003a427f007947 */ /* 0x000fea000b800000 */
[----:B------:R3:W1:Y:S02]  /*17810*/  SHFL.IDX PT, R7, R5, 0x6, 0x181f ;  /* 0x00d81f0005077f89 */ /* 0x00066400000e0000 */
.L_x_463:
[----:B------:R-:W-:Y:S05]  /*17820*/  BRA.DIV ~URZ, `(.L_x_390) ;  /* 0x00003a927f007947 */ /* 0x000fea000b800000 */
[----:B--2---:R2:W3:Y:S02]  /*17830*/  SHFL.IDX PT, R2, R6, 0x6, 0x181f ;  /* 0x00d81f0006027f89 */ /* 0x0044e400000e0000 */
.L_x_464:
[----:B------:R-:W-:-:S04]  /*17840*/  IADD3 R3, R0, 0x60, RZ ;  /* 0x0000006000037810 */ /* 0x000fc80007ffe0ff */
[----:B------:R-:W-:-:S13]  /*17850*/  ISETP.GE.OR P0, PT, R3, R4, P2 ;  /* 0x000000040300720c */ /* 0x000fda0001706670 */
[----:B---3--:R-:W-:-:S04]  /*17860*/  @!P0 LEA R2, P1, R244, R2, 0x1 ;  /* 0x00000002f4028211 */ /* 0x008fc800078208ff */
[----:B-1----:R-:W-:-:S05]  /*17870*/  @!P0 LEA.HI.X R3, R244, R7, R245, 0x1, P1 ;  /* 0x00000007f4038211 */ /* 0x002fca00008f0cf5 */
[----:B------:R1:W-:Y:S01]  /*17880*/  @!P0 ST.E.128 [R2.64], RZ ;  /* 0x000000ff02008985 */ /* 0x0003e2000c101d08 */
[----:B------:R-:W-:Y:S05]  /*17890*/  BRA.DIV ~URZ, `(.L_x_391) ;  /* 0x00003a927f007947 */ /* 0x000fea000b800000 */
[----:B----4-:R-:W3:Y:S04]  /*178a0*/  SHFL.IDX PT, R5, R5, 0x7, 0x181f ;  /* 0x00f81f0005057f89 */ /* 0x010ee800000e0000 */
[----:B-1----:R1:W4:Y:S02]  /*178b0*/  SHFL.IDX PT, R2, R6, 0x7, 0x181f ;  /* 0x00f81f0006027f89 */ /* 0x00232400000e0000 */
.L_x_465:
[----:B------:R-:W-:-:S04]  /*178c0*/  IADD3 R0, R0, 0x70, RZ ;  /* 0x0000007000007810 */ /* 0x000fc80007ffe0ff */
[----:B------:R-:W-:-:S13]  /*178d0*/  ISETP.GE.OR P0, PT, R0, R4, P2 ;  /* 0x000000040000720c */ /* 0x000fda0001706670 */
[----:B----4-:R-:W-:-:S04]  /*178e0*/  @!P0 LEA R2, P1, R244, R2, 0x1 ;  /* 0x00000002f4028211 */ /* 0x010fc800078208ff */
[----:B---3--:R-:W-:-:S05]  /*178f0*/  @!P0 LEA.HI.X R3, R244, R5, R245, 0x1, P1 ;  /* 0x00000005f4038211 */ /* 0x008fca00008f0cf5 */
[----:B------:R3:W-:Y:S04]  /*17900*/  @!P0 ST.E.128 [R2.64], RZ ;  /* 0x000000ff02008985 */ /* 0x0007e8000c101d08 */
.L_x_364:
[----:B------:R-:W-:Y:S05]  /*17910*/  BSYNC B1 ;  /* 0x0000000000017941 */ /* 0x000fea0003800000 */
.L_x_348:
        /* <DEDUP_REMOVED lines=15> */
.L_x_466:
[----:B------:R-:W-:Y:S05]  /*17a10*/  BRA.DIV ~URZ, `(.L_x_394) ;  /* 0x00003a527f007947 */ /* 0x000fea000b800000 */
[----:B------:R3:W1:Y:S02]  /*17a20*/  SHFL.IDX PT, R8, R46, 0x1, 0x1f ;  /* 0x00201f002e087f89 */ /* 0x00066400000e0000 */
.L_x_467:
[----:B------:R-:W5:Y:S01]  /*17a30*/  LDL R0, [R1+0x34] ;  /* 0x0000340001007983 */ /* 0x000f620000100800 */
[----:B------:R-:W-:Y:S02]  /*17a40*/  IMAD.MOV.U32 R6, RZ, RZ, RZ ;  /* 0x000000ffff067224 */ /* 0x000fe400078e00ff */
[----:B-----5:R-:W-:-:S05]  /*17a50*/  IMAD.IADD R0, R0, 0x1, R13 ;  /* 0x0000000100007824 */ /* 0x020fca00078e020d */
[----:B------:R-:W-:-:S13]  /*17a60*/  ISETP.GE.OR P0, PT, R0, c[0x0][0x53c], !P6 ;  /* 0x00014f0000007a0c */ /* 0x000fda0007706670 */
[----:B------:R-:W-:Y:S01]  /*17a70*/  @!P0 MOV R2, 0x4 ;  /* 0x0000000400028802 */ /* 0x000fe20000000f00 */
[----:B------:R-:W-:-:S04]  /*17a80*/  @!P0 IMAD.MOV.U32 R4, RZ, RZ, 0x4 ;  /* 0x00000004ff048424 */ /* 0x000fc800078e00ff */
[----:B------:R-:W-:-:S04]  /*17a90*/  @!P0 IMAD.WIDE R4, R0, R4, c[0x0][0x580] ;  /* 0x0001600000048625 */ /* 0x000fc800078e0204 */
[----:B----4-:R-:W-:Y:S01]  /*17aa0*/  @!P0 IMAD.WIDE R2, R0, R2, c[0x0][0x578] ;  /* 0x00015e0000028625 */ /* 0x010fe200078e0202 */
        /* <DEDUP_REMOVED lines=11> */
.L_x_468:
        /* <DEDUP_REMOVED lines=16> */
.L_x_469:
[----:B----4-:R-:W-:Y:S01]  /*17c60*/  IMAD R0, R0, c[0x0][0x538], RZ ;  /* 0x00014e0000007a24 */ /* 0x010fe200078e02ff */
[----:B------:R-:W-:Y:S04]  /*17c70*/  BSSY B1, `(.L_x_397) ;  /* 0x0000084000017945 */ /* 0x000fe80003800000 */
[----:B-1----:R-:W-:-:S04]  /*17c80*/  IADD3 R8, R0, R8, RZ ;  /* 0x0000000800087210 */ /* 0x002fc80007ffe0ff */
[----:B--2---:R-:W-:-:S13]  /*17c90*/  ISETP.GT.AND P0, PT, R8, R9, PT ;  /* 0x000000090800720c */ /* 0x004fda0003f04270 */
[----:B------:R-:W-:Y:S05]  /*17ca0*/  @P0 BRA `(.L_x_398) ;  /* 0x0000025000000947 */ /* 0x000fea0003800000 */
.L_x_402:
        /* <DEDUP_REMOVED lines=8> */
[----:B---3--:R-:W-:Y:S02]  /*17d30*/  @!P0 MOV R4, 0x4 ;  /* 0x0000000400048802 */ /* 0x008fe40000000f00 */
[----:B------:R-:W-:-:S03]  /*17d40*/  @!P0 MOV R2, 0x4 ;  /* 0x0000000400028802 */ /* 0x000fc60000000f00 */
[----:B------:R-:W-:-:S04]  /*17d50*/  @!P0 IMAD.WIDE R4, R0, R4, c[0x0][0x580] ;  /* 0x0001600000048625 */ /* 0x000fc800078e0204 */
[----:B------:R-:W-:Y:S01]  /*17d60*/  @!P0 IMAD.WIDE R2, R0, R2, c[0x0][0x578] ;  /* 0x00015e0000028625 */ /* 0x000fe200078e0202 */
[----:B------:R-:W2:Y:S04]  /*17d70*/  @!P0 LDG.E R6, [R4.64] ;  /* 0x0000000804068981 */ /* 0x000ea8000c1e1900 */
[----:B------:R-:W2:Y:S02]  /*17d80*/  @!P0 LDG.E R7, [R2.64] ;  /* 0x0000000802078981 */ /* 0x000ea4000c1e1900 */
[----:B--2---:R-:W-:Y:S01]  /*17d90*/  IMAD R0, R7, R6, RZ ;  /* 0x0000000607007224 */ /* 0x004fe200078e02ff */
[----:B------:R-:W-:Y:S05]  /*17da0*/  BRA.DIV ~URZ, `(.L_x_400) ;  /* 0x000039227f007947 */ /* 0x000fea000b800000 */
[----:B------:R1:W2:Y:S02]  /*17db0*/  SHFL.UP PT, R2, R0, 0x1, RZ ;  /* 0x0420000000027989 */ /* 0x0002a400000e00ff */
.L_x_470:
        /* <DEDUP_REMOVED lines=16> */
.L_x_471:
[----:B--2---:R-:W-:-:S05]  /*17ec0*/  IMAD R0, R0, c[0x0][0x538], RZ ;  /* 0x00014e0000007a24 */ /* 0x004fca00078e02ff */
[----:B------:R-:W-:-:S04]  /*17ed0*/  IADD3 R8, R0, R8, RZ ;  /* 0x0000000800087210 */ /* 0x000fc80007ffe0ff */
[----:B------:R-:W-:-:S13]  /*17ee0*/  ISETP.GT.AND P0, PT, R8, R9, PT ;  /* 0x000000090800720c */ /* 0x000fda0003f04270 */
[----:B-1----:R-:W-:Y:S05]  /*17ef0*/  @!P0 BRA `(.L_x_402) ;  /* 0xfffffdb000008947 */ /* 0x002fea000383ffff */
.L_x_398:
[----:B------:R-:W-:-:S05]  /*17f00*/  IADD3 R11, -R0, R8, RZ ;  /* 0x00000008000b7210 */ /* 0x000fca0007ffe1ff */
[----:B------:R-:W-:-:S05]  /*17f10*/  IMAD R0, R4, c[0x0][0x538], R11 ;  /* 0x00014e0004007a24 */ /* 0x000fca00078e020b */
[----:B------:R-:W-:Y:S01]  /*17f20*/  ISETP.GT.AND P0, PT, R0, R9, PT ;  /* 0x000000090000720c */ /* 0x000fe20003f04270 */
[----:B------:R-:W-:-:S12]  /*17f30*/  BRA.DIV ~URZ, `(.L_x_403) ;  /* 0x000039927f007947 */ /* 0x000fd8000b800000 */
[----:B------:R-:W-:-:S04]  /*17f40*/  VOTE.ANY R0, PT, !P0 ;  /* 0x0000000000007806 */ /* 0x000fc800040e0100 */
.L_x_472:
[----:B------:R1:W2:Y:S01]  /*17f50*/  POPC R10, R0 ;  /* 0x00000000000a7309 */ /* 0x0002a20000000000 */
[----:B------:R-:W-:Y:S05]  /*17f60*/  BRA.DIV ~URZ, `(.L_x_404) ;  /* 0x000039a27f007947 */ /* 0x000fea000b800000 */
[----:B--2---:R2:W4:Y:S04]  /*17f70*/  SHFL.IDX PT, R8, R6, R10, 0x1f ;  /* 0x00001f0a06087589 */ /* 0x00452800000e0000 */
[----:B------:R2:W1:Y:S02]  /*17f80*/  SHFL.IDX PT, R7, R7, R10, 0x1f ;  /* 0x00001f0a07077589 */ /* 0x00046400000e0000 */
.L_x_473:
[----:B------:R-:W-:Y:S01]  /*17f90*/  ISETP.NE.AND P0, PT, R0, RZ, PT ;  /* 0x000000ff0000720c */ /* 0x000fe20003f05270 */
[----:B------:R-:W-:-:S12]  /*17fa0*/  BSSY B0, `(.L_x_405) ;  /* 0x0000005000007945 */ /* 0x000fd80003800000 */
[----:B------:R-:W-:Y:S05]  /*17fb0*/  @!P0 BRA `(.L_x_406) ;  /* 0x0000003000008947 */ /* 0x000fea0003800000 */
[----:B-1----:R-:W-:Y:S01]  /*17fc0*/  IADD3 R0, R10, -0x1, RZ ;  /* 0xffffffff0a007810 */ /* 0x002fe20007ffe0ff */
[----:B------:R-:W-:Y:S05]  /*17fd0*/  BRA.DIV ~URZ, `(.L_x_407) ;  /* 0x00003a027f007947 */ /* 0x000fea000b800000 */
[----:B------:R1:W2:Y:S02]  /*17fe0*/  SHFL.IDX PT, R12, R4, R0, 0x1f ;  /* 0x00001f00040c7589 */ /* 0x0002a400000e0000 */
.L_x_406:
[----:B------:R-:W-:Y:S05]  /*17ff0*/  BSYNC B0 ;  /* 0x0000000000007941 */ /* 0x000fea0003800000 */
.L_x_405:
[----:B--2---:R-:W-:Y:S01]  /*18000*/  IMAD R6, R12, c[0x0][0x538], R11 ;  /* 0x00014e000c067a24 */ /* 0x004fe200078e020b */
[----:B----4-:R-:W-:Y:S02]  /*18010*/  IABS R2, R8 ;  /* 0x0000000800027213 */ /* 0x010fe40000000000 */
[----:B-1----:R-:W-:Y:S01]  /*18020*/  IABS R3, R7 ;  /* 0x0000000700037213 */ /* 0x002fe20000000000 */
[----:B------:R-:W-:Y:S01]  /*18030*/  IMAD.IADD R9, R9, 0x1, -R6 ;  /* 0x0000000109097824 */ /* 0x000fe200078e0a06 */
[----:B------:R1:W-:Y:S01]  /*18040*/  STL [R1+0x28], R6 ;  /* 0x0000280601007387 */ /* 0x0003e20000100800 */
[----:B---3--:R-:W2:Y:S03]  /*18050*/  I2F.RP R4, R2 ;  /* 0x0000000200047306 */ /* 0x008ea60000209400 */
[----:B------:R-:W3:Y:S05]  /*18060*/  LDL.LU R14, [R1+0x34] ;  /* 0x00003400010e7983 */ /* 0x000eea0000300800 */
[----:B--2---:R-:W2:Y:S02]  /*18070*/  MUFU.RCP R4, R4 ;  /* 0x0000000400047308 */ /* 0x004ea40000001000 */
[----:B--2---:R-:W-:-:S06]  /*18080*/  IADD3 R4, R4, 0xffffffe, RZ ;  /* 0x0ffffffe04047810 */ /* 0x004fcc0007ffe0ff */
[----:B------:R-:W2:Y:S01]  /*18090*/  F2I.FTZ.U32.TRUNC.NTZ R5, R4 ;  /* 0x0000000400057305 */ /* 0x000ea2000021f000 */
[----:B-1----:R-:W-:Y:S02]  /*180a0*/  MOV R6, R3 ;  /* 0x0000000300067202 */ /* 0x002fe40000000f00 */
[----:B------:R-:W-:Y:S01]  /*180b0*/  IABS R11, R9 ;  /* 0x00000009000b7213 */ /* 0x000fe20000000000 */
[----:B--2---:R-:W-:-:S04]  /*180c0*/  IMAD.MOV R0, RZ, RZ, -R5 ;  /* 0x000000ffff007224 */ /* 0x004fc800078e0a05 */
[----:B------:R-:W-:Y:S01]  /*180d0*/  IMAD.MOV.U32 R4, RZ, RZ, R0 ;  /* 0x000000ffff047224 */ /* 0x000fe200078e0000 */
[----:B------:R-:W-:-:S03]  /*180e0*/  IABS R0, R8 ;  /* 0x0000000800007213 */ /* 0x000fc60000000000 */
[----:B------:R-:W-:Y:S02]  /*180f0*/  IMAD R3, R4, R2, RZ ;  /* 0x0000000204037224 */ /* 0x000fe400078e02ff */
[----:B------:R-:W-:Y:S01]  /*18100*/  IMAD.MOV.U32 R4, RZ, RZ, RZ ;  /* 0x000000ffff047224 */ /* 0x000fe200078e00ff */
[----:B------:R-:W1:Y:S01]  /*18110*/  I2F.RP R12, R6 ;  /* 0x00000006000c7306 */ /* 0x000e620000209400 */
[----:B------:R-:W-:Y:S02]  /*18120*/  IMAD.MOV R0, RZ, RZ, -R0 ;  /* 0x000000ffff007224 */ /* 0x000fe400078e0a00 */
[----:B------:R-:W-:-:S04]  /*18130*/  IMAD.HI.U32 R5, R5, R3, R4 ;  /* 0x0000000305057227 */ /* 0x000fc800078e0004 */
[----:B------:R-:W-:Y:S01]  /*18140*/  IMAD.MOV.U32 R3, RZ, RZ, R11 ;  /* 0x000000ffff037224 */ /* 0x000fe200078e000b */
[----:B------:R-:W-:-:S03]  /*18150*/  MOV R4, R0 ;  /* 0x0000000000047202 */ /* 0x000fc60000000f00 */
[----:B------:R-:W-:-:S04]  /*18160*/  IMAD.HI.U32 R0, R5, R3, RZ ;  /* 0x0000000305007227 */ /* 0x000fc800078e00ff */
[----:B------:R-:W-:Y:S02]  /*18170*/  IMAD R3, R0, R4, R3 ;  /* 0x0000000400037224 */ /* 0x000fe400078e0203 */
[----:B-1----:R-:W1:Y:S03]  /*18180*/  MUFU.RCP R4, R12 ;  /* 0x0000000c00047308 */ /* 0x002e660000001000 */
[----:B------:R-:W-:-:S13]  /*18190*/  ISETP.GT.U32.AND P0, PT, R2, R3, PT ;  /* 0x000000030200720c */ /* 0x000fda0003f04070 */
[----:B------:R-:W-:Y:S01]  /*181a0*/  @!P0 IMAD.IADD R3, R3, 0x1, -R2 ;  /* 0x0000000103038824 */ /* 0x000fe200078e0a02 */
[----:B-1----:R-:W-:-:S04]  /*181b0*/  IADD3 R4, R4, 0xffffffe, RZ ;  /* 0x0ffffffe04047810 */ /* 0x002fc80007ffe0ff */
[----:B------:R-:W-:Y:S02]  /*181c0*/  ISETP.GE.U32.AND P2, PT, R3, R2, PT ;  /* 0x000000020300720c */ /* 0x000fe40003f46070 */
[----:B------:R-:W1:Y:S01]  /*181d0*/  F2I.FTZ.U32.TRUNC.NTZ R3, R4 ;  /* 0x0000000400037305 */ /* 0x000e62000021f000 */
[----:B------:R-:W-:Y:S02]  /*181e0*/  LOP3.LUT R2, R9, R8, RZ, 0x3c, !PT ;  /* 0x0000000809027212 */ /* 0x000fe400078e3cff */
[----:B------:R-:W-:Y:S02]  /*181f0*/  @!P0 IADD3 R0, R0, 0x1, RZ ;  /* 0x0000000100008810 */ /* 0x000fe40007ffe0ff */
[----:B------:R-:W-:Y:S02]  /*18200*/  ISETP.GE.AND P1, PT, R2, RZ, PT ;  /* 0x000000ff0200720c */ /* 0x000fe40003f26270 */
[----:B------:R-:W-:-:S04]  /*18210*/  ISETP.NE.AND P0, PT, R8, RZ, PT ;  /* 0x000000ff0800720c */ /* 0x000fc80003f05270 */
[----:B------:R-:W-:Y:S01]  /*18220*/  @P2 IADD3 R0, R0, 0x1, RZ ;  /* 0x0000000100002810 */ /* 0x000fe20007ffe0ff */
[----:B-1----:R-:W-:-:S06]  /*18230*/  IMAD.MOV R2, RZ, RZ, -R3 ;  /* 0x000000ffff027224 */ /* 0x002fcc00078e0a03 */
[----:B------:R-:W-:Y:S01]  /*18240*/  @!P1 IMAD.MOV R0, RZ, RZ, -R0 ;  /* 0x000000ffff009224 */ /* 0x000fe200078e0a00 */
[----:B------:R-:W-:Y:S02]  /*18250*/  MOV R4, R2 ;  /* 0x0000000200047202 */ /* 0x000fe40000000f00 */
[----:B------:R-:W-:Y:S02]  /*18260*/  IABS R2, R7 ;  /* 0x0000000700027213 */ /* 0x000fe40000000000 */
[----:B------:R-:W-:Y:S01]  /*18270*/  @!P0 LOP3.LUT R0, RZ, R8, RZ, 0x33, !PT ;  /* 0x00000008ff008212 */ /* 0x000fe200078e33ff */
[----:B------:R-:W-:Y:S02]  /*18280*/  IMAD R4, R4, R6, RZ ;  /* 0x0000000604047224 */ /* 0x000fe400078e02ff */
[----:B------:R-:W-:Y:S01]  /*18290*/  IMAD.MOV R5, RZ, RZ, -R2 ;  /* 0x000000ffff057224 */ /* 0x000fe200078e0a02 */
[----:B------:R-:W-:Y:S01]  /*182a0*/  IABS R11, R0 ;  /* 0x00000000000b7213 */ /* 0x000fe20000000000 */
[----:B------:R-:W-:-:S04]  /*182b0*/  IMAD.MOV.U32 R2, RZ, RZ, RZ ;  /* 0x000000ffff027224 */ /* 0x000fc800078e00ff */
        /* <DEDUP_REMOVED lines=26> */
.L_x_399:
[----:B------:R-:W-:Y:S01]  /*18460*/  MOV R0, c[0x0][0x53c] ;  /* 0x00014f0000007a02 */ /* 0x000fe20000000f00 */
[----:B------:R1:W-:Y:S04]  /*18470*/  STL [R1+0x28], R9 ;  /* 0x0000280901007387 */ /* 0x0003e80000100800 */
[----:B------:R1:W-:Y:S04]  /*18480*/  STL [R1+0x2c], RZ ;  /* 0x00002cff01007387 */ /* 0x0003e80000100800 */
[----:B------:R1:W-:Y:S04]  /*18490*/  STL [R1+0x30], RZ ;  /* 0x000030ff01007387 */ /* 0x0003e80000100800 */
[----:B------:R1:W-:Y:S02]  /*184a0*/  STL [R1+0x34], R0 ;  /* 0x0000340001007387 */ /* 0x0003e40000100800 */
.L_x_408:
[----:B------:R-:W-:Y:S05]  /*184b0*/  BSYNC B1 ;  /* 0x0000000000017941 */ /* 0x000fea0003800000 */
.L_x_397:
        /* <DEDUP_REMOVED lines=9> */
.L_x_392:
[----:B-1----:R-:W3:Y:S02]  /*18550*/  LDL R0, [R1+0x34] ;  /* 0x0000340001007983 */ /* 0x002ee40000100800 */
[----:B---3--:R-:W-:-:S13]  /*18560*/  ISETP.GE.AND P0, PT, R0, c[0x0][0x53c], PT ;  /* 0x00014f0000007a0c */ /* 0x008fda0003f06270 */
[----:B--2-4-:R-:W-:Y:S01]  /*18570*/  @P0 CALL.REL.NOINC `(.L_x_409) ;  /* 0x0000001000000944 */ /* 0x014fe20003c00000 */
[----:B------:R-:W-:Y:S05]  /*18580*/  BRA `(.L_x_410) ;  /* 0xfffe94e000007947 */ /* 0x000fea000383ffff */
.L_x_409:
[----:B------:R-:W-:Y:S05]  /*18590*/  EXIT ;  /* 0x000000000000794d */ /* 0x000fea0003800000 */
.L_x_222:
[----:B------:R-:W-:Y:S01]  /*185a0*/  IMAD.MOV.U32 R0, RZ, RZ, R5 ;  /* 0x000000ffff007224 */ /* 0x000fe200078e0005 */
[----:B------:R-:W-:Y:S02]  /*185b0*/  MOV R2, 0x1 ;  /* 0x0000000100027802 */ /* 0x000fe40000000f00 */
[----:B------:R-:W-:Y:S02]  /*185c0*/  MOV R3, 0x185e0 ;  /* 0x000185e000037802 */ /* 0x000fe40000000f00 */
[----:B------:R-:W-:Y:S05]  /*185d0*/  CALL.REL.NOINC `($__internal_6_$__cuda_sm70_shflsync_up_p) ;  /* 0x0000352000007944 */ /* 0x000fea0003c00000 */
[----:B------:R-:W-:Y:S01]  /*185e0*/  MOV R0, R4 ;  /* 0x0000000400007202 */ /* 0x000fe20000000f00 */
[----:B------:R-:W-:Y:S05]  /*185f0*/  BRA `(.L_x_411) ;  /* 0xfffe7e7000007947 */ /* 0x000fea000383ffff */
.L_x_223:
[----:B------:R-:W-:Y:S01]  /*18600*/  IMAD.MOV.U32 R0, RZ, RZ, R5 ;  /* 0x000000ffff007224 */ /* 0x000fe200078e0005 */
[----:B------:R-:W-:Y:S02]  /*18610*/  MOV R2, 0x2 ;  /* 0x0000000200027802 */ /* 0x000fe40000000f00 */
[----:B------:R-:W-:Y:S02]  /*18620*/  MOV R3, 0x18640 ;  /* 0x0001864000037802 */ /* 0x000fe40000000f00 */
[----:B------:R-:W-:Y:S05]  /*18630*/  CALL.REL.NOINC `($__internal_6_$__cuda_sm70_shflsync_up_p) ;  /* 0x000034c000007944 */ /* 0x000fea0003c00000 */
[----:B------:R-:W-:Y:S01]  /*18640*/  SEL R0, R4, RZ, P4 ;  /* 0x000000ff04007207 */ /* 0x000fe20002000000 */
[----:B------:R-:W-:Y:S01]  /*18650*/  IMAD.MOV.U32 R2, RZ, RZ, 0x4 ;  /* 0x00000004ff027424 */ /* 0x000fe200078e00ff */
[----:B------:R-:W-:-:S03]  /*18660*/  MOV R3, 0x18690 ;  /* 0x0001869000037802 */ /* 0x000fc60000000f00 */
[----:B------:R-:W-:Y:S02]  /*18670*/  IMAD.IADD R0, R5, 0x1, R0 ;  /* 0x0000000105007824 */ /* 0x000fe400078e0200 */
        /* <DEDUP_REMOVED lines=13> */
[----:B------:R-:W-:Y:S02]  /*18750*/  MOV R3, 0x1f ;  /* 0x0000001f00037802 */ /* 0x000fe40000000f00 */
[----:B------:R-:W-:Y:S01]  /*18760*/  MOV R2, 0x187a0 ;  /* 0x000187a000027802 */ /* 0x000fe20000000f00 */
[----:B------:R-:W-:-:S04]  /*18770*/  IMAD.IADD R4, R0, 0x1, R4 ;  /* 0x0000000100047824 */ /* 0x000fc800078e0204 */
[----:B------:R-:W-:Y:S02]  /*18780*/  IMAD.MOV.U32 R56, RZ, RZ, R4 ;  /* 0x000000ffff387224 */ /* 0x000fe400078e0004 */
[----:B------:R-:W-:Y:S05]  /*18790*/  CALL.REL.NOINC `($__internal_5_$__cuda_sm70_shflsync_idx_p) ;  /* 0x0000331000007944 */ /* 0x000fea0003c00000 */
[----:B------:R-:W-:Y:S01]  /*187a0*/  MOV R0, R58 ;  /* 0x0000003a00007202 */ /* 0x000fe20000000f00 */
[----:B------:R-:W-:Y:S05]  /*187b0*/  BRA `(.L_x_412) ;  /* 0xfffe7db000007947 */ /* 0x000fea000383ffff */
.L_x_225:
[----:B------:R-:W-:Y:S02]  /*187c0*/  SEL R0, RZ, 0x1, P0 ;  /* 0x00000001ff007807 */ /* 0x000fe40000000000 */
[----:B------:R-:W-:Y:S02]  /*187d0*/  MOV R2, 0x187f0 ;  /* 0x000187f000027802 */ /* 0x000fe40000000f00 */
[----:B------:R-:W-:Y:S05]  /*187e0*/  CALL.REL.NOINC `($__internal_7_$__cuda_sm70_votesync_ballot) ;  /* 0x0000338000007944 */ /* 0x000fea0003c00000 */
[----:B------:R-:W-:Y:S05]  /*187f0*/  BRA `(.L_x_413) ;  /* 0xfffe7e0000007947 */ /* 0x000fea000383ffff */
.L_x_226:
[----:B------:R-:W-:Y:S01]  /*18800*/  IMAD.MOV.U32 R56, RZ, RZ, R8 ;  /* 0x000000ffff387224 */ /* 0x000fe200078e0008 */
[----:B--2---:R-:W-:Y:S01]  /*18810*/  MOV R47, R13 ;  /* 0x0000000d002f7202 */ /* 0x004fe20000000f00 */
[----:B------:R-:W-:Y:S01]  /*18820*/  IMAD.MOV.U32 R3, RZ, RZ, 0x1f ;  /* 0x0000001fff037424 */ /* 0x000fe200078e00ff */
[----:B------:R-:W-:Y:S02]  /*18830*/  MOV R2, 0x18850 ;  /* 0x0001885000027802 */ /* 0x000fe40000000f00 */
[----:B-1----:R-:W-:Y:S05]  /*18840*/  CALL.REL.NOINC `($__internal_5_$__cuda_sm70_shflsync_idx_p) ;  /* 0x0000326000007944 */ /* 0x002fea0003c00000 */
[----:B------:R-:W-:Y:S01]  /*18850*/  IMAD.MOV.U32 R11, RZ, RZ, R58 ;  /* 0x000000ffff0b7224 */ /* 0x000fe200078e003a */
[----:B------:R-:W-:Y:S01]  /*18860*/  MOV R56, R7 ;  /* 0x0000000700387202 */ /* 0x000fe20000000f00 */
[----:B------:R-:W-:Y:S01]  /*18870*/  IMAD.MOV.U32 R6, RZ, RZ, RZ ;  /* 0x000000ffff067224 */ /* 0x000fe200078e00ff */
[----:B------:R-:W-:Y:S01]  /*18880*/  MOV R47, R13 ;  /* 0x0000000d002f7202 */ /* 0x000fe20000000f00 */
[----:B------:R-:W-:Y:S01]  /*18890*/  IMAD.MOV.U32 R3, RZ, RZ, 0x1f ;  /* 0x0000001fff037424 */ /* 0x000fe200078e00ff */
[----:B------:R-:W-:-:S02]  /*188a0*/  MOV R2, 0x188c0 ;  /* 0x000188c000027802 */ /* 0x000fc40000000f00 */
[----:B------:R-:W-:Y:S05]  /*188b0*/  CALL.REL.NOINC `($__internal_5_$__cuda_sm70_shflsync_idx_p) ;  /* 0x000031f000007944 */ /* 0x000fea0003c00000 */
[----:B------:R-:W-:Y:S01]  /*188c0*/  MOV R10, R58 ;  /* 0x0000003a000a7202 */ /* 0x000fe20000000f00 */
[----:B------:R-:W-:Y:S05]  /*188d0*/  BRA `(.L_x_414) ;  /* 0xfffe7d7000007947 */ /* 0x000fea000383ffff */
.L_x_229:
[----:B------:R-:W-:Y:S01]  /*188e0*/  IMAD.MOV.U32 R56, RZ, RZ, R4 ;  /* 0x000000ffff387224 */ /* 0x000fe200078e0004 */
[----:B------:R-:W-:-:S02]  /*188f0*/  MOV R3, 0x1f ;  /* 0x0000001f00037802 */ /* 0x000fc40000000f00 */
[----:B------:R-:W-:Y:S02]  /*18900*/  MOV R2, 0x18920 ;  /* 0x0001892000027802 */ /* 0x000fe40000000f00 */
[----:B-1234-:R-:W-:Y:S05]  /*18910*/  CALL.REL.NOINC `($__internal_5_$__cuda_sm70_shflsync_idx_p) ;  /* 0x0000319000007944 */ /* 0x01efea0003c00000 */
[----:B------:R-:W-:Y:S01]  /*18920*/  MOV R6, R58 ;  /* 0x0000003a00067202 */ /* 0x000fe20000000f00 */
[----:B------:R-:W-:Y:S05]  /*18930*/  BRA `(.L_x_228) ;  /* 0xfffe7d7000007947 */ /* 0x000fea000383ffff */
.L_x_275:
[----:B------:R-:W-:Y:S01]  /*18940*/  IMAD.MOV.U32 R56, RZ, RZ, R5 ;  /* 0x000000ffff387224 */ /* 0x000fe200078e0005 */
[----:B------:R-:W-:Y:S01]  /*18950*/  MOV R47, RZ ;  /* 0x000000ff002f7202 */ /* 0x000fe20000000f00 */
[----:B------:R-:W-:Y:S01]  /*18960*/  IMAD.MOV.U32 R3, RZ, RZ, 0x181f ;  /* 0x0000181fff037424 */ /* 0x000fe200078e00ff */
[----:B------:R-:W-:Y:S02]  /*18970*/  MOV R2, 0x18990 ;  /* 0x0001899000027802 */ /* 0x000fe40000000f00 */
[----:B-----5:R-:W-:Y:S05]  /*18980*/  CALL.REL.NOINC `($__internal_5_$__cuda_sm70_shflsync_idx_p) ;  /* 0x0000312000007944 */ /* 0x020fea0003c00000 */
[----:B------:R-:W-:Y:S01]  /*18990*/  MOV R7, R58 ;  /* 0x0000003a00077202 */ /* 0x000fe20000000f00 */
[----:B------:R-:W-:Y:S05]  /*189a0*/  BRA `(.L_x_415) ;  /* 0xfffefa9000007947 */ /* 0x000fea000383ffff */
.L_x_276:
[----:B------:R-:W-:Y:S01]  /*189b0*/  IMAD.MOV.U32 R56, RZ, RZ, R6 ;  /* 0x000000ffff387224 */ /* 0x000fe200078e0006 */
[----:B------:R-:W-:Y:S01]  /*189c0*/  MOV R47, RZ ;  /* 0x000000ff002f7202 */ /* 0x000fe20000000f00 */
[----:B------:R-:W-:Y:S01]  /*189d0*/  IMAD.MOV.U32 R3, RZ, RZ, 0x181f ;  /* 0x0000181fff037424 */ /* 0x000fe200078e00ff */
[----:B------:R-:W-:Y:S02]  /*189e0*/  MOV R2, 0x18a00 ;  /* 0x00018a0000027802 */ /* 0x000fe40000000f00 */
[----:B-12--5:R-:W-:Y:S05]  /*189f0*/  CALL.REL.NOINC `($__internal_5_$__cuda_sm70_shflsync_idx_p) ;  /* 0x000030b000007944 */ /* 0x026fea0003c00000 */
[----:B------:R-:W-:Y:S01]  /*18a00*/  MOV R2, R58 ;  /* 0x0000003a00027202 */ /* 0x000fe20000000f00 */
[----:B------:R-:W-:Y:S05]  /*18a10*/  BRA `(.L_x_416) ;  /* 0xfffefa4000007947 */ /* 0x000fea000383ffff */
.L_x_279:
[----:B------:R-:W-:Y:S01]  /*18a20*/  IMAD.MOV.U32 R56, RZ, RZ, R5 ;  /* 0x000000ffff387224 */ /* 0x000fe200078e0005 */
[----:B------:R-:W-:Y:S01]  /*18a30*/  MOV R47, 0x1 ;  /* 0x00000001002f7802 */ /* 0x000fe20000000f00 */
[----:B--2---:R-:W-:Y:S01]  /*18a40*/  IMAD.MOV.U32 R3, RZ, RZ, 0x181f ;  /* 0x0000181fff037424 */ /* 0x004fe200078e00ff */
[----:B----4-:R-:W-:-:S02]  /*18a50*/  MOV R2, 0x18a70 ;  /* 0x00018a7000027802 */ /* 0x010fc40000000f00 */
[----:B-1-3-5:R-:W-:Y:S05]  /*18a60*/  CALL.REL.NOINC `($__internal_5_$__cuda_sm70_shflsync_idx_p) ;  /* 0x0000304000007944 */ /* 0x02afea0003c00000 */
[----:B------:R-:W-:Y:S01]  /*18a70*/  IMAD.MOV.U32 R7, RZ, RZ, R58 ;  /* 0x000000ffff077224 */ /* 0x000fe200078e003a */
[----:B------:R-:W-:Y:S01]  /*18a80*/  MOV R47, 0x1 ;  /* 0x00000001002f7802 */ /* 0x000fe20000000f00 */
[----:B------:R-:W-:Y:S01]  /*18a90*/  IMAD.MOV.U32 R56, RZ, RZ, R6 ;  /* 0x000000ffff387224 */ /* 0x000fe200078e0006 */
[----:B------:R-:W-:-:S02]  /*18aa0*/  MOV R3, 0x181f ;  /* 0x0000181f00037802 */ /* 0x000fc40000000f00 */
[----:B------:R-:W-:Y:S02]  /*18ab0*/  MOV R2, 0x18ad0 ;  /* 0x00018ad000027802 */ /* 0x000fe40000000f00 */
[----:B------:R-:W-:Y:S05]  /*18ac0*/  CALL.REL.NOINC `($__internal_5_$__cuda_sm70_shflsync_idx_p) ;  /* 0x00002fe000007944 */ /* 0x000fea0003c00000 */
[----:B------:R-:W-:Y:S01]  /*18ad0*/  MOV R2, R58 ;  /* 0x0000003a00027202 */ /* 0x000fe20000000f00 */
[----:B------:R-:W-:Y:S05]  /*18ae0*/  BRA `(.L_x_417) ;  /* 0xfffefa5000007947 */ /* 0x000fea000383ffff */
.L_x_282:
[----:B------:R-:W-:Y:S01]  /*18af0*/  IMAD.MOV.U32 R56, RZ, RZ, R5 ;  /* 0x000000ffff387224 */ /* 0x000fe200078e0005 */
[----:B------:R-:W-:Y:S01]  /*18b00*/  MOV R47, 0x2 ;  /* 0x00000002002f7802 */ /* 0x000fe20000000f00 */
[----:B-1----:R-:W-:Y:S01]  /*18b10*/  IMAD.MOV.U32 R3, RZ, RZ, 0x181f ;  /* 0x0000181fff037424 */ /* 0x002fe200078e00ff */
[----:B----4-:R-:W-:Y:S02]  /*18b20*/  MOV R2, 0x18b40 ;  /* 0x00018b4000027802 */ /* 0x010fe40000000f00 */
[----:B--23-5:R-:W-:Y:S05]  /*18b30*/  CALL.REL.NOINC `($__internal_5_$__cuda_sm70_shflsync_idx_p) ;  /* 0x00002f7000007944 */ /* 0x02cfea0003c00000 */
[----:B------:R-:W-:Y:S01]  /*18b40*/  MOV R7, R58 ;  /* 0x0000003a00077202 */ /* 0x000fe20000000f00 */
[----:B------:R-:W-:Y:S05]  /*18b50*/  BRA `(.L_x_418) ;  /* 0xfffefab000007947 */ /* 0x000fea000383ffff */
.L_x_283:
[----:B------:R-:W-:Y:S01]  /*18b60*/  IMAD.MOV.U32 R56, RZ, RZ, R6 ;  /* 0x000000ffff387224 */ /* 0x000fe200078e0006 */
[----:B------:R-:W-:Y:S01]  /*18b70*/  MOV R47, 0x2 ;  /* 0x00000002002f7802 */ /* 0x000fe20000000f00 */
[----:B------:R-:W-:Y:S01]  /*18b80*/  IMAD.MOV.U32 R3, RZ, RZ, 0x181f ;  /* 0x0000181fff037424 */ /* 0x000fe200078e00ff */
[----:B----4-:R-:W-:Y:S02]  /*18b90*/  MOV R2, 0x18bb0 ;  /* 0x00018bb000027802 */ /* 0x010fe40000000f00 */
[----:B-123-5:R-:W-:Y:S05]  /*18ba0*/  CALL.REL.NOINC `($__internal_5_$__cuda_sm70_shflsync_idx_p) ;  /* 0x00002f0000007944 */ /* 0x02efea0003c00000 */
[----:B------:R-:W-:Y:S01]  /*18bb0*/  MOV R2, R58 ;  /* 0x0000003a00027202 */ /* 0x000fe20000000f00 */
[----:B------:R-:W-:Y:S05]  /*18bc0*/  BRA `(.L_x_419) ;  /* 0xfffefa6000007947 */ /* 0x000fea000383ffff */
.L_x_286:
[----:B------:R-:W-:Y:S01]  /*18bd0*/  IMAD.MOV.U32 R56, RZ, RZ, R5 ;  /* 0x000000ffff387224 */ /* 0x000fe200078e0005 */
[----:B------:R-:W-:Y:S01]  /*18be0*/  MOV R47, 0x3 ;  /* 0x00000003002f7802 */ /* 0x000fe20000000f00 */
[----:B-1----:R-:W-:Y:S01]  /*18bf0*/  IMAD.MOV.U32 R3, RZ, RZ, 0x181f ;  /* 0x0000181fff037424 */ /* 0x002fe200078e00ff */
[----:B------:R-:W-:-:S02]  /*18c00*/  MOV R2, 0x18c20 ;  /* 0x00018c2000027802 */ /* 0x000fc40000000f00 */
[----:B--2345:R-:W-:Y:S05]  /*18c10*/  CALL.REL.NOINC `($__internal_5_$__cuda_sm70_shflsync_idx_p) ;  /* 0x00002e9000007944 */ /* 0x03cfea0003c00000 */
        /* <DEDUP_REMOVED lines=8> */
.L_x_289:
[----:B------:R-:W-:Y:S01]  /*18ca0*/  IMAD.MOV.U32 R56, RZ, RZ, R5 ;  /* 0x000000ffff387224 */ /* 0x000fe200078e0005 */
[----:B------:R-:W-:Y:S01]  /*18cb0*/  MOV R47, 0x4 ;  /* 0x00000004002f7802 */ /* 0x000fe20000000f00 */
[----:B-1----:R-:W-:Y:S01]  /*18cc0*/  IMAD.MOV.U32 R3, RZ, RZ, 0x181f ;  /* 0x0000181fff037424 */ /* 0x002fe200078e00ff */
[----:B------:R-:W-:Y:S02]  /*18cd0*/  MOV R2, 0x18cf0 ;  /* 0x00018cf000027802 */ /* 0x000fe40000000f00 */
[----:B--2345:R-:W-:Y:S05]  /*18ce0*/  CALL.REL.NOINC `($__internal_5_$__cuda_sm70_shflsync_idx_p) ;  /* 0x00002dc000007944 */ /* 0x03cfea0003c00000 */
[----:B------:R-:W-:Y:S01]  /*18cf0*/  MOV R7, R58 ;  /* 0x0000003a00077202 */ /* 0x000fe20000000f00 */
[----:B------:R-:W-:Y:S05]  /*18d00*/  BRA `(.L_x_421) ;  /* 0xfffefad000007947 */ /* 0x000fea000383ffff */
.L_x_290:
[----:B------:R-:W-:Y:S01]  /*18d10*/  IMAD.MOV.U32 R56, RZ, RZ, R6 ;  /* 0x000000ffff387224 */ /* 0x000fe200078e0006 */
[----:B------:R-:W-:Y:S01]  /*18d20*/  MOV R47, 0x4 ;  /* 0x00000004002f7802 */ /* 0x000fe20000000f00 */
[----:B-1----:R-:W-:Y:S01]  /*18d30*/  IMAD.MOV.U32 R3, RZ, RZ, 0x181f ;  /* 0x0000181fff037424 */ /* 0x002fe200078e00ff */
[----:B------:R-:W-:Y:S02]  /*18d40*/  MOV R2, 0x18d60 ;  /* 0x00018d6000027802 */ /* 0x000fe40000000f00 */
[----:B--2345:R-:W-:Y:S05]  /*18d50*/  CALL.REL.NOINC `($__internal_5_$__cuda_sm70_shflsync_idx_p) ;  /* 0x00002d5000007944 */ /* 0x03cfea0003c00000 */
[----:B------:R-:W-:Y:S01]  /*18d60*/  MOV R2, R58 ;  /* 0x0000003a00027202 */ /* 0x000fe20000000f00 */
[----:B------:R-:W-:Y:S05]  /*18d70*/  BRA `(.L_x_422) ;  /* 0xfffefa8000007947 */ /* 0x000fea000383ffff */
.L_x_293:
[----:B------:R-:W-:Y:S01]  /*18d80*/  IMAD.MOV.U32 R56, RZ, RZ, R5 ;  /* 0x000000ffff387224 */ /* 0x000fe200078e0005 */
[----:B------:R-:W-:Y:S01]  /*18d90*/  MOV R47, 0x5 ;  /* 0x00000005002f7802 */ /* 0x000fe20000000f00 */
[----:B--2---:R-:W-:Y:S01]  /*18da0*/  IMAD.MOV.U32 R3, RZ, RZ, 0x181f ;  /* 0x0000181fff037424 */ /* 0x004fe200078e00ff */
[----:B---3--:R-:W-:-:S02]  /*18db0*/  MOV R2, 0x18dd0 ;  /* 0x00018dd000027802 */ /* 0x008fc40000000f00 */
[----:B-1--45:R-:W-:Y:S05]  /*18dc0*/  CALL.REL.NOINC `($__internal_5_$__cuda_sm70_shflsync_idx_p) ;  /* 0x00002ce000007944 */ /* 0x032fea0003c00000 */
        /* <DEDUP_REMOVED lines=8> */
.L_x_296:
[----:B------:R-:W-:Y:S01]  /*18e50*/  IMAD.MOV.U32 R56, RZ, RZ, R5 ;  /* 0x000000ffff387224 */ /* 0x000fe200078e0005 */
[----:B------:R-:W-:Y:S01]  /*18e60*/  MOV R47, 0x6 ;  /* 0x00000006002f7802 */ /* 0x000fe20000000f00 */
[----:B-1----:R-:W-:Y:S01]  /*18e70*/  IMAD.MOV.U32 R3, RZ, RZ, 0x181f ;  /* 0x0000181fff037424 */ /* 0x002fe200078e00ff */
[----:B---3--:R-:W-:Y:S02]  /*18e80*/  MOV R2, 0x18ea0 ;  /* 0x00018ea000027802 */ /* 0x008fe40000000f00 */
[----:B--2-45:R-:W-:Y:S05]  /*18e90*/  CALL.REL.NOINC `($__internal_5_$__cuda_sm70_shflsync_idx_p) ;  /* 0x00002c1000007944 */ /* 0x034fea0003c00000 */
[----:B------:R-:W-:Y:S01]  /*18ea0*/  MOV R7, R58 ;  /* 0x0000003a00077202 */ /* 0x000fe20000000f00 */
[----:B------:R-:W-:Y:S05]  /*18eb0*/  BRA `(.L_x_424) ;  /* 0xfffefaf000007947 */ /* 0x000fea000383ffff */
.L_x_297:
[----:B------:R-:W-:Y:S01]  /*18ec0*/  IMAD.MOV.U32 R56, RZ, RZ, R6 ;  /* 0x000000ffff387224 */ /* 0x000fe200078e0006 */
[----:B------:R-:W-:Y:S01]  /*18ed0*/  MOV R47, 0x6 ;  /* 0x00000006002f7802 */ /* 0x000fe20000000f00 */
[----:B------:R-:W-:Y:S01]  /*18ee0*/  IMAD.MOV.U32 R3, RZ, RZ, 0x181f ;  /* 0x0000181fff037424 */ /* 0x000fe200078e00ff */
[----:B---3--:R-:W-:Y:S02]  /*18ef0*/  MOV R2, 0x18f10 ;  /* 0x00018f1000027802 */ /* 0x008fe40000000f00 */
[----:B-12-45:R-:W-:Y:S05]  /*18f00*/  CALL.REL.NOINC `($__internal_5_$__cuda_sm70_shflsync_idx_p) ;  /* 0x00002ba000007944 */ /* 0x036fea0003c00000 */
[----:B------:R-:W-:Y:S01]  /*18f10*/  MOV R2, R58 ;  /* 0x0000003a00027202 */ /* 0x000fe20000000f00 */
[----:B------:R-:W-:Y:S05]  /*18f20*/  BRA `(.L_x_425) ;  /* 0xfffefaa000007947 */ /* 0x000fea000383ffff */
.L_x_300:
        /* <DEDUP_REMOVED lines=13> */
.L_x_333:
[----:B------:R-:W-:Y:S01]  /*19000*/  IMAD.MOV.U32 R56, RZ, RZ, R4 ;  /* 0x000000ffff387224 */ /* 0x000fe200078e0004 */
[----:B------:R-:W-:Y:S01]  /*19010*/  MOV R47, RZ ;  /* 0x000000ff002f7202 */ /* 0x000fe20000000f00 */
[----:B------:R-:W-:Y:S01]  /*19020*/  IMAD.MOV.U32 R3, RZ, RZ, 0x181f ;  /* 0x0000181fff037424 */ /* 0x000fe200078e00ff */
[----:B------:R-:W-:Y:S02]  /*19030*/  MOV R2, 0x19050 ;  /* 0x0001905000027802 */ /* 0x000fe40000000f00 */
[----:B------:R-:W-:Y:S05]  /*19040*/  CALL.REL.NOINC `($__internal_5_$__cuda_sm70_shflsync_idx_p) ;  /* 0x00002a6000007944 */ /* 0x000fea0003c00000 */
[----:B------:R-:W-:Y:S01]  /*19050*/  MOV R11, R58 ;  /* 0x0000003a000b7202 */ /* 0x000fe20000000f00 */
[----:B------:R-:W-:Y:S05]  /*19060*/  BRA `(.L_x_427) ;  /* 0xffff4d2000007947 */ /* 0x000fea000383ffff */
.L_x_334:
[----:B------:R-:W-:Y:S01]  /*19070*/  IMAD.MOV.U32 R56, RZ, RZ, R0 ;  /* 0x000000ffff387224 */ /* 0x000fe200078e0000 */
[----:B------:R-:W-:Y:S01]  /*19080*/  MOV R47, RZ ;  /* 0x000000ff002f7202 */ /* 0x000fe20000000f00 */
[----:B------:R-:W-:Y:S01]  /*19090*/  IMAD.MOV.U32 R3, RZ, RZ, 0x181f ;  /* 0x0000181fff037424 */ /* 0x000fe200078e00ff */
[----:B------:R-:W-:Y:S02]  /*190a0*/  MOV R2, 0x190c0 ;  /* 0x000190c000027802 */ /* 0x000fe40000000f00 */
[----:B-12---:R-:W-:Y:S05]  /*190b0*/  CALL.REL.NOINC `($__internal_5_$__cuda_sm70_shflsync_idx_p) ;  /* 0x000029f000007944 */ /* 0x006fea0003c00000 */
        /* <DEDUP_REMOVED lines=12> */
[----:B------:R-:W-:Y:S05]  /*19180*/  CALL.REL.NOINC `($__internal_5_$__cuda_sm70_shflsync_idx_p) ;  /* 0x0000292000007944 */ /* 0x000fea0003c00000 */
[----:B------:R-:W-:Y:S01]  /*19190*/  IMAD.MOV.U32 R7, RZ, RZ, R58 ;  /* 0x000000ffff077224 */ /* 0x000fe200078e003a */
[----:B------:R-:W-:Y:S01]  /*191a0*/  MOV R47, 0x1 ;  /* 0x00000001002f7802 */ /* 0x000fe20000000f00 */
[----:B------:R-:W-:Y:S01]  /*191b0*/  IMAD.MOV.U32 R56, RZ, RZ, R0 ;  /* 0x000000ffff387224 */ /* 0x000fe200078e0000 */
[----:B------:R-:W-:Y:S02]  /*191c0*/  MOV R3, 0x181f ;  /* 0x0000181f00037802 */ /* 0x000fe40000000f00 */
[----:B------:R-:W-:Y:S02]  /*191d0*/  MOV R2, 0x191f0 ;  /* 0x000191f000027802 */ /* 0x000fe40000000f00 */
[----:B------:R-:W-:Y:S05]  /*191e0*/  CALL.REL.NOINC `($__internal_5_$__cuda_sm70_shflsync_idx_p) ;  /* 0x000028c000007944 */ /* 0x000fea0003c00000 */
        /* <DEDUP_REMOVED lines=60> */
[----:B------:R-:W-:Y:S01]  /*195b0*/  MOV R0, R58 ;  /* 0x0000003a00007202 */ /* 0x000fe20000000f00 */
[----:B------:R-:W-:Y:S05]  /*195c0*/  BRA `(.L_x_428) ;  /* 0xffff494000007947 */ /* 0x000fea000383ffff */
.L_x_335:
[----:B------:R-:W-:Y:S02]  /*195d0*/  MOV R0, 0x2 ;  /* 0x0000000200007802 */ /* 0x000fe40000000f00 */
[----:B------:R-:W-:-:S02]  /*195e0*/  MOV R2, 0x19600 ;  /* 0x0001960000027802 */ /* 0x000fc40000000f00 */
[----:B------:R-:W-:Y:S05]  /*195f0*/  CALL.REL.NOINC `($__internal_4_$__cuda_sm70_shflsync_bfly_p) ;  /* 0x0000245000007944 */ /* 0x000fea0003c00000 */
[----:B------:R-:W-:Y:S01]  /*19600*/  FMNMX.FTZ R4, R4, R0, !PT ;  /* 0x0000000004047209 */ /* 0x000fe20007810000 */
[----:B------:R-:W-:Y:S01]  /*19610*/  IMAD.MOV.U32 R0, RZ, RZ, 0x1 ;  /* 0x00000001ff007424 */ /* 0x000fe200078e00ff */
[----:B------:R-:W-:-:S02]  /*19620*/  MOV R2, 0x19640 ;  /* 0x0001964000027802 */ /* 0x000fc40000000f00 */
[----:B------:R-:W-:Y:S05]  /*19630*/  CALL.REL.NOINC `($__internal_4_$__cuda_sm70_shflsync_bfly_p) ;  /* 0x0000241000007944 */ /* 0x000fea0003c00000 */
[----:B------:R-:W-:Y:S01]  /*19640*/  FMNMX.FTZ R71, R4, R0, !PT ;  /* 0x0000000004477209 */ /* 0x000fe20007810000 */
[----:B------:R-:W-:Y:S01]  /*19650*/  IMAD.MOV.U32 R4, RZ, RZ, R5 ;  /* 0x000000ffff047224 */ /* 0x000fe200078e0005 */
[----:B------:R-:W-:Y:S01]  /*19660*/  MOV R2, 0x19690 ;  /* 0x0001969000027802 */ /* 0x000fe20000000f00 */
[----:B------:R-:W-:-:S02]  /*19670*/  IMAD.MOV.U32 R0, RZ, RZ, 0x2 ;  /* 0x00000002ff007424 */ /* 0x000fc400078e00ff */
[----:B------:R-:W-:Y:S05]  /*19680*/  CALL.REL.NOINC `($__internal_4_$__cuda_sm70_shflsync_bfly_p) ;  /* 0x000023c000007944 */ /* 0x000fea0003c00000 */
[----:B------:R-:W-:Y:S01]  /*19690*/  FMNMX.FTZ R5, R5, R0, !PT ;  /* 0x0000000005057209 */ /* 0x000fe20007810000 */
[----:B------:R-:W-:Y:S01]  /*196a0*/  IMAD.MOV.U32 R0, RZ, RZ, 0x1 ;  /* 0x00000001ff007424 */ /* 0x000fe200078e00ff */
[----:B------:R-:W-:-:S03]  /*196b0*/  MOV R2, 0x196e0 ;  /* 0x000196e000027802 */ /* 0x000fc60000000f00 */
[----:B------:R-:W-:Y:S02]  /*196c0*/  IMAD.MOV.U32 R4, RZ, RZ, R5 ;  /* 0x000000ffff047224 */ /* 0x000fe400078e0005 */
[----:B------:R-:W-:Y:S05]  /*196d0*/  CALL.REL.NOINC `($__internal_4_$__cuda_sm70_shflsync_bfly_p) ;  /* 0x0000237000007944 */ /* 0x000fea0003c00000 */
[----:B------:R-:W-:Y:S01]  /*196e0*/  FMNMX.FTZ R70, R5, R0, !PT ;  /* 0x0000000005467209 */ /* 0x000fe20007810000 */
[----:B------:R-:W-:Y:S01]  /*196f0*/  IMAD.MOV.U32 R4, RZ, RZ, R6 ;  /* 0x000000ffff047224 */ /* 0x000fe200078e0006 */
[----:B------:R-:W-:Y:S01]  /*19700*/  MOV R2, 0x19730 ;  /* 0x0001973000027802 */ /* 0x000fe20000000f00 */
[----:B------:R-:W-:Y:S02]  /*19710*/  IMAD.MOV.U32 R0, RZ, RZ, 0x2 ;  /* 0x00000002ff007424 */ /* 0x000fe400078e00ff */
        /* <DEDUP_REMOVED lines=16> */
[----:B------:R-:W-:Y:S01]  /*19820*/  MOV R8, R0 ;  /* 0x0000000000087202 */ /* 0x000fe20000000f00 */
[----:B------:R-:W-:Y:S05]  /*19830*/  BRA `(.L_x_429) ;  /* 0xffff53a000007947 */ /* 0x000fea000383ffff */
.L_x_337:
[----:B-1--4-:R-:W-:Y:S01]  /*19840*/  MOV R3, 0x181f ;  /* 0x0000181f00037802 */ /* 0x012fe20000000f00 */
[----:B------:R-:W-:Y:S01]  /*19850*/  IMAD.MOV.U32 R47, RZ, RZ, RZ ;  /* 0x000000ffff2f7224 */ /* 0x000fe200078e00ff */
[----:B------:R-:W-:Y:S02]  /*19860*/  MOV R2, 0x19880 ;  /* 0x0001988000027802 */ /* 0x000fe40000000f00 */
[----:B------:R-:W-:Y:S05]  /*19870*/  CALL.REL.NOINC `($__internal_5_$__cuda_sm70_shflsync_idx_p) ;  /* 0x0000223000007944 */ /* 0x000fea0003c00000 */
[----:B------:R-:W-:-:S05]  /*19880*/  BRA `(.L_x_430) ;  /* 0xffff6e9000007947 */ /* 0x000fca000383ffff */
.L_x_340:
[----:B------:R-:W-:Y:S01]  /*19890*/  MOV R47, RZ ;  /* 0x000000ff002f7202 */ /* 0x000fe20000000f00 */
[----:B------:R-:W-:Y:S01]  /*198a0*/  IMAD.MOV.U32 R56, RZ, RZ, R4 ;  /* 0x000000ffff387224 */ /* 0x000fe200078e0004 */
[----:B------:R-:W-:Y:S01]  /*198b0*/  MOV R2, 0x198e0 ;  /* 0x000198e000027802 */ /* 0x000fe20000000f00 */
[----:B------:R-:W-:Y:S02]  /*198c0*/  IMAD.MOV.U32 R3, RZ, RZ, 0x181f ;  /* 0x0000181fff037424 */ /* 0x000fe400078e00ff */
[----:B------:R-:W-:Y:S05]  /*198d0*/  CALL.REL.NOINC `($__internal_5_$__cuda_sm70_shflsync_idx_p) ;  /* 0x000021d000007944 */ /* 0x000fea0003c00000 */
[----:B------:R-:W-:Y:S01]  /*198e0*/  MOV R7, R58 ;  /* 0x0000003a00077202 */ /* 0x000fe20000000f00 */
[----:B------:R-:W-:-:S05]  /*198f0*/  BRA `(.L_x_431) ;  /* 0xffff829000007947 */ /* 0x000fca000383ffff */
.L_x_341:
[----:B------:R-:W-:Y:S01]  /*19900*/  MOV R47, RZ ;  /* 0x000000ff002f7202 */ /* 0x000fe20000000f00 */
[----:B------:R-:W-:Y:S01]  /*19910*/  IMAD.MOV.U32 R56, RZ, RZ, R0 ;  /* 0x000000ffff387224 */ /* 0x000fe200078e0000 */
[----:B------:R-:W-:Y:S01]  /*19920*/  MOV R2, 0x19950 ;  /* 0x0001995000027802 */ /* 0x000fe20000000f00 */
[----:B------:R-:W-:Y:S02]  /*19930*/  IMAD.MOV.U32 R3, RZ, RZ, 0x181f ;  /* 0x0000181fff037424 */ /* 0x000fe400078e00ff */
[----:B-12---:R-:W-:Y:S05]  /*19940*/  CALL.REL.NOINC `($__internal_5_$__cuda_sm70_shflsync_idx_p) ;  /* 0x0000216000007944 */ /* 0x006fea0003c00000 */
        /* <DEDUP_REMOVED lines=13> */
[----:B------:R-:W-:Y:S05]  /*19a20*/  CALL.REL.NOINC `($__internal_5_$__cuda_sm70_shflsync_idx_p) ;  /* 0x0000208000007944 */ /* 0x000fea0003c00000 */
[----:B------:R-:W-:Y:S01]  /*19a30*/  MOV R47, 0x1 ;  /* 0x00000001002f7802 */ /* 0x000fe20000000f00 */
[----:B------:R-:W-:Y:S01]  /*19a40*/  IMAD.MOV.U32 R7, RZ, RZ, R58 ;  /* 0x000000ffff077224 */ /* 0x000fe200078e003a */
[----:B------:R-:W-:Y:S01]  /*19a50*/  MOV R3, 0x181f ;  /* 0x0000181f00037802 */ /* 0x000fe20000000f00 */
[----:B------:R-:W-:Y:S01]  /*19a60*/  IMAD.MOV.U32 R56, RZ, RZ, R0 ;  /* 0x000000ffff387224 */ /* 0x000fe200078e0000 */
[----:B------:R-:W-:Y:S02]  /*19a70*/  MOV R2, 0x19a90 ;  /* 0x00019a9000027802 */ /* 0x000fe40000000f00 */
[----:B------:R-:W-:Y:S05]  /*19a80*/  CALL.REL.NOINC `($__internal_5_$__cuda_sm70_shflsync_idx_p) ;  /* 0x0000202000007944 */ /* 0x000fea0003c00000 */
        /* <DEDUP_REMOVED lines=60> */
[----:B------:R-:W-:Y:S01]  /*19e50*/  MOV R0, R58 ;  /* 0x0000003a00007202 */ /* 0x000fe20000000f00 */
[----:B------:R-:W-:-:S05]  /*19e60*/  BRA `(.L_x_432) ;  /* 0xffff7eb000007947 */ /* 0x000fca000383ffff */
.L_x_342:
[----:B------:R-:W-:Y:S02]  /*19e70*/  MOV R0, 0x2 ;  /* 0x0000000200007802 */ /* 0x000fe40000000f00 */
[----:B------:R-:W-:Y:S02]  /*19e80*/  MOV R2, 0x19ea0 ;  /* 0x00019ea000027802 */ /* 0x000fe40000000f00 */
[----:B------:R-:W-:Y:S05]  /*19e90*/  CALL.REL.NOINC `($__internal_4_$__cuda_sm70_shflsync_bfly_p) ;  /* 0x00001bb000007944 */ /* 0x000fea0003c00000 */
[----:B------:R-:W-:Y:S01]  /*19ea0*/  FMNMX.FTZ R4, R4, R0, !PT ;  /* 0x0000000004047209 */ /* 0x000fe20007810000 */
[----:B------:R-:W-:Y:S01]  /*19eb0*/  IMAD.MOV.U32 R0, RZ, RZ, 0x1 ;  /* 0x00000001ff007424 */ /* 0x000fe200078e00ff */
[----:B------:R-:W-:Y:S02]  /*19ec0*/  MOV R2, 0x19ee0 ;  /* 0x00019ee000027802 */ /* 0x000fe40000000f00 */
        /* <DEDUP_REMOVED lines=28> */
[----:B------:R-:W-:-:S05]  /*1a090*/  BRA `(.L_x_433) ;  /* 0xffff833000007947 */ /* 0x000fca000383ffff */
.L_x_344:
[----:B------:R-:W-:Y:S01]  /*1a0a0*/  IMAD.MOV.U32 R4, RZ, RZ, R239 ;  /* 0x000000ffff047224 */ /* 0x000fe200078e00ef */
[----:B------:R-:W-:-:S02]  /*1a0b0*/  MOV R0, 0x2 ;  /* 0x0000000200007802 */ /* 0x000fc40000000f00 */
[----:B------:R-:W-:Y:S02]  /*1a0c0*/  MOV R2, 0x1a0e0 ;  /* 0x0001a0e000027802 */ /* 0x000fe40000000f00 */
[----:B------:R-:W-:Y:S05]  /*1a0d0*/  CALL.REL.NOINC `($__internal_4_$__cuda_sm70_shflsync_bfly_p) ;  /* 0x0000197000007944 */ /* 0x000fea0003c00000 */
[----:B------:R-:W-:Y:S05]  /*1a0e0*/  BRA `(.L_x_434) ;  /* 0xffffa07000007947 */ /* 0x000fea000383ffff */
.L_x_345:
[----:B------:R-:W-:Y:S01]  /*1a0f0*/  IMAD.MOV.U32 R4, RZ, RZ, R5 ;  /* 0x000000ffff047224 */ /* 0x000fe200078e0005 */
[----:B------:R-:W-:Y:S02]  /*1a100*/  MOV R0, 0x1 ;  /* 0x0000000100007802 */ /* 0x000fe40000000f00 */
[----:B------:R-:W-:Y:S02]  /*1a110*/  MOV R2, 0x1a130 ;  /* 0x0001a13000027802 */ /* 0x000fe40000000f00 */
[----:B-1----:R-:W-:Y:S05]  /*1a120*/  CALL.REL.NOINC `($__internal_4_$__cuda_sm70_shflsync_bfly_p) ;  /* 0x0000192000007944 */ /* 0x002fea0003c00000 */
[----:B------:R-:W-:Y:S01]  /*1a130*/  FADD.FTZ R5, R5, R0 ;  /* 0x0000000005057221 */ /* 0x000fe20000010000 */
[----:B------:R-:W-:Y:S02]  /*1a140*/  MOV R4, R243 ;  /* 0x000000f300047202 */ /* 0x000fe40000000f00 */
[----:B------:R-:W-:Y:S02]  /*1a150*/  MOV R0, 0x2 ;  /* 0x0000000200007802 */ /* 0x000fe40000000f00 */
[----:B------:R-:W-:Y:S02]  /*1a160*/  MOV R2, 0x1a180 ;  /* 0x0001a18000027802 */ /* 0x000fe40000000f00 */
[----:B------:R-:W-:Y:S05]  /*1a170*/  CALL.REL.NOINC `($__internal_4_$__cuda_sm70_shflsync_bfly_p) ;  /* 0x000018d000007944 */ /* 0x000fea0003c00000 */
[----:B------:R-:W-:Y:S01]  /*1a180*/  FADD.FTZ R6, R243, R0 ;  /* 0x00000000f3067221 */ /* 0x000fe20000010000 */
[----:B------:R-:W-:Y:S02]  /*1a190*/  MOV R0, 0x1 ;  /* 0x0000000100007802 */ /* 0x000fe40000000f00 */
[----:B------:R-:W-:-:S02]  /*1a1a0*/  MOV R2, 0x1a1d0 ;  /* 0x0001a1d000027802 */ /* 0x000fc40000000f00 */
[----:B------:R-:W-:Y:S02]  /*1a1b0*/  MOV R4, R6 ;  /* 0x0000000600047202 */ /* 0x000fe40000000f00 */
[----:B------:R-:W-:Y:S05]  /*1a1c0*/  CALL.REL.NOINC `($__internal_4_$__cuda_sm70_shflsync_bfly_p) ;  /* 0x0000188000007944 */ /* 0x000fea0003c00000 */
[----:B------:R-:W-:Y:S01]  /*1a1d0*/  FADD.FTZ R6, R6, R0 ;  /* 0x0000000006067221 */ /* 0x000fe20000010000 */
[----:B------:R-:W-:Y:S02]  /*1a1e0*/  MOV R4, R246 ;  /* 0x000000f600047202 */ /* 0x000fe40000000f00 */
[----:B------:R-:W-:Y:S02]  /*1a1f0*/  MOV R0, 0x2 ;  /* 0x0000000200007802 */ /* 0x000fe40000000f00 */
[----:B------:R-:W-:Y:S02]  /*1a200*/  MOV R2, 0x1a220 ;  /* 0x0001a22000027802 */ /* 0x000fe40000000f00 */
[----:B------:R-:W-:Y:S05]  /*1a210*/  CALL.REL.NOINC `($__internal_4_$__cuda_sm70_shflsync_bfly_p) ;  /* 0x0000183000007944 */ /* 0x000fea0003c00000 */
[----:B------:R-:W-:Y:S01]  /*1a220*/  FADD.FTZ R7, R246, R0 ;  /* 0x00000000f6077221 */ /* 0x000fe20000010000 */
[----:B------:R-:W-:Y:S02]  /*1a230*/  MOV R0, 0x1 ;  /* 0x0000000100007802 */ /* 0x000fe40000000f00 */
[----:B------:R-:W-:Y:S02]  /*1a240*/  MOV R2, 0x1a270 ;  /* 0x0001a27000027802 */ /* 0x000fe40000000f00 */
[----:B------:R-:W-:-:S02]  /*1a250*/  MOV R4, R7 ;  /* 0x0000000700047202 */ /* 0x000fc40000000f00 */
[----:B------:R-:W-:Y:S05]  /*1a260*/  CALL.REL.NOINC `($__internal_4_$__cuda_sm70_shflsync_bfly_p) ;  /* 0x000017e000007944 */ /* 0x000fea0003c00000 */
[----:B------:R-:W-:Y:S01]  /*1a270*/  FADD.FTZ R7, R7, R0 ;  /* 0x0000000007077221 */ /* 0x000fe20000010000 */
[----:B------:R-:W-:-:S02]  /*1a280*/  MOV R4, R247 ;  /* 0x000000f700047202 */ /* 0x000fc40000000f00 */
[----:B------:R-:W-:Y:S02]  /*1a290*/  MOV R0, 0x2 ;  /* 0x0000000200007802 */ /* 0x000fe40000000f00 */
[----:B------:R-:W-:Y:S02]  /*1a2a0*/  MOV R2, 0x1a2c0 ;  /* 0x0001a2c000027802 */ /* 0x000fe40000000f00 */
[----:B------:R-:W-:Y:S05]  /*1a2b0*/  CALL.REL.NOINC `($__internal_4_$__cuda_sm70_shflsync_bfly_p) ;  /* 0x0000179000007944 */ /* 0x000fea0003c00000 */
[----:B------:R-:W-:Y:S01]  /*1a2c0*/  FADD.FTZ R4, R247, R0 ;  /* 0x00000000f7047221 */ /* 0x000fe20000010000 */
[----:B------:R-:W-:Y:S02]  /*1a2d0*/  MOV R0, 0x1 ;  /* 0x0000000100007802 */ /* 0x000fe40000000f00 */
[----:B------:R-:W-:Y:S02]  /*1a2e0*/  MOV R2, 0x1a300 ;  /* 0x0001a30000027802 */ /* 0x000fe40000000f00 */
[----:B------:R-:W-:Y:S05]  /*1a2f0*/  CALL.REL.NOINC `($__internal_4_$__cuda_sm70_shflsync_bfly_p) ;  /* 0x0000175000007944 */ /* 0x000fea0003c00000 */
[----:B------:R-:W-:Y:S01]  /*1a300*/  MOV R8, R0 ;  /* 0x0000000000087202 */ /* 0x000fe20000000f00 */
[----:B------:R-:W-:Y:S05]  /*1a310*/  BRA `(.L_x_435) ;  /* 0xffff9f3000007947 */ /* 0x000fea000383ffff */
.L_x_352:
[----:B-1234-:R-:W-:Y:S01]  /*1a320*/  IMAD.MOV.U32 R56, RZ, RZ, R5 ;  /* 0x000000ffff387224 */ /* 0x01efe200078e0005 */
[----:B------:R-:W-:Y:S01]  /*1a330*/  MOV R47, RZ ;  /* 0x000000ff002f7202 */ /* 0x000fe20000000f00 */
[----:B------:R-:W-:Y:S01]  /*1a340*/  IMAD.MOV.U32 R3, RZ, RZ, 0x181f ;  /* 0x0000181fff037424 */ /* 0x000fe200078e00ff */
[----:B------:R-:W-:Y:S02]  /*1a350*/  MOV R2, 0x1a370 ;  /* 0x0001a37000027802 */ /* 0x000fe40000000f00 */
[----:B------:R-:W-:Y:S05]  /*1a360*/  CALL.REL.NOINC `($__internal_5_$__cuda_sm70_shflsync_idx_p) ;  /* 0x0000174000007944 */ /* 0x000fea0003c00000 */
[----:B------:R-:W-:Y:S01]  /*1a370*/  MOV R7, R58 ;  /* 0x0000003a00077202 */ /* 0x000fe20000000f00 */
[----:B------:R-:W-:Y:S05]  /*1a380*/  BRA `(.L_x_436) ;  /* 0xffffb58000007947 */ /* 0x000fea000383ffff */
.L_x_353:
[----:B------:R-:W-:Y:S01]  /*1a390*/  IMAD.MOV.U32 R56, RZ, RZ, R6 ;  /* 0x000000ffff387224 */ /* 0x000fe200078e0006 */
[----:B------:R-:W-:Y:S01]  /*1a3a0*/  MOV R47, RZ ;  /* 0x000000ff002f7202 */ /* 0x000fe20000000f00 */
[----:B------:R-:W-:Y:S01]  /*1a3b0*/  IMAD.MOV.U32 R3, RZ, RZ, 0x181f ;  /* 0x0000181fff037424 */ /* 0x000fe200078e00ff */
[----:B------:R-:W-:-:S02]  /*1a3c0*/  MOV R2, 0x1a3e0 ;  /* 0x0001a3e000027802 */ /* 0x000fc40000000f00 */
[----:B-12---:R-:W-:Y:S05]  /*1a3d0*/  CALL.REL.NOINC `($__internal_5_$__cuda_sm70_shflsync_idx_p) ;  /* 0x000016d000007944 */ /* 0x006fea0003c00000 */
[----:B------:R-:W-:Y:S01]  /*1a3e0*/  MOV R2, R58 ;  /* 0x0000003a00027202 */ /* 0x000fe20000000f00 */
[----:B------:R-:W-:Y:S05]  /*1a3f0*/  BRA `(.L_x_437) ;  /* 0xffffb53000007947 */ /* 0x000fea000383ffff */
.L_x_354:
[----:B------:R-:W-:Y:S01]  /*1a400*/  IMAD.MOV.U32 R56, RZ, RZ, R5 ;  /* 0x000000ffff387224 */ /* 0x000fe200078e0005 */
[----:B------:R-:W-:Y:S01]  /*1a410*/  MOV R47, 0x1 ;  /* 0x00000001002f7802 */ /* 0x000fe20000000f00 */
[----:B--2---:R-:W-:Y:S01]  /*1a420*/  IMAD.MOV.U32 R3, RZ, RZ, 0x181f ;  /* 0x0000181fff037424 */ /* 0x004fe200078e00ff */
[----:B------:R-:W-:-:S02]  /*1a430*/  MOV R2, 0x1a450 ;  /* 0x0001a45000027802 */ /* 0x000fc40000000f00 */
[----:B-1-3--:R-:W-:Y:S05]  /*1a440*/  CALL.REL.NOINC `($__internal_5_$__cuda_sm70_shflsync_idx_p) ;  /* 0x0000166000007944 */ /* 0x00afea0003c00000 */
        /* <DEDUP_REMOVED lines=8> */
.L_x_355:
[----:B------:R-:W-:Y:S01]  /*1a4d0*/  IMAD.MOV.U32 R56, RZ, RZ, R5 ;  /* 0x000000ffff387224 */ /* 0x000fe200078e0005 */
[----:B------:R-:W-:Y:S01]  /*1a4e0*/  MOV R47, 0x2 ;  /* 0x00000002002f7802 */ /* 0x000fe20000000f00 */
[----:B-1----:R-:W-:Y:S01]  /*1a4f0*/  IMAD.MOV.U32 R3, RZ, RZ, 0x181f ;  /* 0x0000181fff037424 */ /* 0x002fe200078e00ff */
[----:B------:R-:W-:Y:S02]  /*1a500*/  MOV R2, 0x1a520 ;  /* 0x0001a52000027802 */ /* 0x000fe40000000f00 */
[----:B---34-:R-:W-:Y:S05]  /*1a510*/  CALL.REL.NOINC `($__internal_5_$__cuda_sm70_shflsync_idx_p) ;  /* 0x0000159000007944 */ /* 0x018fea0003c00000 */
[----:B------:R-:W-:Y:S01]  /*1a520*/  MOV R7, R58 ;  /* 0x0000003a00077202 */ /* 0x000fe20000000f00 */
[----:B------:R-:W-:Y:S05]  /*1a530*/  BRA `(.L_x_439) ;  /* 0xffffb4d000007947 */ /* 0x000fea000383ffff */
.L_x_356:
[----:B------:R-:W-:Y:S01]  /*1a540*/  IMAD.MOV.U32 R56, RZ, RZ, R6 ;  /* 0x000000ffff387224 */ /* 0x000fe200078e0006 */
[----:B------:R-:W-:Y:S01]  /*1a550*/  MOV R47, 0x2 ;  /* 0x00000002002f7802 */ /* 0x000fe20000000f00 */
[----:B-1----:R-:W-:Y:S01]  /*1a560*/  IMAD.MOV.U32 R3, RZ, RZ, 0x181f ;  /* 0x0000181fff037424 */ /* 0x002fe200078e00ff */
[----:B------:R-:W-:Y:S02]  /*1a570*/  MOV R2, 0x1a590 ;  /* 0x0001a59000027802 */ /* 0x000fe40000000f00 */
[----:B--234-:R-:W-:Y:S05]  /*1a580*/  CALL.REL.NOINC `($__internal_5_$__cuda_sm70_shflsync_idx_p) ;  /* 0x0000152000007944 */ /* 0x01cfea0003c00000 */
[----:B------:R-:W-:Y:S01]  /*1a590*/  MOV R2, R58 ;  /* 0x0000003a00027202 */ /* 0x000fe20000000f00 */
[----:B------:R-:W-:Y:S05]  /*1a5a0*/  BRA `(.L_x_440) ;  /* 0xffffb48000007947 */ /* 0x000fea000383ffff */
.L_x_357:
[----:B------:R-:W-:Y:S01]  /*1a5b0*/  IMAD.MOV.U32 R56, RZ, RZ, R5 ;  /* 0x000000ffff387224 */ /* 0x000fe200078e0005 */
[----:B------:R-:W-:Y:S01]  /*1a5c0*/  MOV R47, 0x3 ;  /* 0x00000003002f7802 */ /* 0x000fe20000000f00 */
[----:B--2---:R-:W-:Y:S01]  /*1a5d0*/  IMAD.MOV.U32 R3, RZ, RZ, 0x181f ;  /* 0x0000181fff037424 */ /* 0x004fe200078e00ff */
[----:B------:R-:W-:-:S02]  /*1a5e0*/  MOV R2, 0x1a600 ;  /* 0x0001a60000027802 */ /* 0x000fc40000000f00 */
[----:B-1-34-:R-:W-:Y:S05]  /*1a5f0*/  CALL.REL.NOINC `($__internal_5_$__cuda_sm70_shflsync_idx_p) ;  /* 0x000014b000007944 */ /* 0x01afea0003c00000 */
        /* <DEDUP_REMOVED lines=8> */
.L_x_358:
[----:B------:R-:W-:Y:S01]  /*1a680*/  IMAD.MOV.U32 R56, RZ, RZ, R5 ;  /* 0x000000ffff387224 */ /* 0x000fe200078e0005 */
[----:B------:R-:W-:Y:S01]  /*1a690*/  MOV R47, 0x4 ;  /* 0x00000004002f7802 */ /* 0x000fe20000000f00 */
[----:B--2---:R-:W-:Y:S01]  /*1a6a0*/  IMAD.MOV.U32 R3, RZ, RZ, 0x181f ;  /* 0x0000181fff037424 */ /* 0x004fe200078e00ff */
[----:B------:R-:W-:Y:S02]  /*1a6b0*/  MOV R2, 0x1a6d0 ;  /* 0x0001a6d000027802 */ /* 0x000fe40000000f00 */
[----:B-1-34-:R-:W-:Y:S05]  /*1a6c0*/  CALL.REL.NOINC `($__internal_5_$__cuda_sm70_shflsync_idx_p) ;  /* 0x000013e000007944 */ /* 0x01afea0003c00000 */
[----:B------:R-:W-:Y:S01]  /*1a6d0*/  MOV R7, R58 ;  /* 0x0000003a00077202 */ /* 0x000fe20000000f00 */
[----:B------:R-:W-:Y:S05]  /*1a6e0*/  BRA `(.L_x_442) ;  /* 0xffffb43000007947 */ /* 0x000fea000383ffff */
.L_x_359:
[----:B------:R-:W-:Y:S01]  /*1a6f0*/  IMAD.MOV.U32 R56, RZ, RZ, R6 ;  /* 0x000000ffff387224 */ /* 0x000fe200078e0006 */
[----:B------:R-:W-:Y:S01]  /*1a700*/  MOV R47, 0x4 ;  /* 0x00000004002f7802 */ /* 0x000fe20000000f00 */
[----:B--2---:R-:W-:Y:S01]  /*1a710*/  IMAD.MOV.U32 R3, RZ, RZ, 0x181f ;  /* 0x0000181fff037424 */ /* 0x004fe200078e00ff */
[----:B------:R-:W-:Y:S02]  /*1a720*/  MOV R2, 0x1a740 ;  /* 0x0001a74000027802 */ /* 0x000fe40000000f00 */
[----:B-1-34-:R-:W-:Y:S05]  /*1a730*/  CALL.REL.NOINC `($__internal_5_$__cuda_sm70_shflsync_idx_p) ;  /* 0x0000137000007944 */ /* 0x01afea0003c00000 */
[----:B------:R-:W-:Y:S01]  /*1a740*/  MOV R2, R58 ;  /* 0x0000003a00027202 */ /* 0x000fe20000000f00 */
[----:B------:R-:W-:Y:S05]  /*1a750*/  BRA `(.L_x_443) ;  /* 0xffffb3e000007947 */ /* 0x000fea000383ffff */
.L_x_360:
[----:B------:R-:W-:Y:S01]  /*1a760*/  IMAD.MOV.U32 R56, RZ, RZ, R5 ;  /* 0x000000ffff387224 */ /* 0x000fe200078e0005 */
[----:B------:R-:W-:Y:S01]  /*1a770*/  MOV R47, 0x5 ;  /* 0x00000005002f7802 */ /* 0x000fe20000000f00 */
[----:B-1----:R-:W-:Y:S01]  /*1a780*/  IMAD.MOV.U32 R3, RZ, RZ, 0x181f ;  /* 0x0000181fff037424 */ /* 0x002fe200078e00ff */
[----:B------:R-:W-:-:S02]  /*1a790*/  MOV R2, 0x1a7b0 ;  /* 0x0001a7b000027802 */ /* 0x000fc40000000f00 */
[----:B--234-:R-:W-:Y:S05]  /*1a7a0*/  CALL.REL.NOINC `($__internal_5_$__cuda_sm70_shflsync_idx_p) ;  /* 0x0000130000007944 */ /* 0x01cfea0003c00000 */
        /* <DEDUP_REMOVED lines=8> */
.L_x_361:
[----:B------:R-:W-:Y:S01]  /*1a830*/  IMAD.MOV.U32 R56, RZ, RZ, R5 ;  /* 0x000000ffff387224 */ /* 0x000fe200078e0005 */
[----:B------:R-:W-:Y:S01]  /*1a840*/  MOV R47, 0x6 ;  /* 0x00000006002f7802 */ /* 0x000fe20000000f00 */
[----:B--2---:R-:W-:Y:S01]  /*1a850*/  IMAD.MOV.U32 R3, RZ, RZ, 0x181f ;  /* 0x0000181fff037424 */ /* 0x004fe200078e00ff */
[----:B------:R-:W-:Y:S02]  /*1a860*/  MOV R2, 0x1a880 ;  /* 0x0001a88000027802 */ /* 0x000fe40000000f00 */
[----:B-1--4-:R-:W-:Y:S05]  /*1a870*/  CALL.REL.NOINC `($__internal_5_$__cuda_sm70_shflsync_idx_p) ;  /* 0x0000123000007944 */ /* 0x012fea0003c00000 */
[----:B------:R-:W-:Y:S01]  /*1a880*/  MOV R7, R58 ;  /* 0x0000003a00077202 */ /* 0x000fe20000000f00 */
[----:B------:R-:W-:Y:S05]  /*1a890*/  BRA `(.L_x_445) ;  /* 0xffffb39000007947 */ /* 0x000fea000383ffff */
.L_x_362:
[----:B------:R-:W-:Y:S01]  /*1a8a0*/  IMAD.MOV.U32 R56, RZ, RZ, R6 ;  /* 0x000000ffff387224 */ /* 0x000fe200078e0006 */
[----:B------:R-:W-:Y:S01]  /*1a8b0*/  MOV R47, 0x6 ;  /* 0x00000006002f7802 */ /* 0x000fe20000000f00 */
[----:B--2---:R-:W-:Y:S01]  /*1a8c0*/  IMAD.MOV.U32 R3, RZ, RZ, 0x181f ;  /* 0x0000181fff037424 */ /* 0x004fe200078e00ff */
[----:B------:R-:W-:Y:S02]  /*1a8d0*/  MOV R2, 0x1a8f0 ;  /* 0x0001a8f000027802 */ /* 0x000fe40000000f00 */
[----:B-1-34-:R-:W-:Y:S05]  /*1a8e0*/  CALL.REL.NOINC `($__internal_5_$__cuda_sm70_shflsync_idx_p) ;  /* 0x000011c000007944 */ /* 0x01afea0003c00000 */
[----:B------:R-:W-:Y:S01]  /*1a8f0*/  MOV R2, R58 ;  /* 0x0000003a00027202 */ /* 0x000fe20000000f00 */
[----:B------:R-:W-:Y:S05]  /*1a900*/  BRA `(.L_x_446) ;  /* 0xffffb34000007947 */ /* 0x000fea000383ffff */
.L_x_363:
[----:B------:R-:W-:Y:S01]  /*1a910*/  IMAD.MOV.U32 R56, RZ, RZ, R5 ;  /* 0x000000ffff387224 */ /* 0x000fe200078e0005 */
[----:B------:R-:W-:Y:S01]  /*1a920*/  MOV R47, 0x7 ;  /* 0x00000007002f7802 */ /* 0x000fe20000000f00 */
[----:B-1----:R-:W-:Y:S01]  /*1a930*/  IMAD.MOV.U32 R3, RZ, RZ, 0x181f ;  /* 0x0000181fff037424 */ /* 0x002fe200078e00ff */
[----:B------:R-:W-:-:S02]  /*1a940*/  MOV R2, 0x1a960 ;  /* 0x0001a96000027802 */ /* 0x000fc40000000f00 */
[----:B--2-4-:R-:W-:Y:S05]  /*1a950*/  CALL.REL.NOINC `($__internal_5_$__cuda_sm70_shflsync_idx_p) ;  /* 0x0000115000007944 */ /* 0x014fea0003c00000 */
        /* <DEDUP_REMOVED lines=8> */
.L_x_365:
[----:B------:R-:W-:Y:S01]  /*1a9e0*/  IMAD.MOV.U32 R56, RZ, RZ, R5 ;  /* 0x000000ffff387224 */ /* 0x000fe200078e0005 */
[----:B------:R-:W-:Y:S01]  /*1a9f0*/  MOV R47, RZ ;  /* 0x000000ff002f7202 */ /* 0x000fe20000000f00 */
[----:B------:R-:W-:Y:S01]  /*1aa00*/  IMAD.MOV.U32 R3, RZ, RZ, 0x1c1f ;  /* 0x00001c1fff037424 */ /* 0x000fe200078e00ff */
[----:B------:R-:W-:Y:S02]  /*1aa10*/  MOV R2, 0x1aa30 ;  /* 0x0001aa3000027802 */ /* 0x000fe40000000f00 */
[----:B------:R-:W-:Y:S05]  /*1aa20*/  CALL.REL.NOINC `($__internal_5_$__cuda_sm70_shflsync_idx_p) ;  /* 0x0000108000007944 */ /* 0x000fea0003c00000 */
[----:B------:R-:W-:Y:S01]  /*1aa30*/  MOV R4, R58 ;  /* 0x0000003a00047202 */ /* 0x000fe20000000f00 */
[----:B------:R-:W-:Y:S05]  /*1aa40*/  BRA `(.L_x_448) ;  /* 0xffffb50000007947 */ /* 0x000fea000383ffff */
.L_x_366:
[----:B------:R-:W-:Y:S01]  /*1aa50*/  IMAD.MOV.U32 R56, RZ, RZ, R12 ;  /* 0x000000ffff387224 */ /* 0x000fe200078e000c */
[----:B------:R-:W-:Y:S01]  /*1aa60*/  MOV R47, RZ ;  /* 0x000000ff002f7202 */ /* 0x000fe20000000f00 */
[----:B------:R-:W-:Y:S01]  /*1aa70*/  IMAD.MOV.U32 R3, RZ, RZ, 0x1c1f ;  /* 0x00001c1fff037424 */ /* 0x000fe200078e00ff */
[----:B------:R-:W-:Y:S02]  /*1aa80*/  MOV R2, 0x1aaa0 ;  /* 0x0001aaa000027802 */ /* 0x000fe40000000f00 */
[----:B-12---:R-:W-:Y:S05]  /*1aa90*/  CALL.REL.NOINC `($__internal_5_$__cuda_sm70_shflsync_idx_p) ;  /* 0x0000101000007944 */ /* 0x006fea0003c00000 */
[----:B------:R-:W-:Y:S01]  /*1aaa0*/  MOV R0, R58 ;  /* 0x0000003a00007202 */ /* 0x000fe20000000f00 */
[----:B------:R-:W-:Y:S05]  /*1aab0*/  BRA `(.L_x_449) ;  /* 0xffffb4b000007947 */ /* 0x000fea000383ffff */
.L_x_369:
[----:B------:R-:W-:Y:S01]  /*1aac0*/  IMAD.MOV.U32 R56, RZ, RZ, R5 ;  /* 0x000000ffff387224 */ /* 0x000fe200078e0005 */
[----:B------:R-:W-:Y:S01]  /*1aad0*/  MOV R47, 0x1 ;  /* 0x00000001002f7802 */ /* 0x000fe20000000f00 */
[----:B----4-:R-:W-:Y:S01]  /*1aae0*/  IMAD.MOV.U32 R3, RZ, RZ, 0x1c1f ;  /* 0x00001c1fff037424 */ /* 0x010fe200078e00ff */
[----:B------:R-:W-:-:S02]  /*1aaf0*/  MOV R2, 0x1ab10 ;  /* 0x0001ab1000027802 */ /* 0x000fc40000000f00 */
[----:B-123--:R-:W-:Y:S05]  /*1ab00*/  CALL.REL.NOINC `($__internal_5_$__cuda_sm70_shflsync_idx_p) ;  /* 0x00000fa000007944 */ /* 0x00efea0003c00000 */
        /* <DEDUP_REMOVED lines=8> */
.L_x_372:
[----:B------:R-:W-:Y:S01]  /*1ab90*/  IMAD.MOV.U32 R56, RZ, RZ, R5 ;  /* 0x000000ffff387224 */ /* 0x000fe200078e0005 */
[----:B------:R-:W-:Y:S01]  /*1aba0*/  MOV R47, 0x2 ;  /* 0x00000002002f7802 */ /* 0x000fe20000000f00 */
[----:B-1----:R-:W-:Y:S01]  /*1abb0*/  IMAD.MOV.U32 R3, RZ, RZ, 0x1c1f ;  /* 0x00001c1fff037424 */ /* 0x002fe200078e00ff */
[----:B------:R-:W-:Y:S02]  /*1abc0*/  MOV R2, 0x1abe0 ;  /* 0x0001abe000027802 */ /* 0x000fe40000000f00 */
[----:B--234-:R-:W-:Y:S05]  /*1abd0*/  CALL.REL.NOINC `($__internal_5_$__cuda_sm70_shflsync_idx_p) ;  /* 0x00000ed000007944 */ /* 0x01cfea0003c00000 */
[----:B------:R-:W-:Y:S01]  /*1abe0*/  MOV R4, R58 ;  /* 0x0000003a00047202 */ /* 0x000fe20000000f00 */
[----:B------:R-:W-:Y:S05]  /*1abf0*/  BRA `(.L_x_451) ;  /* 0xffffba2000007947 */ /* 0x000fea000383ffff */
.L_x_373:
[----:B------:R-:W-:Y:S01]  /*1ac00*/  IMAD.MOV.U32 R56, RZ, RZ, R12 ;  /* 0x000000ffff387224 */ /* 0x000fe200078e000c */
[----:B------:R-:W-:Y:S01]  /*1ac10*/  MOV R47, 0x2 ;  /* 0x00000002002f7802 */ /* 0x000fe20000000f00 */
[----:B------:R-:W-:Y:S01]  /*1ac20*/  IMAD.MOV.U32 R3, RZ, RZ, 0x1c1f ;  /* 0x00001c1fff037424 */ /* 0x000fe200078e00ff */
[----:B------:R-:W-:Y:S02]  /*1ac30*/  MOV R2, 0x1ac50 ;  /* 0x0001ac5000027802 */ /* 0x000fe40000000f00 */
[----:B-1234-:R-:W-:Y:S05]  /*1ac40*/  CALL.REL.NOINC `($__internal_5_$__cuda_sm70_shflsync_idx_p) ;  /* 0x00000e6000007944 */ /* 0x01efea0003c00000 */
[----:B------:R-:W-:Y:S01]  /*1ac50*/  MOV R0, R58 ;  /* 0x0000003a00007202 */ /* 0x000fe20000000f00 */
[----:B------:R-:W-:Y:S05]  /*1ac60*/  BRA `(.L_x_452) ;  /* 0xffffb9d000007947 */ /* 0x000fea000383ffff */
.L_x_376:
        /* <DEDUP_REMOVED lines=13> */
.L_x_380:
[----:B------:R-:W-:Y:S01]  /*1ad40*/  IMAD.MOV.U32 R56, RZ, RZ, R5 ;  /* 0x000000ffff387224 */ /* 0x000fe200078e0005 */
[----:B------:R-:W-:Y:S01]  /*1ad50*/  MOV R47, RZ ;  /* 0x000000ff002f7202 */ /* 0x000fe20000000f00 */
[----:B------:R-:W-:Y:S01]  /*1ad60*/  IMAD.MOV.U32 R3, RZ, RZ, 0x181f ;  /* 0x0000181fff037424 */ /* 0x000fe200078e00ff */
[----:B------:R-:W-:Y:S02]  /*1ad70*/  MOV R2, 0x1ad90 ;  /* 0x0001ad9000027802 */ /* 0x000fe40000000f00 */
[----:B------:R-:W-:Y:S05]  /*1ad80*/  CALL.REL.NOINC `($__internal_5_$__cuda_sm70_shflsync_idx_p) ;  /* 0x00000d2000007944 */ /* 0x000fea0003c00000 */
[----:B------:R-:W-:Y:S01]  /*1ad90*/  MOV R7, R58 ;  /* 0x0000003a00077202 */ /* 0x000fe20000000f00 */
[----:B------:R-:W-:Y:S05]  /*1ada0*/  BRA `(.L_x_454) ;  /* 0xffffc74000007947 */ /* 0x000fea000383ffff */
.L_x_381:
[----:B------:R-:W-:Y:S01]  /*1adb0*/  IMAD.MOV.U32 R56, RZ, RZ, R6 ;  /* 0x000000ffff387224 */ /* 0x000fe200078e0006 */
[----:B------:R-:W-:Y:S01]  /*1adc0*/  MOV R47, RZ ;  /* 0x000000ff002f7202 */ /* 0x000fe20000000f00 */
[----:B------:R-:W-:Y:S01]  /*1add0*/  IMAD.MOV.U32 R3, RZ, RZ, 0x181f ;  /* 0x0000181fff037424 */ /* 0x000fe200078e00ff */
[----:B------:R-:W-:Y:S02]  /*1ade0*/  MOV R2, 0x1ae00 ;  /* 0x0001ae0000027802 */ /* 0x000fe40000000f00 */
[----:B-12---:R-:W-:Y:S05]  /*1adf0*/  CALL.REL.NOINC `($__internal_5_$__cuda_sm70_shflsync_idx_p) ;  /* 0x00000cb000007944 */ /* 0x006fea0003c00000 */
[----:B------:R-:W-:Y:S01]  /*1ae00*/  MOV R2, R58 ;  /* 0x0000003a00027202 */ /* 0x000fe20000000f00 */
[----:B------:R-:W-:Y:S05]  /*1ae10*/  BRA `(.L_x_455) ;  /* 0xffffc6f000007947 */ /* 0x000fea000383ffff */
.L_x_382:
        /* <DEDUP_REMOVED lines=13> */
.L_x_383:
[----:B------:R-:W-:Y:S01]  /*1aef0*/  IMAD.MOV.U32 R56, RZ, RZ, R5 ;  /* 0x000000ffff387224 */ /* 0x000fe200078e0005 */
[----:B------:R-:W-:Y:S01]  /*1af00*/  MOV R47, 0x2 ;  /* 0x00000002002f7802 */ /* 0x000fe20000000f00 */
[----:B-1----:R-:W-:Y:S01]  /*1af10*/  IMAD.MOV.U32 R3, RZ, RZ, 0x181f ;  /* 0x0000181fff037424 */ /* 0x002fe200078e00ff */
[----:B------:R-:W-:Y:S02]  /*1af20*/  MOV R2, 0x1af40 ;  /* 0x0001af4000027802 */ /* 0x000fe40000000f00 */
[----:B---34-:R-:W-:Y:S05]  /*1af30*/  CALL.REL.NOINC `($__internal_5_$__cuda_sm70_shflsync_idx_p) ;  /* 0x00000b7000007944 */ /* 0x018fea0003c00000 */
[----:B------:R-:W-:Y:S01]  /*1af40*/  MOV R7, R58 ;  /* 0x0000003a00077202 */ /* 0x000fe20000000f00 */
[----:B------:R-:W-:Y:S05]  /*1af50*/  BRA `(.L_x_457) ;  /* 0xffffc6a000007947 */ /* 0x000fea000383ffff */
.L_x_384:
[----:B------:R-:W-:Y:S01]  /*1af60*/  IMAD.MOV.U32 R56, RZ, RZ, R6 ;  /* 0x000000ffff387224 */ /* 0x000fe200078e0006 */
[----:B------:R-:W-:Y:S01]  /*1af70*/  MOV R47, 0x2 ;  /* 0x00000002002f7802 */ /* 0x000fe20000000f00 */
[----:B-1----:R-:W-:Y:S01]  /*1af80*/  IMAD.MOV.U32 R3, RZ, RZ, 0x181f ;  /* 0x0000181fff037424 */ /* 0x002fe200078e00ff */
[----:B------:R-:W-:Y:S02]  /*1af90*/  MOV R2, 0x1afb0 ;  /* 0x0001afb000027802 */ /* 0x000fe40000000f00 */
[----:B--234-:R-:W-:Y:S05]  /*1afa0*/  CALL.REL.NOINC `($__internal_5_$__cuda_sm70_shflsync_idx_p) ;  /* 0x00000b0000007944 */ /* 0x01cfea0003c00000 */
[----:B------:R-:W-:Y:S01]  /*1afb0*/  MOV R2, R58 ;  /* 0x0000003a00027202 */ /* 0x000fe20000000f00 */
[----:B------:R-:W-:Y:S05]  /*1afc0*/  BRA `(.L_x_458) ;  /* 0xffffc65000007947 */ /* 0x000fea000383ffff */
.L_x_385:
        /* <DEDUP_REMOVED lines=13> */
.L_x_386:
[----:B------:R-:W-:Y:S01]  /*1b0a0*/  IMAD.MOV.U32 R56, RZ, RZ, R5 ;  /* 0x000000ffff387224 */ /* 0x000fe200078e0005 */
[----:B------:R-:W-:Y:S01]  /*1b0b0*/  MOV R47, 0x4 ;  /* 0x00000004002f7802 */ /* 0x000fe20000000f00 */
[----:B--2---:R-:W-:Y:S01]  /*1b0c0*/  IMAD.MOV.U32 R3, RZ, RZ, 0x181f ;  /* 0x0000181fff037424 */ /* 0x004fe200078e00ff */
[----:B------:R-:W-:Y:S02]  /*1b0d0*/  MOV R2, 0x1b0f0 ;  /* 0x0001b0f000027802 */ /* 0x000fe40000000f00 */
[----:B-1-34-:R-:W-:Y:S05]  /*1b0e0*/  CALL.REL.NOINC `($__internal_5_$__cuda_sm70_shflsync_idx_p) ;  /* 0x000009c000007944 */ /* 0x01afea0003c00000 */
[----:B------:R-:W-:Y:S01]  /*1b0f0*/  MOV R7, R58 ;  /* 0x0000003a00077202 */ /* 0x000fe20000000f00 */
[----:B------:R-:W-:Y:S05]  /*1b100*/  BRA `(.L_x_460) ;  /* 0xffffc60000007947 */ /* 0x000fea000383ffff */
.L_x_387:
[----:B------:R-:W-:Y:S01]  /*1b110*/  IMAD.MOV.U32 R56, RZ, RZ, R6 ;  /* 0x000000ffff387224 */ /* 0x000fe200078e0006 */
[----:B------:R-:W-:Y:S01]  /*1b120*/  MOV R47, 0x4 ;  /* 0x00000004002f7802 */ /* 0x000fe20000000f00 */
[----:B--2---:R-:W-:Y:S01]  /*1b130*/  IMAD.MOV.U32 R3, RZ, RZ, 0x181f ;  /* 0x0000181fff037424 */ /* 0x004fe200078e00ff */
[----:B------:R-:W-:Y:S02]  /*1b140*/  MOV R2, 0x1b160 ;  /* 0x0001b16000027802 */ /* 0x000fe40000000f00 */
[----:B-1-34-:R-:W-:Y:S05]  /*1b150*/  CALL.REL.NOINC `($__internal_5_$__cuda_sm70_shflsync_idx_p) ;  /* 0x0000095000007944 */ /* 0x01afea0003c00000 */
[----:B------:R-:W-:Y:S01]  /*1b160*/  MOV R2, R58 ;  /* 0x0000003a00027202 */ /* 0x000fe20000000f00 */
[----:B------:R-:W-:Y:S05]  /*1b170*/  BRA `(.L_x_461) ;  /* 0xffffc5b000007947 */ /* 0x000fea000383ffff */
.L_x_388:
        /* <DEDUP_REMOVED lines=13> */
.L_x_389:
[----:B------:R-:W-:Y:S01]  /*1b250*/  IMAD.MOV.U32 R56, RZ, RZ, R5 ;  /* 0x000000ffff387224 */ /* 0x000fe200078e0005 */
[----:B------:R-:W-:Y:S01]  /*1b260*/  MOV R47, 0x6 ;  /* 0x00000006002f7802 */ /* 0x000fe20000000f00 */
[----:B--2---:R-:W-:Y:S01]  /*1b270*/  IMAD.MOV.U32 R3, RZ, RZ, 0x181f ;  /* 0x0000181fff037424 */ /* 0x004fe200078e00ff */
[----:B------:R-:W-:Y:S02]  /*1b280*/  MOV R2, 0x1b2a0 ;  /* 0x0001b2a000027802 */ /* 0x000fe40000000f00 */
[----:B-1--4-:R-:W-:Y:S05]  /*1b290*/  CALL.REL.NOINC `($__internal_5_$__cuda_sm70_shflsync_idx_p) ;  /* 0x0000081000007944 */ /* 0x012fea0003c00000 */
[----:B------:R-:W-:Y:S01]  /*1b2a0*/  MOV R7, R58 ;  /* 0x0000003a00077202 */ /* 0x000fe20000000f00 */
[----:B------:R-:W-:Y:S05]  /*1b2b0*/  BRA `(.L_x_463) ;  /* 0xffffc56000007947 */ /* 0x000fea000383ffff */
.L_x_390:
[----:B------:R-:W-:Y:S01]  /*1b2c0*/  IMAD.MOV.U32 R56, RZ, RZ, R6 ;  /* 0x000000ffff387224 */ /* 0x000fe200078e0006 */
[----:B------:R-:W-:Y:S01]  /*1b2d0*/  MOV R47, 0x6 ;  /* 0x00000006002f7802 */ /* 0x000fe20000000f00 */
[----:B--2---:R-:W-:Y:S01]  /*1b2e0*/  IMAD.MOV.U32 R3, RZ, RZ, 0x181f ;  /* 0x0000181fff037424 */ /* 0x004fe200078e00ff */
[----:B------:R-:W-:Y:S02]  /*1b2f0*/  MOV R2, 0x1b310 ;  /* 0x0001b31000027802 */ /* 0x000fe40000000f00 */
[----:B-1-34-:R-:W-:Y:S05]  /*1b300*/  CALL.REL.NOINC `($__internal_5_$__cuda_sm70_shflsync_idx_p) ;  /* 0x000007a000007944 */ /* 0x01afea0003c00000 */
[----:B------:R-:W-:Y:S01]  /*1b310*/  MOV R2, R58 ;  /* 0x0000003a00027202 */ /* 0x000fe20000000f00 */
[----:B------:R-:W-:Y:S05]  /*1b320*/  BRA `(.L_x_464) ;  /* 0xffffc51000007947 */ /* 0x000fea000383ffff */
.L_x_391:
        /* <DEDUP_REMOVED lines=13> */
.L_x_393:
[----:B------:R-:W-:Y:S01]  /*1b400*/  IMAD.MOV.U32 R56, RZ, RZ, R46 ;  /* 0x000000ffff387224 */ /* 0x000fe200078e002e */
[----:B------:R-:W-:Y:S01]  /*1b410*/  MOV R47, RZ ;  /* 0x000000ff002f7202 */ /* 0x000fe20000000f00 */
[----:B----4-:R-:W-:Y:S01]  /*1b420*/  IMAD.MOV.U32 R3, RZ, RZ, 0x1f ;  /* 0x0000001fff037424 */ /* 0x010fe200078e00ff */
[----:B------:R-:W-:Y:S02]  /*1b430*/  MOV R2, 0x1b450 ;  /* 0x0001b45000027802 */ /* 0x000fe40000000f00 */
[----:B------:R-:W-:Y:S05]  /*1b440*/  CALL.REL.NOINC `($__internal_5_$__cuda_sm70_shflsync_idx_p) ;  /* 0x0000066000007944 */ /* 0x000fea0003c00000 */
[----:B------:R-:W-:Y:S01]  /*1b450*/  MOV R9, R58 ;  /* 0x0000003a00097202 */ /* 0x000fe20000000f00 */
[----:B------:R-:W-:Y:S05]  /*1b460*/  BRA `(.L_x_466) ;  /* 0xffffc5a000007947 */ /* 0x000fea000383ffff */
.L_x_394:
[----:B------:R-:W-:Y:S01]  /*1b470*/  IMAD.MOV.U32 R56, RZ, RZ, R46 ;  /* 0x000000ffff387224 */ /* 0x000fe200078e002e */
[----:B------:R-:W-:Y:S01]  /*1b480*/  MOV R47, 0x1 ;  /* 0x00000001002f7802 */ /* 0x000fe20000000f00 */
[----:B----4-:R-:W-:Y:S01]  /*1b490*/  IMAD.MOV.U32 R3, RZ, RZ, 0x1f ;  /* 0x0000001fff037424 */ /* 0x010fe200078e00ff */
[----:B------:R-:W-:Y:S02]  /*1b4a0*/  MOV R2, 0x1b4c0 ;  /* 0x0001b4c000027802 */ /* 0x000fe40000000f00 */
[----:B-12---:R-:W-:Y:S05]  /*1b4b0*/  CALL.REL.NOINC `($__internal_5_$__cuda_sm70_shflsync_idx_p) ;  /* 0x000005f000007944 */ /* 0x006fea0003c00000 */
[----:B------:R-:W-:Y:S01]  /*1b4c0*/  MOV R8, R58 ;  /* 0x0000003a00087202 */ /* 0x000fe20000000f00 */
[----:B------:R-:W-:Y:S05]  /*1b4d0*/  BRA `(.L_x_467) ;  /* 0xffffc55000007947 */ /* 0x000fea000383ffff */
.L_x_395:
[----:B------:R-:W-:Y:S02]  /*1b4e0*/  MOV R2, 0x1 ;  /* 0x0000000100027802 */ /* 0x000fe40000000f00 */
[----:B------:R-:W-:-:S02]  /*1b4f0*/  MOV R3, 0x1b510 ;  /* 0x0001b51000037802 */ /* 0x000fc40000000f00 */
[----:B-123--:R-:W-:Y:S05]  /*1b500*/  CALL.REL.NOINC `($__internal_6_$__cuda_sm70_shflsync_up_p) ;  /* 0x000005f000007944 */ /* 0x00efea0003c00000 */
[----:B------:R-:W-:Y:S05]  /*1b510*/  BRA `(.L_x_468) ;  /* 0xffffc64000007947 */ /* 0x000fea000383ffff */
.L_x_396:
[----:B------:R-:W-:Y:S02]  /*1b520*/  MOV R2, 0x2 ;  /* 0x0000000200027802 */ /* 0x000fe40000000f00 */
[----:B------:R-:W-:-:S02]  /*1b530*/  MOV R3, 0x1b550 ;  /* 0x0001b55000037802 */ /* 0x000fc40000000f00 */
[----:B-12---:R-:W-:Y:S05]  /*1b540*/  CALL.REL.NOINC `($__internal_6_$__cuda_sm70_shflsync_up_p) ;  /* 0x000005b000007944 */ /* 0x006fea0003c00000 */
        /* <DEDUP_REMOVED lines=24> */
.L_x_400:
[----:B------:R-:W-:Y:S02]  /*1b6d0*/  MOV R2, 0x1 ;  /* 0x0000000100027802 */ /* 0x000fe40000000f00 */
[----:B------:R-:W-:Y:S02]  /*1b6e0*/  MOV R3, 0x1b700 ;  /* 0x0001b70000037802 */ /* 0x000fe40000000f00 */
[----:B------:R-:W-:Y:S05]  /*1b6f0*/  CALL.REL.NOINC `($__internal_6_$__cuda_sm70_shflsync_up_p) ;  /* 0x0000040000007944 */ /* 0x000fea0003c00000 */
[----:B------:R-:W-:Y:S01]  /*1b700*/  MOV R2, R4 ;  /* 0x0000000400027202 */ /* 0x000fe20000000f00 */
[----:B------:R-:W-:Y:S05]  /*1b710*/  BRA `(.L_x_470) ;  /* 0xffffc6a000007947 */ /* 0x000fea000383ffff */
.L_x_401:
        /* <DEDUP_REMOVED lines=27> */
.L_x_403:
[----:B------:R-:W-:Y:S02]  /*1b8d0*/  SEL R0, RZ, 0x1, P0 ;  /* 0x00000001ff007807 */ /* 0x000fe40000000000 */
[----:B------:R-:W-:Y:S02]  /*1b8e0*/  MOV R2, 0x1b900 ;  /* 0x0001b90000027802 */ /* 0x000fe40000000f00 */
[----:B---3--:R-:W-:Y:S05]  /*1b8f0*/  CALL.REL.NOINC `($__internal_7_$__cuda_sm70_votesync_ballot) ;  /* 0x0000027000007944 */ /* 0x008fea0003c00000 */
[----:B------:R-:W-:Y:S05]  /*1b900*/  BRA `(.L_x_472) ;  /* 0xffffc64000007947 */ /* 0x000fea000383ffff */
.L_x_404:
[----:B------:R-:W-:Y:S01]  /*1b910*/  IMAD.MOV.U32 R56, RZ, RZ, R6 ;  /* 0x000000ffff387224 */ /* 0x000fe200078e0006 */
[----:B--2---:R-:W-:Y:S01]  /*1b920*/  MOV R47, R10 ;  /* 0x0000000a002f7202 */ /* 0x004fe20000000f00 */
[----:B------:R-:W-:Y:S01]  /*1b930*/  IMAD.MOV.U32 R3, RZ, RZ, 0x1f ;  /* 0x0000001fff037424 */ /* 0x000fe200078e00ff */
[----:B------:R-:W-:Y:S02]  /*1b940*/  MOV R2, 0x1b960 ;  /* 0x0001b96000027802 */ /* 0x000fe40000000f00 */
[----:B-1-3--:R-:W-:Y:S05]  /*1b950*/  CALL.REL.NOINC `($__internal_5_$__cuda_sm70_shflsync_idx_p) ;  /* 0x0000015000007944 */ /* 0x00afea0003c00000 */
[----:B------:R-:W-:Y:S01]  /*1b960*/  IMAD.MOV.U32 R8, RZ, RZ, R58 ;  /* 0x000000ffff087224 */ /* 0x000fe200078e003a */
[----:B------:R-:W-:Y:S01]  /*1b970*/  MOV R47, R10 ;  /* 0x0000000a002f7202 */ /* 0x000fe20000000f00 */
[----:B------:R-:W-:Y:S01]  /*1b980*/  IMAD.MOV.U32 R56, RZ, RZ, R7 ;  /* 0x000000ffff387224 */ /* 0x000fe200078e0007 */
[----:B------:R-:W-:Y:S02]  /*1b990*/  MOV R3, 0x1f ;  /* 0x0000001f00037802 */ /* 0x000fe40000000f00 */
[----:B------:R-:W-:-:S02]  /*1b9a0*/  MOV R2, 0x1b9c0 ;  /* 0x0001b9c000027802 */ /* 0x000fc40000000f00 */
[----:B------:R-:W-:Y:S05]  /*1b9b0*/  CALL.REL.NOINC `($__internal_5_$__cuda_sm70_shflsync_idx_p) ;  /* 0x000000f000007944 */ /* 0x000fea0003c00000 */
[----:B------:R-:W-:Y:S01]  /*1b9c0*/  MOV R7, R58 ;  /* 0x0000003a00077202 */ /* 0x000fe20000000f00 */
[----:B------:R-:W-:Y:S05]  /*1b9d0*/  BRA `(.L_x_473) ;  /* 0xffffc5b000007947 */ /* 0x000fea000383ffff */
.L_x_407:
[----:B------:R-:W-:Y:S01]  /*1b9e0*/  IMAD.MOV.U32 R56, RZ, RZ, R4 ;  /* 0x000000ffff387224 */ /* 0x000fe200078e0004 */
[----:B------:R-:W-:Y:S01]  /*1b9f0*/  MOV R47, R0 ;  /* 0x00000000002f7202 */ /* 0x000fe20000000f00 */
[----:B------:R-:W-:Y:S01]  /*1ba00*/  IMAD.MOV.U32 R3, RZ, RZ, 0x1f ;  /* 0x0000001fff037424 */ /* 0x000fe200078e00ff */
[----:B------:R-:W-:-:S02]  /*1ba10*/  MOV R2, 0x1ba30 ;  /* 0x0001ba3000027802 */ /* 0x000fc40000000f00 */
[----:B--234-:R-:W-:Y:S05]  /*1ba20*/  CALL.REL.NOINC `($__internal_5_$__cuda_sm70_shflsync_idx_p) ;  /* 0x0000008000007944 */ /* 0x01cfea0003c00000 */
[----:B------:R-:W-:Y:S01]  /*1ba30*/  MOV R12, R58 ;  /* 0x0000003a000c7202 */ /* 0x000fe20000000f00 */
[----:B------:R-:W-:Y:S05]  /*1ba40*/  BRA `(.L_x_406) ;  /* 0xffffc5a000007947 */ /* 0x000fea000383ffff */
        .weak           $__internal_4_$__cuda_sm70_shflsync_bfly_p
        .type           $__internal_4_$__cuda_sm70_shflsync_bfly_p,@function
        .size           $__internal_4_$__cuda_sm70_shflsync_bfly_p,($__internal_5_$__cuda_sm70_shflsync_idx_p - $__internal_4_$__cuda_sm70_shflsync_bfly_p)
$__internal_4_$__cuda_sm70_shflsync_bfly_p:
[----:B------:R-:W-:Y:S02]  /*1ba50*/  MOV R8, 0xffffffff ;  /* 0xffffffff00087802 */ /* 0x000fe40000000f00 */
[----:B------:R-:W-:-:S02]  /*1ba60*/  MOV R3, 0x1f ;  /* 0x0000001f00037802 */ /* 0x000fc40000000f00 */
[----:B------:R-:W-:Y:S04]  /*1ba70*/  WARPSYNC R8 ;  /* 0x0000000800007348 */ /* 0x000fe80003800000 */
[----:B------:R1:W2:Y:S02]  /*1ba80*/  SHFL.BFLY PT, R0, R4, R0, R3 ;  /* 0x0c00000004007389 */ /* 0x0002a400000e0003 */
[----:B-1----:R-:W-:-:S04]  /*1ba90*/  MOV R3, 0x0 ;  /* 0x0000000000037802 */ /* 0x002fc80000000f00 */
[----:B--2---:R-:W-:Y:S05]  /*1baa0*/  RET.REL.NODEC R2 `(_ZN7cutlass13device_kernelIN5flash19enable_sm80_to_sm89INS1_16FlashAttnFwdSm80INS1_25CollectiveMainloopFwdSm80ILi4ELi1ELb0EN4cute5tupleIJNS5_1CILi128EEENS7_ILi80EEENS7_ILi64EEEEEELi64ENS_10bfloat16_tEfNS_4arch4Sm80ELb0ELb0ELb1ELb1ELb1ELb1ELb1ELb1EEENS1_21CollectiveEpilogueFwdINS6_IJS8_SA_S9_EEENS6_IJNS7_ILi1EEESI_SI_EEESC_SE_Li128ELb1ELb1ELb1ELb0EEENS1_36VarlenDynamicPersistentTileSchedulerILi128ELi80ELi128ELi128ELb1ELb1ELb0ELb0ELb1ELb1EEEEEEEEEvNT_6ParamsE) ;  /* 0xfffe455002007950 */ /* 0x004fea0003c3ffff */
        .weak           $__internal_5_$__cuda_sm70_shflsync_idx_p
        .type           $__internal_5_$__cuda_sm70_shflsync_idx_p,@function
        .size           $__internal_5_$__cuda_sm70_shflsync_idx_p,($__internal_6_$__cuda_sm70_shflsync_up_p - $__internal_5_$__cuda_sm70_shflsync_idx_p)
$__internal_5_$__cuda_sm70_shflsync_idx_p:
[----:B------:R-:W-:-:S04]  /*1bab0*/  MOV R58, 0xffffffff ;  /* 0xffffffff003a7802 */ /* 0x000fc80000000f00 */
[----:B------:R-:W-:Y:S04]  /*1bac0*/  WARPSYNC R58 ;  /* 0x0000003a00007348 */ /* 0x000fe80003800000 */
[----:B------:R1:W2:Y:S02]  /*1bad0*/  SHFL.IDX PT, R58, R56, R47, R3 ;  /* 0x0000002f383a7389 */ /* 0x0002a400000e0003 */
[----:B-1----:R-:W-:-:S04]  /*1bae0*/  MOV R3, 0x0 ;  /* 0x0000000000037802 */ /* 0x002fc80000000f00 */
[----:B--2---:R-:W-:Y:S05]  /*1baf0*/  RET.REL.NODEC R2 `(_ZN7cutlass13device_kernelIN5flash19enable_sm80_to_sm89INS1_16FlashAttnFwdSm80INS1_25CollectiveMainloopFwdSm80ILi4ELi1ELb0EN4cute5tupleIJNS5_1CILi128EEENS7_ILi80EEENS7_ILi64EEEEEELi64ENS_10bfloat16_tEfNS_4arch4Sm80ELb0ELb0ELb1ELb1ELb1ELb1ELb1ELb1EEENS1_21CollectiveEpilogueFwdINS6_IJS8_SA_S9_EEENS6_IJNS7_ILi1EEESI_SI_EEESC_SE_Li128ELb1ELb1ELb1ELb0EEENS1_36VarlenDynamicPersistentTileSchedulerILi128ELi80ELi128ELi128ELb1ELb1ELb0ELb0ELb1ELb1EEEEEEEEEvNT_6ParamsE) ;  /* 0xfffe450002007950 */ /* 0x004fea0003c3ffff */
        .weak           $__internal_6_$__cuda_sm70_shflsync_up_p
        .type           $__internal_6_$__cuda_sm70_shflsync_up_p,@function
        .size           $__internal_6_$__cuda_sm70_shflsync_up_p,($__internal_7_$__cuda_sm70_votesync_ballot - $__internal_6_$__cuda_sm70_shflsync_up_p)
$__internal_6_$__cuda_sm70_shflsync_up_p:
[----:B------:R-:W-:Y:S02]  /*1bb00*/  IMAD.MOV.U32 R4, RZ, RZ, RZ ;  /* 0x000000ffff047224 */ /* 0x000fe400078e00ff */
[----:B------:R-:W-:-:S04]  /*1bb10*/  IMAD.MOV.U32 R10, RZ, RZ, -0x1 ;  /* 0xffffffffff0a7424 */ /* 0x000fc800078e00ff */
[----:B------:R-:W-:Y:S04]  /*1bb20*/  WARPSYNC R10 ;  /* 0x0000000a00007348 */ /* 0x000fe80003800000 */
[----:B------:R1:W2:Y:S02]  /*1bb30*/  SHFL.UP PT, R4, R0, R2, R4 ;  /* 0x0400000200047389 */ /* 0x0002a400000e0004 */
[----:B-1----:R-:W-:Y:S02]  /*1bb40*/  MOV R2, R3 ;  /* 0x0000000300027202 */ /* 0x002fe40000000f00 */
[----:B------:R-:W-:-:S04]  /*1bb50*/  MOV R3, 0x0 ;  /* 0x0000000000037802 */ /* 0x000fc80000000f00 */
[----:B--2---:R-:W-:Y:S05]  /*1bb60*/  RET.REL.NODEC R2 `(_ZN7cutlass13device_kernelIN5flash19enable_sm80_to_sm89INS1_16FlashAttnFwdSm80INS1_25CollectiveMainloopFwdSm80ILi4ELi1ELb0EN4cute5tupleIJNS5_1CILi128EEENS7_ILi80EEENS7_ILi64EEEEEELi64ENS_10bfloat16_tEfNS_4arch4Sm80ELb0ELb0ELb1ELb1ELb1ELb1ELb1ELb1EEENS1_21CollectiveEpilogueFwdINS6_IJS8_SA_S9_EEENS6_IJNS7_ILi1EEESI_SI_EEESC_SE_Li128ELb1ELb1ELb1ELb0EEENS1_36VarlenDynamicPersistentTileSchedulerILi128ELi80ELi128ELi128ELb1ELb1ELb0ELb0ELb1ELb1EEEEEEEEEvNT_6ParamsE) ;  /* 0xfffe449002007950 */ /* 0x004fea0003c3ffff */
        .weak           $__internal_7_$__cuda_sm70_votesync_ballot
        .type           $__internal_7_$__cuda_sm70_votesync_ballot,@function
        .size           $__internal_7_$__cuda_sm70_votesync_ballot,(.L_x_3824 - $__internal_7_$__cuda_sm70_votesync_ballot)
$__internal_7_$__cuda_sm70_votesync_ballot:
[----:B------:R-:W-:Y:S01]  /*1bb70*/  ISETP.NE.U32.AND P0, PT, R0, 0x1, PT ;  /* 0x000000010000780c */ /* 0x000fe20003f05070 */
[----:B------:R-:W-:-:S04]  /*1bb80*/  IMAD.MOV.U32 R3, RZ, RZ, -0x1 ;  /* 0xffffffffff037424 */ /* 0x000fc800078e00ff */
[----:B------:R-:W-:Y:S08]  /*1bb90*/  WARPSYNC R3 ;  /* 0x0000000300007348 */ /* 0x000ff00003800000 */
[----:B------:R-:W-:-:S04]  /*1bba0*/  VOTE.ANY R0, PT, !P0 ;  /* 0x0000000000007806 */ /* 0x000fc800040e0100 */
[----:B------:R-:W-:Y:S01]  /*1bbb0*/  LOP3.LUT R0, R0, R3, RZ, 0xc0, !PT ;  /* 0x0000000300007212 */ /* 0x000fe200078ec0ff */
[----:B------:R-:W-:-:S04]  /*1bbc0*/  IMAD.MOV.U32 R3, RZ, RZ, 0x0 ;  /* 0x00000000ff037424 */ /* 0x000fc800078e00ff */
[----:B------:R-:W-:Y:S05]  /*1bbd0*/  RET.REL.NODEC R2 `(_ZN7cutlass13device_kernelIN5flash19enable_sm80_to_sm89INS1_16FlashAttnFwdSm80INS1_25CollectiveMainloopFwdSm80ILi4ELi1ELb0EN4cute5tupleIJNS5_1CILi128EEENS7_ILi80EEENS7_ILi64EEEEEELi64ENS_10bfloat16_tEfNS_4arch4Sm80ELb0ELb0ELb1ELb1ELb1ELb1ELb1ELb1EEENS1_21CollectiveEpilogueFwdINS6_IJS8_SA_S9_EEENS6_IJNS7_ILi1EEESI_SI_EEESC_SE_Li128ELb1ELb1ELb1ELb0EEENS1_36VarlenDynamicPersistentTileSchedulerILi128ELi80ELi128ELi128ELb1ELb1ELb0ELb0ELb1ELb1EEEEEEEEEvNT_6ParamsE) ;  /* 0xfffe442002007950 */ /* 0x000fea0003c3ffff */
.L_x_474:
        /* <DEDUP_REMOVED lines=10> */
.L_x_3824:


//--------------------- .text._ZN7cutlass13device_kernelIN5flash19enable_sm80_to_sm89INS1_16FlashAttnFwdSm80INS1_25CollectiveMainloopFwdSm80ILi4ELi1ELb0EN4cute5tupleIJNS5_1CILi128EEENS7_ILi96EEENS7_ILi64EEEEEELi64ENS_10bfloat16_tEfNS_4arch4Sm80ELb0ELb1ELb1ELb0ELb1ELb0ELb1ELb1EEENS1_21CollectiveEpilogueFwdINS6_IJS8_SA_S9_EEENS6_IJNS7_ILi1EEESI_SI_EEESC_SE_Li128ELb0ELb1ELb1ELb0EEENS1_19SingleTileSchedulerILb0ELb1ELb1ELi128EEEEEEEEEvNT_6ParamsE --------------------------
	.section	.text._ZN7cutlass13device_kernelIN5flash19enable_sm80_to_sm89INS1_16FlashAttnFwdSm80INS1_25CollectiveMainloopFwdSm80ILi4ELi1ELb0EN4cute5tupleIJNS5_1CILi128EEENS7_ILi96EEENS7_ILi64EEEEEELi64ENS_10bfloat16_tEfNS_4arch4Sm80ELb0ELb1ELb1ELb0ELb1ELb0ELb1ELb1EEENS1_21CollectiveEpilogueFwdINS6_IJS8_SA_S9_EEENS6_IJNS7_ILi1EEESI_SI_EEESC_SE_Li128ELb0ELb1ELb1ELb0EEENS1_19SingleTileSchedulerILb0ELb1ELb1ELi128EEEEEEEEEvNT_6ParamsE,"ax",@progbits
	.sectioninfo	@"SHI_REGISTERS=255"
	.align	128
.text._ZN7cutlass13device_kernelIN5flash19enable_sm80_to_sm89INS1_16FlashAttnFwdSm80INS1_25CollectiveMainloopFwdSm80ILi4ELi1ELb0EN4cute5tupleIJNS5_1CILi128EEENS7_ILi96EEENS7_ILi64EEEEEELi64ENS_10bfloat16_tEfNS_4arch4Sm80ELb0ELb1ELb1ELb0ELb1ELb0ELb1ELb1EEENS1_21CollectiveEpilogueFwdINS6_IJS8_SA_S9_EEENS6_IJNS7_ILi1EEESI_SI_EEESC_SE_Li128ELb0ELb1ELb1ELb0EEENS1_19SingleTileSchedulerILb0ELb1ELb1ELi128EEEEEEEEEvNT_6ParamsE:
        .type           _ZN7cutlass13device_kernelIN5flash19enable_sm80_to_sm89INS1_16FlashAttnFwdSm80INS1_25CollectiveMainloopFwdSm80ILi4ELi1ELb0EN4cute5tupleIJNS5_1CILi128EEENS7_ILi96EEENS7_ILi64EEEEEELi64ENS_10bfloat16_tEfNS_4arch4Sm80ELb0ELb1ELb1ELb0ELb1ELb0ELb1ELb1EEENS1_21CollectiveEpilogueFwdINS6_IJS8_SA_S9_EEENS6_IJNS7_ILi1EEESI_SI_EEESC_SE_Li128ELb0ELb1ELb1ELb0EEENS1_19SingleTileSchedulerILb0ELb1ELb1ELi128EEEEEEEEEvNT_6ParamsE,@function
        .size           _ZN7cutlass13device_kernelIN5flash19enable_sm80_to_sm89INS1_16FlashAttnFwdSm80INS1_25CollectiveMainloopFwdSm80ILi4ELi1ELb0EN4cute5tupleIJNS5_1CILi128EEENS7_ILi96EEENS7_ILi64EEEEEELi64ENS_10bfloat16_tEfNS_4arch4Sm80ELb0ELb1ELb1ELb0ELb1ELb0ELb1ELb1EEENS1_21CollectiveEpilogueFwdINS6_IJS8_SA_S9_EEENS6_IJNS7_ILi1EEESI_SI_EEESC_SE_Li128ELb0ELb1ELb1ELb0EEENS1_19SingleTileSchedulerILb0ELb1ELb1ELi128EEEEEEEEEvNT_6ParamsE,(.L_x_3829 - _ZN7cutlass13device_kernelIN5flash19enable_sm80_to_sm89INS1_16FlashAttnFwdSm80INS1_25CollectiveMainloopFwdSm80ILi4ELi1ELb0EN4cute5tupleIJNS5_1CILi128EEENS7_ILi96EEENS7_ILi64EEEEEELi64ENS_10bfloat16_tEfNS_4arch4Sm80ELb0ELb1ELb1ELb0ELb1ELb0ELb1ELb1EEENS1_21CollectiveEpilogueFwdINS6_IJS8_SA_S9_EEENS6_IJNS7_ILi1EEESI_SI_EEESC_SE_Li128ELb0ELb1ELb1ELb0EEENS1_19SingleTileSchedulerILb0ELb1ELb1ELi128EEEEEEEEEvNT_6ParamsE)
        .other          _ZN7cutlass13device_kernelIN5flash19enable_sm80_to_sm89INS1_16FlashAttnFwdSm80INS1_25CollectiveMainloopFwdSm80ILi4ELi1ELb0EN4cute5tupleIJNS5_1CILi128EEENS7_ILi96EEENS7_ILi64EEEEEELi64ENS_10bfloat16_tEfNS_4arch4Sm80ELb0ELb1ELb1ELb0ELb1ELb0ELb1ELb1EEENS1_21CollectiveEpilogueFwdINS6_IJS8_SA_S9_EEENS6_IJNS7_ILi1EEESI_SI_EEESC_SE_Li128ELb0ELb1ELb1ELb0EEENS1_19SingleTileSchedulerILb0ELb1ELb1ELi128EEEEEEEEEvNT_6ParamsE,@"STO_CUDA_ENTRY STV_DEFAULT"
_ZN7cutlass13device_kernelIN5flash19enable_sm80_to_sm89INS1_16FlashAttnFwdSm80INS1_25CollectiveMainloopFwdSm80ILi4ELi1ELb0EN4cute5tupleIJNS5_1CILi128EEENS7_ILi96EEENS7_ILi64EEEEEELi64ENS_10bfloat16_tEfNS_4arch4Sm80ELb0ELb1ELb1ELb0ELb1ELb0ELb1ELb1EEENS1_21CollectiveEpilogueFwdINS6_IJS8_SA_S9_EEENS6_IJNS7_ILi1EEESI_SI_EEESC_SE_Li128ELb0ELb1ELb1ELb0EEENS1_19SingleTileSchedulerILb0ELb1ELb1ELi128EEEEEEEEEvNT_6ParamsE:
        /* <DEDUP_REMOVED lines=18> */
.L_x_475:
[----:B------:R-:W-:Y:S02]  /*0120*/  ULDC.64 UR4, c[0x0][0x550] ;  /* 0x0001540000047ab9 */ /* 0x000fe40000000a00 */
[----:B------:R-:W-:Y:S02]  /*0130*/  UISETP.NE.AND UP0, UPT, UR4, 0x1, UPT ;  /* 0x000000010400788c */ /* 0x000fe4000bf05270 */
[----:B------:R-:W-:-:S02]  /*0140*/  UIMAD.WIDE.U32 UR10, UR7, UR5, URZ ;  /* 0x00000005070a72a5 */ /* 0x000fc4000f8e003f */
[----:B------:R-:W-:Y:S02]  /*0150*/  ULDC UR4, c[0x0][0x558] ;  /* 0x0001560000047ab9 */ /* 0x000fe40000000800 */
[----:B------:R-:W-:-:S05]  /*0160*/  UMOV UR9, UR7 ;  /* 0x0000000700097c82 */ /* 0x000fca0008000000 */
[----:B------:R-:W-:-:S03]  /*0170*/  @UP0 USHF.R.U32.HI UR9, URZ, UR4, UR11 ;  /* 0x000000043f090299 */ /* 0x000fc6000801160b */
.L_x_476:
[----:B------:R-:W-:Y:S01]  /*0180*/  ISETP.LE.AND P0, PT, RZ, UR6, PT ;  /* 0x00000006ff007c0c */ /* 0x000fe2000bf03270 */
[----:B------:R-:W-:Y:S02]  /*0190*/  UIADD3 UR5, -UR9, URZ, URZ ;  /* 0x0000003f09057290 */ /* 0x000fe4000fffe13f */
[----:B------:R-:W-:Y:S02]  /*01a0*/  ULDC UR4, c[0x0][0x550] ;  /* 0x0001540000047ab9 */ /* 0x000fe40000000800 */
[----:B------:R-:W-:-:S08]  /*01b0*/  UIMAD UR7, UR5, UR4, UR7 ;  /* 0x00000004050772a4 */ /* 0x000fd0000f8e0207 */
[----:B------:R-:W-:Y:S05]  /*01c0*/  @!P0 EXIT ;  /* 0x000000000000894d */ /* 0x000fea0003800000 */
[----:B------:R-:W-:Y:S01]  /*01d0*/  ULDC.64 UR4, c[0x0][0x370] ;  /* 0x0000dc0000047ab9 */ /* 0x000fe20000000a00 */
[----:B------:R-:W-:Y:S01]  /*01e0*/  IMAD.MOV.U32 R231, RZ, RZ, RZ ;  /* 0x000000ffffe77224 */ /* 0x000fe200078e00ff */
[----:B------:R-:W-:Y:S02]  /*01f0*/  UISETP.NE.U32.AND UP0, UPT, URZ, UR4, UPT ;  /* 0x000000043f00728c */ /* 0x000fe4000bf05070 */
[----:B------:R-:W-:Y:S02]  /*0200*/  ULDC.64 UR10, c[0x0][0x370] ;  /* 0x0000dc00000a7ab9 */ /* 0x000fe40000000a00 */
[----:B------:R-:W-:Y:S02]  /*0210*/  UISETP.NE.AND.EX UP0, UPT, URZ, UR5, UPT, UP0 ;  /* 0x000000053f00728c */ /* 0x000fe4000bf05300 */
[----:B------:R-:W-:-:S04]  /*0220*/  ULDC.64 UR16, c[0x0][0x118] ;  /* 0x0000460000107ab9 */ /* 0x000fc80000000a00 */
[----:B------:R-:W-:-:S05]  /*0230*/  PLOP3.LUT P0, PT, PT, PT, UP0, 0x80, 0x0 ;  /* 0x000000000000781c */ /* 0x000fca0003f0f008 */
[----:B------:R-:W-:Y:S02]  /*0240*/  @UP0 UMOV UR4, 0x4 ;  /* 0x0000000400040882 */ /* 0x000fe40000000000 */
[----:B------:R-:W-:-:S06]  /*0250*/  @UP0 UIMAD.WIDE UR4, UR6, UR4, UR10 ;  /* 0x00000004060402a5 */ /* 0x000fcc000f8e020a */
[----:B------:R-:W-:Y:S01]  /*0260*/  MOV R2, UR4 ;  /* 0x0000000400027c02 */ /* 0x000fe20008000f00 */
[----:B------:R-:W-:-:S05]  /*0270*/  IMAD.U32 R3, RZ, RZ, UR5 ;  /* 0x00000005ff037e24 */ /* 0x000fca000f8e00ff */
[----:B------:R-:W2:Y:S01]  /*0280*/  @P0 LDG.E R231, [R2.64] ;  /* 0x0000001002e70981 */ /* 0x000ea2000c1e1900 */
[----:B------:R-:W1:Y:S01]  /*0290*/  S2UR UR19, SR_CTAID.X ;  /* 0x00000000001379c3 */ /* 0x000e620000002500 */
[----:B------:R-:W-:Y:S02]  /*02a0*/  ULDC UR4, c[0x0][0x2c4] ;  /* 0x0000b10000047ab9 */ /* 0x000fe40000000800 */
[----:B------:R-:W-:Y:S02]  /*02b0*/  UISETP.NE.AND UP2, UPT, UR4, 0x1, UPT ;  /* 0x000000010400788c */ /* 0x000fe4000bf45270 */
[----:B------:R-:W-:Y:S02]  /*02c0*/  ULDC UR8, c[0x0][0x2ac] ;  /* 0x0000ab0000087ab9 */ /* 0x000fe40000000800 */
[----:B------:R-:W-:Y:S02]  /*02d0*/  ULDC.64 UR4, c[0x0][0x2c8] ;  /* 0x0000b20000047ab9 */ /* 0x000fe40000000a00 */
[----:B-1----:R-:W-:-:S05]  /*02e0*/  USHF.L.U32 UR19, UR19, 0x7, URZ ;  /* 0x0000000713137899 */ /* 0x002fca000800063f */
[----:B------:R-:W-:Y:S02]  /*02f0*/  @UP2 UIADD3 UR12, UR19, 0x7f, URZ ;  /* 0x0000007f130c2890 */ /* 0x000fe4000fffe03f */
[----:B------:R-:W-:Y:S02]  /*0300*/  UIADD3 UR10, UR19, 0x7f, URZ ;  /* 0x0000007f130a7890 */ /* 0x000fe4000fffe03f */
[----:B------:R-:W-:-:S03]  /*0310*/  UIMAD.WIDE.U32 UR12, UR12, UR4, URZ ;  /* 0x000000040c0c72a5 */ /* 0x000fc6000f8e003f */
[----:B------:R-:W-:Y:S02]  /*0320*/  ULDC UR4, c[0x0][0x1d0] ;  /* 0x0000740000047ab9 */ /* 0x000fe40000000800 */
[----:B------:R-:W-:Y:S02]  /*0330*/  UIMAD UR8, UR8, UR4, URZ ;  /* 0x00000004080872a4 */ /* 0x000fe4000f8e023f */
[----:B------:R-:W-:Y:S02]  /*0340*/  @UP2 UMOV UR11, UR13 ;  /* 0x0000000d000b2c82 */ /* 0x000fe40008000000 */
[----:B------:R-:W-:Y:S02]  /*0350*/  @UP2 USHF.R.U32.HI UR10, URZ, UR5, UR11 ;  /* 0x000000053f0a2299 */ /* 0x000fe4000801160b */
[----:B------:R-:W-:Y:S02]  /*0360*/  ULDC UR12, c[0x0][0x168] ;  /* 0x00005a00000c7ab9 */ /* 0x000fe40000000800 */
[----:B------:R-:W-:-:S02]  /*0370*/  UMOV UR11, 0x1 ;  /* 0x00000001000b7882 */ /* 0x000fc40000000000 */
[----:B------:R-:W-:Y:S02]  /*0380*/  ULDC.64 UR4, c[0x0][0x328] ;  /* 0x0000ca0000047ab9 */ /* 0x000fe40000000a00 */
[----:B------:R-:W-:Y:S02]  /*0390*/  UISETP.LE.AND UP1, UPT, UR11, UR5, UPT ;  /* 0x000000050b00728c */ /* 0x000fe4000bf23270 */
[----:B------:R-:W-:-:S04]  /*03a0*/  UIADD3 UR12, UR8, -UR12, UR11 ;  /* 0x8000000c080c7290 */ /* 0x000fc8000fffe00b */
[----:B------:R-:W-:Y:S01]  /*03b0*/  PLOP3.LUT P0, PT, PT, PT, UP1, 0x40, 0x0 ;  /* 0x000000000000781c */ /* 0x000fe20003f0e818 */
[----:B------:R-:W-:-:S04]  /*03c0*/  UIADD3 UR5, UR12, UR10, URZ ;  /* 0x0000000a0c057290 */ /* 0x000fc8000fffe03f */
[----:B------:R-:W-:Y:S01]  /*03d0*/  UIADD3 UR10, UR5, UR4, URZ ;  /* 0x00000004050a7290 */ /* 0x000fe2000fffe03f */
[----:B--2---:R1:W-:Y:S07]  /*03e0*/  STL [R1+0x34], R231 ;  /* 0x000034e701007387 */ /* 0x0043ee0000100800 */
[----:B------:R-:W-:Y:S05]  /*03f0*/  @P0 BRA `(.L_x_477) ;  /* 0x0000016000000947 */ /* 0x000fea0003800000 */
[----:B------:R-:W-:Y:S01]  /*0400*/  ISETP.LT.AND P0, PT, RZ, UR5, PT ;  /* 0x00000005ff007c0c */ /* 0x000fe2000bf01270 */
[----:B------:R-:W-:-:S12]  /*0410*/  UIADD3 UR12, UR5, -0x1, URZ ;  /* 0xffffffff050c7890 */ /* 0x000fd8000fffe03f */
[----:B------:R-:W-:Y:S05]  /*0420*/  @P0 BRA `(.L_x_478) ;  /* 0x0000009000000947 */ /* 0x000fea0003800000 */
[----:B------:R-:W-:Y:S02]  /*0430*/  ULDC UR4, c[0x0][0x32c] ;  /* 0x0000cb0000047ab9 */ /* 0x000fe40000000800 */
[----:B------:R-:W-:Y:S02]  /*0440*/  UISETP.NE.AND UP0, UPT, UR11, UR4, UPT ;  /* 0x000000040b00728c */ /* 0x000fe4000bf05270 */
[----:B------:R-:W-:-:S03]  /*0450*/  UIADD3 UR12, -UR5, URZ, URZ ;  /* 0x0000003f050c7290 */ /* 0x000fc6000fffe13f */
[----:B------:R-:W-:Y:S02]  /*0460*/  ULDC.64 UR4, c[0x0][0x330] ;  /* 0x0000cc0000047ab9 */ /* 0x000fe40000000a00 */
[----:B------:R-:W-:-:S07]  /*0470*/  UIMAD.WIDE.U32 UR14, UR12, UR4, URZ ;  /* 0x000000040c0e72a5 */ /* 0x000fce000f8e003f */
[----:B------:R-:W-:Y:S02]  /*0480*/  @UP0 UMOV UR11, UR15 ;  /* 0x0000000f000b0c82 */ /* 0x000fe40008000000 */
[----:B------:R-:W-:-:S04]  /*0490*/  @UP0 USHF.R.U32.HI UR12, URZ, UR5, UR11 ;  /* 0x000000053f0c0299 */ /* 0x000fc8000801160b */
[----:B------:R-:W-:Y:S01]  /*04a0*/  ULOP3.LUT UR12, URZ, UR12, URZ, 0x33, !UPT ;  /* 0x0000000c3f0c7292 */ /* 0x000fe2000f8e333f */
[----:B------:R-:W-:Y:S05]  /*04b0*/  BRA `(.L_x_479) ;  /* 0x0000006000007947 */ /* 0x000fea0003800000 */
.L_x_478:
[----:B------:R-:W-:Y:S02]  /*04c0*/  ULDC UR4, c[0x0][0x32c] ;  /* 0x0000cb0000047ab9 */ /* 0x000fe40000000800 */
[----:B------:R-:W-:-:S03]  /*04d0*/  UISETP.NE.AND UP0, UPT, UR11, UR4, UPT ;  /* 0x000000040b00728c */ /* 0x000fc6000bf05270 */
[----:B------:R-:W-:Y:S02]  /*04e0*/  ULDC.64 UR4, c[0x0][0x330] ;  /* 0x0000cc0000047ab9 */ /* 0x000fe40000000a00 */
[----:B------:R-:W-:-:S07]  /*04f0*/  UIMAD.WIDE.U32 UR14, UR12, UR4, URZ ;  /* 0x000000040c0e72a5 */ /* 0x000fce000f8e003f */
[----:B------:R-:W-:Y:S02]  /*0500*/  @UP0 UMOV UR11, UR15 ;  /* 0x0000000f000b0c82 */ /* 0x000fe40008000000 */
[----:B------:R-:W-:Y:S02]  /*0510*/  @UP0 USHF.R.U32.HI UR12, URZ, UR5, UR11 ;  /* 0x000000053f0c0299 */ /* 0x000fe4000801160b */
.L_x_479:
[----:B------:R-:W-:Y:S02]  /*0520*/  ULDC UR4, c[0x0][0x32c] ;  /* 0x0000cb0000047ab9 */ /* 0x000fe40000000800 */
[----:B------:R-:W-:-:S04]  /*0530*/  UIMAD UR4, UR12, UR4, UR4 ;  /* 0x000000040c0472a4 */ /* 0x000fc8000f8e0204 */
[----:B------:R-:W-:-:S04]  /*0540*/  UISETP.LT.AND UP0, UPT, UR10, UR4, UPT ;  /* 0x000000040a00728c */ /* 0x000fc8000bf01270 */
[----:B------:R-:W-:Y:S02]  /*0550*/  USEL UR10, UR10, UR4, UP0 ;  /* 0x000000040a0a7287 */ /* 0x000fe40008000000 */
.L_x_477:
[----:B------:R-:W-:Y:S01]  /*0560*/  UIADD3 UR11, UR8, 0x5f, URZ ;  /* 0x0000005f080b7890 */ /* 0x000fe2000fffe03f */
[----:B------:R-:W-:Y:S01]  /*0570*/  PLOP3.LUT P0, PT, PT, PT, UP1, 0x40, 0x0 ;  /* 0x000000000000781c */ /* 0x000fe20003f0e818 */
[----:B------:R-:W-:Y:S02]  /*0580*/  ULDC.64 UR4, c[0x0][0x2c8] ;  /* 0x0000b20000047ab9 */ /* 0x000fe40000000a00 */
[----:B------:R-:W-:Y:S02]  /*0590*/  UIMAD.WIDE.U32 UR12, UR19, UR4, URZ ;  /* 0x00000004130c72a5 */ /* 0x000fe4000f8e003f */
[----:B------:R-:W-:Y:S02]  /*05a0*/  UIMAD.WIDE UR14, UR11, 0x2aaaaaab, URZ ;  /* 0x2aaaaaab0b0e78a5 */ /* 0x000fe4000f8e023f */
[----:B------:R-:W-:Y:S02]  /*05b0*/  UIADD3 UR10, UR10, 0x5f, URZ ;  /* 0x0000005f0a0a7890 */ /* 0x000fe4000fffe03f */
[----:B------:R-:W-:-:S02]  /*05c0*/  UMOV UR4, UR19 ;  /* 0x0000001300047c82 */ /* 0x000fc40008000000 */
[----:B------:R-:W-:Y:S02]  /*05d0*/  UIMAD.WIDE UR10, UR10, 0x2aaaaaab, URZ ;  /* 0x2aaaaaab0a0a78a5 */ /* 0x000fe4000f8e023f */
[----:B------:R-:W-:Y:S02]  /*05e0*/  ULDC UR18, c[0x0][0x168] ;  /* 0x00005a0000127ab9 */ /* 0x000fe40000000800 */
[----:B------:R-:W-:Y:S02]  /*05f0*/  @UP2 USHF.R.U32.HI UR4, URZ, UR5, UR13 ;  /* 0x000000053f042299 */ /* 0x000fe4000801160d */
[----:B------:R-:W-:Y:S02]  /*0600*/  UIADD3 UR18, UR8, -UR18, URZ ;  /* 0x8000001208127290 */ /* 0x000fe4000fffe03f */
[----:B------:R-:W-:Y:S02]  /*0610*/  UMOV UR13, UR15 ;  /* 0x0000000f000d7c82 */ /* 0x000fe40008000000 */
[----:B------:R-:W-:-:S02]  /*0620*/  USHF.R.U32.HI UR12, URZ, 0x1f, UR13 ;  /* 0x0000001f3f0c7899 */ /* 0x000fc4000801160d */
[----:B------:R-:W-:Y:S02]  /*0630*/  USHF.R.U32.HI UR10, URZ, 0x1f, UR11 ;  /* 0x0000001f3f0a7899 */ /* 0x000fe4000801160b */
[----:B------:R-:W-:Y:S02]  /*0640*/  UIADD3 UR4, UR18, UR4, URZ ;  /* 0x0000000412047290 */ /* 0x000fe4000fffe03f */
[----:B------:R-:W-:Y:S02]  /*0650*/  ULDC UR5, c[0x0][0x324] ;  /* 0x0000c90000057ab9 */ /* 0x000fe40000000800 */
[----:B------:R-:W-:Y:S02]  /*0660*/  ULEA.HI.SX32 UR12, UR13, UR12, 0x1c ;  /* 0x0000000c0d0c7291 */ /* 0x000fe4000f8fe23f */
[----:B------:R-:W-:Y:S02]  /*0670*/  ULEA.HI.SX32 UR10, UR11, UR10, 0x1c ;  /* 0x0000000a0b0a7291 */ /* 0x000fe4000f8fe23f */
[----:B------:R-:W-:-:S02]  /*0680*/  UIADD3 UR5, UR4, -UR5, URZ ;  /* 0x8000000504057290 */ /* 0x000fc4000fffe03f */
[----:B------:R-:W-:-:S04]  /*0690*/  UISETP.LT.AND UP0, UPT, UR12, UR10, UPT ;  /* 0x0000000a0c00728c */ /* 0x000fc8000bf01270 */
[----:B------:R-:W-:Y:S01]  /*06a0*/  USEL UR10, UR12, UR10, UP0 ;  /* 0x0000000a0c0a7287 */ /* 0x000fe20008000000 */
[----:B------:R-:W-:Y:S01]  /*06b0*/  MOV R3, UR5 ;  /* 0x0000000500037c02 */ /* 0x000fe20008000f00 */
[----:B------:R-:W-:Y:S05]  /*06c0*/  @P0 BRA `(.L_x_480) ;  /* 0x0000010000000947 */ /* 0x000fea0003800000 */
[----:B------:R-:W-:-:S04]  /*06d0*/  MOV R0, UR4 ;  /* 0x0000000400007c02 */ /* 0x000fc80008000f00 */
[----:B------:R-:W-:-:S13]  /*06e0*/  ISETP.GT.AND P0, PT, R0, -0x1, PT ;  /* 0xffffffff0000780c */ /* 0x000fda0003f04270 */
[----:B------:R-:W-:Y:S05]  /*06f0*/  @P0 BRA `(.L_x_481) ;  /* 0x0000007000000947 */ /* 0x000fea0003800000 */
[----:B------:R-:W-:Y:S01]  /*0700*/  IMAD.MOV.U32 R2, RZ, RZ, c[0x0][0x32c] ;  /* 0x0000cb00ff027624 */ /* 0x000fe200078e00ff */
[----:B------:R-:W-:-:S04]  /*0710*/  LOP3.LUT R0, RZ, R0, RZ, 0x33, !PT ;  /* 0x00000000ff007212 */ /* 0x000fc800078e33ff */
[----:B------:R-:W-:-:S13]  /*0720*/  ISETP.NE.AND P0, PT, R2, 0x1, PT ;  /* 0x000000010200780c */ /* 0x000fda0003f05270 */
[----:B------:R-:W-:-:S05]  /*0730*/  @P0 IMAD.HI.U32 R2, R0, c[0x0][0x330], RZ ;  /* 0x0000cc0000020a27 */ /* 0x000fca00078e00ff */
[----:B------:R-:W-:-:S04]  /*0740*/  @P0 SHF.R.U32.HI R0, RZ, c[0x0][0x334], R2 ;  /* 0x0000cd00ff000a19 */ /* 0x000fc80000011602 */
[----:B------:R-:W-:Y:S01]  /*0750*/  LOP3.LUT R0, RZ, R0, RZ, 0x33, !PT ;  /* 0x00000000ff007212 */ /* 0x000fe200078e33ff */
[----:B------:R-:W-:Y:S05]  /*0760*/  BRA `(.L_x_482) ;  /* 0x0000004000007947 */ /* 0x000fea0003800000 */
.L_x_481:
[----:B------:R-:W-:-:S04]  /*0770*/  MOV R2, c[0x0][0x32c] ;  /* 0x0000cb0000027a02 */ /* 0x000fc80000000f00 */
[----:B------:R-:W-:-:S13]  /*0780*/  ISETP.NE.AND P0, PT, R2, 0x1, PT ;  /* 0x000000010200780c */ /* 0x000fda0003f05270 */
[----:B------:R-:W-:-:S05]  /*0790*/  @P0 IMAD.HI.U32 R2, R0, c[0x0][0x330], RZ ;  /* 0x0000cc0000020a27 */ /* 0x000fca00078e00ff */
[----:B------:R-:W-:-:S05]  /*07a0*/  @P0 SHF.R.U32.HI R0, RZ, c[0x0][0x334], R2 ;  /* 0x0000cd00ff000a19 */ /* 0x000fca0000011602 */
.L_x_482:
[----:B------:R-:W-:-:S05]  /*07b0*/  IMAD R0, R0, c[0x0][0x32c], RZ ;  /* 0x0000cb0000007a24 */ /* 0x000fca00078e02ff */
[----:B------:R-:W-:-:S05]  /*07c0*/  IMNMX R3, R3, R0, !PT ;  /* 0x0000000003037217 */ /* 0x000fca0007800200 */
.L_x_480:
[----:B------:R-:W-:Y:S01]  /*07d0*/  IMAD.HI R0, R3, 0x2aaaaaab, RZ ;  /* 0x2aaaaaab03007827 */ /* 0x000fe200078e02ff */
[----:B------:R-:W-:Y:S02]  /*07e0*/  USHF.R.U32.HI UR5, URZ, 0x10, UR7 ;  /* 0x000000103f057899 */ /* 0x000fe40008011607 */
[----:B------:R-:W-:Y:S02]  /*07f0*/  ULDC UR4, c[0x0][0x338] ;  /* 0x0000ce0000047ab9 */ /* 0x000fe40000000800 */
[----:B------:R-:W-:Y:S01]  /*0800*/  SHF.R.U32.HI R2, RZ, 0x1f, R0 ;  /* 0x0000001fff027819 */ /* 0x000fe20000011600 */
[----:B------:R-:W-:-:S03]  /*0810*/  UISETP.NE.AND UP0, UPT, UR5, URZ, UPT ;  /* 0x0000003f0500728c */ /* 0x000fc6000bf05270 */
[----:B------:R-:W-:Y:S01]  /*0820*/  LEA.HI.SX32 R0, R0, R2, 0x1c ;  /* 0x0000000200007211 */ /* 0x000fe200078fe2ff */
[----:B------:R-:W-:-:S03]  /*0830*/  USEL UR4, UR5, UR4, UP0 ;  /* 0x0000000405047287 */ /* 0x000fc60008000000 */
[----:B------:R-:W-:Y:S01]  /*0840*/  IMNMX R9, RZ, R0, !PT ;  /* 0x00000000ff097217 */ /* 0x000fe20007800200 */
[----:B------:R-:W-:-:S03]  /*0850*/  IMAD.MOV.U32 R0, RZ, RZ, RZ ;  /* 0x000000ffff007224 */ /* 0x000fc600078e00ff */
[----:B------:R-:W-:-:S13]  /*0860*/  ISETP.LT.AND P0, PT, R9, UR10, PT ;  /* 0x0000000a09007c0c */ /* 0x000fda000bf01270 */
[----:B------:R-:W-:Y:S05]  /*0870*/  @!P0 BRA `(.L_x_483) ;  /* 0x000001f000008947 */ /* 0x000fea0003800000 */
[----:B------:R-:W-:Y:S01]  /*0880*/  IMAD.U32 R5, RZ, RZ, UR4 ;  /* 0x00000004ff057e24 */ /* 0x000fe2000f8e00ff */
[----:B------:R-:W-:-:S04]  /*0890*/  UIADD3 UR5, UR4, -0x1, UR10 ;  /* 0xffffffff04057890 */ /* 0x000fc8000fffe00a */
[----:B------:R-:W-:Y:S02]  /*08a0*/  IABS R0, R5 ;  /* 0x0000000500007213 */ /* 0x000fe40000000000 */
[----:B------:R-:W-:-:S03]  /*08b0*/  IADD3 R8, -R9, UR5, RZ ;  /* 0x0000000509087c10 */ /* 0x000fc6000fffe1ff */
[----:B------:R-:W-:Y:S01]  /*08c0*/  IMAD.MOV.U32 R4, RZ, RZ, R0 ;  /* 0x000000ffff047224 */ /* 0x000fe200078e0000 */
[----:B------:R-:W-:-:S03]  /*08d0*/  IABS R7, R8 ;  /* 0x0000000800077213 */ /* 0x000fc60000000000 */
[----:B------:R-:W2:Y:S08]  /*08e0*/  I2F.RP R2, R4 ;  /* 0x0000000400027306 */ /* 0x000eb00000209400 */
[----:B--2---:R-:W2:Y:S02]  /*08f0*/  MUFU.RCP R2, R2 ;  /* 0x0000000200027308 */ /* 0x004ea40000001000 */
[----:B--2---:R-:W-:-:S06]  /*0900*/  IADD3 R2, R2, 0xffffffe, RZ ;  /* 0x0ffffffe02027810 */ /* 0x004fcc0007ffe0ff */
[----:B------:R-:W2:Y:S02]  /*0910*/  F2I.FTZ.U32.TRUNC.NTZ R3, R2 ;  /* 0x0000000200037305 */ /* 0x000ea4000021f000 */
[----:B--2---:R-:W-:-:S04]  /*0920*/  IMAD.MOV R0, RZ, RZ, -R3 ;  /* 0x000000ffff007224 */ /* 0x004fc800078e0a03 */
[----:B------:R-:W-:Y:S01]  /*0930*/  IMAD.MOV.U32 R2, RZ, RZ, R0 ;  /* 0x000000ffff027224 */ /* 0x000fe200078e0000 */
[----:B------:R-:W-:-:S03]  /*0940*/  IABS R0, R5 ;  /* 0x0000000500007213 */ /* 0x000fc60000000000 */
[----:B------:R-:W-:Y:S01]  /*0950*/  IMAD R5, R2, R4, RZ ;  /* 0x0000000402057224 */ /* 0x000fe200078e02ff */
[----:B------:R-:W-:Y:S01]  /*0960*/  MOV R2, RZ ;  /* 0x000000ff00027202 */ /* 0x000fe20000000f00 */
[----:B------:R-:W-:-:S04]  /*0970*/  IMAD.MOV R6, RZ, RZ, -R0 ;  /* 0x000000ffff067224 */ /* 0x000fc800078e0a00 */
[----:B------:R-:W-:-:S04]  /*0980*/  IMAD.HI.U32 R0, R3, R5, R2 ;  /* 0x0000000503007227 */ /* 0x000fc800078e0002 */
[----:B------:R-:W-:Y:S02]  /*0990*/  IMAD.MOV.U32 R2, RZ, RZ, R7 ;  /* 0x000000ffff027224 */ /* 0x000fe400078e0007 */
[----:B------:R-:W-:Y:S02]  /*09a0*/  IMAD.MOV.U32 R3, RZ, RZ, R6 ;  /* 0x000000ffff037224 */ /* 0x000fe400078e0006 */
[----:B------:R-:W-:-:S04]  /*09b0*/  IMAD.HI.U32 R0, R0, R2, RZ ;  /* 0x0000000200007227 */ /* 0x000fc800078e00ff */
[----:B------:R-:W-:-:S05]  /*09c0*/  IMAD R2, R0, R3, R2 ;  /* 0x0000000300027224 */ /* 0x000fca00078e0202 */
[----:B------:R-:W-:-:S13]  /*09d0*/  ISETP.GT.U32.AND P1, PT, R4, R2, PT ;  /* 0x000000020400720c */ /* 0x000fda0003f24070 */
[-C--:B------:R-:W-:Y:S02]  /*09e0*/  @!P1 IADD3 R2, R2, -R4.reuse, RZ ;  /* 0x8000000402029210 */ /* 0x080fe40007ffe0ff */
[----:B------:R-:W-:Y:S02]  /*09f0*/  @!P1 IADD3 R0, R0, 0x1, RZ ;  /* 0x0000000100009810 */ /* 0x000fe40007ffe0ff */
[----:B------:R-:W-:Y:S02]  /*0a00*/  ISETP.GE.U32.AND P2, PT, R2, R4, PT ;  /* 0x000000040200720c */ /* 0x000fe40003f46070 */
[----:B------:R-:W-:Y:S02]  /*0a10*/  LOP3.LUT R2, R8, UR4, RZ, 0x3c, !PT ;  /* 0x0000000408027c12 */ /* 0x000fe4000f8e3cff */
[----:B------:R-:W-:Y:S02]  /*0a20*/  ISETP.NE.AND P1, PT, RZ, UR4, PT ;  /* 0x00000004ff007c0c */ /* 0x000fe4000bf25270 */
[----:B------:R-:W-:-:S07]  /*0a30*/  ISETP.GE.AND P0, PT, R2, RZ, PT ;  /* 0x000000ff0200720c */ /* 0x000fce0003f06270 */
[----:B------:R-:W-:-:S06]  /*0a40*/  @P2 IADD3 R0, R0, 0x1, RZ ;  /* 0x0000000100002810 */ /* 0x000fcc0007ffe0ff */
[----:B------:R-:W-:Y:S01]  /*0a50*/  @!P0 IMAD.MOV R0, RZ, RZ, -R0 ;  /* 0x000000ffff008224 */ /* 0x000fe200078e0a00 */
[----:B------:R-:W-:Y:S02]  /*0a60*/  @!P1 LOP3.LUT R0, RZ, UR4, RZ, 0x33, !PT ;  /* 0x00000004ff009c12 */ /* 0x000fe4000f8e33ff */
.L_x_483:
[----:B------:R-:W-:Y:S01]  /*0a70*/  ULOP3.LUT UR7, UR7, 0xffff, URZ, 0xc0, !UPT ;  /* 0x0000ffff07077892 */ /* 0x000fe2000f8ec03f */
[----:B------:R-:W-:Y:S01]  /*0a80*/  PLOP3.LUT P4, PT, PT, PT, PT, 0x80, 0x0 ;  /* 0x000000000000781c */ /* 0x000fe20003f8f070 */
[----:B------:R-:W-:Y:S01]  /*0a90*/  CS2R R22, SRZ ;  /* 0x0000000000167805 */ /* 0x000fe2000001ff00 */
[----:B------:R-:W-:Y:S01]  /*0aa0*/  CS2R R20, SRZ ;  /* 0x0000000000147805 */ /* 0x000fe2000001ff00 */
[----:B------:R-:W-:Y:S01]  /*0ab0*/  CS2R R162, SRZ ;  /* 0x0000000000a27805 */ /* 0x000fe2000001ff00 */
[----:B------:R-:W-:Y:S01]  /*0ac0*/  CS2R R160, SRZ ;  /* 0x0000000000a07805 */ /* 0x000fe2000001ff00 */
[----:B------:R-:W-:Y:S01]  /*0ad0*/  IMAD R220, R0, UR7, R9 ;  /* 0x0000000700dc7c24 */ /* 0x000fe2000f8e0209 */
[----:B------:R-:W-:Y:S01]  /*0ae0*/  CS2R R166, SRZ ;  /* 0x0000000000a67805 */ /* 0x000fe2000001ff00 */
[----:B------:R-:W-:Y:S01]  /*0af0*/  CS2R R164, SRZ ;  /* 0x0000000000a47805 */ /* 0x000fe2000001ff00 */
[----:B------:R-:W-:Y:S01]  /*0b00*/  CS2R R158, SRZ ;  /* 0x00000000009e7805 */ /* 0x000fe2000001ff00 */
[----:B------:R-:W-:Y:S01]  /*0b10*/  IMAD.IADD R0, R220, 0x1, R0 ;  /* 0x00000001dc007824 */ /* 0x000fe200078e0200 */
[----:B------:R2:W-:Y:S01]  /*0b20*/  STL [R1+0x28], R220 ;  /* 0x000028dc01007387 */ /* 0x0005e20000100800 */
[----:B------:R-:W-:Y:S01]  /*0b30*/  CS2R R156, SRZ ;  /* 0x00000000009c7805 */ /* 0x000fe2000001ff00 */
[----:B------:R-:W-:Y:S01]  /*0b40*/  CS2R R154, SRZ ;  /* 0x00000000009a7805 */ /* 0x000fe2000001ff00 */
[----:B------:R-:W-:Y:S01]  /*0b50*/  CS2R R152, SRZ ;  /* 0x0000000000987805 */ /* 0x000fe2000001ff00 */
[----:B------:R-:W-:Y:S01]  /*0b60*/  IMNMX R229, R0, UR10, PT ;  /* 0x0000000a00e57c17 */ /* 0x000fe2000b800200 */
        /* <DEDUP_REMOVED lines=26> */
[----:B--2---:R-:W-:Y:S02]  /*0d10*/  ULDC.64 UR4, c[0x0][0x340] ;  /* 0x0000d00000047ab9 */ /* 0x004fe40000000a00 */
[----:B------:R-:W-:-:S02]  /*0d20*/  UISETP.NE.U32.AND UP0, UPT, URZ, UR4, UPT ;  /* 0x000000043f00728c */ /* 0x000fc4000bf05070 */
[----:B------:R-:W-:Y:S02]  /*0d30*/  ULDC.64 UR10, c[0x0][0x340] ;  /* 0x0000d000000a7ab9 */ /* 0x000fe40000000a00 */
[----:B------:R-:W-:-:S06]  /*0d40*/  UISETP.NE.AND.EX UP0, UPT, URZ, UR5, UPT, UP0 ;  /* 0x000000053f00728c */ /* 0x000fcc000bf05300 */
[----:B------:R-:W-:-:S05]  /*0d50*/  PLOP3.LUT P1, PT, PT, PT, UP0, 0x80, 0x0 ;  /* 0x000000000000781c */ /* 0x000fca0003f2f008 */
[----:B------:R-:W-:Y:S02]  /*0d60*/  @UP0 UMOV UR4, 0x4 ;  /* 0x0000000400040882 */ /* 0x000fe40000000000 */
[----:B------:R-:W-:-:S06]  /*0d70*/  @UP0 UIMAD.WIDE UR4, UR6, UR4, UR10 ;  /* 0x00000004060402a5 */ /* 0x000fcc000f8e020a */
[----:B------:R-:W-:Y:S02]  /*0d80*/  IMAD.U32 R2, RZ, RZ, UR4 ;  /* 0x00000004ff027e24 */ /* 0x000fe4000f8e00ff */
[----:B------:R-:W-:Y:S01]  /*0d90*/  IMAD.U32 R3, RZ, RZ, UR5 ;  /* 0x00000005ff037e24 */ /* 0x000fe2000f8e00ff */
[----:B------:R-:W-:Y:S01]  /*0da0*/  SHF.R.S32.HI R211, RZ, 0x1f, R212 ;  /* 0x0000001fffd37819 */ /* 0x000fe200000114d4 */
[----:B------:R-:W-:Y:S01]  /*0db0*/  USHF.R.S32.HI UR7, URZ, 0x1f, UR9 ;  /* 0x0000001f3f077899 */ /* 0x000fe20008011409 */
[----:B------:R-:W-:Y:S01]  /*0dc0*/  PLOP3.LUT P2, PT, PT, PT, UP2, 0x80, 0x0 ;  /* 0x000000000000781c */ /* 0x000fe20003f4f028 */
[----:B------:R-:W-:Y:S01]  /*0dd0*/  ULDC.64 UR4, c[0x0][0x1b8] ;  /* 0x00006e0000047ab9 */ /* 0x000fe20000000a00 */
[----:B------:R2:W3:Y:S01]  /*0de0*/  @P1 LDG.E R10, [R2.64] ;  /* 0x00000010020a1981 */ /* 0x0004e2000c1e1900 */
[----:B------:R-:W-:Y:S01]  /*0df0*/  UIMAD UR7, UR7, UR4, URZ ;  /* 0x00000004070772a4 */ /* 0x000fe2000f8e023f */
[----:B------:R-:W-:Y:S01]  /*0e00*/  PLOP3.LUT P0, PT, PT, PT, UP2, 0x80, 0x0 ;  /* 0x000000000000781c */ /* 0x000fe20003f0f028 */
[----:B------:R-:W-:Y:S01]  /*0e10*/  UIMAD.WIDE.U32 UR12, UR9, UR4, URZ ;  /* 0x00000004090c72a5 */ /* 0x000fe2000f8e003f */
[----:B------:R-:W-:Y:S01]  /*0e20*/  LEA.HI R13, R211, R212, RZ, 0x4 ;  /* 0x000000d4d30d7211 */ /* 0x000fe200078f20ff */
[----:B------:R-:W-:Y:S01]  /*0e30*/  UIMAD UR7, UR9, UR5, UR7 ;  /* 0x00000005090772a4 */ /* 0x000fe2000f8e0207 */
[----:B------:R-:W-:Y:S01]  /*0e40*/  BSSY B0, `(.L_x_485) ;  /* 0x000004c000007945 */ /* 0x000fe20003800000 */
[----:B------:R-:W-:-:S02]  /*0e50*/  USHF.R.S32.HI UR10, URZ, 0x1f, UR6 ;  /* 0x0000001f3f0a7899 */ /* 0x000fc40008011406 */
[----:B------:R-:W-:Y:S02]  /*0e60*/  ULDC.64 UR4, c[0x0][0x1c0] ;  /* 0x0000700000047ab9 */ /* 0x000fe40000000a00 */
[----:B------:R-:W-:Y:S02]  /*0e70*/  UIADD3 UR13, UR13, UR7, URZ ;  /* 0x000000070d0d7290 */ /* 0x000fe4000fffe03f */
[----:B------:R-:W-:Y:S02]  /*0e80*/  UIMAD UR10, UR10, UR4, URZ ;  /* 0x000000040a0a72a4 */ /* 0x000fe4000f8e023f */
[----:B------:R-:W-:Y:S02]  /*0e90*/  UIMAD.WIDE.U32 UR12, UR6, UR4, UR12 ;  /* 0x00000004060c72a5 */ /* 0x000fe4000f8e000c */
[----:B------:R-:W-:Y:S02]  /*0ea0*/  UIMAD UR5, UR6, UR5, UR10 ;  /* 0x00000005060572a4 */ /* 0x000fe4000f8e020a */
[----:B------:R-:W-:-:S02]  /*0eb0*/  ULDC UR4, c[0x0][0x2c4] ;  /* 0x0000b10000047ab9 */ /* 0x000fc40000000800 */
[----:B------:R-:W-:Y:S02]  /*0ec0*/  UIADD3 UR5, UR13, UR5, URZ ;  /* 0x000000050d057290 */ /* 0x000fe4000fffe03f */
[----:B------:R-:W-:Y:S01]  /*0ed0*/  ULDC UR7, c[0x0][0x168] ;  /* 0x00005a0000077ab9 */ /* 0x000fe20000000800 */
[----:B--2---:R-:W-:Y:S01]  /*0ee0*/  LEA.HI R2, R211, R212, RZ, 0x3 ;  /* 0x000000d4d3027211 */ /* 0x004fe200078f18ff */
[----:B------:R-:W-:Y:S01]  /*0ef0*/  IMAD.U32 R3, RZ, RZ, UR13 ;  /* 0x0000000dff037e24 */ /* 0x000fe2000f8e00ff */
[----:B------:R-:W-:Y:S01]  /*0f00*/  UIMAD UR7, UR4, UR7, URZ ;  /* 0x00000007040772a4 */ /* 0x000fe2000f8e023f */
[----:B------:R-:W-:Y:S01]  /*0f10*/  IMAD.U32 R3, RZ, RZ, UR5 ;  /* 0x00000005ff037e24 */ /* 0x000fe2000f8e00ff */
[----:B------:R-:W-:Y:S02]  /*0f20*/  LOP3.LUT R0, R2, 0xfffffff8, RZ, 0xc0, !PT ;  /* 0xfffffff802007812 */ /* 0x000fe400078ec0ff */
[----:B------:R-:W-:Y:S01]  /*0f30*/  SHF.R.S32.HI R18, RZ, 0x3, R2 ;  /* 0x00000003ff127819 */ /* 0x000fe20000011402 */
[----:B------:R-:W-:-:S02]  /*0f40*/  IMAD.U32 R2, RZ, RZ, UR12 ;  /* 0x0000000cff027e24 */ /* 0x000fc4000f8e00ff */
[----:B------:R-:W-:-:S04]  /*0f50*/  IMAD.IADD R6, R212, 0x1, -R0 ;  /* 0x00000001d4067824 */ /* 0x000fc800078e0a00 */
[C---:B------:R-:W-:Y:S02]  /*0f60*/  IMAD R230, R6.reuse, 0x10, R18 ;  /* 0x0000001006e67824 */ /* 0x040fe400078e0212 */
[----:B------:R-:W-:-:S03]  /*0f70*/  IMAD.SHL.U32 R6, R6, 0x8, RZ ;  /* 0x0000000806067824 */ /* 0x000fc600078e00ff */
[----:B------:R-:W-:Y:S01]  /*0f80*/  IADD3 R5, R230, UR19, RZ ;  /* 0x00000013e6057c10 */ /* 0x000fe2000fffe0ff */
[----:B------:R2:W-:Y:S04]  /*0f90*/  STL [R1+0x10], R230 ;  /* 0x000010e601007387 */ /* 0x0005e80000100800 */
[----:B------:R-:W-:-:S04]  /*0fa0*/  @P2 IMAD.HI.U32 R0, R5, c[0x0][0x2c8], RZ ;  /* 0x0000b20005002a27 */ /* 0x000fc800078e00ff */
[----:B------:R-:W-:Y:S01]  /*0fb0*/  IMAD.MOV.U32 R4, RZ, RZ, R5 ;  /* 0x000000ffff047224 */ /* 0x000fe200078e0005 */
[----:B------:R-:W-:Y:S02]  /*0fc0*/  @P0 SHF.R.U32.HI R4, RZ, c[0x0][0x2cc], R0 ;  /* 0x0000b300ff040a19 */ /* 0x000fe40000011600 */
[----:B------:R-:W-:Y:S02]  /*0fd0*/  ISETP.GE.AND P0, PT, R6, c[0x0][0x198], PT ;  /* 0x0000660006007a0c */ /* 0x000fe40003f06270 */
[--C-:B------:R-:W-:Y:S01]  /*0fe0*/  SHF.R.S32.HI R0, RZ, 0x1f, R4.reuse ;  /* 0x0000001fff007819 */ /* 0x100fe20000011404 */
[----:B------:R-:W-:Y:S02]  /*0ff0*/  IMAD.MOV R7, RZ, RZ, -R4 ;  /* 0x000000ffff077224 */ /* 0x000fe400078e0a04 */
[----:B------:R-:W-:-:S04]  /*1000*/  IMAD.WIDE.U32 R2, R4, c[0x0][0x1b0], R2 ;  /* 0x00006c0004027a25 */ /* 0x000fc800078e0002 */
[----:B------:R-:W-:-:S04]  /*1010*/  IMAD R0, R0, c[0x0][0x1b0], RZ ;  /* 0x00006c0000007a24 */ /* 0x000fc800078e02ff */
[----:B------:R-:W-:Y:S02]  /*1020*/  IMAD R4, R4, c[0x0][0x1b4], R0 ;  /* 0x00006d0004047a24 */ /* 0x000fe400078e0200 */
[----:B------:R-:W-:Y:S02]  /*1030*/  IMAD R0, R7, c[0x0][0x2c4], R5 ;  /* 0x0000b10007007a24 */ /* 0x000fe400078e0205 */
[----:B------:R-:W-:Y:S02]  /*1040*/  IMAD.IADD R3, R3, 0x1, R4 ;  /* 0x0000000103037824 */ /* 0x000fe400078e0204 */
[----:B------:R-:W-:Y:S01]  /*1050*/  IMAD.SHL.U32 R4, R18, 0x40, RZ ;  /* 0x0000004012047824 */ /* 0x000fe200078e00ff */
[----:B------:R-:W-:Y:S01]  /*1060*/  SHF.R.S32.HI R5, RZ, 0x1f, R0 ;  /* 0x0000001fff057819 */ /* 0x000fe20000011400 */
[----:B------:R-:W-:-:S03]  /*1070*/  IMAD.WIDE.U32 R2, R0, c[0x0][0x1a8], R2 ;  /* 0x00006a0000027a25 */ /* 0x000fc600078e0002 */
[----:B------:R-:W-:Y:S01]  /*1080*/  LOP3.LUT R4, R4, 0x1c0, RZ, 0xc0, !PT ;  /* 0x000001c004047812 */ /* 0x000fe200078ec0ff */
[----:B------:R-:W-:Y:S01]  /*1090*/  IMAD R5, R5, c[0x0][0x1a8], RZ ;  /* 0x00006a0005057a24 */ /* 0x000fe200078e02ff */
[----:B------:R-:W-:-:S03]  /*10a0*/  LEA R8, P2, R2, c[0x0][0x160], 0x1 ;  /* 0x0000580002087a11 */ /* 0x000fc600078408ff */
[----:B------:R-:W-:Y:S01]  /*10b0*/  IMAD R7, R0, c[0x0][0x1ac], R5 ;  /* 0x00006b0000077a24 */ /* 0x000fe200078e0205 */
[----:B------:R-:W-:Y:S02]  /*10c0*/  LOP3.LUT R0, R13, 0xfffffff0, RZ, 0xc0, !PT ;  /* 0xfffffff00d007812 */ /* 0x000fe400078ec0ff */
[----:B------:R-:W-:Y:S01]  /*10d0*/  LOP3.LUT R5, R4, 0x38, R6, 0xf8, !PT ;  /* 0x0000003804057812 */ /* 0x000fe200078ef806 */
[----:B------:R-:W-:Y:S01]  /*10e0*/  IMAD.IADD R3, R3, 0x1, R7 ;  /* 0x0000000103037824 */ /* 0x000fe200078e0207 */
[----:B------:R-:W-:Y:S01]  /*10f0*/  SHF.R.U32.HI R4, RZ, 0x3, R4 ;  /* 0x00000003ff047819 */ /* 0x000fe20000011604 */
[----:B------:R-:W-:Y:S01]  /*1100*/  IMAD.IADD R0, R212, 0x1, -R0 ;  /* 0x00000001d4007824 */ /* 0x000fe200078e0a00 */
[----:B------:R2:W4:Y:S02]  /*1110*/  SHFL.IDX PT, R6, R8, RZ, 0x181f ;  /* 0x00181fff08067589 */ /* 0x00052400000e0000 */
[----:B------:R-:W-:Y:S02]  /*1120*/  LEA.HI.X R9, R2, c[0x0][0x164], R3, 0x1, P2 ;  /* 0x0000590002097a11 */ /* 0x000fe400010f0c03 */
[----:B------:R-:W-:-:S02]  /*1130*/  SHF.R.S32.HI R3, RZ, 0x1f, R0 ;  /* 0x0000001fff037819 */ /* 0x000fc40000011400 */
[----:B------:R-:W-:Y:S01]  /*1140*/  LOP3.LUT R4, R5, R4, RZ, 0x3c, !PT ;  /* 0x0000000405047212 */ /* 0x000fe200078e3cff */
[----:B------:R2:W1:Y:S01]  /*1150*/  SHFL.IDX PT, R7, R9, RZ, 0x181f ;  /* 0x00181fff09077589 */ /* 0x00046200000e0000 */
[----:B------:R-:W-:Y:S02]  /*1160*/  LEA.HI R24, R3, R0, RZ, 0x3 ;  /* 0x0000000003187211 */ /* 0x000fe400078f18ff */
[----:B------:R-:W-:Y:S02]  /*1170*/  IADD3 R5, R18, UR19, RZ ;  /* 0x0000001312057c10 */ /* 0x000fe4000fffe0ff */
[----:B------:R-:W-:Y:S02]  /*1180*/  LEA.HI R2, R211, R212, RZ, 0x3 ;  /* 0x000000d4d3027211 */ /* 0x000fe400078f18ff */
[----:B------:R-:W-:Y:S02]  /*1190*/  LOP3.LUT R3, R24, 0xfffffff8, RZ, 0xc0, !PT ;  /* 0xfffffff818037812 */ /* 0x000fe400078ec0ff */
[----:B------:R-:W-:-:S02]  /*11a0*/  ISETP.GE.AND P3, PT, R5, UR7, PT ;  /* 0x0000000705007c0c */ /* 0x000fc4000bf66270 */
[----:B------:R-:W-:Y:S01]  /*11b0*/  LOP3.LUT R2, R2, 0xfffffff8, RZ, 0xc0, !PT ;  /* 0xfffffff802027812 */ /* 0x000fe200078ec0ff */
[----:B------:R-:W-:Y:S02]  /*11c0*/  IMAD.IADD R19, R0, 0x1, -R3 ;  /* 0x0000000100137824 */ /* 0x000fe400078e0a03 */
[----:B------:R-:W-:Y:S02]  /*11d0*/  IMAD.MOV.U32 R3, RZ, RZ, 0x20 ;  /* 0x00000020ff037424 */ /* 0x000fe400078e00ff */
[----:B------:R-:W-:Y:S02]  /*11e0*/  IMAD.IADD R21, R212, 0x1, -R2 ;  /* 0x00000001d4157824 */ /* 0x000fe400078e0a02 */
[----:B------:R-:W-:Y:S02]  /*11f0*/  IMAD.MOV.U32 R2, RZ, RZ, 0x10 ;  /* 0x00000010ff027424 */ /* 0x000fe400078e00ff */
[----:B------:R-:W-:-:S05]  /*1200*/  IMAD.SHL.U32 R22, R21, 0x8, RZ ;  /* 0x0000000815167824 */ /* 0x000fca00078e00ff */
[----:B------:R-:W-:Y:S01]  /*1210*/  SHF.R.S32.HI R225, RZ, 0x1f, R22 ;  /* 0x0000001fffe17819 */ /* 0x000fe20000011416 */
[----:B---3--:R3:W5:Y:S01]  /*1220*/  @P1 R2UR UR10, R10 ;  /* 0x000000000a0a13c2 */ /* 0x00876200000e0000 */
[----:B------:R-:W-:Y:S01]  /*1230*/  R2P PR, R19, 0x6 ;  /* 0x0000000613007804 */ /* 0x000fe20000000000 */
[----:B-----5:R-:W-:-:S04]  /*1240*/  @!UP0 UMOV UR10, UR6 ;  /* 0x00000006000a8c82 */ /* 0x020fc80008000000 */
[----:B------:R-:W-:Y:S02]  /*1250*/  SEL R2, R2, 0xfffffff0, !P1 ;  /* 0xfffffff002027807 */ /* 0x000fe40004800000 */
[----:B---3--:R-:W-:-:S05]  /*1260*/  LEA.HI R10, R211, R212, RZ, 0x6 ;  /* 0x000000d4d30a7211 */ /* 0x008fca00078f30ff */
[----:B------:R-:W-:-:S05]  /*1270*/  IMAD.SHL.U32 R0, R10, 0x8, RZ ;  /* 0x000000080a007824 */ /* 0x000fca00078e00ff */
[----:B------:R-:W-:Y:S02]  /*1280*/  LOP3.LUT R10, R4, 0xfffffe00, R0, 0xf8, !PT ;  /* 0xfffffe00040a7812 */ /* 0x000fe400078ef800 */
[----:B------:R-:W-:Y:S01]  /*1290*/  SEL R4, R3, 0xffffffe0, !P2 ;  /* 0xffffffe003047807 */ /* 0x000fe20005000000 */
[----:B------:R-:W-:Y:S05]  /*12a0*/  @P3 BRA `(.L_x_486) ;  /* 0x0000005000003947 */ /* 0x000fea0003800000 */
[----:B-12-4-:R-:W-:Y:S01]  /*12b0*/  LEA R6, P1, R22, R6, 0x1 ;  /* 0x0000000616067211 */ /* 0x016fe200078208ff */
[----:B------:R-:W-:-:S03]  /*12c0*/  IMAD.SHL.U32 R0, R10, 0x2, RZ ;  /* 0x000000020a007824 */ /* 0x000fc600078e00ff */
[----:B------:R-:W-:-:S05]  /*12d0*/  LEA.HI.X R7, R22, R7, R225, 0x1, P1 ;  /* 0x0000000716077211 */ /* 0x000fca00008f0ce1 */
[----:B------:R-:W-:Y:S01]  /*12e0*/  @!PT LDS RZ, [RZ] ;  /* 0x00000000fffff984 */ /* 0x000fe20000000800 */
[----:B------:R1:W-:Y:S04]  /*12f0*/  LDGSTS.E.BYPASS.LTC128B.128 [R0+0x6100], [R6.64], !P0 ;  /* 0x0610000006007fae */ /* 0x0003e8000c101d50 */
.L_x_486:
[----:B-12-4-:R-:W-:Y:S05]  /*1300*/  BSYNC B0 ;  /* 0x0000000000007941 */ /* 0x016fea0003800000 */
.L_x_485:
[----:B------:R-:W-:Y:S01]  /*1310*/  IADD3 R0, R5, 0x10, RZ ;  /* 0x0000001005007810 */ /* 0x000fe20007ffe0ff */
[----:B------:R1:W2:Y:S01]  /*1320*/  SHFL.IDX PT, R3, R9, 0x1, 0x181f ;  /* 0x00381f0009037f89 */ /* 0x0002a200000e0000 */
[----:B------:R-:W-:Y:S02]  /*1330*/  BSSY B0, `(.L_x_487) ;  /* 0x0000009000007945 */ /* 0x000fe40003800000 */
[----:B------:R-:W-:Y:S01]  /*1340*/  ISETP.GE.AND P1, PT, R0, UR7, PT ;  /* 0x0000000700007c0c */ /* 0x000fe2000bf26270 */
[----:B------:R1:W3:-:S12]  /*1350*/  SHFL.IDX PT, R6, R8, 0x1, 0x181f ;  /* 0x00381f0008067f89 */ /* 0x0002d800000e0000 */
[----:B------:R-:W-:Y:S05]  /*1360*/  @P1 BRA `(.L_x_488) ;  /* 0x0000005000001947 */ /* 0x000fea0003800000 */
[----:B---3--:R-:W-:Y:S01]  /*1370*/  LEA R6, P1, R22, R6, 0x1 ;  /* 0x0000000616067211 */ /* 0x008fe200078208ff */
[----:B------:R-:W-:-:S03]  /*1380*/  IMAD.SHL.U32 R0, R10, 0x2, RZ ;  /* 0x000000020a007824 */ /* 0x000fc600078e00ff */
[----:B--2---:R-:W-:-:S05]  /*1390*/  LEA.HI.X R7, R22, R3, R225, 0x1, P1 ;  /* 0x0000000316077211 */ /* 0x004fca00008f0ce1 */
[----:B------:R-:W-:Y:S01]  /*13a0*/  @!PT LDS RZ, [RZ] ;  /* 0x00000000fffff984 */ /* 0x000fe20000000800 */
[----:B------:R2:W-:Y:S04]  /*13b0*/  LDGSTS.E.BYPASS.LTC128B.128 [R0+0x6900], [R6.64], !P0 ;  /* 0x0690000006007fae */ /* 0x0005e8000c101d50 */
.L_x_488:
[----:B------:R-:W-:Y:S05]  /*13c0*/  BSYNC B0 ;  /* 0x0000000000007941 */ /* 0x000fea0003800000 */
.L_x_487:
[----:B--2---:R-:W-:Y:S01]  /*13d0*/  IADD3 R0, R5, 0x20, RZ ;  /* 0x0000002005007810 */ /* 0x004fe20007ffe0ff */
[----:B------:R2:W4:Y:S01]  /*13e0*/  SHFL.IDX PT, R3, R9, 0x2, 0x181f ;  /* 0x00581f0009037f89 */ /* 0x00052200000e0000 */
[----:B------:R-:W-:Y:S02]  /*13f0*/  BSSY B0, `(.L_x_489) ;  /* 0x0000009000007945 */ /* 0x000fe40003800000 */
[----:B------:R-:W-:Y:S01]  /*1400*/  ISETP.GE.AND P1, PT, R0, UR7, PT ;  /* 0x0000000700007c0c */ /* 0x000fe2000bf26270 */
[----:B---3--:R2:W3:-:S12]  /*1410*/  SHFL.IDX PT, R6, R8, 0x2, 0x181f ;  /* 0x00581f0008067f89 */ /* 0x0084d800000e0000 */
[----:B------:R-:W-:Y:S05]  /*1420*/  @P1 BRA `(.L_x_490) ;  /* 0x0000005000001947 */ /* 0x000fea0003800000 */
[----:B---3--:R-:W-:Y:S01]  /*1430*/  LEA R6, P1, R22, R6, 0x1 ;  /* 0x0000000616067211 */ /* 0x008fe200078208ff */
[----:B------:R-:W-:-:S03]  /*1440*/  IMAD.SHL.U32 R0, R10, 0x2, RZ ;  /* 0x000000020a007824 */ /* 0x000fc600078e00ff */
[----:B----4-:R-:W-:-:S05]  /*1450*/  LEA.HI.X R7, R22, R3, R225, 0x1, P1 ;  /* 0x0000000316077211 */ /* 0x010fca00008f0ce1 */
[----:B------:R-:W-:Y:S01]  /*1460*/  @!PT LDS RZ, [RZ] ;  /* 0x00000000fffff984 */ /* 0x000fe20000000800 */
[----:B------:R3:W-:Y:S04]  /*1470*/  LDGSTS.E.BYPASS.LTC128B.128 [R0+0x7100], [R6.64], !P0 ;  /* 0x0710000006007fae */ /* 0x0007e8000c101d50 */
.L_x_490:
[----:B------:R-:W-:Y:S05]  /*1480*/  BSYNC B0 ;  /* 0x0000000000007941 */ /* 0x000fea0003800000 */
.L_x_489:
[----:B---3--:R-:W-:Y:S01]  /*1490*/  IADD3 R0, R5, 0x30, RZ ;  /* 0x0000003005007810 */ /* 0x008fe20007ffe0ff */
[----:B----4-:R3:W4:Y:S01]  /*14a0*/  SHFL.IDX PT, R3, R9, 0x3, 0x181f ;  /* 0x00781f0009037f89 */ /* 0x01072200000e0000 */
[----:B------:R-:W-:Y:S02]  /*14b0*/  BSSY B0, `(.L_x_491) ;  /* 0x0000009000007945 */ /* 0x000fe40003800000 */
[----:B------:R-:W-:Y:S01]  /*14c0*/  ISETP.GE.AND P1, PT, R0, UR7, PT ;  /* 0x0000000700007c0c */ /* 0x000fe2000bf26270 */
[----:B------:R3:W1:-:S12]  /*14d0*/  SHFL.IDX PT, R6, R8, 0x3, 0x181f ;  /* 0x00781f0008067f89 */ /* 0x00065800000e0000 */
[----:B------:R-:W-:Y:S05]  /*14e0*/  @P1 BRA `(.L_x_492) ;  /* 0x0000005000001947 */ /* 0x000fea0003800000 */
[----:B-1----:R-:W-:Y:S01]  /*14f0*/  LEA R6, P1, R22, R6, 0x1 ;  /* 0x0000000616067211 */ /* 0x002fe200078208ff */
[----:B------:R-:W-:-:S03]  /*1500*/  IMAD.SHL.U32 R0, R10, 0x2, RZ ;  /* 0x000000020a007824 */ /* 0x000fc600078e00ff */
[----:B----4-:R-:W-:-:S05]  /*1510*/  LEA.HI.X R7, R22, R3, R225, 0x1, P1 ;  /* 0x0000000316077211 */ /* 0x010fca00008f0ce1 */
[----:B------:R-:W-:Y:S01]  /*1520*/  @!PT LDS RZ, [RZ] ;  /* 0x00000000fffff984 */ /* 0x000fe20000000800 */
[----:B------:R1:W-:Y:S04]  /*1530*/  LDGSTS.E.BYPASS.LTC128B.128 [R0+0x7900], [R6.64], !P0 ;  /* 0x0790000006007fae */ /* 0x0003e8000c101d50 */
.L_x_492:
[----:B------:R-:W-:Y:S05]  /*1540*/  BSYNC B0 ;  /* 0x0000000000007941 */ /* 0x000fea0003800000 */
.L_x_491:
[----:B-1----:R-:W-:Y:S01]  /*1550*/  IADD3 R0, R5, 0x40, RZ ;  /* 0x0000004005007810 */ /* 0x002fe20007ffe0ff */
[----:B----4-:R1:W4:Y:S01]  /*1560*/  SHFL.IDX PT, R3, R9, 0x4, 0x181f ;  /* 0x00981f0009037f89 */ /* 0x01032200000e0000 */
[----:B------:R-:W-:Y:S02]  /*1570*/  BSSY B0, `(.L_x_493) ;  /* 0x0000009000007945 */ /* 0x000fe40003800000 */
[----:B------:R-:W-:Y:S01]  /*1580*/  ISETP.GE.AND P1, PT, R0, UR7, PT ;  /* 0x0000000700007c0c */ /* 0x000fe2000bf26270 */
[----:B------:R1:W2:-:S12]  /*1590*/  SHFL.IDX PT, R6, R8, 0x4, 0x181f ;  /* 0x00981f0008067f89 */ /* 0x00029800000e0000 */
[----:B------:R-:W-:Y:S05]  /*15a0*/  @P1 BRA `(.L_x_494) ;  /* 0x0000005000001947 */ /* 0x000fea0003800000 */
[----:B--2---:R-:W-:Y:S01]  /*15b0*/  LEA R6, P1, R22, R6, 0x1 ;  /* 0x0000000616067211 */ /* 0x004fe200078208ff */
[----:B------:R-:W-:-:S03]  /*15c0*/  IMAD.SHL.U32 R0, R10, 0x2, RZ ;  /* 0x000000020a007824 */ /* 0x000fc600078e00ff */
[----:B----4-:R-:W-:-:S05]  /*15d0*/  LEA.HI.X R7, R22, R3, R225, 0x1, P1 ;  /* 0x0000000316077211 */ /* 0x010fca00008f0ce1 */
[----:B------:R-:W-:Y:S01]  /*15e0*/  @!PT LDS RZ, [RZ] ;  /* 0x00000000fffff984 */ /* 0x000fe20000000800 */
[----:B------:R2:W-:Y:S04]  /*15f0*/  LDGSTS.E.BYPASS.LTC128B.128 [R0+0x8100], [R6.64], !P0 ;  /* 0x0810000006007fae */ /* 0x0005e8000c101d50 */
.L_x_494:
[----:B------:R-:W-:Y:S05]  /*1600*/  BSYNC B0 ;  /* 0x0000000000007941 */ /* 0x000fea0003800000 */
.L_x_493:
[----:B--2---:R-:W-:Y:S01]  /*1610*/  IADD3 R0, R5, 0x50, RZ ;  /* 0x0000005005007810 */ /* 0x004fe20007ffe0ff */
        /* <DEDUP_REMOVED lines=10> */
.L_x_496:
[----:B------:R-:W-:Y:S05]  /*16c0*/  BSYNC B0 ;  /* 0x0000000000007941 */ /* 0x000fea0003800000 */
.L_x_495:
        /* <DEDUP_REMOVED lines=11> */
.L_x_498:
[----:B------:R-:W-:Y:S05]  /*1780*/  BSYNC B0 ;  /* 0x0000000000007941 */ /* 0x000fea0003800000 */
.L_x_497:
[----:B-123--:R-:W1:Y:S01]  /*1790*/  SHFL.IDX PT, R8, R8, 0x7, 0x181f ;  /* 0x00f81f0008087f89 */ /* 0x00ee6200000e0000 */
[----:B------:R-:W-:Y:S01]  /*17a0*/  ULDC UR4, c[0x0][0x2b8] ;  /* 0x0000ae0000047ab9 */ /* 0x000fe20000000800 */
[----:B------:R-:W-:Y:S01]  /*17b0*/  IMAD.MOV.U32 R20, RZ, RZ, 0x60 ;  /* 0x00000060ff147424 */ /* 0x000fe200078e00ff */
[----:B------:R-:W-:Y:S01]  /*17c0*/  UISETP.NE.AND UP3, UPT, UR4, 0x1, UPT ;  /* 0x000000010400788c */ /* 0x000fe2000bf65270 */
[----:B------:R-:W2:Y:S01]  /*17d0*/  SHFL.IDX PT, R9, R9, 0x7, 0x181f ;  /* 0x00f81f0009097f89 */ /* 0x000ea200000e0000 */
[----:B----4-:R-:W-:Y:S01]  /*17e0*/  IADD3 R3, R5, 0x70, RZ ;  /* 0x0000007005037810 */ /* 0x010fe20007ffe0ff */
[----:B------:R-:W-:Y:S01]  /*17f0*/  IMAD R202, R229, R20, -0x60 ;  /* 0xffffffa0e5ca7424 */ /* 0x000fe200078e0214 */
[----:B------:R-:W-:Y:S01]  /*1800*/  USHF.R.S32.HI UR6, URZ, 0x1f, UR10 ;  /* 0x0000001f3f067899 */ /* 0x000fe2000801140a */
[----:B------:R-:W-:Y:S01]  /*1810*/  IMAD.SHL.U32 R227, R10, 0x2, RZ ;  /* 0x000000020ae37824 */ /* 0x000fe200078e00ff */
[----:B------:R-:W-:Y:S01]  /*1820*/  PLOP3.LUT P2, PT, PT, PT, UP3, 0x80, 0x0 ;  /* 0x000000000000781c */ /* 0x000fe20003f4f038 */
[----:B------:R-:W-:Y:S01]  /*1830*/  IMAD.IADD R0, R230, 0x1, R202 ;  /* 0x00000001e6007824 */ /* 0x000fe200078e02ca */
[----:B------:R-:W-:Y:S01]  /*1840*/  ISETP.GE.AND P3, PT, R3, UR7, PT ;  /* 0x0000000703007c0c */ /* 0x000fe2000bf66270 */
[----:B------:R-:W-:Y:S01]  /*1850*/  ULDC.64 UR4, c[0x0][0x2b0] ;  /* 0x0000ac0000047ab9 */ /* 0x000fe20000000a00 */
[----:B------:R-:W-:Y:S01]  /*1860*/  PLOP3.LUT P1, PT, PT, PT, UP3, 0x80, 0x0 ;  /* 0x000000000000781c */ /* 0x000fe20003f2f038 */
[C---:B------:R-:W-:Y:S01]  /*1870*/  IMAD.IADD R5, R0.reuse, 0x1, R231 ;  /* 0x0000000100057824 */ /* 0x040fe200078e02e7 */
[----:B------:R-:W-:Y:S01]  /*1880*/  ISETP.GE.AND P4, PT, R0, UR8, PT ;  /* 0x0000000800007c0c */ /* 0x000fe2000bf86270 */
[----:B------:R-:W-:Y:S01]  /*1890*/  UIMAD UR6, UR6, UR4, URZ ;  /* 0x00000004060672a4 */ /* 0x000fe2000f8e023f */
[----:B------:R-:W-:Y:S01]  /*18a0*/  IMAD.MOV.U32 R228, RZ, RZ, RZ ;  /* 0x000000ffffe47224 */ /* 0x000fe200078e00ff */
[----:B------:R-:W-:Y:S01]  /*18b0*/  UIMAD.WIDE.U32 UR14, UR10, UR4, URZ ;  /* 0x000000040a0e72a5 */ /* 0x000fe2000f8e003f */
[----:B------:R-:W-:Y:S01]  /*18c0*/  ISETP.GT.OR P4, PT, R230, 0x5f, P4 ;  /* 0x0000005fe600780c */ /* 0x000fe20002784670 */
[----:B------:R-:W-:Y:S01]  /*18d0*/  UIMAD UR5, UR10, UR5, UR6 ;  /* 0x000000050a0572a4 */ /* 0x000fe2000f8e0206 */
[----:B------:R-:W-:Y:S01]  /*18e0*/  IMAD.MOV.U32 R0, RZ, RZ, R5 ;  /* 0x000000ffff007224 */ /* 0x000fe200078e0005 */
[----:B------:R-:W-:Y:S01]  /*18f0*/  USHF.R.S32.HI UR12, URZ, 0x1f, UR9 ;  /* 0x0000001f3f0c7899 */ /* 0x000fe20008011409 */
[----:B------:R-:W-:Y:S01]  /*1900*/  @P2 IMAD.HI.U32 R3, R5, c[0x0][0x2bc], RZ ;  /* 0x0000af0005032a27 */ /* 0x000fe200078e00ff */
[C---:B-1----:R-:W-:Y:S01]  /*1910*/  @!P3 LEA R8, P2, R22.reuse, R8, 0x1 ;  /* 0x000000081608b211 */ /* 0x042fe200078408ff */
[----:B------:R-:W-:Y:S01]  /*1920*/  UIADD3 UR7, UR15, UR5, URZ ;  /* 0x000000050f077290 */ /* 0x000fe2000fffe03f */
[----:B------:R-:W-:Y:S01]  /*1930*/  SHF.R.S32.HI R14, RZ, 0x4, R13 ;  /* 0x00000004ff0e7819 */ /* 0x000fe2000001140d */
[----:B------:R-:W-:Y:S01]  /*1940*/  IMAD R20, R229, -0x60, R20 ;  /* 0xffffffa0e5147824 */ /* 0x000fe200078e0214 */
[----:B--2---:R-:W-:Y:S01]  /*1950*/  @!P3 LEA.HI.X R9, R22, R9, R225, 0x1, P2 ;  /* 0x000000091609b211 */ /* 0x004fe200010f0ce1 */
[----:B------:R-:W-:Y:S01]  /*1960*/  ULDC.64 UR4, c[0x0][0x1e8] ;  /* 0x00007a0000047ab9 */ /* 0x000fe20000000a00 */
[----:B------:R-:W-:-:S02]  /*1970*/  @P1 SHF.R.U32.HI R0, RZ, c[0x0][0x2c0], R3 ;  /* 0x0000b000ff001a19 */ /* 0x000fc40000011603 */
[----:B------:R-:W-:Y:S01]  /*1980*/  LEA.HI R210, R211, R212, RZ, 0x5 ;  /* 0x000000d4d3d27211 */ /* 0x000fe200078f28ff */
[----:B------:R-:W-:Y:S01]  /*1990*/  @!PT LDS RZ, [RZ] ;  /* 0x00000000fffff984 */ /* 0x000fe20000000800 */
[----:B------:R1:W-:Y:S01]  /*19a0*/  @!P3 LDGSTS.E.BYPASS.LTC128B.128 [R227+0x9900], [R8.64], !P0 ;  /* 0x0990000008e3bfae */ /* 0x0003e2000c101d50 */
[----:B------:R-:W-:-:S03]  /*19b0*/  @!P4 IADD3 R3, P1, R0, UR14, RZ ;  /* 0x0000000e0003cc10 */ /* 0x000fc6000ff3e0ff */
[----:B------:R-:W0:Y:S01]  /*19c0*/  LDGDEPBAR ;  /* 0x00000000000079af */ /* 0x000e220000000000 */
[----:B------:R-:W-:Y:S02]  /*19d0*/  @!P4 LEA.HI.X.SX32 R7, R0, UR7, 0x1, P1 ;  /* 0x000000070007cc11 */ /* 0x000fe400088f0eff */
[C---:B------:R-:W-:Y:S01]  /*19e0*/  @!P4 LEA R6, P1, R3.reuse, c[0x0][0x2a0], 0x2 ;  /* 0x0000a8000306ca11 */ /* 0x040fe200078210ff */
[----:B------:R-:W-:Y:S01]  /*19f0*/  IMAD.SHL.U32 R226, R22, 0x2, RZ ;  /* 0x0000000216e27824 */ /* 0x000fe200078e00ff */
[----:B------:R-:W-:Y:S02]  /*1a00*/  STL [R1+0x8], R227 ;  /* 0x000008e301007387 */ /* 0x000fe40000100800 */
[----:B------:R-:W-:Y:S02]  /*1a10*/  @!P4 LEA.HI.X R7, R3, c[0x0][0x2a4], R7, 0x2, P1 ;  /* 0x0000a9000307ca11 */ /* 0x000fe400008f1407 */
[----:B------:R-:W-:Y:S06]  /*1a20*/  BAR.SYNC.DEFER_BLOCKING 0x0 ;  /* 0x0000000000007b1d */ /* 0x000fec0000010000 */
[----:B------:R2:W3:Y:S01]  /*1a30*/  @!P4 LDG.E R228, [R6.64] ;  /* 0x0000001006e4c981 */ /* 0x0004e2000c1e1900 */
[----:B------:R-:W-:Y:S01]  /*1a40*/  IMAD.MOV R0, RZ, RZ, -R0 ;  /* 0x000000ffff007224 */ /* 0x000fe200078e0a00 */
[----:B------:R-:W-:Y:S01]  /*1a50*/  UIMAD UR6, UR12, UR4, URZ ;  /* 0x000000040c0672a4 */ /* 0x000fe2000f8e023f */
[----:B------:R-:W-:Y:S01]  /*1a60*/  IADD3 R203, R20, UR8, RZ ;  /* 0x0000000814cb7c10 */ /* 0x000fe2000fffe0ff */
[----:B------:R-:W-:Y:S01]  /*1a70*/  UIMAD.WIDE.U32 UR10, UR9, UR4, URZ ;  /* 0x00000004090a72a5 */ /* 0x000fe2000f8e003f */
[----:B------:R-:W-:Y:S01]  /*1a80*/  IMAD R233, R0, c[0x0][0x2b8], R5 ;  /* 0x0000ae0000e97a24 */ /* 0x000fe200078e0205 */
[----:B------:R-:W-:Y:S01]  /*1a90*/  UIMAD UR6, UR9, UR5, UR6 ;  /* 0x00000005090672a4 */ /* 0x000fe2000f8e0206 */
[----:B------:R-:W-:Y:S01]  /*1aa0*/  ISETP.GE.AND P4, PT, R22, c[0x0][0x1d4], PT ;  /* 0x0000750016007a0c */ /* 0x000fe20003f86270 */
[----:B------:R-:W-:Y:S01]  /*1ab0*/  IMAD.IADD R40, R203, 0x1, -R18 ;  /* 0x00000001cb287824 */ /* 0x000fe200078e0a12 */
[----:B------:R-:W-:Y:S01]  /*1ac0*/  SHF.R.S32.HI R209, RZ, 0x5, R210 ;  /* 0x00000005ffd17819 */ /* 0x000fe200000114d2 */
[----:B------:R-:W-:Y:S01]  /*1ad0*/  UIADD3 UR6, UR11, UR6, URZ ;  /* 0x000000060b067290 */ /* 0x000fe2000fffe03f */
[----:B------:R-:W-:Y:S01]  /*1ae0*/  SHF.R.S32.HI R23, RZ, 0x1f, R233 ;  /* 0x0000001fff177819 */ /* 0x000fe200000114e9 */
[----:B------:R-:W-:Y:S01]  /*1af0*/  ULDC.64 UR4, c[0x0][0x210] ;  /* 0x0000840000047ab9 */ /* 0x000fe20000000a00 */
[C---:B------:R-:W-:Y:S01]  /*1b00*/  ISETP.GE.AND P1, PT, R40.reuse, 0x1, PT ;  /* 0x000000012800780c */ /* 0x040fe20003f26270 */
[----:B------:R-:W-:Y:S01]  /*1b10*/  UIMAD UR12, UR12, UR4, URZ ;  /* 0x000000040c0c72a4 */ /* 0x000fe2000f8e023f */
[C---:B------:R-:W-:Y:S01]  /*1b20*/  ISETP.GE.AND P6, PT, R40.reuse, 0x21, PT ;  /* 0x000000212800780c */ /* 0x040fe20003fc6270 */
[----:B------:R-:W-:Y:S01]  /*1b30*/  IMAD R0, R23, c[0x0][0x1e0], RZ ;  /* 0x0000780017007a24 */ /* 0x000fe200078e02ff */
[C---:B------:R-:W-:Y:S01]  /*1b40*/  ISETP.GE.AND P5, PT, R40.reuse, 0x31, PT ;  /* 0x000000312800780c */ /* 0x040fe20003fa6270 */
[----:B------:R-:W-:Y:S01]  /*1b50*/  UIMAD.WIDE.U32 UR20, UR9, UR4, URZ ;  /* 0x00000004091472a5 */ /* 0x000fe2000f8e003f */
[----:B------:R-:W-:Y:S01]  /*1b60*/  ISETP.GE.AND P3, PT, R40, 0x41, PT ;  /* 0x000000412800780c */ /* 0x000fe20003f66270 */
[C---:B------:R-:W-:Y:S01]  /*1b70*/  IMAD R0, R233.reuse, c[0x0][0x1e4], R0 ;  /* 0x00007900e9007a24 */ /* 0x040fe200078e0200 */
[----:B------:R-:W-:Y:S01]  /*1b80*/  UIMAD UR12, UR9, UR5, UR12 ;  /* 0x00000005090c72a4 */ /* 0x000fe2000f8e020c */
[----:B--2---:R-:W-:-:S03]  /*1b90*/  IMAD.WIDE.U32 R6, R233, c[0x0][0x1e0], RZ ;  /* 0x00007800e9067a25 */ /* 0x004fc600078e00ff */
[----:B------:R-:W-:Y:S01]  /*1ba0*/  UIADD3 UR12, UR21, UR12, URZ ;  /* 0x0000000c150c7290 */ /* 0x000fe2000fffe03f */
[----:B------:R-:W-:Y:S01]  /*1bb0*/  IMAD.IADD R7, R7, 0x1, R0 ;  /* 0x0000000107077824 */ /* 0x000fe200078e0200 */
[----:B---3--:R-:W-:-:S03]  /*1bc0*/  SHF.R.S32.HI R41, RZ, 0x1f, R228 ;  /* 0x0000001fff297819 */ /* 0x008fc600000114e4 */
[----:B------:R-:W-:-:S04]  /*1bd0*/  IMAD.WIDE.U32 R6, R228, c[0x0][0x1f0], R6 ;  /* 0x00007c00e4067a25 */ /* 0x000fc800078e0006 */
[----:B------:R-:W-:Y:S01]  /*1be0*/  IMAD R0, R41, c[0x0][0x1f0], RZ ;  /* 0x00007c0029007a24 */ /* 0x000fe200078e02ff */
[----:B------:R-:W-:-:S03]  /*1bf0*/  IADD3 R5, P0, R6, UR10, RZ ;  /* 0x0000000a06057c10 */ /* 0x000fc6000ff1e0ff */
[----:B------:R-:W-:-:S05]  /*1c00*/  IMAD R0, R228, c[0x0][0x1f4], R0 ;  /* 0x00007d00e4007a24 */ /* 0x000fca00078e0200 */
[----:B------:R-:W-:Y:S02]  /*1c10*/  IADD3.X R0, R7, UR6, R0, P0, !PT ;  /* 0x0000000607007c10 */ /* 0x000fe400087fe400 */
[----:B------:R-:W-:-:S04]  /*1c20*/  LEA R3, P0, R5, c[0x0][0x1c8], 0x1 ;  /* 0x0000720005037a11 */ /* 0x000fc800078008ff */
[----:B------:R-:W-:Y:S01]  /*1c30*/  LEA.HI.X R0, R5, c[0x0][0x1cc], R0, 0x1, P0 ;  /* 0x0000730005007a11 */ /* 0x000fe200000f0c00 */
[----:B------:R-:W2:Y:S01]  /*1c40*/  SHFL.IDX PT, R6, R3, RZ, 0x181f ;  /* 0x00181fff03067589 */ /* 0x000ea200000e0000 */
[----:B------:R-:W-:-:S03]  /*1c50*/  ISETP.GE.AND P0, PT, R40, 0x11, PT ;  /* 0x000000112800780c */ /* 0x000fc60003f06270 */
[----:B------:R-:W3:Y:S04]  /*1c60*/  SHFL.IDX PT, R7, R0, RZ, 0x181f ;  /* 0x00181fff00077589 */ /* 0x000ee800000e0000 */
[----:B------:R-:W4:Y:S04]  /*1c70*/  SHFL.IDX PT, R5, R3, 0x1, 0x181f ;  /* 0x00381f0003057f89 */ /* 0x000f2800000e0000 */
[----:B-1----:R-:W1:Y:S04]  /*1c80*/  SHFL.IDX PT, R8, R0, 0x1, 0x181f ;  /* 0x00381f0000087f89 */ /* 0x002e6800000e0000 */
[----:B------:R-:W5:Y:S04]  /*1c90*/  SHFL.IDX PT, R12, R3, 0x2, 0x181f ;  /* 0x00581f00030c7f89 */ /* 0x000f6800000e0000 */
[----:B------:R-:W1:Y:S04]  /*1ca0*/  SHFL.IDX PT, R10, R3, 0x3, 0x181f ;  /* 0x00781f00030a7f89 */ /* 0x000e6800000e0000 */
[----:B------:R-:W1:Y:S01]  /*1cb0*/  SHFL.IDX PT, R11, R0, 0x2, 0x181f ;  /* 0x00581f00000b7f89 */ /* 0x000e6200000e0000 */
[----:B--2---:R-:W-:-:S03]  /*1cc0*/  @P1 LEA R6, P2, R22, R6, 0x1 ;  /* 0x0000000616061211 */ /* 0x004fc600078408ff */
[----:B------:R-:W2:Y:S01]  /*1cd0*/  SHFL.IDX PT, R9, R3, 0x4, 0x181f ;  /* 0x00981f0003097f89 */ /* 0x000ea200000e0000 */
[----:B---3--:R-:W-:Y:S02]  /*1ce0*/  @P1 LEA.HI.X R7, R22, R7, R225, 0x1, P2 ;  /* 0x0000000716071211 */ /* 0x008fe400010f0ce1 */
[----:B------:R-:W-:Y:S01]  /*1cf0*/  ISETP.GE.AND P2, PT, R40, 0x51, PT ;  /* 0x000000512800780c */ /* 0x000fe20003f46270 */
[----:B------:R-:W3:Y:S04]  /*1d00*/  SHFL.IDX PT, R17, R0, 0x3, 0x181f ;  /* 0x00781f0000117f89 */ /* 0x000ee800000e0000 */
[----:B------:R-:W-:Y:S04]  /*1d10*/  SHFL.IDX PT, R3, R3, 0x5, 0x181f ;  /* 0x00b81f0003037f89 */ /* 0x000fe800000e0000 */
[----:B------:R-:W1:Y:S04]  /*1d20*/  SHFL.IDX PT, R16, R0, 0x4, 0x181f ;  /* 0x00981f0000107f89 */ /* 0x000e6800000e0000 */
[----:B------:R1:W2:Y:S04]  /*1d30*/  SHFL.IDX PT, R15, R0, 0x5, 0x181f ;  /* 0x00b81f00000f7f89 */ /* 0x0002a800000e0000 */
[----:B------:R4:W-:Y:S01]  /*1d40*/  @P1 LDGSTS.E.BYPASS.LTC128B.128 [R227+0x3100], [R6.64], !P4 ;  /* 0x0310000006e31fae */ /* 0x0009e2000e101d50 */
[----:B-1----:R-:W-:-:S04]  /*1d50*/  LEA.HI R0, R13, R14, RZ, 0x1 ;  /* 0x0000000e0d007211 */ /* 0x002fc800078f08ff */
[----:B------:R-:W-:Y:S02]  /*1d60*/  LOP3.LUT R0, R0, 0xfffffffe, RZ, 0xc0, !PT ;  /* 0xfffffffe00007812 */ /* 0x000fe400078ec0ff */
[----:B----4-:R-:W-:-:S03]  /*1d70*/  @P0 LEA R6, P1, R22, R5, 0x1 ;  /* 0x0000000516060211 */ /* 0x010fc600078208ff */
[----:B------:R-:W-:Y:S02]  /*1d80*/  IMAD.IADD R14, R14, 0x1, -R0 ;  /* 0x000000010e0e7824 */ /* 0x000fe400078e0a00 */
[----:B------:R-:W-:Y:S01]  /*1d90*/  IMAD.SHL.U32 R0, R21, 0x40, RZ ;  /* 0x0000004015007824 */ /* 0x000fe200078e00ff */
[--C-:B------:R-:W-:Y:S01]  /*1da0*/  @P0 LEA.HI.X R7, R22, R8, R225.reuse, 0x1, P1 ;  /* 0x0000000816070211 */ /* 0x100fe200008f0ce1 */
[----:B------:R-:W-:Y:S01]  /*1db0*/  IMAD.SHL.U32 R5, R24, 0x40, RZ ;  /* 0x0000004018057824 */ /* 0x000fe200078e00ff */
[----:B-----5:R-:W-:Y:S02]  /*1dc0*/  @P6 LEA R12, P1, R22, R12, 0x1 ;  /* 0x0000000c160c6211 */ /* 0x020fe400078208ff */
[----:B------:R-:W-:Y:S01]  /*1dd0*/  LOP3.LUT R0, R0, 0x1c0, RZ, 0xc0, !PT ;  /* 0x000001c000007812 */ /* 0x000fe200078ec0ff */
[----:B------:R1:W-:Y:S01]  /*1de0*/  @P0 LDGSTS.E.BYPASS.LTC128B.128 [R227+0x3900], [R6.64], !P4 ;  /* 0x0390000006e30fae */ /* 0x0003e2000e101d50 */
[C---:B------:R-:W-:Y:S02]  /*1df0*/  @P5 LEA R10, P0, R22.reuse, R10, 0x1 ;  /* 0x0000000a160a5211 */ /* 0x040fe400078008ff */
[----:B------:R-:W-:-:S02]  /*1e00*/  @P6 LEA.HI.X R13, R22, R11, R225, 0x1, P1 ;  /* 0x0000000b160d6211 */ /* 0x000fc400008f0ce1 */
[C---:B--2---:R-:W-:Y:S02]  /*1e10*/  @P3 LEA R8, P1, R22.reuse, R9, 0x1 ;  /* 0x0000000916083211 */ /* 0x044fe400078208ff */
[C-C-:B---3--:R-:W-:Y:S01]  /*1e20*/  @P5 LEA.HI.X R11, R22.reuse, R17, R225.reuse, 0x1, P0 ;  /* 0x00000011160b5211 */ /* 0x148fe200000f0ce1 */
[----:B------:R2:W-:Y:S01]  /*1e30*/  @P6 LDGSTS.E.BYPASS.LTC128B.128 [R227+0x4100], [R12.64], !P4 ;  /* 0x041000000ce36fae */ /* 0x0005e2000e101d50 */
[----:B------:R-:W-:Y:S02]  /*1e40*/  @P3 LEA.HI.X R9, R22, R16, R225, 0x1, P1 ;  /* 0x0000001016093211 */ /* 0x000fe400008f0ce1 */
[----:B------:R-:W-:Y:S01]  /*1e50*/  LOP3.LUT R201, R5, 0xfffffe00, RZ, 0xc0, !PT ;  /* 0xfffffe0005c97812 */ /* 0x000fe200078ec0ff */
[----:B------:R3:W-:Y:S01]  /*1e60*/  @P5 LDGSTS.E.BYPASS.LTC128B.128 [R227+0x4900], [R10.64], !P4 ;  /* 0x049000000ae35fae */ /* 0x0007e2000e101d50 */
[----:B------:R-:W-:-:S03]  /*1e70*/  LOP3.LUT P1, RZ, R21, 0x2, RZ, 0xc0, !PT ;  /* 0x0000000215ff7812 */ /* 0x000fc6000782c0ff */
[----:B------:R3:W-:Y:S01]  /*1e80*/  @P3 LDGSTS.E.BYPASS.LTC128B.128 [R227+0x5100], [R8.64], !P4 ;  /* 0x0510000008e33fae */ /* 0x0007e2000e101d50 */
[----:B-1----:R-:W-:Y:S01]  /*1e90*/  @P2 LEA R6, P0, R22, R3, 0x1 ;  /* 0x0000000316062211 */ /* 0x002fe200078008ff */
[----:B------:R-:W-:-:S03]  /*1ea0*/  IMAD.SHL.U32 R3, R19, 0x40, RZ ;  /* 0x0000004013037824 */ /* 0x000fc600078e00ff */
[C-C-:B------:R-:W-:Y:S02]  /*1eb0*/  @P2 LEA.HI.X R7, R22.reuse, R15, R225.reuse, 0x1, P0 ;  /* 0x0000000f16072211 */ /* 0x140fe400000f0ce1 */
[----:B------:R-:W-:Y:S02]  /*1ec0*/  LOP3.LUT R3, R3, 0x1c0, RZ, 0xc0, !PT ;  /* 0x000001c003037812 */ /* 0x000fe400078ec0ff */
[C---:B------:R-:W-:Y:S01]  /*1ed0*/  SHF.L.U64.HI R225, R22.reuse, 0x1, R225 ;  /* 0x0000000116e17819 */ /* 0x040fe200000102e1 */
[----:B------:R1:W-:Y:S01]  /*1ee0*/  @P2 LDGSTS.E.BYPASS.LTC128B.128 [R227+0x5900], [R6.64], !P4 ;  /* 0x0590000006e32fae */ /* 0x0003e2000e101d50 */
[----:B------:R-:W-:-:S03]  /*1ef0*/  ISETP.GE.AND P2, PT, R22, c[0x0][0x1d4], PT ;  /* 0x0000750016007a0c */ /* 0x000fc60003f46270 */
[----:B------:R-:W0:Y:S01]  /*1f00*/  LDGDEPBAR ;  /* 0x00000000000079af */ /* 0x000e220000000000 */
[----:B------:R-:W-:Y:S01]  /*1f10*/  ISETP.LT.OR P5, PT, R40, 0x1, P2 ;  /* 0x000000012800780c */ /* 0x000fe200017a1670 */
[----:B-1----:R-:W-:Y:S01]  /*1f20*/  IMAD.SHL.U32 R7, R18, 0x8, RZ ;  /* 0x0000000812077824 */ /* 0x002fe200078e00ff */
[----:B------:R-:W-:-:S04]  /*1f30*/  DEPBAR.LE SB0, 0x1 ;  /* 0x000080400000791a */ /* 0x000fc80000000000 */
[----:B------:R-:W-:-:S04]  /*1f40*/  DEPBAR.LE SB0, 0x0 ;  /* 0x000080000000791a */ /* 0x000fc80000000000 */
[----:B------:R-:W-:Y:S01]  /*1f50*/  IMAD.SHL.U32 R6, R14, 0x8, RZ ;  /* 0x000000080e067824 */ /* 0x000fe200078e00ff */
[----:B------:R-:W-:Y:S02]  /*1f60*/  LOP3.LUT R7, R0, 0x8, R7, 0xf8, !PT ;  /* 0x0000000800077812 */ /* 0x000fe400078ef807 */
[----:B------:R-:W-:Y:S02]  /*1f70*/  SHF.R.U32.HI R0, RZ, 0x3, R0 ;  /* 0x00000003ff007819 */ /* 0x000fe40000011600 */
[----:B------:R-:W-:Y:S02]  /*1f80*/  LOP3.LUT R5, R3, 0x8, R6, 0xf8, !PT ;  /* 0x0000000803057812 */ /* 0x000fe400078ef806 */
[----:B------:R-:W-:Y:S02]  /*1f90*/  SHF.R.U32.HI R3, RZ, 0x3, R3 ;  /* 0x00000003ff037819 */ /* 0x000fe40000011603 */
[----:B------:R-:W-:Y:S01]  /*1fa0*/  LOP3.LUT R0, R7, R0, RZ, 0x3c, !PT ;  /* 0x0000000007007212 */ /* 0x000fe200078e3cff */
[----:B------:R-:W-:Y:S01]  /*1fb0*/  IMAD.WIDE.U32 R6, R233, c[0x0][0x208], RZ ;  /* 0x00008200e9067a25 */ /* 0x000fe200078e00ff */
[----:B------:R-:W-:-:S03]  /*1fc0*/  LOP3.LUT R200, R5, R3, RZ, 0x3c, !PT ;  /* 0x0000000305c87212 */ /* 0x000fc600078e3cff */
[----:B------:R-:W-:Y:S02]  /*1fd0*/  IMAD R3, R209, 0x400, R201 ;  /* 0x00000400d1037824 */ /* 0x000fe400078e02c9 */
[----:B------:R-:W-:Y:S02]  /*1fe0*/  IMAD R0, R14, 0x200, R0 ;  /* 0x000002000e007824 */ /* 0x000fe400078e0200 */
[----:B------:R-:W-:Y:S02]  /*1ff0*/  IMAD.IADD R3, R200, 0x1, R3 ;  /* 0x00000001c8037824 */ /* 0x000fe400078e0203 */
[----:B------:R-:W-:Y:S01]  /*2000*/  IMAD.SHL.U32 R208, R0, 0x2, RZ ;  /* 0x0000000200d07824 */ /* 0x000fe200078e00ff */
[----:B------:R-:W-:Y:S01]  /*2010*/  BAR.SYNC.DEFER_BLOCKING 0x0 ;  /* 0x0000000000007b1d */ /* 0x000fe20000010000 */
[----:B------:R-:W-:Y:S02]  /*2020*/  IMAD.SHL.U32 R215, R3, 0x2, RZ ;  /* 0x0000000203d77824 */ /* 0x000fe400078e00ff */
[----:B------:R-:W-:Y:S01]  /*2030*/  IMAD R0, R23, c[0x0][0x208], RZ ;  /* 0x0000820017007a24 */ /* 0x000fe200078e02ff */
[C---:B------:R-:W-:Y:S01]  /*2040*/  IADD3 R5, R208.reuse, 0x3100, RZ ;  /* 0x00003100d0057810 */ /* 0x040fe20007ffe0ff */
[----:B------:R-:W-:Y:S01]  /*2050*/  IMAD R3, R41, c[0x0][0x218], RZ ;  /* 0x0000860029037a24 */ /* 0x000fe200078e02ff */
[----:B------:R-:W-:Y:S01]  /*2060*/  IADD3 R219, R208, 0x3120, RZ ;  /* 0x00003120d0db7810 */ /* 0x000fe20007ffe0ff */
[----:B------:R-:W-:Y:S01]  /*2070*/  IMAD R0, R233, c[0x0][0x20c], R0 ;  /* 0x00008300e9007a24 */ /* 0x000fe200078e0200 */
[----:B------:R-:W-:Y:S01]  /*2080*/  @P1 IADD3 R219, R5, -0x20, RZ ;  /* 0xffffffe005db1810 */ /* 0x000fe20007ffe0ff */
[----:B------:R-:W-:Y:S01]  /*2090*/  IMAD R3, R228, c[0x0][0x21c], R3 ;  /* 0x00008700e4037a24 */ /* 0x000fe200078e0203 */
[----:B------:R-:W-:Y:S01]  /*20a0*/  LOP3.LUT P1, RZ, R21, 0x4, RZ, 0xc0, !PT ;  /* 0x0000000415ff7812 */ /* 0x000fe2000782c0ff */
[----:B------:R-:W-:Y:S01]  /*20b0*/  IMAD.IADD R7, R7, 0x1, R0 ;  /* 0x0000000107077824 */ /* 0x000fe200078e0200 */
[C---:B------:R-:W-:Y:S01]  /*20c0*/  IADD3 R224, R219.reuse, 0x800, RZ ;  /* 0x00000800dbe07810 */ /* 0x040fe20007ffe0ff */
[----:B------:R-:W-:Y:S01]  /*20d0*/  IMAD R218, R2, 0x2, R215 ;  /* 0x0000000202da7824 */ /* 0x000fe200078e02d7 */
[C---:B------:R-:W-:Y:S01]  /*20e0*/  IADD3 R223, R219.reuse, 0x1000, RZ ;  /* 0x00001000dbdf7810 */ /* 0x040fe20007ffe0ff */
[----:B------:R-:W-:Y:S01]  /*20f0*/  IMAD.WIDE.U32 R6, R228, c[0x0][0x218], R6 ;  /* 0x00008600e4067a25 */ /* 0x000fe200078e0006 */
[----:B------:R-:W-:-:S02]  /*2100*/  IADD3 R222, R219, 0x1800, RZ ;  /* 0x00001800dbde7810 */ /* 0x000fc40007ffe0ff */
[----:B------:R-:W-:Y:S01]  /*2110*/  IADD3 R221, R219, 0x2000, RZ ;  /* 0x00002000dbdd7810 */ /* 0x000fe20007ffe0ff */
[----:B------:R-:W-:Y:S01]  /*2120*/  IMAD R216, R4, 0x2, R215 ;  /* 0x0000000204d87824 */ /* 0x000fe200078e02d7 */
[----:B------:R-:W-:-:S03]  /*2130*/  IADD3 R0, P0, R6, UR20, RZ ;  /* 0x0000001406007c10 */ /* 0x000fc6000ff1e0ff */
[----:B------:R-:W-:Y:S01]  /*2140*/  IMAD R217, R2, 0x2, R216 ;  /* 0x0000000202d97824 */ /* 0x000fe200078e02d8 */
[----:B--2---:R-:W-:Y:S01]  /*2150*/  LDSM.16.M88.4 R12, [R215+0x6100] ;  /* 0x00610000d70c783b */ /* 0x004fe20000000200 */
[----:B------:R-:W-:Y:S02]  /*2160*/  IADD3.X R6, R7, UR12, R3, P0, !PT ;  /* 0x0000000c07067c10 */ /* 0x000fe400087fe403 */
[C---:B------:R-:W-:Y:S01]  /*2170*/  LEA R3, P0, R0.reuse, c[0x0][0x1f8], 0x1 ;  /* 0x00007e0000037a11 */ /* 0x040fe200078008ff */
[----:B---3--:R-:W-:Y:S03]  /*2180*/  LDSM.16.M88.4 R8, [R215+0x8100] ;  /* 0x00810000d708783b */ /* 0x008fe60000000200 */
[----:B------:R-:W-:Y:S01]  /*2190*/  LEA.HI.X R0, R0, c[0x0][0x1fc], R6, 0x1, P0 ;  /* 0x00007f0000007a11 */ /* 0x000fe200000f0c06 */
[----:B------:R-:W1:Y:S01]  /*21a0*/  LDSM.16.M88.4 R24, [R208+0x4100] ;  /* 0x00410000d018783b */ /* 0x000e620000000200 */
[----:B------:R-:W-:-:S03]  /*21b0*/  ISETP.LT.OR P0, PT, R40, 0x11, P2 ;  /* 0x000000112800780c */ /* 0x000fc60001701670 */
[----:B------:R-:W-:Y:S04]  /*21c0*/  LDSM.16.M88.4 R32, [R208+0x3100] ;  /* 0x00310000d020783b */ /* 0x000fe80000000200 */
[----:B------:R-:W-:Y:S04]  /*21d0*/  LDSM.16.M88.4 R28, [R208+0x3900] ;  /* 0x00390000d01c783b */ /* 0x000fe80000000200 */
[----:B------:R-:W-:Y:S04]  /*21e0*/  LDSM.16.M88.4 R16, [R208+0x4900] ;  /* 0x00490000d010783b */ /* 0x000fe80000000200 */
[----:B------:R-:W-:Y:S04]  /*21f0*/  LDSM.16.M88.4 R36, [R208+0x5100] ;  /* 0x00510000d024783b */ /* 0x000fe80000000200 */
[----:B------:R-:W2:Y:S04]  /*2200*/  SHFL.IDX PT, R5, R3, RZ, 0x181f ;  /* 0x00181fff03057589 */ /* 0x000ea800000e0000 */
[----:B------:R-:W-:Y:S04]  /*2210*/  SHFL.IDX PT, R6, R3, 0x1, 0x181f ;  /* 0x00381f0003067f89 */ /* 0x000fe800000e0000 */
[----:B------:R-:W-:Y:S04]  /*2220*/  SHFL.IDX PT, R7, R3, 0x2, 0x181f ;  /* 0x00581f0003077f89 */ /* 0x000fe800000e0000 */
[----:B------:R-:W3:Y:S04]  /*2230*/  SHFL.IDX PT, R23, R0, RZ, 0x181f ;  /* 0x00181fff00177589 */ /* 0x000ee800000e0000 */
[----:B------:R-:W-:Y:S01]  /*2240*/  SHFL.IDX PT, R41, R0, 0x2, 0x181f ;  /* 0x00581f0000297f89 */ /* 0x000fe200000e0000 */
[----:B-1----:R-:W-:Y:S03]  /*2250*/  HMMA.16816.F32.BF16 R184, R12, R24, RZ ;  /* 0x000000180cb8723c */ /* 0x002fe600000418ff */
[----:B------:R-:W-:Y:S01]  /*2260*/  SHFL.IDX PT, R42, R0, 0x3, 0x181f ;  /* 0x00781f00002a7f89 */ /* 0x000fe200000e0000 */
[----:B--2---:R-:W-:-:S03]  /*2270*/  IADD3 R22, P6, R5, R226, RZ ;  /* 0x000000e205167210 */ /* 0x004fc60007fde0ff */
[----:B------:R-:W-:Y:S01]  /*2280*/  LDSM.16.M88.4 R68, [R219] ;  /* 0x00000000db44783b */ /* 0x000fe20000000200 */
[C---:B------:R-:W-:Y:S03]  /*2290*/  HMMA.16816.F32.BF16 R80, R8.reuse, R24, RZ ;  /* 0x000000180850723c */ /* 0x040fe600000418ff */
[----:B------:R-:W-:Y:S04]  /*22a0*/  SHFL.IDX PT, R5, R3, 0x4, 0x181f ;  /* 0x00981f0003057f89 */ /* 0x000fe800000e0000 */
[----:B------:R-:W-:Y:S01]  /*22b0*/  SHFL.IDX PT, R21, R0, 0x5, 0x181f ;  /* 0x00b81f0000157f89 */ /* 0x000fe200000e0000 */
[-C--:B------:R-:W-:Y:S01]  /*22c0*/  HMMA.16816.F32.BF16 R96, R8, R26.reuse, RZ ;  /* 0x0000001a0860723c */ /* 0x080fe200000418ff */
[----:B---3--:R-:W-:Y:S01]  /*22d0*/  IMAD.X R23, R23, 0x1, R225, P6 ;  /* 0x0000000117177824 */ /* 0x008fe200030e06e1 */
[----:B------:R-:W-:Y:S01]  /*22e0*/  ISETP.LT.OR P6, PT, R40, 0x21, P2 ;  /* 0x000000212800780c */ /* 0x000fe200017c1670 */
[----:B------:R-:W-:Y:S04]  /*22f0*/  LDSM.16.M88.4 R48, [R219+0x800] ;  /* 0x00080000db30783b */ /* 0x000fe80000000200 */
[----:B------:R-:W-:Y:S01]  /*2300*/  LDSM.16.M88.4 R44, [R219+0x1000] ;  /* 0x00100000db2c783b */ /* 0x000fe20000000200 */
[----:B------:R-:W-:Y:S03]  /*2310*/  HMMA.16816.F32.BF16 R144, R12, R26, RZ ;  /* 0x0000001a0c90723c */ /* 0x000fe600000418ff */
[----:B------:R-:W1:Y:S05]  /*2320*/  LDSM.16.M88.4 R24, [R208+0x5900] ;  /* 0x00590000d018783b */ /* 0x000e6a0000000200 */
[C---:B------:R-:W-:Y:S08]  /*2330*/  HMMA.16816.F32.BF16 R52, R8.reuse, R32, RZ ;  /* 0x000000200834723c */ /* 0x040ff000000418ff */
[C---:B------:R-:W-:Y:S08]  /*2340*/  HMMA.16816.F32.BF16 R92, R8.reuse, R34, RZ ;  /* 0x00000022085c723c */ /* 0x040ff000000418ff */
[C---:B------:R-:W-:Y:S08]  /*2350*/  HMMA.16816.F32.BF16 R84, R8.reuse, R28, RZ ;  /* 0x0000001c0854723c */ /* 0x040ff000000418ff */
[C---:B------:R-:W-:Y:S08]  /*2360*/  HMMA.16816.F32.BF16 R100, R8.reuse, R30, RZ ;  /* 0x0000001e0864723c */ /* 0x040ff000000418ff */
[----:B------:R-:W-:Y:S08]  /*2370*/  HMMA.16816.F32.BF16 R60, R8, R16, RZ ;  /* 0x00000010083c723c */ /* 0x000ff000000418ff */
[-C--:B-1----:R-:W-:Y:S08]  /*2380*/  HMMA.16816.F32.BF16 R120, R12, R24.reuse, RZ ;  /* 0x000000180c78723c */ /* 0x082ff000000418ff */
[C---:B------:R-:W-:Y:S01]  /*2390*/  HMMA.16816.F32.BF16 R76, R8.reuse, R24, RZ ;  /* 0x00000018084c723c */ /* 0x040fe200000418ff */
[----:B------:R-:W-:Y:S04]  /*23a0*/  SHFL.IDX PT, R24, R0, 0x1, 0x181f ;  /* 0x00381f0000187f89 */ /* 0x000fe800000e0000 */
[----:B------:R1:W-:Y:S03]  /*23b0*/  SHFL.IDX PT, R25, R0, 0x4, 0x181f ;  /* 0x00981f0000197f89 */ /* 0x0003e600000e0000 */
[C---:B------:R-:W-:Y:S08]  /*23c0*/  HMMA.16816.F32.BF16 R108, R8.reuse, R18, RZ ;  /* 0x00000012086c723c */ /* 0x040ff000000418ff */
[C---:B------:R-:W-:Y:S08]  /*23d0*/  HMMA.16816.F32.BF16 R56, R8.reuse, R36, RZ ;  /* 0x000000240838723c */ /* 0x040ff000000418ff */
[----:B------:R-:W-:Y:S01]  /*23e0*/  HMMA.16816.F32.BF16 R124, R8, R38, RZ ;  /* 0x00000026087c723c */ /* 0x000fe200000418ff */
[----:B-1----:R-:W-:-:S07]  /*23f0*/  IMAD.MOV.U32 R0, RZ, RZ, 0x40 ;  /* 0x00000040ff007424 */ /* 0x002fce00078e00ff */
[----:B------:R-:W-:Y:S01]  /*2400*/  HMMA.16816.F32.BF16 R116, R8, R26, RZ ;  /* 0x0000001a0874723c */ /* 0x000fe200000418ff */
[----:B------:R-:W-:Y:S01]  /*2410*/  SHFL.IDX PT, R8, R3, 0x3, 0x181f ;  /* 0x00781f0003087f89 */ /* 0x000fe200000e0000 */
[----:B------:R-:W-:-:S03]  /*2420*/  SEL R0, R0, 0xffffffc0, !P1 ;  /* 0xffffffc000007807 */ /* 0x000fc60004800000 */
[----:B------:R-:W-:Y:S02]  /*2430*/  SHFL.IDX PT, R3, R3, 0x5, 0x181f ;  /* 0x00b81f0003037f89 */ /* 0x000fe400000e0000 */
[----:B------:R-:W-:Y:S01]  /*2440*/  IMAD.IADD R214, R208, 0x1, R0 ;  /* 0x00000001d0d67824 */ /* 0x000fe200078e0200 */
[----:B------:R-:W-:Y:S01]  /*2450*/  HMMA.16816.F32.BF16 R132, R12, R16, RZ ;  /* 0x000000100c84723c */ /* 0x000fe200000418ff */
[----:B------:R-:W-:Y:S01]  /*2460*/  IMAD.IADD R213, R0, 0x1, R219 ;  /* 0x0000000100d57824 */ /* 0x000fe200078e02db */
[----:B------:R-:W-:-:S06]  /*2470*/  IADD3 R0, R229, -0x1, RZ ;  /* 0xffffffffe5007810 */ /* 0x000fcc0007ffe0ff */
[C---:B------:R-:W-:Y:S01]  /*2480*/  HMMA.16816.F32.BF16 R164, R12.reuse, R18, RZ ;  /* 0x000000120ca4723c */ /* 0x040fe200000418ff */
[----:B------:R-:W1:Y:S07]  /*2490*/  LDSM.16.M88.4 R16, [R218+0x8100] ;  /* 0x00810000da10783b */ /* 0x000e6e0000000200 */
[C---:B------:R-:W-:Y:S08]  /*24a0*/  HMMA.16816.F32.BF16 R148, R12.reuse, R32, RZ ;  /* 0x000000200c94723c */ /* 0x040ff000000418ff */
[C---:B------:R-:W-:Y:S01]  /*24b0*/  HMMA.16816.F32.BF16 R152, R12.reuse, R34, RZ ;  /* 0x000000220c98723c */ /* 0x040fe200000418ff */
[----:B------:R-:W-:Y:S07]  /*24c0*/  LDSM.16.M88.4 R32, [R219+0x2000] ;  /* 0x00200000db20783b */ /* 0x000fee0000000200 */
[C---:B------:R-:W-:Y:S08]  /*24d0*/  HMMA.16816.F32.BF16 R168, R12.reuse, R28, RZ ;  /* 0x0000001c0ca8723c */ /* 0x040ff000000418ff */
[C---:B------:R-:W-:Y:S01]  /*24e0*/  HMMA.16816.F32.BF16 R136, R12.reuse, R30, RZ ;  /* 0x0000001e0c88723c */ /* 0x040fe200000418ff */
[----:B------:R-:W-:Y:S07]  /*24f0*/  LDSM.16.M88.4 R28, [R219+0x2800] ;  /* 0x00280000db1c783b */ /* 0x000fee0000000200 */
[C---:B------:R-:W-:Y:S08]  /*2500*/  HMMA.16816.F32.BF16 R128, R12.reuse, R36, RZ ;  /* 0x000000240c80723c */ /* 0x040ff000000418ff */
[C---:B------:R-:W-:Y:S01]  /*2510*/  HMMA.16816.F32.BF16 R180, R12.reuse, R38, RZ ;  /* 0x000000260cb4723c */ /* 0x040fe200000418ff */
[----:B------:R-:W2:Y:S07]  /*2520*/  LDSM.16.M88.4 R36, [R219+0x1800] ;  /* 0x00180000db24783b */ /* 0x000eae0000000200 */
[----:B------:R-:W-:Y:S07]  /*2530*/  HMMA.16816.F32.BF16 R112, R12, R26, RZ ;  /* 0x0000001a0c70723c */ /* 0x000fee00000418ff */
[-C--:B------:R-:W-:Y:S01]  /*2540*/  IADD3 R12, P3, R6, R226.reuse, RZ ;  /* 0x000000e2060c7210 */ /* 0x080fe20007f7e0ff */
[----:B-1----:R-:W-:Y:S04]  /*2550*/  HMMA.16816.F32.BF16 R104, R16, R68, R52 ;  /* 0x000000441068723c */ /* 0x002fe80000041834 */
[----:B------:R-:W-:Y:S01]  /*2560*/  IMAD.X R13, R24, 0x1, R225, P3 ;  /* 0x00000001180d7824 */ /* 0x000fe200018e06e1 */
[----:B------:R-:W-:-:S03]  /*2570*/  IADD3 R14, P3, R7, R226, RZ ;  /* 0x000000e2070e7210 */ /* 0x000fc60007f7e0ff */
[C---:B------:R-:W-:Y:S02]  /*2580*/  HMMA.16816.F32.BF16 R84, R16.reuse, R48, R84 ;  /* 0x000000301054723c */ /* 0x040fe40000041854 */
[--C-:B------:R-:W-:Y:S01]  /*2590*/  IMAD.X R15, R41, 0x1, R225.reuse, P3 ;  /* 0x00000001290f7824 */ /* 0x100fe200018e06e1 */
[----:B------:R-:W-:Y:S02]  /*25a0*/  IADD3 R6, P3, R8, R226, RZ ;  /* 0x000000e208067210 */ /* 0x000fe40007f7e0ff */
[----:B------:R-:W1:Y:S03]  /*25b0*/  LDSM.16.M88.4 R8, [R218+0x6100] ;  /* 0x00610000da08783b */ /* 0x000e660000000200 */
[----:B------:R-:W-:Y:S01]  /*25c0*/  IMAD.X R7, R42, 0x1, R225, P3 ;  /* 0x000000012a077824 */ /* 0x000fe200018e06e1 */
[----:B------:R-:W-:Y:S01]  /*25d0*/  @!PT LDS RZ, [RZ] ;  /* 0x00000000fffff984 */ /* 0x000fe20000000800 */
[----:B------:R-:W-:Y:S01]  /*25e0*/  @!PT LDS RZ, [RZ] ;  /* 0x00000000fffff984 */ /* 0x000fe20000000800 */
[----:B------:R-:W-:Y:S01]  /*25f0*/  @!PT LDS RZ, [RZ] ;  /* 0x00000000fffff984 */ /* 0x000fe20000000800 */
[----:B------:R3:W-:Y:S01]  /*2600*/  LDGSTS.E.BYPASS.LTC128B.128 [R227+0x100], [R22.64], !P5 ;  /* 0x0010000016e37fae */ /* 0x0007e2000e901d50 */
[C---:B------:R-:W-:Y:S01]  /*2610*/  ISETP.LT.OR P5, PT, R40.reuse, 0x31, P2 ;  /* 0x000000312800780c */ /* 0x040fe200017a1670 */
[----:B------:R-:W-:Y:S01]  /*2620*/  HMMA.16816.F32.BF16 R80, R16, R44, R80 ;  /* 0x0000002c1050723c */ /* 0x000fe20000041850 */
[C---:B------:R-:W-:Y:S01]  /*2630*/  ISETP.LT.OR P3, PT, R40.reuse, 0x41, P2 ;  /* 0x000000412800780c */ /* 0x040fe20001761670 */
[----:B------:R4:W-:Y:S01]  /*2640*/  LDGSTS.E.BYPASS.LTC128B.128 [R227+0x900], [R12.64], !P0 ;  /* 0x009000000ce37fae */ /* 0x0009e2000c101d50 */
[----:B------:R-:W-:-:S03]  /*2650*/  ISETP.LT.OR P2, PT, R40, 0x51, P2 ;  /* 0x000000512800780c */ /* 0x000fc60001741670 */
[----:B------:R5:W-:Y:S02]  /*2660*/  LDGSTS.E.BYPASS.LTC128B.128 [R227+0x1100], [R14.64], !P6 ;  /* 0x011000000ee37fae */ /* 0x000be4000f101d50 */
[C---:B--2---:R-:W-:Y:S04]  /*2670*/  HMMA.16816.F32.BF16 R40, R16.reuse, R36, R60 ;  /* 0x000000241028723c */ /* 0x044fe8000004183c */
[----:B------:R3:W-:Y:S04]  /*2680*/  LDGSTS.E.BYPASS.LTC128B.128 [R227+0x1900], [R6.64], !P5 ;  /* 0x0190000006e37fae */ /* 0x0007e8000e901d50 */
[C---:B------:R-:W-:Y:S08]  /*2690*/  HMMA.16816.F32.BF16 R76, R16.reuse, R28, R76 ;  /* 0x0000001c104c723c */ /* 0x040ff0000004184c */
[----:B------:R-:W-:Y:S01]  /*26a0*/  HMMA.16816.F32.BF16 R92, R16, R70, R92 ;  /* 0x00000046105c723c */ /* 0x000fe2000004185c */
[----:B----4-:R-:W-:-:S07]  /*26b0*/  IADD3 R12, P0, R5, R226, RZ ;  /* 0x000000e2050c7210 */ /* 0x010fce0007f1e0ff */
[C---:B------:R-:W-:Y:S01]  /*26c0*/  HMMA.16816.F32.BF16 R100, R16.reuse, R50, R100 ;  /* 0x000000321064723c */ /* 0x040fe20000041864 */
[--C-:B------:R-:W-:Y:S01]  /*26d0*/  IMAD.X R13, R25, 0x1, R225.reuse, P0 ;  /* 0x00000001190d7824 */ /* 0x100fe200000e06e1 */
[----:B-----5:R-:W-:Y:S02]  /*26e0*/  IADD3 R14, P0, R3, R226, RZ ;  /* 0x000000e2030e7210 */ /* 0x020fe40007f1e0ff */
[----:B------:R-:W-:Y:S02]  /*26f0*/  IADD3 R3, R227, 0x100, RZ ;  /* 0x00000100e3037810 */ /* 0x000fe40007ffe0ff */
[----:B------:R2:W-:Y:S01]  /*2700*/  LDGSTS.E.BYPASS.LTC128B.128 [R227+0x2100], [R12.64], !P3 ;  /* 0x021000000ce37fae */ /* 0x0005e2000d901d50 */
[----:B------:R-:W-:Y:S01]  /*2710*/  IMAD.X R15, R21, 0x1, R225, P0 ;  /* 0x00000001150f7824 */ /* 0x000fe200000e06e1 */
[----:B------:R-:W-:Y:S01]  /*2720*/  HMMA.16816.F32.BF16 R96, R16, R46, R96 ;  /* 0x0000002e1060723c */ /* 0x000fe20000041860 */
[----:B------:R-:W-:Y:S01]  /*2730*/  ISETP.GT.AND P0, PT, R0, R220, PT ;  /* 0x000000dc0000720c */ /* 0x000fe20003f04270 */
[----:B------:R-:W-:Y:S01]  /*2740*/  STL [R1+0xc], R3 ;  /* 0x00000c0301007387 */ /* 0x000fe20000100800 */
[----:B------:R-:W-:-:S02]  /*2750*/  LOP3.LUT R0, R200, R201, RZ, 0xfc, !PT ;  /* 0x000000c9c8007212 */ /* 0x000fc400078efcff */
[----:B------:R-:W-:Y:S01]  /*2760*/  ISETP.GT.AND P3, PT, R230, 0x5f, PT ;  /* 0x0000005fe600780c */ /* 0x000fe20003f64270 */
[----:B------:R2:W-:Y:S01]  /*2770*/  LDGSTS.E.BYPASS.LTC128B.128 [R227+0x2900], [R14.64], !P2 ;  /* 0x029000000ee37fae */ /* 0x0005e2000d101d50 */
[----:B------:R-:W-:Y:S01]  /*2780*/  IADD3 R220, R219, 0x2800, RZ ;  /* 0x00002800dbdc7810 */ /* 0x000fe20007ffe0ff */
[C---:B------:R-:W-:Y:S02]  /*2790*/  HMMA.16816.F32.BF16 R108, R16.reuse, R38, R108 ;  /* 0x00000026106c723c */ /* 0x040fe4000004186c */
[----:B------:R-:W-:Y:S04]  /*27a0*/  LDSM.16.M88.4 R24, [R216+0x8100] ;  /* 0x00810000d818783b */ /* 0x000fe80000000200 */
[----:B------:R-:W4:Y:S02]  /*27b0*/  LDSM.16.M88.4 R72, [R214+0x5100] ;  /* 0x00510000d648783b */ /* 0x000f240000000200 */
[C---:B------:R-:W-:Y:S02]  /*27c0*/  HMMA.16816.F32.BF16 R156, R16.reuse, R34, R124 ;  /* 0x00000022109c723c */ /* 0x040fe4000004187c */
[----:B------:R-:W5:Y:S04]  /*27d0*/  LDSM.16.M88.4 R52, [R214+0x4900] ;  /* 0x00490000d634783b */ /* 0x000f680000000200 */
[----:B------:R-:W3:Y:S02]  /*27e0*/  LDSM.16.M88.4 R60, [R214+0x3900] ;  /* 0x00390000d63c783b */ /* 0x000ee40000000200 */
[----:B------:R-:W-:Y:S02]  /*27f0*/  HMMA.16816.F32.BF16 R140, R16, R30, R116 ;  /* 0x0000001e108c723c */ /* 0x000fe40000041874 */
[----:B------:R-:W-:Y:S04]  /*2800*/  LDSM.16.M88.4 R64, [R214+0x3100] ;  /* 0x00310000d640783b */ /* 0x000fe80000000200 */
[----:B------:R-:W-:Y:S02]  /*2810*/  LDSM.16.M88.4 R88, [R214+0x5900] ;  /* 0x00590000d658783b */ /* 0x000fe40000000200 */
[----:B-1----:R-:W-:Y:S02]  /*2820*/  HMMA.16816.F32.BF16 R148, R8, R68, R148 ;  /* 0x000000440894723c */ /* 0x002fe40000041894 */
[----:B------:R-:W0:Y:S06]  /*2830*/  LDGDEPBAR ;  /* 0x00000000000079af */ /* 0x000e2c0000000000 */
[----:B--2---:R-:W-:Y:S01]  /*2840*/  HMMA.16816.F32.BF16 R12, R16, R32, R56 ;  /* 0x00000020100c723c */ /* 0x004fe20000041838 */
[----:B------:R-:W1:Y:S04]  /*2850*/  LDSM.16.M88.4 R56, [R214+0x4100] ;  /* 0x00410000d638783b */ /* 0x000e680000000200 */
[----:B------:R-:W2:Y:S03]  /*2860*/  LDSM.16.M88.4 R16, [R216+0x6100] ;  /* 0x00610000d810783b */ /* 0x000ea60000000200 */
[C---:B------:R-:W-:Y:S08]  /*2870*/  HMMA.16816.F32.BF16 R188, R8.reuse, R36, R132 ;  /* 0x0000002408bc723c */ /* 0x040ff00000041884 */
[C---:B------:R-:W-:Y:S08]  /*2880*/  HMMA.16816.F32.BF16 R168, R8.reuse, R48, R168 ;  /* 0x0000003008a8723c */ /* 0x040ff000000418a8 */
[C---:B------:R-:W-:Y:S08]  /*2890*/  HMMA.16816.F32.BF16 R68, R8.reuse, R70, R152 ;  /* 0x000000460844723c */ /* 0x040ff00000041898 */
[C---:B------:R-:W-:Y:S01]  /*28a0*/  HMMA.16816.F32.BF16 R132, R8.reuse, R50, R136 ;  /* 0x000000320884723c */ /* 0x040fe20000041888 */
[----:B------:R-:W-:Y:S07]  /*28b0*/  LDSM.16.M88.4 R48, [R213] ;  /* 0x00000000d530783b */ /* 0x000fee0000000200 */
[C---:B------:R-:W-:Y:S08]  /*28c0*/  HMMA.16816.F32.BF16 R184, R8.reuse, R44, R184 ;  /* 0x0000002c08b8723c */ /* 0x040ff000000418b8 */
[C---:B------:R-:W-:Y:S01]  /*28d0*/  HMMA.16816.F32.BF16 R144, R8.reuse, R46, R144 ;  /* 0x0000002e0890723c */ /* 0x040fe20000041890 */
[----:B------:R-:W-:Y:S07]  /*28e0*/  LDSM.16.M88.4 R44, [R213+0x800] ;  /* 0x00080000d52c783b */ /* 0x000fee0000000200 */
[C---:B------:R-:W-:Y:S01]  /*28f0*/  HMMA.16816.F32.BF16 R164, R8.reuse, R38, R164 ;  /* 0x0000002608a4723c */ /* 0x040fe200000418a4 */
[----:B------:R-:W-:Y:S07]  /*2900*/  LDSM.16.M88.4 R36, [R213+0x1800] ;  /* 0x00180000d524783b */ /* 0x000fee0000000200 */
[C---:B------:R-:W-:Y:S08]  /*2910*/  HMMA.16816.F32.BF16 R192, R8.reuse, R32, R128 ;  /* 0x0000002008c0723c */ /* 0x040ff00000041880 */
[C---:B------:R-:W-:Y:S08]  /*2920*/  HMMA.16816.F32.BF16 R196, R8.reuse, R28, R120 ;  /* 0x0000001c08c4723c */ /* 0x040ff00000041878 */
[C---:B------:R-:W-:Y:S01]  /*2930*/  HMMA.16816.F32.BF16 R180, R8.reuse, R34, R180 ;  /* 0x0000002208b4723c */ /* 0x040fe200000418b4 */
[----:B------:R-:W-:Y:S07]  /*2940*/  LDSM.16.M88.4 R32, [R213+0x2000] ;  /* 0x00200000d520783b */ /* 0x000fee0000000200 */
[----:B------:R-:W-:Y:S01]  /*2950*/  HMMA.16816.F32.BF16 R176, R8, R30, R112 ;  /* 0x0000001e08b0723c */ /* 0x000fe20000041870 */
[----:B------:R-:W2:Y:S04]  /*2960*/  LDSM.16.M88.4 R8, [R217+0x8100] ;  /* 0x00810000d908783b */ /* 0x000ea80000000200 */
[----:B------:R-:W2:Y:S03]  /*2970*/  LDSM.16.M88.4 R28, [R213+0x2800] ;  /* 0x00280000d51c783b */ /* 0x000ea60000000200 */
[C---:B----4-:R-:W-:Y:S01]  /*2980*/  HMMA.16816.F32.BF16 R128, R24.reuse, R72, R12 ;  /* 0x000000481880723c */ /* 0x050fe2000004180c */
[----:B------:R-:W4:Y:S07]  /*2990*/  LDSM.16.M88.4 R12, [R217+0x6100] ;  /* 0x00610000d90c783b */ /* 0x000f2e0000000200 */
[----:B-----5:R-:W-:Y:S01]  /*29a0*/  HMMA.16816.F32.BF16 R136, R24, R52, R40 ;  /* 0x000000341888723c */ /* 0x020fe20000041828 */
[----:B------:R-:W5:Y:S01]  /*29b0*/  LDSM.16.M88.4 R40, [R213+0x1000] ;  /* 0x00100000d528783b */ /* 0x000f620000000200 */
[----:B------:R-:W-:-:S06]  /*29c0*/  DEPBAR.LE SB0, 0x0 ;  /* 0x000080000000791a */ /* 0x000fcc0000000000 */
[C---:B---3--:R-:W-:Y:S08]  /*29d0*/  HMMA.16816.F32.BF16 R116, R24.reuse, R62, R100 ;  /* 0x0000003e1874723c */ /* 0x048ff00000041864 */
[C---:B------:R-:W-:Y:S08]  /*29e0*/  HMMA.16816.F32.BF16 R160, R24.reuse, R60, R84 ;  /* 0x0000003c18a0723c */ /* 0x040ff00000041854 */
[C---:B-1----:R-:W-:Y:S08]  /*29f0*/  HMMA.16816.F32.BF16 R152, R24.reuse, R56, R80 ;  /* 0x000000381898723c */ /* 0x042ff00000041850 */
[C---:B------:R-:W-:Y:S08]  /*2a00*/  HMMA.16816.F32.BF16 R120, R24.reuse, R66, R92 ;  /* 0x000000421878723c */ /* 0x040ff0000004185c */
[C---:B------:R-:W-:Y:S08]  /*2a10*/  HMMA.16816.F32.BF16 R112, R24.reuse, R58, R96 ;  /* 0x0000003a1870723c */ /* 0x040ff00000041860 */
[C---:B------:R-:W-:Y:S08]  /*2a20*/  HMMA.16816.F32.BF16 R100, R24.reuse, R90, R140 ;  /* 0x0000005a1864723c */ /* 0x040ff0000004188c */
[C---:B------:R-:W-:Y:S08]  /*2a30*/  HMMA.16816.F32.BF16 R172, R24.reuse, R64, R104 ;  /* 0x0000004018ac723c */ /* 0x040ff00000041868 */
[----:B------:R-:W-:Y:S08]  /*2a40*/  HMMA.16816.F32.BF16 R124, R24, R88, R76 ;  /* 0x00000058187c723c */ /* 0x000ff0000004184c */
[C---:B--2---:R-:W-:Y:S08]  /*2a50*/  HMMA.16816.F32.BF16 R96, R16.reuse, R64, R148 ;  /* 0x000000401060723c */ /* 0x044ff00000041894 */
[C---:B------:R-:W-:Y:S08]  /*2a60*/  HMMA.16816.F32.BF16 R92, R16.reuse, R66, R68 ;  /* 0x00000042105c723c */ /* 0x040ff00000041844 */
[C---:B------:R-:W-:Y:S08]  /*2a70*/  HMMA.16816.F32.BF16 R84, R16.reuse, R60, R168 ;  /* 0x0000003c1054723c */ /* 0x040ff000000418a8 */
[----:B------:R-:W-:Y:S08]  /*2a80*/  HMMA.16816.F32.BF16 R80, R16, R62, R132 ;  /* 0x0000003e1050723c */ /* 0x000ff00000041884 */
[C---:B------:R-:W-:Y:S08]  /*2a90*/  HMMA.16816.F32.BF16 R108, R24.reuse, R54, R108 ;  /* 0x00000036186c723c */ /* 0x040ff0000004186c */
[----:B------:R-:W-:Y:S08]  /*2aa0*/  HMMA.16816.F32.BF16 R104, R24, R74, R156 ;  /* 0x0000004a1868723c */ /* 0x000ff0000004189c */
[C---:B------:R-:W-:Y:S08]  /*2ab0*/  HMMA.16816.F32.BF16 R76, R16.reuse, R56, R184 ;  /* 0x00000038104c723c */ /* 0x040ff000000418b8 */
[C---:B------:R-:W-:Y:S08]  /*2ac0*/  HMMA.16816.F32.BF16 R68, R16.reuse, R58, R144 ;  /* 0x0000003a1044723c */ /* 0x040ff00000041890 */
[C---:B------:R-:W-:Y:S08]  /*2ad0*/  HMMA.16816.F32.BF16 R64, R16.reuse, R52, R188 ;  /* 0x000000341040723c */ /* 0x040ff000000418bc */
[C---:B------:R-:W-:Y:S08]  /*2ae0*/  HMMA.16816.F32.BF16 R60, R16.reuse, R54, R164 ;  /* 0x00000036103c723c */ /* 0x040ff000000418a4 */
[C---:B------:R-:W-:Y:S08]  /*2af0*/  HMMA.16816.F32.BF16 R56, R16.reuse, R72, R192 ;  /* 0x000000481038723c */ /* 0x040ff000000418c0 */
[C---:B------:R-:W-:Y:S08]  /*2b00*/  HMMA.16816.F32.BF16 R52, R16.reuse, R74, R180 ;  /* 0x0000004a1034723c */ /* 0x040ff000000418b4 */
[C---:B------:R-:W-:Y:S08]  /*2b10*/  HMMA.16816.F32.BF16 R24, R16.reuse, R88, R196 ;  /* 0x000000581018723c */ /* 0x040ff000000418c4 */
[----:B------:R-:W-:Y:S08]  /*2b20*/  HMMA.16816.F32.BF16 R16, R16, R90, R176 ;  /* 0x0000005a1010723c */ /* 0x000ff000000418b0 */
[C---:B------:R-:W-:Y:S08]  /*2b30*/  HMMA.16816.F32.BF16 R132, R8.reuse, R46, R116 ;  /* 0x0000002e0884723c */ /* 0x040ff00000041874 */
[----:B------:R-:W-:Y:S08]  /*2b40*/  HMMA.16816.F32.BF16 R116, R8, R30, R100 ;  /* 0x0000001e0874723c */ /* 0x000ff00000041864 */
[C---:B----4-:R-:W-:Y:S08]  /*2b50*/  HMMA.16816.F32.BF16 R100, R12.reuse, R48, R96 ;  /* 0x000000300c64723c */ /* 0x050ff00000041860 */
[C---:B------:R-:W-:Y:S08]  /*2b60*/  HMMA.16816.F32.BF16 R88, R12.reuse, R44, R84 ;  /* 0x0000002c0c58723c */ /* 0x040ff00000041854 */
[C---:B------:R-:W-:Y:S08]  /*2b70*/  HMMA.16816.F32.BF16 R96, R12.reuse, R50, R92 ;  /* 0x000000320c60723c */ /* 0x040ff0000004185c */
[----:B------:R-:W-:Y:S08]  /*2b80*/  HMMA.16816.F32.BF16 R84, R12, R46, R80 ;  /* 0x0000002e0c54723c */ /* 0x000ff00000041850 */
[C---:B------:R-:W-:Y:S08]  /*2b90*/  HMMA.16816.F32.BF16 R204, R8.reuse, R50, R120 ;  /* 0x0000003208cc723c */ /* 0x040ff00000041878 */
[-C--:B-----5:R-:W-:Y:S08]  /*2ba0*/  HMMA.16816.F32.BF16 R188, R8, R42.reuse, R112 ;  /* 0x0000002a08bc723c */ /* 0x0a0ff00000041870 */
        /* <DEDUP_REMOVED lines=11> */
[C---:B------:R-:W-:Y:S08]  /*2c60*/  HMMA.16816.F32.BF16 R60, R12.reuse, R38, R60 ;  /* 0x000000260c3c723c */ /* 0x040ff0000004183c */
[C---:B------:R-:W-:Y:S08]  /*2c70*/  HMMA.16816.F32.BF16 R56, R12.reuse, R32, R56 ;  /* 0x000000200c38723c */ /* 0x040ff00000041838 */
[C---:B------:R-:W-:Y:S08]  /*2c80*/  HMMA.16816.F32.BF16 R64, R12.reuse, R34, R52 ;  /* 0x000000220c40723c */ /* 0x040ff00000041834 */
[C---:B------:R-:W-:Y:S08]  /*2c90*/  HMMA.16816.F32.BF16 R72, R12.reuse, R28, R24 ;  /* 0x0000001c0c48723c */ /* 0x040ff00000041818 */
[----:B------:R-:W-:Y:S01]  /*2ca0*/  HMMA.16816.F32.BF16 R68, R12, R30, R16 ;  /* 0x0000001e0c44723c */ /* 0x000fe20000041810 */
[----:B------:R-:W-:Y:S06]  /*2cb0*/  BAR.SYNC.DEFER_BLOCKING 0x0 ;  /* 0x0000000000007b1d */ /* 0x000fec0000010000 */
[----:B------:R-:W-:Y:S05]  /*2cc0*/  @!P0 BRA `(.L_x_499) ;  /* 0x000003a000008947 */ /* 0x000fea0003800000 */
[----:B------:R-:W-:Y:S01]  /*2cd0*/  PLOP3.LUT P1, PT, PT, PT, UP3, 0x80, 0x0 ;  /* 0x000000000000781c */ /* 0x000fe20003f2f038 */
[----:B------:R-:W-:Y:S01]  /*2ce0*/  IMAD.MOV.U32 R228, RZ, RZ, RZ ;  /* 0x000000ffffe47224 */ /* 0x000fe200078e00ff */
[----:B------:R-:W-:-:S02]  /*2cf0*/  IADD3 R3, R230, R202, R231 ;  /* 0x000000cae6037210 */ /* 0x000fc40007ffe0e7 */
[----:B------:R-:W-:Y:S02]  /*2d00*/  PLOP3.LUT P0, PT, PT, PT, UP3, 0x80, 0x0 ;  /* 0x000000000000781c */ /* 0x000fe40003f0f038 */
[----:B------:R-:W-:-:S05]  /*2d10*/  IADD3 R5, R3, -0x60, RZ ;  /* 0xffffffa003057810 */ /* 0x000fca0007ffe0ff */
[----:B------:R-:W-:Y:S02]  /*2d20*/  IMAD.MOV.U32 R3, RZ, RZ, R5 ;  /* 0x000000ffff037224 */ /* 0x000fe400078e0005 */
[----:B------:R-:W-:-:S05]  /*2d30*/  @P1 IMAD.HI.U32 R6, R5, c[0x0][0x2bc], RZ ;  /* 0x0000af0005061a27 */ /* 0x000fca00078e00ff */
[----:B------:R-:W-:-:S04]  /*2d40*/  @P0 SHF.R.U32.HI R3, RZ, c[0x0][0x2c0], R6 ;  /* 0x0000b000ff030a19 */ /* 0x000fc80000011606 */
[----:B------:R-:W-:-:S04]  /*2d50*/  @!P3 IADD3 R7, P0, R3, UR14, RZ ;  /* 0x0000000e0307bc10 */ /* 0x000fc8000ff1e0ff */
[----:B------:R-:W-:Y:S02]  /*2d60*/  @!P3 LEA.HI.X.SX32 R8, R3, UR7, 0x1, P0 ;  /* 0x000000070308bc11 */ /* 0x000fe400080f0eff */
[----:B------:R-:W-:-:S04]  /*2d70*/  @!P3 LEA R6, P0, R7, c[0x0][0x2a0], 0x2 ;  /* 0x0000a8000706ba11 */ /* 0x000fc800078010ff */
[----:B------:R-:W-:-:S05]  /*2d80*/  @!P3 LEA.HI.X R7, R7, c[0x0][0x2a4], R8, 0x2, P0 ;  /* 0x0000a9000707ba11 */ /* 0x000fca00000f1408 */
[----:B------:R1:W2:Y:S01]  /*2d90*/  @!P3 LDG.E R228, [R6.64] ;  /* 0x0000001006e4b981 */ /* 0x0002a2000c1e1900 */
[----:B------:R-:W-:-:S04]  /*2da0*/  IMAD.MOV R3, RZ, RZ, -R3 ;  /* 0x000000ffff037224 */ /* 0x000fc800078e0a03 */
[----:B------:R-:W-:-:S05]  /*2db0*/  IMAD R233, R3, c[0x0][0x2b8], R5 ;  /* 0x0000ae0003e97a24 */ /* 0x000fca00078e0205 */
[----:B------:R-:W-:-:S05]  /*2dc0*/  SHF.R.S32.HI R3, RZ, 0x1f, R233 ;  /* 0x0000001fff037819 */ /* 0x000fca00000114e9 */
[----:B------:R-:W-:-:S04]  /*2dd0*/  IMAD R3, R3, c[0x0][0x1e0], RZ ;  /* 0x0000780003037a24 */ /* 0x000fc800078e02ff */
[C---:B------:R-:W-:Y:S02]  /*2de0*/  IMAD R3, R233.reuse, c[0x0][0x1e4], R3 ;  /* 0x00007900e9037a24 */ /* 0x040fe400078e0203 */
[----:B-1----:R-:W-:-:S04]  /*2df0*/  IMAD.WIDE.U32 R6, R233, c[0x0][0x1e0], RZ ;  /* 0x00007800e9067a25 */ /* 0x002fc800078e00ff */
[----:B------:R-:W-:Y:S01]  /*2e00*/  IMAD.IADD R7, R7, 0x1, R3 ;  /* 0x0000000107077824 */ /* 0x000fe200078e0203 */
[----:B--2---:R-:W-:-:S03]  /*2e10*/  SHF.R.S32.HI R3, RZ, 0x1f, R228 ;  /* 0x0000001fff037819 */ /* 0x004fc600000114e4 */
[----:B------:R-:W-:-:S04]  /*2e20*/  IMAD.WIDE.U32 R6, R228, c[0x0][0x1f0], R6 ;  /* 0x00007c00e4067a25 */ /* 0x000fc800078e0006 */
[----:B------:R-:W-:-:S04]  /*2e30*/  IMAD R3, R3, c[0x0][0x1f0], RZ ;  /* 0x00007c0003037a24 */ /* 0x000fc800078e02ff */
[----:B------:R-:W-:Y:S01]  /*2e40*/  IMAD R5, R228, c[0x0][0x1f4], R3 ;  /* 0x00007d00e4057a24 */ /* 0x000fe200078e0203 */
[----:B------:R-:W-:-:S04]  /*2e50*/  IADD3 R3, P0, R6, UR10, RZ ;  /* 0x0000000a06037c10 */ /* 0x000fc8000ff1e0ff */
[----:B------:R-:W-:Y:S02]  /*2e60*/  IADD3.X R6, R7, UR6, R5, P0, !PT ;  /* 0x0000000607067c10 */ /* 0x000fe400087fe405 */
[----:B------:R-:W-:-:S04]  /*2e70*/  LEA R5, P0, R3, c[0x0][0x1c8], 0x1 ;  /* 0x0000720003057a11 */ /* 0x000fc800078008ff */
[----:B------:R-:W-:Y:S01]  /*2e80*/  LEA.HI.X R3, R3, c[0x0][0x1cc], R6, 0x1, P0 ;  /* 0x0000730003037a11 */ /* 0x000fe200000f0c06 */
[----:B------:R-:W-:Y:S04]  /*2e90*/  SHFL.IDX PT, R8, R5, 0x1, 0x181f ;  /* 0x00381f0005087f89 */ /* 0x000fe800000e0000 */
[----:B------:R-:W1:Y:S04]  /*2ea0*/  SHFL.IDX PT, R6, R5, RZ, 0x181f ;  /* 0x00181fff05067589 */ /* 0x000e6800000e0000 */
[----:B------:R-:W2:Y:S04]  /*2eb0*/  SHFL.IDX PT, R7, R3, RZ, 0x181f ;  /* 0x00181fff03077589 */ /* 0x000ea800000e0000 */
[----:B------:R-:W3:Y:S04]  /*2ec0*/  SHFL.IDX PT, R9, R5, 0x2, 0x181f ;  /* 0x00581f0005097f89 */ /* 0x000ee800000e0000 */
[----:B------:R-:W4:Y:S04]  /*2ed0*/  SHFL.IDX PT, R10, R5, 0x3, 0x181f ;  /* 0x00781f00050a7f89 */ /* 0x000f2800000e0000 */
[----:B------:R-:W5:Y:S04]  /*2ee0*/  SHFL.IDX PT, R11, R3, 0x1, 0x181f ;  /* 0x00381f00030b7f89 */ /* 0x000f6800000e0000 */
[----:B------:R-:W5:Y:S04]  /*2ef0*/  SHFL.IDX PT, R13, R5, 0x4, 0x181f ;  /* 0x00981f00050d7f89 */ /* 0x000f6800000e0000 */
[----:B------:R-:W-:Y:S01]  /*2f00*/  SHFL.IDX PT, R5, R5, 0x5, 0x181f ;  /* 0x00b81f0005057f89 */ /* 0x000fe200000e0000 */
[----:B-1----:R-:W-:-:S03]  /*2f10*/  IADD3 R6, P0, R6, R226, RZ ;  /* 0x000000e206067210 */ /* 0x002fc60007f1e0ff */
[----:B------:R-:W1:Y:S02]  /*2f20*/  SHFL.IDX PT, R18, R3, 0x2, 0x181f ;  /* 0x00581f0003127f89 */ /* 0x000e6400000e0000 */
[----:B--2---:R-:W-:Y:S01]  /*2f30*/  IMAD.X R7, R7, 0x1, R225, P0 ;  /* 0x0000000107077824 */ /* 0x004fe200000e06e1 */
[-C--:B------:R-:W-:Y:S01]  /*2f40*/  IADD3 R14, P0, R8, R226.reuse, RZ ;  /* 0x000000e2080e7210 */ /* 0x080fe20007f1e0ff */
[----:B------:R-:W2:Y:S01]  /*2f50*/  SHFL.IDX PT, R17, R3, 0x3, 0x181f ;  /* 0x00781f0003117f89 */ /* 0x000ea200000e0000 */
[----:B---3--:R-:W-:-:S03]  /*2f60*/  IADD3 R12, P5, R9, R226, RZ ;  /* 0x000000e2090c7210 */ /* 0x008fc60007fbe0ff */
[----:B------:R-:W3:Y:S01]  /*2f70*/  SHFL.IDX PT, R16, R3, 0x4, 0x181f ;  /* 0x00981f0003107f89 */ /* 0x000ee200000e0000 */
[----:B----4-:R-:W-:-:S03]  /*2f80*/  IADD3 R10, P2, R10, R226, RZ ;  /* 0x000000e20a0a7210 */ /* 0x010fc60007f5e0ff */
[----:B------:R-:W4:Y:S01]  /*2f90*/  SHFL.IDX PT, R3, R3, 0x5, 0x181f ;  /* 0x00b81f0003037f89 */ /* 0x000f2200000e0000 */
[----:B-----5:R-:W-:-:S03]  /*2fa0*/  IMAD.X R15, R11, 0x1, R225, P0 ;  /* 0x000000010b0f7824 */ /* 0x020fc600000e06e1 */
[----:B------:R5:W-:Y:S01]  /*2fb0*/  LDGSTS.E.BYPASS.LTC128B.128 [R227+0x3100], [R6.64], !P4 ;  /* 0x0310000006e37fae */ /* 0x000be2000e101d50 */
[----:B------:R-:W-:-:S03]  /*2fc0*/  IADD3 R8, P1, R13, R226, RZ ;  /* 0x000000e20d087210 */ /* 0x000fc60007f3e0ff */
[----:B------:R4:W-:Y:S01]  /*2fd0*/  LDGSTS.E.BYPASS.LTC128B.128 [R227+0x3900], [R14.64], !P4 ;  /* 0x039000000ee37fae */ /* 0x0009e2000e101d50 */
[--C-:B-1----:R-:W-:Y:S02]  /*2fe0*/  IMAD.X R13, R18, 0x1, R225.reuse, P5 ;  /* 0x00000001120d7824 */ /* 0x102fe400028e06e1 */
[----:B--2---:R-:W-:-:S03]  /*2ff0*/  IMAD.X R11, R17, 0x1, R225, P2 ;  /* 0x00000001110b7824 */ /* 0x004fc600010e06e1 */
[----:B------:R1:W-:Y:S01]  /*3000*/  LDGSTS.E.BYPASS.LTC128B.128 [R227+0x4100], [R12.64], !P4 ;  /* 0x041000000ce37fae */ /* 0x0003e2000e101d50 */
[----:B---3--:R-:W-:-:S03]  /*3010*/  IMAD.X R9, R16, 0x1, R225, P1 ;  /* 0x0000000110097824 */ /* 0x008fc600008e06e1 */
[----:B------:R1:W-:Y:S04]  /*3020*/  LDGSTS.E.BYPASS.LTC128B.128 [R227+0x4900], [R10.64], !P4 ;  /* 0x049000000ae37fae */ /* 0x0003e8000e101d50 */
[----:B------:R1:W-:Y:S01]  /*3030*/  LDGSTS.E.BYPASS.LTC128B.128 [R227+0x5100], [R8.64], !P4 ;  /* 0x0510000008e37fae */ /* 0x0003e2000e101d50 */
[----:B-----5:R-:W-:-:S05]  /*3040*/  IADD3 R6, P0, R5, R226, RZ ;  /* 0x000000e205067210 */ /* 0x020fca0007f1e0ff */
[----:B----4-:R-:W-:-:S05]  /*3050*/  IMAD.X R7, R3, 0x1, R225, P0 ;  /* 0x0000000103077824 */ /* 0x010fca00000e06e1 */
[----:B------:R1:W-:Y:S03]  /*3060*/  LDGSTS.E.BYPASS.LTC128B.128 [R227+0x5900], [R6.64], !P4 ;  /* 0x0590000006e37fae */ /* 0x0003e6000e101d50 */
.L_x_499:
[----:B------:R-:W-:Y:S01]  /*3070*/  FMUL.FTZ R3, R97, c[0x0][0x320] ;  /* 0x0000c80061037a20 */ /* 0x000fe20000410000 */
[----:B-1----:R-:W-:Y:S01]  /*3080*/  SHF.R.S32.HI R7, RZ, 0x1f, R209 ;  /* 0x0000001fff077819 */ /* 0x002fe200000114d1 */
[----:B------:R-:W-:Y:S01]  /*3090*/  FMUL.FTZ R5, R65, c[0x0][0x320] ;  /* 0x0000c80041057a20 */ /* 0x000fe20000410000 */
[-C--:B------:R-:W-:Y:S01]  /*30a0*/  LEA.HI R6, R211, R212.reuse, RZ, 0x2 ;  /* 0x000000d4d3067211 */ /* 0x080fe200078f10ff */
[----:B------:R1:W2:Y:S01]  /*30b0*/  MUFU.TANH R37, R3 ;  /* 0x0000000300257308 */ /* 0x0002a20000002400 */
[----:B------:R-:W-:Y:S01]  /*30c0*/  FMUL.FTZ R8, R72, c[0x0][0x320] ;  /* 0x0000c80048087a20 */ /* 0x000fe20000410000 */
[----:B------:R-:W-:Y:S01]  /*30d0*/  PLOP3.LUT P1, PT, PT, PT, UP2, 0x80, 0x0 ;  /* 0x000000000000781c */ /* 0x000fe20003f2f028 */
[----:B------:R-:W-:Y:S01]  /*30e0*/  FMUL.FTZ R10, R73, c[0x0][0x320] ;  /* 0x0000c800490a7a20 */ /* 0x000fe20000410000 */
[----:B------:R-:W-:Y:S01]  /*30f0*/  LOP3.LUT R6, R6, 0xfffffffc, RZ, 0xc0, !PT ;  /* 0xfffffffc06067812 */ /* 0x000fe200078ec0ff */
[----:B------:R-:W-:Y:S01]  /*3100*/  ULDC UR13, c[0x0][0x324] ;  /* 0x0000c900000d7ab9 */ /* 0x000fe20000000800 */
[----:B------:R-:W-:Y:S01]  /*3110*/  PLOP3.LUT P0, PT, PT, PT, UP2, 0x80, 0x0 ;  /* 0x000000000000781c */ /* 0x000fe20003f0f028 */
[----:B------:R-:W-:Y:S01]  /*3120*/  ULOP3.LUT UR13, URZ, UR13, URZ, 0x33, !UPT ;  /* 0x0000000d3f0d7292 */ /* 0x000fe2000f8e333f */
[----:B------:R3:W4:Y:S01]  /*3130*/  MUFU.TANH R16, R5 ;  /* 0x0000000500107308 */ /* 0x0007220000002400 */
[----:B------:R-:W-:Y:S01]  /*3140*/  IADD3 R6, -R6, R212, RZ ;  /* 0x000000d406067210 */ /* 0x000fe20007ffe1ff */
[----:B------:R-:W0:Y:S01]  /*3150*/  LDGDEPBAR ;  /* 0x00000000000079af */ /* 0x000e220000000000 */
[----:B-1----:R-:W-:-:S05]  /*3160*/  FMUL.FTZ R3, R88, c[0x0][0x320] ;  /* 0x0000c80058037a20 */ /* 0x002fca0000410000 */
[----:B------:R-:W1:Y:S01]  /*3170*/  MUFU.TANH R15, R8 ;  /* 0x00000008000f7308 */ /* 0x000e620000002400 */
[----:B---3--:R-:W-:-:S07]  /*3180*/  LEA.HI R5, R7, R209, RZ, 0x2 ;  /* 0x000000d107057211 */ /* 0x008fce00078f10ff */
[----:B------:R3:W1:Y:S01]  /*3190*/  MUFU.TANH R33, R3 ;  /* 0x0000000300217308 */ /* 0x0006620000002400 */
[----:B------:R-:W-:-:S05]  /*31a0*/  LOP3.LUT R5, R5, 0xffffffc, RZ, 0xc0, !PT ;  /* 0x0ffffffc05057812 */ /* 0x000fca00078ec0ff */
[----:B------:R-:W-:Y:S01]  /*31b0*/  IMAD.IADD R9, R209, 0x1, -R5 ;  /* 0x00000001d1097824 */ /* 0x000fe200078e0a05 */
[----:B------:R-:W-:Y:S01]  /*31c0*/  LEA.HI R5, R6, R6, RZ, 0x1 ;  /* 0x0000000606057211 */ /* 0x000fe200078f08ff */
[----:B------:R5:W1:Y:S01]  /*31d0*/  MUFU.TANH R14, R10 ;  /* 0x0000000a000e7308 */ /* 0x000a620000002400 */
[----:B---3--:R-:W-:-:S07]  /*31e0*/  FMUL.FTZ R3, R89, c[0x0][0x320] ;  /* 0x0000c80059037a20 */ /* 0x008fce0000410000 */
[----:B------:R3:W1:Y:S01]  /*31f0*/  MUFU.TANH R32, R3 ;  /* 0x0000000300207308 */ /* 0x0006620000002400 */
[----:B-----5:R-:W-:-:S07]  /*3200*/  FMUL.FTZ R10, R68, c[0x0][0x320] ;  /* 0x0000c800440a7a20 */ /* 0x020fce0000410000 */
[----:B------:R-:W1:Y:S01]  /*3210*/  MUFU.TANH R13, R10 ;  /* 0x0000000a000d7308 */ /* 0x000e620000002400 */
[----:B---3--:R-:W-:-:S07]  /*3220*/  FMUL.FTZ R3, R84, c[0x0][0x320] ;  /* 0x0000c80054037a20 */ /* 0x008fce0000410000 */
[----:B------:R3:W1:Y:S02]  /*3230*/  MUFU.TANH R30, R3 ;  /* 0x00000003001e7308 */ /* 0x0006640000002400 */
[----:B---3--:R-:W-:-:S06]  /*3240*/  FMUL.FTZ R3, R85, c[0x0][0x320] ;  /* 0x0000c80055037a20 */ /* 0x008fcc0000410000 */
        /* <DEDUP_REMOVED lines=21> */
[----:B---3--:R-:W-:-:S04]  /*33a0*/  LOP3.LUT R3, R210, 0xffffffe0, RZ, 0xc0, !PT ;  /* 0xffffffe0d2037812 */ /* 0x008fc800078ec0ff */
[----:B------:R-:W-:-:S04]  /*33b0*/  IADD3 R3, -R3, R212, RZ ;  /* 0x000000d403037210 */ /* 0x000fc80007ffe1ff */
[----:B------:R-:W-:-:S04]  /*33c0*/  SHF.R.S32.HI R7, RZ, 0x1f, R3 ;  /* 0x0000001fff077819 */ /* 0x000fc80000011403 */
[----:B------:R-:W-:-:S04]  /*33d0*/  LEA.HI R7, R7, R3, RZ, 0x2 ;  /* 0x0000000307077211 */ /* 0x000fc800078f10ff */
[----:B------:R-:W-:-:S04]  /*33e0*/  LEA.HI.SX32 R8, R7, UR19, 0x1e ;  /* 0x0000001307087c11 */ /* 0x000fc8000f8ff2ff */
[----:B------:R-:W-:Y:S01]  /*33f0*/  LEA R11, R9, R8, 0x4 ;  /* 0x00000008090b7211 */ /* 0x000fe200078e20ff */
[C---:B------:R-:W-:Y:S01]  /*3400*/  IMAD.SHL.U32 R8, R5.reuse, 0x20, RZ ;  /* 0x0000002005087824 */ /* 0x040fe200078e00ff */
[----:B------:R-:W-:-:S04]  /*3410*/  LOP3.LUT R9, R5, 0x1ffffffe, RZ, 0xc0, !PT ;  /* 0x1ffffffe05097812 */ /* 0x000fc800078ec0ff */
[----:B------:R-:W-:Y:S01]  /*3420*/  LOP3.LUT R5, R8, 0xffffffc0, RZ, 0xc0, !PT ;  /* 0xffffffc008057812 */ /* 0x000fe200078ec0ff */
[----:B------:R-:W-:Y:S01]  /*3430*/  FMUL.FTZ R8, R101, c[0x0][0x320] ;  /* 0x0000c80065087a20 */ /* 0x000fe20000410000 */
[----:B------:R-:W-:-:S03]  /*3440*/  IADD3 R6, R6, -R9, RZ ;  /* 0x8000000906067210 */ /* 0x000fc60007ffe0ff */
[----:B------:R-:W-:Y:S01]  /*3450*/  IMAD.IADD R5, R5, 0x1, R11 ;  /* 0x0000000105057824 */ /* 0x000fe200078e020b */
[----:B------:R-:W3:Y:S04]  /*3460*/  MUFU.TANH R10, R8 ;  /* 0x00000008000a7308 */ /* 0x000ee80000002400 */
[----:B------:R-:W-:Y:S01]  /*3470*/  LEA R21, R6, R5, 0x3 ;  /* 0x0000000506157211 */ /* 0x000fe200078e18ff */
[----:B------:R-:W-:-:S04]  /*3480*/  FMUL.FTZ R5, R69, c[0x0][0x320] ;  /* 0x0000c80045057a20 */ /* 0x000fc80000410000 */
[----:B------:R-:W-:Y:S01]  /*3490*/  @P1 IMAD.HI.U32 R6, R21, c[0x0][0x2c8], RZ ;  /* 0x0000b20015061a27 */ /* 0x000fe200078e00ff */
[----:B------:R5:W1:Y:S01]  /*34a0*/  MUFU.TANH R12, R5 ;  /* 0x00000005000c7308 */ /* 0x000a620000002400 */
[----:B------:R1:W-:Y:S02]  /*34b0*/  STL [R1+0x2c], R21 ;  /* 0x00002c1501007387 */ /* 0x0003e40000100800 */
[----:B-----5:R-:W-:-:S05]  /*34c0*/  FMUL.FTZ R5, R100, c[0x0][0x320] ;  /* 0x0000c80064057a20 */ /* 0x020fca0000410000 */
[----:B------:R5:W2:Y:S01]  /*34d0*/  MUFU.TANH R11, R5 ;  /* 0x00000005000b7308 */ /* 0x000aa20000002400 */
[----:B-1----:R-:W-:Y:S02]  /*34e0*/  @P0 SHF.R.U32.HI R21, RZ, c[0x0][0x2cc], R6 ;  /* 0x0000b300ff150a19 */ /* 0x002fe40000011606 */
[----:B------:R-:W-:-:S03]  /*34f0*/  PLOP3.LUT P0, PT, PT, PT, UP1, 0x40, 0x0 ;  /* 0x000000000000781c */ /* 0x000fc60003f0e818 */
[----:B------:R-:W1:Y:S01]  /*3500*/  SHFL.IDX PT, R6, R21, RZ, 0x1c1f ;  /* 0x001c1fff15067589 */ /* 0x000e6200000e0000 */
[----:B-----5:R-:W-:Y:S01]  /*3510*/  LOP3.LUT R5, R7, 0x7ffffffc, RZ, 0xc0, !PT ;  /* 0x7ffffffc07057812 */ /* 0x020fe200078ec0ff */
[----:B------:R-:W-:-:S03]  /*3520*/  FMUL.FTZ R7, R93, c[0x0][0x320] ;  /* 0x0000c8005d077a20 */ /* 0x000fc60000410000 */
[----:B------:R-:W-:Y:S01]  /*3530*/  IADD3 R5, R3, -R5, RZ ;  /* 0x8000000503057210 */ /* 0x000fe20007ffe0ff */
[----:B------:R-:W-:Y:S01]  /*3540*/  FMUL.FTZ R3, R96, c[0x0][0x320] ;  /* 0x0000c80060037a20 */ /* 0x000fe20000410000 */
[----:B------:R-:W1:Y:S03]  /*3550*/  MUFU.TANH R8, R7 ;  /* 0x0000000700087308 */ /* 0x000e660000002400 */
[----:B------:R-:W-:Y:S01]  /*3560*/  IMAD.SHL.U32 R36, R5, 0x2, RZ ;  /* 0x0000000205247824 */ /* 0x000fe200078e00ff */
[----:B------:R-:W-:-:S04]  /*3570*/  MOV R5, c[0x0][0x2ac] ;  /* 0x0000ab0000057a02 */ /* 0x000fc80000000f00 */
[----:B------:R5:W1:Y:S01]  /*3580*/  MUFU.TANH R9, R3 ;  /* 0x0000000300097308 */ /* 0x000a620000002400 */
[----:B------:R-:W-:Y:S01]  /*3590*/  IMAD R5, R5, c[0x0][0x1d0], R20 ;  /* 0x0000740005057a24 */ /* 0x000fe200078e0214 */
[----:B------:R1:W-:Y:S04]  /*35a0*/  STL [R1+0x24], R36 ;  /* 0x0000242401007387 */ /* 0x0003e80000100800 */
[C---:B------:R-:W-:Y:S02]  /*35b0*/  IADD3 R34, -R36.reuse, R5, RZ ;  /* 0x0000000524227210 */ /* 0x040fe40007ffe1ff */
[----:B-----5:R-:W-:-:S04]  /*35c0*/  IADD3 R3, -R36, 0x1, R203 ;  /* 0x0000000124037810 */ /* 0x020fc80007ffe1cb */
[----:B------:R-:W-:-:S04]  /*35d0*/  IADD3 R3, R3, -c[0x0][0x168], RZ ;  /* 0x80005a0003037a10 */ /* 0x000fc80007ffe0ff */
[C---:B------:R-:W-:Y:S02]  /*35e0*/  IADD3 R31, R3.reuse, c[0x0][0x328], RZ ;  /* 0x0000ca00031f7a10 */ /* 0x040fe40007ffe0ff */
[----:B------:R-:W-:Y:S02]  /*35f0*/  IADD3 R35, R3, UR13, RZ ;  /* 0x0000000d03237c10 */ /* 0x000fe4000fffe0ff */
[----:B-1----:R-:W-:Y:S01]  /*3600*/  IADD3 R36, R20, -R36, RZ ;  /* 0x8000002414247210 */ /* 0x002fe20007ffe0ff */
[----:B------:R-:W-:Y:S01]  /*3610*/  IMAD.IADD R5, R31, 0x1, R6 ;  /* 0x000000011f057824 */ /* 0x000fe200078e0206 */
[----:B------:R-:W-:-:S04]  /*3620*/  IADD3 R3, R35, R6, RZ ;  /* 0x0000000623037210 */ /* 0x000fc80007ffe0ff */
[----:B------:R-:W-:Y:S01]  /*3630*/  IMNMX R5, R5, R34, PT ;  /* 0x0000002205057217 */ /* 0x000fe20003800200 */
[----:B------:R-:W-:Y:S05]  /*3640*/  @P0 BRA `(.L_x_500) ;  /* 0x0000015000000947 */ /* 0x000fea0003800000 */
[----:B--234-:R-:W-:Y:S01]  /*3650*/  IMAD.U32 R7, RZ, RZ, UR8 ;  /* 0x00000008ff077e24 */ /* 0x01cfe2000f8e00ff */
[----:B------:R-:W-:Y:S04]  /*3660*/  BSSY B0, `(.L_x_501) ;  /* 0x000000f000007945 */ /* 0x000fe80003800000 */
[----:B------:R-:W-:-:S04]  /*3670*/  IADD3 R6, R7, -c[0x0][0x168], R6 ;  /* 0x80005a0007067a10 */ /* 0x000fc80007ffe006 */
        /* <DEDUP_REMOVED lines=9> */
.L_x_502:
[----:B------:R-:W-:-:S04]  /*3710*/  MOV R7, c[0x0][0x32c] ;  /* 0x0000cb0000077a02 */ /* 0x000fc80000000f00 */
[----:B------:R-:W-:-:S13]  /*3720*/  ISETP.NE.AND P0, PT, R7, 0x1, PT ;  /* 0x000000010700780c */ /* 0x000fda0003f05270 */
[----:B------:R-:W-:-:S05]  /*3730*/  @P0 IMAD.HI.U32 R7, R6, c[0x0][0x330], RZ ;  /* 0x0000cc0006070a27 */ /* 0x000fca00078e00ff */
[----:B------:R-:W-:Y:S02]  /*3740*/  @P0 SHF.R.U32.HI R6, RZ, c[0x0][0x334], R7 ;  /* 0x0000cd00ff060a19 */ /* 0x000fe40000011607 */
.L_x_503:
[----:B------:R-:W-:Y:S05]  /*3750*/  BSYNC B0 ;  /* 0x0000000000007941 */ /* 0x000fea0003800000 */
.L_x_501:
[----:B------:R-:W-:-:S05]  /*3760*/  IMAD R6, R6, c[0x0][0x32c], R36 ;  /* 0x0000cb0006067a24 */ /* 0x000fca00078e0224 */
[----:B------:R-:W-:Y:S02]  /*3770*/  IADD3 R7, R6, c[0x0][0x32c], RZ ;  /* 0x0000cb0006077a10 */ /* 0x000fe40007ffe0ff */
[----:B------:R-:W-:Y:S02]  /*3780*/  IMNMX R3, R3, R6, !PT ;  /* 0x0000000603037217 */ /* 0x000fe40007800200 */
[----:B------:R-:W-:Y:S02]  /*3790*/  IMNMX R5, R5, R7, PT ;  /* 0x0000000705057217 */ /* 0x000fe40003800200 */
.L_x_500:
[C---:B--234-:R-:W-:Y:S01]  /*37a0*/  ISETP.GE.AND P0, PT, R20.reuse, 0x2, PT ;  /* 0x000000021400780c */ /* 0x05cfe20003f06270 */
[----:B------:R-:W1:Y:S01]  /*37b0*/  SHFL.IDX PT, R6, R21, 0x1, 0x1c1f ;  /* 0x003c1f0015067f89 */ /* 0x000e6200000e0000 */
[----:B------:R-:W-:Y:S02]  /*37c0*/  ISETP.GE.AND P2, PT, R20, 0xa, PT ;  /* 0x0000000a1400780c */ /* 0x000fe40003f46270 */
[----:B------:R-:W-:Y:S02]  /*37d0*/  P2R R55, PR, RZ, 0x1 ;  /* 0x00000001ff377803 */ /* 0x000fe40000000000 */
[----:B------:R-:W-:-:S02]  /*37e0*/  ISETP.GT.AND P0, PT, R3, 0x1, !P0 ;  /* 0x000000010300780c */ /* 0x000fc40004704270 */
[----:B------:R-:W-:Y:S02]  /*37f0*/  ISETP.GE.AND P1, PT, R20, 0x9, PT ;  /* 0x000000091400780c */ /* 0x000fe40003f26270 */
[----:B------:R-:W-:Y:S02]  /*3800*/  ISETP.LT.OR P0, PT, R5, 0x2, P0 ;  /* 0x000000020500780c */ /* 0x000fe40000701670 */
[----:B------:R-:W-:Y:S02]  /*3810*/  P2R R54, PR, RZ, 0x2 ;  /* 0x00000002ff367803 */ /* 0x000fe40000000000 */
[----:B------:R-:W-:Y:S02]  /*3820*/  FSEL R64, R10, -INF , !P0 ;  /* 0xff8000000a407808 */ /* 0x000fe40004000000 */
[----:B------:R-:W-:Y:S02]  /*3830*/  ISETP.GT.AND P0, PT, R3, 0x9, !P2 ;  /* 0x000000090300780c */ /* 0x000fe40005704270 */
[----:B------:R-:W-:-:S02]  /*3840*/  P2R R53, PR, RZ, 0x4 ;  /* 0x00000004ff357803 */ /* 0x000fc40000000000 */
[----:B------:R-:W-:Y:S02]  /*3850*/  ISETP.LT.OR P0, PT, R5, 0xa, P0 ;  /* 0x0000000a0500780c */ /* 0x000fe40000701670 */
[----:B------:R-:W-:Y:S02]  /*3860*/  ISETP.GT.AND P1, PT, R3, 0x8, !P1 ;  /* 0x000000080300780c */ /* 0x000fe40004f24270 */
[----:B------:R-:W-:Y:S02]  /*3870*/  ISETP.GE.AND P2, PT, R20, 0x11, PT ;  /* 0x000000111400780c */ /* 0x000fe40003f46270 */
[----:B------:R-:W-:Y:S02]  /*3880*/  FSEL R76, R37, -INF , !P0 ;  /* 0xff800000254c7808 */ /* 0x000fe40004000000 */
[----:B------:R-:W-:Y:S02]  /*3890*/  ISETP.LT.OR P1, PT, R5, 0x9, P1 ;  /* 0x000000090500780c */ /* 0x000fe40000f21670 */
[----:B------:R-:W-:-:S02]  /*38a0*/  ISETP.GT.AND P0, PT, R3, 0x10, !P2 ;  /* 0x000000100300780c */ /* 0x000fc40005704270 */
[----:B------:R-:W-:Y:S02]  /*38b0*/  FSEL R65, R9, -INF , !P1 ;  /* 0xff80000009417808 */ /* 0x000fe40004800000 */
[----:B------:R-:W-:Y:S02]  /*38c0*/  ISETP.LT.OR P0, PT, R5, 0x11, P0 ;  /* 0x000000110500780c */ /* 0x000fe40000701670 */
[----:B------:R-:W-:Y:S02]  /*38d0*/  ISETP.GE.AND P1, PT, R20, 0x12, PT ;  /* 0x000000121400780c */ /* 0x000fe40003f26270 */
[----:B------:R-:W-:Y:S02]  /*38e0*/  FSEL R84, R33, -INF , !P0 ;  /* 0xff80000021547808 */ /* 0x000fe40004000000 */
[----:B------:R-:W-:Y:S02]  /*38f0*/  ISETP.GT.AND P0, PT, R3, 0x11, !P1 ;  /* 0x000000110300780c */ /* 0x000fe40004f04270 */
[----:B------:R-:W-:-:S02]  /*3900*/  P2R R51, PR, RZ, 0x2 ;  /* 0x00000002ff337803 */ /* 0x000fc40000000000 */
[----:B------:R-:W-:Y:S02]  /*3910*/  ISETP.LT.OR P0, PT, R5, 0x12, P0 ;  /* 0x000000120500780c */ /* 0x000fe40000701670 */
[----:B------:R-:W-:Y:S02]  /*3920*/  ISETP.GE.AND P1, PT, R20, 0x19, PT ;  /* 0x000000191400780c */ /* 0x000fe40003f26270 */
[----:B------:R-:W-:Y:S02]  /*3930*/  FSEL R85, R32, -INF , !P0 ;  /* 0xff80000020557808 */ /* 0x000fe40004000000 */
[----:B------:R-:W-:Y:S02]  /*3940*/  ISETP.GT.AND P0, PT, R3, 0x18, !P1 ;  /* 0x000000180300780c */ /* 0x000fe40004f04270 */
[----:B------:R-:W-:Y:S02]  /*3950*/  P2R R50, PR, RZ, 0x2 ;  /* 0x00000002ff327803 */ /* 0x000fe40000000000 */
[----:B------:R-:W-:-:S02]  /*3960*/  ISETP.LT.OR P0, PT, R5, 0x19, P0 ;  /* 0x000000190500780c */ /* 0x000fc40000701670 */
[----:B------:R-:W-:Y:S02]  /*3970*/  ISETP.GE.AND P1, PT, R20, 0x1a, PT ;  /* 0x0000001a1400780c */ /* 0x000fe40003f26270 */
[----:B------:R-:W-:Y:S02]  /*3980*/  FSEL R93, R30, -INF , !P0 ;  /* 0xff8000001e5d7808 */ /* 0x000fe40004000000 */
[----:B------:R-:W-:Y:S02]  /*3990*/  ISETP.GT.AND P0, PT, R3, 0x19, !P1 ;  /* 0x000000190300780c */ /* 0x000fe40004f04270 */
[----:B------:R-:W-:Y:S02]  /*39a0*/  P2R R49, PR, RZ, 0x2 ;  /* 0x00000002ff317803 */ /* 0x000fe40000000000 */
[----:B------:R-:W-:Y:S02]  /*39b0*/  ISETP.LT.OR P0, PT, R5, 0x1a, P0 ;  /* 0x0000001a0500780c */ /* 0x000fe40000701670 */
[----:B------:R-:W-:-:S02]  /*39c0*/  ISETP.GE.AND P1, PT, R20, 0x21, PT ;  /* 0x000000211400780c */ /* 0x000fc40003f26270 */
[----:B------:R-:W-:Y:S02]  /*39d0*/  FSEL R96, R29, -INF , !P0 ;  /* 0xff8000001d607808 */ /* 0x000fe40004000000 */
[----:B------:R-:W-:Y:S02]  /*39e0*/  ISETP.GT.AND P0, PT, R3, 0x20, !P1 ;  /* 0x000000200300780c */ /* 0x000fe40004f04270 */
[----:B------:R-:W-:Y:S02]  /*39f0*/  P2R R48, PR, RZ, 0x2 ;  /* 0x00000002ff307803 */ /* 0x000fe40000000000 */
[----:B------:R-:W-:Y:S02]  /*3a00*/  ISETP.LT.OR P0, PT, R5, 0x21, P0 ;  /* 0x000000210500780c */ /* 0x000fe40000701670 */
[----:B------:R-:W-:Y:S02]  /*3a10*/  ISETP.GE.AND P1, PT, R20, 0x22, PT ;  /* 0x000000221400780c */ /* 0x000fe40003f26270 */
[----:B------:R-:W-:-:S02]  /*3a20*/  FSEL R105, R28, -INF , !P0 ;  /* 0xff8000001c697808 */ /* 0x000fc40004000000 */
[----:B------:R-:W-:Y:S02]  /*3a30*/  ISETP.GT.AND P0, PT, R3, 0x21, !P1 ;  /* 0x000000210300780c */ /* 0x000fe40004f04270 */
[----:B------:R-:W-:Y:S02]  /*3a40*/  P2R R47, PR, RZ, 0x2 ;  /* 0x00000002ff2f7803 */ /* 0x000fe40000000000 */
[----:B------:R-:W-:Y:S02]  /*3a50*/  ISETP.LT.OR P0, PT, R5, 0x22, P0 ;  /* 0x000000220500780c */ /* 0x000fe40000701670 */
[----:B------:R-:W-:Y:S02]  /*3a60*/  ISETP.GE.AND P1, PT, R20, 0x29, PT ;  /* 0x000000291400780c */ /* 0x000fe40003f26270 */
[----:B------:R-:W-:Y:S02]  /*3a70*/  FSEL R106, R27, -INF , !P0 ;  /* 0xff8000001b6a7808 */ /* 0x000fe40004000000 */
[----:B------:R-:W-:-:S02]  /*3a80*/  ISETP.GT.AND P0, PT, R3, 0x28, !P1 ;  /* 0x000000280300780c */ /* 0x000fc40004f04270 */
[----:B------:R-:W-:Y:S02]  /*3a90*/  P2R R46, PR, RZ, 0x2 ;  /* 0x00000002ff2e7803 */ /* 0x000fe40000000000 */
        /* <DEDUP_REMOVED lines=41> */
[C---:B------:R-:W-:Y:S02]  /*3d30*/  ISETP.GE.AND P1, PT, R20.reuse, 0x4a, PT ;  /* 0x0000004a1400780c */ /* 0x040fe40003f26270 */
[----:B------:R-:W-:Y:S02]  /*3d40*/  FSEL R157, R17, -INF , !P0 ;  /* 0xff800000119d7808 */ /* 0x000fe40004000000 */
[----:B------:R-:W-:Y:S02]  /*3d50*/  ISETP.GT.AND P0, PT, R3, 0x49, !P1 ;  /* 0x000000490300780c */ /* 0x000fe40004f04270 */
[C---:B------:R-:W-:Y:S02]  /*3d60*/  ISETP.GE.AND P6, PT, R20.reuse, 0x51, PT ;  /* 0x000000511400780c */ /* 0x040fe40003fc6270 */
        /* <DEDUP_REMOVED lines=15> */
[----:B------:R-:W-:-:S04]  /*3e60*/  ISETP.LT.OR P0, PT, R5, 0x59, P0 ;  /* 0x000000590500780c */ /* 0x000fc80000701670 */
[----:B------:R-:W-:Y:S02]  /*3e70*/  FSEL R202, R13, -INF , !P0 ;  /* 0xff8000000dca7808 */ /* 0x000fe40004000000 */
[----:B------:R-:W-:Y:S02]  /*3e80*/  ISETP.GT.AND P0, PT, R3, RZ, !P1 ;  /* 0x000000ff0300720c */ /* 0x000fe40004f04270 */
[----:B------:R-:W-:Y:S02]  /*3e90*/  ISETP.GE.AND P1, PT, R20, 0x5a, PT ;  /* 0x0000005a1400780c */ /* 0x000fe40003f26270 */
[----:B------:R-:W-:-:S04]  /*3ea0*/  ISETP.LT.OR P0, PT, R5, 0x1, P0 ;  /* 0x000000010500780c */ /* 0x000fc80000701670 */
[----:B------:R-:W-:Y:S02]  /*3eb0*/  FSEL R61, R11, -INF , !P0 ;  /* 0xff8000000b3d7808 */ /* 0x000fe40004000000 */
[----:B------:R-:W-:Y:S01]  /*3ec0*/  ISETP.GT.AND P0, PT, R3, 0x59, !P1 ;  /* 0x000000590300780c */ /* 0x000fe20004f04270 */
[----:B------:R-:W-:-:S03]  /*3ed0*/  FMUL.FTZ R3, R62, c[0x0][0x320] ;  /* 0x0000c8003e037a20 */ /* 0x000fc60000410000 */
[----:B------:R-:W-:Y:S01]  /*3ee0*/  ISETP.LT.OR P0, PT, R5, 0x5a, P0 ;  /* 0x0000005a0500780c */ /* 0x000fe20000701670 */
[----:B------:R2:W3:Y:S01]  /*3ef0*/  MUFU.TANH R33, R3 ;  /* 0x0000000300217308 */ /* 0x0004e20000002400 */
[----:B------:R-:W-:Y:S02]  /*3f00*/  FMUL.FTZ R5, R98, c[0x0][0x320] ;  /* 0x0000c80062057a20 */ /* 0x000fe40000410000 */
[----:B------:R-:W-:Y:S02]  /*3f10*/  FSEL R201, R12, -INF , !P0 ;  /* 0xff8000000cc97808 */ /* 0x000fe40004000000 */
[----:B------:R-:W-:-:S03]  /*3f20*/  PLOP3.LUT P0, PT, PT, PT, UP1, 0x40, 0x0 ;  /* 0x000000000000781c */ /* 0x000fc60003f0e818 */
[----:B------:R1:W4:Y:S01]  /*3f30*/  MUFU.TANH R12, R5 ;  /* 0x00000005000c7308 */ /* 0x0003220000002400 */
[----:B--2---:R-:W-:-:S07]  /*3f40*/  FMUL.FTZ R3, R63, c[0x0][0x320] ;  /* 0x0000c8003f037a20 */ /* 0x004fce0000410000 */
[----:B------:R2:W2:Y:S01]  /*3f50*/  MUFU.TANH R32, R3 ;  /* 0x0000000300207308 */ /* 0x0004a20000002400 */
[----:B-1----:R-:W-:-:S05]  /*3f60*/  IMAD.IADD R5, R31, 0x1, R6 ;  /* 0x000000011f057824 */ /* 0x002fca00078e0206 */
[----:B------:R-:W-:Y:S01]  /*3f70*/  IMNMX R5, R5, R34, PT ;  /* 0x0000002205057217 */ /* 0x000fe20003800200 */
[----:B--2---:R-:W-:-:S04]  /*3f80*/  FMUL.FTZ R3, R87, c[0x0][0x320] ;  /* 0x0000c80057037a20 */ /* 0x004fc80000410000 */
[----:B------:R1:W2:Y:S02]  /*3f90*/  MUFU.TANH R30, R3 ;  /* 0x00000003001e7308 */ /* 0x0002a40000002400 */
        /* <DEDUP_REMOVED lines=40> */
[----:B-1----:R-:W-:Y:S01]  /*4220*/  IMAD.IADD R3, R35, 0x1, R6 ;  /* 0x0000000123037824 */ /* 0x002fe200078e0206 */
        /* <DEDUP_REMOVED lines=13> */
.L_x_506:
[----:B------:R-:W-:-:S04]  /*4300*/  MOV R7, c[0x0][0x32c] ;  /* 0x0000cb0000077a02 */ /* 0x000fc80000000f00 */
[----:B------:R-:W-:-:S13]  /*4310*/  ISETP.NE.AND P0, PT, R7, 0x1, PT ;  /* 0x000000010700780c */ /* 0x000fda0003f05270 */
[----:B------:R-:W-:-:S05]  /*4320*/  @P0 IMAD.HI.U32 R7, R6, c[0x0][0x330], RZ ;  /* 0x0000cc0006070a27 */ /* 0x000fca00078e00ff */
[----:B------:R-:W-:Y:S02]  /*4330*/  @P0 SHF.R.U32.HI R6, RZ, c[0x0][0x334], R7 ;  /* 0x0000cd00ff060a19 */ /* 0x000fe40000011607 */
.L_x_507:
[----:B------:R-:W-:Y:S05]  /*4340*/  BSYNC B0 ;  /* 0x0000000000007941 */ /* 0x000fea0003800000 */
.L_x_505:
[----:B------:R-:W-:-:S05]  /*4350*/  IMAD R6, R6, c[0x0][0x32c], R36 ;  /* 0x0000cb0006067a24 */ /* 0x000fca00078e0224 */
[----:B------:R-:W-:Y:S02]  /*4360*/  IADD3 R7, R6, c[0x0][0x32c], RZ ;  /* 0x0000cb0006077a10 */ /* 0x000fe40007ffe0ff */
[----:B------:R-:W-:Y:S02]  /*4370*/  IMNMX R3, R3, R6, !PT ;  /* 0x0000000603037217 */ /* 0x000fe40007800200 */
[----:B------:R-:W-:Y:S02]  /*4380*/  IMNMX R5, R5, R7, PT ;  /* 0x0000000705057217 */ /* 0x000fe40003800200 */
.L_x_504:
[----:B--234-:R-:W-:Y:S01]  /*4390*/  ISETP.NE.AND P0, PT, R55, RZ, PT ;  /* 0x000000ff3700720c */ /* 0x01cfe20003f05270 */
[----:B------:R-:W1:Y:S03]  /*43a0*/  SHFL.IDX PT, R6, R21, 0x2, 0x1c1f ;  /* 0x005c1f0015067f89 */ /* 0x000e6600000e0000 */
[----:B------:R-:W-:-:S04]  /*43b0*/  ISETP.GT.AND P0, PT, R3, 0x1, !P0 ;  /* 0x000000010300780c */ /* 0x000fc80004704270 */
[----:B------:R-:W-:-:S04]  /*43c0*/  ISETP.LT.OR P0, PT, R5, 0x2, P0 ;  /* 0x000000020500780c */ /* 0x000fc80000701670 */
[----:B------:R-:W-:Y:S02]  /*43d0*/  FSEL R58, R26, -INF , !P0 ;  /* 0xff8000001a3a7808 */ /* 0x000fe40004000000 */
[----:B------:R-:W-:-:S04]  /*43e0*/  ISETP.NE.AND P0, PT, R54, RZ, PT ;  /* 0x000000ff3600720c */ /* 0x000fc80003f05270 */
        /* <DEDUP_REMOVED lines=80> */
[----:B------:R-:W-:-:S04]  /*48f0*/  ISETP.NE.AND P0, PT, R37, RZ, PT ;  /* 0x000000ff2500720c */ /* 0x000fc80003f05270 */
[----:B------:R-:W-:-:S04]  /*4900*/  ISETP.GT.AND P0, PT, R3, RZ, !P0 ;  /* 0x000000ff0300720c */ /* 0x000fc80004704270 */
        /* <DEDUP_REMOVED lines=70> */
.L_x_510:
[----:B------:R-:W-:-:S04]  /*4d70*/  MOV R7, c[0x0][0x32c] ;  /* 0x0000cb0000077a02 */ /* 0x000fc80000000f00 */
[----:B------:R-:W-:-:S13]  /*4d80*/  ISETP.NE.AND P0, PT, R7, 0x1, PT ;  /* 0x000000010700780c */ /* 0x000fda0003f05270 */
[----:B------:R-:W-:-:S05]  /*4d90*/  @P0 IMAD.HI.U32 R7, R6, c[0x0][0x330], RZ ;  /* 0x0000cc0006070a27 */ /* 0x000fca00078e00ff */
[----:B------:R-:W-:Y:S02]  /*4da0*/  @P0 SHF.R.U32.HI R6, RZ, c[0x0][0x334], R7 ;  /* 0x0000cd00ff060a19 */ /* 0x000fe40000011607 */
.L_x_511:
[----:B------:R-:W-:Y:S05]  /*4db0*/  BSYNC B0 ;  /* 0x0000000000007941 */ /* 0x000fea0003800000 */
.L_x_509:
[----:B------:R-:W-:-:S05]  /*4dc0*/  IMAD R6, R6, c[0x0][0x32c], R36 ;  /* 0x0000cb0006067a24 */ /* 0x000fca00078e0224 */
[----:B------:R-:W-:Y:S02]  /*4dd0*/  IADD3 R7, R6, c[0x0][0x32c], RZ ;  /* 0x0000cb0006077a10 */ /* 0x000fe40007ffe0ff */
[----:B------:R-:W-:Y:S02]  /*4de0*/  IMNMX R3, R3, R6, !PT ;  /* 0x0000000603037217 */ /* 0x000fe40007800200 */
[----:B------:R-:W-:Y:S02]  /*4df0*/  IMNMX R5, R5, R7, PT ;  /* 0x0000000705057217 */ /* 0x000fe40003800200 */
.L_x_508:
        /* <DEDUP_REMOVED lines=94> */
[----:B-1----:R-:W-:Y:S02]  /*53e0*/  IMAD.IADD R5, R31, 0x1, R6 ;  /* 0x000000011f057824 */ /* 0x002fe400078e0206 */
[----:B------:R-:W-:Y:S02]  /*53f0*/  FSEL R197, R11, -INF , !P0 ;  /* 0xff8000000bc57808 */ /* 0x000fe40004000000 */
[----:B------:R-:W-:Y:S02]  /*5400*/  PLOP3.LUT P0, PT, PT, PT, UP1, 0x40, 0x0 ;  /* 0x000000000000781c */ /* 0x000fe40003f0e818 */
[----:B------:R-:W-:Y:S01]  /*5410*/  IMNMX R5, R5, R34, PT ;  /* 0x0000002205057217 */ /* 0x000fe20003800200 */
[----:B--2---:R-:W-:-:S04]  /*5420*/  FMUL.FTZ R3, R114, c[0x0][0x320] ;  /* 0x0000c80072037a20 */ /* 0x004fc80000410000 */
[----:B------:R1:W2:Y:S02]  /*5430*/  MUFU.TANH R26, R3 ;  /* 0x00000003001a7308 */ /* 0x0002a40000002400 */
[----:B-1----:R-:W-:-:S06]  /*5440*/  FMUL.FTZ R3, R115, c[0x0][0x320] ;  /* 0x0000c80073037a20 */ /* 0x002fcc0000410000 */
[----:B------:R1:W4:Y:S02]  /*5450*/  MUFU.TANH R94, R3 ;  /* 0x00000003005e7308 */ /* 0x0003240000002400 */
        /* <DEDUP_REMOVED lines=56> */
.L_x_514:
[----:B------:R-:W-:-:S04]  /*57e0*/  MOV R7, c[0x0][0x32c] ;  /* 0x0000cb0000077a02 */ /* 0x000fc80000000f00 */
[----:B------:R-:W-:-:S13]  /*57f0*/  ISETP.NE.AND P0, PT, R7, 0x1, PT ;  /* 0x000000010700780c */ /* 0x000fda0003f05270 */
[----:B------:R-:W-:-:S05]  /*5800*/  @P0 IMAD.HI.U32 R7, R6, c[0x0][0x330], RZ ;  /* 0x0000cc0006070a27 */ /* 0x000fca00078e00ff */
[----:B------:R-:W-:Y:S02]  /*5810*/  @P0 SHF.R.U32.HI R6, RZ, c[0x0][0x334], R7 ;  /* 0x0000cd00ff060a19 */ /* 0x000fe40000011607 */
.L_x_515:
[----:B------:R-:W-:Y:S05]  /*5820*/  BSYNC B0 ;  /* 0x0000000000007941 */ /* 0x000fea0003800000 */
.L_x_513:
[----:B------:R-:W-:-:S05]  /*5830*/  IMAD R6, R6, c[0x0][0x32c], R36 ;  /* 0x0000cb0006067a24 */ /* 0x000fca00078e0224 */
[----:B------:R-:W-:Y:S02]  /*5840*/  IADD3 R7, R6, c[0x0][0x32c], RZ ;  /* 0x0000cb0006077a10 */ /* 0x000fe40007ffe0ff */
[----:B------:R-:W-:Y:S02]  /*5850*/  IMNMX R3, R3, R6, !PT ;  /* 0x0000000603037217 */ /* 0x000fe40007800200 */
[----:B------:R-:W-:Y:S02]  /*5860*/  IMNMX R5, R5, R7, PT ;  /* 0x0000000705057217 */ /* 0x000fe40003800200 */
.L_x_512:
[----:B--234-:R-:W-:Y:S01]  /*5870*/  FMNMX.FTZ R72, R61, R64, !PT ;  /* 0x000000403d487209 */ /* 0x01cfe20007810000 */
[----:B------:R-:W-:Y:S01]  /*5880*/  IMAD.SHL.U32 R209, R0, 0x2, RZ ;  /* 0x0000000200d17824 */ /* 0x000fe200078e00ff */
[----:B------:R-:W-:Y:S01]  /*5890*/  ISETP.NE.AND P0, PT, R55, RZ, PT ;  /* 0x000000ff3700720c */ /* 0x000fe20003f05270 */
[----:B------:R-:W-:Y:S01]  /*58a0*/  STL [R1+0x4c], R217 ;  /* 0x00004cd901007387 */ /* 0x000fe20000100800 */
[----:B------:R-:W-:Y:S01]  /*58b0*/  FMNMX.FTZ R72, R65, R72, !PT ;  /* 0x0000004841487209 */ /* 0x000fe20007810000 */
[--C-:B------:R-:W-:Y:S01]  /*58c0*/  IMAD R210, R4, 0x2, R209.reuse ;  /* 0x0000000204d27824 */ /* 0x100fe200078e02d1 */
[----:B------:R-:W-:Y:S01]  /*58d0*/  ISETP.GT.AND P0, PT, R3, 0x1, !P0 ;  /* 0x000000010300780c */ /* 0x000fe20004704270 */
[----:B------:R-:W-:Y:S01]  /*58e0*/  IMAD R212, R2, 0x2, R209 ;  /* 0x0000000202d47824 */ /* 0x000fe200078e02d1 */
[----:B------:R-:W-:Y:S01]  /*58f0*/  FMNMX.FTZ R72, R76, R72, !PT ;  /* 0x000000484c487209 */ /* 0x000fe20007810000 */
[----:B------:R-:W-:Y:S01]  /*5900*/  STL [R1+0x48], R216 ;  /* 0x000048d801007387 */ /* 0x000fe20000100800 */
[----:B------:R-:W-:Y:S01]  /*5910*/  ISETP.LT.OR P0, PT, R5, 0x2, P0 ;  /* 0x000000020500780c */ /* 0x000fe20000701670 */
[----:B------:R-:W-:Y:S01]  /*5920*/  ULDC.64 UR4, c[0x0][0x2c8] ;  /* 0x0000b20000047ab9 */ /* 0x000fe20000000a00 */
[----:B------:R-:W-:Y:S01]  /*5930*/  FMNMX.FTZ R72, R84, R72, !PT ;  /* 0x0000004854487209 */ /* 0x000fe20007810000 */
[----:B------:R-:W-:Y:S01]  /*5940*/  STL [R1+0x44], R215 ;  /* 0x000044d701007387 */ /* 0x000fe20000100800 */
[----:B------:R-:W-:-:S02]  /*5950*/  FSEL R69, R13, -INF , !P0 ;  /* 0xff8000000d457808 */ /* 0x000fc40004000000 */
[----:B------:R-:W-:Y:S01]  /*5960*/  FMNMX.FTZ R72, R85, R72, !PT ;  /* 0x0000004855487209 */ /* 0x000fe20007810000 */
[----:B------:R-:W-:Y:S01]  /*5970*/  STL [R1+0x40], R214 ;  /* 0x000040d601007387 */ /* 0x000fe20000100800 */
[----:B------:R-:W-:Y:S02]  /*5980*/  ISETP.NE.AND P0, PT, R54, RZ, PT ;  /* 0x000000ff3600720c */ /* 0x000fe40003f05270 */
[----:B------:R-:W-:Y:S01]  /*5990*/  FMNMX.FTZ R72, R93, R72, !PT ;  /* 0x000000485d487209 */ /* 0x000fe20007810000 */
[----:B------:R-:W-:Y:S01]  /*59a0*/  STL [R1+0x3c], R213 ;  /* 0x00003cd501007387 */ /* 0x000fe20000100800 */
[----:B------:R-:W-:Y:S02]  /*59b0*/  ISETP.GT.AND P0, PT, R3, 0x8, !P0 ;  /* 0x000000080300780c */ /* 0x000fe40004704270 */
[----:B------:R-:W-:Y:S01]  /*59c0*/  FMNMX.FTZ R72, R96, R72, !PT ;  /* 0x0000004860487209 */ /* 0x000fe20007810000 */
[----:B------:R-:W-:Y:S01]  /*59d0*/  LDSM.16.MT88.4 R80, [R210+0x100] ;  /* 0x00010000d250783b */ /* 0x000fe20000004200 */
[----:B------:R-:W-:-:S02]  /*59e0*/  ISETP.LT.OR P0, PT, R5, 0x9, P0 ;  /* 0x000000090500780c */ /* 0x000fc40000701670 */
[----:B------:R-:W-:Y:S01]  /*59f0*/  FMNMX.FTZ R72, R105, R72, !PT ;  /* 0x0000004869487209 */ /* 0x000fe20007810000 */
[----:B------:R-:W-:Y:S01]  /*5a00*/  STL [R1+0x38], R208 ;  /* 0x000038d001007387 */ /* 0x000fe20000100800 */
[----:B------:R-:W-:Y:S02]  /*5a10*/  FSEL R73, R20, -INF , !P0 ;  /* 0xff80000014497808 */ /* 0x000fe40004000000 */
[----:B------:R-:W-:Y:S01]  /*5a20*/  FMNMX.FTZ R72, R106, R72, !PT ;  /* 0x000000486a487209 */ /* 0x000fe20007810000 */
[----:B------:R-:W-:Y:S01]  /*5a30*/  LDSM.16.MT88.4 R128, [R212+0x1100] ;  /* 0x00110000d480783b */ /* 0x000fe20000004200 */
[----:B------:R-:W-:Y:S02]  /*5a40*/  ISETP.NE.AND P0, PT, R53, RZ, PT ;  /* 0x000000ff3500720c */ /* 0x000fe40003f05270 */
[----:B------:R-:W-:Y:S01]  /*5a50*/  FMNMX.FTZ R72, R107, R72, !PT ;  /* 0x000000486b487209 */ /* 0x000fe20007810000 */
[----:B------:R-:W-:Y:S01]  /*5a60*/  LDSM.16.MT88.4 R120, [R209+0x1100] ;  /* 0x00110000d178783b */ /* 0x000fe20000004200 */
[----:B------:R-:W-:-:S02]  /*5a70*/  ISETP.GT.AND P0, PT, R3, 0x9, !P0 ;  /* 0x000000090300780c */ /* 0x000fc40004704270 */
[----:B------:R-:W-:Y:S01]  /*5a80*/  FMNMX.FTZ R72, R108, R72, !PT ;  /* 0x000000486c487209 */ /* 0x000fe20007810000 */
[----:B------:R-:W-:Y:S01]  /*5a90*/  LDSM.16.MT88.4 R132, [R210+0x1100] ;  /* 0x00110000d284783b */ /* 0x000fe20000004200 */
[----:B------:R-:W-:Y:S02]  /*5aa0*/  ISETP.LT.OR P0, PT, R5, 0xa, P0 ;  /* 0x0000000a0500780c */ /* 0x000fe40000701670 */
[----:B------:R-:W-:Y:S02]  /*5ab0*/  FMNMX.FTZ R72, R148, R72, !PT ;  /* 0x0000004894487209 */ /* 0x000fe40007810000 */
[----:B------:R-:W-:Y:S02]  /*5ac0*/  FSEL R74, R19, -INF , !P0 ;  /* 0xff800000134a7808 */ /* 0x000fe40004000000 */
[----:B------:R-:W-:Y:S02]  /*5ad0*/  FMNMX.FTZ R72, R149, R72, !PT ;  /* 0x0000004895487209 */ /* 0x000fe40007810000 */
[----:B------:R-:W-:-:S02]  /*5ae0*/  ISETP.NE.AND P0, PT, R52, RZ, PT ;  /* 0x000000ff3400720c */ /* 0x000fc40003f05270 */
[----:B------:R-:W-:Y:S01]  /*5af0*/  FMNMX.FTZ R72, R150, R72, !PT ;  /* 0x0000004896487209 */ /* 0x000fe20007810000 */
[----:B------:R-:W-:Y:S01]  /*5b00*/  LDSM.16.MT88.4 R52, [R209+0x100] ;  /* 0x00010000d134783b */ /* 0x000fe20000004200 */
[----:B------:R-:W-:Y:S02]  /*5b10*/  ISETP.GT.AND P0, PT, R3, 0x10, !P0 ;  /* 0x000000100300780c */ /* 0x000fe40004704270 */
[----:B------:R-:W-:Y:S02]  /*5b20*/  FMNMX.FTZ R72, R151, R72, !PT ;  /* 0x0000004897487209 */ /* 0x000fe40007810000 */
[----:B------:R-:W-:Y:S02]  /*5b30*/  ISETP.LT.OR P0, PT, R5, 0x11, P0 ;  /* 0x000000110500780c */ /* 0x000fe40000701670 */
[----:B------:R-:W-:Y:S02]  /*5b40*/  FMNMX.FTZ R72, R156, R72, !PT ;  /* 0x000000489c487209 */ /* 0x000fe40007810000 */
[----:B------:R-:W-:-:S02]  /*5b50*/  FSEL R124, R18, -INF , !P0 ;  /* 0xff800000127c7808 */ /* 0x000fc40004000000 */
[----:B------:R-:W-:Y:S02]  /*5b60*/  FMNMX.FTZ R72, R158, R72, !PT ;  /* 0x000000489e487209 */ /* 0x000fe40007810000 */
[----:B------:R-:W-:Y:S02]  /*5b70*/  ISETP.NE.AND P0, PT, R51, RZ, PT ;  /* 0x000000ff3300720c */ /* 0x000fe40003f05270 */
[----:B------:R-:W-:Y:S02]  /*5b80*/  FMNMX.FTZ R72, R157, R72, !PT ;  /* 0x000000489d487209 */ /* 0x000fe40007810000 */
[----:B------:R-:W-:Y:S02]  /*5b90*/  ISETP.GT.AND P0, PT, R3, 0x11, !P0 ;  /* 0x000000110300780c */ /* 0x000fe40004704270 */
[----:B------:R-:W-:Y:S02]  /*5ba0*/  FMNMX.FTZ R72, R184, R72, !PT ;  /* 0x00000048b8487209 */ /* 0x000fe40007810000 */
[----:B------:R-:W-:-:S02]  /*5bb0*/  ISETP.LT.OR P0, PT, R5, 0x12, P0 ;  /* 0x000000120500780c */ /* 0x000fc40000701670 */
[----:B------:R-:W-:Y:S02]  /*5bc0*/  FMNMX.FTZ R72, R227, R72, !PT ;  /* 0x00000048e3487209 */ /* 0x000fe40007810000 */
[----:B------:R-:W-:Y:S02]  /*5bd0*/  FSEL R125, R17, -INF , !P0 ;  /* 0xff800000117d7808 */ /* 0x000fe40004000000 */
[----:B------:R-:W-:Y:S02]  /*5be0*/  FMNMX.FTZ R72, R203, R72, !PT ;  /* 0x00000048cb487209 */ /* 0x000fe40007810000 */
[----:B------:R-:W-:Y:S02]  /*5bf0*/  ISETP.NE.AND P0, PT, R50, RZ, PT ;  /* 0x000000ff3200720c */ /* 0x000fe40003f05270 */
[----:B------:R-:W-:Y:S02]  /*5c00*/  FMNMX.FTZ R72, R202, R72, !PT ;  /* 0x00000048ca487209 */ /* 0x000fe40007810000 */
[----:B------:R-:W-:-:S02]  /*5c10*/  ISETP.GT.AND P0, PT, R3, 0x18, !P0 ;  /* 0x000000180300780c */ /* 0x000fc40004704270 */
[----:B------:R-:W-:Y:S02]  /*5c20*/  FMNMX.FTZ R72, R201, R72, !PT ;  /* 0x00000048c9487209 */ /* 0x000fe40007810000 */
[----:B------:R-:W-:Y:S02]  /*5c30*/  ISETP.LT.OR P0, PT, R5, 0x19, P0 ;  /* 0x000000190500780c */ /* 0x000fe40000701670 */
[----:B------:R-:W-:Y:S01]  /*5c40*/  ISETP.GT.AND P6, PT, R3, 0x50, !P6 ;  /* 0x000000500300780c */ /* 0x000fe200077c4270 */
[----:B------:R-:W1:Y:S01]  /*5c50*/  SHFL.BFLY PT, R6, R72, 0x2, 0x1f ;  /* 0x0c401f0048067f89 */ /* 0x000e6200000e0000 */
[----:B------:R-:W-:Y:S02]  /*5c60*/  FSEL R126, R8, -INF , !P0 ;  /* 0xff800000087e7808 */ /* 0x000fe40004000000 */
[----:B------:R-:W-:Y:S02]  /*5c70*/  ISETP.NE.AND P0, PT, R49, RZ, PT ;  /* 0x000000ff3100720c */ /* 0x000fe40003f05270 */
[----:B------:R-:W-:-:S02]  /*5c80*/  ISETP.GT.AND P5, PT, R3, 0x51, !P5 ;  /* 0x000000510300780c */ /* 0x000fc40006fa4270 */
[C---:B------:R-:W-:Y:S02]  /*5c90*/  ISETP.GT.AND P0, PT, R3.reuse, 0x19, !P0 ;  /* 0x000000190300780c */ /* 0x040fe40004704270 */
[----:B------:R-:W-:Y:S02]  /*5ca0*/  ISETP.GT.AND P2, PT, R3, 0x58, !P2 ;  /* 0x000000580300780c */ /* 0x000fe40005744270 */
[----:B------:R-:W-:Y:S02]  /*5cb0*/  ISETP.LT.OR P0, PT, R5, 0x1a, P0 ;  /* 0x0000001a0500780c */ /* 0x000fe40000701670 */
[----:B------:R-:W-:Y:S02]  /*5cc0*/  ISETP.GT.AND P1, PT, R3, 0x59, !P1 ;  /* 0x000000590300780c */ /* 0x000fe40004f24270 */
[----:B------:R-:W-:Y:S02]  /*5cd0*/  FSEL R127, R27, -INF , !P0 ;  /* 0xff8000001b7f7808 */ /* 0x000fe40004000000 */
[----:B------:R-:W-:-:S02]  /*5ce0*/  ISETP.NE.AND P0, PT, R48, RZ, PT ;  /* 0x000000ff3000720c */ /* 0x000fc40003f05270 */
[----:B------:R-:W-:Y:S02]  /*5cf0*/  LEA R211, R2, R210, 0x1 ;  /* 0x000000d202d37211 */ /* 0x000fe400078e08ff */
[----:B------:R-:W-:Y:S02]  /*5d00*/  ISETP.GT.AND P0, PT, R3, 0x20, !P0 ;  /* 0x000000200300780c */ /* 0x000fe40004704270 */
[C---:B------:R-:W-:Y:S01]  /*5d10*/  ISETP.LT.OR P6, PT, R5.reuse, 0x51, P6 ;  /* 0x000000510500780c */ /* 0x040fe200037c1670 */
[----:B------:R-:W-:Y:S01]  /*5d20*/  LDSM.16.MT88.4 R88, [R211+0x100] ;  /* 0x00010000d358783b */ /* 0x000fe20000004200 */
[----:B-1----:R-:W-:Y:S02]  /*5d30*/  FMNMX.FTZ R72, R72, R6, !PT ;  /* 0x0000000648487209 */ /* 0x002fe40007810000 */
[C---:B------:R-:W-:Y:S01]  /*5d40*/  ISETP.LT.OR P0, PT, R5.reuse, 0x21, P0 ;  /* 0x000000210500780c */ /* 0x040fe20000701670 */
[----:B------:R-:W-:Y:S01]  /*5d50*/  LDSM.16.MT88.4 R136, [R211+0x1100] ;  /* 0x00110000d388783b */ /* 0x000fe20000004200 */
[----:B------:R-:W-:-:S02]  /*5d60*/  ISETP.LT.OR P5, PT, R5, 0x52, P5 ;  /* 0x000000520500780c */ /* 0x000fc40002fa1670 */
[----:B------:R-:W-:Y:S01]  /*5d70*/  FSEL R152, R25, -INF , !P0 ;  /* 0xff80000019987808 */ /* 0x000fe20004000000 */
[----:B------:R-:W1:Y:S01]  /*5d80*/  SHFL.BFLY PT, R6, R72, 0x1, 0x1f ;  /* 0x0c201f0048067f89 */ /* 0x000e6200000e0000 */
[----:B------:R-:W-:Y:S02]  /*5d90*/  ISETP.NE.AND P0, PT, R47, RZ, PT ;  /* 0x000000ff2f00720c */ /* 0x000fe40003f05270 */
[----:B------:R-:W-:Y:S02]  /*5da0*/  FSEL R163, R67, -INF , !P6 ;  /* 0xff80000043a37808 */ /* 0x000fe40007000000 */
[----:B------:R-:W-:Y:S02]  /*5db0*/  ISETP.GT.AND P0, PT, R3, 0x21, !P0 ;  /* 0x000000210300780c */ /* 0x000fe40004704270 */
[C---:B------:R-:W-:Y:S02]  /*5dc0*/  ISETP.LT.OR P2, PT, R5.reuse, 0x59, P2 ;  /* 0x000000590500780c */ /* 0x040fe40001741670 */
[----:B------:R-:W-:-:S02]  /*5dd0*/  ISETP.LT.OR P0, PT, R5, 0x22, P0 ;  /* 0x000000220500780c */ /* 0x000fc40000701670 */
[----:B------:R-:W-:Y:S02]  /*5de0*/  FSEL R168, R97, -INF , !P5 ;  /* 0xff80000061a87808 */ /* 0x000fe40006800000 */
[----:B------:R-:W-:Y:S02]  /*5df0*/  FSEL R153, R24, -INF , !P0 ;  /* 0xff80000018997808 */ /* 0x000fe40004000000 */
[----:B------:R-:W-:Y:S02]  /*5e00*/  ISETP.NE.AND P0, PT, R46, RZ, PT ;  /* 0x000000ff2e00720c */ /* 0x000fe40003f05270 */
[----:B------:R-:W-:Y:S02]  /*5e10*/  ISETP.LT.OR P1, PT, R5, 0x5a, P1 ;  /* 0x0000005a0500780c */ /* 0x000fe40000f21670 */
[----:B------:R-:W-:Y:S02]  /*5e20*/  ISETP.GT.AND P0, PT, R3, 0x28, !P0 ;  /* 0x000000280300780c */ /* 0x000fe40004704270 */
[----:B------:R-:W-:-:S02]  /*5e30*/  FSEL R169, R103, -INF , !P2 ;  /* 0xff80000067a97808 */ /* 0x000fc40005000000 */
[----:B------:R-:W-:Y:S02]  /*5e40*/  ISETP.LT.OR P0, PT, R5, 0x29, P0 ;  /* 0x000000290500780c */ /* 0x000fe40000701670 */
[----:B-1----:R-:W-:Y:S02]  /*5e50*/  FMNMX.FTZ R72, R72, R6, !PT ;  /* 0x0000000648487209 */ /* 0x002fe40007810000 */
[----:B------:R-:W-:Y:S02]  /*5e60*/  FMNMX.FTZ R6, R57, R58, !PT ;  /* 0x0000003a39067209 */ /* 0x000fe40007810000 */
[----:B------:R-:W-:Y:S01]  /*5e70*/  FSEL R154, R12, -INF , !P0 ;  /* 0xff8000000c9a7808 */ /* 0x000fe20004000000 */
[----:B------:R-:W-:Y:S01]  /*5e80*/  FMUL.FTZ R7, R72, c[0x0][0x2d0] ;  /* 0x0000b40048077a20 */ /* 0x000fe20000410000 */
[----:B------:R-:W-:Y:S02]  /*5e90*/  FMNMX.FTZ R6, R59, R6, !PT ;  /* 0x000000063b067209 */ /* 0x000fe40007810000 */
[----:B------:R-:W-:-:S02]  /*5ea0*/  ISETP.NE.AND P0, PT, R45, RZ, PT ;  /* 0x000000ff2d00720c */ /* 0x000fc40003f05270 */
[----:B------:R-:W-:Y:S02]  /*5eb0*/  FMNMX.FTZ R6, R60, R6, !PT ;  /* 0x000000063c067209 */ /* 0x000fe40007810000 */
        /* <DEDUP_REMOVED lines=13> */
[----:B------:R-:W-:Y:S02]  /*5f90*/  ISETP.NE.AND P0, PT, R43, RZ, PT ;  /* 0x000000ff2b00720c */ /* 0x000fe40003f05270 */
[----:B------:R-:W-:Y:S02]  /*5fa0*/  FMNMX.FTZ R6, R102, R6, !PT ;  /* 0x0000000666067209 */ /* 0x000fe40007810000 */
[----:B------:R-:W-:Y:S02]  /*5fb0*/  ISETP.GT.AND P0, PT, R3, 0x31, !P0 ;  /* 0x000000310300780c */ /* 0x000fe40004704270 */
[----:B------:R-:W-:-:S02]  /*5fc0*/  FMNMX.FTZ R6, R104, R6, !PT ;  /* 0x0000000668067209 */ /* 0x000fc40007810000 */
[----:B------:R-:W-:Y:S02]  /*5fd0*/  ISETP.LT.OR P0, PT, R5, 0x32, P0 ;  /* 0x000000320500780c */ /* 0x000fe40000701670 */
[----:B------:R-:W-:Y:S02]  /*5fe0*/  FMNMX.FTZ R6, R144, R6, !PT ;  /* 0x0000000690067209 */ /* 0x000fe40007810000 */
[----:B------:R-:W-:Y:S02]  /*5ff0*/  FSEL R174, R22, -INF , !P0 ;  /* 0xff80000016ae7808 */ /* 0x000fe40004000000 */
[----:B------:R-:W-:Y:S02]  /*6000*/  FMNMX.FTZ R6, R146, R6, !PT ;  /* 0x0000000692067209 */ /* 0x000fe40007810000 */
[----:B------:R-:W-:Y:S02]  /*6010*/  ISETP.NE.AND P0, PT, R42, RZ, PT ;  /* 0x000000ff2a00720c */ /* 0x000fe40003f05270 */
[----:B------:R-:W-:-:S02]  /*6020*/  FMNMX.FTZ R6, R145, R6, !PT ;  /* 0x0000000691067209 */ /* 0x000fc40007810000 */
[----:B------:R-:W-:Y:S02]  /*6030*/  ISETP.GT.AND P0, PT, R3, 0x38, !P0 ;  /* 0x000000380300780c */ /* 0x000fe40004704270 */
[----:B------:R-:W-:Y:S02]  /*6040*/  FMNMX.FTZ R6, R147, R6, !PT ;  /* 0x0000000693067209 */ /* 0x000fe40007810000 */
[----:B------:R-:W-:Y:S02]  /*6050*/  ISETP.LT.OR P0, PT, R5, 0x39, P0 ;  /* 0x000000390500780c */ /* 0x000fe40000701670 */
[----:B------:R-:W-:Y:S02]  /*6060*/  FMNMX.FTZ R6, R166, R6, !PT ;  /* 0x00000006a6067209 */ /* 0x000fe40007810000 */
[----:B------:R-:W-:Y:S02]  /*6070*/  FSEL R175, R10, -INF , !P0 ;  /* 0xff8000000aaf7808 */ /* 0x000fe40004000000 */
[----:B------:R-:W-:-:S02]  /*6080*/  ISETP.NE.AND P0, PT, R41, RZ, PT ;  /* 0x000000ff2900720c */ /* 0x000fc40003f05270 */
[----:B------:R-:W-:Y:S02]  /*6090*/  FMNMX.FTZ R6, R167, R6, !PT ;  /* 0x00000006a7067209 */ /* 0x000fe40007810000 */
[----:B------:R-:W-:Y:S02]  /*60a0*/  ISETP.GT.AND P0, PT, R3, 0x39, !P0 ;  /* 0x000000390300780c */ /* 0x000fe40004704270 */
[----:B------:R-:W-:Y:S02]  /*60b0*/  FMNMX.FTZ R6, R171, R6, !PT ;  /* 0x00000006ab067209 */ /* 0x000fe40007810000 */
[----:B------:R-:W-:Y:S02]  /*60c0*/  ISETP.LT.OR P0, PT, R5, 0x3a, P0 ;  /* 0x0000003a0500780c */ /* 0x000fe40000701670 */
[----:B------:R-:W-:Y:S02]  /*60d0*/  FMNMX.FTZ R6, R172, R6, !PT ;  /* 0x00000006ac067209 */ /* 0x000fe40007810000 */
[----:B------:R-:W-:-:S02]  /*60e0*/  FSEL R176, R9, -INF , !P0 ;  /* 0xff80000009b07808 */ /* 0x000fc40004000000 */
[----:B------:R-:W-:Y:S02]  /*60f0*/  ISETP.NE.AND P0, PT, R40, RZ, PT ;  /* 0x000000ff2800720c */ /* 0x000fe40003f05270 */
[----:B------:R-:W-:Y:S02]  /*6100*/  FMNMX.FTZ R6, R192, R6, !PT ;  /* 0x00000006c0067209 */ /* 0x000fe40007810000 */
[----:B------:R-:W-:Y:S02]  /*6110*/  ISETP.GT.AND P0, PT, R3, 0x40, !P0 ;  /* 0x000000400300780c */ /* 0x000fe40004704270 */
[----:B------:R-:W-:Y:S02]  /*6120*/  FMNMX.FTZ R6, R187, R6, !PT ;  /* 0x00000006bb067209 */ /* 0x000fe40007810000 */
[----:B------:R-:W-:Y:S02]  /*6130*/  ISETP.LT.OR P0, PT, R5, 0x41, P0 ;  /* 0x000000410500780c */ /* 0x000fe40000701670 */
[----:B------:R-:W-:-:S02]  /*6140*/  FMNMX.FTZ R6, R186, R6, !PT ;  /* 0x00000006ba067209 */ /* 0x000fc40007810000 */
[----:B------:R-:W-:Y:S02]  /*6150*/  FSEL R183, R16, -INF , !P0 ;  /* 0xff80000010b77808 */ /* 0x000fe40004000000 */
[----:B------:R-:W-:Y:S02]  /*6160*/  ISETP.NE.AND P0, PT, R39, RZ, PT ;  /* 0x000000ff2700720c */ /* 0x000fe40003f05270 */
[----:B------:R-:W-:Y:S02]  /*6170*/  FMNMX.FTZ R6, R185, R6, !PT ;  /* 0x00000006b9067209 */ /* 0x000fe40007810000 */
[----:B------:R-:W-:Y:S02]  /*6180*/  ISETP.GT.AND P0, PT, R3, 0x41, !P0 ;  /* 0x000000410300780c */ /* 0x000fe40004704270 */
[----:B------:R-:W-:Y:S01]  /*6190*/  FSEL R170, R101, -INF , !P1 ;  /* 0xff80000065aa7808 */ /* 0x000fe20004800000 */
[----:B------:R-:W1:Y:S01]  /*61a0*/  SHFL.BFLY PT, R8, R6, 0x2, 0x1f ;  /* 0x0c401f0006087f89 */ /* 0x000e6200000e0000 */
[----:B------:R-:W-:-:S04]  /*61b0*/  ISETP.LT.OR P0, PT, R5, 0x42, P0 ;  /* 0x000000420500780c */ /* 0x000fc80000701670 */
[----:B------:R-:W-:Y:S02]  /*61c0*/  FSEL R182, R15, -INF , !P0 ;  /* 0xff8000000fb67808 */ /* 0x000fe40004000000 */
[----:B------:R-:W-:-:S04]  /*61d0*/  ISETP.NE.AND P0, PT, R38, RZ, PT ;  /* 0x000000ff2600720c */ /* 0x000fc80003f05270 */
[----:B------:R-:W-:-:S04]  /*61e0*/  ISETP.GT.AND P0, PT, R3, 0x48, !P0 ;  /* 0x000000480300780c */ /* 0x000fc80004704270 */
[----:B------:R-:W-:-:S04]  /*61f0*/  ISETP.LT.OR P0, PT, R5, 0x49, P0 ;  /* 0x000000490500780c */ /* 0x000fc80000701670 */
[----:B------:R-:W-:Y:S02]  /*6200*/  FSEL R181, R26, -INF , !P0 ;  /* 0xff8000001ab57808 */ /* 0x000fe40004000000 */
[----:B------:R-:W-:Y:S02]  /*6210*/  ISETP.NE.AND P0, PT, R37, RZ, PT ;  /* 0x000000ff2500720c */ /* 0x000fe40003f05270 */
[----:B-1----:R-:W-:Y:S02]  /*6220*/  FMNMX.FTZ R6, R6, R8, !PT ;  /* 0x0000000806067209 */ /* 0x002fe40007810000 */
[----:B------:R-:W-:-:S03]  /*6230*/  ISETP.GT.AND P0, PT, R3, RZ, !P0 ;  /* 0x000000ff0300720c */ /* 0x000fc60004704270 */
[----:B------:R-:W1:Y:S01]  /*6240*/  SHFL.BFLY PT, R71, R6, 0x1, 0x1f ;  /* 0x0c201f0006477f89 */ /* 0x000e6200000e0000 */
[----:B------:R-:W-:-:S04]  /*6250*/  ISETP.LT.OR P0, PT, R5, 0x1, P0 ;  /* 0x000000010500780c */ /* 0x000fc80000701670 */
[----:B------:R-:W-:Y:S02]  /*6260*/  FSEL R68, R14, -INF , !P0 ;  /* 0xff8000000e447808 */ /* 0x000fe40004000000 */
[----:B------:R-:W-:-:S04]  /*6270*/  FSETP.NEU.FTZ.AND P0, PT, R72, -INF , PT ;  /* 0xff8000004800780b */ /* 0x000fc80003f1d000 */
[----:B------:R-:W-:-:S05]  /*6280*/  FSEL R7, R7, RZ, P0 ;  /* 0x000000ff07077208 */ /* 0x000fca0000000000 */
[--C-:B------:R-:W-:Y:S02]  /*6290*/  FFMA.FTZ R8, R61, c[0x0][0x2d0], -R7.reuse ;  /* 0x0000b4003d087a23 */ /* 0x100fe40000010807 */
[----:B------:R-:W-:Y:S02]  /*62a0*/  FFMA.FTZ R9, R65, c[0x0][0x2d0], -R7 ;  /* 0x0000b40041097a23 */ /* 0x000fe40000010807 */
[----:B------:R2:W-:Y:S01]  /*62b0*/  MUFU.EX2 R207, R8 ;  /* 0x0000000800cf7308 */ /* 0x0005e20000000800 */
[----:B-1----:R-:W-:-:S04]  /*62c0*/  FMNMX.FTZ R71, R6, R71, !PT ;  /* 0x0000004706477209 */ /* 0x002fc80007810000 */
[C---:B------:R-:W-:Y:S01]  /*62d0*/  FSETP.NEU.FTZ.AND P0, PT, R71.reuse, -INF , PT ;  /* 0xff8000004700780b */ /* 0x040fe20003f1d000 */
[----:B------:R-:W-:Y:S02]  /*62e0*/  FMUL.FTZ R6, R71, c[0x0][0x2d0] ;  /* 0x0000b40047067a20 */ /* 0x000fe40000410000 */
[----:B------:R1:W-:Y:S03]  /*62f0*/  MUFU.EX2 R213, R9 ;  /* 0x0000000900d57308 */ /* 0x0003e60000000800 */
[----:B------:R-:W-:Y:S01]  /*6300*/  FSEL R6, R6, RZ, P0 ;  /* 0x000000ff06067208 */ /* 0x000fe20000000000 */
[----:B--2---:R-:W-:Y:S01]  /*6310*/  FFMA.FTZ R8, R64, c[0x0][0x2d0], -R7 ;  /* 0x0000b40040087a23 */ /* 0x004fe20000010807 */
[----:B------:R-:W-:-:S03]  /*6320*/  ISETP.NE.AND P0, PT, R56, RZ, PT ;  /* 0x000000ff3800720c */ /* 0x000fc60003f05270 */
[----:B------:R-:W-:Y:S01]  /*6330*/  FFMA.FTZ R4, R60, c[0x0][0x2d0], -R6 ;  /* 0x0000b4003c047a23 */ /* 0x000fe20000010806 */
[----:B------:R2:W-:Y:S01]  /*6340*/  MUFU.EX2 R205, R8 ;  /* 0x0000000800cd7308 */ /* 0x0005e20000000800 */
[----:B------:R-:W-:-:S04]  /*6350*/  ISETP.GT.AND P0, PT, R3, 0x49, !P0 ;  /* 0x000000490300780c */ /* 0x000fc80004704270 */
[----:B------:R-:W-:Y:S01]  /*6360*/  ISETP.LT.OR P0, PT, R5, 0x4a, P0 ;  /* 0x0000004a0500780c */ /* 0x000fe20000701670 */
[----:B-1----:R-:W-:Y:S02]  /*6370*/  FFMA.FTZ R9, R76, c[0x0][0x2d0], -R7 ;  /* 0x0000b4004c097a23 */ /* 0x002fe40000010807 */
[----:B------:R-:W-:Y:S01]  /*6380*/  MUFU.EX2 R239, R4 ;  /* 0x0000000400ef7308 */ /* 0x000fe20000000800 */
[----:B------:R-:W-:Y:S01]  /*6390*/  FSEL R160, R94, -INF , !P0 ;  /* 0xff8000005ea07808 */ /* 0x000fe20004000000 */
[----:B------:R-:W1:Y:S01]  /*63a0*/  LDSM.16.MT88.4 R76, [R212+0x100] ;  /* 0x00010000d44c783b */ /* 0x000e620000004200 */
[----:B--2---:R-:W-:-:S05]  /*63b0*/  FMNMX.FTZ R8, R75, R92, !PT ;  /* 0x0000005c4b087209 */ /* 0x004fca0007810000 */
[----:B------:R2:W3:Y:S01]  /*63c0*/  MUFU.EX2 R236, R9 ;  /* 0x0000000900ec7308 */ /* 0x0004e20000000800 */
[----:B------:R-:W-:-:S04]  /*63d0*/  FMNMX.FTZ R8, R98, R8, !PT ;  /* 0x0000000862087209 */ /* 0x000fc80007810000 */
[----:B------:R-:W-:-:S04]  /*63e0*/  FMNMX.FTZ R8, R100, R8, !PT ;  /* 0x0000000864087209 */ /* 0x000fc80007810000 */
[----:B------:R-:W-:-:S04]  /*63f0*/  FMNMX.FTZ R8, R140, R8, !PT ;  /* 0x000000088c087209 */ /* 0x000fc80007810000 */
[----:B------:R-:W-:Y:S01]  /*6400*/  FMNMX.FTZ R3, R141, R8, !PT ;  /* 0x000000088d037209 */ /* 0x000fe20007810000 */
[--C-:B--2---:R-:W-:Y:S01]  /*6410*/  FFMA.FTZ R9, R57, c[0x0][0x2d0], -R6.reuse ;  /* 0x0000b40039097a23 */ /* 0x104fe20000010806 */
[----:B------:R-:W-:Y:S02]  /*6420*/  FMNMX.FTZ R8, R68, R69, !PT ;  /* 0x0000004544087209 */ /* 0x000fe40007810000 */
[----:B------:R-:W-:Y:S01]  /*6430*/  FMNMX.FTZ R0, R142, R3, !PT ;  /* 0x000000038e007209 */ /* 0x000fe20007810000 */
[----:B------:R-:W-:Y:S01]  /*6440*/  MUFU.EX2 R244, R9 ;  /* 0x0000000900f47308 */ /* 0x000fe20000000800 */
[----:B------:R-:W-:Y:S01]  /*6450*/  FMNMX.FTZ R3, R73, R8, !PT ;  /* 0x0000000849037209 */ /* 0x000fe20007810000 */
[----:B------:R-:W-:Y:S01]  /*6460*/  FFMA.FTZ R8, R58, c[0x0][0x2d0], -R6 ;  /* 0x0000b4003a087a23 */ /* 0x000fe20000010806 */
[----:B------:R-:W-:Y:S02]  /*6470*/  FMNMX.FTZ R0, R143, R0, !PT ;  /* 0x000000008f007209 */ /* 0x000fe40007810000 */
[----:B------:R-:W-:-:S02]  /*6480*/  FMNMX.FTZ R3, R74, R3, !PT ;  /* 0x000000034a037209 */ /* 0x000fc40007810000 */
[----:B------:R-:W-:Y:S01]  /*6490*/  FMNMX.FTZ R0, R161, R0, !PT ;  /* 0x00000000a1007209 */ /* 0x000fe20007810000 */
[----:B------:R2:W4:Y:S01]  /*64a0*/  MUFU.EX2 R243, R8 ;  /* 0x0000000800f37308 */ /* 0x0005220000000800 */
[----:B------:R-:W-:Y:S02]  /*64b0*/  FMNMX.FTZ R3, R124, R3, !PT ;  /* 0x000000037c037209 */ /* 0x000fe40007810000 */
[----:B------:R-:W-:Y:S02]  /*64c0*/  FMNMX.FTZ R0, R162, R0, !PT ;  /* 0x00000000a2007209 */ /* 0x000fe40007810000 */
[----:B------:R-:W-:Y:S02]  /*64d0*/  FMNMX.FTZ R3, R125, R3, !PT ;  /* 0x000000037d037209 */ /* 0x000fe40007810000 */
[----:B------:R-:W-:Y:S02]  /*64e0*/  FMNMX.FTZ R0, R164, R0, !PT ;  /* 0x00000000a4007209 */ /* 0x000fe40007810000 */
[----:B------:R-:W-:-:S02]  /*64f0*/  FMNMX.FTZ R3, R126, R3, !PT ;  /* 0x000000037e037209 */ /* 0x000fc40007810000 */
[----:B------:R-:W-:Y:S02]  /*6500*/  FMNMX.FTZ R0, R165, R0, !PT ;  /* 0x00000000a5007209 */ /* 0x000fe40007810000 */
[----:B------:R-:W-:Y:S01]  /*6510*/  FMNMX.FTZ R2, R127, R3, !PT ;  /* 0x000000037f027209 */ /* 0x000fe20007810000 */
[----:B------:R-:W-:Y:S01]  /*6520*/  FFMA.FTZ R3, R84, c[0x0][0x2d0], -R7 ;  /* 0x0000b40054037a23 */ /* 0x000fe20000010807 */
[----:B------:R-:W-:Y:S01]  /*6530*/  FMNMX.FTZ R0, R179, R0, !PT ;  /* 0x00000000b3007209 */ /* 0x000fe20007810000 */
[----:B--2---:R-:W-:Y:S01]  /*6540*/  FFMA.FTZ R8, R59, c[0x0][0x2d0], -R6 ;  /* 0x0000b4003b087a23 */ /* 0x004fe20000010806 */
[----:B------:R-:W-:Y:S01]  /*6550*/  FMNMX.FTZ R2, R152, R2, !PT ;  /* 0x0000000298027209 */ /* 0x000fe20007810000 */
[----:B------:R2:W-:Y:S01]  /*6560*/  MUFU.EX2 R198, R3 ;  /* 0x0000000300c67308 */ /* 0x0005e20000000800 */
[----:B------:R-:W-:Y:S01]  /*6570*/  FMNMX.FTZ R0, R178, R0, !PT ;  /* 0x00000000b2007209 */ /* 0x000fe20007810000 */
[----:B------:R-:W-:Y:S01]  /*6580*/  LDSM.16.MT88.4 R56, [R211+0x900] ;  /* 0x00090000d338783b */ /* 0x000fe20000004200 */
[----:B------:R-:W-:-:S02]  /*6590*/  FMNMX.FTZ R2, R153, R2, !PT ;  /* 0x0000000299027209 */ /* 0x000fc40007810000 */
[----:B------:R-:W-:Y:S02]  /*65a0*/  FMNMX.FTZ R0, R177, R0, !PT ;  /* 0x00000000b1007209 */ /* 0x000fe40007810000 */
[----:B---3--:R-:W-:Y:S01]  /*65b0*/  F2FP.BF16.PACK_AB R10, R236, R213 ;  /* 0x000000d5ec0a723e */ /* 0x008fe200000010ff */
[----:B------:R3:W1:Y:S01]  /*65c0*/  MUFU.EX2 R208, R8 ;  /* 0x0000000800d07308 */ /* 0x0006620000000800 */
[----:B----4-:R-:W-:Y:S02]  /*65d0*/  F2FP.BF16.PACK_AB R9, R243, R244 ;  /* 0x000000f4f309723e */ /* 0x010fe400000010ff */
[----:B--2---:R-:W-:Y:S02]  /*65e0*/  FMNMX.FTZ R3, R154, R2, !PT ;  /* 0x000000029a037209 */ /* 0x004fe40007810000 */
[----:B------:R-:W-:Y:S01]  /*65f0*/  FMNMX.FTZ R2, R180, R0, !PT ;  /* 0x00000000b4027209 */ /* 0x000fe20007810000 */
[----:B------:R-:W-:Y:S01]  /*6600*/  FFMA.FTZ R0, R85, c[0x0][0x2d0], -R7 ;  /* 0x0000b40055007a23 */ /* 0x000fe20000010807 */
[----:B------:R-:W-:Y:S01]  /*6610*/  FMNMX.FTZ R3, R155, R3, !PT ;  /* 0x000000039b037209 */ /* 0x000fe20007810000 */
[----:B------:R-:W-:Y:S01]  /*6620*/  LDSM.16.MT88.4 R84, [R209+0x900] ;  /* 0x00090000d154783b */ /* 0x000fe20000004200 */
[----:B------:R-:W-:Y:S01]  /*6630*/  FMNMX.FTZ R2, R188, R2, !PT ;  /* 0x00000002bc027209 */ /* 0x000fe20007810000 */
[----:B------:R2:W4:Y:S01]  /*6640*/  MUFU.EX2 R242, R0 ;  /* 0x0000000000f27308 */ /* 0x0005220000000800 */
[----:B------:R-:W-:-:S02]  /*6650*/  FMNMX.FTZ R3, R173, R3, !PT ;  /* 0x00000003ad037209 */ /* 0x000fc40007810000 */
[----:B------:R-:W-:Y:S02]  /*6660*/  FMNMX.FTZ R2, R189, R2, !PT ;  /* 0x00000002bd027209 */ /* 0x000fe40007810000 */
[----:B------:R-:W-:Y:S02]  /*6670*/  FMNMX.FTZ R3, R174, R3, !PT ;  /* 0x00000003ae037209 */ /* 0x000fe40007810000 */
[----:B---3--:R-:W-:Y:S02]  /*6680*/  F2FP.BF16.PACK_AB R8, R205, R207 ;  /* 0x000000cfcd08723e */ /* 0x008fe400000010ff */
[----:B------:R-:W-:Y:S02]  /*6690*/  FMNMX.FTZ R3, R175, R3, !PT ;  /* 0x00000003af037209 */ /* 0x000fe40007810000 */
[----:B-1----:R-:W-:Y:S02]  /*66a0*/  F2FP.BF16.PACK_AB R11, R239, R208 ;  /* 0x000000d0ef0b723e */ /* 0x002fe400000010ff */
[----:B------:R-:W-:Y:S01]  /*66b0*/  FMNMX.FTZ R3, R176, R3, !PT ;  /* 0x00000003b0037209 */ /* 0x000fe20007810000 */
[----:B--2---:R-:W-:-:S03]  /*66c0*/  FFMA.FTZ R0, R93, c[0x0][0x2d0], -R7 ;  /* 0x0000b4005d007a23 */ /* 0x004fc60000010807 */
[----:B------:R-:W-:Y:S01]  /*66d0*/  FMNMX.FTZ R3, R183, R3, !PT ;  /* 0x00000003b7037209 */ /* 0x000fe20007810000 */
[----:B------:R-:W-:Y:S01]  /*66e0*/  HMMA.16816.F32.BF16 R32, R8, R52, RZ ;  /* 0x000000340820723c */ /* 0x000fe200000418ff */
[----:B----4-:R-:W-:Y:S01]  /*66f0*/  F2FP.BF16.PACK_AB R12, R242, R198 ;  /* 0x000000c6f20c723e */ /* 0x010fe200000010ff */
[----:B------:R1:W-:Y:S01]  /*6700*/  MUFU.EX2 R245, R0 ;  /* 0x0000000000f57308 */ /* 0x0003e20000000800 */
[----:B------:R-:W-:-:S04]  /*6710*/  FMNMX.FTZ R3, R182, R3, !PT ;  /* 0x00000003b6037209 */ /* 0x000fc80007810000 */
[----:B------:R-:W-:Y:S01]  /*6720*/  FMNMX.FTZ R3, R181, R3, !PT ;  /* 0x00000003b5037209 */ /* 0x000fe20007810000 */
[----:B------:R-:W-:Y:S03]  /*6730*/  HMMA.16816.F32.BF16 R28, R8, R76, RZ ;  /* 0x0000004c081c723c */ /* 0x000fe600000418ff */
[----:B------:R-:W-:-:S04]  /*6740*/  FMNMX.FTZ R3, R160, R3, !PT ;  /* 0x00000003a0037209 */ /* 0x000fc80007810000 */
[----:B------:R-:W-:Y:S01]  /*6750*/  FMNMX.FTZ R3, R163, R3, !PT ;  /* 0x00000003a3037209 */ /* 0x000fe20007810000 */
[C---:B------:R-:W-:Y:S01]  /*6760*/  HMMA.16816.F32.BF16 R24, R8.reuse, R80, RZ ;  /* 0x000000500818723c */ /* 0x040fe200000418ff */
[----:B-1----:R-:W-:Y:S01]  /*6770*/  FMNMX.FTZ R0, R193, R2, !PT ;  /* 0x00000002c1007209 */ /* 0x002fe20007810000 */
[----:B------:R-:W-:Y:S01]  /*6780*/  FFMA.FTZ R2, R96, c[0x0][0x2d0], -R7 ;  /* 0x0000b40060027a23 */ /* 0x000fe20000010807 */
[----:B------:R-:W-:Y:S02]  /*6790*/  FMNMX.FTZ R3, R168, R3, !PT ;  /* 0x00000003a8037209 */ /* 0x000fe40007810000 */
[----:B------:R-:W-:Y:S01]  /*67a0*/  FMNMX.FTZ R0, R194, R0, !PT ;  /* 0x00000000c2007209 */ /* 0x000fe20007810000 */
[----:B------:R1:W2:Y:S01]  /*67b0*/  MUFU.EX2 R237, R2 ;  /* 0x0000000200ed7308 */ /* 0x0002a20000000800 */
[----:B------:R-:W-:Y:S01]  /*67c0*/  FMNMX.FTZ R3, R169, R3, !PT ;  /* 0x00000003a9037209 */ /* 0x000fe20007810000 */
[----:B------:R-:W-:Y:S01]  /*67d0*/  HMMA.16816.F32.BF16 R16, R8, R88, RZ ;  /* 0x000000580810723c */ /* 0x000fe200000418ff */
[----:B------:R-:W-:-:S02]  /*67e0*/  FMNMX.FTZ R0, R195, R0, !PT ;  /* 0x00000000c3007209 */ /* 0x000fc40007810000 */
[----:B------:R-:W-:Y:S02]  /*67f0*/  FMNMX.FTZ R3, R170, R3, !PT ;  /* 0x00000003aa037209 */ /* 0x000fe40007810000 */
[----:B------:R-:W-:-:S03]  /*6800*/  FMNMX.FTZ R0, R196, R0, !PT ;  /* 0x00000000c4007209 */ /* 0x000fc60007810000 */
[----:B------:R-:W3:Y:S01]  /*6810*/  SHFL.BFLY PT, R5, R3, 0x2, 0x1f ;  /* 0x0c401f0003057f89 */ /* 0x000ee200000e0000 */
[----:B------:R-:W-:Y:S01]  /*6820*/  FMNMX.FTZ R0, R200, R0, !PT ;  /* 0x00000000c8007209 */ /* 0x000fe20007810000 */
[----:B------:R-:W-:Y:S03]  /*6830*/  HMMA.16816.F32.BF16 R20, R8, R54, RZ ;  /* 0x000000360814723c */ /* 0x000fe600000418ff */
[----:B------:R-:W-:Y:S01]  /*6840*/  FMNMX.FTZ R0, R197, R0, !PT ;  /* 0x00000000c5007209 */ /* 0x000fe20007810000 */
[----:B-1----:R-:W-:Y:S01]  /*6850*/  FFMA.FTZ R2, R62, c[0x0][0x2d0], -R6 ;  /* 0x0000b4003e027a23 */ /* 0x002fe20000010806 */
[----:B--2---:R-:W-:-:S03]  /*6860*/  F2FP.BF16.PACK_AB R14, R237, R245 ;  /* 0x000000f5ed0e723e */ /* 0x004fc600000010ff */
[----:B------:R-:W1:Y:S01]  /*6870*/  SHFL.BFLY PT, R4, R0, 0x2, 0x1f ;  /* 0x0c401f0000047f89 */ /* 0x000e6200000e0000 */
[----:B------:R2:W-:Y:S01]  /*6880*/  MUFU.EX2 R199, R2 ;  /* 0x0000000200c77308 */ /* 0x0005e20000000800 */
[C---:B------:R-:W-:Y:S08]  /*6890*/  HMMA.16816.F32.BF16 R36, R8.reuse, R78, RZ ;  /* 0x0000004e0824723c */ /* 0x040ff000000418ff */
[----:B------:R-:W-:Y:S01]  /*68a0*/  HMMA.16816.F32.BF16 R40, R8, R82, RZ ;  /* 0x000000520828723c */ /* 0x000fe200000418ff */
[----:B---3--:R-:W-:Y:S01]  /*68b0*/  FMNMX.FTZ R3, R3, R5, !PT ;  /* 0x0000000503037209 */ /* 0x008fe20007810000 */
[----:B--2---:R-:W-:-:S06]  /*68c0*/  FFMA.FTZ R2, R63, c[0x0][0x2d0], -R6 ;  /* 0x0000b4003f027a23 */ /* 0x004fcc0000010806 */
[----:B------:R-:W-:Y:S01]  /*68d0*/  HMMA.16816.F32.BF16 R8, R8, R90, RZ ;  /* 0x0000005a0808723c */ /* 0x000fe200000418ff */
[----:B------:R-:W2:Y:S01]  /*68e0*/  SHFL.BFLY PT, R5, R3, 0x1, 0x1f ;  /* 0x0c201f0003057f89 */ /* 0x000ea200000e0000 */
[----:B------:R3:W4:Y:S03]  /*68f0*/  MUFU.EX2 R232, R2 ;  /* 0x0000000200e87308 */ /* 0x0007260000000800 */
[----:B------:R-:W-:Y:S01]  /*6900*/  LDSM.16.MT88.4 R60, [R210+0x900] ;  /* 0x00090000d23c783b */ /* 0x000fe20000004200 */
[----:B-1----:R-:W-:-:S05]  /*6910*/  FMNMX.FTZ R0, R0, R4, !PT ;  /* 0x0000000400007209 */ /* 0x002fca0007810000 */
[----:B------:R-:W1:Y:S01]  /*6920*/  SHFL.BFLY PT, R4, R0, 0x1, 0x1f ;  /* 0x0c201f0000047f89 */ /* 0x000e6200000e0000 */
[--C-:B---3--:R-:W-:Y:S01]  /*6930*/  FFMA.FTZ R2, R66, c[0x0][0x2d0], -R6.reuse ;  /* 0x0000b40042027a23 */ /* 0x108fe20000010806 */
[----:B----4-:R-:W-:Y:S02]  /*6940*/  F2FP.BF16.PACK_AB R13, R232, R199 ;  /* 0x000000c7e80d723e */ /* 0x010fe400000010ff */
[----:B------:R-:W3:Y:S01]  /*6950*/  LDSM.16.MT88.4 R64, [R212+0x900] ;  /* 0x00090000d440783b */ /* 0x000ee20000004200 */
[----:B------:R4:W-:Y:S01]  /*6960*/  MUFU.EX2 R116, R2 ;  /* 0x0000000200747308 */ /* 0x0009e20000000800 */
[----:B--2---:R-:W-:Y:S01]  /*6970*/  FMNMX.FTZ R3, R5, R3, !PT ;  /* 0x0000000305037209 */ /* 0x004fe20007810000 */
[--C-:B----4-:R-:W-:Y:S01]  /*6980*/  FFMA.FTZ R2, R70, c[0x0][0x2d0], -R6.reuse ;  /* 0x0000b40046027a23 */ /* 0x110fe20000010806 */
[----:B-1----:R-:W-:Y:S01]  /*6990*/  FMNMX.FTZ R70, R0, R4, !PT ;  /* 0x0000000400467209 */ /* 0x002fe20007810000 */
[----:B------:R-:W-:-:S04]  /*69a0*/  FFMA.FTZ R0, R102, c[0x0][0x2d0], -R6 ;  /* 0x0000b40066007a23 */ /* 0x000fc80000010806 */
[----:B------:R1:W2:Y:S01]  /*69b0*/  MUFU.EX2 R204, R2 ;  /* 0x0000000200cc7308 */ /* 0x0002a20000000800 */
[----:B------:R-:W-:-:S07]  /*69c0*/  FSETP.NEU.FTZ.AND P0, PT, R70, -INF , PT ;  /* 0xff8000004600780b */ /* 0x000fce0003f1d000 */
[----:B------:R4:W-:Y:S01]  /*69d0*/  MUFU.EX2 R206, R0 ;  /* 0x0000000000ce7308 */ /* 0x0009e20000000800 */
[----:B-1----:R-:W-:Y:S01]  /*69e0*/  FFMA.FTZ R2, R105, c[0x0][0x2d0], -R7 ;  /* 0x0000b40069027a23 */ /* 0x002fe20000010807 */
[----:B--2---:R-:W-:-:S06]  /*69f0*/  F2FP.BF16.PACK_AB R15, R204, R116 ;  /* 0x00000074cc0f723e */ /* 0x004fcc00000010ff */
[----:B------:R1:W-:Y:S01]  /*6a00*/  MUFU.EX2 R241, R2 ;  /* 0x0000000200f17308 */ /* 0x0003e20000000800 */
[----:B----4-:R-:W-:Y:S01]  /*6a10*/  FFMA.FTZ R0, R104, c[0x0][0x2d0], -R6 ;  /* 0x0000b40068007a23 */ /* 0x010fe20000010806 */
[C---:B------:R-:W-:Y:S06]  /*6a20*/  HMMA.16816.F32.BF16 R48, R12.reuse, R84, R32 ;  /* 0x000000540c30723c */ /* 0x040fec0000041820 */
[----:B------:R-:W-:Y:S02]  /*6a30*/  MUFU.EX2 R234, R0 ;  /* 0x0000000000ea7308 */ /* 0x000fe40000000800 */
[----:B---3--:R-:W-:Y:S01]  /*6a40*/  HMMA.16816.F32.BF16 R44, R12, R64, R28 ;  /* 0x000000400c2c723c */ /* 0x008fe2000004181c */
[----:B-1----:R-:W-:-:S05]  /*6a50*/  FFMA.FTZ R2, R106, c[0x0][0x2d0], -R7 ;  /* 0x0000b4006a027a23 */ /* 0x002fca0000010807 */
[----:B------:R1:W2:Y:S02]  /*6a60*/  MUFU.EX2 R191, R2 ;  /* 0x0000000200bf7308 */ /* 0x0002a40000000800 */
[C---:B------:R-:W-:Y:S08]  /*6a70*/  HMMA.16816.F32.BF16 R32, R12.reuse, R60, R24 ;  /* 0x0000003c0c20723c */ /* 0x040ff00000041818 */
[----:B------:R-:W-:Y:S01]  /*6a80*/  HMMA.16816.F32.BF16 R28, R12, R56, R16 ;  /* 0x000000380c1c723c */ /* 0x000fe20000041810 */
[----:B-1----:R-:W-:-:S07]  /*6a90*/  FFMA.FTZ R2, R107, c[0x0][0x2d0], -R7 ;  /* 0x0000b4006b027a23 */ /* 0x002fce0000010807 */
[C---:B------:R-:W-:Y:S01]  /*6aa0*/  HMMA.16816.F32.BF16 R24, R12.reuse, R86, R20 ;  /* 0x000000560c18723c */ /* 0x040fe20000041814 */
[----:B------:R1:W-:Y:S07]  /*6ab0*/  MUFU.EX2 R109, R2 ;  /* 0x00000002006d7308 */ /* 0x0003ee0000000800 */
[C---:B------:R-:W-:Y:S08]  /*6ac0*/  HMMA.16816.F32.BF16 R20, R12.reuse, R66, R36 ;  /* 0x000000420c14723c */ /* 0x040ff00000041824 */
[----:B------:R-:W-:Y:S01]  /*6ad0*/  HMMA.16816.F32.BF16 R16, R12, R62, R40 ;  /* 0x0000003e0c10723c */ /* 0x000fe20000041828 */
[----:B-1----:R-:W-:-:S04]  /*6ae0*/  FFMA.FTZ R2, R108, c[0x0][0x2d0], -R7 ;  /* 0x0000b4006c027a23 */ /* 0x002fc80000010807 */
[----:B------:R1:W-:Y:S03]  /*6af0*/  MUFU.EX2 R231, R2 ;  /* 0x0000000200e77308 */ /* 0x0003e60000000800 */
[----:B------:R-:W-:Y:S07]  /*6b00*/  HMMA.16816.F32.BF16 R12, R12, R58, R8 ;  /* 0x0000003a0c0c723c */ /* 0x000fee0000041808 */
[----:B--2---:R-:W-:-:S02]  /*6b10*/  F2FP.BF16.PACK_AB R8, R191, R241 ;  /* 0x000000f1bf08723e */ /* 0x004fc400000010ff */
[----:B------:R-:W-:Y:S01]  /*6b20*/  F2FP.BF16.PACK_AB R11, R234, R206 ;  /* 0x000000ceea0b723e */ /* 0x000fe200000010ff */
[----:B-1----:R-:W-:-:S04]  /*6b30*/  FFMA.FTZ R2, R95, c[0x0][0x2d0], -R6 ;  /* 0x0000b4005f027a23 */ /* 0x002fc80000010806 */
[----:B------:R1:W-:Y:S02]  /*6b40*/  MUFU.EX2 R240, R2 ;  /* 0x0000000200f07308 */ /* 0x0003e40000000800 */
[----:B-1----:R-:W-:-:S06]  /*6b50*/  FFMA.FTZ R2, R99, c[0x0][0x2d0], -R6 ;  /* 0x0000b40063027a23 */ /* 0x002fcc0000010806 */
[----:B------:R1:W2:Y:S02]  /*6b60*/  MUFU.EX2 R190, R2 ;  /* 0x0000000200be7308 */ /* 0x0002a40000000800 */
[----:B-1----:R-:W-:Y:S01]  /*6b70*/  FMUL.FTZ R2, R70, c[0x0][0x2d0] ;  /* 0x0000b40046027a20 */ /* 0x002fe20000410000 */
[----:B--2---:R-:W-:-:S04]  /*6b80*/  F2FP.BF16.PACK_AB R9, R190, R240 ;  /* 0x000000f0be09723e */ /* 0x004fc800000010ff */
[----:B------:R-:W-:Y:S02]  /*6b90*/  FSEL R2, R2, RZ, P0 ;  /* 0x000000ff02027208 */ /* 0x000fe40000000000 */
[----:B------:R-:W-:-:S03]  /*6ba0*/  FSETP.NEU.FTZ.AND P0, PT, R3, -INF , PT ;  /* 0xff8000000300780b */ /* 0x000fc60003f1d000 */
[--C-:B------:R-:W-:Y:S02]  /*6bb0*/  FFMA.FTZ R0, R75, c[0x0][0x2d0], -R2.reuse ;  /* 0x0000b4004b007a23 */ /* 0x100fe40000010802 */
[----:B------:R-:W-:Y:S02]  /*6bc0*/  FFMA.FTZ R4, R100, c[0x0][0x2d0], -R2 ;  /* 0x0000b40064047a23 */ /* 0x000fe40000010802 */
[----:B------:R1:W-:Y:S01]  /*6bd0*/  MUFU.EX2 R214, R0 ;  /* 0x0000000000d67308 */ /* 0x0003e20000000800 */
[----:B------:R-:W-:-:S05]  /*6be0*/  IMAD.MOV.U32 R75, RZ, RZ, R109 ;  /* 0x000000ffff4b7224 */ /* 0x000fca00078e006d */
[----:B------:R-:W-:Y:S02]  /*6bf0*/  F2FP.BF16.PACK_AB R10, R231, R75 ;  /* 0x0000004be70a723e */ /* 0x000fe400000010ff */
[----:B------:R-:W-:Y:S05]  /*6c00*/  MUFU.EX2 R159, R4 ;  /* 0x00000004009f7308 */ /* 0x000fea0000000800 */
[----:B------:R-:W-:Y:S01]  /*6c10*/  HMMA.16816.F32.BF16 R108, R8, R128, R44 ;  /* 0x00000080086c723c */ /* 0x000fe2000004182c */
[----:B-1----:R-:W-:-:S04]  /*6c20*/  FFMA.FTZ R0, R92, c[0x0][0x2d0], -R2 ;  /* 0x0000b4005c007a23 */ /* 0x002fc80000010802 */
[----:B------:R1:W2:Y:S03]  /*6c30*/  MUFU.EX2 R215, R0 ;  /* 0x0000000000d77308 */ /* 0x0002a60000000800 */
[C---:B------:R-:W-:Y:S08]  /*6c40*/  HMMA.16816.F32.BF16 R104, R8.reuse, R120, R48 ;  /* 0x000000780868723c */ /* 0x040ff00000041830 */
[----:B------:R-:W-:Y:S01]  /*6c50*/  HMMA.16816.F32.BF16 R112, R8, R132, R32 ;  /* 0x000000840870723c */ /* 0x000fe20000041820 */
[----:B-1----:R-:W-:-:S07]  /*6c60*/  FFMA.FTZ R0, R98, c[0x0][0x2d0], -R2 ;  /* 0x0000b40062007a23 */ /* 0x002fce0000010802 */
[C---:B------:R-:W-:Y:S01]  /*6c70*/  HMMA.16816.F32.BF16 R44, R8.reuse, R122, R24 ;  /* 0x0000007a082c723c */ /* 0x040fe20000041818 */
[----:B------:R1:W3:Y:S07]  /*6c80*/  MUFU.EX2 R235, R0 ;  /* 0x0000000000eb7308 */ /* 0x0002ee0000000800 */
[C---:B------:R-:W-:Y:S08]  /*6c90*/  HMMA.16816.F32.BF16 R92, R8.reuse, R130, R20 ;  /* 0x00000082085c723c */ /* 0x040ff00000041814 */
[----:B------:R-:W-:Y:S01]  /*6ca0*/  HMMA.16816.F32.BF16 R96, R8, R134, R16 ;  /* 0x000000860860723c */ /* 0x000fe20000041810 */
[----:B-1----:R-:W-:-:S05]  /*6cb0*/  FMUL.FTZ R0, R3, c[0x0][0x2d0] ;  /* 0x0000b40003007a20 */ /* 0x002fca0000410000 */
[----:B------:R-:W-:Y:S02]  /*6cc0*/  FSEL R0, R0, RZ, P0 ;  /* 0x000000ff00007208 */ /* 0x000fe40000000000 */
[----:B------:R-:W-:Y:S03]  /*6cd0*/  HMMA.16816.F32.BF16 R100, R8, R138, R12 ;  /* 0x0000008a0864723c */ /* 0x000fe6000004180c */
[----:B------:R-:W-:-:S04]  /*6ce0*/  FFMA.FTZ R4, R68, c[0x0][0x2d0], -R0 ;  /* 0x0000b40044047a23 */ /* 0x000fc80000010800 */
[----:B------:R1:W-:Y:S02]  /*6cf0*/  MUFU.EX2 R238, R4 ;  /* 0x0000000400ee7308 */ /* 0x0003e40000000800 */
[----:B-1----:R-:W-:Y:S02]  /*6d00*/  FFMA.FTZ R4, R69, c[0x0][0x2d0], -R0 ;  /* 0x0000b40045047a23 */ /* 0x002fe40000010800 */
[----:B------:R-:W-:-:S04]  /*6d10*/  IMAD.MOV.U32 R69, RZ, RZ, R116 ;  /* 0x000000ffff457224 */ /* 0x000fc800078e0074 */
[----:B------:R1:W4:Y:S01]  /*6d20*/  MUFU.EX2 R217, R4 ;  /* 0x0000000400d97308 */ /* 0x0003220000000800 */
[----:B------:R-:W-:Y:S07]  /*6d30*/  HMMA.16816.F32.BF16 R116, R8, R136, R28 ;  /* 0x000000880874723c */ /* 0x000fee000004181c */
[----:B--2---:R-:W-:Y:S02]  /*6d40*/  F2FP.BF16.PACK_AB R8, R215, R214 ;  /* 0x000000d6d708723e */ /* 0x004fe400000010ff */
[----:B---3--:R-:W-:Y:S01]  /*6d50*/  F2FP.BF16.PACK_AB R10, R159, R235 ;  /* 0x000000eb9f0a723e */ /* 0x008fe200000010ff */
[----:B-1----:R-:W-:Y:S01]  /*6d60*/  FFMA.FTZ R4, R73, c[0x0][0x2d0], -R0 ;  /* 0x0000b40049047a23 */ /* 0x002fe20000010800 */
[----:B----4-:R-:W-:-:S03]  /*6d70*/  F2FP.BF16.PACK_AB R9, R217, R238 ;  /* 0x000000eed909723e */ /* 0x010fc600000010ff */
[----:B------:R1:W-:Y:S02]  /*6d80*/  MUFU.EX2 R230, R4 ;  /* 0x0000000400e67308 */ /* 0x0003e40000000800 */
[----:B-1----:R-:W-:Y:S02]  /*6d90*/  FFMA.FTZ R4, R74, c[0x0][0x2d0], -R0 ;  /* 0x0000b4004a047a23 */ /* 0x002fe40000010800 */
[----:B------:R-:W-:-:S04]  /*6da0*/  IMAD.MOV.U32 R74, RZ, RZ, R236 ;  /* 0x000000ffff4a7224 */ /* 0x000fc800078e00ec */
[----:B------:R1:W2:Y:S02]  /*6db0*/  MUFU.EX2 R68, R4 ;  /* 0x0000000400447308 */ /* 0x0002a40000000800 */
[----:B-1----:R-:W-:Y:S01]  /*6dc0*/  FFMA.FTZ R4, R140, c[0x0][0x2d0], -R2 ;  /* 0x0000b4008c047a23 */ /* 0x002fe20000010802 */
[----:B--2---:R-:W-:-:S05]  /*6dd0*/  F2FP.BF16.PACK_AB R11, R68, R230 ;  /* 0x000000e6440b723e */ /* 0x004fca00000010ff */
[----:B------:R1:W-:Y:S02]  /*6de0*/  MUFU.EX2 R216, R4 ;  /* 0x0000000400d87308 */ /* 0x0003e40000000800 */
[C---:B------:R-:W-:Y:S07]  /*6df0*/  HMMA.16816.F32.BF16 R16, R8.reuse, R80, RZ ;  /* 0x000000500810723c */ /* 0x040fee00000418ff */
[----:B------:R-:W-:Y:S01]  /*6e00*/  MOV R80, R245 ;  /* 0x000000f500507202 */ /* 0x000fe20000000f00 */
[----:B------:R-:W-:Y:S01]  /*6e10*/  HMMA.16816.F32.BF16 R28, R8, R52, RZ ;  /* 0x00000034081c723c */ /* 0x000fe200000418ff */
[----:B-1----:R-:W-:-:S04]  /*6e20*/  FFMA.FTZ R4, R141, c[0x0][0x2d0], -R2 ;  /* 0x0000b4008d047a23 */ /* 0x002fc80000010802 */
[----:B------:R1:W-:Y:S03]  /*6e30*/  MUFU.EX2 R252, R4 ;  /* 0x0000000400fc7308 */ /* 0x0003e60000000800 */
[C---:B------:R-:W-:Y:S07]  /*6e40*/  HMMA.16816.F32.BF16 R32, R8.reuse, R82, RZ ;  /* 0x000000520820723c */ /* 0x040fee00000418ff */
[----:B------:R-:W-:Y:S01]  /*6e50*/  IMAD.MOV.U32 R82, RZ, RZ, R243 ;  /* 0x000000ffff527224 */ /* 0x000fe200078e00f3 */
[----:B------:R-:W-:Y:S01]  /*6e60*/  HMMA.16816.F32.BF16 R40, R8, R54, RZ ;  /* 0x000000360828723c */ /* 0x000fe200000418ff */
[----:B------:R-:W2:Y:S01]  /*6e70*/  LDSM.16.MT88.4 R52, [R209+0x1900] ;  /* 0x00190000d134783b */ /* 0x000ea20000004200 */
[----:B-1----:R-:W-:-:S06]  /*6e80*/  FFMA.FTZ R4, R142, c[0x0][0x2d0], -R2 ;  /* 0x0000b4008e047a23 */ /* 0x002fcc0000010802 */
[C---:B------:R-:W-:Y:S01]  /*6e90*/  HMMA.16816.F32.BF16 R24, R8.reuse, R76, RZ ;  /* 0x0000004c0818723c */ /* 0x040fe200000418ff */
[----:B------:R1:W3:Y:S07]  /*6ea0*/  MUFU.EX2 R5, R4 ;  /* 0x0000000400057308 */ /* 0x0002ee0000000800 */
[C---:B------:R-:W-:Y:S08]  /*6eb0*/  HMMA.16816.F32.BF16 R36, R8.reuse, R78, RZ ;  /* 0x0000004e0824723c */ /* 0x040ff000000418ff */
[----:B------:R-:W-:Y:S01]  /*6ec0*/  HMMA.16816.F32.BF16 R12, R8, R88, RZ ;  /* 0x00000058080c723c */ /* 0x000fe200000418ff */
[----:B-1----:R-:W-:-:S02]  /*6ed0*/  FFMA.FTZ R4, R143, c[0x0][0x2d0], -R2 ;  /* 0x0000b4008f047a23 */ /* 0x002fc40000010802 */
[----:B---3--:R-:W-:Y:S02]  /*6ee0*/  IMAD.MOV.U32 R83, RZ, RZ, R5 ;  /* 0x000000ffff537224 */ /* 0x008fe400078e0005 */
[----:B------:R1:W3:Y:S03]  /*6ef0*/  MUFU.EX2 R236, R4 ;  /* 0x0000000400ec7308 */ /* 0x0002e60000000800 */
[----:B------:R-:W-:Y:S01]  /*6f00*/  HMMA.16816.F32.BF16 R20, R8, R90, RZ ;  /* 0x0000005a0814723c */ /* 0x000fe200000418ff */
[----:B------:R-:W-:-:S06]  /*6f10*/  IMAD.MOV.U32 R5, RZ, RZ, R244 ;  /* 0x000000ffff057224 */ /* 0x000fcc00078e00f4 */
[----:B------:R-:W-:Y:S01]  /*6f20*/  F2FP.BF16.PACK_AB R8, R252, R216 ;  /* 0x000000d8fc08723e */ /* 0x000fe200000010ff */
        /* <DEDUP_REMOVED lines=11> */
[----:B---3--:R-:W-:-:S05]  /*6fe0*/  F2FP.BF16.PACK_AB R11, R250, R251 ;  /* 0x000000fbfa0b723e */ /* 0x008fca00000010ff */
[----:B------:R1:W-:Y:S02]  /*6ff0*/  MUFU.EX2 R81, R4 ;  /* 0x0000000400517308 */ /* 0x0003e40000000800 */
[C---:B------:R-:W-:Y:S07]  /*7000*/  HMMA.16816.F32.BF16 R76, R8.reuse, R84, R28 ;  /* 0x00000054084c723c */ /* 0x040fee000004181c */
[----:B------:R-:W-:Y:S01]  /*7010*/  IMAD.MOV.U32 R31, RZ, RZ, R241 ;  /* 0x000000ffff1f7224 */ /* 0x000fe200078e00f1 */
[----:B------:R-:W-:Y:S01]  /*7020*/  HMMA.16816.F32.BF16 R140, R8, R60, R16 ;  /* 0x0000003c088c723c */ /* 0x000fe20000041810 */
[----:B------:R-:W-:Y:S01]  /*7030*/  MOV R30, R159 ;  /* 0x0000009f001e7202 */ /* 0x000fe20000000f00 */
[----:B------:R-:W-:-:S02]  /*7040*/  IMAD.MOV.U32 R29, RZ, RZ, R240 ;  /* 0x000000ffff1d7224 */ /* 0x000fc400078e00f0 */
[----:B-1----:R-:W-:-:S03]  /*7050*/  FFMA.FTZ R4, R149, c[0x0][0x2d0], -R7 ;  /* 0x0000b40095047a23 */ /* 0x002fc60000010807 */
[----:B------:R-:W-:Y:S01]  /*7060*/  IMAD.MOV.U32 R19, RZ, RZ, R242 ;  /* 0x000000ffff137224 */ /* 0x000fe200078e00f2 */
[----:B------:R1:W-:Y:S01]  /*7070*/  MUFU.EX2 R73, R4 ;  /* 0x0000000400497308 */ /* 0x0003e20000000800 */
[C---:B------:R-:W-:Y:S08]  /*7080*/  HMMA.16816.F32.BF16 R124, R8.reuse, R64, R24 ;  /* 0x00000040087c723c */ /* 0x040ff00000041818 */
[----:B------:R-:W-:Y:S01]  /*7090*/  HMMA.16816.F32.BF16 R84, R8, R86, R40 ;  /* 0x000000560854723c */ /* 0x000fe20000041828 */
[----:B-1----:R-:W-:-:S07]  /*70a0*/  FFMA.FTZ R4, R150, c[0x0][0x2d0], -R7 ;  /* 0x0000b40096047a23 */ /* 0x002fce0000010807 */
[C---:B------:R-:W-:Y:S01]  /*70b0*/  HMMA.16816.F32.BF16 R64, R8.reuse, R66, R36 ;  /* 0x000000420840723c */ /* 0x040fe20000041824 */
[----:B------:R1:W3:Y:S07]  /*70c0*/  MUFU.EX2 R48, R4 ;  /* 0x0000000400307308 */ /* 0x0002ee0000000800 */
[----:B------:R-:W-:Y:S01]  /*70d0*/  HMMA.16816.F32.BF16 R88, R8, R62, R32 ;  /* 0x0000003e0858723c */ /* 0x000fe20000041820 */
[----:B------:R-:W-:Y:S01]  /*70e0*/  LDSM.16.MT88.4 R60, [R209+0x2100] ;  /* 0x00210000d13c783b */ /* 0x000fe20000004200 */
[----:B-1----:R-:W-:Y:S01]  /*70f0*/  FFMA.FTZ R4, R151, c[0x0][0x2d0], -R7 ;  /* 0x0000b40097047a23 */ /* 0x002fe20000010807 */
[----:B---3--:R-:W-:-:S05]  /*7100*/  MOV R18, R48 ;  /* 0x0000003000127202 */ /* 0x008fca0000000f00 */
[----:B------:R-:W-:Y:S01]  /*7110*/  HMMA.16816.F32.BF16 R148, R8, R56, R12 ;  /* 0x000000380894723c */ /* 0x000fe2000004180c */
[----:B------:R-:W-:Y:S01]  /*7120*/  LDSM.16.MT88.4 R48, [R212+0x1900] ;  /* 0x00190000d430783b */ /* 0x000fe20000004200 */
[----:B------:R1:W-:Y:S02]  /*7130*/  MUFU.EX2 R249, R4 ;  /* 0x0000000400f97308 */ /* 0x0003e40000000800 */
[----:B-1----:R-:W-:-:S06]  /*7140*/  FFMA.FTZ R4, R156, c[0x0][0x2d0], -R7 ;  /* 0x0000b4009c047a23 */ /* 0x002fcc0000010807 */
[----:B------:R1:W-:Y:S02]  /*7150*/  MUFU.EX2 R246, R4 ;  /* 0x0000000400f67308 */ /* 0x0003e40000000800 */
[----:B-1----:R-:W-:-:S06]  /*7160*/  FFMA.FTZ R4, R144, c[0x0][0x2d0], -R6 ;  /* 0x0000b40090047a23 */ /* 0x002fcc0000010806 */
[----:B------:R1:W-:Y:S02]  /*7170*/  MUFU.EX2 R245, R4 ;  /* 0x0000000400f57308 */ /* 0x0003e40000000800 */
[----:B-1----:R-:W-:-:S06]  /*7180*/  FFMA.FTZ R4, R146, c[0x0][0x2d0], -R6 ;  /* 0x0000b40092047a23 */ /* 0x002fcc0000010806 */
[----:B------:R1:W3:Y:S02]  /*7190*/  MUFU.EX2 R244, R4 ;  /* 0x0000000400f47308 */ /* 0x0002e40000000800 */
[----:B-1----:R-:W-:-:S06]  /*71a0*/  FFMA.FTZ R4, R145, c[0x0][0x2d0], -R6 ;  /* 0x0000b40091047a23 */ /* 0x002fcc0000010806 */
[----:B------:R1:W-:Y:S02]  /*71b0*/  MUFU.EX2 R241, R4 ;  /* 0x0000000400f17308 */ /* 0x0003e40000000800 */
[----:B-1----:R-:W-:Y:S02]  /*71c0*/  FFMA.FTZ R4, R147, c[0x0][0x2d0], -R6 ;  /* 0x0000b40093047a23 */ /* 0x002fe40000010806 */
[----:B------:R-:W1:Y:S04]  /*71d0*/  LDSM.16.MT88.4 R144, [R210+0x1900] ;  /* 0x00190000d290783b */ /* 0x000e680000004200 */
[----:B------:R4:W1:Y:S02]  /*71e0*/  MUFU.EX2 R243, R4 ;  /* 0x0000000400f37308 */ /* 0x0008640000000800 */
[----:B----4-:R-:W-:-:S06]  /*71f0*/  FFMA.FTZ R4, R158, c[0x0][0x2d0], -R7 ;  /* 0x0000b4009e047a23 */ /* 0x010fcc0000010807 */
[----:B------:R4:W1:Y:S02]  /*7200*/  MUFU.EX2 R242, R4 ;  /* 0x0000000400f27308 */ /* 0x0008640000000800 */
[----:B----4-:R-:W-:Y:S02]  /*7210*/  FFMA.FTZ R4, R157, c[0x0][0x2d0], -R7 ;  /* 0x0000b4009d047a23 */ /* 0x010fe40000010807 */
[----:B------:R-:W-:Y:S01]  /*7220*/  HMMA.16816.F32.BF16 R156, R8, R58, R20 ;  /* 0x0000003a089c723c */ /* 0x000fe20000041814 */
[----:B------:R-:W4:Y:S03]  /*7230*/  LDSM.16.MT88.4 R56, [R211+0x1900] ;  /* 0x00190000d338783b */ /* 0x000f260000004200 */
[----:B------:R2:W-:Y:S03]  /*7240*/  MUFU.EX2 R240, R4 ;  /* 0x0000000400f07308 */ /* 0x0005e60000000800 */
[----:B------:R-:W-:-:S02]  /*7250*/  F2FP.BF16.PACK_AB R8, R73, R81 ;  /* 0x000000514908723e */ /* 0x000fc400000010ff */
[----:B---3--:R-:W-:Y:S02]  /*7260*/  F2FP.BF16.PACK_AB R9, R244, R245 ;  /* 0x000000f5f409723e */ /* 0x008fe400000010ff */
[----:B------:R-:W-:Y:S02]  /*7270*/  F2FP.BF16.PACK_AB R10, R249, R18 ;  /* 0x00000012f90a723e */ /* 0x000fe400000010ff */
[----:B-1----:R-:W-:Y:S01]  /*7280*/  F2FP.BF16.PACK_AB R11, R243, R241 ;  /* 0x000000f1f30b723e */ /* 0x002fe200000010ff */
[----:B--2---:R-:W-:-:S06]  /*7290*/  FFMA.FTZ R4, R184, c[0x0][0x2d0], -R7 ;  /* 0x0000b400b8047a23 */ /* 0x004fcc0000010807 */
[----:B------:R-:W-:Y:S01]  /*72a0*/  HMMA.16816.F32.BF16 R40, R8, R52, R104 ;  /* 0x000000340828723c */ /* 0x000fe20000041868 */
[----:B------:R-:W-:-:S06]  /*72b0*/  IMAD.MOV.U32 R184, RZ, RZ, R82 ;  /* 0x000000ffffb87224 */ /* 0x000fcc00078e0052 */
[----:B------:R-:W-:Y:S01]  /*72c0*/  MOV R104, R239 ;  /* 0x000000ef00687202 */ /* 0x000fe20000000f00 */
[C---:B------:R-:W-:Y:S01]  /*72d0*/  HMMA.16816.F32.BF16 R24, R8.reuse, R144, R112 ;  /* 0x000000900818723c */ /* 0x040fe20000041870 */
[----:B------:R1:W-:Y:S01]  /*72e0*/  MUFU.EX2 R239, R4 ;  /* 0x0000000400ef7308 */ /* 0x0003e20000000800 */
[----:B------:R-:W-:Y:S02]  /*72f0*/  IMAD.MOV.U32 R107, RZ, RZ, R29 ;  /* 0x000000ffff6b7224 */ /* 0x000fe400078e001d */
[----:B------:R-:W-:Y:S02]  /*7300*/  IMAD.MOV.U32 R106, RZ, RZ, R30 ;  /* 0x000000ffff6a7224 */ /* 0x000fe400078e001e */
[----:B------:R-:W-:Y:S01]  /*7310*/  IMAD.MOV.U32 R105, RZ, RZ, R31 ;  /* 0x000000ffff697224 */ /* 0x000fe200078e001f */
[----:B------:R-:W-:Y:S01]  /*7320*/  MOV R115, R18 ;  /* 0x0000001200737202 */ /* 0x000fe20000000f00 */
[----:B------:R-:W-:Y:S01]  /*7330*/  IMAD.MOV.U32 R112, RZ, RZ, R235 ;  /* 0x000000ffff707224 */ /* 0x000fe200078e00eb */
[----:B------:R-:W-:Y:S01]  /*7340*/  HMMA.16816.F32.BF16 R20, R8, R146, R96 ;  /* 0x000000920814723c */ /* 0x000fe20000041860 */
[----:B------:R-:W-:Y:S01]  /*7350*/  MOV R114, R83 ;  /* 0x0000005300727202 */ /* 0x000fe20000000f00 */
[----:B------:R-:W-:-:S05]  /*7360*/  IMAD.MOV.U32 R113, RZ, RZ, R80 ;  /* 0x000000ffff717224 */ /* 0x000fca00078e0050 */
[----:B------:R-:W-:Y:S01]  /*7370*/  IMAD.MOV.U32 R98, RZ, RZ, R234 ;  /* 0x000000ffff627224 */ /* 0x000fe200078e00ea */
[----:B------:R-:W-:Y:S01]  /*7380*/  MOV R96, R231 ;  /* 0x000000e700607202 */ /* 0x000fe20000000f00 */
[----:B-1----:R-:W-:Y:S01]  /*7390*/  FFMA.FTZ R4, R166, c[0x0][0x2d0], -R6 ;  /* 0x0000b400a6047a23 */ /* 0x002fe20000010806 */
[C---:B------:R-:W-:Y:S01]  /*73a0*/  HMMA.16816.F32.BF16 R36, R8.reuse, R54, R44 ;  /* 0x000000360824723c */ /* 0x040fe2000004182c */
[----:B------:R-:W-:Y:S01]  /*73b0*/  IMAD.MOV.U32 R166, RZ, RZ, R238 ;  /* 0x000000ffffa67224 */ /* 0x000fe200078e00ee */
[----:B------:R-:W-:Y:S01]  /*73c0*/  MOV R99, R81 ;  /* 0x0000005100637202 */ /* 0x000fe20000000f00 */
[----:B------:R1:W-:Y:S01]  /*73d0*/  MUFU.EX2 R238, R4 ;  /* 0x0000000400ee7308 */ /* 0x0003e20000000800 */
[----:B------:R-:W-:Y:S01]  /*73e0*/  IMAD.MOV.U32 R97, RZ, RZ, R232 ;  /* 0x000000ffff617224 */ /* 0x000fe200078e00e8 */
[----:B------:R-:W2:Y:S02]  /*73f0*/  LDSM.16.MT88.4 R80, [R212+0x2100] ;  /* 0x00210000d450783b */ /* 0x000ea40000004200 */
[----:B------:R-:W-:Y:S01]  /*7400*/  IMAD.MOV.U32 R47, RZ, RZ, R19 ;  /* 0x000000ffff2f7224 */ /* 0x000fe200078e0013 */
[C---:B------:R-:W-:Y:S01]  /*7410*/  HMMA.16816.F32.BF16 R28, R8.reuse, R50, R92 ;  /* 0x00000032081c723c */ /* 0x040fe2000004185c */
[----:B------:R-:W3:Y:S07]  /*7420*/  LDSM.16.MT88.4 R92, [R210+0x2100] ;  /* 0x00210000d25c783b */ /* 0x000eee0000004200 */
[----:B----4-:R-:W-:Y:S01]  /*7430*/  HMMA.16816.F32.BF16 R16, R8, R56, R116 ;  /* 0x000000380810723c */ /* 0x010fe20000041874 */
[----:B-1----:R-:W-:-:S02]  /*7440*/  FFMA.FTZ R4, R167, c[0x0][0x2d0], -R6 ;  /* 0x0000b400a7047a23 */ /* 0x002fc40000010806 */
[----:B------:R-:W-:Y:S02]  /*7450*/  IMAD.MOV.U32 R167, RZ, RZ, R237 ;  /* 0x000000ffffa77224 */ /* 0x000fe400078e00ed */
[----:B------:R1:W4:Y:S02]  /*7460*/  MUFU.EX2 R237, R4 ;  /* 0x0000000400ed7308 */ /* 0x0003240000000800 */
[----:B------:R-:W-:Y:S01]  /*7470*/  MOV R118, R204 ;  /* 0x000000cc00767202 */ /* 0x000fe20000000f00 */
[----:B------:R-:W-:Y:S01]  /*7480*/  HMMA.16816.F32.BF16 R12, R8, R58, R100 ;  /* 0x0000003a080c723c */ /* 0x000fe20000041864 */
[----:B------:R-:W2:Y:S01]  /*7490*/  LDSM.16.MT88.4 R100, [R211+0x2100] ;  /* 0x00210000d364783b */ /* 0x000ea20000004200 */
[----:B------:R-:W-:Y:S01]  /*74a0*/  IMAD.MOV.U32 R116, RZ, RZ, R5 ;  /* 0x000000ffff747224 */ /* 0x000fe200078e0005 */
[----:B------:R-:W-:Y:S01]  /*74b0*/  MOV R117, R75 ;  /* 0x0000004b00757202 */ /* 0x000fe20000000f00 */
[----:B------:R-:W-:Y:S02]  /*74c0*/  IMAD.MOV.U32 R5, RZ, RZ, R198 ;  /* 0x000000ffff057224 */ /* 0x000fe400078e00c6 */
[----:B------:R-:W-:-:S02]  /*74d0*/  IMAD.MOV.U32 R119, RZ, RZ, R199 ;  /* 0x000000ffff777224 */ /* 0x000fc400078e00c7 */
[----:B------:R-:W-:Y:S01]  /*74e0*/  HMMA.16816.F32.BF16 R32, R8, R48, R108 ;  /* 0x000000300820723c */ /* 0x000fe2000004186c */
[----:B-1----:R-:W-:-:S06]  /*74f0*/  FFMA.FTZ R4, R171, c[0x0][0x2d0], -R6 ;  /* 0x0000b400ab047a23 */ /* 0x002fcc0000010806 */
[----:B------:R-:W-:Y:S01]  /*7500*/  F2FP.BF16.PACK_AB R8, R242, R246 ;  /* 0x000000f6f208723e */ /* 0x000fe200000010ff */
[----:B------:R-:W-:Y:S01]  /*7510*/  IMAD.MOV.U32 R171, RZ, RZ, R236 ;  /* 0x000000ffffab7224 */ /* 0x000fe200078e00ec */
[----:B----4-:R-:W-:Y:S01]  /*7520*/  F2FP.BF16.PACK_AB R9, R237, R238 ;  /* 0x000000eeed09723e */ /* 0x010fe200000010ff */
[----:B------:R1:W-:Y:S01]  /*7530*/  MUFU.EX2 R236, R4 ;  /* 0x0000000400ec7308 */ /* 0x0003e20000000800 */
[----:B------:R-:W-:Y:S01]  /*7540*/  F2FP.BF16.PACK_AB R10, R239, R240 ;  /* 0x000000f0ef0a723e */ /* 0x000fe200000010ff */
[----:B-1----:R-:W-:-:S06]  /*7550*/  FFMA.FTZ R4, R172, c[0x0][0x2d0], -R6 ;  /* 0x0000b400ac047a23 */ /* 0x002fcc0000010806 */
[----:B------:R1:W4:Y:S02]  /*7560*/  MUFU.EX2 R235, R4 ;  /* 0x0000000400eb7308 */ /* 0x0003240000000800 */
[----:B-1----:R-:W-:Y:S01]  /*7570*/  FFMA.FTZ R4, R161, c[0x0][0x2d0], -R2 ;  /* 0x0000b400a1047a23 */ /* 0x002fe20000010802 */
[----:B----4-:R-:W-:Y:S01]  /*7580*/  F2FP.BF16.PACK_AB R11, R235, R236 ;  /* 0x000000eceb0b723e */ /* 0x010fe200000010ff */
[----:B------:R-:W-:-:S04]  /*7590*/  IMAD.MOV.U32 R161, RZ, RZ, R205 ;  /* 0x000000ffffa17224 */ /* 0x000fc800078e00cd */
[----:B------:R1:W-:Y:S02]  /*75a0*/  MUFU.EX2 R234, R4 ;  /* 0x0000000400ea7308 */ /* 0x0003e40000000800 */
[C---:B------:R-:W-:Y:S08]  /*75b0*/  HMMA.16816.F32.BF16 R40, R8.reuse, R60, R40 ;  /* 0x0000003c0828723c */ /* 0x040ff00000041828 */
[----:B------:R-:W-:Y:S01]  /*75c0*/  HMMA.16816.F32.BF16 R36, R8, R62, R36 ;  /* 0x0000003e0824723c */ /* 0x000fe20000041824 */
[----:B-1----:R-:W-:-:S02]  /*75d0*/  FFMA.FTZ R4, R162, c[0x0][0x2d0], -R2 ;  /* 0x0000b400a2047a23 */ /* 0x002fc40000010802 */
[----:B------:R-:W-:Y:S02]  /*75e0*/  IMAD.MOV.U32 R162, RZ, RZ, R207 ;  /* 0x000000ffffa27224 */ /* 0x000fe400078e00cf */
[----:B------:R1:W4:Y:S03]  /*75f0*/  MUFU.EX2 R232, R4 ;  /* 0x0000000400e87308 */ /* 0x0003260000000800 */
[C---:B--2---:R-:W-:Y:S08]  /*7600*/  HMMA.16816.F32.BF16 R32, R8.reuse, R80, R32 ;  /* 0x000000500820723c */ /* 0x044ff00000041820 */
[----:B------:R-:W-:Y:S01]  /*7610*/  HMMA.16816.F32.BF16 R28, R8, R82, R28 ;  /* 0x00000052081c723c */ /* 0x000fe2000004181c */
[----:B-1----:R-:W-:-:S07]  /*7620*/  FFMA.FTZ R4, R164, c[0x0][0x2d0], -R2 ;  /* 0x0000b400a4047a23 */ /* 0x002fce0000010802 */
[C---:B---3--:R-:W-:Y:S01]  /*7630*/  HMMA.16816.F32.BF16 R24, R8.reuse, R92, R24 ;  /* 0x0000005c0818723c */ /* 0x048fe20000041818 */
[----:B------:R-:W-:Y:S02]  /*7640*/  IMAD.MOV.U32 R164, RZ, RZ, R230 ;  /* 0x000000ffffa47224 */ /* 0x000fe400078e00e6 */
[----:B------:R1:W-:Y:S05]  /*7650*/  MUFU.EX2 R230, R4 ;  /* 0x0000000400e67308 */ /* 0x0003ea0000000800 */
[C---:B------:R-:W-:Y:S08]  /*7660*/  HMMA.16816.F32.BF16 R20, R8.reuse, R94, R20 ;  /* 0x0000005e0814723c */ /* 0x040ff00000041814 */
[----:B------:R-:W-:Y:S01]  /*7670*/  HMMA.16816.F32.BF16 R16, R8, R100, R16 ;  /* 0x000000640810723c */ /* 0x000fe20000041810 */
[----:B-1----:R-:W-:-:S02]  /*7680*/  FFMA.FTZ R4, R165, c[0x0][0x2d0], -R2 ;  /* 0x0000b400a5047a23 */ /* 0x002fc40000010802 */
[----:B------:R-:W-:Y:S02]  /*7690*/  IMAD.MOV.U32 R165, RZ, RZ, R206 ;  /* 0x000000ffffa57224 */ /* 0x000fe400078e00ce */
[----:B------:R1:W2:Y:S03]  /*76a0*/  MUFU.EX2 R231, R4 ;  /* 0x0000000400e77308 */ /* 0x0002a60000000800 */
[----:B------:R-:W-:Y:S07]  /*76b0*/  HMMA.16816.F32.BF16 R12, R8, R102, R12 ;  /* 0x00000066080c723c */ /* 0x000fee000004180c */
[----:B----4-:R-:W-:Y:S01]  /*76c0*/  F2FP.BF16.PACK_AB R8, R232, R234 ;  /* 0x000000eae808723e */ /* 0x010fe200000010ff */
[----:B-1----:R-:W-:Y:S01]  /*76d0*/  FFMA.FTZ R4, R152, c[0x0][0x2d0], -R0 ;  /* 0x0000b40098047a23 */ /* 0x002fe20000010800 */
[----:B--2---:R-:W-:Y:S01]  /*76e0*/  F2FP.BF16.PACK_AB R10, R231, R230 ;  /* 0x000000e6e70a723e */ /* 0x004fe200000010ff */
[----:B------:R-:W-:-:S02]  /*76f0*/  IMAD.MOV.U32 R152, RZ, RZ, R184 ;  /* 0x000000ffff987224 */ /* 0x000fc400078e00b8 */
[----:B------:R1:W-:Y:S02]  /*7700*/  MUFU.EX2 R206, R4 ;  /* 0x0000000400ce7308 */ /* 0x0003e40000000800 */
[----:B-1----:R-:W-:Y:S01]  /*7710*/  FFMA.FTZ R4, R153, c[0x0][0x2d0], -R0 ;  /* 0x0000b40099047a23 */ /* 0x002fe20000010800 */
[----:B------:R-:W-:-:S05]  /*7720*/  MOV R153, R47 ;  /* 0x0000002f00997202 */ /* 0x000fca0000000f00 */
[----:B------:R1:W2:Y:S02]  /*7730*/  MUFU.EX2 R207, R4 ;  /* 0x0000000400cf7308 */ /* 0x0002a40000000800 */
[----:B-1----:R-:W-:Y:S01]  /*7740*/  FFMA.FTZ R4, R154, c[0x0][0x2d0], -R0 ;  /* 0x0000b4009a047a23 */ /* 0x002fe20000010800 */
[----:B------:R-:W-:Y:S02]  /*7750*/  MOV R154, R191 ;  /* 0x000000bf009a7202 */ /* 0x000fe40000000f00 */
[----:B--2---:R-:W-:-:S03]  /*7760*/  F2FP.BF16.PACK_AB R9, R207, R206 ;  /* 0x000000cecf09723e */ /* 0x004fc600000010ff */
[----:B------:R1:W-:Y:S02]  /*7770*/  MUFU.EX2 R205, R4 ;  /* 0x0000000400cd7308 */ /* 0x0003e40000000800 */
[----:B-1----:R-:W-:Y:S02]  /*7780*/  FFMA.FTZ R4, R155, c[0x0][0x2d0], -R0 ;  /* 0x0000b4009b047a23 */ /* 0x002fe40000010800 */
[----:B------:R-:W-:-:S04]  /*7790*/  IMAD.MOV.U32 R155, RZ, RZ, R190 ;  /* 0x000000ffff9b7224 */ /* 0x000fc800078e00be */
[----:B------:R1:W2:Y:S02]  /*77a0*/  MUFU.EX2 R204, R4 ;  /* 0x0000000400cc7308 */ /* 0x0002a40000000800 */
[----:B-1----:R-:W-:Y:S01]  /*77b0*/  FFMA.FTZ R4, R227, c[0x0][0x2d0], -R7 ;  /* 0x0000b400e3047a23 */ /* 0x002fe20000010807 */
[----:B--2---:R-:W-:-:S05]  /*77c0*/  F2FP.BF16.PACK_AB R11, R204, R205 ;  /* 0x000000cdcc0b723e */ /* 0x004fca00000010ff */
[----:B------:R1:W-:Y:S02]  /*77d0*/  MUFU.EX2 R190, R4 ;  /* 0x0000000400be7308 */ /* 0x0003e40000000800 */
[C---:B------:R-:W-:Y:S08]  /*77e0*/  HMMA.16816.F32.BF16 R44, R8.reuse, R122, R84 ;  /* 0x0000007a082c723c */ /* 0x040ff00000041854 */
[----:B------:R-:W-:Y:S01]  /*77f0*/  HMMA.16816.F32.BF16 R140, R8, R132, R140 ;  /* 0x00000084088c723c */ /* 0x000fe2000004188c */
[----:B-1----:R-:W-:Y:S01]  /*7800*/  FFMA.FTZ R4, R203, c[0x0][0x2d0], -R7 ;  /* 0x0000b400cb047a23 */ /* 0x002fe20000010807 */
[----:B------:R-:W-:-:S03]  /*7810*/  MOV R203, R73 ;  /* 0x0000004900cb7202 */ /* 0x000fc60000000f00 */
[----:B------:R1:W-:Y:S03]  /*7820*/  MUFU.EX2 R198, R4 ;  /* 0x0000000400c67308 */ /* 0x0003e60000000800 */
[C---:B------:R-:W-:Y:S07]  /*7830*/  HMMA.16816.F32.BF16 R84, R8.reuse, R136, R148 ;  /* 0x000000880854723c */ /* 0x040fee0000041894 */
[----:B------:R-:W-:Y:S01]  /*7840*/  IMAD.MOV.U32 R150, RZ, RZ, R167 ;  /* 0x000000ffff967224 */ /* 0x000fe200078e00a7 */
[----:B------:R-:W-:Y:S01]  /*7850*/  HMMA.16816.F32.BF16 R124, R8, R128, R124 ;  /* 0x00000080087c723c */ /* 0x000fe2000004187c */
[----:B------:R-:W-:Y:S01]  /*7860*/  MOV R151, R166 ;  /* 0x000000a600977202 */ /* 0x000fe20000000f00 */
[----:B-1----:R-:W-:-:S06]  /*7870*/  FFMA.FTZ R4, R202, c[0x0][0x2d0], -R7 ;  /* 0x0000b400ca047a23 */ /* 0x002fcc0000010807 */
[C---:B------:R-:W-:Y:S01]  /*7880*/  HMMA.16816.F32.BF16 R64, R8.reuse, R130, R64 ;  /* 0x000000820840723c */ /* 0x040fe20000041840 */
[----:B------:R-:W-:Y:S01]  /*7890*/  FFMA.FTZ R7, R201, c[0x0][0x2d0], -R7 ;  /* 0x0000b400c9077a23 */ /* 0x000fe20000010807 */
[----:B------:R-:W-:Y:S01]  /*78a0*/  LDSM.16.MT88.4 R128, [R212+0x2900] ;  /* 0x00290000d480783b */ /* 0x000fe20000004200 */
[----:B------:R1:W-:Y:S01]  /*78b0*/  MUFU.EX2 R199, R4 ;  /* 0x0000000400c77308 */ /* 0x0003e20000000800 */
[----:B------:R-:W-:Y:S02]  /*78c0*/  IMAD.MOV.U32 R202, RZ, RZ, R68 ;  /* 0x000000ffffca7224 */ /* 0x000fe400078e0044 */
[----:B------:R-:W-:Y:S02]  /*78d0*/  IMAD.MOV.U32 R201, RZ, RZ, R69 ;  /* 0x000000ffffc97224 */ /* 0x000fe400078e0045 */
[C---:B------:R-:W-:Y:S03]  /*78e0*/  HMMA.16816.F32.BF16 R88, R8.reuse, R134, R88 ;  /* 0x000000860858723c */ /* 0x040fe60000041858 */
[----:B------:R-:W2:Y:S04]  /*78f0*/  MUFU.EX2 R191, R7 ;  /* 0x0000000700bf7308 */ /* 0x000ea80000000800 */
[----:B------:R-:W-:Y:S01]  /*7900*/  IMAD.MOV.U32 R135, RZ, RZ, R74 ;  /* 0x000000ffff877224 */ /* 0x000fe200078e004a */
[----:B------:R-:W-:Y:S01]  /*7910*/  HMMA.16816.F32.BF16 R108, R8, R120, R76 ;  /* 0x00000078086c723c */ /* 0x000fe2000004184c */
[----:B------:R-:W-:Y:S01]  /*7920*/  LDSM.16.MT88.4 R76, [R210+0x2900] ;  /* 0x00290000d24c783b */ /* 0x000fe20000004200 */
[----:B------:R-:W-:-:S02]  /*7930*/  IMAD.MOV.U32 R134, RZ, RZ, R107 ;  /* 0x000000ffff867224 */ /* 0x000fc400078e006b */
[----:B-1----:R-:W-:Y:S02]  /*7940*/  FFMA.FTZ R4, R192, c[0x0][0x2d0], -R6 ;  /* 0x0000b400c0047a23 */ /* 0x002fe40000010806 */
[----:B------:R-:W-:Y:S02]  /*7950*/  IMAD.MOV.U32 R192, RZ, RZ, R105 ;  /* 0x000000ffffc07224 */ /* 0x000fe400078e0069 */
[----:B------:R1:W-:Y:S01]  /*7960*/  MUFU.EX2 R184, R4 ;  /* 0x0000000400b87308 */ /* 0x0003e20000000800 */
[----:B------:R-:W-:Y:S01]  /*7970*/  HMMA.16816.F32.BF16 R156, R8, R138, R156 ;  /* 0x0000008a089c723c */ /* 0x000fe2000004189c */
[----:B------:R-:W-:Y:S01]  /*7980*/  IMAD.MOV.U32 R136, RZ, RZ, R192 ;  /* 0x000000ffff887224 */ /* 0x000fe200078e00c0 */
[----:B--2---:R-:W-:Y:S02]  /*7990*/  F2FP.BF16.PACK_AB R166, R191, R199 ;  /* 0x000000c7bfa6723e */ /* 0x004fe400000010ff */
[----:B------:R-:W-:-:S04]  /*79a0*/  MOV R7, R106 ;  /* 0x0000006a00077202 */ /* 0x000fc80000000f00 */
[----:B------:R-:W-:Y:S01]  /*79b0*/  MOV R137, R7 ;  /* 0x0000000700897202 */ /* 0x000fe20000000f00 */
[----:B-1----:R-:W-:-:S04]  /*79c0*/  FFMA.FTZ R4, R187, c[0x0][0x2d0], -R6 ;  /* 0x0000b400bb047a23 */ /* 0x002fc80000010806 */
[----:B------:R1:W-:Y:S02]  /*79d0*/  MUFU.EX2 R187, R4 ;  /* 0x0000000400bb7308 */ /* 0x0003e40000000800 */
[--C-:B-1----:R-:W-:Y:S02]  /*79e0*/  FFMA.FTZ R4, R186, c[0x0][0x2d0], -R6.reuse ;  /* 0x0000b400ba047a23 */ /* 0x102fe40000010806 */
[----:B------:R-:W-:-:S04]  /*79f0*/  FFMA.FTZ R6, R185, c[0x0][0x2d0], -R6 ;  /* 0x0000b400b9067a23 */ /* 0x000fc80000010806 */
[----:B------:R1:W-:Y:S01]  /*7a00*/  MUFU.EX2 R186, R4 ;  /* 0x0000000400ba7308 */ /* 0x0003e20000000800 */
[----:B------:R-:W-:-:S07]  /*7a10*/  IMAD.MOV.U32 R185, RZ, RZ, R104 ;  /* 0x000000ffffb97224 */ /* 0x000fce00078e0068 */
[----:B------:R-:W2:Y:S01]  /*7a20*/  MUFU.EX2 R172, R6 ;  /* 0x0000000600ac7308 */ /* 0x000ea20000000800 */
[----:B-1----:R-:W-:Y:S01]  /*7a30*/  FFMA.FTZ R4, R179, c[0x0][0x2d0], -R2 ;  /* 0x0000b400b3047a23 */ /* 0x002fe20000010802 */
[----:B------:R-:W-:Y:S01]  /*7a40*/  MOV R179, R151 ;  /* 0x0000009700b37202 */ /* 0x000fe20000000f00 */
[----:B------:R-:W-:-:S05]  /*7a50*/  IMAD.MOV.U32 R151, RZ, RZ, R202 ;  /* 0x000000ffff977224 */ /* 0x000fca00078e00ca */
[----:B------:R1:W-:Y:S01]  /*7a60*/  MUFU.EX2 R75, R4 ;  /* 0x00000004004b7308 */ /* 0x0003e20000000800 */
[----:B--2---:R-:W-:Y:S01]  /*7a70*/  F2FP.BF16.PACK_AB R167, R172, R186 ;  /* 0x000000baaca7723e */ /* 0x004fe200000010ff */
[----:B------:R-:W-:Y:S02]  /*7a80*/  IMAD.MOV.U32 R6, RZ, RZ, R185 ;  /* 0x000000ffff067224 */ /* 0x000fe400078e00b9 */
[----:B-1----:R-:W-:Y:S02]  /*7a90*/  FFMA.FTZ R4, R178, c[0x0][0x2d0], -R2 ;  /* 0x0000b400b2047a23 */ /* 0x002fe40000010802 */
[----:B------:R-:W-:Y:S01]  /*7aa0*/  IMAD.MOV.U32 R178, RZ, RZ, R155 ;  /* 0x000000ffffb27224 */ /* 0x000fe200078e009b */
[----:B------:R-:W-:Y:S01]  /*7ab0*/  MOV R155, R154 ;  /* 0x0000009a009b7202 */ /* 0x000fe20000000f00 */
[----:B------:R-:W-:Y:S02]  /*7ac0*/  IMAD.MOV.U32 R154, RZ, RZ, R165 ;  /* 0x000000ffff9a7224 */ /* 0x000fe400078e00a5 */
[----:B------:R-:W-:Y:S01]  /*7ad0*/  IMAD.MOV.U32 R165, RZ, RZ, R164 ;  /* 0x000000ffffa57224 */ /* 0x000fe200078e00a4 */
[----:B------:R-:W-:Y:S01]  /*7ae0*/  MOV R164, R96 ;  /* 0x0000006000a47202 */ /* 0x000fe20000000f00 */
[----:B------:R-:W-:-:S02]  /*7af0*/  IMAD.MOV.U32 R96, RZ, RZ, R97 ;  /* 0x000000ffff607224 */ /* 0x000fc400078e0061 */
[----:B------:R-:W-:Y:S01]  /*7b00*/  IMAD.MOV.U32 R97, RZ, RZ, R98 ;  /* 0x000000ffff617224 */ /* 0x000fe200078e0062 */
[----:B------:R-:W-:Y:S01]  /*7b10*/  MOV R98, R99 ;  /* 0x0000006300627202 */ /* 0x000fe20000000f00 */
        /* <DEDUP_REMOVED lines=11> */
[----:B------:R1:W-:Y:S01]  /*7bd0*/  MUFU.EX2 R171, R4 ;  /* 0x0000000400ab7308 */ /* 0x0003e20000000800 */
[----:B------:R-:W-:Y:S01]  /*7be0*/  IMAD.MOV.U32 R149, RZ, RZ, R115 ;  /* 0x000000ffff957224 */ /* 0x000fe200078e0073 */
[----:B------:R-:W-:Y:S01]  /*7bf0*/  MOV R192, R133 ;  /* 0x0000008500c07202 */ /* 0x000fe20000000f00 */
[----:B------:R-:W2:Y:S01]  /*7c00*/  LDSM.16.MT88.4 R112, [R209+0x2900] ;  /* 0x00290000d170783b */ /* 0x000ea20000004200 */
[----:B------:R-:W-:-:S02]  /*7c10*/  IMAD.MOV.U32 R123, RZ, RZ, R97 ;  /* 0x000000ffff7b7224 */ /* 0x000fc400078e0061 */
[----:B------:R-:W-:Y:S02]  /*7c20*/  IMAD.MOV.U32 R122, RZ, RZ, R98 ;  /* 0x000000ffff7a7224 */ /* 0x000fe400078e0062 */
[----:B------:R-:W3:Y:S01]  /*7c30*/  LDSM.16.MT88.4 R96, [R211+0x2900] ;  /* 0x00290000d360783b */ /* 0x000ee20000004200 */
[----:B------:R-:W-:Y:S01]  /*7c40*/  IMAD.MOV.U32 R121, RZ, RZ, R164 ;  /* 0x000000ffff797224 */ /* 0x000fe200078e00a4 */
[----:B------:R-:W-:Y:S01]  /*7c50*/  F2FP.BF16.PACK_AB R164, R198, R190 ;  /* 0x000000bec6a4723e */ /* 0x000fe200000010ff */
[----:B------:R-:W-:Y:S01]  /*7c60*/  IMAD.MOV.U32 R185, RZ, RZ, R132 ;  /* 0x000000ffffb97224 */ /* 0x000fe200078e0084 */
[----:B------:R-:W-:Y:S01]  /*7c70*/  MOV R132, R154 ;  /* 0x0000009a00847202 */ /* 0x000fe20000000f00 */
[----:B------:R-:W-:Y:S01]  /*7c80*/  IMAD.MOV.U32 R133, RZ, RZ, R153 ;  /* 0x000000ffff857224 */ /* 0x000fe200078e0099 */
[----:B------:R-:W-:Y:S01]  /*7c90*/  MOV R154, R116 ;  /* 0x00000074009a7202 */ /* 0x000fe20000000f00 */
[----:B------:R-:W-:Y:S02]  /*7ca0*/  IMAD.MOV.U32 R153, RZ, RZ, R117 ;  /* 0x000000ffff997224 */ /* 0x000fe400078e0075 */
[----:B-1----:R-:W-:Y:S01]  /*7cb0*/  FFMA.FTZ R4, R177, c[0x0][0x2d0], -R2 ;  /* 0x0000b400b1047a23 */ /* 0x002fe20000010802 */
[----:B------:R-:W-:Y:S01]  /*7cc0*/  MOV R177, R155 ;  /* 0x0000009b00b17202 */ /* 0x000fe20000000f00 */
[----:B------:R-:W-:Y:S01]  /*7cd0*/  IMAD.MOV.U32 R155, RZ, RZ, R165 ;  /* 0x000000ffff9b7224 */ /* 0x000fe200078e00a5 */
[----:B------:R-:W-:Y:S01]  /*7ce0*/  F2FP.BF16.PACK_AB R165, R187, R184 ;  /* 0x000000b8bba5723e */ /* 0x000fe200000010ff */
[----:B------:R1:W-:Y:S01]  /*7cf0*/  MUFU.EX2 R73, R4 ;  /* 0x0000000400497308 */ /* 0x0003e20000000800 */
[----:B------:R-:W-:Y:S01]  /*7d00*/  IMAD.MOV.U32 R202, RZ, RZ, R122 ;  /* 0x000000ffffca7224 */ /* 0x000fe200078e007a */
[----:B------:R-:W-:Y:S01]  /*7d10*/  MOV R9, R133 ;  /* 0x0000008500097202 */ /* 0x000fe20000000f00 */
[----:B------:R-:W-:-:S02]  /*7d20*/  IMAD.MOV.U32 R11, RZ, RZ, R154 ;  /* 0x000000ffff0b7224 */ /* 0x000fc400078e009a */
[----:B-1----:R-:W-:-:S04]  /*7d30*/  FFMA.FTZ R4, R180, c[0x0][0x2d0], -R2 ;  /* 0x0000b400b4047a23 */ /* 0x002fc80000010802 */
[----:B------:R1:W4:Y:S01]  /*7d40*/  MUFU.EX2 R74, R4 ;  /* 0x00000004004a7308 */ /* 0x0003220000000800 */
[----:B--2---:R-:W-:Y:S07]  /*7d50*/  HMMA.16816.F32.BF16 R104, R164, R112, R40 ;  /* 0x00000070a468723c */ /* 0x004fee0000041828 */
[----:B------:R-:W-:Y:S01]  /*7d60*/  MOV R42, R148 ;  /* 0x00000094002a7202 */ /* 0x000fe20000000f00 */
[----:B------:R-:W-:Y:S02]  /*7d70*/  IMAD.MOV.U32 R148, RZ, RZ, R134 ;  /* 0x000000ffff947224 */ /* 0x000fe400078e0086 */
[----:B------:R-:W-:-:S02]  /*7d80*/  IMAD.MOV.U32 R134, RZ, RZ, R121 ;  /* 0x000000ffff867224 */ /* 0x000fc400078e0079 */
[----:B------:R-:W-:Y:S01]  /*7d90*/  IMAD.MOV.U32 R43, RZ, RZ, R150 ;  /* 0x000000ffff2b7224 */ /* 0x000fe200078e0096 */
[----:B------:R-:W-:Y:S01]  /*7da0*/  MOV R150, R201 ;  /* 0x000000c900967202 */ /* 0x000fe20000000f00 */
[----:B-1----:R-:W-:Y:S01]  /*7db0*/  FFMA.FTZ R4, R173, c[0x0][0x2d0], -R0 ;  /* 0x0000b400ad047a23 */ /* 0x002fe20000010800 */
[----:B------:R-:W-:Y:S01]  /*7dc0*/  MOV R173, R136 ;  /* 0x0000008800ad7202 */ /* 0x000fe20000000f00 */
[----:B------:R-:W-:Y:S02]  /*7dd0*/  IMAD.MOV.U32 R201, RZ, RZ, R123 ;  /* 0x000000ffffc97224 */ /* 0x000fe400078e007b */
[----:B------:R1:W-:Y:S01]  /*7de0*/  MUFU.EX2 R68, R4 ;  /* 0x0000000400447308 */ /* 0x0003e20000000800 */
[----:B------:R-:W-:Y:S01]  /*7df0*/  HMMA.16816.F32.BF16 R120, R164, R128, R32 ;  /* 0x00000080a478723c */ /* 0x000fe20000041820 */
[----:B------:R-:W-:-:S06]  /*7e00*/  IMAD.MOV.U32 R180, RZ, RZ, R148 ;  /* 0x000000ffffb47224 */ /* 0x000fcc00078e0094 */
[----:B------:R-:W-:Y:S01]  /*7e10*/  IMAD.MOV.U32 R33, RZ, RZ, R6 ;  /* 0x000000ffff217224 */ /* 0x000fe200078e0006 */
[----:B----4-:R-:W-:Y:S01]  /*7e20*/  F2FP.BF16.PACK_AB R6, R74, R73 ;  /* 0x000000494a06723e */ /* 0x010fe200000010ff */
[----:B------:R-:W-:Y:S01]  /*7e30*/  IMAD.MOV.U32 R34, RZ, RZ, R179 ;  /* 0x000000ffff227224 */ /* 0x000fe200078e00b3 */
[----:B------:R-:W-:Y:S01]  /*7e40*/  MOV R179, R153 ;  /* 0x0000009900b37202 */ /* 0x000fe20000000f00 */
[----:B------:R-:W-:Y:S02]  /*7e50*/  IMAD.MOV.U32 R32, RZ, RZ, R137 ;  /* 0x000000ffff207224 */ /* 0x000fe400078e0089 */
[----:B------:R-:W-:Y:S01]  /*7e60*/  HMMA.16816.F32.BF16 R136, R164, R76, R24 ;  /* 0x0000004ca488723c */ /* 0x000fe20000041818 */
[----:B-1----:R-:W-:Y:S02]  /*7e70*/  FFMA.FTZ R4, R174, c[0x0][0x2d0], -R0 ;  /* 0x0000b400ae047a23 */ /* 0x002fe40000010800 */
[----:B------:R-:W-:Y:S02]  /*7e80*/  IMAD.MOV.U32 R174, RZ, RZ, R149 ;  /* 0x000000ffffae7224 */ /* 0x000fe400078e0095 */
[----:B------:R1:W2:Y:S01]  /*7e90*/  MUFU.EX2 R69, R4 ;  /* 0x0000000400457308 */ /* 0x0002a20000000800 */
[----:B------:R-:W-:-:S02]  /*7ea0*/  IMAD.MOV.U32 R149, RZ, RZ, R135 ;  /* 0x000000ffff957224 */ /* 0x000fc400078e0087 */
[----:B------:R-:W-:Y:S02]  /*7eb0*/  IMAD.MOV.U32 R135, RZ, RZ, R155 ;  /* 0x000000ffff877224 */ /* 0x000fe400078e009b */
[----:B------:R-:W-:Y:S01]  /*7ec0*/  IMAD.MOV.U32 R155, RZ, RZ, R152 ;  /* 0x000000ffff9b7224 */ /* 0x000fe200078e0098 */
[----:B------:R-:W-:Y:S01]  /*7ed0*/  MOV R152, R119 ;  /* 0x0000007700987202 */ /* 0x000fe20000000f00 */
[----:B------:R-:W-:Y:S01]  /*7ee0*/  IMAD.MOV.U32 R8, RZ, RZ, R135 ;  /* 0x000000ffff087224 */ /* 0x000fe200078e0087 */
[----:B------:R-:W-:Y:S01]  /*7ef0*/  MOV R35, R149 ;  /* 0x0000009500237202 */ /* 0x000fe20000000f00 */
[----:B------:R-:W-:Y:S02]  /*7f00*/  IMAD.MOV.U32 R10, RZ, RZ, R155 ;  /* 0x000000ffff0a7224 */ /* 0x000fe400078e009b */
[----:B-1----:R-:W-:Y:S02]  /*7f10*/  FFMA.FTZ R4, R175, c[0x0][0x2d0], -R0 ;  /* 0x0000b400af047a23 */ /* 0x002fe40000010800 */
[----:B------:R-:W-:-:S02]  /*7f20*/  IMAD.MOV.U32 R175, RZ, RZ, R118 ;  /* 0x000000ffffaf7224 */ /* 0x000fc400078e0076 */
[----:B------:R1:W-:Y:S01]  /*7f30*/  MUFU.EX2 R41, R4 ;  /* 0x0000000400297308 */ /* 0x0003e20000000800 */
[----:B------:R-:W-:Y:S07]  /*7f40*/  HMMA.16816.F32.BF16 R116, R164, R114, R36 ;  /* 0x00000072a474723c */ /* 0x000fee0000041824 */
[----:B------:R-:W-:Y:S01]  /*7f50*/  MOV R37, R185 ;  /* 0x000000b900257202 */ /* 0x000fe20000000f00 */
[----:B------:R-:W-:Y:S01]  /*7f60*/  IMAD.MOV.U32 R38, RZ, RZ, R192 ;  /* 0x000000ffff267224 */ /* 0x000fe200078e00c0 */
[----:B------:R-:W-:Y:S01]  /*7f70*/  MOV R192, R134 ;  /* 0x0000008600c07202 */ /* 0x000fe20000000f00 */
[----:B------:R-:W-:-:S02]  /*7f80*/  IMAD.MOV.U32 R185, RZ, RZ, R132 ;  /* 0x000000ffffb97224 */ /* 0x000fc400078e0084 */
[----:B------:R-:W-:Y:S01]  /*7f90*/  HMMA.16816.F32.BF16 R132, R164, R130, R28 ;  /* 0x00000082a484723c */ /* 0x000fe2000004181c */
[----:B------:R-:W-:Y:S02]  /*7fa0*/  IMAD.MOV.U32 R39, RZ, RZ, R7 ;  /* 0x000000ffff277224 */ /* 0x000fe400078e0007 */
[----:B-1----:R-:W-:Y:S02]  /*7fb0*/  FFMA.FTZ R4, R176, c[0x0][0x2d0], -R0 ;  /* 0x0000b400b0047a23 */ /* 0x002fe40000010800 */
[----:B------:R-:W-:Y:S02]  /*7fc0*/  IMAD.MOV.U32 R176, RZ, RZ, R150 ;  /* 0x000000ffffb07224 */ /* 0x000fe400078e0096 */
[----:B------:R1:W4:Y:S01]  /*7fd0*/  MUFU.EX2 R40, R4 ;  /* 0x0000000400287308 */ /* 0x0003220000000800 */
[----:B------:R-:W-:Y:S01]  /*7fe0*/  IMAD.MOV.U32 R31, RZ, RZ, R5 ;  /* 0x000000ffff1f7224 */ /* 0x000fe200078e0005 */
[----:B--2---:R-:W-:Y:S01]  /*7ff0*/  F2FP.BF16.PACK_AB R5, R69, R68 ;  /* 0x000000444505723e */ /* 0x004fe200000010ff */
[----:B------:R-:W-:-:S02]  /*8000*/  IMAD.MOV.U32 R36, RZ, RZ, R151 ;  /* 0x000000ffff247224 */ /* 0x000fc400078e0097 */
[----:B------:R-:W-:Y:S01]  /*8010*/  IMAD.MOV.U32 R30, RZ, RZ, R152 ;  /* 0x000000ffff1e7224 */ /* 0x000fe200078e0098 */
[C---:B------:R-:W-:Y:S08]  /*8020*/  HMMA.16816.F32.BF16 R148, R164.reuse, R78, R20 ;  /* 0x0000004ea494723c */ /* 0x040ff00000041814 */
[----:B---3--:R-:W-:Y:S01]  /*8030*/  HMMA.16816.F32.BF16 R152, R164, R96, R16 ;  /* 0x00000060a498723c */ /* 0x008fe20000041810 */
[----:B-1----:R-:W-:-:S02]  /*8040*/  F2FP.BF16.PACK_AB R4, R171, R75 ;  /* 0x0000004bab04723e */ /* 0x002fc400000010ff */
[----:B----4-:R-:W-:-:S05]  /*8050*/  F2FP.BF16.PACK_AB R7, R40, R41 ;  /* 0x000000292807723e */ /* 0x010fca00000010ff */
[----:B------:R-:W-:Y:S08]  /*8060*/  HMMA.16816.F32.BF16 R164, R164, R98, R12 ;  /* 0x00000062a4a4723c */ /* 0x000ff0000004180c */
[C---:B------:R-:W-:Y:S07]  /*8070*/  HMMA.16816.F32.BF16 R12, R4.reuse, R54, R44 ;  /* 0x00000036040c723c */ /* 0x040fee000004182c */
[----:B------:R-:W-:Y:S01]  /*8080*/  IMAD.MOV.U32 R46, RZ, RZ, R8 ;  /* 0x000000ffff2e7224 */ /* 0x000fe200078e0008 */
[----:B------:R-:W-:Y:S01]  /*8090*/  MOV R44, R30 ;  /* 0x0000001e002c7202 */ /* 0x000fe20000000f00 */
[----:B------:R-:W-:Y:S01]  /*80a0*/  FFMA.FTZ R8, R188, c[0x0][0x2d0], -R2 ;  /* 0x0000b400bc087a23 */ /* 0x000fe20000010802 */
[----:B------:R-:W-:Y:S01]  /*80b0*/  HMMA.16816.F32.BF16 R124, R4, R48, R124 ;  /* 0x00000030047c723c */ /* 0x000fe2000004187c */
[----:B------:R-:W-:Y:S01]  /*80c0*/  MOV R47, R39 ;  /* 0x00000027002f7202 */ /* 0x000fe20000000f00 */
[----:B------:R-:W-:Y:S01]  /*80d0*/  IMAD.MOV.U32 R54, RZ, RZ, R31 ;  /* 0x000000ffff367224 */ /* 0x000fe200078e001f */
[----:B------:R1:W-:Y:S01]  /*80e0*/  MUFU.EX2 R30, R8 ;  /* 0x00000008001e7308 */ /* 0x0003e20000000800 */
[----:B------:R-:W-:-:S02]  /*80f0*/  IMAD.MOV.U32 R45, RZ, RZ, R9 ;  /* 0x000000ffff2d7224 */ /* 0x000fc400078e0009 */
[----:B------:R-:W-:Y:S01]  /*8100*/  IMAD.MOV.U32 R55, RZ, RZ, R34 ;  /* 0x000000ffff377224 */ /* 0x000fe200078e0022 */
[----:B------:R-:W-:Y:S01]  /*8110*/  MOV R48, R33 ;  /* 0x0000002100307202 */ /* 0x000fe20000000f00 */
[----:B------:R-:W-:Y:S01]  /*8120*/  IMAD.MOV.U32 R49, RZ, RZ, R32 ;  /* 0x000000ffff317224 */ /* 0x000fe200078e0020 */
[C---:B------:R-:W-:Y:S07]  /*8130*/  HMMA.16816.F32.BF16 R16, R4.reuse, R50, R64 ;  /* 0x000000320410723c */ /* 0x040fee0000041840 */
[----:B------:R-:W-:Y:S01]  /*8140*/  IMAD.MOV.U32 R67, RZ, RZ, R35 ;  /* 0x000000ffff437224 */ /* 0x000fe200078e0023 */
[----:B------:R-:W-:Y:S01]  /*8150*/  HMMA.16816.F32.BF16 R108, R4, R52, R108 ;  /* 0x00000034046c723c */ /* 0x000fe2000004186c */
[----:B------:R-:W-:Y:S01]  /*8160*/  IMAD.MOV.U32 R66, RZ, RZ, R38 ;  /* 0x000000ffff427224 */ /* 0x000fe200078e0026 */
[----:B------:R-:W-:Y:S01]  /*8170*/  MOV R65, R10 ;  /* 0x0000000a00417202 */ /* 0x000fe20000000f00 */
[----:B-1----:R-:W-:Y:S01]  /*8180*/  FFMA.FTZ R8, R189, c[0x0][0x2d0], -R2 ;  /* 0x0000b400bd087a23 */ /* 0x002fe20000010802 */
[----:B------:R-:W-:Y:S01]  /*8190*/  MOV R50, R161 ;  /* 0x000000a100327202 */ /* 0x000fe20000000f00 */
[----:B------:R-:W-:-:S02]  /*81a0*/  IMAD.MOV.U32 R64, RZ, RZ, R11 ;  /* 0x000000ffff407224 */ /* 0x000fc400078e000b */
[----:B------:R1:W-:Y:S01]  /*81b0*/  MUFU.EX2 R32, R8 ;  /* 0x0000000800207308 */ /* 0x0003e20000000800 */
[----:B------:R-:W-:Y:S01]  /*81c0*/  MOV R53, R36 ;  /* 0x0000002400357202 */ /* 0x000fe20000000f00 */
[----:B------:R-:W-:Y:S01]  /*81d0*/  IMAD.MOV.U32 R52, RZ, RZ, R37 ;  /* 0x000000ffff347224 */ /* 0x000fe200078e0025 */
[----:B------:R-:W-:Y:S01]  /*81e0*/  HMMA.16816.F32.BF16 R140, R4, R144, R140 ;  /* 0x00000090048c723c */ /* 0x000fe2000004188c */
[----:B------:R-:W-:-:S07]  /*81f0*/  IMAD.MOV.U32 R51, RZ, RZ, R162 ;  /* 0x000000ffff337224 */ /* 0x000fce00078e00a2 */
[----:B------:R-:W-:Y:S01]  /*8200*/  HMMA.16816.F32.BF16 R144, R4, R146, R88 ;  /* 0x000000920490723c */ /* 0x000fe20000041858 */
[----:B-1----:R-:W-:-:S07]  /*8210*/  FFMA.FTZ R8, R193, c[0x0][0x2d0], -R2 ;  /* 0x0000b400c1087a23 */ /* 0x002fce0000010802 */
[----:B------:R-:W-:Y:S01]  /*8220*/  HMMA.16816.F32.BF16 R20, R4, R56, R84 ;  /* 0x000000380414723c */ /* 0x000fe20000041854 */
[----:B------:R1:W-:Y:S02]  /*8230*/  MUFU.EX2 R35, R8 ;  /* 0x0000000800237308 */ /* 0x0003e40000000800 */
[----:B-1----:R-:W-:-:S06]  /*8240*/  FFMA.FTZ R8, R194, c[0x0][0x2d0], -R2 ;  /* 0x0000b400c2087a23 */ /* 0x002fcc0000010802 */
[----:B------:R1:W-:Y:S02]  /*8250*/  MUFU.EX2 R36, R8 ;  /* 0x0000000800247308 */ /* 0x0003e40000000800 */
[----:B-1----:R-:W-:-:S06]  /*8260*/  FFMA.FTZ R8, R195, c[0x0][0x2d0], -R2 ;  /* 0x0000b400c3087a23 */ /* 0x002fcc0000010802 */
[----:B------:R1:W-:Y:S02]  /*8270*/  MUFU.EX2 R37, R8 ;  /* 0x0000000800257308 */ /* 0x0003e40000000800 */
[----:B-1----:R-:W-:-:S06]  /*8280*/  FFMA.FTZ R8, R196, c[0x0][0x2d0], -R2 ;  /* 0x0000b400c4087a23 */ /* 0x002fcc0000010802 */
[----:B------:R1:W2:Y:S02]  /*8290*/  MUFU.EX2 R39, R8 ;  /* 0x0000000800277308 */ /* 0x0002a40000000800 */
[----:B-1----:R-:W-:-:S06]  /*82a0*/  FFMA.FTZ R8, R183, c[0x0][0x2d0], -R0 ;  /* 0x0000b400b7087a23 */ /* 0x002fcc0000010800 */
[----:B------:R1:W-:Y:S02]  /*82b0*/  MUFU.EX2 R29, R8 ;  /* 0x00000008001d7308 */ /* 0x0003e40000000800 */
[----:B-1----:R-:W-:-:S06]  /*82c0*/  FFMA.FTZ R8, R182, c[0x0][0x2d0], -R0 ;  /* 0x0000b400b6087a23 */ /* 0x002fcc0000010800 */
[----:B------:R1:W3:Y:S02]  /*82d0*/  MUFU.EX2 R31, R8 ;  /* 0x00000008001f7308 */ /* 0x0002e40000000800 */
[----:B-1----:R-:W-:-:S06]  /*82e0*/  FFMA.FTZ R8, R181, c[0x0][0x2d0], -R0 ;  /* 0x0000b400b5087a23 */ /* 0x002fcc0000010800 */
[----:B------:R1:W-:Y:S02]  /*82f0*/  MUFU.EX2 R33, R8 ;  /* 0x0000000800217308 */ /* 0x0003e40000000800 */
[----:B-1----:R-:W-:Y:S01]  /*8300*/  FFMA.FTZ R8, R160, c[0x0][0x2d0], -R0 ;  /* 0x0000b400a0087a23 */ /* 0x002fe20000010800 */
[----:B------:R-:W-:Y:S01]  /*8310*/  UIMAD.WIDE.U32 UR22, UR19, UR4, URZ ;  /* 0x00000004131672a5 */ /* 0x000fe2000f8e003f */
[----:B------:R-:W-:-:S04]  /*8320*/  PLOP3.LUT P0, PT, PT, PT, UP1, 0x40, 0x0 ;  /* 0x000000000000781c */ /* 0x000fc80003f0e818 */
[----:B------:R1:W4:Y:S01]  /*8330*/  MUFU.EX2 R28, R8 ;  /* 0x00000008001c7308 */ /* 0x0003220000000800 */
[----:B--2---:R-:W-:Y:S01]  /*8340*/  F2FP.BF16.PACK_AB R160, R39, R37 ;  /* 0x0000002527a0723e */ /* 0x004fe200000010ff */
[--C-:B-1----:R-:W-:Y:S02]  /*8350*/  FFMA.FTZ R8, R200, c[0x0][0x2d0], -R2.reuse ;  /* 0x0000b400c8087a23 */ /* 0x102fe40000010802 */
[----:B------:R-:W-:-:S04]  /*8360*/  FFMA.FTZ R2, R197, c[0x0][0x2d0], -R2 ;  /* 0x0000b400c5027a23 */ /* 0x000fc80000010802 */
[----:B------:R1:W-:Y:S08]  /*8370*/  MUFU.EX2 R38, R8 ;  /* 0x0000000800267308 */ /* 0x0003f00000000800 */
[----:B------:R2:W2:Y:S01]  /*8380*/  MUFU.EX2 R34, R2 ;  /* 0x0000000200227308 */ /* 0x0004a20000000800 */
[----:B-1----:R-:W-:Y:S07]  /*8390*/  HMMA.16816.F32.BF16 R8, R4, R58, R156 ;  /* 0x0000003a0408723c */ /* 0x002fee000004189c */
[----:B------:R-:W-:Y:S01]  /*83a0*/  F2FP.BF16.PACK_AB R4, R32, R30 ;  /* 0x0000001e2004723e */ /* 0x000fe200000010ff */
[----:B--2---:R-:W-:Y:S01]  /*83b0*/  FFMA.FTZ R2, R163, c[0x0][0x2d0], -R0 ;  /* 0x0000b400a3027a23 */ /* 0x004fe20000010800 */
[----:B------:R-:W-:-:S02]  /*83c0*/  F2FP.BF16.PACK_AB R6, R36, R35 ;  /* 0x000000232406723e */ /* 0x000fc400000010ff */
[----:B---3--:R-:W-:Y:S01]  /*83d0*/  F2FP.BF16.PACK_AB R5, R31, R29 ;  /* 0x0000001d1f05723e */ /* 0x008fe200000010ff */
[----:B------:R1:W-:Y:S01]  /*83e0*/  MUFU.EX2 R27, R2 ;  /* 0x00000002001b7308 */ /* 0x0003e20000000800 */
[----:B----4-:R-:W-:Y:S01]  /*83f0*/  F2FP.BF16.PACK_AB R7, R28, R33 ;  /* 0x000000211c07723e */ /* 0x010fe200000010ff */
[----:B------:R-:W-:Y:S01]  /*8400*/  @UP2 USHF.R.U32.HI UR19, URZ, UR5, UR23 ;  /* 0x000000053f132299 */ /* 0x000fe20008011617 */
[----:B------:R-:W-:-:S05]  /*8410*/  F2FP.BF16.PACK_AB R162, R34, R38 ;  /* 0x0000002622a2723e */ /* 0x000fca00000010ff */
[----:B------:R-:W-:Y:S01]  /*8420*/  HMMA.16816.F32.BF16 R108, R4, R60, R108 ;  /* 0x0000003c046c723c */ /* 0x000fe2000004186c */
[----:B-1----:R-:W-:-:S07]  /*8430*/  FFMA.FTZ R2, R168, c[0x0][0x2d0], -R0 ;  /* 0x0000b400a8027a23 */ /* 0x002fce0000010800 */
[C---:B------:R-:W-:Y:S01]  /*8440*/  HMMA.16816.F32.BF16 R12, R4.reuse, R62, R12 ;  /* 0x0000003e040c723c */ /* 0x040fe2000004180c */
[----:B------:R1:W2:Y:S07]  /*8450*/  MUFU.EX2 R26, R2 ;  /* 0x00000002001a7308 */ /* 0x0002ae0000000800 */
[C---:B------:R-:W-:Y:S08]  /*8460*/  HMMA.16816.F32.BF16 R124, R4.reuse, R80, R124 ;  /* 0x00000050047c723c */ /* 0x040ff0000004187c */
[----:B------:R-:W-:Y:S01]  /*8470*/  HMMA.16816.F32.BF16 R16, R4, R82, R16 ;  /* 0x000000520410723c */ /* 0x000fe20000041810 */
[--C-:B-1----:R-:W-:Y:S01]  /*8480*/  FFMA.FTZ R2, R169, c[0x0][0x2d0], -R0.reuse ;  /* 0x0000b400a9027a23 */ /* 0x102fe20000010800 */
[----:B--2---:R-:W-:Y:S01]  /*8490*/  F2FP.BF16.PACK_AB R161, R26, R27 ;  /* 0x0000001b1aa1723e */ /* 0x004fe200000010ff */
[----:B------:R-:W-:-:S02]  /*84a0*/  FFMA.FTZ R0, R170, c[0x0][0x2d0], -R0 ;  /* 0x0000b400aa007a23 */ /* 0x000fc40000010800 */
[----:B------:R1:W-:Y:S03]  /*84b0*/  MUFU.EX2 R25, R2 ;  /* 0x0000000200197308 */ /* 0x0003e60000000800 */
[C---:B------:R-:W-:Y:S05]  /*84c0*/  HMMA.16816.F32.BF16 R140, R4.reuse, R92, R140 ;  /* 0x0000005c048c723c */ /* 0x040fea000004188c */
[----:B------:R2:W3:Y:S03]  /*84d0*/  MUFU.EX2 R24, R0 ;  /* 0x0000000000187308 */ /* 0x0004e60000000800 */
[----:B------:R-:W-:Y:S01]  /*84e0*/  HMMA.16816.F32.BF16 R144, R4, R94, R144 ;  /* 0x0000005e0490723c */ /* 0x000fe20000041890 */
[----:B-1----:R-:W-:-:S07]  /*84f0*/  FADD.FTZ R2, R51, R50 ;  /* 0x0000003233027221 */ /* 0x002fce0000010000 */
[C---:B------:R-:W-:Y:S01]  /*8500*/  HMMA.16816.F32.BF16 R20, R4.reuse, R100, R20 ;  /* 0x000000640414723c */ /* 0x040fe20000041814 */
[----:B------:R-:W-:Y:S01]  /*8510*/  IMAD.MOV.U32 R51, RZ, RZ, R64 ;  /* 0x000000ffff337224 */ /* 0x000fe200078e0040 */
[----:B------:R-:W-:Y:S01]  /*8520*/  MOV R64, R66 ;  /* 0x0000004200407202 */ /* 0x000fe20000000f00 */
[----:B------:R-:W-:Y:S02]  /*8530*/  IMAD.MOV.U32 R50, RZ, RZ, R65 ;  /* 0x000000ffff327224 */ /* 0x000fe400078e0041 */
[----:B------:R-:W-:Y:S01]  /*8540*/  IMAD.MOV.U32 R65, RZ, RZ, R67 ;  /* 0x000000ffff417224 */ /* 0x000fe200078e0043 */
[----:B------:R-:W-:Y:S01]  /*8550*/  MOV R67, R49 ;  /* 0x0000003100437202 */ /* 0x000fe20000000f00 */
[----:B--2---:R-:W-:Y:S01]  /*8560*/  FADD.FTZ R0, R51, R50 ;  /* 0x0000003233007221 */ /* 0x004fe20000010000 */
[----:B------:R-:W-:Y:S01]  /*8570*/  HMMA.16816.F32.BF16 R8, R4, R102, R8 ;  /* 0x000000660408723c */ /* 0x000fe20000041808 */
[----:B------:R-:W-:Y:S01]  /*8580*/  IMAD.MOV.U32 R66, RZ, RZ, R48 ;  /* 0x000000ffff427224 */ /* 0x000fe200078e0030 */
[----:B---3--:R-:W-:Y:S01]  /*8590*/  F2FP.BF16.PACK_AB R163, R24, R25 ;  /* 0x0000001918a3723e */ /* 0x008fe200000010ff */
[----:B------:R-:W-:Y:S01]  /*85a0*/  IMAD.MOV.U32 R48, RZ, RZ, R54 ;  /* 0x000000ffff307224 */ /* 0x000fe200078e0036 */
[----:B------:R-:W-:Y:S01]  /*85b0*/  MOV R54, R217 ;  /* 0x000000d900367202 */ /* 0x000fe20000000f00 */
[----:B------:R-:W-:Y:S01]  /*85c0*/  FADD.FTZ R2, R213, R2 ;  /* 0x00000002d5027221 */ /* 0x000fe20000010000 */
[----:B------:R1:W5:Y:S01]  /*85d0*/  LDL.LU R217, [R1+0x4c] ;  /* 0x00004c0001d97983 */ /* 0x0003620000300800 */
[----:B------:R-:W-:-:S02]  /*85e0*/  FADD.FTZ R4, R214, R215 ;  /* 0x000000d7d6047221 */ /* 0x000fc40000010000 */
[----:B------:R-:W-:Y:S01]  /*85f0*/  FADD.FTZ R0, R208, R0 ;  /* 0x00000000d0007221 */ /* 0x000fe20000010000 */
[----:B------:R-:W-:Y:S01]  /*8600*/  UIADD3 UR4, UR18, UR19, URZ ;  /* 0x0000001312047290 */ /* 0x000fe2000fffe03f */
[----:B------:R-:W-:Y:S01]  /*8610*/  FADD.FTZ R4, R64, R4 ;  /* 0x0000000440047221 */ /* 0x000fe20000010000 */
[----:B------:R-:W-:Y:S01]  /*8620*/  HMMA.16816.F32.BF16 R108, R160, R112, R108 ;  /* 0x00000070a06c723c */ /* 0x000fe2000004186c */
[----:B------:R-:W-:Y:S02]  /*8630*/  IMAD.MOV.U32 R49, RZ, RZ, R44 ;  /* 0x000000ffff317224 */ /* 0x000fe400078e002c */
[----:B------:R-:W-:Y:S02]  /*8640*/  FADD.FTZ R2, R65, R2 ;  /* 0x0000000241027221 */ /* 0x000fe40000010000 */
[----:B------:R-:W-:Y:S02]  /*8650*/  IMAD.MOV.U32 R44, RZ, RZ, R216 ;  /* 0x000000ffff2c7224 */ /* 0x000fe400078e00d8 */
[----:B------:R-:W-:Y:S01]  /*8660*/  FADD.FTZ R0, R66, R0 ;  /* 0x0000000042007221 */ /* 0x000fe20000010000 */
[----:B------:R1:W5:Y:S01]  /*8670*/  LDL.LU R216, [R1+0x48] ;  /* 0x0000480001d87983 */ /* 0x0003620000300800 */
[----:B------:R-:W-:-:S02]  /*8680*/  FADD.FTZ R4, R67, R4 ;  /* 0x0000000443047221 */ /* 0x000fc40000010000 */
[----:B------:R-:W-:Y:S01]  /*8690*/  FADD.FTZ R7, R55, R54 ;  /* 0x0000003637077221 */ /* 0x000fe20000010000 */
[----:B------:R1:W5:Y:S01]  /*86a0*/  LDL.LU R215, [R1+0x44] ;  /* 0x0000440001d77983 */ /* 0x0003620000300800 */
[----:B------:R-:W-:Y:S01]  /*86b0*/  FADD.FTZ R2, R48, R2 ;  /* 0x0000000230027221 */ /* 0x000fe20000010000 */
[C---:B------:R-:W-:Y:S01]  /*86c0*/  HMMA.16816.F32.BF16 R124, R160.reuse, R128, R124 ;  /* 0x00000080a07c723c */ /* 0x040fe2000004187c */
[----:B------:R-:W-:Y:S01]  /*86d0*/  FADD.FTZ R0, R49, R0 ;  /* 0x0000000031007221 */ /* 0x000fe20000010000 */
[----:B------:R1:W5:Y:S01]  /*86e0*/  LDL.LU R214, [R1+0x40] ;  /* 0x0000400001d67983 */ /* 0x0003620000300800 */
[----:B------:R-:W-:Y:S02]  /*86f0*/  FADD.FTZ R4, R44, R4 ;  /* 0x000000042c047221 */ /* 0x000fe40000010000 */
[----:B------:R-:W-:Y:S01]  /*8700*/  FADD.FTZ R7, R46, R7 ;  /* 0x000000072e077221 */ /* 0x000fe20000010000 */
[----:B------:R1:W5:Y:S01]  /*8710*/  LDL.LU R213, [R1+0x3c] ;  /* 0x00003c0001d57983 */ /* 0x0003620000300800 */
[----:B------:R-:W-:Y:S01]  /*8720*/  FADD.FTZ R2, R45, R2 ;  /* 0x000000022d027221 */ /* 0x000fe20000010000 */
[----:B------:R-:W-:Y:S01]  /*8730*/  ULDC UR18, c[0x0][0x328] ;  /* 0x0000ca0000127ab9 */ /* 0x000fe20000000800 */
[----:B------:R-:W-:Y:S01]  /*8740*/  FADD.FTZ R0, R47, R0 ;  /* 0x000000002f007221 */ /* 0x000fe20000010000 */
[----:B------:R1:W5:Y:S01]  /*8750*/  LDL.LU R208, [R1+0x38] ;  /* 0x0000380001d07983 */ /* 0x0003620000300800 */
[----:B------:R-:W-:Y:S01]  /*8760*/  FADD.FTZ R6, R252, R4 ;  /* 0x00000004fc067221 */ /* 0x000fe20000010000 */
[----:B------:R-:W-:Y:S01]  /*8770*/  HMMA.16816.F32.BF16 R112, R160, R114, R12 ;  /* 0x00000072a070723c */ /* 0x000fe2000004180c */
        /* <DEDUP_REMOVED lines=74> */
[----:B------:R-:W-:Y:S01]  /*8c20*/  FADD.FTZ R0, R24, R0 ;  /* 0x0000000018007221 */ /* 0x000fe20000010000 */
[----:B------:R1:W-:Y:S04]  /*8c30*/  STL [R1+0x14], R5 ;  /* 0x0000140501007387 */ /* 0x0003e80000100800 */
[----:B------:R1:W-:Y:S04]  /*8c40*/  STL [R1+0x18], R4 ;  /* 0x0000180401007387 */ /* 0x0003e80000100800 */
[----:B------:R1:W-:Y:S04]  /*8c50*/  STL [R1+0x1c], R2 ;  /* 0x00001c0201007387 */ /* 0x0003e80000100800 */
[----:B------:R1:W-:Y:S01]  /*8c60*/  STL [R1+0x20], R0 ;  /* 0x0000200001007387 */ /* 0x0003e20000100800 */
[----:B------:R-:W-:Y:S01]  /*8c70*/  HMMA.16816.F32.BF16 R128, R160, R130, R16 ;  /* 0x00000082a080723c */ /* 0x000fe20000041810 */
[----:B------:R-:W-:Y:S01]  /*8c80*/  UIADD3 UR18, UR4, UR18, URZ ;  /* 0x0000001204127290 */ /* 0x000fe2000fffe03f */
[----:B------:R-:W-:-:S06]  /*8c90*/  IADD3 R227, R229, -0x2, RZ ;  /* 0xfffffffee5e37810 */ /* 0x000fcc0007ffe0ff */
[C---:B------:R-:W-:Y:S08]  /*8ca0*/  HMMA.16816.F32.BF16 R140, R160.reuse, R76, R140 ;  /* 0x0000004ca08c723c */ /* 0x040ff0000004188c */
[C---:B------:R-:W-:Y:S08]  /*8cb0*/  HMMA.16816.F32.BF16 R144, R160.reuse, R78, R144 ;  /* 0x0000004ea090723c */ /* 0x040ff00000041890 */
[C---:B------:R-:W-:Y:S08]  /*8cc0*/  HMMA.16816.F32.BF16 R156, R160.reuse, R96, R20 ;  /* 0x00000060a09c723c */ /* 0x040ff00000041814 */
[----:B------:R-:W-:Y:S01]  /*8cd0*/  HMMA.16816.F32.BF16 R160, R160, R98, R8 ;  /* 0x00000062a0a0723c */ /* 0x000fe20000041808 */
[----:B------:R-:W-:Y:S07]  /*8ce0*/  @P0 BRA `(.L_x_516) ;  /* 0x0000016000000947 */ /* 0x000fee0003800000 */
[----:B-1----:R-:W-:Y:S01]  /*8cf0*/  ISETP.LT.AND P0, PT, RZ, UR4, PT ;  /* 0x00000004ff007c0c */ /* 0x002fe2000bf01270 */
[----:B------:R-:W-:-:S12]  /*8d00*/  UIADD3 UR19, UR4, -0x1, URZ ;  /* 0xffffffff04137890 */ /* 0x000fd8000fffe03f */
[----:B------:R-:W-:Y:S05]  /*8d10*/  @P0 BRA `(.L_x_517) ;  /* 0x0000009000000947 */ /* 0x000fea0003800000 */
[----:B------:R-:W-:Y:S02]  /*8d20*/  UMOV UR19, 0x1 ;  /* 0x0000000100137882 */ /* 0x000fe40000000000 */
[----:B------:R-:W-:Y:S02]  /*8d30*/  ULDC UR5, c[0x0][0x32c] ;  /* 0x0000cb0000057ab9 */ /* 0x000fe40000000800 */
[----:B------:R-:W-:Y:S02]  /*8d40*/  UISETP.NE.AND UP0, UPT, UR19, UR5, UPT ;  /* 0x000000051300728c */ /* 0x000fe4000bf05270 */
[----:B------:R-:W-:-:S03]  /*8d50*/  UIADD3 UR19, -UR4, URZ, URZ ;  /* 0x0000003f04137290 */ /* 0x000fc6000fffe13f */
[----:B------:R-:W-:Y:S02]  /*8d60*/  ULDC.64 UR4, c[0x0][0x330] ;  /* 0x0000cc0000047ab9 */ /* 0x000fe40000000a00 */
[----:B------:R-:W-:-:S04]  /*8d70*/  UIMAD.WIDE.U32 UR22, UR19, UR4, URZ ;  /* 0x00000004131672a5 */ /* 0x000fc8000f8e003f */
[----:B------:R-:W-:-:S04]  /*8d80*/  @UP0 USHF.R.U32.HI UR19, URZ, UR5, UR23 ;  /* 0x000000053f130299 */ /* 0x000fc80008011617 */
[----:B------:R-:W-:Y:S01]  /*8d90*/  ULOP3.LUT UR19, URZ, UR19, URZ, 0x33, !UPT ;  /* 0x000000133f137292 */ /* 0x000fe2000f8e333f */
[----:B------:R-:W-:Y:S05]  /*8da0*/  BRA `(.L_x_518) ;  /* 0x0000006000007947 */ /* 0x000fea0003800000 */
.L_x_517:
[----:B------:R-:W-:Y:S02]  /*8db0*/  UMOV UR5, 0x1 ;  /* 0x0000000100057882 */ /* 0x000fe40000000000 */
[----:B------:R-:W-:Y:S02]  /*8dc0*/  ULDC UR4, c[0x0][0x32c] ;  /* 0x0000cb0000047ab9 */ /* 0x000fe40000000800 */
[----:B------:R-:W-:-:S03]  /*8dd0*/  UISETP.NE.AND UP0, UPT, UR5, UR4, UPT ;  /* 0x000000040500728c */ /* 0x000fc6000bf05270 */
[----:B------:R-:W-:Y:S02]  /*8de0*/  ULDC.64 UR4, c[0x0][0x330] ;  /* 0x0000cc0000047ab9 */ /* 0x000fe40000000a00 */
[----:B------:R-:W-:-:S06]  /*8df0*/  UIMAD.WIDE.U32 UR22, UR19, UR4, URZ ;  /* 0x00000004131672a5 */ /* 0x000fcc000f8e003f */
[----:B------:R-:W-:Y:S02]  /*8e00*/  @UP0 USHF.R.U32.HI UR19, URZ, UR5, UR23 ;  /* 0x000000053f130299 */ /* 0x000fe40008011617 */
.L_x_518:
[----:B------:R-:W-:Y:S02]  /*8e10*/  ULDC UR4, c[0x0][0x32c] ;  /* 0x0000cb0000047ab9 */ /* 0x000fe40000000800 */
[----:B------:R-:W-:-:S04]  /*8e20*/  UIMAD UR4, UR19, UR4, UR4 ;  /* 0x00000004130472a4 */ /* 0x000fc8000f8e0204 */
[----:B------:R-:W-:-:S04]  /*8e30*/  UISETP.LT.AND UP0, UPT, UR18, UR4, UPT ;  /* 0x000000041200728c */ /* 0x000fc8000bf01270 */
[----:B------:R-:W-:-:S03]  /*8e40*/  USEL UR18, UR18, UR4, UP0 ;  /* 0x0000000412127287 */ /* 0x000fc60008000000 */
.L_x_516:
[----:B-1----:R-:W2:Y:S01]  /*8e50*/  LDL R0, [R1+0x28] ;  /* 0x0000280001007983 */ /* 0x002ea20000100800 */
[----:B------:R-:W-:-:S04]  /*8e60*/  UIMAD.WIDE UR18, UR18, 0x2aaaaaab, URZ ;  /* 0x2aaaaaab121278a5 */ /* 0x000fc8000f8e023f */
[----:B------:R-:W-:-:S04]  /*8e70*/  USHF.R.U32.HI UR5, URZ, 0x1f, UR19 ;  /* 0x0000001f3f057899 */ /* 0x000fc80008011613 */
[----:B------:R-:W-:Y:S01]  /*8e80*/  ULEA.HI.SX32 UR5, UR19, UR5, 0x1c ;  /* 0x0000000513057291 */ /* 0x000fe2000f8fe23f */
[----:B--2---:R-:W1:Y:S03]  /*8e90*/  R2UR UR4, R0 ;  /* 0x00000000000473c2 */ /* 0x004e6600000e0000 */
[----:B-1----:R-:W-:-:S04]  /*8ea0*/  UISETP.LT.AND UP0, UPT, UR4, UR5, UPT ;  /* 0x000000050400728c */ /* 0x002fc8000bf01270 */
[----:B------:R-:W-:-:S06]  /*8eb0*/  USEL UR4, UR4, UR5, !UP0 ;  /* 0x0000000504047287 */ /* 0x000fcc000c000000 */
[----:B------:R-:W-:-:S13]  /*8ec0*/  ISETP.GE.AND P0, PT, R227, UR4, PT ;  /* 0x00000004e3007c0c */ /* 0x000fda000bf06270 */
[----:B------:R-:W-:Y:S05]  /*8ed0*/  @!P0 BRA `(.L_x_519) ;  /* 0x00006af000008947 */ /* 0x000fea0003800000 */
[----:B------:R-:W-:Y:S01]  /*8ee0*/  IMAD.MOV.U32 R101, RZ, RZ, R71 ;  /* 0x000000ffff657224 */ /* 0x000fe200078e0047 */
[----:B------:R-:W-:Y:S01]  /*8ef0*/  MOV R103, R3 ;  /* 0x0000000300677202 */ /* 0x000fe20000000f00 */
[----:B------:R-:W-:Y:S01]  /*8f00*/  IMAD.MOV.U32 R100, RZ, RZ, R72 ;  /* 0x000000ffff647224 */ /* 0x000fe200078e0048 */
[----:B------:R-:W-:Y:S02]  /*8f10*/  MOV R102, R70 ;  /* 0x0000004600667202 */ /* 0x000fe40000000f00 */
.L_x_538:
[----:B------:R-:W2:Y:S01]  /*8f20*/  LDL R230, [R1+0x28] ;  /* 0x0000280001e67983 */ /* 0x000ea20000100800 */
[----:B------:R-:W-:Y:S04]  /*8f30*/  DEPBAR.LE SB0, 0x0 ;  /* 0x000080000000791a */ /* 0x000fe80000000000 */
[----:B------:R-:W-:Y:S06]  /*8f40*/  BAR.SYNC.DEFER_BLOCKING 0x0 ;  /* 0x0000000000007b1d */ /* 0x000fec0000010000 */
[----:B-1---5:R1:W3:Y:S04]  /*8f50*/  LDSM.16.M88.4 R96, [R215+0x6100] ;  /* 0x00610000d760783b */ /* 0x0222e80000000200 */
[----:B------:R1:W4:Y:S04]  /*8f60*/  LDSM.16.M88.4 R92, [R215+0x8100] ;  /* 0x00810000d75c783b */ /* 0x0003280000000200 */
[----:B------:R1:W1:Y:S04]  /*8f70*/  LDSM.16.M88.4 R16, [R208+0x3100] ;  /* 0x00310000d010783b */ /* 0x0002680000000200 */
[----:B------:R1:W1:Y:S04]  /*8f80*/  LDSM.16.M88.4 R32, [R208+0x3900] ;  /* 0x00390000d020783b */ /* 0x0002680000000200 */
[----:B------:R1:W1:Y:S04]  /*8f90*/  LDSM.16.M88.4 R48, [R208+0x4100] ;  /* 0x00410000d030783b */ /* 0x0002680000000200 */
[----:B------:R1:W1:Y:S04]  /*8fa0*/  LDSM.16.M88.4 R64, [R208+0x4900] ;  /* 0x00490000d040783b */ /* 0x0002680000000200 */
[----:B------:R1:W1:Y:S04]  /*8fb0*/  LDSM.16.M88.4 R80, [R208+0x5100] ;  /* 0x00510000d050783b */ /* 0x0002680000000200 */
[----:B------:R1:W1:Y:S04]  /*8fc0*/  LDSM.16.M88.4 R168, [R208+0x5900] ;  /* 0x00590000d0a8783b */ /* 0x0002680000000200 */
[----:B------:R1:W1:Y:S04]  /*8fd0*/  LDSM.16.M88.4 R172, [R218+0x6100] ;  /* 0x00610000daac783b */ /* 0x0002680000000200 */
[----:B------:R1:W1:Y:S04]  /*8fe0*/  LDSM.16.M88.4 R180, [R218+0x8100] ;  /* 0x00810000dab4783b */ /* 0x0002680000000200 */
[----:B------:R1:W1:Y:S04]  /*8ff0*/  LDSM.16.M88.4 R176, [R219] ;  /* 0x00000000dbb0783b */ /* 0x0002680000000200 */
[----:B------:R1:W1:Y:S04]  /*9000*/  LDSM.16.M88.4 R184, [R224] ;  /* 0x00000000e0b8783b */ /* 0x0002680000000200 */
[----:B------:R1:W1:Y:S04]  /*9010*/  LDSM.16.M88.4 R188, [R223] ;  /* 0x00000000dfbc783b */ /* 0x0002680000000200 */
[----:B------:R1:W1:Y:S04]  /*9020*/  LDSM.16.M88.4 R192, [R222] ;  /* 0x00000000dec0783b */ /* 0x0002680000000200 */
[----:B------:R1:W1:Y:S04]  /*9030*/  LDSM.16.M88.4 R196, [R221] ;  /* 0x00000000ddc4783b */ /* 0x0002680000000200 */
[----:B------:R1:W1:Y:S01]  /*9040*/  LDSM.16.M88.4 R200, [R220] ;  /* 0x00000000dcc8783b */ /* 0x0002620000000200 */
[----:B--2---:R-:W-:Y:S11]  /*9050*/  ISETP.GT.AND P0, PT, R230, R227, PT ;  /* 0x000000e3e600720c */ /* 0x004ff60003f04270 */
[----:B------:R-:W-:Y:S02]  /*9060*/  @!UPT UIADD3 URZ, URZ, URZ, URZ ;  /* 0x0000003f3f3ff290 */ /* 0x000fe4000fffe03f */
[----:B------:R-:W-:-:S05]  /*9070*/  @P0 BRA `(.L_x_520) ;  /* 0x000002c000000947 */ /* 0x000fca0003800000 */
[----:B-1-34-:R-:W2:Y:S01]  /*9080*/  LDL R15, [R1+0xc] ;  /* 0x00000c00010f7983 */ /* 0x01aea20000100800 */
[----:B------:R-:W-:Y:S01]  /*9090*/  SHF.R.S32.HI R0, RZ, 0x1f, R233 ;  /* 0x0000001fff007819 */ /* 0x000fe200000114e9 */
[C---:B------:R-:W-:Y:S01]  /*90a0*/  IMAD.WIDE.U32 R2, R233.reuse, c[0x0][0x208], RZ ;  /* 0x00008200e9027a25 */ /* 0x040fe200078e00ff */
[----:B------:R-:W-:Y:S03]  /*90b0*/  SHF.R.S32.HI R4, RZ, 0x1f, R228 ;  /* 0x0000001fff047819 */ /* 0x000fe600000114e4 */
[----:B------:R-:W-:Y:S02]  /*90c0*/  IMAD R0, R0, c[0x0][0x208], RZ ;  /* 0x0000820000007a24 */ /* 0x000fe400078e02ff */
[----:B------:R-:W-:Y:S02]  /*90d0*/  IMAD R4, R4, c[0x0][0x218], RZ ;  /* 0x0000860004047a24 */ /* 0x000fe400078e02ff */
[----:B------:R-:W-:Y:S02]  /*90e0*/  IMAD R0, R233, c[0x0][0x20c], R0 ;  /* 0x00008300e9007a24 */ /* 0x000fe400078e0200 */
[C---:B------:R-:W-:Y:S02]  /*90f0*/  IMAD R4, R228.reuse, c[0x0][0x21c], R4 ;  /* 0x00008700e4047a24 */ /* 0x040fe400078e0204 */
[----:B------:R-:W-:Y:S04]  /*9100*/  IMAD.IADD R3, R3, 0x1, R0 ;  /* 0x0000000103037824 */ /* 0x000fe800078e0200 */
[----:B------:R-:W-:Y:S05]  /*9110*/  IMAD.WIDE.U32 R2, R228, c[0x0][0x218], R2 ;  /* 0x00008600e4027a25 */ /* 0x000fea00078e0002 */
[----:B------:R-:W-:Y:S04]  /*9120*/  IADD3 R0, P0, R2, UR20, RZ ;  /* 0x0000001402007c10 */ /* 0x000fe8000ff1e0ff */
[----:B------:R-:W-:Y:S02]  /*9130*/  IADD3.X R3, R3, UR12, R4, P0, !PT ;  /* 0x0000000c03037c10 */ /* 0x000fe400087fe404 */
[C---:B------:R-:W-:Y:S04]  /*9140*/  LEA R2, P0, R0.reuse, c[0x0][0x1f8], 0x1 ;  /* 0x00007e0000027a11 */ /* 0x040fe800078008ff */
[----:B------:R-:W-:Y:S01]  /*9150*/  LEA.HI.X R0, R0, c[0x0][0x1fc], R3, 0x1, P0 ;  /* 0x00007f0000007a11 */ /* 0x000fe200000f0c03 */
[----:B------:R-:W1:Y:S04]  /*9160*/  SHFL.IDX PT, R4, R2, RZ, 0x181f ;  /* 0x00181fff02047589 */ /* 0x000e6800000e0000 */
[----:B------:R-:W-:Y:S04]  /*9170*/  SHFL.IDX PT, R3, R0, RZ, 0x181f ;  /* 0x00181fff00037589 */ /* 0x000fe800000e0000 */
[----:B------:R-:W-:Y:S04]  /*9180*/  SHFL.IDX PT, R10, R2, 0x1, 0x181f ;  /* 0x00381f00020a7f89 */ /* 0x000fe800000e0000 */
[----:B------:R-:W3:Y:S04]  /*9190*/  SHFL.IDX PT, R8, R2, 0x2, 0x181f ;  /* 0x00581f0002087f89 */ /* 0x000ee800000e0000 */
[----:B------:R-:W-:Y:S04]  /*91a0*/  SHFL.IDX PT, R7, R0, 0x1, 0x181f ;  /* 0x00381f0000077f89 */ /* 0x000fe800000e0000 */
[----:B------:R-:W4:Y:S04]  /*91b0*/  SHFL.IDX PT, R6, R2, 0x3, 0x181f ;  /* 0x00781f0002067f89 */ /* 0x000f2800000e0000 */
[----:B------:R-:W-:Y:S04]  /*91c0*/  SHFL.IDX PT, R9, R2, 0x4, 0x181f ;  /* 0x00981f0002097f89 */ /* 0x000fe800000e0000 */
[----:B------:R-:W-:Y:S04]  /*91d0*/  SHFL.IDX PT, R14, R0, 0x2, 0x181f ;  /* 0x00581f00000e7f89 */ /* 0x000fe800000e0000 */
[----:B------:R-:W5:Y:S04]  /*91e0*/  SHFL.IDX PT, R13, R0, 0x3, 0x181f ;  /* 0x00781f00000d7f89 */ /* 0x000f6800000e0000 */
[----:B------:R-:W5:Y:S04]  /*91f0*/  SHFL.IDX PT, R2, R2, 0x5, 0x181f ;  /* 0x00b81f0002027f89 */ /* 0x000f6800000e0000 */
[----:B------:R-:W-:Y:S04]  /*9200*/  SHFL.IDX PT, R12, R0, 0x4, 0x181f ;  /* 0x00981f00000c7f89 */ /* 0x000fe800000e0000 */
[----:B------:R-:W5:Y:S01]  /*9210*/  SHFL.IDX PT, R0, R0, 0x5, 0x181f ;  /* 0x00b81f0000007f89 */ /* 0x000f6200000e0000 */
[-C--:B-1----:R-:W-:Y:S02]  /*9220*/  IADD3 R4, P0, R4, R226.reuse, RZ ;  /* 0x000000e204047210 */ /* 0x082fe40007f1e0ff */
[-C--:B---3--:R-:W-:Y:S02]  /*9230*/  IADD3 R8, P5, R8, R226.reuse, RZ ;  /* 0x000000e208087210 */ /* 0x088fe40007fbe0ff */
[-C--:B----4-:R-:W-:Y:S01]  /*9240*/  IADD3 R6, P2, R6, R226.reuse, RZ ;  /* 0x000000e206067210 */ /* 0x090fe20007f5e0ff */
[--C-:B------:R-:W-:Y:S01]  /*9250*/  IMAD.X R5, R3, 0x1, R225.reuse, P0 ;  /* 0x0000000103057824 */ /* 0x100fe200000e06e1 */
[-C--:B------:R-:W-:Y:S05]  /*9260*/  IADD3 R10, P0, R10, R226.reuse, RZ ;  /* 0x000000e20a0a7210 */ /* 0x080fea0007f1e0ff */
[--C-:B------:R-:W-:Y:S02]  /*9270*/  IMAD.X R11, R7, 0x1, R225.reuse, P0 ;  /* 0x00000001070b7824 */ /* 0x100fe400000e06e1 */
[--C-:B-----5:R-:W-:Y:S01]  /*9280*/  IMAD.X R7, R13, 0x1, R225.reuse, P2 ;  /* 0x000000010d077824 */ /* 0x120fe200010e06e1 */
[-C--:B------:R-:W-:Y:S04]  /*9290*/  IADD3 R2, P0, R2, R226.reuse, RZ ;  /* 0x000000e202027210 */ /* 0x080fe80007f1e0ff */
[-C--:B------:R-:W-:Y:S01]  /*92a0*/  IADD3.X R3, R0, R225.reuse, RZ, P0, !PT ;  /* 0x000000e100037210 */ /* 0x080fe200007fe4ff */
[----:B--2---:R1:W-:Y:S04]  /*92b0*/  LDGSTS.E.BYPASS.LTC128B.128 [R15], [R4.64], !P4 ;  /* 0x00000000040f7fae */ /* 0x0043e8000e101d50 */
[----:B------:R2:W-:Y:S01]  /*92c0*/  LDGSTS.E.BYPASS.LTC128B.128 [R15+0x800], [R10.64], !P4 ;  /* 0x008000000a0f7fae */ /* 0x0005e2000e101d50 */
[----:B-1----:R-:W-:Y:S02]  /*92d0*/  IADD3 R4, P1, R9, R226, RZ ;  /* 0x000000e209047210 */ /* 0x002fe40007f3e0ff */
[----:B------:R-:W-:Y:S03]  /*92e0*/  IADD3.X R9, R14, R225, RZ, P5, !PT ;  /* 0x000000e10e097210 */ /* 0x000fe60002ffe4ff */
[----:B------:R-:W-:Y:S02]  /*92f0*/  IMAD.X R5, R12, 0x1, R225, P1 ;  /* 0x000000010c057824 */ /* 0x000fe400008e06e1 */
[----:B------:R2:W-:Y:S04]  /*9300*/  LDGSTS.E.BYPASS.LTC128B.128 [R15+0x1000], [R8.64], !P4 ;  /* 0x01000000080f7fae */ /* 0x0005e8000e101d50 */
[----:B------:R2:W-:Y:S04]  /*9310*/  LDGSTS.E.BYPASS.LTC128B.128 [R15+0x1800], [R6.64], !P4 ;  /* 0x01800000060f7fae */ /* 0x0005e8000e101d50 */
[----:B------:R2:W-:Y:S04]  /*9320*/  LDGSTS.E.BYPASS.LTC128B.128 [R15+0x2000], [R4.64], !P4 ;  /* 0x02000000040f7fae */ /* 0x0005e8000e101d50 */
[----:B------:R2:W-:Y:S02]  /*9330*/  LDGSTS.E.BYPASS.LTC128B.128 [R15+0x2800], [R2.64], !P4 ;  /* 0x02800000020f7fae */ /* 0x0005e4000e101d50 */
.L_x_520:
[----:B-1-34-:R-:W-:Y:S01]  /*9340*/  LDSM.16.M88.4 R204, [R214+0x5900] ;  /* 0x00590000d6cc783b */ /* 0x01afe20000000200 */
[-C--:B--2---:R-:W-:Y:S03]  /*9350*/  HMMA.16816.F32.BF16 R4, R96, R16.reuse, RZ ;  /* 0x000000106004723c */ /* 0x084fe600000418ff */
[----:B------:R-:W-:Y:S04]  /*9360*/  ISETP.GT.AND P0, PT, R227, R230, PT ;  /* 0x000000e6e300720c */ /* 0x000fe80003f04270 */
[----:B------:R-:W0:Y:S01]  /*9370*/  LDGDEPBAR ;  /* 0x00000000000079af */ /* 0x000e220000000000 */
        /* <DEDUP_REMOVED lines=22> */
[----:B------:R-:W-:Y:S01]  /*94e0*/  HMMA.16816.F32.BF16 R96, R96, R170, RZ ;  /* 0x000000aa6060723c */ /* 0x000fe200000418ff */
[----:B------:R-:W-:Y:S07]  /*94f0*/  LDSM.16.M88.4 R168, [R216+0x6100] ;  /* 0x00610000d8a8783b */ /* 0x000fee0000000200 */
[-C--:B------:R-:W-:Y:S08]  /*9500*/  HMMA.16816.F32.BF16 R4, R172, R176.reuse, R4 ;  /* 0x000000b0ac04723c */ /* 0x080ff00000041804 */
[C---:B------:R-:W-:Y:S08]  /*9510*/  HMMA.16816.F32.BF16 R8, R180.reuse, R176, R8 ;  /* 0x000000b0b408723c */ /* 0x040ff00000041808 */
[-C--:B------:R-:W-:Y:S08]  /*9520*/  HMMA.16816.F32.BF16 R12, R180, R178.reuse, R12 ;  /* 0x000000b2b40c723c */ /* 0x080ff0000004180c */
        /* <DEDUP_REMOVED lines=24> */
[-C--:B------:R-:W-:Y:S01]  /*96b0*/  HMMA.16816.F32.BF16 R92, R180, R202.reuse, R92 ;  /* 0x000000cab45c723c */ /* 0x080fe2000004185c */
[----:B------:R-:W3:Y:S07]  /*96c0*/  LDSM.16.M88.4 R180, [R214+0x5100] ;  /* 0x00510000d6b4783b */ /* 0x000eee0000000200 */
[----:B------:R-:W-:Y:S01]  /*96d0*/  HMMA.16816.F32.BF16 R96, R172, R202, R96 ;  /* 0x000000caac60723c */ /* 0x000fe20000041860 */
[----:B------:R-:W-:Y:S08]  /*96e0*/  LDSM.16.M88.4 R172, [R217+0x6100] ;  /* 0x00610000d9ac783b */ /* 0x000ff00000000200 */
[----:B------:R-:W4:Y:S01]  /*96f0*/  LDSM.16.M88.4 R200, [R213] ;  /* 0x00000000d5c8783b */ /* 0x000f220000000200 */
[-C--:B-1----:R-:W-:Y:S08]  /*9700*/  HMMA.16816.F32.BF16 R4, R168, R176.reuse, R4 ;  /* 0x000000b0a804723c */ /* 0x082ff00000041804 */
[C---:B--2---:R-:W-:Y:S08]  /*9710*/  HMMA.16816.F32.BF16 R8, R184.reuse, R176, R8 ;  /* 0x000000b0b808723c */ /* 0x044ff00000041808 */
[-C--:B------:R-:W-:Y:S08]  /*9720*/  HMMA.16816.F32.BF16 R12, R184, R178.reuse, R12 ;  /* 0x000000b2b80c723c */ /* 0x080ff0000004180c */
[C---:B------:R-:W-:Y:S01]  /*9730*/  HMMA.16816.F32.BF16 R16, R168.reuse, R178, R16 ;  /* 0x000000b2a810723c */ /* 0x040fe20000041810 */
[----:B------:R-:W1:Y:S07]  /*9740*/  LDSM.16.M88.4 R176, [R217+0x8100] ;  /* 0x00810000d9b0783b */ /* 0x000e6e0000000200 */
[-C--:B---3--:R-:W-:Y:S08]  /*9750*/  HMMA.16816.F32.BF16 R20, R168, R188.reuse, R20 ;  /* 0x000000bca814723c */ /* 0x088ff00000041814 */
[C---:B------:R-:W-:Y:S08]  /*9760*/  HMMA.16816.F32.BF16 R24, R184.reuse, R188, R24 ;  /* 0x000000bcb818723c */ /* 0x040ff00000041818 */
[-C--:B------:R-:W-:Y:S08]  /*9770*/  HMMA.16816.F32.BF16 R28, R184, R190.reuse, R28 ;  /* 0x000000beb81c723c */ /* 0x080ff0000004181c */
[C---:B------:R-:W-:Y:S08]  /*9780*/  HMMA.16816.F32.BF16 R32, R168.reuse, R190, R32 ;  /* 0x000000bea820723c */ /* 0x040ff00000041820 */
        /* <DEDUP_REMOVED lines=16> */
[-C--:B------:R-:W-:Y:S08]  /*9890*/  HMMA.16816.F32.BF16 R4, R172, R200.reuse, R4 ;  /* 0x000000c8ac04723c */ /* 0x080ff00000041804 */
[C---:B-1----:R-:W-:Y:S08]  /*98a0*/  HMMA.16816.F32.BF16 R8, R176.reuse, R200, R8 ;  /* 0x000000c8b008723c */ /* 0x042ff00000041808 */
        /* <DEDUP_REMOVED lines=25> */
[----:B------:R-:W2:Y:S10]  /*9a40*/  MUFU.TANH R2, R10 ;  /* 0x0000000a00027308 */ /* 0x000eb40000002400 */
[----:B------:R3:W4:Y:S10]  /*9a50*/  MUFU.TANH R0, R11 ;  /* 0x0000000b00007308 */ /* 0x0007340000002400 */
[----:B------:R4:W4:Y:S01]  /*9a60*/  MUFU.TANH R229, R12 ;  /* 0x0000000c00e57308 */ /* 0x0009220000002400 */
[----:B--2---:R-:W-:Y:S09]  /*9a70*/  STL [R1+0x4], R2 ;  /* 0x0000040201007387 */ /* 0x004ff20000100800 */
[----:B------:R2:W2:Y:S01]  /*9a80*/  MUFU.TANH R207, R13 ;  /* 0x0000000d00cf7308 */ /* 0x0004a20000002400 */
[----:B---3--:R-:W3:Y:S01]  /*9a90*/  LDSM.16.M88.4 R8, [R213+0x1000] ;  /* 0x00100000d508783b */ /* 0x008ee20000000200 */
[-C--:B-1----:R-:W-:Y:S08]  /*9aa0*/  HMMA.16816.F32.BF16 R20, R172, R4.reuse, R20 ;  /* 0x00000004ac14723c */ /* 0x082ff00000041814 */
[----:B------:R1:W1:Y:S01]  /*9ab0*/  MUFU.TANH R251, R14 ;  /* 0x0000000e00fb7308 */ /* 0x0002620000002400 */
[----:B----4-:R-:W-:Y:S01]  /*9ac0*/  STL [R1], R0 ;  /* 0x0000000001007387 */ /* 0x010fe20000100800 */
[C---:B------:R-:W-:Y:S08]  /*9ad0*/  HMMA.16816.F32.BF16 R24, R176.reuse, R4, R24 ;  /* 0x00000004b018723c */ /* 0x040ff00000041818 */
[----:B------:R4:W1:Y:S01]  /*9ae0*/  MUFU.TANH R249, R15 ;  /* 0x0000000f00f97308 */ /* 0x0008620000002400 */
[-C--:B------:R-:W-:Y:S08]  /*9af0*/  HMMA.16816.F32.BF16 R28, R176, R6.reuse, R28 ;  /* 0x00000006b01c723c */ /* 0x080ff0000004181c */
[C---:B------:R-:W-:Y:S01]  /*9b00*/  HMMA.16816.F32.BF16 R32, R172.reuse, R6, R32 ;  /* 0x00000006ac20723c */ /* 0x040fe20000041820 */
[----:B------:R-:W1:Y:S01]  /*9b10*/  MUFU.TANH R16, R16 ;  /* 0x0000001000107308 */ /* 0x000e620000002400 */
[----:B------:R-:W5:Y:S02]  /*9b20*/  LDSM.16.M88.4 R4, [R213+0x1800] ;  /* 0x00180000d504783b */ /* 0x000f640000000200 */
[----:B------:R-:W-:Y:S02]  /*9b30*/  FMUL.FTZ R20, R20, c[0x0][0x320] ;  /* 0x0000c80014147a20 */ /* 0x000fe40000410000 */
[----:B------:R-:W-:Y:S02]  /*9b40*/  FMUL.FTZ R21, R21, c[0x0][0x320] ;  /* 0x0000c80015157a20 */ /* 0x000fe40000410000 */
[----:B------:R-:W-:Y:S03]  /*9b50*/  FMUL.FTZ R22, R22, c[0x0][0x320] ;  /* 0x0000c80016167a20 */ /* 0x000fe60000410000 */
[----:B------:R-:W1:Y:S01]  /*9b60*/  MUFU.TANH R17, R17 ;  /* 0x0000001100117308 */ /* 0x000e620000002400 */
[----:B------:R-:W-:Y:S02]  /*9b70*/  FMUL.FTZ R23, R23, c[0x0][0x320] ;  /* 0x0000c80017177a20 */ /* 0x000fe40000410000 */
[----:B------:R-:W-:Y:S01]  /*9b80*/  FMUL.FTZ R24, R24, c[0x0][0x320] ;  /* 0x0000c80018187a20 */ /* 0x000fe20000410000 */
[-C--:B---3--:R-:W-:Y:S03]  /*9b90*/  HMMA.16816.F32.BF16 R36, R172, R8.reuse, R36 ;  /* 0x00000008ac24723c */ /* 0x088fe60000041824 */
[----:B------:R-:W-:Y:S02]  /*9ba0*/  FMUL.FTZ R30, R30, c[0x0][0x320] ;  /* 0x0000c8001e1e7a20 */ /* 0x000fe40000410000 */
[----:B------:R-:W-:Y:S01]  /*9bb0*/  FMUL.FTZ R25, R25, c[0x0][0x320] ;  /* 0x0000c80019197a20 */ /* 0x000fe20000410000 */
[----:B------:R4:W3:Y:S01]  /*9bc0*/  MUFU.TANH R192, R18 ;  /* 0x0000001200c07308 */ /* 0x0008e20000002400 */
[----:B------:R-:W-:Y:S01]  /*9bd0*/  FMUL.FTZ R26, R26, c[0x0][0x320] ;  /* 0x0000c8001a1a7a20 */ /* 0x000fe20000410000 */
[C---:B------:R-:W-:Y:S04]  /*9be0*/  HMMA.16816.F32.BF16 R40, R176.reuse, R8, R40 ;  /* 0x00000008b028723c */ /* 0x040fe80000041828 */
[----:B------:R-:W-:Y:S02]  /*9bf0*/  FMUL.FTZ R33, R33, c[0x0][0x320] ;  /* 0x0000c80021217a20 */ /* 0x000fe40000410000 */
[----:B------:R-:W-:Y:S02]  /*9c00*/  FMUL.FTZ R35, R35, c[0x0][0x320] ;  /* 0x0000c80023237a20 */ /* 0x000fe40000410000 */
[----:B------:R4:W1:Y:S01]  /*9c10*/  MUFU.TANH R189, R19 ;  /* 0x0000001300bd7308 */ /* 0x0008620000002400 */
[-C--:B------:R-:W-:Y:S03]  /*9c20*/  HMMA.16816.F32.BF16 R44, R176, R10.reuse, R44 ;  /* 0x0000000ab02c723c */ /* 0x080fe6000004182c */
[----:B------:R-:W-:Y:S02]  /*9c30*/  FMUL.FTZ R27, R27, c[0x0][0x320] ;  /* 0x0000c8001b1b7a20 */ /* 0x000fe40000410000 */
[----:B------:R-:W-:Y:S02]  /*9c40*/  FMUL.FTZ R28, R28, c[0x0][0x320] ;  /* 0x0000c8001c1c7a20 */ /* 0x000fe40000410000 */
[----:B------:R-:W-:Y:S01]  /*9c50*/  FMUL.FTZ R36, R36, c[0x0][0x320] ;  /* 0x0000c80024247a20 */ /* 0x000fe20000410000 */
[C---:B------:R-:W-:Y:S01]  /*9c60*/  HMMA.16816.F32.BF16 R48, R172.reuse, R10, R48 ;  /* 0x0000000aac30723c */ /* 0x040fe20000041830 */
[----:B------:R-:W1:Y:S01]  /*9c70*/  MUFU.TANH R20, R20 ;  /* 0x0000001400147308 */ /* 0x000e620000002400 */
[----:B------:R-:W1:Y:S02]  /*9c80*/  LDSM.16.M88.4 R8, [R213+0x2000] ;  /* 0x00200000d508783b */ /* 0x000e640000000200 */
[----:B------:R-:W-:Y:S02]  /*9c90*/  FMUL.FTZ R37, R37, c[0x0][0x320] ;  /* 0x0000c80025257a20 */ /* 0x000fe40000410000 */
[----:B------:R-:W-:Y:S02]  /*9ca0*/  FMUL.FTZ R38, R38, c[0x0][0x320] ;  /* 0x0000c80026267a20 */ /* 0x000fe40000410000 */
[-C--:B-----5:R-:W-:Y:S03]  /*9cb0*/  HMMA.16816.F32.BF16 R52, R172, R4.reuse, R52 ;  /* 0x00000004ac34723c */ /* 0x0a0fe60000041834 */
[----:B------:R-:W1:Y:S01]  /*9cc0*/  MUFU.TANH R21, R21 ;  /* 0x0000001500157308 */ /* 0x000e620000002400 */
[----:B------:R-:W-:Y:S02]  /*9cd0*/  FMUL.FTZ R29, R29, c[0x0][0x320] ;  /* 0x0000c8001d1d7a20 */ /* 0x000fe40000410000 */
[----:B------:R-:W-:Y:S02]  /*9ce0*/  FMUL.FTZ R31, R31, c[0x0][0x320] ;  /* 0x0000c8001f1f7a20 */ /* 0x000fe40000410000 */
[C---:B------:R-:W-:Y:S04]  /*9cf0*/  HMMA.16816.F32.BF16 R56, R176.reuse, R4, R56 ;  /* 0x00000004b038723c */ /* 0x040fe80000041838 */
[----:B------:R-:W-:Y:S01]  /*9d00*/  FMUL.FTZ R32, R32, c[0x0][0x320] ;  /* 0x0000c80020207a20 */ /* 0x000fe20000410000 */
[----:B------:R4:W2:Y:S01]  /*9d10*/  MUFU.TANH R182, R22 ;  /* 0x0000001600b67308 */ /* 0x0008a20000002400 */
[----:B------:R-:W-:Y:S02]  /*9d20*/  FMUL.FTZ R34, R34, c[0x0][0x320] ;  /* 0x0000c80022227a20 */ /* 0x000fe40000410000 */
[-C--:B------:R-:W-:Y:S04]  /*9d30*/  HMMA.16816.F32.BF16 R60, R176, R6.reuse, R60 ;  /* 0x00000006b03c723c */ /* 0x080fe8000004183c */
[----:B------:R-:W-:Y:S02]  /*9d40*/  FMUL.FTZ R48, R48, c[0x0][0x320] ;  /* 0x0000c80030307a20 */ /* 0x000fe40000410000 */
[----:B------:R-:W-:Y:S01]  /*9d50*/  FMUL.FTZ R49, R49, c[0x0][0x320] ;  /* 0x0000c80031317a20 */ /* 0x000fe20000410000 */
[----:B------:R4:W2:Y:S01]  /*9d60*/  MUFU.TANH R171, R23 ;  /* 0x0000001700ab7308 */ /* 0x0008a20000002400 */
[C---:B------:R-:W-:Y:S01]  /*9d70*/  HMMA.16816.F32.BF16 R64, R172.reuse, R6, R64 ;  /* 0x00000006ac40723c */ /* 0x040fe20000041840 */
[----:B------:R-:W5:Y:S01]  /*9d80*/  LDSM.16.M88.4 R4, [R213+0x2800] ;  /* 0x00280000d504783b */ /* 0x000f620000000200 */
[----:B------:R-:W-:Y:S04]  /*9d90*/  DEPBAR.LE SB0, 0x0 ;  /* 0x000080000000791a */ /* 0x000fe80000000000 */
[----:B------:R-:W-:Y:S02]  /*9da0*/  FMUL.FTZ R50, R50, c[0x0][0x320] ;  /* 0x0000c80032327a20 */ /* 0x000fe40000410000 */
[----:B------:R-:W-:Y:S01]  /*9db0*/  FMUL.FTZ R51, R51, c[0x0][0x320] ;  /* 0x0000c80033337a20 */ /* 0x000fe20000410000 */
[----:B------:R4:W2:Y:S01]  /*9dc0*/  MUFU.TANH R206, R24 ;  /* 0x0000001800ce7308 */ /* 0x0008a20000002400 */
[----:B------:R-:W-:Y:S01]  /*9dd0*/  BAR.SYNC.DEFER_BLOCKING 0x0 ;  /* 0x0000000000007b1d */ /* 0x000fe20000010000 */
[-C--:B-1----:R-:W-:Y:S05]  /*9de0*/  HMMA.16816.F32.BF16 R68, R172, R8.reuse, R68 ;  /* 0x00000008ac44723c */ /* 0x082fea0000041844 */
[----:B------:R-:W-:Y:S02]  /*9df0*/  FMUL.FTZ R52, R52, c[0x0][0x320] ;  /* 0x0000c80034347a20 */ /* 0x000fe40000410000 */
[----:B------:R-:W-:Y:S01]  /*9e00*/  FMUL.FTZ R53, R53, c[0x0][0x320] ;  /* 0x0000c80035357a20 */ /* 0x000fe20000410000 */
[----:B------:R4:W1:Y:S01]  /*9e10*/  MUFU.TANH R204, R25 ;  /* 0x0000001900cc7308 */ /* 0x0008620000002400 */
[C---:B------:R-:W-:Y:S04]  /*9e20*/  HMMA.16816.F32.BF16 R72, R176.reuse, R8, R72 ;  /* 0x00000008b048723c */ /* 0x040fe80000041848 */
[----:B------:R-:W-:Y:S02]  /*9e30*/  FMUL.FTZ R54, R54, c[0x0][0x320] ;  /* 0x0000c80036367a20 */ /* 0x000fe40000410000 */
[----:B------:R-:W-:Y:S02]  /*9e40*/  FMUL.FTZ R55, R55, c[0x0][0x320] ;  /* 0x0000c80037377a20 */ /* 0x000fe40000410000 */
[-C--:B------:R-:W-:Y:S01]  /*9e50*/  HMMA.16816.F32.BF16 R76, R176, R10.reuse, R76 ;  /* 0x0000000ab04c723c */ /* 0x080fe2000004184c */
[----:B------:R4:W1:Y:S03]  /*9e60*/  MUFU.TANH R239, R26 ;  /* 0x0000001a00ef7308 */ /* 0x0008660000002400 */
[----:B------:R-:W-:Y:S02]  /*9e70*/  FMUL.FTZ R56, R56, c[0x0][0x320] ;  /* 0x0000c80038387a20 */ /* 0x000fe40000410000 */
[----:B------:R-:W-:Y:S02]  /*9e80*/  FMUL.FTZ R59, R59, c[0x0][0x320] ;  /* 0x0000c8003b3b7a20 */ /* 0x000fe40000410000 */
[C---:B------:R-:W-:Y:S03]  /*9e90*/  HMMA.16816.F32.BF16 R80, R172.reuse, R10, R80 ;  /* 0x0000000aac50723c */ /* 0x040fe60000041850 */
[----:B------:R4:W1:Y:S01]  /*9ea0*/  MUFU.TANH R237, R27 ;  /* 0x0000001b00ed7308 */ /* 0x0008620000002400 */
[----:B------:R-:W-:Y:S02]  /*9eb0*/  FMUL.FTZ R60, R60, c[0x0][0x320] ;  /* 0x0000c8003c3c7a20 */ /* 0x000fe40000410000 */
[----:B------:R-:W-:Y:S02]  /*9ec0*/  FMUL.FTZ R61, R61, c[0x0][0x320] ;  /* 0x0000c8003d3d7a20 */ /* 0x000fe40000410000 */
[-C--:B-----5:R-:W-:Y:S04]  /*9ed0*/  HMMA.16816.F32.BF16 R84, R172, R4.reuse, R84 ;  /* 0x00000004ac54723c */ /* 0x0a0fe80000041854 */
[----:B------:R-:W-:Y:S01]  /*9ee0*/  FMUL.FTZ R63, R63, c[0x0][0x320] ;  /* 0x0000c8003f3f7a20 */ /* 0x000fe20000410000 */
[----:B------:R4:W1:Y:S01]  /*9ef0*/  MUFU.TANH R193, R28 ;  /* 0x0000001c00c17308 */ /* 0x0008620000002400 */
[----:B------:R-:W-:Y:S02]  /*9f00*/  FMUL.FTZ R64, R64, c[0x0][0x320] ;  /* 0x0000c80040407a20 */ /* 0x000fe40000410000 */
[C---:B------:R-:W-:Y:S04]  /*9f10*/  HMMA.16816.F32.BF16 R88, R176.reuse, R4, R88 ;  /* 0x00000004b058723c */ /* 0x040fe80000041858 */
[----:B------:R-:W-:Y:S02]  /*9f20*/  FMUL.FTZ R65, R65, c[0x0][0x320] ;  /* 0x0000c80041417a20 */ /* 0x000fe40000410000 */
[----:B------:R-:W-:Y:S01]  /*9f30*/  FMUL.FTZ R66, R66, c[0x0][0x320] ;  /* 0x0000c80042427a20 */ /* 0x000fe20000410000 */
[----:B------:R4:W1:Y:S01]  /*9f40*/  MUFU.TANH R190, R29 ;  /* 0x0000001d00be7308 */ /* 0x0008620000002400 */
[-C--:B------:R-:W-:Y:S04]  /*9f50*/  HMMA.16816.F32.BF16 R92, R176, R6.reuse, R92 ;  /* 0x00000006b05c723c */ /* 0x080fe8000004185c */
[----:B------:R-:W-:Y:S02]  /*9f60*/  FMUL.FTZ R67, R67, c[0x0][0x320] ;  /* 0x0000c80043437a20 */ /* 0x000fe40000410000 */
[----:B------:R-:W-:Y:S02]  /*9f70*/  FMUL.FTZ R68, R68, c[0x0][0x320] ;  /* 0x0000c80044447a20 */ /* 0x000fe40000410000 */
[----:B------:R-:W-:Y:S01]  /*9f80*/  HMMA.16816.F32.BF16 R96, R172, R6, R96 ;  /* 0x00000006ac60723c */ /* 0x000fe20000041860 */
[----:B------:R4:W1:Y:S03]  /*9f90*/  MUFU.TANH R236, R30 ;  /* 0x0000001e00ec7308 */ /* 0x0008660000002400 */
[----:B------:R-:W-:Y:S02]  /*9fa0*/  FMUL.FTZ R69, R69, c[0x0][0x320] ;  /* 0x0000c80045457a20 */ /* 0x000fe40000410000 */
[----:B------:R-:W-:Y:S02]  /*9fb0*/  FMUL.FTZ R70, R70, c[0x0][0x320] ;  /* 0x0000c80046467a20 */ /* 0x000fe40000410000 */
[----:B------:R-:W-:Y:S03]  /*9fc0*/  FMUL.FTZ R71, R71, c[0x0][0x320] ;  /* 0x0000c80047477a20 */ /* 0x000fe60000410000 */
[----:B------:R4:W1:Y:S01]  /*9fd0*/  MUFU.TANH R235, R31 ;  /* 0x0000001f00eb7308 */ /* 0x0008620000002400 */
[----:B------:R-:W-:Y:S02]  /*9fe0*/  FMUL.FTZ R72, R72, c[0x0][0x320] ;  /* 0x0000c80048487a20 */ /* 0x000fe40000410000 */
[----:B------:R-:W-:Y:S02]  /*9ff0*/  FMUL.FTZ R73, R73, c[0x0][0x320] ;  /* 0x0000c80049497a20 */ /* 0x000fe40000410000 */
[----:B------:R-:W-:Y:S02]  /*a000*/  FMUL.FTZ R74, R74, c[0x0][0x320] ;  /* 0x0000c8004a4a7a20 */ /* 0x000fe40000410000 */
[----:B------:R-:W-:Y:S02]  /*a010*/  FMUL.FTZ R75, R75, c[0x0][0x320] ;  /* 0x0000c8004b4b7a20 */ /* 0x000fe40000410000 */
[----:B------:R-:W-:Y:S01]  /*a020*/  FMUL.FTZ R76, R76, c[0x0][0x320] ;  /* 0x0000c8004c4c7a20 */ /* 0x000fe20000410000 */
[----:B------:R4:W1:Y:S01]  /*a030*/  MUFU.TANH R15, R32 ;  /* 0x00000020000f7308 */ /* 0x0008620000002400 */
        /* <DEDUP_REMOVED lines=94> */
[----:B------:R-:W1:Y:S10]  /*a620*/  MUFU.TANH R92, R92 ;  /* 0x0000005c005c7308 */ /* 0x000e740000002400 */
[----:B------:R-:W1:Y:S10]  /*a630*/  MUFU.TANH R93, R93 ;  /* 0x0000005d005d7308 */ /* 0x000e740000002400 */
[----:B------:R4:W1:Y:S10]  /*a640*/  MUFU.TANH R91, R94 ;  /* 0x0000005e005b7308 */ /* 0x0008740000002400 */
[----:B------:R4:W1:Y:S10]  /*a650*/  MUFU.TANH R79, R95 ;  /* 0x0000005f004f7308 */ /* 0x0008740000002400 */
[----:B------:R-:W1:Y:S10]  /*a660*/  MUFU.TANH R96, R96 ;  /* 0x0000006000607308 */ /* 0x000e740000002400 */
[----:B------:R-:W1:Y:S10]  /*a670*/  MUFU.TANH R97, R97 ;  /* 0x0000006100617308 */ /* 0x000e740000002400 */
[----:B------:R-:W1:Y:S10]  /*a680*/  MUFU.TANH R98, R98 ;  /* 0x0000006200627308 */ /* 0x000e740000002400 */
[----:B------:R-:W1:Y:S01]  /*a690*/  MUFU.TANH R99, R99 ;  /* 0x0000006300637308 */ /* 0x000e620000002400 */
[----:B------:R-:W-:-:S05]  /*a6a0*/  @!P0 BRA `(.L_x_521) ;  /* 0x000003d000008947 */ /* 0x000fca0003800000 */
[----:B--234-:R-:W2:Y:S01]  /*a6b0*/  LDL R2, [R1+0x34] ;  /* 0x0000340001027983 */ /* 0x01cea20000100800 */
[----:B------:R-:W-:Y:S01]  /*a6c0*/  IMAD.MOV.U32 R228, RZ, RZ, RZ ;  /* 0x000000ffffe47224 */ /* 0x000fe200078e00ff */
[----:B------:R-:W-:Y:S02]  /*a6d0*/  PLOP3.LUT P1, PT, PT, PT, UP3, 0x80, 0x0 ;  /* 0x000000000000781c */ /* 0x000fe40003f2f038 */
[----:B------:R-:W3:Y:S01]  /*a6e0*/  LDL R0, [R1+0x10] ;  /* 0x0000100001007983 */ /* 0x000ee20000100800 */
[----:B------:R-:W-:Y:S03]  /*a6f0*/  PLOP3.LUT P0, PT, PT, PT, UP3, 0x80, 0x0 ;  /* 0x000000000000781c */ /* 0x000fe60003f0f038 */
[----:B------:R-:W4:Y:S01]  /*a700*/  LDL R18, [R1+0x8] ;  /* 0x0000080001127983 */ /* 0x000f220000100800 */
[----:B--2---:R-:W-:Y:S05]  /*a710*/  IMAD R2, R227, 0x60, R2 ;  /* 0x00000060e3027824 */ /* 0x004fea00078e0202 */
[----:B---3--:R-:W-:Y:S05]  /*a720*/  IADD3 R2, R2, -0x60, R0 ;  /* 0xffffffa002027810 */ /* 0x008fea0007ffe000 */
        /* <DEDUP_REMOVED lines=8> */
[----:B------:R-:W-:Y:S03]  /*a7b0*/  @!P3 LEA.HI.X R5, R3, c[0x0][0x2a4], R5, 0x2, P0 ;  /* 0x0000a9000305ba11 */ /* 0x000fe600000f1405 */
[C---:B------:R-:W-:Y:S01]  /*a7c0*/  IMAD.WIDE.U32 R2, R233.reuse, c[0x0][0x1e0], RZ ;  /* 0x00007800e9027a25 */ /* 0x040fe200078e00ff */
[----:B------:R-:W-:Y:S01]  /*a7d0*/  SHF.R.S32.HI R0, RZ, 0x1f, R233 ;  /* 0x0000001fff007819 */ /* 0x000fe200000114e9 */
[----:B------:R-:W2:Y:S04]  /*a7e0*/  @!P3 LDG.E R228, [R4.64] ;  /* 0x0000001004e4b981 */ /* 0x000ea8000c1e1900 */
[----:B------:R-:W-:Y:S04]  /*a7f0*/  IMAD R0, R0, c[0x0][0x1e0], RZ ;  /* 0x0000780000007a24 */ /* 0x000fe800078e02ff */
[----:B------:R-:W-:Y:S04]  /*a800*/  IMAD R0, R233, c[0x0][0x1e4], R0 ;  /* 0x00007900e9007a24 */ /* 0x000fe800078e0200 */
[----:B------:R-:W-:Y:S01]  /*a810*/  IMAD.IADD R3, R3, 0x1, R0 ;  /* 0x0000000103037824 */ /* 0x000fe200078e0200 */
[----:B--2---:R-:W-:Y:S03]  /*a820*/  SHF.R.S32.HI R4, RZ, 0x1f, R228 ;  /* 0x0000001fff047819 */ /* 0x004fe600000114e4 */
[----:B------:R-:W-:Y:S04]  /*a830*/  IMAD.WIDE.U32 R2, R228, c[0x0][0x1f0], R2 ;  /* 0x00007c00e4027a25 */ /* 0x000fe800078e0002 */
[----:B------:R-:W-:Y:S01]  /*a840*/  IMAD R4, R4, c[0x0][0x1f0], RZ ;  /* 0x00007c0004047a24 */ /* 0x000fe200078e02ff */
[----:B------:R-:W-:Y:S03]  /*a850*/  IADD3 R0, P0, R2, UR10, RZ ;  /* 0x0000000a02007c10 */ /* 0x000fe6000ff1e0ff */
[----:B------:R-:W-:Y:S05]  /*a860*/  IMAD R4, R228, c[0x0][0x1f4], R4 ;  /* 0x00007d00e4047a24 */ /* 0x000fea00078e0204 */
[----:B------:R-:W-:Y:S02]  /*a870*/  IADD3.X R3, R3, UR6, R4, P0, !PT ;  /* 0x0000000603037c10 */ /* 0x000fe400087fe404 */
[C---:B------:R-:W-:Y:S04]  /*a880*/  LEA R2, P0, R0.reuse, c[0x0][0x1c8], 0x1 ;  /* 0x0000720000027a11 */ /* 0x040fe800078008ff */
[----:B------:R-:W-:Y:S01]  /*a890*/  LEA.HI.X R0, R0, c[0x0][0x1cc], R3, 0x1, P0 ;  /* 0x0000730000007a11 */ /* 0x000fe200000f0c03 */
[----:B------:R-:W2:Y:S04]  /*a8a0*/  SHFL.IDX PT, R4, R2, RZ, 0x181f ;  /* 0x00181fff02047589 */ /* 0x000ea800000e0000 */
[----:B------:R-:W3:Y:S04]  /*a8b0*/  SHFL.IDX PT, R3, R0, RZ, 0x181f ;  /* 0x00181fff00037589 */ /* 0x000ee800000e0000 */
[----:B------:R-:W5:Y:S04]  /*a8c0*/  SHFL.IDX PT, R10, R2, 0x1, 0x181f ;  /* 0x00381f00020a7f89 */ /* 0x000f6800000e0000 */
[----:B------:R-:W1:Y:S04]  /*a8d0*/  SHFL.IDX PT, R8, R2, 0x2, 0x181f ;  /* 0x00581f0002087f89 */ /* 0x000e6800000e0000 */
[----:B------:R-:W1:Y:S04]  /*a8e0*/  SHFL.IDX PT, R7, R0, 0x1, 0x181f ;  /* 0x00381f0000077f89 */ /* 0x000e6800000e0000 */
[----:B------:R-:W1:Y:S04]  /*a8f0*/  SHFL.IDX PT, R6, R2, 0x3, 0x181f ;  /* 0x00781f0002067f89 */ /* 0x000e6800000e0000 */
[----:B------:R-:W-:Y:S01]  /*a900*/  SHFL.IDX PT, R9, R2, 0x4, 0x181f ;  /* 0x00981f0002097f89 */ /* 0x000fe200000e0000 */
[-C--:B--2---:R-:W-:Y:S03]  /*a910*/  IADD3 R4, P0, R4, R226.reuse, RZ ;  /* 0x000000e204047210 */ /* 0x084fe60007f1e0ff */
[----:B------:R-:W-:Y:S02]  /*a920*/  SHFL.IDX PT, R14, R0, 0x2, 0x181f ;  /* 0x00581f00000e7f89 */ /* 0x000fe400000e0000 */
[--C-:B---3--:R-:W-:Y:S02]  /*a930*/  IMAD.X R5, R3, 0x1, R225.reuse, P0 ;  /* 0x0000000103057824 */ /* 0x108fe400000e06e1 */
[----:B------:R-:W2:Y:S01]  /*a940*/  SHFL.IDX PT, R13, R0, 0x3, 0x181f ;  /* 0x00781f00000d7f89 */ /* 0x000ea200000e0000 */
[-C--:B-----5:R-:W-:Y:S03]  /*a950*/  IADD3 R10, P0, R10, R226.reuse, RZ ;  /* 0x000000e20a0a7210 */ /* 0x0a0fe60007f1e0ff */
[----:B----4-:R3:W-:Y:S01]  /*a960*/  LDGSTS.E.BYPASS.LTC128B.128 [R18+0x3100], [R4.64], !P4 ;  /* 0x0310000004127fae */ /* 0x0107e2000e101d50 */
[-C--:B-1----:R-:W-:Y:S03]  /*a970*/  IADD3 R8, P5, R8, R226.reuse, RZ ;  /* 0x000000e208087210 */ /* 0x082fe60007fbe0ff */
[----:B------:R-:W1:Y:S01]  /*a980*/  SHFL.IDX PT, R2, R2, 0x5, 0x181f ;  /* 0x00b81f0002027f89 */ /* 0x000e6200000e0000 */
[--C-:B------:R-:W-:Y:S03]  /*a990*/  IMAD.X R11, R7, 0x1, R225.reuse, P0 ;  /* 0x00000001070b7824 */ /* 0x100fe600000e06e1 */
[----:B------:R-:W4:Y:S01]  /*a9a0*/  SHFL.IDX PT, R12, R0, 0x4, 0x181f ;  /* 0x00981f00000c7f89 */ /* 0x000f2200000e0000 */
[-C--:B------:R-:W-:Y:S03]  /*a9b0*/  IADD3 R6, P2, R6, R226.reuse, RZ ;  /* 0x000000e206067210 */ /* 0x080fe60007f5e0ff */
[----:B------:R-:W5:Y:S04]  /*a9c0*/  SHFL.IDX PT, R0, R0, 0x5, 0x181f ;  /* 0x00b81f0000007f89 */ /* 0x000f6800000e0000 */
[----:B------:R5:W-:Y:S01]  /*a9d0*/  LDGSTS.E.BYPASS.LTC128B.128 [R18+0x3900], [R10.64], !P4 ;  /* 0x039000000a127fae */ /* 0x000be2000e101d50 */
[--C-:B--2---:R-:W-:Y:S01]  /*a9e0*/  IMAD.X R7, R13, 0x1, R225.reuse, P2 ;  /* 0x000000010d077824 */ /* 0x104fe200010e06e1 */
[-C--:B---3--:R-:W-:Y:S01]  /*a9f0*/  IADD3 R4, P1, R9, R226.reuse, RZ ;  /* 0x000000e209047210 */ /* 0x088fe20007f3e0ff */
[--C-:B------:R-:W-:Y:S01]  /*aa00*/  IMAD.X R9, R14, 0x1, R225.reuse, P5 ;  /* 0x000000010e097824 */ /* 0x100fe200028e06e1 */
[----:B-1----:R-:W-:Y:S03]  /*aa10*/  IADD3 R2, P0, R2, R226, RZ ;  /* 0x000000e202027210 */ /* 0x002fe60007f1e0ff */
[--C-:B----4-:R-:W-:Y:S01]  /*aa20*/  IMAD.X R5, R12, 0x1, R225.reuse, P1 ;  /* 0x000000010c057824 */ /* 0x110fe200008e06e1 */
[----:B------:R1:W-:Y:S01]  /*aa30*/  LDGSTS.E.BYPASS.LTC128B.128 [R18+0x4100], [R8.64], !P4 ;  /* 0x0410000008127fae */ /* 0x0003e2000e101d50 */
[----:B-----5:R-:W-:Y:S03]  /*aa40*/  IMAD.X R3, R0, 0x1, R225, P0 ;  /* 0x0000000100037824 */ /* 0x020fe600000e06e1 */
[----:B------:R1:W-:Y:S04]  /*aa50*/  LDGSTS.E.BYPASS.LTC128B.128 [R18+0x4900], [R6.64], !P4 ;  /* 0x0490000006127fae */ /* 0x0003e8000e101d50 */
[----:B------:R1:W-:Y:S04]  /*aa60*/  LDGSTS.E.BYPASS.LTC128B.128 [R18+0x5100], [R4.64], !P4 ;  /* 0x0510000004127fae */ /* 0x0003e8000e101d50 */
[----:B------:R1:W-:Y:S02]  /*aa70*/  LDGSTS.E.BYPASS.LTC128B.128 [R18+0x5900], [R2.64], !P4 ;  /* 0x0590000002127fae */ /* 0x0003e4000e101d50 */
.L_x_521:
[----:B-1234-:R-:W2:Y:S01]  /*aa80*/  LDL R2, [R1+0x2c] ;  /* 0x00002c0001027983 */ /* 0x01eea20000100800 */
[----:B------:R-:W-:Y:S02]  /*aa90*/  PLOP3.LUT P1, PT, PT, PT, UP2, 0x80, 0x0 ;  /* 0x000000000000781c */ /* 0x000fe40003f2f028 */
[----:B------:R-:W-:Y:S01]  /*aaa0*/  PLOP3.LUT P0, PT, PT, PT, UP2, 0x80, 0x0 ;  /* 0x000000000000781c */ /* 0x000fe20003f0f028 */
[----:B------:R-:W3:Y:S04]  /*aab0*/  LDL R58, [R1+0x24] ;  /* 0x00002400013a7983 */ /* 0x000ee80000100800 */
[----:B------:R-:W0:Y:S06]  /*aac0*/  LDGDEPBAR ;  /* 0x00000000000079af */ /* 0x000e2c0000000000 */
[----:B--2---:R-:W-:Y:S04]  /*aad0*/  @P1 IMAD.HI.U32 R0, R2, c[0x0][0x2c8], RZ ;  /* 0x0000b20002001a27 */ /* 0x004fe800078e00ff */
[----:B------:R-:W-:Y:S01]  /*aae0*/  IMAD.MOV.U32 R5, RZ, RZ, R2 ;  /* 0x000000ffff057224 */ /* 0x000fe200078e0002 */
[----:B------:R-:W-:Y:S01]  /*aaf0*/  @P0 SHF.R.U32.HI R5, RZ, c[0x0][0x2cc], R0 ;  /* 0x0000b300ff050a19 */ /* 0x000fe20000011600 */
[----:B------:R-:W-:Y:S01]  /*ab00*/  IMAD R0, R227, -0x60, RZ ;  /* 0xffffffa0e3007824 */ /* 0x000fe200078e02ff */
[----:B------:R-:W-:Y:S01]  /*ab10*/  PLOP3.LUT P0, PT, PT, PT, UP1, 0x40, 0x0 ;  /* 0x000000000000781c */ /* 0x000fe20003f0e818 */
[----:B------:R-:W-:Y:S02]  /*ab20*/  IMAD.MOV.U32 R2, RZ, RZ, c[0x0][0x2ac] ;  /* 0x0000ab00ff027624 */ /* 0x000fe400078e00ff */
[----:B------:R-:W1:Y:S01]  /*ab30*/  SHFL.IDX PT, R4, R5, RZ, 0x1c1f ;  /* 0x001c1fff05047589 */ /* 0x000e6200000e0000 */
[----:B---3--:R-:W-:Y:S05]  /*ab40*/  IADD3 R7, -R58, 0x1, R0 ;  /* 0x000000013a077810 */ /* 0x008fea0007ffe100 */
[----:B------:R-:W-:Y:S05]  /*ab50*/  IMAD R7, R2, c[0x0][0x1d0], R7 ;  /* 0x0000740002077a24 */ /* 0x000fea00078e0207 */
[----:B------:R-:W-:Y:S04]  /*ab60*/  IADD3 R7, R7, -c[0x0][0x168], RZ ;  /* 0x80005a0007077a10 */ /* 0x000fe80007ffe0ff */
[C---:B------:R-:W-:Y:S02]  /*ab70*/  IADD3 R6, R7.reuse, c[0x0][0x328], RZ ;  /* 0x0000ca0007067a10 */ /* 0x040fe40007ffe0ff */
[----:B------:R-:W-:Y:S03]  /*ab80*/  IADD3 R7, R7, UR13, RZ ;  /* 0x0000000d07077c10 */ /* 0x000fe6000fffe0ff */
[--C-:B-1----:R-:W-:Y:S02]  /*ab90*/  IMAD.IADD R3, R6, 0x1, R4.reuse ;  /* 0x0000000106037824 */ /* 0x102fe400078e0204 */
[----:B------:R-:W-:Y:S01]  /*aba0*/  IMAD.IADD R2, R7, 0x1, R4 ;  /* 0x0000000107027824 */ /* 0x000fe200078e0204 */
[----:B------:R-:W-:-:S05]  /*abb0*/  @P0 BRA `(.L_x_522) ;  /* 0x000001a000000947 */ /* 0x000fca0003800000 */
[----:B------:R-:W-:Y:S01]  /*abc0*/  MOV R8, c[0x0][0x2ac] ;  /* 0x0000ab0000087a02 */ /* 0x000fe20000000f00 */
[----:B------:R-:W-:Y:S04]  /*abd0*/  BSSY B0, `(.L_x_523) ;  /* 0x0000013000007945 */ /* 0x000fe80003800000 */
[----:B------:R-:W-:Y:S05]  /*abe0*/  IMAD R4, R8, c[0x0][0x1d0], R4 ;  /* 0x0000740008047a24 */ /* 0x000fea00078e0204 */
[----:B------:R-:W-:Y:S04]  /*abf0*/  IADD3 R4, R4, -c[0x0][0x168], RZ ;  /* 0x80005a0004047a10 */ /* 0x000fe80007ffe0ff */
[----:B------:R-:W-:Y:S11]  /*ac00*/  ISETP.GT.AND P0, PT, R4, -0x1, PT ;  /* 0xffffffff0400780c */ /* 0x000ff60003f04270 */
[----:B------:R-:W-:Y:S02]  /*ac10*/  @!UPT UIADD3 URZ, URZ, URZ, URZ ;  /* 0x0000003f3f3ff290 */ /* 0x000fe4000fffe03f */
[----:B------:R-:W-:-:S05]  /*ac20*/  @P0 BRA `(.L_x_524) ;  /* 0x0000008000000947 */ /* 0x000fca0003800000 */
[----:B------:R-:W-:Y:S01]  /*ac30*/  LOP3.LUT R4, RZ, R4, RZ, 0x33, !PT ;  /* 0x00000004ff047212 */ /* 0x000fe200078e33ff */
[----:B------:R-:W-:Y:S05]  /*ac40*/  IMAD.MOV.U32 R8, RZ, RZ, c[0x0][0x32c] ;  /* 0x0000cb00ff087624 */ /* 0x000fea00078e00ff */
[----:B------:R-:W-:Y:S11]  /*ac50*/  ISETP.NE.AND P0, PT, R8, 0x1, PT ;  /* 0x000000010800780c */ /* 0x000ff60003f05270 */
[----:B------:R-:W-:Y:S02]  /*ac60*/  @!UPT UIADD3 URZ, URZ, URZ, URZ ;  /* 0x0000003f3f3ff290 */ /* 0x000fe4000fffe03f */
[----:B------:R-:W-:Y:S05]  /*ac70*/  @P0 IMAD.HI.U32 R8, R4, c[0x0][0x330], RZ ;  /* 0x0000cc0004080a27 */ /* 0x000fea00078e00ff */
[----:B------:R-:W-:Y:S04]  /*ac80*/  @P0 SHF.R.U32.HI R4, RZ, c[0x0][0x334], R8 ;  /* 0x0000cd00ff040a19 */ /* 0x000fe80000011608 */
[----:B------:R-:W-:Y:S01]  /*ac90*/  LOP3.LUT R4, RZ, R4, RZ, 0x33, !PT ;  /* 0x00000004ff047212 */ /* 0x000fe200078e33ff */
[----:B------:R-:W-:-:S05]  /*aca0*/  BRA `(.L_x_525) ;  /* 0x0000005000007947 */ /* 0x000fca0003800000 */
.L_x_524:
[----:B------:R-:W-:Y:S04]  /*acb0*/  MOV R8, c[0x0][0x32c] ;  /* 0x0000cb0000087a02 */ /* 0x000fe80000000f00 */
[----:B------:R-:W-:Y:S11]  /*acc0*/  ISETP.NE.AND P0, PT, R8, 0x1, PT ;  /* 0x000000010800780c */ /* 0x000ff60003f05270 */
[----:B------:R-:W-:Y:S02]  /*acd0*/  @!UPT UIADD3 URZ, URZ, URZ, URZ ;  /* 0x0000003f3f3ff290 */ /* 0x000fe4000fffe03f */
[----:B------:R-:W-:Y:S05]  /*ace0*/  @P0 IMAD.HI.U32 R8, R4, c[0x0][0x330], RZ ;  /* 0x0000cc0004080a27 */ /* 0x000fea00078e00ff */
[----:B------:R-:W-:Y:S02]  /*acf0*/  @P0 SHF.R.U32.HI R4, RZ, c[0x0][0x334], R8 ;  /* 0x0000cd00ff040a19 */ /* 0x000fe40000011608 */
.L_x_525:
[----:B------:R-:W-:Y:S05]  /*ad00*/  BSYNC B0 ;  /* 0x0000000000007941 */ /* 0x000fea0003800000 */
.L_x_523:
[----:B------:R-:W-:Y:S04]  /*ad10*/  IMAD.IADD R8, R0, 0x1, -R58 ;  /* 0x0000000100087824 */ /* 0x000fe800078e0a3a */
[----:B------:R-:W-:Y:S05]  /*ad20*/  IMAD R4, R4, c[0x0][0x32c], R8 ;  /* 0x0000cb0004047a24 */ /* 0x000fea00078e0208 */
[----:B------:R-:W-:Y:S02]  /*ad30*/  IADD3 R8, R4, c[0x0][0x32c], RZ ;  /* 0x0000cb0004087a10 */ /* 0x000fe40007ffe0ff */
[----:B------:R-:W-:Y:S02]  /*ad40*/  IMNMX R2, R2, R4, !PT ;  /* 0x0000000402027217 */ /* 0x000fe40007800200 */
[----:B------:R-:W-:Y:S02]  /*ad50*/  IMNMX R3, R3, R8, PT ;  /* 0x0000000803037217 */ /* 0x000fe40003800200 */
.L_x_522:
[C---:B------:R-:W-:Y:S01]  /*ad60*/  ISETP.GE.AND P0, PT, R0.reuse, 0x1, PT ;  /* 0x000000010000780c */ /* 0x040fe20003f06270 */
[----:B------:R-:W1:Y:S01]  /*ad70*/  SHFL.IDX PT, R4, R5, 0x1, 0x1c1f ;  /* 0x003c1f0005047f89 */ /* 0x000e6200000e0000 */
[----:B------:R-:W-:Y:S02]  /*ad80*/  ISETP.GE.AND P2, PT, R0, 0x9, PT ;  /* 0x000000090000780c */ /* 0x000fe40003f46270 */
[----:B------:R-:W-:Y:S02]  /*ad90*/  P2R R27, PR, RZ, 0x1 ;  /* 0x00000001ff1b7803 */ /* 0x000fe40000000000 */
[----:B------:R-:W-:Y:S02]  /*ada0*/  ISETP.GT.AND P0, PT, R2, RZ, !P0 ;  /* 0x000000ff0200720c */ /* 0x000fe40004704270 */
[----:B------:R-:W-:Y:S02]  /*adb0*/  ISETP.GE.AND P1, PT, R0, 0x2, PT ;  /* 0x000000020000780c */ /* 0x000fe40003f26270 */
[C---:B------:R-:W-:Y:S02]  /*adc0*/  ISETP.LT.OR P0, PT, R3.reuse, 0x1, P0 ;  /* 0x000000010300780c */ /* 0x040fe40000701670 */
[----:B------:R-:W-:Y:S02]  /*add0*/  P2R R26, PR, RZ, 0x2 ;  /* 0x00000002ff1a7803 */ /* 0x000fe40000000000 */
[----:B------:R-:W-:Y:S02]  /*ade0*/  FSEL R29, R188, -INF , !P0 ;  /* 0xff800000bc1d7808 */ /* 0x000fe40004000000 */
[C---:B------:R-:W-:Y:S02]  /*adf0*/  ISETP.GT.AND P0, PT, R2.reuse, 0x8, !P2 ;  /* 0x000000080200780c */ /* 0x040fe40005704270 */
[----:B------:R-:W-:Y:S02]  /*ae00*/  ISETP.GT.AND P1, PT, R2, 0x1, !P1 ;  /* 0x000000010200780c */ /* 0x000fe40004f24270 */
[----:B------:R-:W-:Y:S02]  /*ae10*/  P2R R25, PR, RZ, 0x4 ;  /* 0x00000004ff197803 */ /* 0x000fe40000000000 */
[C---:B------:R-:W-:Y:S02]  /*ae20*/  ISETP.LT.OR P0, PT, R3.reuse, 0x9, P0 ;  /* 0x000000090300780c */ /* 0x040fe40000701670 */
[----:B------:R-:W-:Y:S02]  /*ae30*/  ISETP.GE.AND P2, PT, R0, 0xa, PT ;  /* 0x0000000a0000780c */ /* 0x000fe40003f46270 */
[----:B------:R-:W-:Y:S02]  /*ae40*/  ISETP.LT.OR P1, PT, R3, 0x2, P1 ;  /* 0x000000020300780c */ /* 0x000fe40000f21670 */
[----:B------:R-:W-:Y:S02]  /*ae50*/  FSEL R32, R16, -INF , !P0 ;  /* 0xff80000010207808 */ /* 0x000fe40004000000 */
[----:B------:R-:W-:Y:S02]  /*ae60*/  ISETP.GT.AND P0, PT, R2, 0x9, !P2 ;  /* 0x000000090200780c */ /* 0x000fe40005704270 */
[----:B------:R-:W-:Y:S02]  /*ae70*/  FSEL R31, R183, -INF , !P1 ;  /* 0xff800000b71f7808 */ /* 0x000fe40004800000 */
[----:B------:R-:W-:Y:S02]  /*ae80*/  ISETP.LT.OR P0, PT, R3, 0xa, P0 ;  /* 0x0000000a0300780c */ /* 0x000fe40000701670 */
[----:B------:R-:W-:Y:S02]  /*ae90*/  ISETP.GE.AND P1, PT, R0, 0x11, PT ;  /* 0x000000110000780c */ /* 0x000fe40003f26270 */
[----:B------:R-:W-:Y:S02]  /*aea0*/  FSEL R34, R17, -INF , !P0 ;  /* 0xff80000011227808 */ /* 0x000fe40004000000 */
[----:B------:R-:W-:Y:S02]  /*aeb0*/  ISETP.GT.AND P0, PT, R2, 0x10, !P1 ;  /* 0x000000100200780c */ /* 0x000fe40004f04270 */
[----:B------:R-:W-:Y:S02]  /*aec0*/  P2R R23, PR, RZ, 0x2 ;  /* 0x00000002ff177803 */ /* 0x000fe40000000000 */
[C---:B------:R-:W-:Y:S02]  /*aed0*/  ISETP.LT.OR P0, PT, R3.reuse, 0x11, P0 ;  /* 0x000000110300780c */ /* 0x040fe40000701670 */
[----:B------:R-:W-:Y:S02]  /*aee0*/  ISETP.GE.AND P1, PT, R0, 0x12, PT ;  /* 0x000000120000780c */ /* 0x000fe40003f26270 */
[----:B------:R-:W-:Y:S02]  /*aef0*/  FSEL R40, R20, -INF , !P0 ;  /* 0xff80000014287808 */ /* 0x000fe40004000000 */
[----:B------:R-:W-:Y:S02]  /*af00*/  ISETP.GT.AND P0, PT, R2, 0x11, !P1 ;  /* 0x000000110200780c */ /* 0x000fe40004f04270 */
[----:B------:R-:W-:Y:S02]  /*af10*/  P2R R22, PR, RZ, 0x2 ;  /* 0x00000002ff167803 */ /* 0x000fe40000000000 */
[----:B------:R-:W-:Y:S02]  /*af20*/  ISETP.LT.OR P0, PT, R3, 0x12, P0 ;  /* 0x000000120300780c */ /* 0x000fe40000701670 */
        /* <DEDUP_REMOVED lines=73> */
[C---:B------:R-:W-:Y:S02]  /*b3c0*/  ISETP.GE.AND P6, PT, R0.reuse, 0x52, PT ;  /* 0x000000520000780c */ /* 0x040fe40003fc6270 */
[C---:B------:R-:W-:Y:S02]  /*b3d0*/  ISETP.LT.OR P0, PT, R3.reuse, 0x51, P0 ;  /* 0x000000510300780c */ /* 0x040fe40000701670 */
[----:B------:R-:W-:Y:S02]  /*b3e0*/  ISETP.GE.AND P5, PT, R0, 0x59, PT ;  /* 0x000000590000780c */ /* 0x000fe40003fa6270 */
[----:B------:R-:W-:Y:S02]  /*b3f0*/  FSEL R238, R84, -INF , !P0 ;  /* 0xff80000054ee7808 */ /* 0x000fe40004000000 */
[C---:B------:R-:W-:Y:S02]  /*b400*/  ISETP.GT.AND P0, PT, R2.reuse, 0x51, !P6 ;  /* 0x000000510200780c */ /* 0x040fe40007704270 */
[----:B------:R-:W-:Y:S02]  /*b410*/  P2R R24, PR, RZ, 0x4 ;  /* 0x00000004ff187803 */ /* 0x000fe40000000000 */
[----:B------:R-:W-:Y:S04]  /*b420*/  ISETP.LT.OR P0, PT, R3, 0x52, P0 ;  /* 0x000000520300780c */ /* 0x000fe80000701670 */
[----:B------:R-:W-:Y:S02]  /*b430*/  FSEL R243, R85, -INF , !P0 ;  /* 0xff80000055f37808 */ /* 0x000fe40004000000 */
[----:B------:R-:W-:Y:S04]  /*b440*/  ISETP.GT.AND P0, PT, R2, 0x58, !P5 ;  /* 0x000000580200780c */ /* 0x000fe80006f04270 */
[----:B------:R-:W-:Y:S04]  /*b450*/  ISETP.LT.OR P0, PT, R3, 0x59, P0 ;  /* 0x000000590300780c */ /* 0x000fe80000701670 */
[----:B------:R-:W-:Y:S02]  /*b460*/  FSEL R250, R96, -INF , !P0 ;  /* 0xff80000060fa7808 */ /* 0x000fe40004000000 */
[----:B------:R-:W-:Y:S04]  /*b470*/  ISETP.GE.AND P0, PT, R0, 0x5a, PT ;  /* 0x0000005a0000780c */ /* 0x000fe80003f06270 */
[----:B------:R-:W-:Y:S01]  /*b480*/  ISETP.GT.AND P2, PT, R2, 0x59, !P0 ;  /* 0x000000590200780c */ /* 0x000fe20004744270 */
[--C-:B-1----:R-:W-:Y:S03]  /*b490*/  IMAD.IADD R2, R7, 0x1, R4.reuse ;  /* 0x0000000107027824 */ /* 0x102fe600078e0204 */
[----:B------:R-:W-:Y:S01]  /*b4a0*/  ISETP.LT.OR P2, PT, R3, 0x5a, P2 ;  /* 0x0000005a0300780c */ /* 0x000fe20001741670 */
[----:B------:R-:W-:Y:S03]  /*b4b0*/  IMAD.IADD R3, R6, 0x1, R4 ;  /* 0x0000000106037824 */ /* 0x000fe600078e0204 */
[----:B------:R-:W-:Y:S02]  /*b4c0*/  FSEL R252, R97, -INF , !P2 ;  /* 0xff80000061fc7808 */ /* 0x000fe40005000000 */
[----:B------:R-:W-:Y:S11]  /*b4d0*/  PLOP3.LUT P2, PT, PT, PT, UP1, 0x40, 0x0 ;  /* 0x000000000000781c */ /* 0x000ff60003f4e818 */
[----:B------:R-:W-:Y:S02]  /*b4e0*/  @!UPT UIADD3 URZ, URZ, URZ, URZ ;  /* 0x0000003f3f3ff290 */ /* 0x000fe4000fffe03f */
        /* <DEDUP_REMOVED lines=9> */
[----:B------:R-:W-:Y:S05]  /*b580*/  IMAD.MOV.U32 R28, RZ, RZ, 0x1 ;  /* 0x00000001ff1c7424 */ /* 0x000fea00078e00ff */
[----:B------:R-:W-:Y:S11]  /*b590*/  ISETP.NE.AND P2, PT, R28, c[0x0][0x32c], PT ;  /* 0x0000cb001c007a0c */ /* 0x000ff60003f45270 */
[----:B------:R-:W-:Y:S02]  /*b5a0*/  @!UPT UIADD3 URZ, URZ, URZ, URZ ;  /* 0x0000003f3f3ff290 */ /* 0x000fe4000fffe03f */
[----:B------:R-:W-:Y:S05]  /*b5b0*/  @P2 IMAD.HI.U32 R28, R4, c[0x0][0x330], RZ ;  /* 0x0000cc00041c2a27 */ /* 0x000fea00078e00ff */
[----:B------:R-:W-:Y:S04]  /*b5c0*/  @P2 SHF.R.U32.HI R4, RZ, c[0x0][0x334], R28 ;  /* 0x0000cd00ff042a19 */ /* 0x000fe8000001161c */
[----:B------:R-:W-:Y:S01]  /*b5d0*/  LOP3.LUT R4, RZ, R4, RZ, 0x33, !PT ;  /* 0x00000004ff047212 */ /* 0x000fe200078e33ff */
[----:B------:R-:W-:-:S05]  /*b5e0*/  BRA `(.L_x_529) ;  /* 0x0000005000007947 */ /* 0x000fca0003800000 */
.L_x_528:
[----:B------:R-:W-:Y:S04]  /*b5f0*/  MOV R28, 0x1 ;  /* 0x00000001001c7802 */ /* 0x000fe80000000f00 */
[----:B------:R-:W-:Y:S11]  /*b600*/  ISETP.NE.AND P2, PT, R28, c[0x0][0x32c], PT ;  /* 0x0000cb001c007a0c */ /* 0x000ff60003f45270 */
[----:B------:R-:W-:Y:S02]  /*b610*/  @!UPT UIADD3 URZ, URZ, URZ, URZ ;  /* 0x0000003f3f3ff290 */ /* 0x000fe4000fffe03f */
[----:B------:R-:W-:Y:S05]  /*b620*/  @P2 IMAD.HI.U32 R28, R4, c[0x0][0x330], RZ ;  /* 0x0000cc00041c2a27 */ /* 0x000fea00078e00ff */
[----:B------:R-:W-:Y:S02]  /*b630*/  @P2 SHF.R.U32.HI R4, RZ, c[0x0][0x334], R28 ;  /* 0x0000cd00ff042a19 */ /* 0x000fe4000001161c */
.L_x_529:
[----:B------:R-:W-:Y:S05]  /*b640*/  BSYNC B0 ;  /* 0x0000000000007941 */ /* 0x000fea0003800000 */
.L_x_527:
[----:B------:R-:W-:Y:S04]  /*b650*/  IMAD.IADD R28, R0, 0x1, -R58 ;  /* 0x00000001001c7824 */ /* 0x000fe800078e0a3a */
[----:B------:R-:W-:Y:S05]  /*b660*/  IMAD R4, R4, c[0x0][0x32c], R28 ;  /* 0x0000cb0004047a24 */ /* 0x000fea00078e021c */
[----:B------:R-:W-:Y:S02]  /*b670*/  IADD3 R28, R4, c[0x0][0x32c], RZ ;  /* 0x0000cb00041c7a10 */ /* 0x000fe40007ffe0ff */
[----:B------:R-:W-:Y:S02]  /*b680*/  IMNMX R2, R2, R4, !PT ;  /* 0x0000000402027217 */ /* 0x000fe40007800200 */
[----:B------:R-:W-:Y:S02]  /*b690*/  IMNMX R3, R3, R28, PT ;  /* 0x0000001c03037217 */ /* 0x000fe40003800200 */
.L_x_526:
[----:B------:R-:W-:Y:S01]  /*b6a0*/  ISETP.NE.AND P2, PT, R26, RZ, PT ;  /* 0x000000ff1a00720c */ /* 0x000fe20003f45270 */
[----:B------:R-:W1:Y:S03]  /*b6b0*/  SHFL.IDX PT, R4, R5, 0x2, 0x1c1f ;  /* 0x005c1f0005047f89 */ /* 0x000e6600000e0000 */
[----:B------:R-:W-:Y:S04]  /*b6c0*/  ISETP.GT.AND P2, PT, R2, 0x1, !P2 ;  /* 0x000000010200780c */ /* 0x000fe80005744270 */
[----:B------:R-:W-:Y:S04]  /*b6d0*/  ISETP.LT.OR P2, PT, R3, 0x2, P2 ;  /* 0x000000020300780c */ /* 0x000fe80001741670 */
[----:B------:R-:W-:Y:S02]  /*b6e0*/  FSEL R33, R200, -INF , !P2 ;  /* 0xff800000c8217808 */ /* 0x000fe40005000000 */
[----:B------:R-:W-:Y:S04]  /*b6f0*/  ISETP.NE.AND P2, PT, R25, RZ, PT ;  /* 0x000000ff1900720c */ /* 0x000fe80003f45270 */
[----:B------:R-:W-:Y:S04]  /*b700*/  ISETP.GT.AND P2, PT, R2, 0x8, !P2 ;  /* 0x000000080200780c */ /* 0x000fe80005744270 */
[C---:B------:R-:W-:Y:S04]  /*b710*/  ISETP.LT.OR P2, PT, R3.reuse, 0x9, P2 ;  /* 0x000000090300780c */ /* 0x040fe80001741670 */
[----:B------:R-:W-:Y:S02]  /*b720*/  FSEL R37, R192, -INF , !P2 ;  /* 0xff800000c0257808 */ /* 0x000fe40005000000 */
[----:B------:R-:W-:Y:S04]  /*b730*/  ISETP.NE.AND P2, PT, R24, RZ, PT ;  /* 0x000000ff1800720c */ /* 0x000fe80003f45270 */
[C---:B------:R-:W-:Y:S04]  /*b740*/  ISETP.GT.AND P2, PT, R2.reuse, 0x9, !P2 ;  /* 0x000000090200780c */ /* 0x040fe80005744270 */
        /* <DEDUP_REMOVED lines=66> */
[----:B------:R-:W-:Y:S04]  /*bb70*/  ISETP.GT.AND P2, PT, R2, 0x50, !P1 ;  /* 0x000000500200780c */ /* 0x000fe80004f44270 */
[C---:B------:R-:W-:Y:S04]  /*bb80*/  ISETP.LT.OR P2, PT, R3.reuse, 0x51, P2 ;  /* 0x000000510300780c */ /* 0x040fe80001741670 */
[----:B------:R-:W-:Y:S02]  /*bb90*/  FSEL R240, R86, -INF , !P2 ;  /* 0xff80000056f07808 */ /* 0x000fe40005000000 */
[C---:B------:R-:W-:Y:S04]  /*bba0*/  ISETP.GT.AND P2, PT, R2.reuse, 0x51, !P6 ;  /* 0x000000510200780c */ /* 0x040fe80007744270 */
[----:B------:R-:W-:Y:S04]  /*bbb0*/  ISETP.LT.OR P2, PT, R3, 0x52, P2 ;  /* 0x000000520300780c */ /* 0x000fe80001741670 */
[----:B------:R-:W-:Y:S02]  /*bbc0*/  FSEL R241, R87, -INF , !P2 ;  /* 0xff80000057f17808 */ /* 0x000fe40005000000 */
[----:B------:R-:W-:Y:S04]  /*bbd0*/  ISETP.GT.AND P2, PT, R2, 0x58, !P5 ;  /* 0x000000580200780c */ /* 0x000fe80006f44270 */
[----:B------:R-:W-:Y:S04]  /*bbe0*/  ISETP.LT.OR P2, PT, R3, 0x59, P2 ;  /* 0x000000590300780c */ /* 0x000fe80001741670 */
[----:B------:R-:W-:Y:S02]  /*bbf0*/  FSEL R247, R98, -INF , !P2 ;  /* 0xff80000062f77808 */ /* 0x000fe40005000000 */
[----:B------:R-:W-:Y:S04]  /*bc00*/  ISETP.NE.AND P2, PT, R27, RZ, PT ;  /* 0x000000ff1b00720c */ /* 0x000fe80003f45270 */
[----:B------:R-:W-:Y:S04]  /*bc10*/  ISETP.GT.AND P2, PT, R2, RZ, !P2 ;  /* 0x000000ff0200720c */ /* 0x000fe80005744270 */
[----:B------:R-:W-:Y:S04]  /*bc20*/  ISETP.LT.OR P2, PT, R3, 0x1, P2 ;  /* 0x000000010300780c */ /* 0x000fe80001741670 */
[----:B------:R-:W-:Y:S02]  /*bc30*/  FSEL R30, R242, -INF , !P2 ;  /* 0xff800000f21e7808 */ /* 0x000fe40005000000 */
        /* <DEDUP_REMOVED lines=23> */
.L_x_532:
[----:B------:R-:W-:Y:S04]  /*bdb0*/  MOV R28, c[0x0][0x32c] ;  /* 0x0000cb00001c7a02 */ /* 0x000fe80000000f00 */
[----:B------:R-:W-:Y:S11]  /*bdc0*/  ISETP.NE.AND P2, PT, R28, 0x1, PT ;  /* 0x000000011c00780c */ /* 0x000ff60003f45270 */
[----:B------:R-:W-:Y:S02]  /*bdd0*/  @!UPT UIADD3 URZ, URZ, URZ, URZ ;  /* 0x0000003f3f3ff290 */ /* 0x000fe4000fffe03f */
[----:B------:R-:W-:Y:S05]  /*bde0*/  @P2 IMAD.HI.U32 R28, R4, c[0x0][0x330], RZ ;  /* 0x0000cc00041c2a27 */ /* 0x000fea00078e00ff */
[----:B------:R-:W-:Y:S02]  /*bdf0*/  @P2 SHF.R.U32.HI R4, RZ, c[0x0][0x334], R28 ;  /* 0x0000cd00ff042a19 */ /* 0x000fe4000001161c */
.L_x_533:
[----:B------:R-:W-:Y:S05]  /*be00*/  BSYNC B0 ;  /* 0x0000000000007941 */ /* 0x000fea0003800000 */
.L_x_531:
[----:B------:R-:W-:Y:S04]  /*be10*/  IMAD.IADD R28, R0, 0x1, -R58 ;  /* 0x00000001001c7824 */ /* 0x000fe800078e0a3a */
[----:B------:R-:W-:Y:S05]  /*be20*/  IMAD R4, R4, c[0x0][0x32c], R28 ;  /* 0x0000cb0004047a24 */ /* 0x000fea00078e021c */
[----:B------:R-:W-:Y:S02]  /*be30*/  IADD3 R28, R4, c[0x0][0x32c], RZ ;  /* 0x0000cb00041c7a10 */ /* 0x000fe40007ffe0ff */
[----:B------:R-:W-:Y:S02]  /*be40*/  IMNMX R2, R2, R4, !PT ;  /* 0x0000000402027217 */ /* 0x000fe40007800200 */
[----:B------:R-:W-:Y:S02]  /*be50*/  IMNMX R3, R3, R28, PT ;  /* 0x0000001c03037217 */ /* 0x000fe40003800200 */
.L_x_530:
[----:B------:R-:W-:Y:S01]  /*be60*/  ISETP.NE.AND P2, PT, R26, RZ, PT ;  /* 0x000000ff1a00720c */ /* 0x000fe20003f45270 */
[----:B------:R-:W1:Y:S03]  /*be70*/  SHFL.IDX PT, R4, R5, 0x3, 0x1c1f ;  /* 0x007c1f0005047f89 */ /* 0x000e6600000e0000 */
[----:B------:R-:W-:Y:S04]  /*be80*/  ISETP.GT.AND P2, PT, R2, 0x1, !P2 ;  /* 0x000000010200780c */ /* 0x000fe80005744270 */
[----:B------:R-:W-:Y:S04]  /*be90*/  ISETP.LT.OR P2, PT, R3, 0x2, P2 ;  /* 0x000000020300780c */ /* 0x000fe80001741670 */
[----:B------:R-:W-:Y:S02]  /*bea0*/  FSEL R35, R244, -INF , !P2 ;  /* 0xff800000f4237808 */ /* 0x000fe40005000000 */
[----:B------:R-:W-:Y:S04]  /*beb0*/  ISETP.NE.AND P2, PT, R25, RZ, PT ;  /* 0x000000ff1900720c */ /* 0x000fe80003f45270 */
[----:B------:R-:W-:Y:S04]  /*bec0*/  ISETP.GT.AND P2, PT, R2, 0x8, !P2 ;  /* 0x000000080200780c */ /* 0x000fe80005744270 */
[----:B------:R-:W-:Y:S04]  /*bed0*/  ISETP.LT.OR P2, PT, R3, 0x9, P2 ;  /* 0x000000090300780c */ /* 0x000fe80001741670 */
        /* <DEDUP_REMOVED lines=105> */
.L_x_536:
[----:B------:R-:W-:Y:S04]  /*c570*/  MOV R5, c[0x0][0x32c] ;  /* 0x0000cb0000057a02 */ /* 0x000fe80000000f00 */
[----:B------:R-:W-:Y:S11]  /*c580*/  ISETP.NE.AND P2, PT, R5, 0x1, PT ;  /* 0x000000010500780c */ /* 0x000ff60003f45270 */
[----:B------:R-:W-:Y:S02]  /*c590*/  @!UPT UIADD3 URZ, URZ, URZ, URZ ;  /* 0x0000003f3f3ff290 */ /* 0x000fe4000fffe03f */
[----:B------:R-:W-:Y:S05]  /*c5a0*/  @P2 IMAD.HI.U32 R5, R4, c[0x0][0x330], RZ ;  /* 0x0000cc0004052a27 */ /* 0x000fea00078e00ff */
[----:B------:R-:W-:Y:S02]  /*c5b0*/  @P2 SHF.R.U32.HI R4, RZ, c[0x0][0x334], R5 ;  /* 0x0000cd00ff042a19 */ /* 0x000fe40000011605 */
.L_x_537:
[----:B------:R-:W-:Y:S05]  /*c5c0*/  BSYNC B0 ;  /* 0x0000000000007941 */ /* 0x000fea0003800000 */
.L_x_535:
[----:B------:R-:W-:Y:S04]  /*c5d0*/  IMAD.IADD R0, R0, 0x1, -R58 ;  /* 0x0000000100007824 */ /* 0x000fe800078e0a3a */
[----:B------:R-:W-:Y:S05]  /*c5e0*/  IMAD R4, R4, c[0x0][0x32c], R0 ;  /* 0x0000cb0004047a24 */ /* 0x000fea00078e0200 */
[----:B------:R-:W-:Y:S02]  /*c5f0*/  IADD3 R0, R4, c[0x0][0x32c], RZ ;  /* 0x0000cb0004007a10 */ /* 0x000fe40007ffe0ff */
[----:B------:R-:W-:Y:S02]  /*c600*/  IMNMX R2, R2, R4, !PT ;  /* 0x0000000402027217 */ /* 0x000fe40007800200 */
[----:B------:R-:W-:Y:S02]  /*c610*/  IMNMX R3, R3, R0, PT ;  /* 0x0000000003037217 */ /* 0x000fe40003800200 */
.L_x_534:
[----:B------:R-:W2:Y:S01]  /*c620*/  LDL.LU R4, [R1+0x4] ;  /* 0x0000040001047983 */ /* 0x000ea20000300800 */
[----:B------:R-:W-:Y:S02]  /*c630*/  ISETP.NE.AND P2, PT, R27, RZ, PT ;  /* 0x000000ff1b00720c */ /* 0x000fe40003f45270 */
[----:B------:R-:W-:Y:S01]  /*c640*/  FMNMX.FTZ R72, R29, R100, !PT ;  /* 0x000000641d487209 */ /* 0x000fe20007810000 */
[----:B------:R-:W3:Y:S01]  /*c650*/  LDL.LU R0, [R1] ;  /* 0x0000000001007983 */ /* 0x000ee20000300800 */
[----:B------:R-:W-:Y:S02]  /*c660*/  ISETP.GT.AND P2, PT, R2, RZ, !P2 ;  /* 0x000000ff0200720c */ /* 0x000fe40005744270 */
[----:B------:R-:W-:Y:S02]  /*c670*/  FMNMX.FTZ R72, R31, R72, !PT ;  /* 0x000000481f487209 */ /* 0x000fe40007810000 */
[C---:B------:R-:W-:Y:S02]  /*c680*/  ISETP.LT.OR P2, PT, R3.reuse, 0x1, P2 ;  /* 0x000000010300780c */ /* 0x040fe40001741670 */
[----:B------:R-:W-:Y:S02]  /*c690*/  FMNMX.FTZ R72, R32, R72, !PT ;  /* 0x0000004820487209 */ /* 0x000fe40007810000 */
[----:B------:R-:W-:Y:S02]  /*c6a0*/  ISETP.GT.AND P1, PT, R2, 0x50, !P1 ;  /* 0x000000500200780c */ /* 0x000fe40004f24270 */
[----:B------:R-:W-:Y:S02]  /*c6b0*/  FMNMX.FTZ R72, R34, R72, !PT ;  /* 0x0000004822487209 */ /* 0x000fe40007810000 */
[----:B------:R-:W-:Y:S02]  /*c6c0*/  ISETP.LT.OR P1, PT, R3, 0x51, P1 ;  /* 0x000000510300780c */ /* 0x000fe40000f21670 */
[----:B------:R-:W-:Y:S02]  /*c6d0*/  FMNMX.FTZ R72, R40, R72, !PT ;  /* 0x0000004828487209 */ /* 0x000fe40007810000 */
[----:B------:R-:W-:Y:S02]  /*c6e0*/  ISETP.GT.AND P6, PT, R2, 0x51, !P6 ;  /* 0x000000510200780c */ /* 0x000fe400077c4270 */
[----:B------:R-:W-:Y:S02]  /*c6f0*/  FMNMX.FTZ R72, R42, R72, !PT ;  /* 0x000000482a487209 */ /* 0x000fe40007810000 */
[----:B------:R-:W-:Y:S02]  /*c700*/  ISETP.GT.AND P5, PT, R2, 0x58, !P5 ;  /* 0x000000580200780c */ /* 0x000fe40006fa4270 */
[----:B------:R-:W-:Y:S02]  /*c710*/  FMNMX.FTZ R72, R44, R72, !PT ;  /* 0x000000482c487209 */ /* 0x000fe40007810000 */
[----:B------:R-:W-:Y:S02]  /*c720*/  ISETP.GT.AND P0, PT, R2, 0x59, !P0 ;  /* 0x000000590200780c */ /* 0x000fe40004704270 */
[----:B------:R-:W-:Y:S02]  /*c730*/  FMNMX.FTZ R72, R47, R72, !PT ;  /* 0x000000482f487209 */ /* 0x000fe40007810000 */
[----:B------:R-:W-:Y:S02]  /*c740*/  ISETP.LT.OR P6, PT, R3, 0x52, P6 ;  /* 0x000000520300780c */ /* 0x000fe400037c1670 */
[----:B------:R-:W-:Y:S02]  /*c750*/  FMNMX.FTZ R72, R57, R72, !PT ;  /* 0x0000004839487209 */ /* 0x000fe40007810000 */
[C---:B------:R-:W-:Y:S02]  /*c760*/  ISETP.LT.OR P5, PT, R3.reuse, 0x59, P5 ;  /* 0x000000590300780c */ /* 0x040fe40002fa1670 */
[----:B------:R-:W-:Y:S02]  /*c770*/  FMNMX.FTZ R72, R90, R72, !PT ;  /* 0x000000485a487209 */ /* 0x000fe40007810000 */
[----:B------:R-:W-:Y:S02]  /*c780*/  ISETP.LT.OR P0, PT, R3, 0x5a, P0 ;  /* 0x0000005a0300780c */ /* 0x000fe40000701670 */
[----:B------:R-:W-:Y:S02]  /*c790*/  FMNMX.FTZ R72, R176, R72, !PT ;  /* 0x00000048b0487209 */ /* 0x000fe40007810000 */
[----:B------:R-:W-:Y:S02]  /*c7a0*/  FSEL R73, R79, -INF , !P0 ;  /* 0xff8000004f497808 */ /* 0x000fe40004000000 */
[----:B------:R-:W-:Y:S02]  /*c7b0*/  FMNMX.FTZ R72, R177, R72, !PT ;  /* 0x00000048b1487209 */ /* 0x000fe40007810000 */
[----:B------:R-:W-:Y:S02]  /*c7c0*/  FSEL R191, R191, -INF , !P6 ;  /* 0xff800000bfbf7808 */ /* 0x000fe40007000000 */
[----:B------:R-:W-:Y:S04]  /*c7d0*/  FMNMX.FTZ R72, R178, R72, !PT ;  /* 0x00000048b2487209 */ /* 0x000fe80007810000 */
        /* <DEDUP_REMOVED lines=10> */
[----:B------:R-:W-:Y:S05]  /*c880*/  FMNMX.FTZ R72, R252, R72, !PT ;  /* 0x00000048fc487209 */ /* 0x000fea0007810000 */
[----:B------:R-:W1:Y:S02]  /*c890*/  SHFL.BFLY PT, R5, R72, 0x2, 0x1f ;  /* 0x0c401f0048057f89 */ /* 0x000e6400000e0000 */
[----:B-1----:R-:W-:Y:S06]  /*c8a0*/  FMNMX.FTZ R72, R72, R5, !PT ;  /* 0x0000000548487209 */ /* 0x002fec0007810000 */
[----:B------:R-:W1:Y:S02]  /*c8b0*/  SHFL.BFLY PT, R6, R72, 0x1, 0x1f ;  /* 0x0c201f0048067f89 */ /* 0x000e6400000e0000 */
[----:B-1----:R-:W-:Y:S02]  /*c8c0*/  FMNMX.FTZ R72, R72, R6, !PT ;  /* 0x0000000648487209 */ /* 0x002fe40007810000 */
[----:B--2---:R-:W-:Y:S02]  /*c8d0*/  FSEL R7, R4, -INF , !P2 ;  /* 0xff80000004077808 */ /* 0x004fe40005000000 */
[----:B------:R-:W-:Y:S02]  /*c8e0*/  ISETP.NE.AND P2, PT, R26, RZ, PT ;  /* 0x000000ff1a00720c */ /* 0x000fe40003f45270 */
[----:B------:R-:W-:Y:S02]  /*c8f0*/  FMNMX.FTZ R4, R28, R102, !PT ;  /* 0x000000661c047209 */ /* 0x000fe40007810000 */
[----:B------:R-:W-:Y:S02]  /*c900*/  ISETP.GT.AND P2, PT, R2, 0x1, !P2 ;  /* 0x000000010200780c */ /* 0x000fe40005744270 */
[----:B------:R-:W-:Y:S02]  /*c910*/  FMNMX.FTZ R4, R35, R4, !PT ;  /* 0x0000000423047209 */ /* 0x000fe40007810000 */
[----:B------:R-:W-:Y:S02]  /*c920*/  ISETP.LT.OR P2, PT, R3, 0x2, P2 ;  /* 0x000000020300780c */ /* 0x000fe40001741670 */
[----:B------:R-:W-:Y:S02]  /*c930*/  FMNMX.FTZ R4, R36, R4, !PT ;  /* 0x0000000424047209 */ /* 0x000fe40007810000 */
[----:B---3--:R-:W-:Y:S02]  /*c940*/  FSEL R26, R0, -INF , !P2 ;  /* 0xff800000001a7808 */ /* 0x008fe40005000000 */
[----:B------:R-:W-:Y:S02]  /*c950*/  ISETP.NE.AND P2, PT, R25, RZ, PT ;  /* 0x000000ff1900720c */ /* 0x000fe40003f45270 */
[----:B------:R-:W-:Y:S02]  /*c960*/  FMNMX.FTZ R0, R30, R101, !PT ;  /* 0x000000651e007209 */ /* 0x000fe40007810000 */
[----:B------:R-:W-:Y:S02]  /*c970*/  ISETP.GT.AND P2, PT, R2, 0x8, !P2 ;  /* 0x000000080200780c */ /* 0x000fe40005744270 */
[----:B------:R-:W-:Y:S02]  /*c980*/  FMNMX.FTZ R0, R33, R0, !PT ;  /* 0x0000000021007209 */ /* 0x000fe40007810000 */
[----:B------:R-:W-:Y:S02]  /*c990*/  ISETP.LT.OR P2, PT, R3, 0x9, P2 ;  /* 0x000000090300780c */ /* 0x000fe40001741670 */
[----:B------:R-:W-:Y:S02]  /*c9a0*/  FMNMX.FTZ R0, R37, R0, !PT ;  /* 0x0000000025007209 */ /* 0x000fe40007810000 */
[----:B------:R-:W-:Y:S02]  /*c9b0*/  FSEL R25, R251, -INF , !P2 ;  /* 0xff800000fb197808 */ /* 0x000fe40005000000 */
[----:B------:R-:W-:Y:S02]  /*c9c0*/  ISETP.NE.AND P2, PT, R24, RZ, PT ;  /* 0x000000ff1800720c */ /* 0x000fe40003f45270 */
[----:B------:R-:W-:Y:S02]  /*c9d0*/  FMNMX.FTZ R0, R39, R0, !PT ;  /* 0x0000000027007209 */ /* 0x000fe40007810000 */
[C---:B------:R-:W-:Y:S02]  /*c9e0*/  ISETP.GT.AND P2, PT, R2.reuse, 0x9, !P2 ;  /* 0x000000090200780c */ /* 0x040fe40005744270 */
[----:B------:R-:W-:Y:S02]  /*c9f0*/  FMNMX.FTZ R0, R41, R0, !PT ;  /* 0x0000000029007209 */ /* 0x000fe40007810000 */
[----:B------:R-:W-:Y:S02]  /*ca00*/  ISETP.LT.OR P2, PT, R3, 0xa, P2 ;  /* 0x0000000a0300780c */ /* 0x000fe40001741670 */
[----:B------:R-:W-:Y:S02]  /*ca10*/  FMNMX.FTZ R0, R43, R0, !PT ;  /* 0x000000002b007209 */ /* 0x000fe40007810000 */
[----:B------:R-:W-:Y:S02]  /*ca20*/  FSEL R24, R249, -INF , !P2 ;  /* 0xff800000f9187808 */ /* 0x000fe40005000000 */
        /* <DEDUP_REMOVED lines=22> */
[----:B------:R-:W-:Y:S01]  /*cb90*/  FMNMX.FTZ R0, R189, R0, !PT ;  /* 0x00000000bd007209 */ /* 0x000fe20007810000 */
[----:B------:R-:W-:Y:S01]  /*cba0*/  LDSM.16.MT88.4 R20, [R209+0x100] ;  /* 0x00010000d114783b */ /* 0x000fe20000004200 */
        /* <DEDUP_REMOVED lines=43> */
[----:B------:R-:W-:Y:S01]  /*ce60*/  FMNMX.FTZ R4, R188, R4, !PT ;  /* 0x00000004bc047209 */ /* 0x000fe20007810000 */
[----:B------:R-:W1:Y:S01]  /*ce70*/  SHFL.BFLY PT, R71, R0, 0x2, 0x1f ;  /* 0x0c401f0000477f89 */ /* 0x000e6200000e0000 */
        /* <DEDUP_REMOVED lines=21> */
[C---:B------:R-:W-:Y:S02]  /*cfd0*/  ISETP.LT.OR P2, PT, R3.reuse, 0x41, P2 ;  /* 0x000000410300780c */ /* 0x040fe40001741670 */
[----:B------:R-:W-:Y:S02]  /*cfe0*/  FMNMX.FTZ R5, R24, R5, !PT ;  /* 0x0000000518057209 */ /* 0x000fe40007810000 */
[----:B------:R-:W-:Y:S01]  /*cff0*/  FSEL R197, R74, -INF , !P2 ;  /* 0xff8000004ac57808 */ /* 0x000fe20005000000 */
[----:B------:R-:W-:Y:S01]  /*d000*/  FMUL.FTZ R74, R72, c[0x0][0x2d0] ;  /* 0x0000b400484a7a20 */ /* 0x000fe20000410000 */
[----:B------:R-:W-:Y:S02]  /*d010*/  ISETP.NE.AND P2, PT, R10, RZ, PT ;  /* 0x000000ff0a00720c */ /* 0x000fe40003f45270 */
[----:B-1----:R-:W-:Y:S02]  /*d020*/  FMNMX.FTZ R71, R0, R71, !PT ;  /* 0x0000004700477209 */ /* 0x002fe40007810000 */
        /* <DEDUP_REMOVED lines=20> */
[----:B------:R-:W-:Y:S02]  /*d170*/  FSETP.NEU.FTZ.AND P2, PT, R72, -INF , PT ;  /* 0xff8000004800780b */ /* 0x000fe40003f5d000 */
[----:B------:R-:W-:Y:S02]  /*d180*/  FMNMX.FTZ R0, R245, R0, !PT ;  /* 0x00000000f5007209 */ /* 0x000fe40007810000 */
[----:B------:R-:W-:Y:S02]  /*d190*/  FSEL R74, R74, RZ, P2 ;  /* 0x000000ff4a4a7208 */ /* 0x000fe40001000000 */
[----:B------:R-:W-:Y:S02]  /*d1a0*/  FMNMX.FTZ R0, R246, R0, !PT ;  /* 0x00000000f6007209 */ /* 0x000fe40007810000 */
[----:B-1----:R-:W-:Y:S01]  /*d1b0*/  FMNMX.FTZ R71, R71, R6, !PT ;  /* 0x0000000647477209 */ /* 0x002fe20007810000 */
[--C-:B------:R-:W-:Y:S01]  /*d1c0*/  FFMA.FTZ R4, R29, c[0x0][0x2d0], -R74.reuse ;  /* 0x0000b4001d047a23 */ /* 0x100fe2000001084a */
[----:B------:R-:W-:Y:S01]  /*d1d0*/  FSEL R199, R180, -INF , !P1 ;  /* 0xff800000b4c77808 */ /* 0x000fe20004800000 */
[--C-:B------:R-:W-:Y:S01]  /*d1e0*/  FFMA.FTZ R16, R44, c[0x0][0x2d0], -R74.reuse ;  /* 0x0000b4002c107a23 */ /* 0x100fe2000001084a */
[----:B------:R-:W-:Y:S01]  /*d1f0*/  FSEL R180, R91, -INF , !P5 ;  /* 0xff8000005bb47808 */ /* 0x000fe20006800000 */
[----:B------:R1:W-:Y:S01]  /*d200*/  MUFU.EX2 R55, R4 ;  /* 0x0000000400377308 */ /* 0x0003e20000000800 */
[----:B------:R-:W2:Y:S01]  /*d210*/  SHFL.BFLY PT, R70, R0, 0x2, 0x1f ;  /* 0x0c401f0000467f89 */ /* 0x000ea200000e0000 */
[C---:B------:R-:W-:Y:S01]  /*d220*/  FMUL.FTZ R75, R71.reuse, c[0x0][0x2d0] ;  /* 0x0000b400474b7a20 */ /* 0x040fe20000410000 */
[----:B------:R-:W-:Y:S04]  /*d230*/  FSETP.NEU.FTZ.AND P1, PT, R71, -INF , PT ;  /* 0xff8000004700780b */ /* 0x000fe80003f3d000 */
[----:B------:R-:W-:Y:S05]  /*d240*/  FSEL R75, R75, RZ, P1 ;  /* 0x000000ff4b4b7208 */ /* 0x000fea0000800000 */
[--C-:B------:R-:W-:Y:S02]  /*d250*/  FFMA.FTZ R3, R39, c[0x0][0x2d0], -R75.reuse ;  /* 0x0000b40027037a23 */ /* 0x100fe4000001084b */
[--C-:B------:R-:W-:Y:S02]  /*d260*/  FFMA.FTZ R12, R43, c[0x0][0x2d0], -R75.reuse ;  /* 0x0000b4002b0c7a23 */ /* 0x100fe4000001084b */
[----:B------:R-:W-:Y:S01]  /*d270*/  MUFU.EX2 R86, R3 ;  /* 0x0000000300567308 */ /* 0x000fe20000000800 */
[--C-:B------:R-:W-:Y:S01]  /*d280*/  FFMA.FTZ R8, R41, c[0x0][0x2d0], -R75.reuse ;  /* 0x0000b40029087a23 */ /* 0x100fe2000001084b */
[----:B-1----:R-:W-:Y:S01]  /*d290*/  FMNMX.FTZ R4, R169, R5, !PT ;  /* 0x00000005a9047209 */ /* 0x002fe20007810000 */
[--C-:B------:R-:W-:Y:S07]  /*d2a0*/  FFMA.FTZ R5, R31, c[0x0][0x2d0], -R74.reuse ;  /* 0x0000b4001f057a23 */ /* 0x100fee000001084a */
[----:B------:R-:W-:Y:S01]  /*d2b0*/  MUFU.EX2 R93, R12 ;  /* 0x0000000c005d7308 */ /* 0x000fe20000000800 */
[----:B--2---:R-:W-:Y:S02]  /*d2c0*/  FMNMX.FTZ R70, R0, R70, !PT ;  /* 0x0000004600467209 */ /* 0x004fe40007810000 */
[----:B------:R-:W-:Y:S07]  /*d2d0*/  FMNMX.FTZ R4, R172, R4, !PT ;  /* 0x00000004ac047209 */ /* 0x000fee0007810000 */
[----:B------:R1:W-:Y:S10]  /*d2e0*/  MUFU.EX2 R52, R5 ;  /* 0x0000000500347308 */ /* 0x0003f40000000800 */
[----:B------:R-:W-:Y:S01]  /*d2f0*/  MUFU.EX2 R31, R8 ;  /* 0x00000008001f7308 */ /* 0x000fe20000000800 */
[----:B-1----:R-:W-:Y:S01]  /*d300*/  FMNMX.FTZ R5, R181, R4, !PT ;  /* 0x00000004b5057209 */ /* 0x002fe20007810000 */
[--C-:B------:R-:W-:Y:S03]  /*d310*/  FFMA.FTZ R4, R32, c[0x0][0x2d0], -R74.reuse ;  /* 0x0000b40020047a23 */ /* 0x100fe6000001084a */
[----:B------:R-:W-:Y:S05]  /*d320*/  FMNMX.FTZ R5, R184, R5, !PT ;  /* 0x00000005b8057209 */ /* 0x000fea0007810000 */
[----:B------:R1:W-:Y:S02]  /*d330*/  MUFU.EX2 R84, R4 ;  /* 0x0000000400547308 */ /* 0x0003e40000000800 */
[----:B-1----:R-:W-:Y:S01]  /*d340*/  FMNMX.FTZ R4, R185, R5, !PT ;  /* 0x00000005b9047209 */ /* 0x002fe20007810000 */
[----:B------:R-:W-:Y:S03]  /*d350*/  FFMA.FTZ R5, R34, c[0x0][0x2d0], -R74 ;  /* 0x0000b40022057a23 */ /* 0x000fe6000001084a */
[----:B------:R-:W-:Y:S04]  /*d360*/  FMNMX.FTZ R0, R187, R4, !PT ;  /* 0x00000004bb007209 */ /* 0x000fe80007810000 */
[----:B------:R1:W2:Y:S01]  /*d370*/  MUFU.EX2 R87, R5 ;  /* 0x0000000500577308 */ /* 0x0002a20000000800 */
[--C-:B------:R-:W-:Y:S01]  /*d380*/  FFMA.FTZ R4, R30, c[0x0][0x2d0], -R75.reuse ;  /* 0x0000b4001e047a23 */ /* 0x100fe2000001084b */
[----:B------:R-:W-:Y:S04]  /*d390*/  FMNMX.FTZ R0, R197, R0, !PT ;  /* 0x00000000c5007209 */ /* 0x000fe80007810000 */
[----:B------:R-:W-:Y:S04]  /*d3a0*/  FMNMX.FTZ R0, R201, R0, !PT ;  /* 0x00000000c9007209 */ /* 0x000fe80007810000 */
[----:B------:R-:W-:Y:S01]  /*d3b0*/  MUFU.EX2 R54, R4 ;  /* 0x0000000400367308 */ /* 0x000fe20000000800 */
[----:B------:R-:W-:Y:S04]  /*d3c0*/  FMNMX.FTZ R0, R202, R0, !PT ;  /* 0x00000000ca007209 */ /* 0x000fe80007810000 */
[----:B------:R-:W-:Y:S01]  /*d3d0*/  FMNMX.FTZ R2, R194, R0, !PT ;  /* 0x00000000c2027209 */ /* 0x000fe20007810000 */
[--C-:B------:R-:W-:Y:S03]  /*d3e0*/  FFMA.FTZ R0, R33, c[0x0][0x2d0], -R75.reuse ;  /* 0x0000b40021007a23 */ /* 0x100fe6000001084b */
[----:B------:R-:W-:Y:S01]  /*d3f0*/  FMNMX.FTZ R2, R199, R2, !PT ;  /* 0x00000002c7027209 */ /* 0x000fe20007810000 */
[----:B------:R3:W-:Y:S01]  /*d400*/  MUFU.EX2 R89, R0 ;  /* 0x0000000000597308 */ /* 0x0007e20000000800 */
[----:B-1----:R-:W1:Y:S01]  /*d410*/  SHFL.BFLY PT, R5, R70, 0x1, 0x1f ;  /* 0x0c201f0046057f89 */ /* 0x002e6200000e0000 */
[----:B--2---:R-:W-:Y:S08]  /*d420*/  F2FP.BF16.PACK_AB R78, R87, R84 ;  /* 0x00000054574e723e */ /* 0x004ff000000010ff */
[----:B------:R-:W-:Y:S01]  /*d430*/  MUFU.EX2 R33, R16 ;  /* 0x0000001000217308 */ /* 0x000fe20000000800 */
[----:B---3--:R-:W-:Y:S01]  /*d440*/  FMNMX.FTZ R0, R191, R2, !PT ;  /* 0x00000002bf007209 */ /* 0x008fe20007810000 */
[--C-:B------:R-:W-:Y:S01]  /*d450*/  FFMA.FTZ R2, R37, c[0x0][0x2d0], -R75.reuse ;  /* 0x0000b40025027a23 */ /* 0x100fe2000001084b */
[----:B-1----:R-:W-:Y:S07]  /*d460*/  FMNMX.FTZ R70, R70, R5, !PT ;  /* 0x0000000546467209 */ /* 0x002fee0007810000 */
[----:B------:R1:W2:Y:S01]  /*d470*/  MUFU.EX2 R85, R2 ;  /* 0x0000000200557308 */ /* 0x0002a20000000800 */
[----:B------:R-:W-:Y:S02]  /*d480*/  FMNMX.FTZ R0, R180, R0, !PT ;  /* 0x00000000b4007209 */ /* 0x000fe40007810000 */
[C---:B------:R-:W-:Y:S01]  /*d490*/  FSETP.NEU.FTZ.AND P0, PT, R70.reuse, -INF , PT ;  /* 0xff8000004600780b */ /* 0x040fe20003f1d000 */
[----:B------:R-:W-:Y:S01]  /*d4a0*/  FMUL.FTZ R96, R70, c[0x0][0x2d0] ;  /* 0x0000b40046607a20 */ /* 0x000fe20000410000 */
[----:B------:R-:W-:Y:S04]  /*d4b0*/  FMNMX.FTZ R0, R73, R0, !PT ;  /* 0x0000000049007209 */ /* 0x000fe80007810000 */
[----:B------:R-:W-:Y:S05]  /*d4c0*/  FSEL R96, R96, RZ, P0 ;  /* 0x000000ff60607208 */ /* 0x000fea0000000000 */
[--C-:B------:R-:W-:Y:S02]  /*d4d0*/  FFMA.FTZ R3, R28, c[0x0][0x2d0], -R96.reuse ;  /* 0x0000b4001c037a23 */ /* 0x100fe40000010860 */
[--C-:B------:R-:W-:Y:S02]  /*d4e0*/  FFMA.FTZ R4, R38, c[0x0][0x2d0], -R96.reuse ;  /* 0x0000b40026047a23 */ /* 0x100fe40000010860 */
[----:B------:R3:W-:Y:S01]  /*d4f0*/  MUFU.EX2 R53, R3 ;  /* 0x0000000300357308 */ /* 0x0007e20000000800 */
[--C-:B------:R-:W-:Y:S02]  /*d500*/  FFMA.FTZ R32, R46, c[0x0][0x2d0], -R96.reuse ;  /* 0x0000b4002e207a23 */ /* 0x100fe40000010860 */
[----:B------:R-:W-:Y:S02]  /*d510*/  FFMA.FTZ R44, R51, c[0x0][0x2d0], -R96 ;  /* 0x0000b400332c7a23 */ /* 0x000fe40000010860 */
[----:B------:R-:W-:Y:S01]  /*d520*/  FFMA.FTZ R28, R48, c[0x0][0x2d0], -R75 ;  /* 0x0000b400301c7a23 */ /* 0x000fe2000001084b */
[----:B-1----:R-:W1:Y:S01]  /*d530*/  SHFL.BFLY PT, R2, R0, 0x2, 0x1f ;  /* 0x0c401f0000027f89 */ /* 0x002e6200000e0000 */
[----:B--2---:R-:W-:Y:S01]  /*d540*/  F2FP.BF16.PACK_AB R79, R86, R85 ;  /* 0x00000055564f723e */ /* 0x004fe200000010ff */
[----:B------:R-:W-:Y:S02]  /*d550*/  FFMA.FTZ R48, R57, c[0x0][0x2d0], -R74 ;  /* 0x0000b40039307a23 */ /* 0x000fe4000001084a */
[----:B------:R-:W-:Y:S01]  /*d560*/  MUFU.EX2 R61, R4 ;  /* 0x00000004003d7308 */ /* 0x000fe20000000800 */
[--C-:B---3--:R-:W-:Y:S09]  /*d570*/  FFMA.FTZ R3, R35, c[0x0][0x2d0], -R96.reuse ;  /* 0x0000b40023037a23 */ /* 0x108ff20000010860 */
[----:B------:R2:W-:Y:S02]  /*d580*/  MUFU.EX2 R60, R3 ;  /* 0x00000003003c7308 */ /* 0x0005e40000000800 */
[----:B--2---:R-:W-:Y:S02]  /*d590*/  FFMA.FTZ R3, R36, c[0x0][0x2d0], -R96 ;  /* 0x0000b40024037a23 */ /* 0x004fe40000010860 */
[----:B------:R-:W-:Y:S06]  /*d5a0*/  LDSM.16.MT88.4 R36, [R212+0x100] ;  /* 0x00010000d424783b */ /* 0x000fec0000004200 */
[----:B------:R1:W-:Y:S02]  /*d5b0*/  MUFU.EX2 R27, R3 ;  /* 0x00000003001b7308 */ /* 0x0003e40000000800 */
[----:B-1----:R-:W-:Y:S01]  /*d5c0*/  FMNMX.FTZ R3, R0, R2, !PT ;  /* 0x0000000200037209 */ /* 0x002fe20007810000 */
[----:B------:R-:W-:Y:S01]  /*d5d0*/  FFMA.FTZ R2, R40, c[0x0][0x2d0], -R74 ;  /* 0x0000b40028027a23 */ /* 0x000fe2000001084a */
[----:B------:R-:W-:Y:S01]  /*d5e0*/  FSEL R0, R72, RZ, P2 ;  /* 0x000000ff48007208 */ /* 0x000fe20001000000 */
[----:B------:R-:W-:Y:S05]  /*d5f0*/  FFMA.FTZ R40, R50, c[0x0][0x2d0], -R96 ;  /* 0x0000b40032287a23 */ /* 0x000fea0000010860 */
[----:B------:R1:W-:Y:S01]  /*d600*/  MUFU.EX2 R80, R2 ;  /* 0x0000000200507308 */ /* 0x0003e20000000800 */
[----:B------:R-:W2:Y:S01]  /*d610*/  SHFL.BFLY PT, R4, R3, 0x1, 0x1f ;  /* 0x0c201f0003047f89 */ /* 0x000ea200000e0000 */
[----:B------:R-:W-:Y:S01]  /*d620*/  FADD.FTZ R0, -R0, R100 ;  /* 0x0000006400007221 */ /* 0x000fe20000010100 */
[----:B------:R-:W-:Y:S03]  /*d630*/  MOV R100, R55 ;  /* 0x0000003700647202 */ /* 0x000fe60000000f00 */
[----:B------:R-:W-:Y:S04]  /*d640*/  FMUL.FTZ R0, R0, c[0x0][0x2d0] ;  /* 0x0000b40000007a20 */ /* 0x000fe80000410000 */
[----:B------:R3:W4:Y:S01]  /*d650*/  MUFU.EX2 R69, R0 ;  /* 0x0000000000457308 */ /* 0x0007220000000800 */
[----:B-1----:R-:W-:Y:S02]  /*d660*/  FSEL R2, R71, RZ, P1 ;  /* 0x000000ff47027208 */ /* 0x002fe40000800000 */
[----:B--2---:R-:W-:Y:S03]  /*d670*/  FMNMX.FTZ R3, R4, R3, !PT ;  /* 0x0000000304037209 */ /* 0x004fe60007810000 */
[----:B------:R-:W-:Y:S02]  /*d680*/  FADD.FTZ R2, -R2, R101 ;  /* 0x0000006502027221 */ /* 0x000fe40000010100 */
[C---:B------:R-:W-:Y:S02]  /*d690*/  FMUL.FTZ R97, R3.reuse, c[0x0][0x2d0] ;  /* 0x0000b40003617a20 */ /* 0x040fe40000410000 */
[----:B------:R-:W-:Y:S01]  /*d6a0*/  FMUL.FTZ R2, R2, c[0x0][0x2d0] ;  /* 0x0000b40002027a20 */ /* 0x000fe20000410000 */
[----:B---3--:R-:W-:Y:S01]  /*d6b0*/  FSEL R0, R70, RZ, P0 ;  /* 0x000000ff46007208 */ /* 0x008fe20000000000 */
[----:B------:R-:W-:Y:S01]  /*d6c0*/  IMAD.MOV.U32 R101, RZ, RZ, R54 ;  /* 0x000000ffff657224 */ /* 0x000fe200078e0036 */
[----:B------:R-:W-:Y:S01]  /*d6d0*/  FSETP.NEU.FTZ.AND P0, PT, R3, -INF , PT ;  /* 0xff8000000300780b */ /* 0x000fe20003f1d000 */
[----:B------:R-:W1:Y:S01]  /*d6e0*/  MUFU.EX2 R68, R2 ;  /* 0x0000000200447308 */ /* 0x000e620000000800 */
[----:B----4-:R-:W-:Y:S01]  /*d6f0*/  FMUL.FTZ R5, R69, R105 ;  /* 0x0000006945057220 */ /* 0x010fe20000410000 */
[----:B------:R-:W-:Y:S01]  /*d700*/  MOV R105, R87 ;  /* 0x0000005700697202 */ /* 0x000fe20000000f00 */
[----:B------:R-:W-:Y:S01]  /*d710*/  FADD.FTZ R0, -R0, R102 ;  /* 0x0000006600007221 */ /* 0x000fe20000010100 */
[----:B------:R-:W-:Y:S01]  /*d720*/  FSEL R97, R97, RZ, P0 ;  /* 0x000000ff61617208 */ /* 0x000fe20000000000 */
[----:B------:R-:W-:Y:S01]  /*d730*/  FMUL.FTZ R16, R69, R116 ;  /* 0x0000007445107220 */ /* 0x000fe20000410000 */
[----:B------:R-:W-:Y:S01]  /*d740*/  F2FP.BF16.PACK_AB R77, R89, R101 ;  /* 0x00000065594d723e */ /* 0x000fe200000010ff */
[----:B------:R-:W-:Y:S01]  /*d750*/  FMUL.FTZ R0, R0, c[0x0][0x2d0] ;  /* 0x0000b40000007a20 */ /* 0x000fe20000410000 */
[----:B------:R-:W-:Y:S01]  /*d760*/  MOV R102, R53 ;  /* 0x0000003500667202 */ /* 0x000fe20000000f00 */
[----:B------:R-:W-:Y:S02]  /*d770*/  FMUL.FTZ R17, R69, R117 ;  /* 0x0000007545117220 */ /* 0x000fe40000410000 */
[----:B------:R2:W3:Y:S01]  /*d780*/  MUFU.EX2 R2, R0 ;  /* 0x0000000000027308 */ /* 0x0004e20000000800 */
[--C-:B------:R-:W-:Y:S01]  /*d790*/  FFMA.FTZ R4, R25, c[0x0][0x2d0], -R97.reuse ;  /* 0x0000b40019047a23 */ /* 0x100fe20000010861 */
[----:B------:R-:W-:Y:S01]  /*d7a0*/  F2FP.BF16.PACK_AB R64, R60, R102 ;  /* 0x000000663c40723e */ /* 0x000fe200000010ff */
[--C-:B------:R-:W-:Y:S02]  /*d7b0*/  FFMA.FTZ R58, R58, c[0x0][0x2d0], -R97.reuse ;  /* 0x0000b4003a3a7a23 */ /* 0x100fe40000010861 */
[--C-:B------:R-:W-:Y:S05]  /*d7c0*/  FFMA.FTZ R62, R62, c[0x0][0x2d0], -R97.reuse ;  /* 0x0000b4003e3e7a23 */ /* 0x100fea0000010861 */
[----:B------:R4:W5:Y:S01]  /*d7d0*/  MUFU.EX2 R91, R4 ;  /* 0x00000004005b7308 */ /* 0x0009620000000800 */
[C---:B-1----:R-:W-:Y:S02]  /*d7e0*/  FMUL.FTZ R6, R68.reuse, R106 ;  /* 0x0000006a44067220 */ /* 0x042fe40000410000 */
[C---:B------:R-:W-:Y:S02]  /*d7f0*/  FMUL.FTZ R18, R68.reuse, R118 ;  /* 0x0000007644127220 */ /* 0x040fe40000410000 */
[C---:B------:R-:W-:Y:S02]  /*d800*/  FMUL.FTZ R19, R68.reuse, R119 ;  /* 0x0000007744137220 */ /* 0x040fe40000410000 */
[C---:B------:R-:W-:Y:S01]  /*d810*/  FMUL.FTZ R34, R68.reuse, R134 ;  /* 0x0000008644227220 */ /* 0x040fe20000410000 */
[----:B------:R-:W-:Y:S01]  /*d820*/  LDSM.16.MT88.4 R116, [R209+0x2900] ;  /* 0x00290000d174783b */ /* 0x000fe20000004200 */
[C---:B------:R-:W-:Y:S02]  /*d830*/  FMUL.FTZ R35, R68.reuse, R135 ;  /* 0x0000008744237220 */ /* 0x040fe40000410000 */
[C---:B------:R-:W-:Y:S02]  /*d840*/  FMUL.FTZ R50, R68.reuse, R150 ;  /* 0x0000009644327220 */ /* 0x040fe40000410000 */
[--C-:B--2---:R-:W-:Y:S02]  /*d850*/  FFMA.FTZ R0, R7, c[0x0][0x2d0], -R97.reuse ;  /* 0x0000b40007007a23 */ /* 0x104fe40000010861 */
[C---:B------:R-:W-:Y:S02]  /*d860*/  FMUL.FTZ R51, R68.reuse, R151 ;  /* 0x0000009744337220 */ /* 0x040fe40000410000 */
[----:B------:R1:W2:Y:S01]  /*d870*/  MUFU.EX2 R9, R0 ;  /* 0x0000000000097308 */ /* 0x0002a20000000800 */
[----:B------:R-:W-:Y:S01]  /*d880*/  FMUL.FTZ R7, R68, R107 ;  /* 0x0000006b44077220 */ /* 0x000fe20000410000 */
[----:B------:R-:W-:Y:S01]  /*d890*/  MOV R107, R27 ;  /* 0x0000001b006b7202 */ /* 0x000fe20000000f00 */
[----:B---3--:R-:W-:Y:S02]  /*d8a0*/  FMUL.FTZ R8, R2, R108 ;  /* 0x0000006c02087220 */ /* 0x008fe40000410000 */
[----:B----4-:R-:W-:Y:S01]  /*d8b0*/  FFMA.FTZ R4, R24, c[0x0][0x2d0], -R97 ;  /* 0x0000b40018047a23 */ /* 0x010fe20000010861 */
[----:B------:R-:W-:Y:S01]  /*d8c0*/  F2FP.BF16.PACK_AB R66, R61, R107 ;  /* 0x0000006b3d42723e */ /* 0x000fe200000010ff */
[----:B-----5:R-:W-:Y:S02]  /*d8d0*/  IMAD.MOV.U32 R150, RZ, RZ, R91 ;  /* 0x000000ffff967224 */ /* 0x020fe400078e005b */
[----:B------:R-:W-:Y:S01]  /*d8e0*/  IMAD.MOV.U32 R151, RZ, RZ, R89 ;  /* 0x000000ffff977224 */ /* 0x000fe200078e0059 */
[----:B------:R-:W3:Y:S01]  /*d8f0*/  MUFU.EX2 R63, R4 ;  /* 0x00000004003f7308 */ /* 0x000ee20000000800 */
[C---:B------:R-:W-:Y:S02]  /*d900*/  FMUL.FTZ R12, R2.reuse, R112 ;  /* 0x00000070020c7220 */ /* 0x040fe40000410000 */
[C---:B------:R-:W-:Y:S02]  /*d910*/  FMUL.FTZ R13, R2.reuse, R113 ;  /* 0x00000071020d7220 */ /* 0x040fe40000410000 */
[----:B------:R-:W-:Y:S02]  /*d920*/  FFMA.FTZ R24, R45, c[0x0][0x2d0], -R75 ;  /* 0x0000b4002d187a23 */ /* 0x000fe4000001084b */
[C---:B------:R-:W-:Y:S02]  /*d930*/  FMUL.FTZ R45, R2.reuse, R145 ;  /* 0x00000091022d7220 */ /* 0x040fe40000410000 */
[C---:B------:R-:W-:Y:S01]  /*d940*/  FMUL.FTZ R25, R2.reuse, R125 ;  /* 0x0000007d02197220 */ /* 0x040fe20000410000 */
[----:B------:R4:W5:Y:S01]  /*d950*/  MUFU.EX2 R30, R24 ;  /* 0x00000018001e7308 */ /* 0x0009620000000800 */
[C---:B------:R-:W-:Y:S02]  /*d960*/  FMUL.FTZ R29, R2.reuse, R129 ;  /* 0x00000081021d7220 */ /* 0x040fe40000410000 */
[----:B------:R-:W-:Y:S02]  /*d970*/  FMUL.FTZ R41, R2, R141 ;  /* 0x0000008d02297220 */ /* 0x000fe40000410000 */
[----:B-1----:R-:W-:Y:S02]  /*d980*/  FFMA.FTZ R0, R26, c[0x0][0x2d0], -R97 ;  /* 0x0000b4001a007a23 */ /* 0x002fe40000010861 */
[----:B--2---:R-:W-:Y:S02]  /*d990*/  IMAD.MOV.U32 R108, RZ, RZ, R9 ;  /* 0x000000ffff6c7224 */ /* 0x004fe400078e0009 */
[C---:B------:R-:W-:Y:S01]  /*d9a0*/  FMUL.FTZ R9, R2.reuse, R109 ;  /* 0x0000006d02097220 */ /* 0x040fe20000410000 */
[----:B------:R1:W2:Y:S01]  /*d9b0*/  MUFU.EX2 R92, R0 ;  /* 0x00000000005c7308 */ /* 0x0002a20000000800 */
[----:B------:R-:W-:Y:S02]  /*d9c0*/  FMUL.FTZ R57, R2, R157 ;  /* 0x0000009d02397220 */ /* 0x000fe40000410000 */
[----:B------:R-:W-:Y:S01]  /*d9d0*/  IMAD.MOV.U32 R109, RZ, RZ, R86 ;  /* 0x000000ffff6d7224 */ /* 0x000fe200078e0056 */
[----:B---3--:R-:W-:Y:S01]  /*d9e0*/  F2FP.BF16.PACK_AB R67, R63, R91 ;  /* 0x0000005b3f43723e */ /* 0x008fe200000010ff */
[----:B------:R-:W-:Y:S05]  /*d9f0*/  FFMA.FTZ R4, R42, c[0x0][0x2d0], -R74 ;  /* 0x0000b4002a047a23 */ /* 0x000fea000001084a */
[----:B------:R3:W-:Y:S01]  /*da00*/  MUFU.EX2 R59, R4 ;  /* 0x00000004003b7308 */ /* 0x0007e20000000800 */
[----:B----4-:R-:W-:Y:S01]  /*da10*/  FMUL.FTZ R24, R2, R124 ;  /* 0x0000007c02187220 */ /* 0x010fe20000410000 */
[----:B-----5:R-:W-:Y:S08]  /*da20*/  MOV R129, R30 ;  /* 0x0000001e00817202 */ /* 0x020ff00000000f00 */
[----:B------:R4:W-:Y:S01]  /*da30*/  MUFU.EX2 R124, R32 ;  /* 0x00000020007c7308 */ /* 0x0009e20000000800 */
[----:B-1----:R-:W-:Y:S02]  /*da40*/  FSEL R0, R3, RZ, P0 ;  /* 0x000000ff03007208 */ /* 0x002fe40000000000 */
[----:B--2---:R-:W-:Y:S02]  /*da50*/  F2FP.BF16.PACK_AB R65, R92, R108 ;  /* 0x0000006c5c41723e */ /* 0x004fe400000010ff */
[C---:B------:R-:W-:Y:S01]  /*da60*/  ISETP.GT.AND P0, PT, R227.reuse, UR4, PT ;  /* 0x00000004e3007c0c */ /* 0x040fe2000bf04270 */
[----:B------:R-:W-:Y:S01]  /*da70*/  FADD.FTZ R0, -R0, R103 ;  /* 0x0000006700007221 */ /* 0x000fe20000010100 */
[----:B------:R-:W-:Y:S01]  /*da80*/  IADD3 R227, R227, -0x1, RZ ;  /* 0xffffffffe3e37810 */ /* 0x000fe20007ffe0ff */
[----:B------:R-:W-:Y:S02]  /*da90*/  IMAD.MOV.U32 R103, RZ, RZ, R52 ;  /* 0x000000ffff677224 */ /* 0x000fe400078e0034 */
[----:B------:R-:W-:Y:S01]  /*daa0*/  FMUL.FTZ R0, R0, c[0x0][0x2d0] ;  /* 0x0000b40000007a20 */ /* 0x000fe20000410000 */
[----:B------:R-:W1:Y:S01]  /*dab0*/  LDSM.16.MT88.4 R52, [R210+0x100] ;  /* 0x00010000d234783b */ /* 0x000e620000004200 */
[----:B---3--:R-:W-:Y:S01]  /*dac0*/  FMUL.FTZ R4, R69, R104 ;  /* 0x0000006845047220 */ /* 0x008fe20000410000 */
[----:B------:R-:W-:Y:S01]  /*dad0*/  F2FP.BF16.PACK_AB R76, R103, R100 ;  /* 0x00000064674c723e */ /* 0x000fe200000010ff */
[----:B------:R-:W-:Y:S06]  /*dae0*/  MUFU.EX2 R104, R62 ;  /* 0x0000003e00687308 */ /* 0x000fec0000000800 */
[-C--:B------:R-:W-:Y:S01]  /*daf0*/  HMMA.16816.F32.BF16 R4, R76, R20.reuse, R4 ;  /* 0x000000144c04723c */ /* 0x080fe20000041804 */
[----:B----4-:R-:W-:Y:S03]  /*db00*/  FMUL.FTZ R32, R69, R132 ;  /* 0x0000008445207220 */ /* 0x010fe60000410000 */
[----:B------:R-:W2:Y:S02]  /*db10*/  MUFU.EX2 R0, R0 ;  /* 0x0000000000007308 */ /* 0x000ea40000000800 */
[C---:B--2---:R-:W-:Y:S02]  /*db20*/  FMUL.FTZ R10, R0.reuse, R110 ;  /* 0x0000006e000a7220 */ /* 0x044fe40000410000 */
[C---:B------:R-:W-:Y:S06]  /*db30*/  FMUL.FTZ R11, R0.reuse, R111 ;  /* 0x0000006f000b7220 */ /* 0x040fec0000410000 */
[----:B------:R-:W-:Y:S01]  /*db40*/  MUFU.EX2 R110, R44 ;  /* 0x0000002c006e7308 */ /* 0x000fe20000000800 */
[C---:B------:R-:W-:Y:S01]  /*db50*/  FMUL.FTZ R15, R0.reuse, R115 ;  /* 0x00000073000f7220 */ /* 0x040fe20000410000 */
[----:B------:R-:W-:Y:S01]  /*db60*/  MOV R115, R85 ;  /* 0x0000005500737202 */ /* 0x000fe20000000f00 */
[C---:B------:R-:W-:Y:S02]  /*db70*/  FMUL.FTZ R27, R0.reuse, R127 ;  /* 0x0000007f001b7220 */ /* 0x040fe40000410000 */
[----:B------:R-:W-:Y:S01]  /*db80*/  IMAD.MOV.U32 R127, RZ, RZ, R80 ;  /* 0x000000ffff7f7224 */ /* 0x000fe200078e0050 */
[C---:B------:R-:W-:Y:S01]  /*db90*/  HMMA.16816.F32.BF16 R8, R64.reuse, R20, R8 ;  /* 0x000000144008723c */ /* 0x040fe20000041808 */
[C---:B------:R-:W-:Y:S01]  /*dba0*/  FMUL.FTZ R14, R0.reuse, R114 ;  /* 0x00000072000e7220 */ /* 0x040fe20000410000 */
[----:B------:R-:W2:Y:S01]  /*dbb0*/  LDSM.16.MT88.4 R80, [R211+0x100] ;  /* 0x00010000d350783b */ /* 0x000ea20000004200 */
[C---:B------:R-:W-:Y:S01]  /*dbc0*/  FMUL.FTZ R26, R0.reuse, R126 ;  /* 0x0000007e001a7220 */ /* 0x040fe20000410000 */
[----:B------:R-:W-:Y:S01]  /*dbd0*/  MOV R126, R31 ;  /* 0x0000001f007e7202 */ /* 0x000fe20000000f00 */
[----:B------:R3:W-:Y:S01]  /*dbe0*/  MUFU.EX2 R111, R28 ;  /* 0x0000001c006f7308 */ /* 0x0007e20000000800 */
[C---:B------:R-:W-:Y:S02]  /*dbf0*/  FMUL.FTZ R30, R0.reuse, R130 ;  /* 0x00000082001e7220 */ /* 0x040fe40000410000 */
[-C--:B------:R-:W-:Y:S01]  /*dc00*/  HMMA.16816.F32.BF16 R12, R64, R22.reuse, R12 ;  /* 0x00000016400c723c */ /* 0x080fe2000004180c */
[----:B------:R-:W-:Y:S03]  /*dc10*/  FFMA.FTZ R20, R47, c[0x0][0x2d0], -R74 ;  /* 0x0000b4002f147a23 */ /* 0x000fe6000001084a */
[----:B------:R-:W-:Y:S02]  /*dc20*/  IMAD.MOV.U32 R130, RZ, RZ, R33 ;  /* 0x000000ffff827224 */ /* 0x000fe400078e0021 */
[C---:B------:R-:W-:Y:S01]  /*dc30*/  FMUL.FTZ R33, R69.reuse, R133 ;  /* 0x0000008545217220 */ /* 0x040fe20000410000 */
[----:B------:R4:W-:Y:S01]  /*dc40*/  MUFU.EX2 R112, R20 ;  /* 0x0000001400707308 */ /* 0x0009e20000000800 */
[C---:B------:R-:W-:Y:S01]  /*dc50*/  HMMA.16816.F32.BF16 R16, R76.reuse, R22, R16 ;  /* 0x000000164c10723c */ /* 0x040fe20000041810 */
[C---:B------:R-:W-:Y:S01]  /*dc60*/  FMUL.FTZ R21, R69.reuse, R121 ;  /* 0x0000007945157220 */ /* 0x040fe20000410000 */
[----:B------:R-:W-:Y:S02]  /*dc70*/  LDSM.16.MT88.4 R132, [R212+0x2900] ;  /* 0x00290000d484783b */ /* 0x000fe40000004200 */
[C---:B------:R-:W-:Y:S01]  /*dc80*/  FMUL.FTZ R31, R0.reuse, R131 ;  /* 0x00000083001f7220 */ /* 0x040fe20000410000 */
[----:B------:R-:W-:Y:S01]  /*dc90*/  MOV R121, R60 ;  /* 0x0000003c00797202 */ /* 0x000fe20000000f00 */
[----:B------:R-:W-:Y:S01]  /*dca0*/  FMUL.FTZ R42, R0, R142 ;  /* 0x0000008e002a7220 */ /* 0x000fe20000410000 */
[----:B------:R-:W-:Y:S01]  /*dcb0*/  MOV R131, R63 ;  /* 0x0000003f00837202 */ /* 0x000fe20000000f00 */
[C---:B------:R-:W-:Y:S01]  /*dcc0*/  FMUL.FTZ R22, R68.reuse, R122 ;  /* 0x0000007a44167220 */ /* 0x040fe20000410000 */
[----:B------:R5:W-:Y:S03]  /*dcd0*/  MUFU.EX2 R114, R40 ;  /* 0x0000002800727308 */ /* 0x000be60000000800 */
[----:B------:R-:W-:Y:S02]  /*dce0*/  FMUL.FTZ R23, R68, R123 ;  /* 0x0000007b44177220 */ /* 0x000fe40000410000 */
[----:B---3--:R-:W-:Y:S02]  /*dcf0*/  FMUL.FTZ R28, R2, R128 ;  /* 0x00000080021c7220 */ /* 0x008fe40000410000 */
[----:B------:R-:W-:Y:S02]  /*dd00*/  FMUL.FTZ R43, R0, R143 ;  /* 0x0000008f002b7220 */ /* 0x000fe40000410000 */
[----:B------:R-:W-:Y:S01]  /*dd10*/  FMUL.FTZ R44, R2, R144 ;  /* 0x00000090022c7220 */ /* 0x000fe20000410000 */
[----:B------:R3:W-:Y:S01]  /*dd20*/  MUFU.EX2 R122, R48 ;  /* 0x00000030007a7308 */ /* 0x0007e20000000800 */
[C---:B------:R-:W-:Y:S02]  /*dd30*/  FMUL.FTZ R46, R0.reuse, R146 ;  /* 0x00000092002e7220 */ /* 0x040fe40000410000 */
[----:B------:R-:W-:Y:S02]  /*dd40*/  FMUL.FTZ R47, R0, R147 ;  /* 0x00000093002f7220 */ /* 0x000fe40000410000 */
[----:B----4-:R-:W-:Y:S02]  /*dd50*/  FMUL.FTZ R20, R69, R120 ;  /* 0x0000007845147220 */ /* 0x010fe40000410000 */
[----:B------:R-:W-:Y:S02]  /*dd60*/  IMAD.MOV.U32 R120, RZ, RZ, R84 ;  /* 0x000000ffff787224 */ /* 0x000fe400078e0054 */
[----:B------:R-:W4:Y:S01]  /*dd70*/  LDSM.16.MT88.4 R84, [R209+0x900] ;  /* 0x00090000d154783b */ /* 0x000f220000004200 */
[----:B------:R1:W-:Y:S01]  /*dd80*/  MUFU.EX2 R123, R58 ;  /* 0x0000003a007b7308 */ /* 0x0003e20000000800 */
[----:B------:R-:W-:Y:S01]  /*dd90*/  FMUL.FTZ R60, R2, R160 ;  /* 0x000000a0023c7220 */ /* 0x000fe20000410000 */
[-C--:B------:R-:W-:Y:S01]  /*dda0*/  HMMA.16816.F32.BF16 R20, R76, R36.reuse, R20 ;  /* 0x000000244c14723c */ /* 0x080fe20000041814 */
[----:B------:R-:W-:Y:S01]  /*ddb0*/  FMUL.FTZ R62, R0, R162 ;  /* 0x000000a2003e7220 */ /* 0x000fe20000410000 */
[----:B------:R-:W-:Y:S01]  /*ddc0*/  MOV R162, R92 ;  /* 0x0000005c00a27202 */ /* 0x000fe20000000f00 */
[----:B------:R-:W-:Y:S02]  /*ddd0*/  FFMA.FTZ R92, R95, c[0x0][0x2d0], -R75 ;  /* 0x0000b4005f5c7a23 */ /* 0x000fe4000001084b */
[----:B-----5:R-:W-:Y:S02]  /*dde0*/  FMUL.FTZ R40, R2, R140 ;  /* 0x0000008c02287220 */ /* 0x020fe40000410000 */
[----:B------:R-:W-:Y:S01]  /*ddf0*/  FMUL.FTZ R63, R0, R163 ;  /* 0x000000a3003f7220 */ /* 0x000fe20000410000 */
[C---:B------:R-:W-:Y:S01]  /*de00*/  HMMA.16816.F32.BF16 R24, R64.reuse, R36, R24 ;  /* 0x000000244018723c */ /* 0x040fe20000041818 */
[----:B------:R-:W-:Y:S03]  /*de10*/  IMAD.MOV.U32 R160, RZ, RZ, R61 ;  /* 0x000000ffffa07224 */ /* 0x000fe600078e003d */
[----:B---3--:R-:W-:Y:S01]  /*de20*/  FMUL.FTZ R48, R69, R148 ;  /* 0x0000009445307220 */ /* 0x008fe20000410000 */
[----:B------:R-:W-:Y:S01]  /*de30*/  MOV R148, R93 ;  /* 0x0000005d00947202 */ /* 0x000fe20000000f00 */
[----:B------:R-:W-:Y:S02]  /*de40*/  FMUL.FTZ R61, R2, R161 ;  /* 0x000000a1023d7220 */ /* 0x000fe40000410000 */
[-C--:B------:R-:W-:Y:S01]  /*de50*/  HMMA.16816.F32.BF16 R28, R64, R38.reuse, R28 ;  /* 0x00000026401c723c */ /* 0x080fe2000004181c */
[----:B------:R-:W-:Y:S03]  /*de60*/  FFMA.FTZ R36, R49, c[0x0][0x2d0], -R96 ;  /* 0x0000b40031247a23 */ /* 0x000fe60000010860 */
[C---:B------:R-:W-:Y:S01]  /*de70*/  FMUL.FTZ R37, R69.reuse, R137 ;  /* 0x0000008945257220 */ /* 0x040fe20000410000 */
[----:B------:R3:W-:Y:S01]  /*de80*/  MUFU.EX2 R128, R36 ;  /* 0x0000002400807308 */ /* 0x0007e20000000800 */
[C---:B------:R-:W-:Y:S02]  /*de90*/  FMUL.FTZ R49, R69.reuse, R149 ;  /* 0x0000009545317220 */ /* 0x040fe40000410000 */
[C---:B------:R-:W-:Y:S01]  /*dea0*/  HMMA.16816.F32.BF16 R32, R76.reuse, R38, R32 ;  /* 0x000000264c20723c */ /* 0x040fe20000041820 */
[----:B------:R-:W-:Y:S03]  /*deb0*/  IMAD.MOV.U32 R149, RZ, RZ, R59 ;  /* 0x000000ffff957224 */ /* 0x000fe600078e003b */
[C---:B-1----:R-:W-:Y:S02]  /*dec0*/  FMUL.FTZ R58, R0.reuse, R158 ;  /* 0x0000009e003a7220 */ /* 0x042fe40000410000 */
[----:B------:R-:W-:Y:S02]  /*ded0*/  FMUL.FTZ R59, R0, R159 ;  /* 0x0000009f003b7220 */ /* 0x000fe40000410000 */
[C---:B------:R-:W-:Y:S02]  /*dee0*/  FMUL.FTZ R38, R68.reuse, R138 ;  /* 0x0000008a44267220 */ /* 0x040fe40000410000 */
[----:B------:R-:W-:Y:S02]  /*def0*/  MUFU.EX2 R138, R92 ;  /* 0x0000005c008a7308 */ /* 0x000fe40000000800 */
[----:B------:R-:W-:Y:S02]  /*df00*/  FMUL.FTZ R39, R68, R139 ;  /* 0x0000008b44277220 */ /* 0x000fe40000410000 */
[C---:B---3--:R-:W-:Y:S07]  /*df10*/  FMUL.FTZ R36, R69.reuse, R136 ;  /* 0x0000008845247220 */ /* 0x048fee0000410000 */
[-C--:B------:R-:W-:Y:S08]  /*df20*/  HMMA.16816.F32.BF16 R36, R76, R52.reuse, R36 ;  /* 0x000000344c24723c */ /* 0x080ff00000041824 */
[C---:B------:R-:W-:Y:S07]  /*df30*/  HMMA.16816.F32.BF16 R40, R64.reuse, R52, R40 ;  /* 0x000000344028723c */ /* 0x040fee0000041828 */
[--C-:B------:R-:W-:Y:S01]  /*df40*/  FFMA.FTZ R52, R56, c[0x0][0x2d0], -R97.reuse ;  /* 0x0000b40038347a23 */ /* 0x100fe20000010861 */
[-C--:B------:R-:W-:Y:S01]  /*df50*/  HMMA.16816.F32.BF16 R44, R64, R54.reuse, R44 ;  /* 0x00000036402c723c */ /* 0x080fe2000004182c */
[----:B------:R-:W-:Y:S02]  /*df60*/  FMUL.FTZ R56, R2, R156 ;  /* 0x0000009c02387220 */ /* 0x000fe40000410000 */
[----:B------:R1:W3:Y:S01]  /*df70*/  MUFU.EX2 R113, R52 ;  /* 0x0000003400717308 */ /* 0x0002e20000000800 */
[C---:B------:R-:W-:Y:S04]  /*df80*/  FMUL.FTZ R53, R69.reuse, R153 ;  /* 0x0000009945357220 */ /* 0x040fe80000410000 */
[C---:B------:R-:W-:Y:S07]  /*df90*/  HMMA.16816.F32.BF16 R48, R76.reuse, R54, R48 ;  /* 0x000000364c30723c */ /* 0x040fee0000041830 */
[C---:B------:R-:W-:Y:S02]  /*dfa0*/  FMUL.FTZ R54, R68.reuse, R154 ;  /* 0x0000009a44367220 */ /* 0x040fe40000410000 */
[----:B------:R-:W-:Y:S03]  /*dfb0*/  FMUL.FTZ R55, R68, R155 ;  /* 0x0000009b44377220 */ /* 0x000fe60000410000 */
[----:B-1----:R-:W-:Y:S07]  /*dfc0*/  FMUL.FTZ R52, R69, R152 ;  /* 0x0000009845347220 */ /* 0x002fee0000410000 */
[-C--:B--2---:R-:W-:Y:S08]  /*dfd0*/  HMMA.16816.F32.BF16 R52, R76, R80.reuse, R52 ;  /* 0x000000504c34723c */ /* 0x084ff00000041834 */
[C---:B------:R-:W-:Y:S07]  /*dfe0*/  HMMA.16816.F32.BF16 R56, R64.reuse, R80, R56 ;  /* 0x000000504038723c */ /* 0x040fee0000041838 */
[----:B------:R-:W-:Y:S01]  /*dff0*/  FFMA.FTZ R80, R88, c[0x0][0x2d0], -R97 ;  /* 0x0000b40058507a23 */ /* 0x000fe20000010861 */
[-C--:B------:R-:W-:Y:S01]  /*e000*/  HMMA.16816.F32.BF16 R60, R64, R82.reuse, R60 ;  /* 0x00000052403c723c */ /* 0x080fe2000004183c */
[----:B---3--:R-:W-:Y:S02]  /*e010*/  F2FP.BF16.PACK_AB R81, R123, R113 ;  /* 0x000000717b51723e */ /* 0x008fe400000010ff */
[----:B------:R1:W2:Y:S04]  /*e020*/  MUFU.EX2 R161, R80 ;  /* 0x0000005000a17308 */ /* 0x0002a80000000800 */
[C---:B------:R-:W-:Y:S02]  /*e030*/  FMUL.FTZ R64, R69.reuse, R164 ;  /* 0x000000a445407220 */ /* 0x040fe40000410000 */
[----:B------:R-:W-:Y:S03]  /*e040*/  FMUL.FTZ R65, R69, R165 ;  /* 0x000000a545417220 */ /* 0x000fe60000410000 */
[C---:B------:R-:W-:Y:S02]  /*e050*/  FMUL.FTZ R66, R68.reuse, R166 ;  /* 0x000000a644427220 */ /* 0x040fe40000410000 */
[----:B------:R-:W-:Y:S07]  /*e060*/  FMUL.FTZ R67, R68, R167 ;  /* 0x000000a744437220 */ /* 0x000fee0000410000 */
[----:B------:R-:W-:Y:S01]  /*e070*/  HMMA.16816.F32.BF16 R64, R76, R82, R64 ;  /* 0x000000524c40723c */ /* 0x000fe20000041840 */
[--C-:B-1----:R-:W-:Y:S06]  /*e080*/  FFMA.FTZ R80, R90, c[0x0][0x2d0], -R74.reuse ;  /* 0x0000b4005a507a23 */ /* 0x102fec000001084a */
[----:B------:R-:W-:Y:S01]  /*e090*/  F2FP.BF16.PACK_AB R76, R149, R127 ;  /* 0x0000007f954c723e */ /* 0x000fe200000010ff */
[----:B------:R-:W1:Y:S01]  /*e0a0*/  LDSM.16.MT88.4 R88, [R212+0x900] ;  /* 0x00090000d458783b */ /* 0x000e620000004200 */
[----:B------:R-:W-:Y:S01]  /*e0b0*/  F2FP.BF16.PACK_AB R77, R148, R126 ;  /* 0x0000007e944d723e */ /* 0x000fe200000010ff */
[----:B------:R3:W-:Y:S02]  /*e0c0*/  MUFU.EX2 R106, R80 ;  /* 0x00000050006a7308 */ /* 0x0007e40000000800 */
[----:B------:R-:W-:Y:S02]  /*e0d0*/  F2FP.BF16.PACK_AB R78, R112, R130 ;  /* 0x00000082704e723e */ /* 0x000fe400000010ff */
[----:B------:R-:W-:Y:S02]  /*e0e0*/  F2FP.BF16.PACK_AB R79, R111, R129 ;  /* 0x000000816f4f723e */ /* 0x000fe400000010ff */
[----:B------:R-:W-:Y:S02]  /*e0f0*/  F2FP.BF16.PACK_AB R82, R110, R114 ;  /* 0x000000726e52723e */ /* 0x000fe400000010ff */
[----:B--2---:R-:W-:Y:S03]  /*e100*/  F2FP.BF16.PACK_AB R83, R161, R104 ;  /* 0x00000068a153723e */ /* 0x004fe600000010ff */
[-C--:B----4-:R-:W-:Y:S01]  /*e110*/  HMMA.16816.F32.BF16 R4, R76, R84.reuse, R4 ;  /* 0x000000544c04723c */ /* 0x090fe20000041804 */
[--C-:B---3--:R-:W-:Y:S02]  /*e120*/  FFMA.FTZ R80, R94, c[0x0][0x2d0], -R75.reuse ;  /* 0x0000b4005e507a23 */ /* 0x108fe4000001084b */
[----:B------:R-:W2:Y:S02]  /*e130*/  LDSM.16.MT88.4 R92, [R210+0x900] ;  /* 0x00090000d25c783b */ /* 0x000ea40000004200 */
[----:B------:R3:W-:Y:S02]  /*e140*/  MUFU.EX2 R139, R80 ;  /* 0x00000050008b7308 */ /* 0x0007e40000000800 */
[----:B---3--:R-:W-:Y:S07]  /*e150*/  F2FP.BF16.PACK_AB R80, R128, R124 ;  /* 0x0000007c8050723e */ /* 0x008fee00000010ff */
[C---:B------:R-:W-:Y:S07]  /*e160*/  HMMA.16816.F32.BF16 R8, R80.reuse, R84, R8 ;  /* 0x000000545008723c */ /* 0x040fee0000041808 */
[--C-:B------:R-:W-:Y:S01]  /*e170*/  FFMA.FTZ R84, R176, c[0x0][0x2d0], -R74.reuse ;  /* 0x0000b400b0547a23 */ /* 0x100fe2000001084a */
[-C--:B------:R-:W-:Y:S03]  /*e180*/  HMMA.16816.F32.BF16 R12, R80, R86.reuse, R12 ;  /* 0x00000056500c723c */ /* 0x080fe6000004180c */
[----:B------:R3:W-:Y:S05]  /*e190*/  MUFU.EX2 R163, R84 ;  /* 0x0000005400a37308 */ /* 0x0007ea0000000800 */
[C---:B------:R-:W-:Y:S08]  /*e1a0*/  HMMA.16816.F32.BF16 R16, R76.reuse, R86, R16 ;  /* 0x000000564c10723c */ /* 0x040ff00000041810 */
[-C--:B-1----:R-:W-:Y:S08]  /*e1b0*/  HMMA.16816.F32.BF16 R20, R76, R88.reuse, R20 ;  /* 0x000000584c14723c */ /* 0x082ff00000041814 */
[C---:B------:R-:W-:Y:S01]  /*e1c0*/  HMMA.16816.F32.BF16 R24, R80.reuse, R88, R24 ;  /* 0x000000585018723c */ /* 0x040fe20000041818 */
[----:B---3--:R-:W-:Y:S06]  /*e1d0*/  FFMA.FTZ R84, R177, c[0x0][0x2d0], -R74 ;  /* 0x0000b400b1547a23 */ /* 0x008fec000001084a */
[--C-:B------:R-:W-:Y:S01]  /*e1e0*/  FFMA.FTZ R88, R170, c[0x0][0x2d0], -R96.reuse ;  /* 0x0000b400aa587a23 */ /* 0x100fe20000010860 */
[-C--:B------:R-:W-:Y:S01]  /*e1f0*/  HMMA.16816.F32.BF16 R28, R80, R90.reuse, R28 ;  /* 0x0000005a501c723c */ /* 0x080fe2000004181c */
[----:B------:R1:W-:Y:S07]  /*e200*/  MUFU.EX2 R125, R84 ;  /* 0x00000054007d7308 */ /* 0x0003ee0000000800 */
[C---:B------:R-:W-:Y:S03]  /*e210*/  HMMA.16816.F32.BF16 R32, R76.reuse, R90, R32 ;  /* 0x0000005a4c20723c */ /* 0x040fe60000041820 */
[----:B------:R3:W-:Y:S05]  /*e220*/  MUFU.EX2 R136, R88 ;  /* 0x0000005800887308 */ /* 0x0007ea0000000800 */
[-C--:B--2---:R-:W-:Y:S08]  /*e230*/  HMMA.16816.F32.BF16 R36, R76, R92.reuse, R36 ;  /* 0x0000005c4c24723c */ /* 0x084ff00000041824 */
[C---:B------:R-:W-:Y:S01]  /*e240*/  HMMA.16816.F32.BF16 R40, R80.reuse, R92, R40 ;  /* 0x0000005c5028723c */ /* 0x040fe20000041828 */
[----:B-1----:R-:W-:Y:S04]  /*e250*/  FFMA.FTZ R84, R171, c[0x0][0x2d0], -R75 ;  /* 0x0000b400ab547a23 */ /* 0x002fe8000001084b */
[----:B------:R1:W-:Y:S02]  /*e260*/  MUFU.EX2 R251, R84 ;  /* 0x0000005400fb7308 */ /* 0x0003e40000000800 */
[----:B------:R-:W-:Y:S01]  /*e270*/  FFMA.FTZ R92, R168, c[0x0][0x2d0], -R97 ;  /* 0x0000b400a85c7a23 */ /* 0x000fe20000010861 */
[-C--:B------:R-:W-:Y:S01]  /*e280*/  HMMA.16816.F32.BF16 R44, R80, R94.reuse, R44 ;  /* 0x0000005e502c723c */ /* 0x080fe2000004182c */
[--C-:B---3--:R-:W-:Y:S06]  /*e290*/  FFMA.FTZ R88, R173, c[0x0][0x2d0], -R96.reuse ;  /* 0x0000b400ad587a23 */ /* 0x108fec0000010860 */
[----:B------:R2:W-:Y:S01]  /*e2a0*/  MUFU.EX2 R239, R92 ;  /* 0x0000005c00ef7308 */ /* 0x0005e20000000800 */
[C---:B------:R-:W-:Y:S09]  /*e2b0*/  HMMA.16816.F32.BF16 R48, R76.reuse, R94, R48 ;  /* 0x0000005e4c30723c */ /* 0x040ff20000041830 */
[----:B------:R3:W-:Y:S03]  /*e2c0*/  MUFU.EX2 R142, R88 ;  /* 0x00000058008e7308 */ /* 0x0007e60000000800 */
[----:B-1----:R-:W-:Y:S07]  /*e2d0*/  FFMA.FTZ R84, R174, c[0x0][0x2d0], -R75 ;  /* 0x0000b400ae547a23 */ /* 0x002fee000001084b */
[----:B------:R1:W-:Y:S01]  /*e2e0*/  MUFU.EX2 R143, R84 ;  /* 0x00000054008f7308 */ /* 0x0003e20000000800 */
[----:B--2---:R-:W-:Y:S09]  /*e2f0*/  FFMA.FTZ R92, R169, c[0x0][0x2d0], -R97 ;  /* 0x0000b400a95c7a23 */ /* 0x004ff20000010861 */
[----:B------:R2:W-:Y:S01]  /*e300*/  MUFU.EX2 R237, R92 ;  /* 0x0000005c00ed7308 */ /* 0x0005e20000000800 */
[--C-:B---3--:R-:W-:Y:S09]  /*e310*/  FFMA.FTZ R88, R175, c[0x0][0x2d0], -R96.reuse ;  /* 0x0000b400af587a23 */ /* 0x108ff20000010860 */
[----:B------:R3:W4:Y:S01]  /*e320*/  MUFU.EX2 R141, R88 ;  /* 0x00000058008d7308 */ /* 0x0007220000000800 */
[----:B-1----:R-:W-:Y:S09]  /*e330*/  FFMA.FTZ R84, R99, c[0x0][0x2d0], -R96 ;  /* 0x0000b40063547a23 */ /* 0x002ff20000010860 */
[----:B------:R1:W-:Y:S01]  /*e340*/  MUFU.EX2 R137, R84 ;  /* 0x0000005400897308 */ /* 0x0003e20000000800 */
[----:B--2---:R-:W-:Y:S09]  /*e350*/  FFMA.FTZ R92, R182, c[0x0][0x2d0], -R75 ;  /* 0x0000b400b65c7a23 */ /* 0x004ff2000001084b */
[----:B------:R2:W-:Y:S01]  /*e360*/  MUFU.EX2 R145, R92 ;  /* 0x0000005c00917308 */ /* 0x0005e20000000800 */
[--C-:B---3--:R-:W-:Y:S09]  /*e370*/  FFMA.FTZ R88, R178, c[0x0][0x2d0], -R74.reuse ;  /* 0x0000b400b2587a23 */ /* 0x108ff2000001084a */
[----:B------:R3:W-:Y:S01]  /*e380*/  MUFU.EX2 R249, R88 ;  /* 0x0000005800f97308 */ /* 0x0007e20000000800 */
[----:B-1----:R-:W1:Y:S08]  /*e390*/  LDSM.16.MT88.4 R84, [R211+0x900] ;  /* 0x00090000d354783b */ /* 0x002e700000004200 */
[----:B--2---:R-:W-:Y:S01]  /*e3a0*/  LDSM.16.MT88.4 R92, [R210+0x1100] ;  /* 0x00110000d25c783b */ /* 0x004fe20000004200 */
[--C-:B---3--:R-:W-:Y:S04]  /*e3b0*/  FFMA.FTZ R88, R98, c[0x0][0x2d0], -R97.reuse ;  /* 0x0000b40062587a23 */ /* 0x108fe80000010861 */
[----:B------:R2:W3:Y:S01]  /*e3c0*/  MUFU.EX2 R140, R88 ;  /* 0x00000058008c7308 */ /* 0x0004e20000000800 */
[-C--:B-1----:R-:W-:Y:S08]  /*e3d0*/  HMMA.16816.F32.BF16 R52, R76, R84.reuse, R52 ;  /* 0x000000544c34723c */ /* 0x082ff00000041834 */
[C---:B------:R-:W-:Y:S01]  /*e3e0*/  HMMA.16816.F32.BF16 R56, R80.reuse, R84, R56 ;  /* 0x000000545038723c */ /* 0x040fe20000041838 */
[----:B--2---:R-:W1:Y:S06]  /*e3f0*/  LDSM.16.MT88.4 R88, [R209+0x1100] ;  /* 0x00110000d158783b */ /* 0x004e6c0000004200 */
[----:B------:R-:W-:Y:S01]  /*e400*/  FFMA.FTZ R84, R172, c[0x0][0x2d0], -R97 ;  /* 0x0000b400ac547a23 */ /* 0x000fe20000010861 */
[-C--:B------:R-:W-:Y:S03]  /*e410*/  HMMA.16816.F32.BF16 R60, R80, R86.reuse, R60 ;  /* 0x00000056503c723c */ /* 0x080fe6000004183c */
[----:B------:R2:W5:Y:S04]  /*e420*/  MUFU.EX2 R236, R84 ;  /* 0x0000005400ec7308 */ /* 0x0005680000000800 */
[--C-:B------:R-:W-:Y:S01]  /*e430*/  FFMA.FTZ R80, R183, c[0x0][0x2d0], -R74.reuse ;  /* 0x0000b400b7507a23 */ /* 0x100fe2000001084a */
[----:B------:R-:W-:Y:S01]  /*e440*/  HMMA.16816.F32.BF16 R64, R76, R86, R64 ;  /* 0x000000564c40723c */ /* 0x000fe20000041840 */
[----:B----4-:R-:W-:Y:S03]  /*e450*/  F2FP.BF16.PACK_AB R82, R141, R142 ;  /* 0x0000008e8d52723e */ /* 0x010fe600000010ff */
[----:B---3--:R-:W-:Y:S01]  /*e460*/  F2FP.BF16.PACK_AB R81, R239, R140 ;  /* 0x0000008cef51723e */ /* 0x008fe200000010ff */
[----:B------:R3:W-:Y:S02]  /*e470*/  MUFU.EX2 R147, R80 ;  /* 0x0000005000937308 */ /* 0x0007e40000000800 */
[----:B------:R-:W-:Y:S02]  /*e480*/  F2FP.BF16.PACK_AB R76, R106, R122 ;  /* 0x0000007a6a4c723e */ /* 0x000fe400000010ff */
[----:B------:R-:W-:Y:S03]  /*e490*/  F2FP.BF16.PACK_AB R77, R138, R139 ;  /* 0x0000008b8a4d723e */ /* 0x000fe600000010ff */
[----:B------:R-:W-:Y:S02]  /*e4a0*/  F2FP.BF16.PACK_AB R78, R125, R163 ;  /* 0x000000a37d4e723e */ /* 0x000fe400000010ff */
[----:B------:R-:W-:Y:S01]  /*e4b0*/  F2FP.BF16.PACK_AB R79, R143, R251 ;  /* 0x000000fb8f4f723e */ /* 0x000fe200000010ff */
[----:B--2---:R-:W2:Y:S01]  /*e4c0*/  LDSM.16.MT88.4 R84, [R212+0x1100] ;  /* 0x00110000d454783b */ /* 0x004ea20000004200 */
[----:B-----5:R-:W-:Y:S05]  /*e4d0*/  F2FP.BF16.PACK_AB R83, R236, R237 ;  /* 0x000000edec53723e */ /* 0x020fea00000010ff */
[-C--:B-1----:R-:W-:Y:S01]  /*e4e0*/  HMMA.16816.F32.BF16 R4, R76, R88.reuse, R4 ;  /* 0x000000584c04723c */ /* 0x082fe20000041804 */
[--C-:B---3--:R-:W-:Y:S04]  /*e4f0*/  FFMA.FTZ R80, R179, c[0x0][0x2d0], -R75.reuse ;  /* 0x0000b400b3507a23 */ /* 0x108fe8000001084b */
[----:B------:R1:W-:Y:S02]  /*e500*/  MUFU.EX2 R146, R80 ;  /* 0x0000005000927308 */ /* 0x0003e40000000800 */
[----:B-1----:R-:W-:Y:S07]  /*e510*/  F2FP.BF16.PACK_AB R80, R136, R137 ;  /* 0x000000898850723e */ /* 0x002fee00000010ff */
[C---:B------:R-:W-:Y:S07]  /*e520*/  HMMA.16816.F32.BF16 R8, R80.reuse, R88, R8 ;  /* 0x000000585008723c */ /* 0x040fee0000041808 */
[--C-:B------:R-:W-:Y:S01]  /*e530*/  FFMA.FTZ R88, R195, c[0x0][0x2d0], -R74.reuse ;  /* 0x0000b400c3587a23 */ /* 0x100fe2000001084a */
[-C--:B------:R-:W-:Y:S03]  /*e540*/  HMMA.16816.F32.BF16 R12, R80, R90.reuse, R12 ;  /* 0x0000005a500c723c */ /* 0x080fe6000004180c */
[----:B------:R1:W-:Y:S05]  /*e550*/  MUFU.EX2 R235, R88 ;  /* 0x0000005800eb7308 */ /* 0x0003ea0000000800 */
[C---:B------:R-:W-:Y:S08]  /*e560*/  HMMA.16816.F32.BF16 R16, R76.reuse, R90, R16 ;  /* 0x0000005a4c10723c */ /* 0x040ff00000041810 */
[-C--:B--2---:R-:W-:Y:S08]  /*e570*/  HMMA.16816.F32.BF16 R20, R76, R84.reuse, R20 ;  /* 0x000000544c14723c */ /* 0x084ff00000041814 */
[C---:B------:R-:W-:Y:S01]  /*e580*/  HMMA.16816.F32.BF16 R24, R80.reuse, R84, R24 ;  /* 0x000000545018723c */ /* 0x040fe20000041818 */
[----:B-1----:R-:W-:Y:S06]  /*e590*/  FFMA.FTZ R88, R196, c[0x0][0x2d0], -R74 ;  /* 0x0000b400c4587a23 */ /* 0x002fec000001084a */
[--C-:B------:R-:W-:Y:S01]  /*e5a0*/  FFMA.FTZ R84, R186, c[0x0][0x2d0], -R96.reuse ;  /* 0x0000b400ba547a23 */ /* 0x100fe20000010860 */
[-C--:B------:R-:W-:Y:S01]  /*e5b0*/  HMMA.16816.F32.BF16 R28, R80, R86.reuse, R28 ;  /* 0x00000056501c723c */ /* 0x080fe2000004181c */
[----:B------:R1:W-:Y:S07]  /*e5c0*/  MUFU.EX2 R196, R88 ;  /* 0x0000005800c47308 */ /* 0x0003ee0000000800 */
[C---:B------:R-:W-:Y:S03]  /*e5d0*/  HMMA.16816.F32.BF16 R32, R76.reuse, R86, R32 ;  /* 0x000000564c20723c */ /* 0x040fe60000041820 */
[----:B------:R2:W-:Y:S05]  /*e5e0*/  MUFU.EX2 R144, R84 ;  /* 0x0000005400907308 */ /* 0x0005ea0000000800 */
[-C--:B------:R-:W-:Y:S08]  /*e5f0*/  HMMA.16816.F32.BF16 R36, R76, R92.reuse, R36 ;  /* 0x0000005c4c24723c */ /* 0x080ff00000041824 */
[C---:B------:R-:W-:Y:S01]  /*e600*/  HMMA.16816.F32.BF16 R40, R80.reuse, R92, R40 ;  /* 0x0000005c5028723c */ /* 0x040fe20000041828 */
[----:B-1----:R-:W-:Y:S04]  /*e610*/  FFMA.FTZ R88, R189, c[0x0][0x2d0], -R75 ;  /* 0x0000b400bd587a23 */ /* 0x002fe8000001084b */
[----:B------:R1:W-:Y:S02]  /*e620*/  MUFU.EX2 R195, R88 ;  /* 0x0000005800c37308 */ /* 0x0003e40000000800 */
[----:B------:R-:W-:Y:S01]  /*e630*/  FFMA.FTZ R92, R184, c[0x0][0x2d0], -R97 ;  /* 0x0000b400b85c7a23 */ /* 0x000fe20000010861 */
[-C--:B------:R-:W-:Y:S01]  /*e640*/  HMMA.16816.F32.BF16 R44, R80, R94.reuse, R44 ;  /* 0x0000005e502c723c */ /* 0x080fe2000004182c */
[----:B------:R-:W-:Y:S03]  /*e650*/  MOV R184, R101 ;  /* 0x0000006500b87202 */ /* 0x000fe60000000f00 */
[--C-:B--2---:R-:W-:Y:S03]  /*e660*/  FFMA.FTZ R84, R188, c[0x0][0x2d0], -R96.reuse ;  /* 0x0000b400bc547a23 */ /* 0x104fe60000010860 */
[----:B------:R2:W-:Y:S01]  /*e670*/  MUFU.EX2 R155, R92 ;  /* 0x0000005c009b7308 */ /* 0x0005e20000000800 */
[C---:B------:R-:W-:Y:S09]  /*e680*/  HMMA.16816.F32.BF16 R48, R76.reuse, R94, R48 ;  /* 0x0000005e4c30723c */ /* 0x040ff20000041830 */
[----:B------:R3:W-:Y:S03]  /*e690*/  MUFU.EX2 R189, R84 ;  /* 0x0000005400bd7308 */ /* 0x0007e60000000800 */
[----:B-1----:R-:W-:Y:S07]  /*e6a0*/  FFMA.FTZ R88, R192, c[0x0][0x2d0], -R75 ;  /* 0x0000b400c0587a23 */ /* 0x002fee000001084b */
[----:B------:R1:W-:Y:S01]  /*e6b0*/  MUFU.EX2 R192, R88 ;  /* 0x0000005800c07308 */ /* 0x0003e20000000800 */
[----:B--2---:R-:W-:Y:S09]  /*e6c0*/  FFMA.FTZ R92, R185, c[0x0][0x2d0], -R97 ;  /* 0x0000b400b95c7a23 */ /* 0x004ff20000010861 */
[----:B------:R2:W-:Y:S01]  /*e6d0*/  MUFU.EX2 R154, R92 ;  /* 0x0000005c009a7308 */ /* 0x0005e20000000800 */
[--C-:B---3--:R-:W-:Y:S01]  /*e6e0*/  FFMA.FTZ R84, R190, c[0x0][0x2d0], -R96.reuse ;  /* 0x0000b400be547a23 */ /* 0x108fe20000010860 */
[----:B------:R-:W-:Y:S08]  /*e6f0*/  MOV R190, R103 ;  /* 0x0000006700be7202 */ /* 0x000ff00000000f00 */
[----:B------:R3:W-:Y:S01]  /*e700*/  MUFU.EX2 R186, R84 ;  /* 0x0000005400ba7308 */ /* 0x0007e20000000800 */
[----:B-1----:R-:W1:Y:S01]  /*e710*/  LDSM.16.MT88.4 R88, [R211+0x1100] ;  /* 0x00110000d358783b */ /* 0x002e620000004200 */
[----:B--2---:R-:W-:Y:S01]  /*e720*/  FFMA.FTZ R92, R203, c[0x0][0x2d0], -R75 ;  /* 0x0000b400cb5c7a23 */ /* 0x004fe2000001084b */
[----:B------:R-:W-:Y:S07]  /*e730*/  MOV R203, R113 ;  /* 0x0000007100cb7202 */ /* 0x000fee0000000f00 */
[----:B------:R2:W-:Y:S01]  /*e740*/  MUFU.EX2 R178, R92 ;  /* 0x0000005c00b27308 */ /* 0x0005e20000000800 */
[----:B---3--:R-:W-:Y:S02]  /*e750*/  FFMA.FTZ R84, R193, c[0x0][0x2d0], -R96 ;  /* 0x0000b400c1547a23 */ /* 0x008fe40000010860 */
[----:B------:R-:W-:Y:S07]  /*e760*/  IMAD.MOV.U32 R193, RZ, RZ, R102 ;  /* 0x000000ffffc17224 */ /* 0x000fee00078e0066 */
[----:B------:R3:W4:Y:S01]  /*e770*/  MUFU.EX2 R188, R84 ;  /* 0x0000005400bc7308 */ /* 0x0007220000000800 */
[----:B--2---:R-:W-:Y:S01]  /*e780*/  LDSM.16.MT88.4 R92, [R210+0x1900] ;  /* 0x00190000d25c783b */ /* 0x004fe20000004200 */
[-C--:B-1----:R-:W-:Y:S08]  /*e790*/  HMMA.16816.F32.BF16 R52, R76, R88.reuse, R52 ;  /* 0x000000584c34723c */ /* 0x082ff00000041834 */
[C---:B------:R-:W-:Y:S01]  /*e7a0*/  HMMA.16816.F32.BF16 R56, R80.reuse, R88, R56 ;  /* 0x000000585038723c */ /* 0x040fe20000041838 */
[----:B---3--:R-:W-:Y:S02]  /*e7b0*/  FFMA.FTZ R84, R198, c[0x0][0x2d0], -R74 ;  /* 0x0000b400c6547a23 */ /* 0x008fe4000001084a */
[----:B------:R-:W2:Y:S02]  /*e7c0*/  LDL.LU R198, [R1+0x18] ;  /* 0x0000180001c67983 */ /* 0x000ea40000300800 */
[----:B------:R1:W-:Y:S02]  /*e7d0*/  MUFU.EX2 R183, R84 ;  /* 0x0000005400b77308 */ /* 0x0003e40000000800 */
[----:B------:R-:W3:Y:S01]  /*e7e0*/  LDL.LU R185, [R1+0x14] ;  /* 0x0000140001b97983 */ /* 0x000ee20000300800 */
[-C--:B------:R-:W-:Y:S01]  /*e7f0*/  HMMA.16816.F32.BF16 R60, R80, R90.reuse, R60 ;  /* 0x0000005a503c723c */ /* 0x080fe2000004183c */
[----:B------:R-:W-:Y:S03]  /*e800*/  FFMA.FTZ R88, R187, c[0x0][0x2d0], -R97 ;  /* 0x0000b400bb587a23 */ /* 0x000fe60000010861 */
[----:B------:R-:W-:Y:S03]  /*e810*/  IMAD.MOV.U32 R187, RZ, RZ, R100 ;  /* 0x000000ffffbb7224 */ /* 0x000fe600078e0064 */
[--C-:B------:R-:W-:Y:S01]  /*e820*/  FFMA.FTZ R80, R205, c[0x0][0x2d0], -R74.reuse ;  /* 0x0000b400cd507a23 */ /* 0x100fe2000001084a */
[----:B------:R-:W-:Y:S01]  /*e830*/  HMMA.16816.F32.BF16 R64, R76, R90, R64 ;  /* 0x0000005a4c40723c */ /* 0x000fe20000041840 */
[----:B----4-:R-:W-:Y:S02]  /*e840*/  F2FP.BF16.PACK_AB R82, R188, R186 ;  /* 0x000000babc52723e */ /* 0x010fe400000010ff */
[----:B------:R4:W-:Y:S01]  /*e850*/  MUFU.EX2 R179, R80 ;  /* 0x0000005000b37308 */ /* 0x0009e20000000800 */
[----:B------:R-:W-:Y:S03]  /*e860*/  IMAD.MOV.U32 R205, RZ, RZ, R111 ;  /* 0x000000ffffcd7224 */ /* 0x000fe600078e006f */
[----:B------:R-:W-:Y:S02]  /*e870*/  F2FP.BF16.PACK_AB R76, R147, R249 ;  /* 0x000000f9934c723e */ /* 0x000fe400000010ff */
[----:B------:R-:W-:Y:S03]  /*e880*/  F2FP.BF16.PACK_AB R77, R145, R146 ;  /* 0x00000092914d723e */ /* 0x000fe600000010ff */
[----:B------:R-:W-:Y:S01]  /*e890*/  F2FP.BF16.PACK_AB R78, R196, R235 ;  /* 0x000000ebc44e723e */ /* 0x000fe200000010ff */
[----:B-1----:R-:W-:Y:S01]  /*e8a0*/  FFMA.FTZ R84, R181, c[0x0][0x2d0], -R97 ;  /* 0x0000b400b5547a23 */ /* 0x002fe20000010861 */
[----:B------:R-:W-:Y:S01]  /*e8b0*/  F2FP.BF16.PACK_AB R79, R192, R195 ;  /* 0x000000c3c04f723e */ /* 0x000fe200000010ff */
[----:B------:R-:W1:Y:S10]  /*e8c0*/  MUFU.EX2 R181, R88 ;  /* 0x0000005800b57308 */ /* 0x000e740000000800 */
[----:B------:R5:W5:Y:S01]  /*e8d0*/  MUFU.EX2 R182, R84 ;  /* 0x0000005400b67308 */ /* 0x000b620000000800 */
[--C-:B----4-:R-:W-:Y:S01]  /*e8e0*/  FFMA.FTZ R80, R200, c[0x0][0x2d0], -R75.reuse ;  /* 0x0000b400c8507a23 */ /* 0x110fe2000001084b */
[----:B------:R-:W-:Y:S08]  /*e8f0*/  MOV R200, R112 ;  /* 0x0000007000c87202 */ /* 0x000ff00000000f00 */
[----:B------:R4:W-:Y:S01]  /*e900*/  MUFU.EX2 R153, R80 ;  /* 0x0000005000997308 */ /* 0x0009e20000000800 */
[----:B-1----:R-:W-:Y:S01]  /*e910*/  F2FP.BF16.PACK_AB R83, R181, R154 ;  /* 0x0000009ab553723e */ /* 0x002fe200000010ff */
[----:B------:R-:W-:Y:S08]  /*e920*/  LDSM.16.MT88.4 R88, [R212+0x1900] ;  /* 0x00190000d458783b */ /* 0x000ff00000004200 */
[----:B-----5:R-:W1:Y:S01]  /*e930*/  LDSM.16.MT88.4 R84, [R209+0x1900] ;  /* 0x00190000d154783b */ /* 0x020e620000004200 */
[----:B------:R-:W-:Y:S02]  /*e940*/  F2FP.BF16.PACK_AB R81, R155, R182 ;  /* 0x000000b69b51723e */ /* 0x000fe400000010ff */
[----:B----4-:R-:W-:Y:S01]  /*e950*/  F2FP.BF16.PACK_AB R80, R189, R144 ;  /* 0x00000090bd50723e */ /* 0x010fe200000010ff */
[-C--:B-1----:R-:W-:Y:S08]  /*e960*/  HMMA.16816.F32.BF16 R4, R76, R84.reuse, R4 ;  /* 0x000000544c04723c */ /* 0x082ff00000041804 */
[C---:B------:R-:W-:Y:S07]  /*e970*/  HMMA.16816.F32.BF16 R8, R80.reuse, R84, R8 ;  /* 0x000000545008723c */ /* 0x040fee0000041808 */
[----:B------:R-:W-:Y:S01]  /*e980*/  FFMA.FTZ R84, R232, c[0x0][0x2d0], -R74 ;  /* 0x0000b400e8547a23 */ /* 0x000fe2000001084a */
[-C--:B------:R-:W-:Y:S01]  /*e990*/  HMMA.16816.F32.BF16 R12, R80, R86.reuse, R12 ;  /* 0x00000056500c723c */ /* 0x080fe2000004180c */
[----:B------:R-:W-:Y:S02]  /*e9a0*/  IMAD.MOV.U32 R232, RZ, RZ, R114 ;  /* 0x000000ffffe87224 */ /* 0x000fe400078e0072 */
[----:B------:R1:W-:Y:S05]  /*e9b0*/  MUFU.EX2 R159, R84 ;  /* 0x00000054009f7308 */ /* 0x0003ea0000000800 */
[C---:B------:R-:W-:Y:S08]  /*e9c0*/  HMMA.16816.F32.BF16 R16, R76.reuse, R86, R16 ;  /* 0x000000564c10723c */ /* 0x040ff00000041810 */
[-C--:B------:R-:W-:Y:S08]  /*e9d0*/  HMMA.16816.F32.BF16 R20, R76, R88.reuse, R20 ;  /* 0x000000584c14723c */ /* 0x080ff00000041814 */
[C---:B------:R-:W-:Y:S01]  /*e9e0*/  HMMA.16816.F32.BF16 R24, R80.reuse, R88, R24 ;  /* 0x000000585018723c */ /* 0x040fe20000041818 */
[----:B-1----:R-:W-:Y:S03]  /*e9f0*/  FFMA.FTZ R84, R234, c[0x0][0x2d0], -R74 ;  /* 0x0000b400ea547a23 */ /* 0x002fe6000001084a */
[----:B------:R-:W-:Y:S03]  /*ea00*/  MOV R234, R115 ;  /* 0x0000007300ea7202 */ /* 0x000fe60000000f00 */
[----:B------:R-:W-:Y:S01]  /*ea10*/  FFMA.FTZ R88, R206, c[0x0][0x2d0], -R96 ;  /* 0x0000b400ce587a23 */ /* 0x000fe20000010860 */
[-C--:B------:R-:W-:Y:S01]  /*ea20*/  HMMA.16816.F32.BF16 R28, R80, R90.reuse, R28 ;  /* 0x0000005a501c723c */ /* 0x080fe2000004181c */
[----:B------:R1:W-:Y:S03]  /*ea30*/  MUFU.EX2 R177, R84 ;  /* 0x0000005400b17308 */ /* 0x0003e60000000800 */
[----:B------:R-:W-:Y:S04]  /*ea40*/  MOV R206, R150 ;  /* 0x0000009600ce7202 */ /* 0x000fe80000000f00 */
[C---:B------:R-:W-:Y:S03]  /*ea50*/  HMMA.16816.F32.BF16 R32, R76.reuse, R90, R32 ;  /* 0x0000005a4c20723c */ /* 0x040fe60000041820 */
[----:B------:R4:W-:Y:S05]  /*ea60*/  MUFU.EX2 R157, R88 ;  /* 0x00000058009d7308 */ /* 0x0009ea0000000800 */
[-C--:B------:R-:W-:Y:S08]  /*ea70*/  HMMA.16816.F32.BF16 R36, R76, R92.reuse, R36 ;  /* 0x0000005c4c24723c */ /* 0x080ff00000041824 */
[C---:B------:R-:W-:Y:S01]  /*ea80*/  HMMA.16816.F32.BF16 R40, R80.reuse, R92, R40 ;  /* 0x0000005c5028723c */ /* 0x040fe20000041828 */
[----:B-1----:R-:W-:Y:S03]  /*ea90*/  FFMA.FTZ R84, R230, c[0x0][0x2d0], -R75 ;  /* 0x0000b400e6547a23 */ /* 0x002fe6000001084b */
[----:B------:R-:W-:Y:S01]  /*eaa0*/  IMAD.MOV.U32 R230, RZ, RZ, R120 ;  /* 0x000000ffffe67224 */ /* 0x000fe200078e0078 */
[----:B------:R1:W-:Y:S01]  /*eab0*/  MUFU.EX2 R158, R84 ;  /* 0x00000054009e7308 */ /* 0x0003e20000000800 */
[----:B------:R-:W-:Y:S02]  /*eac0*/  IMAD.MOV.U32 R120, RZ, RZ, R108 ;  /* 0x000000ffff787224 */ /* 0x000fe400078e006c */
[-C--:B------:R-:W-:Y:S01]  /*ead0*/  HMMA.16816.F32.BF16 R44, R80, R94.reuse, R44 ;  /* 0x0000005e502c723c */ /* 0x080fe2000004182c */
[----:B------:R-:W-:Y:S03]  /*eae0*/  FFMA.FTZ R92, R201, c[0x0][0x2d0], -R97 ;  /* 0x0000b400c95c7a23 */ /* 0x000fe60000010861 */
[----:B----4-:R-:W-:Y:S02]  /*eaf0*/  FFMA.FTZ R88, R207, c[0x0][0x2d0], -R96 ;  /* 0x0000b400cf587a23 */ /* 0x010fe40000010860 */
[----:B------:R-:W-:Y:S01]  /*eb00*/  IMAD.MOV.U32 R207, RZ, RZ, R160 ;  /* 0x000000ffffcf7224 */ /* 0x000fe200078e00a0 */
[----:B------:R4:W-:Y:S01]  /*eb10*/  MUFU.EX2 R172, R92 ;  /* 0x0000005c00ac7308 */ /* 0x0009e20000000800 */
[C---:B------:R-:W-:Y:S09]  /*eb20*/  HMMA.16816.F32.BF16 R48, R76.reuse, R94, R48 ;  /* 0x0000005e4c30723c */ /* 0x040ff20000041830 */
[----:B------:R5:W-:Y:S03]  /*eb30*/  MUFU.EX2 R175, R88 ;  /* 0x0000005800af7308 */ /* 0x000be60000000800 */
[----:B-1----:R-:W-:Y:S02]  /*eb40*/  FFMA.FTZ R84, R231, c[0x0][0x2d0], -R75 ;  /* 0x0000b400e7547a23 */ /* 0x002fe4000001084b */
[----:B------:R-:W-:Y:S01]  /*eb50*/  IMAD.MOV.U32 R231, RZ, RZ, R190 ;  /* 0x000000ffffe77224 */ /* 0x000fe200078e00be */
[----:B------:R-:W-:Y:S04]  /*eb60*/  MOV R190, R163 ;  /* 0x000000a300be7202 */ /* 0x000fe80000000f00 */
[----:B------:R1:W-:Y:S01]  /*eb70*/  MUFU.EX2 R176, R84 ;  /* 0x0000005400b07308 */ /* 0x0003e20000000800 */
[----:B----4-:R-:W-:Y:S09]  /*eb80*/  FFMA.FTZ R92, R202, c[0x0][0x2d0], -R97 ;  /* 0x0000b400ca5c7a23 */ /* 0x010ff20000010861 */
[----:B------:R4:W-:Y:S01]  /*eb90*/  MUFU.EX2 R171, R92 ;  /* 0x0000005c00ab7308 */ /* 0x0009e20000000800 */
[--C-:B-----5:R-:W-:Y:S01]  /*eba0*/  FFMA.FTZ R88, R229, c[0x0][0x2d0], -R96.reuse ;  /* 0x0000b400e5587a23 */ /* 0x120fe20000010860 */
[----:B------:R-:W-:Y:S08]  /*ebb0*/  MOV R229, R109 ;  /* 0x0000006d00e57202 */ /* 0x000ff00000000f00 */
[----:B------:R5:W2:Y:S01]  /*ebc0*/  MUFU.EX2 R174, R88 ;  /* 0x0000005800ae7308 */ /* 0x000aa20000000800 */
[----:B-1----:R-:W-:Y:S01]  /*ebd0*/  FFMA.FTZ R84, R204, c[0x0][0x2d0], -R96 ;  /* 0x0000b400cc547a23 */ /* 0x002fe20000010860 */
[----:B------:R-:W-:Y:S01]  /*ebe0*/  MOV R204, R193 ;  /* 0x000000c100cc7202 */ /* 0x000fe20000000f00 */
[----:B------:R-:W-:Y:S07]  /*ebf0*/  IMAD.MOV.U32 R193, RZ, RZ, R162 ;  /* 0x000000ffffc17224 */ /* 0x000fee00078e00a2 */
[----:B------:R1:W-:Y:S01]  /*ec00*/  MUFU.EX2 R152, R84 ;  /* 0x0000005400987308 */ /* 0x0003e20000000800 */
[----:B----4-:R-:W-:Y:S09]  /*ec10*/  FFMA.FTZ R92, R241, c[0x0][0x2d0], -R75 ;  /* 0x0000b400f15c7a23 */ /* 0x010ff2000001084b */
[----:B------:R4:W-:Y:S01]  /*ec20*/  MUFU.EX2 R103, R92 ;  /* 0x0000005c00677308 */ /* 0x0009e20000000800 */
[----:B-----5:R-:W-:Y:S02]  /*ec30*/  FFMA.FTZ R88, R238, c[0x0][0x2d0], -R74 ;  /* 0x0000b400ee587a23 */ /* 0x020fe4000001084a */
[----:B------:R-:W-:Y:S07]  /*ec40*/  IMAD.MOV.U32 R238, RZ, RZ, R105 ;  /* 0x000000ffffee7224 */ /* 0x000fee00078e0069 */
[----:B------:R5:W-:Y:S01]  /*ec50*/  MUFU.EX2 R173, R88 ;  /* 0x0000005800ad7308 */ /* 0x000be20000000800 */
[----:B-1----:R-:W1:Y:S08]  /*ec60*/  LDSM.16.MT88.4 R84, [R211+0x1900] ;  /* 0x00190000d354783b */ /* 0x002e700000004200 */
[----:B----4-:R-:W-:Y:S01]  /*ec70*/  LDSM.16.MT88.4 R92, [R210+0x2100] ;  /* 0x00210000d25c783b */ /* 0x010fe20000004200 */
[----:B-----5:R-:W-:Y:S01]  /*ec80*/  FFMA.FTZ R88, R197, c[0x0][0x2d0], -R97 ;  /* 0x0000b400c5587a23 */ /* 0x020fe20000010861 */
[----:B------:R-:W-:Y:S02]  /*ec90*/  MOV R197, R121 ;  /* 0x0000007900c57202 */ /* 0x000fe40000000f00 */
[----:B------:R-:W-:Y:S01]  /*eca0*/  MOV R121, R107 ;  /* 0x0000006b00797202 */ /* 0x000fe20000000f00 */
[----:B------:R4:W5:Y:S01]  /*ecb0*/  MUFU.EX2 R156, R88 ;  /* 0x00000058009c7308 */ /* 0x0009620000000800 */
[----:B--2---:R-:W-:Y:S01]  /*ecc0*/  FFMA.FTZ R68, R68, R198, R184 ;  /* 0x000000c644447223 */ /* 0x004fe200000100b8 */
[----:B------:R-:W-:Y:S01]  /*ecd0*/  MOV R184, R106 ;  /* 0x0000006a00b87202 */ /* 0x000fe20000000f00 */
[-C--:B-1----:R-:W-:Y:S01]  /*ece0*/  HMMA.16816.F32.BF16 R52, R76, R84.reuse, R52 ;  /* 0x000000544c34723c */ /* 0x082fe20000041834 */
[----:B---3--:R-:W-:Y:S01]  /*ecf0*/  FFMA.FTZ R69, R69, R185, R187 ;  /* 0x000000b945457223 */ /* 0x008fe200000100bb */
[----:B------:R-:W-:Y:S02]  /*ed00*/  MOV R185, R104 ;  /* 0x0000006800b97202 */ /* 0x000fe40000000f00 */
[----:B------:R-:W-:Y:S02]  /*ed10*/  MOV R187, R110 ;  /* 0x0000006e00bb7202 */ /* 0x000fe40000000f00 */
[----:B------:R-:W-:Y:S02]  /*ed20*/  MOV R198, R161 ;  /* 0x000000a100c67202 */ /* 0x000fe40000000f00 */
[C---:B------:R-:W-:Y:S01]  /*ed30*/  HMMA.16816.F32.BF16 R56, R80.reuse, R84, R56 ;  /* 0x000000545038723c */ /* 0x040fe20000041838 */
[----:B----4-:R-:W1:Y:S06]  /*ed40*/  LDSM.16.MT88.4 R88, [R209+0x2100] ;  /* 0x00210000d158783b */ /* 0x010e6c0000004200 */
[----:B------:R-:W-:Y:S01]  /*ed50*/  FFMA.FTZ R84, R194, c[0x0][0x2d0], -R97 ;  /* 0x0000b400c2547a23 */ /* 0x000fe20000010861 */
[-C--:B------:R-:W-:Y:S03]  /*ed60*/  HMMA.16816.F32.BF16 R60, R80, R86.reuse, R60 ;  /* 0x00000056503c723c */ /* 0x080fe6000004183c */
[----:B------:R2:W3:Y:S04]  /*ed70*/  MUFU.EX2 R98, R84 ;  /* 0x0000005400627308 */ /* 0x0004e80000000800 */
[--C-:B------:R-:W-:Y:S01]  /*ed80*/  FFMA.FTZ R80, R243, c[0x0][0x2d0], -R74.reuse ;  /* 0x0000b400f3507a23 */ /* 0x100fe2000001084a */
[----:B------:R-:W-:Y:S01]  /*ed90*/  HMMA.16816.F32.BF16 R64, R76, R86, R64 ;  /* 0x000000564c40723c */ /* 0x000fe20000041840 */
[----:B------:R-:W-:Y:S03]  /*eda0*/  F2FP.BF16.PACK_AB R82, R174, R175 ;  /* 0x000000afae52723e */ /* 0x000fe600000010ff */
[----:B-----5:R-:W-:Y:S01]  /*edb0*/  F2FP.BF16.PACK_AB R81, R172, R156 ;  /* 0x0000009cac51723e */ /* 0x020fe200000010ff */
[----:B------:R4:W5:Y:S02]  /*edc0*/  MUFU.EX2 R170, R80 ;  /* 0x0000005000aa7308 */ /* 0x0009640000000800 */
[----:B------:R-:W-:Y:S02]  /*edd0*/  F2FP.BF16.PACK_AB R76, R179, R183 ;  /* 0x000000b7b34c723e */ /* 0x000fe400000010ff */
[----:B------:R-:W-:Y:S03]  /*ede0*/  F2FP.BF16.PACK_AB R77, R178, R153 ;  /* 0x00000099b24d723e */ /* 0x000fe600000010ff */
[----:B------:R-:W-:Y:S02]  /*edf0*/  F2FP.BF16.PACK_AB R78, R177, R159 ;  /* 0x0000009fb14e723e */ /* 0x000fe400000010ff */
[----:B------:R-:W-:Y:S01]  /*ee00*/  F2FP.BF16.PACK_AB R79, R176, R158 ;  /* 0x0000009eb04f723e */ /* 0x000fe200000010ff */
[----:B--2---:R-:W2:Y:S01]  /*ee10*/  LDSM.16.MT88.4 R84, [R212+0x2100] ;  /* 0x00210000d454783b */ /* 0x004ea20000004200 */
[----:B---3--:R-:W-:Y:S05]  /*ee20*/  F2FP.BF16.PACK_AB R83, R98, R171 ;  /* 0x000000ab6253723e */ /* 0x008fea00000010ff */
[-C--:B-1----:R-:W-:Y:S01]  /*ee30*/  HMMA.16816.F32.BF16 R4, R76, R88.reuse, R4 ;  /* 0x000000584c04723c */ /* 0x082fe20000041804 */
[--C-:B----4-:R-:W-:Y:S01]  /*ee40*/  FFMA.FTZ R80, R240, c[0x0][0x2d0], -R75.reuse ;  /* 0x0000b400f0507a23 */ /* 0x110fe2000001084b */
[----:B-----5:R-:W-:Y:S03]  /*ee50*/  F2FP.BF16.PACK_AB R164, R170, R173 ;  /* 0x000000adaaa4723e */ /* 0x020fe600000010ff */
[----:B------:R1:W3:Y:S02]  /*ee60*/  MUFU.EX2 R169, R80 ;  /* 0x0000005000a97308 */ /* 0x0002e40000000800 */
[----:B-1----:R-:W-:Y:S02]  /*ee70*/  F2FP.BF16.PACK_AB R80, R157, R152 ;  /* 0x000000989d50723e */ /* 0x002fe400000010ff */
[----:B---3--:R-:W-:Y:S05]  /*ee80*/  F2FP.BF16.PACK_AB R165, R103, R169 ;  /* 0x000000a967a5723e */ /* 0x008fea00000010ff */
[C---:B------:R-:W-:Y:S07]  /*ee90*/  HMMA.16816.F32.BF16 R8, R80.reuse, R88, R8 ;  /* 0x000000585008723c */ /* 0x040fee0000041808 */
[--C-:B------:R-:W-:Y:S01]  /*eea0*/  FFMA.FTZ R88, R250, c[0x0][0x2d0], -R74.reuse ;  /* 0x0000b400fa587a23 */ /* 0x100fe2000001084a */
[-C--:B------:R-:W-:Y:S01]  /*eeb0*/  HMMA.16816.F32.BF16 R12, R80, R90.reuse, R12 ;  /* 0x0000005a500c723c */ /* 0x080fe2000004180c */
[----:B------:R-:W-:Y:S02]  /*eec0*/  FFMA.FTZ R74, R252, c[0x0][0x2d0], -R74 ;  /* 0x0000b400fc4a7a23 */ /* 0x000fe4000001084a */
[----:B------:R1:W-:Y:S05]  /*eed0*/  MUFU.EX2 R168, R88 ;  /* 0x0000005800a87308 */ /* 0x0003ea0000000800 */
[C---:B------:R-:W-:Y:S05]  /*eee0*/  HMMA.16816.F32.BF16 R16, R76.reuse, R90, R16 ;  /* 0x0000005a4c10723c */ /* 0x040fea0000041810 */
[----:B------:R3:W4:Y:S03]  /*eef0*/  MUFU.EX2 R102, R74 ;  /* 0x0000004a00667308 */ /* 0x0007260000000800 */
[-C--:B--2---:R-:W-:Y:S08]  /*ef00*/  HMMA.16816.F32.BF16 R20, R76, R84.reuse, R20 ;  /* 0x000000544c14723c */ /* 0x084ff00000041814 */
[C---:B------:R-:W-:Y:S01]  /*ef10*/  HMMA.16816.F32.BF16 R24, R80.reuse, R84, R24 ;  /* 0x000000545018723c */ /* 0x040fe20000041818 */
[----:B-1----:R-:W1:Y:S07]  /*ef20*/  LDSM.16.MT88.4 R88, [R211+0x2100] ;  /* 0x00210000d358783b */ /* 0x002e6e0000004200 */
[-C--:B------:R-:W-:Y:S01]  /*ef30*/  HMMA.16816.F32.BF16 R28, R80, R86.reuse, R28 ;  /* 0x00000056501c723c */ /* 0x080fe2000004181c */
[--C-:B---3--:R-:W-:Y:S03]  /*ef40*/  FFMA.FTZ R74, R247, c[0x0][0x2d0], -R75.reuse ;  /* 0x0000b400f74a7a23 */ /* 0x108fe6000001084b */
[----:B----4-:R-:W-:Y:S01]  /*ef50*/  F2FP.BF16.PACK_AB R166, R102, R168 ;  /* 0x000000a866a6723e */ /* 0x010fe200000010ff */
[----:B------:R-:W-:Y:S03]  /*ef60*/  FFMA.FTZ R75, R248, c[0x0][0x2d0], -R75 ;  /* 0x0000b400f84b7a23 */ /* 0x000fe6000001084b */
[C---:B------:R-:W-:Y:S01]  /*ef70*/  HMMA.16816.F32.BF16 R32, R76.reuse, R86, R32 ;  /* 0x000000564c20723c */ /* 0x040fe20000041820 */
[----:B------:R2:W-:Y:S07]  /*ef80*/  MUFU.EX2 R101, R74 ;  /* 0x0000004a00657308 */ /* 0x0005ee0000000800 */
[-C--:B------:R-:W-:Y:S03]  /*ef90*/  HMMA.16816.F32.BF16 R36, R76, R92.reuse, R36 ;  /* 0x0000005c4c24723c */ /* 0x080fe60000041824 */
[----:B------:R-:W3:Y:S05]  /*efa0*/  MUFU.EX2 R100, R75 ;  /* 0x0000004b00647308 */ /* 0x000eea0000000800 */
[C---:B------:R-:W-:Y:S08]  /*efb0*/  HMMA.16816.F32.BF16 R40, R80.reuse, R92, R40 ;  /* 0x0000005c5028723c */ /* 0x040ff00000041828 */
[-C--:B------:R-:W-:Y:S01]  /*efc0*/  HMMA.16816.F32.BF16 R44, R80, R94.reuse, R44 ;  /* 0x0000005e502c723c */ /* 0x080fe2000004182c */
[--C-:B--2---:R-:W-:Y:S04]  /*efd0*/  FFMA.FTZ R74, R242, c[0x0][0x2d0], -R96.reuse ;  /* 0x0000b400f24a7a23 */ /* 0x104fe80000010860 */
[----:B------:R2:W-:Y:S03]  /*efe0*/  MUFU.EX2 R99, R74 ;  /* 0x0000004a00637308 */ /* 0x0005e60000000800 */
[C---:B------:R-:W-:Y:S01]  /*eff0*/  HMMA.16816.F32.BF16 R48, R76.reuse, R94, R48 ;  /* 0x0000005e4c30723c */ /* 0x040fe20000041830 */
[----:B---3--:R-:W-:Y:S07]  /*f000*/  F2FP.BF16.PACK_AB R167, R100, R101 ;  /* 0x0000006564a7723e */ /* 0x008fee00000010ff */
[-C--:B-1----:R-:W-:Y:S08]  /*f010*/  HMMA.16816.F32.BF16 R52, R76, R88.reuse, R52 ;  /* 0x000000584c34723c */ /* 0x082ff00000041834 */
[C---:B------:R-:W-:Y:S01]  /*f020*/  HMMA.16816.F32.BF16 R56, R80.reuse, R88, R56 ;  /* 0x000000585038723c */ /* 0x040fe20000041838 */
[--C-:B--2---:R-:W-:Y:S07]  /*f030*/  FFMA.FTZ R74, R244, c[0x0][0x2d0], -R96.reuse ;  /* 0x0000b400f44a7a23 */ /* 0x104fee0000010860 */
[-C--:B------:R-:W-:Y:S01]  /*f040*/  HMMA.16816.F32.BF16 R60, R80, R90.reuse, R60 ;  /* 0x0000005a503c723c */ /* 0x080fe2000004183c */
[----:B------:R1:W2:Y:S07]  /*f050*/  MUFU.EX2 R85, R74 ;  /* 0x0000004a00557308 */ /* 0x0002ae0000000800 */
[----:B------:R-:W-:Y:S01]  /*f060*/  HMMA.16816.F32.BF16 R64, R76, R90, R64 ;  /* 0x0000005a4c40723c */ /* 0x000fe20000041840 */
[----:B------:R-:W3:Y:S07]  /*f070*/  LDL.LU R76, [R1+0x1c] ;  /* 0x00001c00014c7983 */ /* 0x000eee0000300800 */
[-C--:B------:R-:W-:Y:S07]  /*f080*/  HMMA.16816.F32.BF16 R104, R164, R116.reuse, R4 ;  /* 0x00000074a468723c */ /* 0x080fee0000041804 */
[----:B------:R-:W-:Y:S01]  /*f090*/  FADD.FTZ R4, R231, R69 ;  /* 0x00000045e7047221 */ /* 0x000fe20000010000 */
[----:B------:R-:W-:Y:S01]  /*f0a0*/  MOV R231, R148 ;  /* 0x0000009400e77202 */ /* 0x000fe20000000f00 */
[--C-:B-1----:R-:W-:Y:S03]  /*f0b0*/  FFMA.FTZ R74, R245, c[0x0][0x2d0], -R96.reuse ;  /* 0x0000b400f54a7a23 */ /* 0x102fe60000010860 */
[----:B------:R-:W-:Y:S01]  /*f0c0*/  FFMA.FTZ R96, R246, c[0x0][0x2d0], -R96 ;  /* 0x0000b400f6607a23 */ /* 0x000fe20000010860 */
[----:B------:R1:W-:Y:S01]  /*f0d0*/  MUFU.EX2 R86, R74 ;  /* 0x0000004a00567308 */ /* 0x0003e20000000800 */
[----:B------:R-:W-:Y:S01]  /*f0e0*/  FADD.FTZ R6, R151, R68 ;  /* 0x0000004497067221 */ /* 0x000fe20000010000 */
[----:B--2---:R-:W-:Y:S01]  /*f0f0*/  F2FP.BF16.PACK_AB R160, R85, R99 ;  /* 0x0000006355a0723e */ /* 0x004fe200000010ff */
[----:B------:R-:W-:Y:S01]  /*f100*/  FADD.FTZ R4, R230, R4 ;  /* 0x00000004e6047221 */ /* 0x000fe20000010000 */
[----:B------:R-:W-:Y:S01]  /*f110*/  MOV R230, R232 ;  /* 0x000000e800e67202 */ /* 0x000fe20000000f00 */
[----:B------:R-:W-:Y:S01]  /*f120*/  FADD.FTZ R6, R234, R6 ;  /* 0x00000006ea067221 */ /* 0x000fe20000010000 */
[----:B------:R-:W-:Y:S01]  /*f130*/  MOV R232, R200 ;  /* 0x000000c800e87202 */ /* 0x000fe20000000f00 */
[----:B------:R-:W-:Y:S01]  /*f140*/  IMAD.MOV.U32 R234, RZ, RZ, R203 ;  /* 0x000000ffffea7224 */ /* 0x000fe200078e00cb */
[----:B------:R-:W-:Y:S01]  /*f150*/  MOV R203, R205 ;  /* 0x000000cd00cb7202 */ /* 0x000fe20000000f00 */
[----:B------:R-:W-:Y:S01]  /*f160*/  FADD.FTZ R4, R238, R4 ;  /* 0x00000004ee047221 */ /* 0x000fe20000010000 */
[----:B------:R-:W2:Y:S01]  /*f170*/  MUFU.EX2 R96, R96 ;  /* 0x0000006000607308 */ /* 0x000ea20000000800 */
[----:B------:R-:W-:Y:S01]  /*f180*/  IMAD.MOV.U32 R200, RZ, RZ, R187 ;  /* 0x000000ffffc87224 */ /* 0x000fe200078e00bb */
[----:B------:R-:W-:Y:S02]  /*f190*/  MOV R205, R123 ;  /* 0x0000007b00cd7202 */ /* 0x000fe40000000f00 */
[----:B------:R-:W-:Y:S01]  /*f1a0*/  MOV R187, R122 ;  /* 0x0000007a00bb7202 */ /* 0x000fe20000000f00 */
[--C-:B-1----:R-:W-:Y:S05]  /*f1b0*/  FFMA.FTZ R74, R199, c[0x0][0x2d0], -R97.reuse ;  /* 0x0000b400c74a7a23 */ /* 0x102fea0000010861 */
[----:B------:R1:W-:Y:S01]  /*f1c0*/  MUFU.EX2 R84, R74 ;  /* 0x0000004a00547308 */ /* 0x0003e20000000800 */
[----:B--2---:R-:W-:Y:S01]  /*f1d0*/  F2FP.BF16.PACK_AB R162, R96, R86 ;  /* 0x0000005660a2723e */ /* 0x004fe200000010ff */
[--C-:B-1----:R-:W-:Y:S08]  /*f1e0*/  FFMA.FTZ R74, R191, c[0x0][0x2d0], -R97.reuse ;  /* 0x0000b400bf4a7a23 */ /* 0x102ff00000010861 */
[----:B------:R1:W2:Y:S02]  /*f1f0*/  MUFU.EX2 R75, R74 ;  /* 0x0000004a004b7308 */ /* 0x0002a40000000800 */
[--C-:B-1----:R-:W-:Y:S01]  /*f200*/  FFMA.FTZ R74, R180, c[0x0][0x2d0], -R97.reuse ;  /* 0x0000b400b44a7a23 */ /* 0x102fe20000010861 */
[----:B--2---:R-:W-:Y:S01]  /*f210*/  F2FP.BF16.PACK_AB R161, R75, R84 ;  /* 0x000000544ba1723e */ /* 0x004fe200000010ff */
[----:B------:R-:W-:Y:S02]  /*f220*/  FFMA.FTZ R97, R73, c[0x0][0x2d0], -R97 ;  /* 0x0000b40049617a23 */ /* 0x000fe40000010861 */
[----:B------:R-:W2:Y:S04]  /*f230*/  LDL.LU R73, [R1+0x20] ;  /* 0x0000200001497983 */ /* 0x000ea80000300800 */
[----:B------:R-:W-:Y:S10]  /*f240*/  MUFU.EX2 R74, R74 ;  /* 0x0000004a004a7308 */ /* 0x000ff40000000800 */
[----:B------:R-:W1:Y:S02]  /*f250*/  MUFU.EX2 R97, R97 ;  /* 0x0000006100617308 */ /* 0x000e640000000800 */
[----:B-1----:R-:W-:Y:S07]  /*f260*/  F2FP.BF16.PACK_AB R163, R97, R74 ;  /* 0x0000004a61a3723e */ /* 0x002fee00000010ff */
[C---:B------:R-:W-:Y:S08]  /*f270*/  HMMA.16816.F32.BF16 R108, R160.reuse, R116, R8 ;  /* 0x00000074a06c723c */ /* 0x040ff00000041808 */
[-C--:B------:R-:W-:Y:S08]  /*f280*/  HMMA.16816.F32.BF16 R112, R160, R118.reuse, R12 ;  /* 0x00000076a070723c */ /* 0x080ff0000004180c */
[C---:B------:R-:W-:Y:S01]  /*f290*/  HMMA.16816.F32.BF16 R116, R164.reuse, R118, R16 ;  /* 0x00000076a474723c */ /* 0x040fe20000041810 */
[----:B---3--:R-:W-:Y:S03]  /*f2a0*/  FFMA.FTZ R2, R2, R76, R204 ;  /* 0x0000004c02027223 */ /* 0x008fe600000100cc */
[----:B------:R-:W-:Y:S02]  /*f2b0*/  IMAD.MOV.U32 R204, RZ, RZ, R149 ;  /* 0x000000ffffcc7224 */ /* 0x000fe400078e0095 */
[----:B------:R-:W-:Y:S01]  /*f2c0*/  FADD.FTZ R2, R197, R2 ;  /* 0x00000002c5027221 */ /* 0x000fe20000010000 */
[----:B------:R-:W1:Y:S05]  /*f2d0*/  LDSM.16.MT88.4 R148, [R210+0x2900] ;  /* 0x00290000d294783b */ /* 0x000e6a0000004200 */
[----:B------:R-:W-:Y:S02]  /*f2e0*/  FADD.FTZ R5, R121, R2 ;  /* 0x0000000279057221 */ /* 0x000fe40000010000 */
[----:B------:R-:W-:Y:S02]  /*f2f0*/  FADD.FTZ R2, R229, R6 ;  /* 0x00000006e5027221 */ /* 0x000fe40000010000 */
[----:B------:R-:W-:Y:S02]  /*f300*/  FADD.FTZ R6, R127, R4 ;  /* 0x000000047f067221 */ /* 0x000fe40000010000 */
[----:B--2---:R-:W-:Y:S02]  /*f310*/  FFMA.FTZ R8, R0, R73, R120 ;  /* 0x0000004900087223 */ /* 0x004fe40000010078 */
[----:B------:R-:W-:Y:S01]  /*f320*/  FADD.FTZ R0, R207, R5 ;  /* 0x00000005cf007221 */ /* 0x000fe20000010000 */
[-C--:B------:R-:W-:Y:S01]  /*f330*/  HMMA.16816.F32.BF16 R120, R164, R132.reuse, R20 ;  /* 0x00000084a478723c */ /* 0x080fe20000041814 */
[----:B------:R-:W-:Y:S02]  /*f340*/  FADD.FTZ R8, R193, R8 ;  /* 0x00000008c1087221 */ /* 0x000fe40000010000 */
[----:B------:R-:W-:Y:S02]  /*f350*/  FADD.FTZ R5, R126, R2 ;  /* 0x000000027e057221 */ /* 0x000fe40000010000 */
[----:B------:R-:W-:Y:S02]  /*f360*/  FADD.FTZ R7, R124, R0 ;  /* 0x000000007c077221 */ /* 0x000fe40000010000 */
[----:B------:R-:W-:Y:S02]  /*f370*/  FADD.FTZ R4, R206, R8 ;  /* 0x00000008ce047221 */ /* 0x000fe40000010000 */
[----:B------:R-:W-:Y:S03]  /*f380*/  FADD.FTZ R2, R204, R6 ;  /* 0x00000006cc027221 */ /* 0x000fe60000010000 */
        /* <DEDUP_REMOVED lines=10> */
[----:B------:R-:W-:Y:S01]  /*f430*/  IMAD.MOV.U32 R193, RZ, RZ, R190 ;  /* 0x000000ffffc17224 */ /* 0x000fe200078e00be */
[----:B------:R-:W2:Y:S01]  /*f440*/  LDSM.16.MT88.4 R4, [R211+0x2900] ;  /* 0x00290000d304783b */ /* 0x000ea20000004200 */
[----:B------:R-:W-:Y:S01]  /*f450*/  FADD.FTZ R8, R200, R2 ;  /* 0x00000002c8087221 */ /* 0x000fe20000010000 */
[----:B------:R-:W-:Y:S01]  /*f460*/  MOV R190, R125 ;  /* 0x0000007d00be7202 */ /* 0x000fe20000000f00 */
[----:B------:R-:W-:Y:S01]  /*f470*/  FADD.FTZ R9, R187, R0 ;  /* 0x00000000bb097221 */ /* 0x000fe20000010000 */
[C---:B------:R-:W-:Y:S01]  /*f480*/  HMMA.16816.F32.BF16 R124, R160.reuse, R132, R24 ;  /* 0x00000084a07c723c */ /* 0x040fe20000041818 */
[----:B------:R-:W-:Y:S02]  /*f490*/  FADD.FTZ R2, R139, R10 ;  /* 0x0000000a8b027221 */ /* 0x000fe40000010000 */
[----:B------:R-:W-:Y:S02]  /*f4a0*/  FADD.FTZ R0, R137, R8 ;  /* 0x0000000889007221 */ /* 0x000fe40000010000 */
[----:B------:R-:W-:Y:S02]  /*f4b0*/  FADD.FTZ R8, R185, R11 ;  /* 0x0000000bb9087221 */ /* 0x000fe40000010000 */
[----:B------:R-:W-:Y:S01]  /*f4c0*/  FADD.FTZ R9, R184, R9 ;  /* 0x00000009b8097221 */ /* 0x000fe20000010000 */
[-C--:B------:R-:W-:Y:S01]  /*f4d0*/  HMMA.16816.F32.BF16 R128, R160, R134.reuse, R28 ;  /* 0x00000086a080723c */ /* 0x080fe2000004181c */
[----:B------:R-:W-:Y:S03]  /*f4e0*/  FADD.FTZ R2, R138, R2 ;  /* 0x000000028a027221 */ /* 0x000fe60000010000 */
[----:B------:R-:W-:Y:S02]  /*f4f0*/  FADD.FTZ R0, R136, R0 ;  /* 0x0000000088007221 */ /* 0x000fe40000010000 */
[----:B------:R-:W-:Y:S02]  /*f500*/  FADD.FTZ R12, R198, R8 ;  /* 0x00000008c60c7221 */ /* 0x000fe40000010000 */
[----:B------:R-:W-:Y:S01]  /*f510*/  FADD.FTZ R8, R193, R9 ;  /* 0x00000009c1087221 */ /* 0x000fe20000010000 */
[C---:B------:R-:W-:Y:S03]  /*f520*/  HMMA.16816.F32.BF16 R132, R164.reuse, R134, R32 ;  /* 0x00000086a484723c */ /* 0x040fe60000041820 */
[----:B------:R-:W-:Y:S02]  /*f530*/  FADD.FTZ R2, R251, R2 ;  /* 0x00000002fb027221 */ /* 0x000fe40000010000 */
[----:B------:R-:W-:Y:S02]  /*f540*/  FADD.FTZ R0, R142, R0 ;  /* 0x000000008e007221 */ /* 0x000fe40000010000 */
[----:B------:R-:W-:Y:S01]  /*f550*/  FADD.FTZ R12, R140, R12 ;  /* 0x0000000c8c0c7221 */ /* 0x000fe20000010000 */
[-C--:B-1----:R-:W-:Y:S01]  /*f560*/  HMMA.16816.F32.BF16 R136, R164, R148.reuse, R36 ;  /* 0x00000094a488723c */ /* 0x082fe20000041824 */
[----:B------:R-:W-:Y:S03]  /*f570*/  FADD.FTZ R10, R190, R8 ;  /* 0x00000008be0a7221 */ /* 0x000fe60000010000 */
[----:B------:R-:W-:Y:S02]  /*f580*/  FADD.FTZ R9, R143, R2 ;  /* 0x000000028f097221 */ /* 0x000fe40000010000 */
[----:B------:R-:W-:Y:S02]  /*f590*/  FADD.FTZ R11, R141, R0 ;  /* 0x000000008d0b7221 */ /* 0x000fe40000010000 */
[----:B------:R-:W-:Y:S01]  /*f5a0*/  FADD.FTZ R8, R239, R12 ;  /* 0x0000000cef087221 */ /* 0x000fe20000010000 */
[C---:B------:R-:W-:Y:S03]  /*f5b0*/  HMMA.16816.F32.BF16 R140, R160.reuse, R148, R40 ;  /* 0x00000094a08c723c */ /* 0x040fe60000041828 */
[----:B------:R-:W-:Y:S02]  /*f5c0*/  FADD.FTZ R2, R249, R10 ;  /* 0x0000000af9027221 */ /* 0x000fe40000010000 */
[----:B------:R-:W-:Y:S02]  /*f5d0*/  FADD.FTZ R0, R146, R9 ;  /* 0x0000000992007221 */ /* 0x000fe40000010000 */
[----:B------:R-:W-:Y:S02]  /*f5e0*/  FADD.FTZ R11, R144, R11 ;  /* 0x0000000b900b7221 */ /* 0x000fe40000010000 */
[----:B------:R-:W-:Y:S03]  /*f5f0*/  FADD.FTZ R8, R237, R8 ;  /* 0x00000008ed087221 */ /* 0x000fe60000010000 */
[----:B------:R-:W-:Y:S02]  /*f600*/  FADD.FTZ R10, R147, R2 ;  /* 0x00000002930a7221 */ /* 0x000fe40000010000 */
[----:B------:R-:W-:Y:S02]  /*f610*/  FADD.FTZ R9, R145, R0 ;  /* 0x0000000091097221 */ /* 0x000fe40000010000 */
[----:B------:R-:W-:Y:S01]  /*f620*/  FADD.FTZ R2, R189, R11 ;  /* 0x0000000bbd027221 */ /* 0x000fe20000010000 */
[-C--:B------:R-:W-:Y:S01]  /*f630*/  HMMA.16816.F32.BF16 R144, R160, R150.reuse, R44 ;  /* 0x00000096a090723c */ /* 0x080fe2000004182c */
[----:B------:R-:W-:Y:S02]  /*f640*/  FADD.FTZ R8, R236, R8 ;  /* 0x00000008ec087221 */ /* 0x000fe40000010000 */
[----:B------:R-:W-:Y:S02]  /*f650*/  FADD.FTZ R0, R235, R10 ;  /* 0x0000000aeb007221 */ /* 0x000fe40000010000 */
[----:B------:R-:W-:Y:S02]  /*f660*/  FADD.FTZ R9, R195, R9 ;  /* 0x00000009c3097221 */ /* 0x000fe40000010000 */
[----:B------:R-:W-:Y:S01]  /*f670*/  FADD.FTZ R11, R186, R2 ;  /* 0x00000002ba0b7221 */ /* 0x000fe20000010000 */
[C---:B------:R-:W-:Y:S01]  /*f680*/  HMMA.16816.F32.BF16 R148, R164.reuse, R150, R48 ;  /* 0x00000096a494723c */ /* 0x040fe20000041830 */
[----:B------:R-:W-:Y:S03]  /*f690*/  FADD.FTZ R8, R182, R8 ;  /* 0x00000008b6087221 */ /* 0x000fe60000010000 */
        /* <DEDUP_REMOVED lines=8> */
[----:B------:R-:W-:Y:S01]  /*f720*/  FADD.FTZ R2, R179, R10 ;  /* 0x0000000ab3027221 */ /* 0x000fe20000010000 */
[-C--:B--2---:R-:W-:Y:S01]  /*f730*/  HMMA.16816.F32.BF16 R152, R164, R4.reuse, R52 ;  /* 0x00000004a498723c */ /* 0x084fe20000041834 */
[----:B------:R-:W-:Y:S02]  /*f740*/  FADD.FTZ R8, R181, R8 ;  /* 0x00000008b5087221 */ /* 0x000fe40000010000 */
[----:B------:R-:W-:Y:S02]  /*f750*/  FADD.FTZ R0, R178, R11 ;  /* 0x0000000bb2007221 */ /* 0x000fe40000010000 */
[----:B------:R-:W-:Y:S02]  /*f760*/  FADD.FTZ R10, R157, R9 ;  /* 0x000000099d0a7221 */ /* 0x000fe40000010000 */
[----:B------:R-:W-:Y:S02]  /*f770*/  FADD.FTZ R11, R159, R2 ;  /* 0x000000029f0b7221 */ /* 0x000fe40000010000 */
[----:B------:R-:W-:Y:S03]  /*f780*/  FADD.FTZ R8, R156, R8 ;  /* 0x000000089c087221 */ /* 0x000fe60000010000 */
[----:B------:R-:W-:Y:S02]  /*f790*/  FADD.FTZ R9, R158, R0 ;  /* 0x000000009e097221 */ /* 0x000fe40000010000 */
[----:B------:R-:W-:Y:S01]  /*f7a0*/  FADD.FTZ R2, R175, R10 ;  /* 0x0000000aaf027221 */ /* 0x000fe20000010000 */
[C---:B------:R-:W-:Y:S01]  /*f7b0*/  HMMA.16816.F32.BF16 R156, R160.reuse, R4, R56 ;  /* 0x00000004a09c723c */ /* 0x040fe20000041838 */
[----:B------:R-:W-:Y:S06]  /*f7c0*/  FADD.FTZ R0, R177, R11 ;  /* 0x0000000bb1007221 */ /* 0x000fec0000010000 */
[----:B------:R-:W-:Y:S01]  /*f7d0*/  FADD.FTZ R4, R172, R8 ;  /* 0x00000008ac047221 */ /* 0x000fe20000010000 */
[-C--:B------:R-:W-:Y:S01]  /*f7e0*/  HMMA.16816.F32.BF16 R160, R160, R6.reuse, R60 ;  /* 0x00000006a0a0723c */ /* 0x080fe2000004183c */
[----:B------:R-:W-:Y:S03]  /*f7f0*/  FADD.FTZ R8, R176, R9 ;  /* 0x00000009b0087221 */ /* 0x000fe60000010000 */
[----:B------:R-:W-:Y:S02]  /*f800*/  FADD.FTZ R9, R174, R2 ;  /* 0x00000002ae097221 */ /* 0x000fe40000010000 */
[----:B------:R-:W-:Y:S02]  /*f810*/  FADD.FTZ R4, R171, R4 ;  /* 0x00000004ab047221 */ /* 0x000fe40000010000 */
[----:B------:R-:W-:Y:S01]  /*f820*/  FADD.FTZ R5, R173, R0 ;  /* 0x00000000ad057221 */ /* 0x000fe20000010000 */
[----:B------:R-:W-:Y:S03]  /*f830*/  HMMA.16816.F32.BF16 R164, R164, R6, R64 ;  /* 0x00000006a4a4723c */ /* 0x000fe60000041840 */
[----:B------:R-:W-:Y:S02]  /*f840*/  FADD.FTZ R2, R169, R8 ;  /* 0x00000008a9027221 */ /* 0x000fe40000010000 */
[----:B------:R-:W-:Y:S02]  /*f850*/  FADD.FTZ R4, R98, R4 ;  /* 0x0000000462047221 */ /* 0x000fe40000010000 */
[----:B------:R-:W-:Y:S02]  /*f860*/  FADD.FTZ R0, R99, R9 ;  /* 0x0000000963007221 */ /* 0x000fe40000010000 */
[----:B------:R-:W-:Y:S03]  /*f870*/  FADD.FTZ R5, R170, R5 ;  /* 0x00000005aa057221 */ /* 0x000fe60000010000 */
[----:B------:R-:W-:Y:S01]  /*f880*/  FADD.FTZ R8, R103, R2 ;  /* 0x0000000267087221 */ /* 0x000fe20000010000 */
[----:B------:R-:W-:Y:S01]  /*f890*/  MOV R103, R3 ;  /* 0x0000000300677202 */ /* 0x000fe20000000f00 */
[----:B------:R-:W-:Y:S02]  /*f8a0*/  FADD.FTZ R2, R84, R4 ;  /* 0x0000000454027221 */ /* 0x000fe40000010000 */
[----:B------:R-:W-:Y:S02]  /*f8b0*/  FADD.FTZ R4, R85, R0 ;  /* 0x0000000055047221 */ /* 0x000fe40000010000 */
[----:B------:R-:W-:Y:S02]  /*f8c0*/  FADD.FTZ R0, R168, R5 ;  /* 0x00000005a8007221 */ /* 0x000fe40000010000 */
[----:B------:R-:W-:Y:S01]  /*f8d0*/  FADD.FTZ R5, R101, R8 ;  /* 0x0000000865057221 */ /* 0x000fe20000010000 */
[----:B------:R-:W-:Y:S01]  /*f8e0*/  MOV R101, R71 ;  /* 0x0000004700657202 */ /* 0x000fe20000000f00 */
[----:B------:R-:W-:Y:S01]  /*f8f0*/  FADD.FTZ R6, R102, R0 ;  /* 0x0000000066067221 */ /* 0x000fe20000010000 */
[----:B------:R-:W-:Y:S01]  /*f900*/  MOV R102, R70 ;  /* 0x0000004600667202 */ /* 0x000fe20000000f00 */
[----:B------:R-:W-:Y:S02]  /*f910*/  FADD.FTZ R5, R100, R5 ;  /* 0x0000000564057221 */ /* 0x000fe40000010000 */
[----:B------:R-:W-:Y:S01]  /*f920*/  FADD.FTZ R2, R75, R2 ;  /* 0x000000024b027221 */ /* 0x000fe20000010000 */
[----:B------:R1:W-:Y:S01]  /*f930*/  STL [R1+0x14], R6 ;  /* 0x0000140601007387 */ /* 0x0003e20000100800 */
[----:B------:R-:W-:Y:S02]  /*f940*/  FADD.FTZ R4, R86, R4 ;  /* 0x0000000456047221 */ /* 0x000fe40000010000 */
[----:B------:R-:W-:Y:S01]  /*f950*/  FADD.FTZ R0, R74, R2 ;  /* 0x000000024a007221 */ /* 0x000fe20000010000 */
[----:B------:R1:W-:Y:S01]  /*f960*/  STL [R1+0x18], R5 ;  /* 0x0000180501007387 */ /* 0x0003e20000100800 */
[----:B------:R-:W-:Y:S02]  /*f970*/  FADD.FTZ R2, R96, R4 ;  /* 0x0000000460027221 */ /* 0x000fe40000010000 */
[----:B------:R-:W-:Y:S02]  /*f980*/  FADD.FTZ R0, R97, R0 ;  /* 0x0000000061007221 */ /* 0x000fe40000010000 */
[----:B------:R-:W-:Y:S01]  /*f990*/  IMAD.MOV.U32 R100, RZ, RZ, R72 ;  /* 0x000000ffff647224 */ /* 0x000fe200078e0048 */
[----:B------:R1:W-:Y:S04]  /*f9a0*/  STL [R1+0x1c], R2 ;  /* 0x00001c0201007387 */ /* 0x0003e80000100800 */
[----:B------:R1:W-:Y:S01]  /*f9b0*/  STL [R1+0x20], R0 ;  /* 0x0000200001007387 */ /* 0x0003e20000100800 */
[----:B------:R-:W-:-:S05]  /*f9c0*/  @P0 BRA `(.L_x_538) ;  /* 0xffff955000000947 */ /* 0x000fca000383ffff */
.L_x_519:
[----:B------:R-:W2:Y:S01]  /*f9d0*/  S2UR UR18, SR_CTAID.X ;  /* 0x00000000001279c3 */ /* 0x000ea20000002500 */
[----:B------:R-:W-:Y:S01]  /*f9e0*/  ULDC.64 UR4, c[0x0][0x2c8] ;  /* 0x0000b20000047ab9 */ /* 0x000fe20000000a00 */
[----:B------:R-:W-:Y:S01]  /*f9f0*/  IMAD.MOV.U32 R4, RZ, RZ, 0x1 ;  /* 0x00000001ff047424 */ /* 0x000fe200078e00ff */
[----:B------:R-:W-:Y:S01]  /*fa00*/  PLOP3.LUT P0, PT, PT, PT, UP1, 0x40, 0x0 ;  /* 0x000000000000781c */ /* 0x000fe20003f0e818 */
[----:B-1----:R-:W-:-:S03]  /*fa10*/  IMAD.MOV.U32 R2, RZ, RZ, c[0x0][0x2ac] ;  /* 0x0000ab00ff027624 */ /* 0x002fc600078e00ff */
[----:B------:R-:W-:-:S05]  /*fa20*/  IADD3 R0, R4, -c[0x0][0x168], RZ ;  /* 0x80005a0004007a10 */ /* 0x000fca0007ffe0ff */
[----:B------:R-:W-:Y:S01]  /*fa30*/  IMAD R0, R2, c[0x0][0x1d0], R0 ;  /* 0x0000740002007a24 */ /* 0x000fe200078e0200 */
[----:B--2---:R-:W-:-:S04]  /*fa40*/  ULEA UR18, UR18, 0x7f, 0x7 ;  /* 0x0000007f12127891 */ /* 0x004fc8000f8e383f */
[----:B------:R-:W-:-:S07]  /*fa50*/  UIMAD.WIDE.U32 UR22, UR18, UR4, URZ ;  /* 0x00000004121672a5 */ /* 0x000fce000f8e003f */
[----:B------:R-:W-:Y:S02]  /*fa60*/  @UP2 UMOV UR19, UR23 ;  /* 0x0000001700132c82 */ /* 0x000fe40008000000 */
[----:B------:R-:W-:-:S06]  /*fa70*/  @UP2 USHF.R.U32.HI UR18, URZ, UR5, UR19 ;  /* 0x000000053f122299 */ /* 0x000fcc0008011613 */
[----:B------:R-:W-:-:S04]  /*fa80*/  IADD3 R0, R0, UR18, RZ ;  /* 0x0000001200007c10 */ /* 0x000fc8000fffe0ff */
[----:B------:R-:W-:Y:S01]  /*fa90*/  IADD3 R2, R0, -c[0x0][0x324], RZ ;  /* 0x8000c90000027a10 */ /* 0x000fe20007ffe0ff */
[----:B------:R-:W-:Y:S05]  /*faa0*/  @P0 BRA `(.L_x_539) ;  /* 0x000000d000000947 */ /* 0x000fea0003800000 */
[----:B------:R-:W-:-:S13]  /*fab0*/  ISETP.GT.AND P0, PT, R0, -0x1, PT ;  /* 0xffffffff0000780c */ /* 0x000fda0003f04270 */
[----:B------:R-:W-:Y:S05]  /*fac0*/  @P0 BRA `(.L_x_540) ;  /* 0x0000006000000947 */ /* 0x000fea0003800000 */
[----:B------:R-:W-:Y:S02]  /*fad0*/  ISETP.NE.AND P0, PT, R4, c[0x0][0x32c], PT ;  /* 0x0000cb0004007a0c */ /* 0x000fe40003f05270 */
[----:B------:R-:W-:-:S11]  /*fae0*/  LOP3.LUT R0, RZ, R0, RZ, 0x33, !PT ;  /* 0x00000000ff007212 */ /* 0x000fd600078e33ff */
[----:B------:R-:W-:-:S05]  /*faf0*/  @P0 IMAD.HI.U32 R4, R0, c[0x0][0x330], RZ ;  /* 0x0000cc0000040a27 */ /* 0x000fca00078e00ff */
[----:B------:R-:W-:-:S04]  /*fb00*/  @P0 SHF.R.U32.HI R0, RZ, c[0x0][0x334], R4 ;  /* 0x0000cd00ff000a19 */ /* 0x000fc80000011604 */
[----:B------:R-:W-:Y:S01]  /*fb10*/  LOP3.LUT R0, RZ, R0, RZ, 0x33, !PT ;  /* 0x00000000ff007212 */ /* 0x000fe200078e33ff */
[----:B------:R-:W-:Y:S05]  /*fb20*/  BRA `(.L_x_541) ;  /* 0x0000003000007947 */ /* 0x000fea0003800000 */
.L_x_540:
[----:B------:R-:W-:-:S13]  /*fb30*/  ISETP.NE.AND P0, PT, R4, c[0x0][0x32c], PT ;  /* 0x0000cb0004007a0c */ /* 0x000fda0003f05270 */
[----:B------:R-:W-:-:S05]  /*fb40*/  @P0 IMAD.HI.U32 R4, R0, c[0x0][0x330], RZ ;  /* 0x0000cc0000040a27 */ /* 0x000fca00078e00ff */
[----:B------:R-:W-:-:S05]  /*fb50*/  @P0 SHF.R.U32.HI R0, RZ, c[0x0][0x334], R4 ;  /* 0x0000cd00ff000a19 */ /* 0x000fca0000011604 */
.L_x_541:
[----:B------:R-:W-:-:S05]  /*fb60*/  IMAD R0, R0, c[0x0][0x32c], RZ ;  /* 0x0000cb0000007a24 */ /* 0x000fca00078e02ff */
[----:B------:R-:W-:-:S03]  /*fb70*/  IMNMX R2, R2, R0, !PT ;  /* 0x0000000002027217 */ /* 0x000fc60007800200 */
.L_x_539:
[----:B------:R-:W2:Y:S01]  /*fb80*/  LDL R4, [R1+0x28] ;  /* 0x0000280001047983 */ /* 0x000ea20000100800 */
[----:B------:R-:W-:-:S05]  /*fb90*/  IADD3 R2, R2, 0x5f, RZ ;  /* 0x0000005f02027810 */ /* 0x000fca0007ffe0ff */
[----:B------:R-:W-:-:S05]  /*fba0*/  IMAD.HI R2, R2, 0x2aaaaaab, RZ ;  /* 0x2aaaaaab02027827 */ /* 0x000fca00078e02ff */
[----:B------:R-:W-:-:S04]  /*fbb0*/  SHF.R.U32.HI R0, RZ, 0x1f, R2 ;  /* 0x0000001fff007819 */ /* 0x000fc80000011602 */
[----:B------:R-:W-:-:S04]  /*fbc0*/  LEA.HI.SX32 R0, R2, R0, 0x1c ;  /* 0x0000000002007211 */ /* 0x000fc800078fe2ff */
[----:B--2---:R-:W-:-:S04]  /*fbd0*/  IMNMX R4, R4, R0, !PT ;  /* 0x0000000004047217 */ /* 0x004fc80007800200 */
[----:B------:R-:W-:Y:S01]  /*fbe0*/  ISETP.GE.AND P0, PT, R227, R4, PT ;  /* 0x00000004e300720c */ /* 0x000fe20003f06270 */
[----:B------:R1:W-:-:S12]  /*fbf0*/  STL [R1+0x30], R4 ;  /* 0x0000300401007387 */ /* 0x0003d80000100800 */
[----:B------:R-:W-:Y:S05]  /*fc00*/  @!P0 BRA `(.L_x_542) ;  /* 0x00004a6000008947 */ /* 0x000fea0003800000 */
[----:B------:R-:W-:Y:S01]  /*fc10*/  IMAD.MOV.U32 R100, RZ, RZ, R71 ;  /* 0x000000ffff647224 */ /* 0x000fe200078e0047 */
[----:B------:R-:W-:Y:S01]  /*fc20*/  MOV R102, R3 ;  /* 0x0000000300667202 */ /* 0x000fe20000000f00 */
[----:B------:R-:W-:Y:S01]  /*fc30*/  IMAD.MOV.U32 R2, RZ, RZ, R72 ;  /* 0x000000ffff027224 */ /* 0x000fe200078e0048 */
[----:B------:R-:W-:Y:S02]  /*fc40*/  MOV R101, R70 ;  /* 0x0000004600657202 */ /* 0x000fe40000000f00 */
.L_x_545:
[----:B--2---:R-:W2:Y:S01]  /*fc50*/  LDL R15, [R1+0x28] ;  /* 0x00002800010f7983 */ /* 0x004ea20000100800 */
[----:B------:R-:W-:Y:S04]  /*fc60*/  DEPBAR.LE SB0, 0x0 ;  /* 0x000080000000791a */ /* 0x000fe80000000000 */
[----:B------:R-:W-:Y:S06]  /*fc70*/  BAR.SYNC.DEFER_BLOCKING 0x0 ;  /* 0x0000000000007b1d */ /* 0x000fec0000010000 */
[----:B-----5:R3:W4:Y:S04]  /*fc80*/  LDSM.16.M88.4 R96, [R215+0x6100] ;  /* 0x00610000d760783b */ /* 0x0207280000000200 */
        /* <DEDUP_REMOVED lines=20> */
[----:B------:R-:W-:Y:S01]  /*fdd0*/  IMAD.WIDE.U32 R4, R233, c[0x0][0x208], RZ ;  /* 0x00008200e9047a25 */ /* 0x000fe200078e00ff */
        /* <DEDUP_REMOVED lines=11> */
[----:B------:R-:W-:Y:S04]  /*fe90*/  SHFL.IDX PT, R12, R3, 0x1, 0x181f ;  /* 0x00381f00030c7f89 */ /* 0x000fe800000e0000 */
[----:B------:R-:W1:Y:S04]  /*fea0*/  SHFL.IDX PT, R4, R3, RZ, 0x181f ;  /* 0x00181fff03047589 */ /* 0x000e6800000e0000 */
[----:B------:R-:W-:Y:S04]  /*feb0*/  SHFL.IDX PT, R5, R0, RZ, 0x181f ;  /* 0x00181fff00057589 */ /* 0x000fe800000e0000 */
[----:B------:R-:W3:Y:S04]  /*fec0*/  SHFL.IDX PT, R10, R3, 0x2, 0x181f ;  /* 0x00581f00030a7f89 */ /* 0x000ee800000e0000 */
[----:B------:R-:W-:Y:S04]  /*fed0*/  SHFL.IDX PT, R6, R0, 0x1, 0x181f ;  /* 0x00381f0000067f89 */ /* 0x000fe800000e0000 */
[----:B------:R-:W4:Y:S04]  /*fee0*/  SHFL.IDX PT, R8, R3, 0x3, 0x181f ;  /* 0x00781f0003087f89 */ /* 0x000f2800000e0000 */
[----:B------:R-:W5:Y:S04]  /*fef0*/  SHFL.IDX PT, R11, R0, 0x2, 0x181f ;  /* 0x00581f00000b7f89 */ /* 0x000f6800000e0000 */
[----:B------:R-:W5:Y:S04]  /*ff00*/  SHFL.IDX PT, R7, R3, 0x4, 0x181f ;  /* 0x00981f0003077f89 */ /* 0x000f6800000e0000 */
[----:B------:R-:W5:Y:S04]  /*ff10*/  SHFL.IDX PT, R9, R0, 0x3, 0x181f ;  /* 0x00781f0000097f89 */ /* 0x000f6800000e0000 */
[----:B------:R-:W-:Y:S04]  /*ff20*/  SHFL.IDX PT, R3, R3, 0x5, 0x181f ;  /* 0x00b81f0003037f89 */ /* 0x000fe800000e0000 */
[----:B------:R-:W5:Y:S04]  /*ff30*/  SHFL.IDX PT, R14, R0, 0x4, 0x181f ;  /* 0x00981f00000e7f89 */ /* 0x000f6800000e0000 */
[----:B------:R-:W2:Y:S01]  /*ff40*/  SHFL.IDX PT, R0, R0, 0x5, 0x181f ;  /* 0x00b81f0000007f89 */ /* 0x000ea200000e0000 */
[-C--:B-1----:R-:W-:Y:S02]  /*ff50*/  IADD3 R4, P0, R4, R226.reuse, RZ ;  /* 0x000000e204047210 */ /* 0x082fe40007f1e0ff */
[-C--:B---3--:R-:W-:Y:S02]  /*ff60*/  IADD3 R10, P5, R10, R226.reuse, RZ ;  /* 0x000000e20a0a7210 */ /* 0x088fe40007fbe0ff */
[-C--:B----4-:R-:W-:Y:S01]  /*ff70*/  IADD3 R8, P2, R8, R226.reuse, RZ ;  /* 0x000000e208087210 */ /* 0x090fe20007f5e0ff */
[--C-:B------:R-:W-:Y:S01]  /*ff80*/  IMAD.X R5, R5, 0x1, R225.reuse, P0 ;  /* 0x0000000105057824 */ /* 0x100fe200000e06e1 */
[-C--:B------:R-:W-:Y:S02]  /*ff90*/  IADD3 R12, P0, R12, R226.reuse, RZ ;  /* 0x000000e20c0c7210 */ /* 0x080fe40007f1e0ff */
[-C--:B-----5:R-:W-:Y:S03]  /*ffa0*/  IADD3.X R11, R11, R225.reuse, RZ, P5, !PT ;  /* 0x000000e10b0b7210 */ /* 0x0a0fe60002ffe4ff */
[--C-:B------:R-:W-:Y:S01]  /*ffb0*/  IMAD.X R13, R6, 0x1, R225.reuse, P0 ;  /* 0x00000001060d7824 */ /* 0x100fe200000e06e1 */
[-C--:B------:R-:W-:Y:S01]  /*ffc0*/  IADD3 R6, P1, R7, R226.reuse, RZ ;  /* 0x000000e207067210 */ /* 0x080fe20007f3e0ff */
[--C-:B------:R-:W-:Y:S04]  /*ffd0*/  IMAD.X R9, R9, 0x1, R225.reuse, P2 ;  /* 0x0000000109097824 */ /* 0x100fe800010e06e1 */
[----:B------:R-:W-:Y:S01]  /*ffe0*/  IMAD.X R7, R14, 0x1, R225, P1 ;  /* 0x000000010e077824 */ /* 0x000fe200008e06e1 */
[----:B--2---:R1:W-:Y:S04]  /*fff0*/  LDGSTS.E.BYPASS.LTC128B.128 [R20], [R4.64], !P4 ;  /* 0x0000000004147fae */ /* 0x0043e8000e101d50 */
[----:B------:R2:W-:Y:S04]  /*10000*/  LDGSTS.E.BYPASS.LTC128B.128 [R20+0x800], [R12.64], !P4 ;  /* 0x008000000c147fae */ /* 0x0005e8000e101d50 */
[----:B------:R2:W-:Y:S04]  /*10010*/  LDGSTS.E.BYPASS.LTC128B.128 [R20+0x1000], [R10.64], !P4 ;  /* 0x010000000a147fae */ /* 0x0005e8000e101d50 */
[----:B------:R2:W-:Y:S04]  /*10020*/  LDGSTS.E.BYPASS.LTC128B.128 [R20+0x1800], [R8.64], !P4 ;  /* 0x0180000008147fae */ /* 0x0005e8000e101d50 */
[----:B------:R2:W-:Y:S01]  /*10030*/  LDGSTS.E.BYPASS.LTC128B.128 [R20+0x2000], [R6.64], !P4 ;  /* 0x0200000006147fae */ /* 0x0005e2000e101d50 */
[----:B-1----:R-:W-:Y:S04]  /*10040*/  IADD3 R4, P0, R3, R226, RZ ;  /* 0x000000e203047210 */ /* 0x002fe80007f1e0ff */
[----:B------:R-:W-:Y:S05]  /*10050*/  IADD3.X R5, R0, R225, RZ, P0, !PT ;  /* 0x000000e100057210 */ /* 0x000fea00007fe4ff */
[----:B------:R2:W-:Y:S04]  /*10060*/  LDGSTS.E.BYPASS.LTC128B.128 [R20+0x2800], [R4.64], !P4 ;  /* 0x0280000004147fae */ /* 0x0005e8000e101d50 */
.L_x_543:
[----:B-1-34-:R-:W-:Y:S01]  /*10070*/  LDSM.16.M88.4 R204, [R214+0x5900] ;  /* 0x00590000d6cc783b */ /* 0x01afe20000000200 */
[-C--:B--2---:R-:W-:Y:S04]  /*10080*/  HMMA.16816.F32.BF16 R4, R96, R16.reuse, RZ ;  /* 0x000000106004723c */ /* 0x084fe800000418ff */
[----:B------:R-:W-:Y:S03]  /*10090*/  MOV R3, R15 ;  /* 0x0000000f00037202 */ /* 0x000fe60000000f00 */
[----:B------:R-:W0:Y:S01]  /*100a0*/  LDGDEPBAR ;  /* 0x00000000000079af */ /* 0x000e220000000000 */
[C---:B------:R-:W-:Y:S02]  /*100b0*/  HMMA.16816.F32.BF16 R8, R92.reuse, R16, RZ ;  /* 0x000000105c08723c */ /* 0x040fe400000418ff */
[----:B------:R-:W-:Y:S06]  /*100c0*/  ISETP.GT.AND P0, PT, R227, R3, PT ;  /* 0x00000003e300720c */ /* 0x000fec0003f04270 */
        /* <DEDUP_REMOVED lines=85> */
[----:B------:R-:W1:Y:S01]  /*10620*/  MUFU.TANH R103, R4 ;  /* 0x0000000400677308 */ /* 0x000e620000002400 */
[----:B------:R-:W-:Y:S02]  /*10630*/  FMUL.FTZ R5, R5, c[0x0][0x320] ;  /* 0x0000c80005057a20 */ /* 0x000fe40000410000 */
[----:B------:R-:W-:Y:S02]  /*10640*/  FMUL.FTZ R6, R6, c[0x0][0x320] ;  /* 0x0000c80006067a20 */ /* 0x000fe40000410000 */
[----:B------:R-:W-:Y:S04]  /*10650*/  FMUL.FTZ R7, R7, c[0x0][0x320] ;  /* 0x0000c80007077a20 */ /* 0x000fe80000410000 */
        /* <DEDUP_REMOVED lines=9> */
[----:B------:R-:W-:Y:S02]  /*106f0*/  FMUL.FTZ R17, R17, c[0x0][0x320] ;  /* 0x0000c80011117a20 */ /* 0x000fe40000410000 */
[----:B------:R-:W-:Y:S02]  /*10700*/  FMUL.FTZ R18, R18, c[0x0][0x320] ;  /* 0x0000c80012127a20 */ /* 0x000fe40000410000 */
[----:B------:R-:W-:Y:S02]  /*10710*/  FMUL.FTZ R19, R19, c[0x0][0x320] ;  /* 0x0000c80013137a20 */ /* 0x000fe40000410000 */
[----:B------:R-:W-:Y:S01]  /*10720*/  FMUL.FTZ R13, R13, c[0x0][0x320] ;  /* 0x0000c8000d0d7a20 */ /* 0x000fe20000410000 */
[----:B------:R4:W1:Y:S01]  /*10730*/  MUFU.TANH R183, R7 ;  /* 0x0000000700b77308 */ /* 0x0008620000002400 */
[----:B------:R-:W-:Y:S09]  /*10740*/  FMUL.FTZ R14, R14, c[0x0][0x320] ;  /* 0x0000c8000e0e7a20 */ /* 0x000ff20000410000 */
[----:B------:R-:W1:Y:S10]  /*10750*/  MUFU.TANH R181, R8 ;  /* 0x0000000800b57308 */ /* 0x000e740000002400 */
[----:B------:R-:W1:Y:S01]  /*10760*/  MUFU.TANH R184, R9 ;  /* 0x0000000900b87308 */ /* 0x000e620000002400 */
[----:B----4-:R-:W4:Y:S09]  /*10770*/  LDSM.16.M88.4 R4, [R213+0x800] ;  /* 0x00080000d504783b */ /* 0x010f320000000200 */
[----:B------:R-:W1:Y:S10]  /*10780*/  MUFU.TANH R171, R10 ;  /* 0x0000000a00ab7308 */ /* 0x000e740000002400 */
[----:B------:R5:W1:Y:S10]  /*10790*/  MUFU.TANH R185, R11 ;  /* 0x0000000b00b97308 */ /* 0x000a740000002400 */
[----:B------:R-:W1:Y:S10]  /*107a0*/  MUFU.TANH R170, R12 ;  /* 0x0000000c00aa7308 */ /* 0x000e740000002400 */
[----:B------:R-:W1:Y:S01]  /*107b0*/  MUFU.TANH R169, R13 ;  /* 0x0000000d00a97308 */ /* 0x000e620000002400 */
[----:B-----5:R-:W5:Y:S01]  /*107c0*/  LDSM.16.M88.4 R8, [R213+0x1000] ;  /* 0x00100000d508783b */ /* 0x020f620000000200 */
[-C--:B----4-:R-:W-:Y:S08]  /*107d0*/  HMMA.16816.F32.BF16 R20, R172, R4.reuse, R20 ;  /* 0x00000004ac14723c */ /* 0x090ff00000041814 */
[----:B------:R-:W4:Y:S01]  /*107e0*/  MUFU.TANH R180, R14 ;  /* 0x0000000e00b47308 */ /* 0x000f220000002400 */
[C---:B------:R-:W-:Y:S09]  /*107f0*/  HMMA.16816.F32.BF16 R24, R176.reuse, R4, R24 ;  /* 0x00000004b018723c */ /* 0x040ff20000041818 */
[----:B------:R-:W1:Y:S01]  /*10800*/  MUFU.TANH R15, R15 ;  /* 0x0000000f000f7308 */ /* 0x000e620000002400 */
[-C--:B------:R-:W-:Y:S08]  /*10810*/  HMMA.16816.F32.BF16 R28, R176, R6.reuse, R28 ;  /* 0x00000006b01c723c */ /* 0x080ff0000004181c */
[C---:B------:R-:W-:Y:S01]  /*10820*/  HMMA.16816.F32.BF16 R32, R172.reuse, R6, R32 ;  /* 0x00000006ac20723c */ /* 0x040fe20000041820 */
[----:B------:R-:W1:Y:S01]  /*10830*/  MUFU.TANH R16, R16 ;  /* 0x0000001000107308 */ /* 0x000e620000002400 */
[----:B------:R-:W1:Y:S02]  /*10840*/  LDSM.16.M88.4 R4, [R213+0x1800] ;  /* 0x00180000d504783b */ /* 0x000e640000000200 */
[----:B------:R-:W-:Y:S02]  /*10850*/  FMUL.FTZ R20, R20, c[0x0][0x320] ;  /* 0x0000c80014147a20 */ /* 0x000fe40000410000 */
[----:B------:R-:W-:Y:S02]  /*10860*/  FMUL.FTZ R21, R21, c[0x0][0x320] ;  /* 0x0000c80015157a20 */ /* 0x000fe40000410000 */
[----:B------:R-:W-:Y:S03]  /*10870*/  FMUL.FTZ R22, R22, c[0x0][0x320] ;  /* 0x0000c80016167a20 */ /* 0x000fe60000410000 */
[----:B------:R-:W1:Y:S01]  /*10880*/  MUFU.TANH R17, R17 ;  /* 0x0000001100117308 */ /* 0x000e620000002400 */
[----:B------:R-:W-:Y:S02]  /*10890*/  FMUL.FTZ R23, R23, c[0x0][0x320] ;  /* 0x0000c80017177a20 */ /* 0x000fe40000410000 */
[----:B------:R-:W-:Y:S01]  /*108a0*/  FMUL.FTZ R24, R24, c[0x0][0x320] ;  /* 0x0000c80018187a20 */ /* 0x000fe20000410000 */
[-C--:B-----5:R-:W-:Y:S03]  /*108b0*/  HMMA.16816.F32.BF16 R36, R172, R8.reuse, R36 ;  /* 0x00000008ac24723c */ /* 0x0a0fe60000041824 */
[----:B------:R-:W-:Y:S02]  /*108c0*/  FMUL.FTZ R25, R25, c[0x0][0x320] ;  /* 0x0000c80019197a20 */ /* 0x000fe40000410000 */
[----:B------:R-:W-:Y:S01]  /*108d0*/  FMUL.FTZ R26, R26, c[0x0][0x320] ;  /* 0x0000c8001a1a7a20 */ /* 0x000fe20000410000 */
[----:B------:R-:W1:Y:S01]  /*108e0*/  MUFU.TANH R18, R18 ;  /* 0x0000001200127308 */ /* 0x000e620000002400 */
[----:B------:R-:W-:Y:S01]  /*108f0*/  FMUL.FTZ R27, R27, c[0x0][0x320] ;  /* 0x0000c8001b1b7a20 */ /* 0x000fe20000410000 */
[C---:B------:R-:W-:Y:S04]  /*10900*/  HMMA.16816.F32.BF16 R40, R176.reuse, R8, R40 ;  /* 0x00000008b028723c */ /* 0x040fe80000041828 */
[----:B------:R-:W-:Y:S02]  /*10910*/  FMUL.FTZ R28, R28, c[0x0][0x320] ;  /* 0x0000c8001c1c7a20 */ /* 0x000fe40000410000 */
[----:B------:R-:W-:Y:S02]  /*10920*/  FMUL.FTZ R29, R29, c[0x0][0x320] ;  /* 0x0000c8001d1d7a20 */ /* 0x000fe40000410000 */
[----:B------:R-:W2:Y:S01]  /*10930*/  MUFU.TANH R19, R19 ;  /* 0x0000001300137308 */ /* 0x000ea20000002400 */
[-C--:B------:R-:W-:Y:S03]  /*10940*/  HMMA.16816.F32.BF16 R44, R176, R10.reuse, R44 ;  /* 0x0000000ab02c723c */ /* 0x080fe6000004182c */
[----:B------:R-:W-:Y:S02]  /*10950*/  FMUL.FTZ R30, R30, c[0x0][0x320] ;  /* 0x0000c8001e1e7a20 */ /* 0x000fe40000410000 */
[----:B------:R-:W-:Y:S02]  /*10960*/  FMUL.FTZ R31, R31, c[0x0][0x320] ;  /* 0x0000c8001f1f7a20 */ /* 0x000fe40000410000 */
[----:B------:R-:W-:Y:S01]  /*10970*/  FMUL.FTZ R32, R32, c[0x0][0x320] ;  /* 0x0000c80020207a20 */ /* 0x000fe20000410000 */
[C---:B------:R-:W-:Y:S01]  /*10980*/  HMMA.16816.F32.BF16 R48, R172.reuse, R10, R48 ;  /* 0x0000000aac30723c */ /* 0x040fe20000041830 */
[----:B------:R-:W2:Y:S01]  /*10990*/  MUFU.TANH R20, R20 ;  /* 0x0000001400147308 */ /* 0x000ea20000002400 */
[----:B------:R-:W5:Y:S02]  /*109a0*/  LDSM.16.M88.4 R8, [R213+0x2000] ;  /* 0x00200000d508783b */ /* 0x000f640000000200 */
[----:B------:R-:W-:Y:S02]  /*109b0*/  FMUL.FTZ R33, R33, c[0x0][0x320] ;  /* 0x0000c80021217a20 */ /* 0x000fe40000410000 */
[----:B------:R-:W-:Y:S02]  /*109c0*/  FMUL.FTZ R34, R34, c[0x0][0x320] ;  /* 0x0000c80022227a20 */ /* 0x000fe40000410000 */
[-C--:B-1----:R-:W-:Y:S03]  /*109d0*/  HMMA.16816.F32.BF16 R52, R172, R4.reuse, R52 ;  /* 0x00000004ac34723c */ /* 0x082fe60000041834 */
[----:B------:R-:W1:Y:S01]  /*109e0*/  MUFU.TANH R21, R21 ;  /* 0x0000001500157308 */ /* 0x000e620000002400 */
[----:B------:R-:W-:Y:S02]  /*109f0*/  FMUL.FTZ R35, R35, c[0x0][0x320] ;  /* 0x0000c80023237a20 */ /* 0x000fe40000410000 */
[----:B------:R-:W-:Y:S02]  /*10a00*/  FMUL.FTZ R36, R36, c[0x0][0x320] ;  /* 0x0000c80024247a20 */ /* 0x000fe40000410000 */
[C---:B------:R-:W-:Y:S04]  /*10a10*/  HMMA.16816.F32.BF16 R56, R176.reuse, R4, R56 ;  /* 0x00000004b038723c */ /* 0x040fe80000041838 */
[----:B------:R-:W-:Y:S01]  /*10a20*/  FMUL.FTZ R37, R37, c[0x0][0x320] ;  /* 0x0000c80025257a20 */ /* 0x000fe20000410000 */
[----:B------:R-:W1:Y:S01]  /*10a30*/  MUFU.TANH R22, R22 ;  /* 0x0000001600167308 */ /* 0x000e620000002400 */
[----:B------:R-:W-:Y:S02]  /*10a40*/  FMUL.FTZ R38, R38, c[0x0][0x320] ;  /* 0x0000c80026267a20 */ /* 0x000fe40000410000 */
[-C--:B------:R-:W-:Y:S04]  /*10a50*/  HMMA.16816.F32.BF16 R60, R176, R6.reuse, R60 ;  /* 0x00000006b03c723c */ /* 0x080fe8000004183c */
[----:B------:R-:W-:Y:S02]  /*10a60*/  FMUL.FTZ R39, R39, c[0x0][0x320] ;  /* 0x0000c80027277a20 */ /* 0x000fe40000410000 */
[----:B------:R-:W-:Y:S01]  /*10a70*/  FMUL.FTZ R40, R40, c[0x0][0x320] ;  /* 0x0000c80028287a20 */ /* 0x000fe20000410000 */
[----:B------:R-:W1:Y:S01]  /*10a80*/  MUFU.TANH R23, R23 ;  /* 0x0000001700177308 */ /* 0x000e620000002400 */
[C---:B------:R-:W-:Y:S01]  /*10a90*/  HMMA.16816.F32.BF16 R64, R172.reuse, R6, R64 ;  /* 0x00000006ac40723c */ /* 0x040fe20000041840 */
[----:B------:R-:W1:Y:S01]  /*10aa0*/  LDSM.16.M88.4 R4, [R213+0x2800] ;  /* 0x00280000d504783b */ /* 0x000e620000000200 */
[----:B------:R-:W-:Y:S04]  /*10ab0*/  DEPBAR.LE SB0, 0x0 ;  /* 0x000080000000791a */ /* 0x000fe80000000000 */
[----:B------:R-:W-:Y:S02]  /*10ac0*/  FMUL.FTZ R41, R41, c[0x0][0x320] ;  /* 0x0000c80029297a20 */ /* 0x000fe40000410000 */
[----:B------:R-:W-:Y:S01]  /*10ad0*/  FMUL.FTZ R56, R56, c[0x0][0x320] ;  /* 0x0000c80038387a20 */ /* 0x000fe20000410000 */
[----:B------:R-:W1:Y:S01]  /*10ae0*/  MUFU.TANH R24, R24 ;  /* 0x0000001800187308 */ /* 0x000e620000002400 */
[----:B------:R-:W-:Y:S01]  /*10af0*/  BAR.SYNC.DEFER_BLOCKING 0x0 ;  /* 0x0000000000007b1d */ /* 0x000fe20000010000 */
[-C--:B-----5:R-:W-:Y:S05]  /*10b00*/  HMMA.16816.F32.BF16 R68, R172, R8.reuse, R68 ;  /* 0x00000008ac44723c */ /* 0x0a0fea0000041844 */
[----:B------:R-:W-:Y:S02]  /*10b10*/  FMUL.FTZ R57, R57, c[0x0][0x320] ;  /* 0x0000c80039397a20 */ /* 0x000fe40000410000 */
[----:B------:R-:W-:Y:S01]  /*10b20*/  FMUL.FTZ R58, R58, c[0x0][0x320] ;  /* 0x0000c8003a3a7a20 */ /* 0x000fe20000410000 */
[----:B------:R-:W1:Y:S01]  /*10b30*/  MUFU.TANH R25, R25 ;  /* 0x0000001900197308 */ /* 0x000e620000002400 */
[C---:B------:R-:W-:Y:S04]  /*10b40*/  HMMA.16816.F32.BF16 R72, R176.reuse, R8, R72 ;  /* 0x00000008b048723c */ /* 0x040fe80000041848 */
[----:B------:R-:W-:Y:S02]  /*10b50*/  FMUL.FTZ R59, R59, c[0x0][0x320] ;  /* 0x0000c8003b3b7a20 */ /* 0x000fe40000410000 */
[----:B------:R-:W-:Y:S02]  /*10b60*/  FMUL.FTZ R60, R60, c[0x0][0x320] ;  /* 0x0000c8003c3c7a20 */ /* 0x000fe40000410000 */
[-C--:B------:R-:W-:Y:S01]  /*10b70*/  HMMA.16816.F32.BF16 R76, R176, R10.reuse, R76 ;  /* 0x0000000ab04c723c */ /* 0x080fe2000004184c */
[----:B------:R-:W2:Y:S03]  /*10b80*/  MUFU.TANH R26, R26 ;  /* 0x0000001a001a7308 */ /* 0x000ea60000002400 */
[----:B------:R-:W-:Y:S02]  /*10b90*/  FMUL.FTZ R61, R61, c[0x0][0x320] ;  /* 0x0000c8003d3d7a20 */ /* 0x000fe40000410000 */
[----:B------:R-:W-:Y:S02]  /*10ba0*/  FMUL.FTZ R62, R62, c[0x0][0x320] ;  /* 0x0000c8003e3e7a20 */ /* 0x000fe40000410000 */
[C---:B------:R-:W-:Y:S03]  /*10bb0*/  HMMA.16816.F32.BF16 R80, R172.reuse, R10, R80 ;  /* 0x0000000aac50723c */ /* 0x040fe60000041850 */
[----:B------:R-:W2:Y:S01]  /*10bc0*/  MUFU.TANH R27, R27 ;  /* 0x0000001b001b7308 */ /* 0x000ea20000002400 */
[----:B------:R-:W-:Y:S02]  /*10bd0*/  FMUL.FTZ R63, R63, c[0x0][0x320] ;  /* 0x0000c8003f3f7a20 */ /* 0x000fe40000410000 */
[----:B------:R-:W-:Y:S02]  /*10be0*/  FMUL.FTZ R42, R42, c[0x0][0x320] ;  /* 0x0000c8002a2a7a20 */ /* 0x000fe40000410000 */
[-C--:B-1----:R-:W-:Y:S04]  /*10bf0*/  HMMA.16816.F32.BF16 R84, R172, R4.reuse, R84 ;  /* 0x00000004ac54723c */ /* 0x082fe80000041854 */
[----:B------:R-:W-:Y:S01]  /*10c00*/  FMUL.FTZ R74, R74, c[0x0][0x320] ;  /* 0x0000c8004a4a7a20 */ /* 0x000fe20000410000 */
[----:B------:R-:W1:Y:S01]  /*10c10*/  MUFU.TANH R28, R28 ;  /* 0x0000001c001c7308 */ /* 0x000e620000002400 */
        /* <DEDUP_REMOVED lines=9> */
[----:B------:R-:W1:Y:S03]  /*10cb0*/  MUFU.TANH R29, R29 ;  /* 0x0000001d001d7308 */ /* 0x000e660000002400 */
[----:B------:R-:W-:Y:S02]  /*10cc0*/  FMUL.FTZ R47, R47, c[0x0][0x320] ;  /* 0x0000c8002f2f7a20 */ /* 0x000fe40000410000 */
[----:B------:R-:W-:Y:S02]  /*10cd0*/  FMUL.FTZ R48, R48, c[0x0][0x320] ;  /* 0x0000c80030307a20 */ /* 0x000fe40000410000 */
[----:B------:R-:W-:Y:S03]  /*10ce0*/  FMUL.FTZ R49, R49, c[0x0][0x320] ;  /* 0x0000c80031317a20 */ /* 0x000fe60000410000 */
[----:B------:R1:W1:Y:S01]  /*10cf0*/  MUFU.TANH R187, R30 ;  /* 0x0000001e00bb7308 */ /* 0x0002620000002400 */
[----:B------:R-:W-:Y:S02]  /*10d00*/  FMUL.FTZ R50, R50, c[0x0][0x320] ;  /* 0x0000c80032327a20 */ /* 0x000fe40000410000 */
[----:B------:R-:W-:Y:S02]  /*10d10*/  FMUL.FTZ R51, R51, c[0x0][0x320] ;  /* 0x0000c80033337a20 */ /* 0x000fe40000410000 */
[----:B-----5:R-:W-:Y:S02]  /*10d20*/  FMUL.FTZ R74, R94, c[0x0][0x320] ;  /* 0x0000c8005e4a7a20 */ /* 0x020fe40000410000 */
        /* <DEDUP_REMOVED lines=100> */
[----:B------:R1:W1:Y:S10]  /*11370*/  MUFU.TANH R75, R0 ;  /* 0x00000000004b7308 */ /* 0x0002740000002400 */
[----:B------:R1:W1:Y:S10]  /*11380*/  MUFU.TANH R172, R96 ;  /* 0x0000006000ac7308 */ /* 0x0002740000002400 */
[----:B------:R1:W1:Y:S10]  /*11390*/  MUFU.TANH R173, R97 ;  /* 0x0000006100ad7308 */ /* 0x0002740000002400 */
[----:B------:R1:W1:Y:S10]  /*113a0*/  MUFU.TANH R174, R98 ;  /* 0x0000006200ae7308 */ /* 0x0002740000002400 */
[----:B------:R-:W1:Y:S01]  /*113b0*/  MUFU.TANH R99, R99 ;  /* 0x0000006300637308 */ /* 0x000e620000002400 */
[----:B------:R-:W-:-:S05]  /*113c0*/  @!P0 BRA `(.L_x_544) ;  /* 0x000003d000008947 */ /* 0x000fca0003800000 */
[----:B--234-:R-:W2:Y:S01]  /*113d0*/  LDL R3, [R1+0x34] ;  /* 0x0000340001037983 */ /* 0x01cea20000100800 */
[----:B------:R-:W-:Y:S01]  /*113e0*/  IMAD.MOV.U32 R228, RZ, RZ, RZ ;  /* 0x000000ffffe47224 */ /* 0x000fe200078e00ff */
[----:B------:R-:W-:Y:S02]  /*113f0*/  PLOP3.LUT P1, PT, PT, PT, UP3, 0x80, 0x0 ;  /* 0x000000000000781c */ /* 0x000fe40003f2f038 */
[----:B------:R-:W3:Y:S01]  /*11400*/  LDL R12, [R1+0x10] ;  /* 0x00001000010c7983 */ /* 0x000ee20000100800 */
[----:B------:R-:W-:Y:S03]  /*11410*/  PLOP3.LUT P0, PT, PT, PT, UP3, 0x80, 0x0 ;  /* 0x000000000000781c */ /* 0x000fe60003f0f038 */
[----:B-1----:R-:W4:Y:S01]  /*11420*/  LDL R36, [R1+0x8] ;  /* 0x0000080001247983 */ /* 0x002f220000100800 */
[----:B--2---:R-:W-:Y:S05]  /*11430*/  IMAD R3, R227, 0x60, R3 ;  /* 0x00000060e3037824 */ /* 0x004fea00078e0203 */
[----:B---3--:R-:W-:Y:S05]  /*11440*/  IADD3 R3, R3, -0x60, R12 ;  /* 0xffffffa003037810 */ /* 0x008fea0007ffe00c */
[----:B------:R-:W-:Y:S04]  /*11450*/  @P1 IMAD.HI.U32 R4, R3, c[0x0][0x2bc], RZ ;  /* 0x0000af0003041a27 */ /* 0x000fe800078e00ff */
[--C-:B------:R-:W-:Y:S01]  /*11460*/  IMAD.MOV.U32 R0, RZ, RZ, R3.reuse ;  /* 0x000000ffff007224 */ /* 0x100fe200078e0003 */
[----:B------:R-:W-:Y:S04]  /*11470*/  @P0 SHF.R.U32.HI R0, RZ, c[0x0][0x2c0], R4 ;  /* 0x0000b000ff000a19 */ /* 0x000fe80000011604 */
[C---:B------:R-:W-:Y:S04]  /*11480*/  @!P3 IADD3 R5, P0, R0.reuse, UR14, RZ ;  /* 0x0000000e0005bc10 */ /* 0x040fe8000ff1e0ff */
[----:B------:R-:W-:Y:S01]  /*11490*/  @!P3 LEA.HI.X.SX32 R6, R0, UR7, 0x1, P0 ;  /* 0x000000070006bc11 */ /* 0x000fe200080f0eff */
[----:B------:R-:W-:Y:S01]  /*114a0*/  IMAD.MOV R0, RZ, RZ, -R0 ;  /* 0x000000ffff007224 */ /* 0x000fe200078e0a00 */
[C---:B------:R-:W-:Y:S03]  /*114b0*/  @!P3 LEA R4, P0, R5.reuse, c[0x0][0x2a0], 0x2 ;  /* 0x0000a8000504ba11 */ /* 0x040fe600078010ff */
[----:B------:R-:W-:Y:S01]  /*114c0*/  IMAD R233, R0, c[0x0][0x2b8], R3 ;  /* 0x0000ae0000e97a24 */ /* 0x000fe200078e0203 */
[----:B------:R-:W-:Y:S04]  /*114d0*/  @!P3 LEA.HI.X R5, R5, c[0x0][0x2a4], R6, 0x2, P0 ;  /* 0x0000a9000505ba11 */ /* 0x000fe800000f1406 */
[----:B------:R-:W-:Y:S01]  /*114e0*/  SHF.R.S32.HI R0, RZ, 0x1f, R233 ;  /* 0x0000001fff007819 */ /* 0x000fe200000114e9 */
[----:B------:R1:W2:Y:S04]  /*114f0*/  @!P3 LDG.E R228, [R4.64] ;  /* 0x0000001004e4b981 */ /* 0x0002a8000c1e1900 */
[----:B------:R-:W-:Y:S04]  /*11500*/  IMAD R0, R0, c[0x0][0x1e0], RZ ;  /* 0x0000780000007a24 */ /* 0x000fe800078e02ff */
[C---:B------:R-:W-:Y:S02]  /*11510*/  IMAD R0, R233.reuse, c[0x0][0x1e4], R0 ;  /* 0x00007900e9007a24 */ /* 0x040fe400078e0200 */
[----:B-1----:R-:W-:Y:S04]  /*11520*/  IMAD.WIDE.U32 R4, R233, c[0x0][0x1e0], RZ ;  /* 0x00007800e9047a25 */ /* 0x002fe800078e00ff */
        /* <DEDUP_REMOVED lines=9> */
[----:B------:R-:W-:Y:S04]  /*115c0*/  SHFL.IDX PT, R12, R3, 0x1, 0x181f ;  /* 0x00381f00030c7f89 */ /* 0x000fe800000e0000 */
[----:B------:R-:W1:Y:S04]  /*115d0*/  SHFL.IDX PT, R4, R3, RZ, 0x181f ;  /* 0x00181fff03047589 */ /* 0x000e6800000e0000 */
[----:B------:R-:W2:Y:S04]  /*115e0*/  SHFL.IDX PT, R5, R0, RZ, 0x181f ;  /* 0x00181fff00057589 */ /* 0x000ea800000e0000 */
[----:B------:R-:W3:Y:S04]  /*115f0*/  SHFL.IDX PT, R10, R3, 0x2, 0x181f ;  /* 0x00581f00030a7f89 */ /* 0x000ee800000e0000 */
[----:B------:R-:W5:Y:S04]  /*11600*/  SHFL.IDX PT, R6, R0, 0x1, 0x181f ;  /* 0x00381f0000067f89 */ /* 0x000f6800000e0000 */
[----:B------:R-:W5:Y:S04]  /*11610*/  SHFL.IDX PT, R8, R3, 0x3, 0x181f ;  /* 0x00781f0003087f89 */ /* 0x000f6800000e0000 */
[----:B------:R-:W5:Y:S04]  /*11620*/  SHFL.IDX PT, R11, R0, 0x2, 0x181f ;  /* 0x00581f00000b7f89 */ /* 0x000f6800000e0000 */
[----:B------:R-:W5:Y:S01]  /*11630*/  SHFL.IDX PT, R7, R3, 0x4, 0x181f ;  /* 0x00981f0003077f89 */ /* 0x000f6200000e0000 */
[-C--:B-1----:R-:W-:Y:S03]  /*11640*/  IADD3 R4, P0, R4, R226.reuse, RZ ;  /* 0x000000e204047210 */ /* 0x082fe60007f1e0ff */
[----:B------:R-:W1:Y:S02]  /*11650*/  SHFL.IDX PT, R9, R0, 0x3, 0x181f ;  /* 0x00781f0000097f89 */ /* 0x000e6400000e0000 */
[--C-:B--2---:R-:W-:Y:S01]  /*11660*/  IMAD.X R5, R5, 0x1, R225.reuse, P0 ;  /* 0x0000000105057824 */ /* 0x104fe200000e06e1 */
[-C--:B------:R-:W-:Y:S01]  /*11670*/  IADD3 R12, P0, R12, R226.reuse, RZ ;  /* 0x000000e20c0c7210 */ /* 0x080fe20007f1e0ff */
[----:B------:R-:W2:Y:S01]  /*11680*/  SHFL.IDX PT, R3, R3, 0x5, 0x181f ;  /* 0x00b81f0003037f89 */ /* 0x000ea200000e0000 */
[-C--:B---3--:R-:W-:Y:S03]  /*11690*/  IADD3 R10, P5, R10, R226.reuse, RZ ;  /* 0x000000e20a0a7210 */ /* 0x088fe60007fbe0ff */
[----:B----4-:R2:W-:Y:S01]  /*116a0*/  LDGSTS.E.BYPASS.LTC128B.128 [R36+0x3100], [R4.64], !P4 ;  /* 0x0310000004247fae */ /* 0x0105e2000e101d50 */
[--C-:B-----5:R-:W-:Y:S03]  /*116b0*/  IMAD.X R13, R6, 0x1, R225.reuse, P0 ;  /* 0x00000001060d7824 */ /* 0x120fe600000e06e1 */
[----:B------:R-:W3:Y:S01]  /*116c0*/  SHFL.IDX PT, R14, R0, 0x4, 0x181f ;  /* 0x00981f00000e7f89 */ /* 0x000ee200000e0000 */
[-C--:B------:R-:W-:Y:S03]  /*116d0*/  IADD3 R8, P2, R8, R226.reuse, RZ ;  /* 0x000000e208087210 */ /* 0x080fe60007f5e0ff */
[----:B------:R-:W4:Y:S01]  /*116e0*/  SHFL.IDX PT, R0, R0, 0x5, 0x181f ;  /* 0x00b81f0000007f89 */ /* 0x000f2200000e0000 */
[--C-:B------:R-:W-:Y:S03]  /*116f0*/  IMAD.X R11, R11, 0x1, R225.reuse, P5 ;  /* 0x000000010b0b7824 */ /* 0x100fe600028e06e1 */
[----:B------:R4:W-:Y:S01]  /*11700*/  LDGSTS.E.BYPASS.LTC128B.128 [R36+0x3900], [R12.64], !P4 ;  /* 0x039000000c247fae */ /* 0x0009e2000e101d50 */
[-C--:B------:R-:W-:Y:S03]  /*11710*/  IADD3 R6, P1, R7, R226.reuse, RZ ;  /* 0x000000e207067210 */ /* 0x080fe60007f3e0ff */
[----:B------:R4:W-:Y:S01]  /*11720*/  LDGSTS.E.BYPASS.LTC128B.128 [R36+0x4100], [R10.64], !P4 ;  /* 0x041000000a247fae */ /* 0x0009e2000e101d50 */
[--C-:B-1----:R-:W-:Y:S05]  /*11730*/  IMAD.X R9, R9, 0x1, R225.reuse, P2 ;  /* 0x0000000109097824 */ /* 0x102fea00010e06e1 */
[----:B------:R1:W-:Y:S01]  /*11740*/  LDGSTS.E.BYPASS.LTC128B.128 [R36+0x4900], [R8.64], !P4 ;  /* 0x0490000008247fae */ /* 0x0003e2000e101d50 */
[----:B--2---:R-:W-:Y:S01]  /*11750*/  IADD3 R4, P0, R3, R226, RZ ;  /* 0x000000e203047210 */ /* 0x004fe20007f1e0ff */
[--C-:B---3--:R-:W-:Y:S04]  /*11760*/  IMAD.X R7, R14, 0x1, R225.reuse, P1 ;  /* 0x000000010e077824 */ /* 0x108fe800008e06e1 */
[----:B----4-:R-:W-:Y:S01]  /*11770*/  IMAD.X R5, R0, 0x1, R225, P0 ;  /* 0x0000000100057824 */ /* 0x010fe200000e06e1 */
[----:B------:R1:W-:Y:S04]  /*11780*/  LDGSTS.E.BYPASS.LTC128B.128 [R36+0x5100], [R6.64], !P4 ;  /* 0x0510000006247fae */ /* 0x0003e8000e101d50 */
[----:B------:R1:W-:Y:S03]  /*11790*/  LDGSTS.E.BYPASS.LTC128B.128 [R36+0x5900], [R4.64], !P4 ;  /* 0x0590000004247fae */ /* 0x0003e6000e101d50 */
.L_x_544:
[----:B-1234-:R-:W-:Y:S01]  /*117a0*/  FMNMX.FTZ R72, R103, R2, !PT ;  /* 0x0000000267487209 */ /* 0x01efe20007810000 */
[----:B------:R-:W-:Y:S01]  /*117b0*/  LDSM.16.MT88.4 R36, [R212+0x100] ;  /* 0x00010000d424783b */ /* 0x000fe20000004200 */
[----:B------:R-:W-:Y:S02]  /*117c0*/  FMNMX.FTZ R0, R181, R101, !PT ;  /* 0x00000065b5007209 */ /* 0x000fe40007810000 */
[----:B------:R-:W-:Y:S02]  /*117d0*/  FMNMX.FTZ R72, R182, R72, !PT ;  /* 0x00000048b6487209 */ /* 0x000fe40007810000 */
[----:B------:R-:W-:Y:S02]  /*117e0*/  FMNMX.FTZ R0, R184, R0, !PT ;  /* 0x00000000b8007209 */ /* 0x000fe40007810000 */
[----:B------:R-:W-:Y:S01]  /*117f0*/  FMNMX.FTZ R72, R16, R72, !PT ;  /* 0x0000004810487209 */ /* 0x000fe20007810000 */
        /* <DEDUP_REMOVED lines=60> */
[----:B------:R-:W-:Y:S01]  /*11bc0*/  FMNMX.FTZ R0, R250, R0, !PT ;  /* 0x00000000fa007209 */ /* 0x000fe20007810000 */
[----:B------:R-:W-:Y:S01]  /*11bd0*/  SHFL.BFLY PT, R6, R72, 0x2, 0x1f ;  /* 0x0c401f0048067f89 */ /* 0x000fe200000e0000 */
        /* <DEDUP_REMOVED lines=20> */
[----:B------:R-:W-:Y:S01]  /*11d20*/  FMNMX.FTZ R3, R174, R3, !PT ;  /* 0x00000003ae037209 */ /* 0x000fe20007810000 */
[----:B------:R-:W-:Y:S01]  /*11d30*/  SHFL.BFLY PT, R70, R0, 0x2, 0x1f ;  /* 0x0c401f0000467f89 */ /* 0x000fe200000e0000 */
[----:B------:R-:W-:Y:S02]  /*11d40*/  FMNMX.FTZ R4, R231, R4, !PT ;  /* 0x00000004e7047209 */ /* 0x000fe40007810000 */
[----:B------:R-:W-:Y:S02]  /*11d50*/  FMNMX.FTZ R3, R99, R3, !PT ;  /* 0x0000000363037209 */ /* 0x000fe40007810000 */
[----:B------:R-:W-:Y:S03]  /*11d60*/  FMNMX.FTZ R4, R239, R4, !PT ;  /* 0x00000004ef047209 */ /* 0x000fe60007810000 */
[----:B------:R-:W1:Y:S01]  /*11d70*/  SHFL.BFLY PT, R5, R3, 0x2, 0x1f ;  /* 0x0c401f0003057f89 */ /* 0x000e6200000e0000 */
[----:B------:R-:W-:Y:S04]  /*11d80*/  FMNMX.FTZ R4, R240, R4, !PT ;  /* 0x00000004f0047209 */ /* 0x000fe80007810000 */
[----:B------:R-:W-:Y:S04]  /*11d90*/  FMNMX.FTZ R4, R246, R4, !PT ;  /* 0x00000004f6047209 */ /* 0x000fe80007810000 */
[----:B------:R-:W-:Y:S04]  /*11da0*/  FMNMX.FTZ R4, R248, R4, !PT ;  /* 0x00000004f8047209 */ /* 0x000fe80007810000 */
[----:B------:R-:W-:Y:S02]  /*11db0*/  FMNMX.FTZ R4, R252, R4, !PT ;  /* 0x00000004fc047209 */ /* 0x000fe40007810000 */
[----:B-1----:R-:W-:Y:S02]  /*11dc0*/  FMNMX.FTZ R3, R3, R5, !PT ;  /* 0x0000000503037209 */ /* 0x002fe40007810000 */
[----:B------:R-:W-:Y:S02]  /*11dd0*/  FMNMX.FTZ R72, R72, R6, !PT ;  /* 0x0000000648487209 */ /* 0x000fe40007810000 */
[----:B------:R-:W-:Y:S01]  /*11de0*/  FMNMX.FTZ R70, R0, R70, !PT ;  /* 0x0000004600467209 */ /* 0x000fe20007810000 */
[----:B------:R-:W1:Y:S01]  /*11df0*/  SHFL.BFLY PT, R71, R3, 0x1, 0x1f ;  /* 0x0c201f0003477f89 */ /* 0x000e6200000e0000 */
[----:B------:R-:W-:Y:S04]  /*11e00*/  FMNMX.FTZ R0, R56, R4, !PT ;  /* 0x0000000438007209 */ /* 0x000fe80007810000 */
[----:B------:R-:W-:Y:S03]  /*11e10*/  FMNMX.FTZ R0, R61, R0, !PT ;  /* 0x000000003d007209 */ /* 0x000fe60007810000 */
[----:B------:R-:W2:Y:S01]  /*11e20*/  SHFL.BFLY PT, R6, R72, 0x1, 0x1f ;  /* 0x0c201f0048067f89 */ /* 0x000ea200000e0000 */
[----:B------:R-:W-:Y:S04]  /*11e30*/  FMNMX.FTZ R4, R60, R0, !PT ;  /* 0x000000003c047209 */ /* 0x000fe80007810000 */
[----:B------:R-:W-:Y:S03]  /*11e40*/  FMNMX.FTZ R4, R178, R4, !PT ;  /* 0x00000004b2047209 */ /* 0x000fe60007810000 */
[----:B------:R-:W3:Y:S01]  /*11e50*/  SHFL.BFLY PT, R5, R70, 0x1, 0x1f ;  /* 0x0c201f0046057f89 */ /* 0x000ee200000e0000 */
[----:B-1----:R-:W-:Y:S05]  /*11e60*/  FMNMX.FTZ R71, R3, R71, !PT ;  /* 0x0000004703477209 */ /* 0x002fea0007810000 */
[----:B------:R-:W-:Y:S01]  /*11e70*/  FMUL.FTZ R97, R71, c[0x0][0x2d0] ;  /* 0x0000b40047617a20 */ /* 0x000fe20000410000 */
[----:B--2---:R-:W-:Y:S05]  /*11e80*/  FMNMX.FTZ R72, R72, R6, !PT ;  /* 0x0000000648487209 */ /* 0x004fea0007810000 */
[C---:B------:R-:W-:Y:S02]  /*11e90*/  FADD.FTZ R0, -R72.reuse, R2 ;  /* 0x0000000248007221 */ /* 0x040fe40000010100 */
[----:B------:R-:W-:Y:S01]  /*11ea0*/  FMUL.FTZ R96, R72, c[0x0][0x2d0] ;  /* 0x0000b40048607a20 */ /* 0x000fe20000410000 */
[----:B---3--:R-:W-:Y:S01]  /*11eb0*/  FMNMX.FTZ R70, R70, R5, !PT ;  /* 0x0000000546467209 */ /* 0x008fe20007810000 */
[----:B------:R-:W-:Y:S01]  /*11ec0*/  FMUL.FTZ R2, R0, c[0x0][0x2d0] ;  /* 0x0000b40000027a20 */ /* 0x000fe20000410000 */
[----:B------:R-:W-:Y:S01]  /*11ed0*/  FMNMX.FTZ R0, R179, R4, !PT ;  /* 0x00000004b3007209 */ /* 0x000fe20007810000 */
[--C-:B------:R-:W-:Y:S02]  /*11ee0*/  FFMA.FTZ R6, R20, c[0x0][0x2d0], -R96.reuse ;  /* 0x0000b40014067a23 */ /* 0x100fe40000010860 */
[----:B------:R1:W2:Y:S01]  /*11ef0*/  MUFU.EX2 R73, R2 ;  /* 0x0000000200497308 */ /* 0x0002a20000000800 */
[----:B------:R-:W-:Y:S01]  /*11f00*/  FMNMX.FTZ R0, R74, R0, !PT ;  /* 0x000000004a007209 */ /* 0x000fe20007810000 */
[--C-:B------:R-:W-:Y:S02]  /*11f10*/  FFMA.FTZ R4, R103, c[0x0][0x2d0], -R96.reuse ;  /* 0x0000b40067047a23 */ /* 0x100fe40000010860 */
[--C-:B------:R-:W-:Y:S01]  /*11f20*/  FFMA.FTZ R5, R21, c[0x0][0x2d0], -R96.reuse ;  /* 0x0000b40015057a23 */ /* 0x100fe20000010860 */
[----:B------:R-:W-:Y:S01]  /*11f30*/  FMNMX.FTZ R0, R75, R0, !PT ;  /* 0x000000004b007209 */ /* 0x000fe20007810000 */
[----:B------:R-:W-:Y:S02]  /*11f40*/  FMUL.FTZ R98, R70, c[0x0][0x2d0] ;  /* 0x0000b40046627a20 */ /* 0x000fe40000410000 */
[----:B------:R-:W-:Y:S02]  /*11f50*/  FFMA.FTZ R44, R186, c[0x0][0x2d0], -R96 ;  /* 0x0000b400ba2c7a23 */ /* 0x000fe40000010860 */
[----:B------:R-:W-:Y:S01]  /*11f60*/  MUFU.EX2 R7, R4 ;  /* 0x0000000400077308 */ /* 0x000fe20000000800 */
[----:B------:R-:W3:Y:S01]  /*11f70*/  SHFL.BFLY PT, R3, R0, 0x2, 0x1f ;  /* 0x0c401f0000037f89 */ /* 0x000ee200000e0000 */
[----:B------:R-:W-:Y:S02]  /*11f80*/  FFMA.FTZ R28, R28, c[0x0][0x2d0], -R98 ;  /* 0x0000b4001c1c7a23 */ /* 0x000fe40000010862 */
[----:B------:R-:W-:Y:S06]  /*11f90*/  FFMA.FTZ R48, R188, c[0x0][0x2d0], -R96 ;  /* 0x0000b400bc307a23 */ /* 0x000fec0000010860 */
[----:B------:R-:W-:Y:S01]  /*11fa0*/  MUFU.EX2 R40, R6 ;  /* 0x0000000600287308 */ /* 0x000fe20000000800 */
[----:B-1----:R-:W-:Y:S04]  /*11fb0*/  FADD.FTZ R2, -R71, R100 ;  /* 0x0000006447027221 */ /* 0x002fe80000010100 */
[----:B------:R-:W-:Y:S05]  /*11fc0*/  FMUL.FTZ R2, R2, c[0x0][0x2d0] ;  /* 0x0000b40002027a20 */ /* 0x000fea0000410000 */
[----:B------:R1:W-:Y:S01]  /*11fd0*/  MUFU.EX2 R41, R5 ;  /* 0x0000000500297308 */ /* 0x0003e20000000800 */
[----:B---3--:R-:W-:Y:S01]  /*11fe0*/  FMNMX.FTZ R0, R0, R3, !PT ;  /* 0x0000000300007209 */ /* 0x008fe20007810000 */
[--C-:B------:R-:W-:Y:S02]  /*11ff0*/  FFMA.FTZ R3, R17, c[0x0][0x2d0], -R96.reuse ;  /* 0x0000b40011037a23 */ /* 0x100fe40000010860 */
[C---:B--2---:R-:W-:Y:S01]  /*12000*/  FMUL.FTZ R17, R73.reuse, R117 ;  /* 0x0000007549117220 */ /* 0x044fe20000410000 */
[----:B------:R-:W-:Y:S05]  /*12010*/  MOV R117, R89 ;  /* 0x0000005900757202 */ /* 0x000fea0000000f00 */
[----:B------:R2:W3:Y:S10]  /*12020*/  MUFU.EX2 R69, R2 ;  /* 0x0000000200457308 */ /* 0x0004f40000000800 */
[----:B------:R4:W-:Y:S01]  /*12030*/  MUFU.EX2 R8, R3 ;  /* 0x0000000300087308 */ /* 0x0009e20000000800 */
[----:B-1----:R-:W-:Y:S09]  /*12040*/  FMUL.FTZ R5, R73, R105 ;  /* 0x0000006949057220 */ /* 0x002ff20000410000 */
[----:B------:R-:W-:Y:S01]  /*12050*/  MUFU.EX2 R51, R28 ;  /* 0x0000001c00337308 */ /* 0x000fe20000000800 */
[----:B--2---:R-:W-:Y:S02]  /*12060*/  FADD.FTZ R2, -R70, R101 ;  /* 0x0000006546027221 */ /* 0x004fe40000010100 */
[----:B---3--:R-:W-:Y:S02]  /*12070*/  FMUL.FTZ R6, R69, R106 ;  /* 0x0000006a45067220 */ /* 0x008fe40000410000 */
[----:B------:R-:W-:Y:S05]  /*12080*/  FMUL.FTZ R2, R2, c[0x0][0x2d0] ;  /* 0x0000b40002027a20 */ /* 0x000fea0000410000 */
[----:B------:R1:W2:Y:S01]  /*12090*/  MUFU.EX2 R68, R2 ;  /* 0x0000000200447308 */ /* 0x0002a20000000800 */
[--C-:B----4-:R-:W-:Y:S01]  /*120a0*/  FFMA.FTZ R3, R168, c[0x0][0x2d0], -R97.reuse ;  /* 0x0000b400a8037a23 */ /* 0x110fe20000010861 */
[----:B------:R-:W-:Y:S01]  /*120b0*/  MOV R168, R7 ;  /* 0x0000000700a87202 */ /* 0x000fe20000000f00 */
[----:B------:R-:W-:Y:S02]  /*120c0*/  FFMA.FTZ R7, R32, c[0x0][0x2d0], -R96 ;  /* 0x0000b40020077a23 */ /* 0x000fe40000010860 */
[----:B------:R-:W-:Y:S05]  /*120d0*/  FFMA.FTZ R32, R29, c[0x0][0x2d0], -R98 ;  /* 0x0000b4001d207a23 */ /* 0x000fea0000010862 */
[----:B------:R3:W-:Y:S10]  /*120e0*/  MUFU.EX2 R103, R3 ;  /* 0x0000000300677308 */ /* 0x0007f40000000800 */
[----:B------:R4:W-:Y:S01]  /*120f0*/  MUFU.EX2 R91, R7 ;  /* 0x00000007005b7308 */ /* 0x0009e20000000800 */
[--C-:B-1----:R-:W-:Y:S01]  /*12100*/  FFMA.FTZ R2, R182, c[0x0][0x2d0], -R96.reuse ;  /* 0x0000b400b6027a23 */ /* 0x102fe20000010860 */
[----:B------:R-:W-:Y:S01]  /*12110*/  MOV R182, R61 ;  /* 0x0000003d00b67202 */ /* 0x000fe20000000f00 */
[C---:B--2---:R-:W-:Y:S02]  /*12120*/  FMUL.FTZ R61, R68.reuse, R161 ;  /* 0x000000a1443d7220 */ /* 0x044fe40000410000 */
[C---:B------:R-:W-:Y:S05]  /*12130*/  FMUL.FTZ R28, R68.reuse, R128 ;  /* 0x00000080441c7220 */ /* 0x040fea0000410000 */
[----:B------:R1:W2:Y:S01]  /*12140*/  MUFU.EX2 R85, R2 ;  /* 0x0000000200557308 */ /* 0x0002a20000000800 */
[C---:B------:R-:W-:Y:S02]  /*12150*/  FMUL.FTZ R29, R68.reuse, R129 ;  /* 0x00000081441d7220 */ /* 0x040fe40000410000 */
[C---:B------:R-:W-:Y:S02]  /*12160*/  FMUL.FTZ R45, R68.reuse, R145 ;  /* 0x00000091442d7220 */ /* 0x040fe40000410000 */
[--C-:B---3--:R-:W-:Y:S01]  /*12170*/  FFMA.FTZ R3, R183, c[0x0][0x2d0], -R97.reuse ;  /* 0x0000b400b7037a23 */ /* 0x108fe20000010861 */
[----:B------:R-:W-:Y:S04]  /*12180*/  MOV R183, R63 ;  /* 0x0000003f00b77202 */ /* 0x000fe80000000f00 */
[----:B------:R3:W5:Y:S01]  /*12190*/  MUFU.EX2 R86, R3 ;  /* 0x0000000300567308 */ /* 0x0007620000000800 */
[----:B----4-:R-:W-:Y:S01]  /*121a0*/  FMUL.FTZ R7, R69, R107 ;  /* 0x0000006b45077220 */ /* 0x010fe20000410000 */
[----:B------:R-:W-:Y:S01]  /*121b0*/  MOV R107, R8 ;  /* 0x00000008006b7202 */ /* 0x000fe20000000f00 */
[----:B------:R-:W-:Y:S02]  /*121c0*/  FMUL.FTZ R8, R68, R108 ;  /* 0x0000006c44087220 */ /* 0x000fe40000410000 */
[----:B-1----:R-:W-:Y:S01]  /*121d0*/  FFMA.FTZ R2, R16, c[0x0][0x2d0], -R96 ;  /* 0x0000b40010027a23 */ /* 0x002fe20000010860 */
[----:B--2---:R-:W-:Y:S01]  /*121e0*/  F2FP.BF16.PACK_AB R76, R85, R168 ;  /* 0x000000a8554c723e */ /* 0x004fe200000010ff */
[--C-:B------:R-:W-:Y:S03]  /*121f0*/  FFMA.FTZ R16, R25, c[0x0][0x2d0], -R98.reuse ;  /* 0x0000b40019107a23 */ /* 0x100fe60000010862 */
[----:B------:R1:W2:Y:S01]  /*12200*/  MUFU.EX2 R90, R2 ;  /* 0x00000002005a7308 */ /* 0x0002a20000000800 */
[----:B------:R-:W-:Y:S02]  /*12210*/  FMUL.FTZ R25, R68, R125 ;  /* 0x0000007d44197220 */ /* 0x000fe40000410000 */
[--C-:B---3--:R-:W-:Y:S01]  /*12220*/  FFMA.FTZ R3, R18, c[0x0][0x2d0], -R97.reuse ;  /* 0x0000b40012037a23 */ /* 0x108fe20000010861 */
[----:B-----5:R-:W-:Y:S01]  /*12230*/  F2FP.BF16.PACK_AB R77, R86, R103 ;  /* 0x00000067564d723e */ /* 0x020fe200000010ff */
[----:B------:R-:W-:Y:S05]  /*12240*/  FMUL.FTZ R18, R69, R118 ;  /* 0x0000007645127220 */ /* 0x000fea0000410000 */
[----:B------:R-:W-:Y:S10]  /*12250*/  MUFU.EX2 R4, R3 ;  /* 0x0000000300047308 */ /* 0x000ff40000000800 */
[----:B------:R3:W4:Y:S01]  /*12260*/  MUFU.EX2 R30, R16 ;  /* 0x00000010001e7308 */ /* 0x0007220000000800 */
[----:B-1----:R-:W1:Y:S01]  /*12270*/  SHFL.BFLY PT, R2, R0, 0x1, 0x1f ;  /* 0x0c201f0000027f89 */ /* 0x002e6200000e0000 */
[----:B--2---:R-:W-:Y:S08]  /*12280*/  F2FP.BF16.PACK_AB R78, R107, R90 ;  /* 0x0000005a6b4e723e */ /* 0x004ff000000010ff */
[----:B------:R2:W-:Y:S10]  /*12290*/  MUFU.EX2 R125, R32 ;  /* 0x00000020007d7308 */ /* 0x0005f40000000800 */
[----:B------:R5:W-:Y:S01]  /*122a0*/  MUFU.EX2 R118, R44 ;  /* 0x0000002c00767308 */ /* 0x000be20000000800 */
[----:B---3--:R-:W-:Y:S01]  /*122b0*/  FMUL.FTZ R16, R73, R116 ;  /* 0x0000007449107220 */ /* 0x008fe20000410000 */
[----:B----4-:R-:W-:Y:S02]  /*122c0*/  MOV R129, R30 ;  /* 0x0000001e00817202 */ /* 0x010fe40000000f00 */
[----:B------:R-:W-:Y:S02]  /*122d0*/  MOV R116, R86 ;  /* 0x0000005600747202 */ /* 0x000fe40000000f00 */
[----:B-1----:R-:W-:Y:S01]  /*122e0*/  FMNMX.FTZ R3, R2, R0, !PT ;  /* 0x0000000002037209 */ /* 0x002fe20007810000 */
[--C-:B------:R-:W-:Y:S02]  /*122f0*/  FFMA.FTZ R0, R19, c[0x0][0x2d0], -R97.reuse ;  /* 0x0000b40013007a23 */ /* 0x100fe40000010861 */
[----:B------:R-:W-:Y:S01]  /*12300*/  FFMA.FTZ R2, R181, c[0x0][0x2d0], -R98 ;  /* 0x0000b400b5027a23 */ /* 0x000fe20000010862 */
[----:B------:R-:W-:Y:S01]  /*12310*/  MOV R181, R60 ;  /* 0x0000003c00b57202 */ /* 0x000fe20000000f00 */
[----:B------:R1:W3:Y:S01]  /*12320*/  MUFU.EX2 R11, R0 ;  /* 0x00000000000b7308 */ /* 0x0002e20000000800 */
[----:B------:R-:W-:Y:S02]  /*12330*/  FMUL.FTZ R19, R69, R119 ;  /* 0x0000007745137220 */ /* 0x000fe40000410000 */
[----:B--2---:R-:W-:Y:S02]  /*12340*/  FMUL.FTZ R32, R73, R132 ;  /* 0x0000008449207220 */ /* 0x004fe40000410000 */
[----:B------:R-:W-:Y:S05]  /*12350*/  FFMA.FTZ R60, R190, c[0x0][0x2d0], -R96 ;  /* 0x0000b400be3c7a23 */ /* 0x000fea0000010860 */
[----:B------:R2:W-:Y:S01]  /*12360*/  MUFU.EX2 R119, R48 ;  /* 0x0000003000777308 */ /* 0x0005e20000000800 */
[----:B-----5:R-:W-:Y:S02]  /*12370*/  FMUL.FTZ R44, R68, R144 ;  /* 0x00000090442c7220 */ /* 0x020fe40000410000 */
[----:B-1----:R-:W-:Y:S01]  /*12380*/  FADD.FTZ R0, -R3, R102 ;  /* 0x0000006603007221 */ /* 0x002fe20000010100 */
[----:B---3--:R-:W-:Y:S06]  /*12390*/  MOV R106, R11 ;  /* 0x0000000b006a7202 */ /* 0x008fec0000000f00 */
[----:B------:R1:W-:Y:S01]  /*123a0*/  MUFU.EX2 R102, R2 ;  /* 0x0000000200667308 */ /* 0x0003e20000000800 */
[----:B------:R-:W-:Y:S02]  /*123b0*/  FMUL.FTZ R0, R0, c[0x0][0x2d0] ;  /* 0x0000b40000007a20 */ /* 0x000fe40000410000 */
[----:B--2---:R-:W-:Y:S07]  /*123c0*/  FMUL.FTZ R48, R73, R148 ;  /* 0x0000009449307220 */ /* 0x004fee0000410000 */
[----:B------:R-:W2:Y:S01]  /*123d0*/  MUFU.EX2 R0, R0 ;  /* 0x0000000000007308 */ /* 0x000ea20000000800 */
[--C-:B-1----:R-:W-:Y:S01]  /*123e0*/  FFMA.FTZ R2, R184, c[0x0][0x2d0], -R98.reuse ;  /* 0x0000b400b8027a23 */ /* 0x102fe20000010862 */
[----:B------:R-:W-:Y:S08]  /*123f0*/  MOV R184, R84 ;  /* 0x0000005400b87202 */ /* 0x000ff00000000f00 */
[----:B------:R1:W3:Y:S01]  /*12400*/  MUFU.EX2 R88, R2 ;  /* 0x0000000200587308 */ /* 0x0002e20000000800 */
[C---:B--2---:R-:W-:Y:S01]  /*12410*/  FMUL.FTZ R11, R0.reuse, R111 ;  /* 0x0000006f000b7220 */ /* 0x044fe20000410000 */
[----:B------:R-:W-:Y:S01]  /*12420*/  MOV R111, R90 ;  /* 0x0000005a006f7202 */ /* 0x000fe20000000f00 */
[C---:B------:R-:W-:Y:S02]  /*12430*/  FMUL.FTZ R14, R0.reuse, R114 ;  /* 0x00000072000e7220 */ /* 0x040fe40000410000 */
[C---:B------:R-:W-:Y:S02]  /*12440*/  FMUL.FTZ R30, R0.reuse, R130 ;  /* 0x00000082001e7220 */ /* 0x040fe40000410000 */
[C---:B------:R-:W-:Y:S02]  /*12450*/  FMUL.FTZ R42, R0.reuse, R142 ;  /* 0x0000008e002a7220 */ /* 0x040fe40000410000 */
[C---:B------:R-:W-:Y:S02]  /*12460*/  FMUL.FTZ R43, R0.reuse, R143 ;  /* 0x0000008f002b7220 */ /* 0x040fe40000410000 */
[C---:B------:R-:W-:Y:S02]  /*12470*/  FMUL.FTZ R46, R0.reuse, R146 ;  /* 0x00000092002e7220 */ /* 0x040fe40000410000 */
[C---:B------:R-:W-:Y:S02]  /*12480*/  FMUL.FTZ R47, R0.reuse, R147 ;  /* 0x00000093002f7220 */ /* 0x040fe40000410000 */
[----:B------:R-:W-:Y:S02]  /*12490*/  FMUL.FTZ R63, R0, R163 ;  /* 0x000000a3003f7220 */ /* 0x000fe40000410000 */
[--C-:B-1----:R-:W-:Y:S01]  /*124a0*/  FFMA.FTZ R2, R170, c[0x0][0x2d0], -R98.reuse ;  /* 0x0000b400aa027a23 */ /* 0x102fe20000010862 */
[----:B---3--:R-:W-:Y:S02]  /*124b0*/  F2FP.BF16.PACK_AB R64, R88, R102 ;  /* 0x000000665840723e */ /* 0x008fe400000010ff */
[----:B------:R-:W-:Y:S01]  /*124c0*/  MOV R114, R88 ;  /* 0x0000005800727202 */ /* 0x000fe20000000f00 */
[----:B------:R1:W-:Y:S01]  /*124d0*/  MUFU.EX2 R10, R2 ;  /* 0x00000002000a7308 */ /* 0x0003e20000000800 */
[----:B------:R-:W-:Y:S01]  /*124e0*/  MOV R170, R57 ;  /* 0x0000003900aa7202 */ /* 0x000fe20000000f00 */
[----:B------:R-:W-:Y:S02]  /*124f0*/  FMUL.FTZ R57, R68, R157 ;  /* 0x0000009d44397220 */ /* 0x000fe40000410000 */
[--C-:B-1----:R-:W-:Y:S01]  /*12500*/  FFMA.FTZ R2, R169, c[0x0][0x2d0], -R98.reuse ;  /* 0x0000b400a9027a23 */ /* 0x102fe20000010862 */
[----:B------:R-:W-:Y:S05]  /*12510*/  MOV R169, R4 ;  /* 0x0000000400a97202 */ /* 0x000fea0000000f00 */
[----:B------:R1:W2:Y:S01]  /*12520*/  MUFU.EX2 R12, R2 ;  /* 0x00000002000c7308 */ /* 0x0002a20000000800 */
[----:B------:R-:W-:Y:S01]  /*12530*/  F2FP.BF16.PACK_AB R79, R106, R169 ;  /* 0x000000a96a4f723e */ /* 0x000fe200000010ff */
[----:B-1----:R-:W-:Y:S01]  /*12540*/  FMUL.FTZ R2, R3, c[0x0][0x2d0] ;  /* 0x0000b40003027a20 */ /* 0x002fe20000410000 */
[----:B--2---:R-:W-:Y:S01]  /*12550*/  MOV R105, R12 ;  /* 0x0000000c00697202 */ /* 0x004fe20000000f00 */
[----:B------:R-:W-:Y:S02]  /*12560*/  FFMA.FTZ R12, R24, c[0x0][0x2d0], -R98 ;  /* 0x0000b400180c7a23 */ /* 0x000fe40000010862 */
[--C-:B------:R-:W-:Y:S01]  /*12570*/  FFMA.FTZ R4, R171, c[0x0][0x2d0], -R2.reuse ;  /* 0x0000b400ab047a23 */ /* 0x100fe20000010802 */
[----:B------:R-:W-:Y:S03]  /*12580*/  MOV R171, R58 ;  /* 0x0000003a00ab7202 */ /* 0x000fe60000000f00 */
[----:B------:R1:W-:Y:S01]  /*12590*/  MUFU.EX2 R94, R12 ;  /* 0x0000000c005e7308 */ /* 0x0003e20000000800 */
[--C-:B------:R-:W-:Y:S02]  /*125a0*/  FFMA.FTZ R24, R27, c[0x0][0x2d0], -R2.reuse ;  /* 0x0000b4001b187a23 */ /* 0x100fe40000010802 */
[C---:B------:R-:W-:Y:S01]  /*125b0*/  FMUL.FTZ R27, R0.reuse, R127 ;  /* 0x0000007f001b7220 */ /* 0x040fe20000410000 */
[----:B------:R-:W-:Y:S01]  /*125c0*/  MOV R127, R91 ;  /* 0x0000005b007f7202 */ /* 0x000fe20000000f00 */
[----:B------:R-:W-:Y:S01]  /*125d0*/  FMUL.FTZ R58, R0, R158 ;  /* 0x0000009e003a7220 */ /* 0x000fe20000410000 */
[----:B------:R-:W-:Y:S01]  /*125e0*/  LDSM.16.MT88.4 R88, [R212+0x900] ;  /* 0x00090000d458783b */ /* 0x000fe20000004200 */
[--C-:B------:R-:W-:Y:S03]  /*125f0*/  FFMA.FTZ R74, R74, c[0x0][0x2d0], -R2.reuse ;  /* 0x0000b4004a4a7a23 */ /* 0x100fe60000010802 */
[----:B------:R2:W-:Y:S01]  /*12600*/  MUFU.EX2 R101, R4 ;  /* 0x0000000400657308 */ /* 0x0005e20000000800 */
[----:B-1----:R-:W-:Y:S01]  /*12610*/  FMUL.FTZ R12, R68, R112 ;  /* 0x00000070440c7220 */ /* 0x002fe20000410000 */
[----:B------:R-:W-:Y:S01]  /*12620*/  MOV R112, R85 ;  /* 0x0000005500707202 */ /* 0x000fe20000000f00 */
[--C-:B--2---:R-:W-:Y:S01]  /*12630*/  FFMA.FTZ R4, R185, c[0x0][0x2d0], -R2.reuse ;  /* 0x0000b400b9047a23 */ /* 0x104fe20000010802 */
[----:B------:R-:W-:Y:S01]  /*12640*/  MOV R185, R56 ;  /* 0x0000003800b97202 */ /* 0x000fe20000000f00 */
[--C-:B------:R-:W-:Y:S05]  /*12650*/  FFMA.FTZ R56, R194, c[0x0][0x2d0], -R97.reuse ;  /* 0x0000b400c2387a23 */ /* 0x100fea0000010861 */
[----:B------:R1:W2:Y:S02]  /*12660*/  MUFU.EX2 R87, R4 ;  /* 0x0000000400577308 */ /* 0x0002a40000000800 */
[--C-:B-1----:R-:W-:Y:S01]  /*12670*/  FFMA.FTZ R4, R180, c[0x0][0x2d0], -R2.reuse ;  /* 0x0000b400b4047a23 */ /* 0x102fe20000010802 */
[----:B--2---:R-:W-:Y:S02]  /*12680*/  F2FP.BF16.PACK_AB R65, R87, R101 ;  /* 0x000000655741723e */ /* 0x004fe400000010ff */
[----:B------:R-:W-:Y:S05]  /*12690*/  MOV R180, R59 ;  /* 0x0000003b00b47202 */ /* 0x000fea0000000f00 */
[----:B------:R1:W2:Y:S01]  /*126a0*/  MUFU.EX2 R9, R4 ;  /* 0x0000000400097308 */ /* 0x0002a20000000800 */
[----:B------:R-:W-:Y:S02]  /*126b0*/  FMUL.FTZ R59, R0, R159 ;  /* 0x0000009f003b7220 */ /* 0x000fe40000410000 */
[----:B-1----:R-:W-:Y:S01]  /*126c0*/  FFMA.FTZ R4, R15, c[0x0][0x2d0], -R2 ;  /* 0x0000b4000f047a23 */ /* 0x002fe20000010802 */
[----:B--2---:R-:W-:Y:S01]  /*126d0*/  MOV R108, R9 ;  /* 0x00000009006c7202 */ /* 0x004fe20000000f00 */
[----:B------:R-:W-:Y:S01]  /*126e0*/  FMUL.FTZ R9, R68, R109 ;  /* 0x0000006d44097220 */ /* 0x000fe20000410000 */
[----:B------:R-:W-:Y:S04]  /*126f0*/  MOV R109, R10 ;  /* 0x0000000a006d7202 */ /* 0x000fe80000000f00 */
[----:B------:R1:W-:Y:S01]  /*12700*/  MUFU.EX2 R13, R4 ;  /* 0x00000004000d7308 */ /* 0x0003e20000000800 */
[C---:B------:R-:W-:Y:S01]  /*12710*/  FMUL.FTZ R10, R0.reuse, R110 ;  /* 0x0000006e000a7220 */ /* 0x040fe20000410000 */
[----:B------:R-:W-:Y:S01]  /*12720*/  F2FP.BF16.PACK_AB R66, R105, R109 ;  /* 0x0000006d6942723e */ /* 0x000fe200000010ff */
[----:B------:R-:W-:Y:S02]  /*12730*/  FMUL.FTZ R15, R0, R115 ;  /* 0x00000073000f7220 */ /* 0x000fe40000410000 */
[--C-:B-1----:R-:W-:Y:S05]  /*12740*/  FFMA.FTZ R4, R22, c[0x0][0x2d0], -R97.reuse ;  /* 0x0000b40016047a23 */ /* 0x102fea0000010861 */
[----:B------:R1:W2:Y:S02]  /*12750*/  MUFU.EX2 R95, R4 ;  /* 0x00000004005f7308 */ /* 0x0002a40000000800 */
[--C-:B-1----:R-:W-:Y:S01]  /*12760*/  FFMA.FTZ R4, R23, c[0x0][0x2d0], -R97.reuse ;  /* 0x0000b40017047a23 */ /* 0x102fe20000010861 */
[----:B--2---:R-:W-:Y:S01]  /*12770*/  MOV R110, R95 ;  /* 0x0000005f006e7202 */ /* 0x004fe20000000f00 */
[----:B------:R-:W1:Y:S06]  /*12780*/  LDSM.16.MT88.4 R20, [R209+0x100] ;  /* 0x00010000d114783b */ /* 0x000e6c0000004200 */
[----:B------:R2:W3:Y:S02]  /*12790*/  MUFU.EX2 R31, R4 ;  /* 0x00000004001f7308 */ /* 0x0004e40000000800 */
[----:B--2---:R-:W-:Y:S01]  /*127a0*/  FFMA.FTZ R4, R33, c[0x0][0x2d0], -R96 ;  /* 0x0000b40021047a23 */ /* 0x004fe20000010860 */
[----:B---3--:R-:W-:Y:S07]  /*127b0*/  MOV R130, R31 ;  /* 0x0000001f00827202 */ /* 0x008fee0000000f00 */
[----:B------:R2:W3:Y:S01]  /*127c0*/  MUFU.EX2 R33, R24 ;  /* 0x0000001800217308 */ /* 0x0004e20000000800 */
[----:B------:R-:W-:Y:S01]  /*127d0*/  FMUL.FTZ R31, R0, R131 ;  /* 0x00000083001f7220 */ /* 0x000fe20000410000 */
[----:B------:R-:W-:Y:S01]  /*127e0*/  MOV R131, R41 ;  /* 0x0000002900837202 */ /* 0x000fe20000000f00 */
[C---:B------:R-:W-:Y:S07]  /*127f0*/  FMUL.FTZ R41, R68.reuse, R141 ;  /* 0x0000008d44297220 */ /* 0x040fee0000410000 */
[----:B------:R4:W5:Y:S01]  /*12800*/  MUFU.EX2 R49, R4 ;  /* 0x0000000400317308 */ /* 0x0009620000000800 */
[----:B--2---:R-:W-:Y:S01]  /*12810*/  FMUL.FTZ R24, R68, R124 ;  /* 0x0000007c44187220 */ /* 0x004fe20000410000 */
[----:B------:R-:W-:Y:S01]  /*12820*/  MOV R124, R40 ;  /* 0x00000028007c7202 */ /* 0x000fe20000000f00 */
[--C-:B------:R-:W-:Y:S01]  /*12830*/  FFMA.FTZ R40, R189, c[0x0][0x2d0], -R2.reuse ;  /* 0x0000b400bd287a23 */ /* 0x100fe20000010802 */
[----:B---3--:R-:W-:Y:S01]  /*12840*/  MOV R128, R33 ;  /* 0x0000002100807202 */ /* 0x008fe20000000f00 */
[----:B------:R-:W-:Y:S05]  /*12850*/  FMUL.FTZ R33, R73, R133 ;  /* 0x0000008549217220 */ /* 0x000fea0000410000 */
[----:B------:R2:W-:Y:S01]  /*12860*/  MUFU.EX2 R115, R40 ;  /* 0x0000002800737308 */ /* 0x0005e20000000800 */
[--C-:B----4-:R-:W-:Y:S01]  /*12870*/  FFMA.FTZ R4, R34, c[0x0][0x2d0], -R97.reuse ;  /* 0x0000b40022047a23 */ /* 0x110fe20000010861 */
[----:B-----5:R-:W-:Y:S01]  /*12880*/  MOV R148, R49 ;  /* 0x0000003100947202 */ /* 0x020fe20000000f00 */
[----:B------:R-:W-:Y:S02]  /*12890*/  FMUL.FTZ R34, R69, R134 ;  /* 0x0000008645227220 */ /* 0x000fe40000410000 */
[----:B------:R-:W-:Y:S05]  /*128a0*/  FMUL.FTZ R49, R73, R149 ;  /* 0x0000009549317220 */ /* 0x000fea0000410000 */
[----:B------:R3:W-:Y:S01]  /*128b0*/  MUFU.EX2 R100, R4 ;  /* 0x0000000400647308 */ /* 0x0007e20000000800 */
[C---:B--2---:R-:W-:Y:S02]  /*128c0*/  FMUL.FTZ R40, R68.reuse, R140 ;  /* 0x0000008c44287220 */ /* 0x044fe40000410000 */
[--C-:B---3--:R-:W-:Y:S02]  /*128d0*/  FFMA.FTZ R4, R35, c[0x0][0x2d0], -R97.reuse ;  /* 0x0000b40023047a23 */ /* 0x108fe40000010861 */
[----:B------:R-:W-:Y:S05]  /*128e0*/  FMUL.FTZ R35, R69, R135 ;  /* 0x0000008745237220 */ /* 0x000fea0000410000 */
[----:B------:R2:W3:Y:S02]  /*128f0*/  MUFU.EX2 R92, R4 ;  /* 0x00000004005c7308 */ /* 0x0004e40000000800 */
[----:B--2---:R-:W-:Y:S01]  /*12900*/  FMUL.FTZ R4, R73, R104 ;  /* 0x0000006849047220 */ /* 0x004fe20000410000 */
[----:B------:R-:W-:Y:S01]  /*12910*/  MOV R104, R13 ;  /* 0x0000000d00687202 */ /* 0x000fe20000000f00 */
[----:B------:R-:W-:Y:S01]  /*12920*/  FMUL.FTZ R13, R68, R113 ;  /* 0x00000071440d7220 */ /* 0x000fe20000410000 */
[----:B------:R-:W-:Y:S02]  /*12930*/  MOV R113, R87 ;  /* 0x0000005700717202 */ /* 0x000fe40000000f00 */
[----:B------:R-:W2:Y:S01]  /*12940*/  LDSM.16.MT88.4 R84, [R209+0x900] ;  /* 0x00090000d154783b */ /* 0x000ea20000004200 */
[----:B------:R-:W-:Y:S01]  /*12950*/  F2FP.BF16.PACK_AB R67, R104, R108 ;  /* 0x0000006c6843723e */ /* 0x000fe200000010ff */
[-C--:B-1----:R-:W-:Y:S08]  /*12960*/  HMMA.16816.F32.BF16 R4, R76, R20.reuse, R4 ;  /* 0x000000144c04723c */ /* 0x082ff00000041804 */
[C---:B------:R-:W-:Y:S07]  /*12970*/  HMMA.16816.F32.BF16 R8, R64.reuse, R20, R8 ;  /* 0x000000144008723c */ /* 0x040fee0000041808 */
[----:B------:R-:W-:Y:S01]  /*12980*/  FFMA.FTZ R20, R26, c[0x0][0x2d0], -R2 ;  /* 0x0000b4001a147a23 */ /* 0x000fe20000010802 */
[-C--:B------:R-:W-:Y:S03]  /*12990*/  HMMA.16816.F32.BF16 R12, R64, R22.reuse, R12 ;  /* 0x00000016400c723c */ /* 0x080fe6000004180c */
[----:B------:R1:W4:Y:S01]  /*129a0*/  MUFU.EX2 R93, R20 ;  /* 0x00000014005d7308 */ /* 0x0003220000000800 */
[----:B------:R-:W-:Y:S01]  /*129b0*/  FMUL.FTZ R26, R0, R126 ;  /* 0x0000007e001a7220 */ /* 0x000fe20000410000 */
[----:B---3--:R-:W-:Y:S01]  /*129c0*/  MOV R126, R92 ;  /* 0x0000005c007e7202 */ /* 0x008fe20000000f00 */
[----:B------:R-:W-:Y:S02]  /*129d0*/  FFMA.FTZ R92, R199, c[0x0][0x2d0], -R98 ;  /* 0x0000b400c75c7a23 */ /* 0x000fe40000010862 */
[C---:B------:R-:W-:Y:S04]  /*129e0*/  HMMA.16816.F32.BF16 R16, R76.reuse, R22, R16 ;  /* 0x000000164c10723c */ /* 0x040fe80000041810 */
[----:B------:R-:W-:Y:S03]  /*129f0*/  FMUL.FTZ R21, R73, R121 ;  /* 0x0000007949157220 */ /* 0x000fe60000410000 */
[C---:B------:R-:W-:Y:S01]  /*12a00*/  FMUL.FTZ R22, R69.reuse, R122 ;  /* 0x0000007a45167220 */ /* 0x040fe20000410000 */
[----:B------:R-:W-:Y:S01]  /*12a10*/  MOV R122, R94 ;  /* 0x0000005e007a7202 */ /* 0x000fe20000000f00 */
[----:B------:R-:W-:Y:S03]  /*12a20*/  FMUL.FTZ R23, R69, R123 ;  /* 0x0000007b45177220 */ /* 0x000fe60000410000 */
[----:B-1----:R-:W-:Y:S01]  /*12a30*/  FMUL.FTZ R20, R73, R120 ;  /* 0x0000007849147220 */ /* 0x002fe20000410000 */
[----:B----4-:R-:W-:Y:S01]  /*12a40*/  MOV R123, R93 ;  /* 0x0000005d007b7202 */ /* 0x010fe20000000f00 */
[----:B------:R1:W-:Y:S05]  /*12a50*/  MUFU.EX2 R120, R60 ;  /* 0x0000003c00787308 */ /* 0x0003ea0000000800 */
[-C--:B------:R-:W-:Y:S08]  /*12a60*/  HMMA.16816.F32.BF16 R20, R76, R36.reuse, R20 ;  /* 0x000000244c14723c */ /* 0x080ff00000041814 */
[C---:B------:R-:W-:Y:S07]  /*12a70*/  HMMA.16816.F32.BF16 R24, R64.reuse, R36, R24 ;  /* 0x000000244018723c */ /* 0x040fee0000041818 */
[----:B------:R-:W-:Y:S01]  /*12a80*/  FFMA.FTZ R36, R187, c[0x0][0x2d0], -R2 ;  /* 0x0000b400bb247a23 */ /* 0x000fe20000010802 */
[-C--:B------:R-:W-:Y:S03]  /*12a90*/  HMMA.16816.F32.BF16 R28, R64, R38.reuse, R28 ;  /* 0x00000026401c723c */ /* 0x080fe6000004181c */
[----:B------:R3:W4:Y:S01]  /*12aa0*/  MUFU.EX2 R50, R36 ;  /* 0x0000002400327308 */ /* 0x0007220000000800 */
[----:B-1----:R-:W-:Y:S02]  /*12ab0*/  FMUL.FTZ R60, R68, R160 ;  /* 0x000000a0443c7220 */ /* 0x002fe40000410000 */
[----:B------:R-:W5:Y:S01]  /*12ac0*/  LDL.LU R160, [R1+0x14] ;  /* 0x0000140001a07983 */ /* 0x000f620000300800 */
[----:B------:R-:W-:Y:S01]  /*12ad0*/  FMUL.FTZ R37, R73, R137 ;  /* 0x0000008949257220 */ /* 0x000fe20000410000 */
[C---:B------:R-:W-:Y:S05]  /*12ae0*/  HMMA.16816.F32.BF16 R32, R76.reuse, R38, R32 ;  /* 0x000000264c20723c */ /* 0x040fea0000041820 */
[----:B------:R1:W-:Y:S02]  /*12af0*/  MUFU.EX2 R137, R92 ;  /* 0x0000005c00897308 */ /* 0x0003e40000000800 */
[C---:B------:R-:W-:Y:S02]  /*12b00*/  FMUL.FTZ R38, R69.reuse, R138 ;  /* 0x0000008a45267220 */ /* 0x040fe40000410000 */
[----:B------:R-:W-:Y:S06]  /*12b10*/  FMUL.FTZ R39, R69, R139 ;  /* 0x0000008b45277220 */ /* 0x000fec0000410000 */
[----:B------:R2:W-:Y:S01]  /*12b20*/  MUFU.EX2 R138, R56 ;  /* 0x00000038008a7308 */ /* 0x0005e20000000800 */
[----:B---3--:R-:W-:Y:S01]  /*12b30*/  FMUL.FTZ R36, R73, R136 ;  /* 0x0000008849247220 */ /* 0x008fe20000410000 */
[----:B----4-:R-:W-:Y:S01]  /*12b40*/  MOV R149, R50 ;  /* 0x0000003200957202 */ /* 0x010fe20000000f00 */
[C---:B------:R-:W-:Y:S01]  /*12b50*/  FMUL.FTZ R50, R69.reuse, R150 ;  /* 0x0000009645327220 */ /* 0x040fe20000410000 */
[----:B------:R-:W-:Y:S01]  /*12b60*/  MOV R150, R51 ;  /* 0x0000003300967202 */ /* 0x000fe20000000f00 */
[----:B------:R-:W-:Y:S01]  /*12b70*/  FMUL.FTZ R51, R69, R151 ;  /* 0x0000009745337220 */ /* 0x000fe20000410000 */
[----:B------:R-:W-:Y:S02]  /*12b80*/  MOV R151, R100 ;  /* 0x0000006400977202 */ /* 0x000fe40000000f00 */
[-C--:B------:R-:W-:Y:S01]  /*12b90*/  HMMA.16816.F32.BF16 R36, R76, R52.reuse, R36 ;  /* 0x000000344c24723c */ /* 0x080fe20000041824 */
[----:B-1----:R-:W1:Y:S02]  /*12ba0*/  LDSM.16.MT88.4 R92, [R210+0x900] ;  /* 0x00090000d25c783b */ /* 0x002e640000004200 */
[----:B------:R-:W-:Y:S01]  /*12bb0*/  MOV R100, R62 ;  /* 0x0000003e00647202 */ /* 0x000fe20000000f00 */
[----:B------:R-:W-:Y:S04]  /*12bc0*/  FMUL.FTZ R62, R0, R162 ;  /* 0x000000a2003e7220 */ /* 0x000fe80000410000 */
[C---:B------:R-:W-:Y:S04]  /*12bd0*/  HMMA.16816.F32.BF16 R40, R64.reuse, R52, R40 ;  /* 0x000000344028723c */ /* 0x040fe80000041828 */
[----:B--2---:R-:W-:Y:S03]  /*12be0*/  FMUL.FTZ R56, R68, R156 ;  /* 0x0000009c44387220 */ /* 0x004fe60000410000 */
[--C-:B------:R-:W-:Y:S01]  /*12bf0*/  FFMA.FTZ R52, R192, c[0x0][0x2d0], -R97.reuse ;  /* 0x0000b400c0347a23 */ /* 0x100fe20000010861 */
[-C--:B------:R-:W-:Y:S03]  /*12c00*/  HMMA.16816.F32.BF16 R44, R64, R54.reuse, R44 ;  /* 0x00000036402c723c */ /* 0x080fe6000004182c */
[----:B------:R2:W-:Y:S01]  /*12c10*/  MUFU.EX2 R139, R52 ;  /* 0x00000034008b7308 */ /* 0x0005e20000000800 */
[----:B------:R-:W-:Y:S04]  /*12c20*/  FMUL.FTZ R53, R73, R153 ;  /* 0x0000009949357220 */ /* 0x000fe80000410000 */
[C---:B------:R-:W-:Y:S07]  /*12c30*/  HMMA.16816.F32.BF16 R48, R76.reuse, R54, R48 ;  /* 0x000000364c30723c */ /* 0x040fee0000041830 */
[C---:B------:R-:W-:Y:S02]  /*12c40*/  FMUL.FTZ R54, R69.reuse, R154 ;  /* 0x0000009a45367220 */ /* 0x040fe40000410000 */
[----:B------:R-:W-:Y:S03]  /*12c50*/  FMUL.FTZ R55, R69, R155 ;  /* 0x0000009b45377220 */ /* 0x000fe60000410000 */
[----:B--2---:R-:W-:Y:S07]  /*12c60*/  FMUL.FTZ R52, R73, R152 ;  /* 0x0000009849347220 */ /* 0x004fee0000410000 */
[-C--:B------:R-:W-:Y:S08]  /*12c70*/  HMMA.16816.F32.BF16 R52, R76, R80.reuse, R52 ;  /* 0x000000504c34723c */ /* 0x080ff00000041834 */
[C---:B------:R-:W-:Y:S07]  /*12c80*/  HMMA.16816.F32.BF16 R56, R64.reuse, R80, R56 ;  /* 0x000000504038723c */ /* 0x040fee0000041838 */
[----:B------:R-:W-:Y:S01]  /*12c90*/  FFMA.FTZ R80, R191, c[0x0][0x2d0], -R96 ;  /* 0x0000b400bf507a23 */ /* 0x000fe20000010860 */
[-C--:B------:R-:W-:Y:S03]  /*12ca0*/  HMMA.16816.F32.BF16 R60, R64, R82.reuse, R60 ;  /* 0x00000052403c723c */ /* 0x080fe6000004183c */
[----:B------:R2:W3:Y:S01]  /*12cb0*/  MUFU.EX2 R132, R80 ;  /* 0x0000005000847308 */ /* 0x0004e20000000800 */
[----:B------:R-:W-:Y:S03]  /*12cc0*/  F2FP.BF16.PACK_AB R81, R128, R123 ;  /* 0x0000007b8051723e */ /* 0x000fe600000010ff */
[C---:B------:R-:W-:Y:S02]  /*12cd0*/  FMUL.FTZ R64, R73.reuse, R164 ;  /* 0x000000a449407220 */ /* 0x040fe40000410000 */
[----:B------:R-:W-:Y:S03]  /*12ce0*/  FMUL.FTZ R65, R73, R165 ;  /* 0x000000a549417220 */ /* 0x000fe60000410000 */
[C---:B------:R-:W-:Y:S02]  /*12cf0*/  FMUL.FTZ R66, R69.reuse, R166 ;  /* 0x000000a645427220 */ /* 0x040fe40000410000 */
[----:B------:R-:W-:Y:S07]  /*12d00*/  FMUL.FTZ R67, R69, R167 ;  /* 0x000000a745437220 */ /* 0x000fee0000410000 */
[----:B------:R-:W-:Y:S04]  /*12d10*/  HMMA.16816.F32.BF16 R64, R76, R82, R64 ;  /* 0x000000524c40723c */ /* 0x000fe80000041840 */
[--C-:B--2---:R-:W-:Y:S03]  /*12d20*/  FFMA.FTZ R80, R193, c[0x0][0x2d0], -R97.reuse ;  /* 0x0000b400c1507a23 */ /* 0x104fe60000010861 */
[----:B------:R-:W-:Y:S02]  /*12d30*/  F2FP.BF16.PACK_AB R78, R148, R127 ;  /* 0x0000007f944e723e */ /* 0x000fe400000010ff */
[----:B------:R-:W-:Y:S01]  /*12d40*/  F2FP.BF16.PACK_AB R79, R126, R151 ;  /* 0x000000977e4f723e */ /* 0x000fe200000010ff */
[----:B------:R2:W-:Y:S02]  /*12d50*/  MUFU.EX2 R121, R80 ;  /* 0x0000005000797308 */ /* 0x0005e40000000800 */
[----:B------:R-:W-:Y:S02]  /*12d60*/  F2FP.BF16.PACK_AB R76, R131, R124 ;  /* 0x0000007c834c723e */ /* 0x000fe400000010ff */
[----:B------:R-:W-:Y:S02]  /*12d70*/  F2FP.BF16.PACK_AB R77, R130, R110 ;  /* 0x0000006e824d723e */ /* 0x000fe400000010ff */
[----:B------:R-:W-:Y:S02]  /*12d80*/  F2FP.BF16.PACK_AB R82, R125, R150 ;  /* 0x000000967d52723e */ /* 0x000fe400000010ff */
[----:B------:R-:W-:Y:S03]  /*12d90*/  F2FP.BF16.PACK_AB R83, R115, R149 ;  /* 0x000000957353723e */ /* 0x000fe600000010ff */
[-C--:B------:R-:W-:Y:S03]  /*12da0*/  HMMA.16816.F32.BF16 R4, R76, R84.reuse, R4 ;  /* 0x000000544c04723c */ /* 0x080fe60000041804 */
[--C-:B--2---:R-:W-:Y:S04]  /*12db0*/  FFMA.FTZ R80, R195, c[0x0][0x2d0], -R97.reuse ;  /* 0x0000b400c3507a23 */ /* 0x104fe80000010861 */
[----:B------:R2:W4:Y:S02]  /*12dc0*/  MUFU.EX2 R133, R80 ;  /* 0x0000005000857308 */ /* 0x0005240000000800 */
[----:B--2---:R-:W-:Y:S07]  /*12dd0*/  F2FP.BF16.PACK_AB R80, R129, R122 ;  /* 0x0000007a8150723e */ /* 0x004fee00000010ff */
[C---:B------:R-:W-:Y:S07]  /*12de0*/  HMMA.16816.F32.BF16 R8, R80.reuse, R84, R8 ;  /* 0x000000545008723c */ /* 0x040fee0000041808 */
[----:B------:R-:W-:Y:S01]  /*12df0*/  FFMA.FTZ R84, R198, c[0x0][0x2d0], -R98 ;  /* 0x0000b400c6547a23 */ /* 0x000fe20000010862 */
[-C--:B------:R-:W-:Y:S03]  /*12e00*/  HMMA.16816.F32.BF16 R12, R80, R86.reuse, R12 ;  /* 0x00000056500c723c */ /* 0x080fe6000004180c */
[----:B------:R2:W-:Y:S05]  /*12e10*/  MUFU.EX2 R143, R84 ;  /* 0x00000054008f7308 */ /* 0x0005ea0000000800 */
[C---:B------:R-:W-:Y:S08]  /*12e20*/  HMMA.16816.F32.BF16 R16, R76.reuse, R86, R16 ;  /* 0x000000564c10723c */ /* 0x040ff00000041810 */
[-C--:B------:R-:W-:Y:S08]  /*12e30*/  HMMA.16816.F32.BF16 R20, R76, R88.reuse, R20 ;  /* 0x000000584c14723c */ /* 0x080ff00000041814 */
[C---:B------:R-:W-:Y:S04]  /*12e40*/  HMMA.16816.F32.BF16 R24, R80.reuse, R88, R24 ;  /* 0x000000585018723c */ /* 0x040fe80000041818 */
[----:B--2---:R-:W-:Y:S03]  /*12e50*/  FFMA.FTZ R84, R203, c[0x0][0x2d0], -R2 ;  /* 0x0000b400cb547a23 */ /* 0x004fe60000010802 */
[----:B------:R-:W-:Y:S01]  /*12e60*/  FFMA.FTZ R88, R206, c[0x0][0x2d0], -R98 ;  /* 0x0000b400ce587a23 */ /* 0x000fe20000010862 */
[-C--:B------:R-:W-:Y:S01]  /*12e70*/  HMMA.16816.F32.BF16 R28, R80, R90.reuse, R28 ;  /* 0x0000005a501c723c */ /* 0x080fe2000004181c */
[----:B------:R2:W-:Y:S03]  /*12e80*/  MUFU.EX2 R136, R84 ;  /* 0x0000005400887308 */ /* 0x0005e60000000800 */
[----:B---3--:R-:W-:Y:S02]  /*12e90*/  MOV R206, R132 ;  /* 0x0000008400ce7202 */ /* 0x008fe40000000f00 */
[----:B------:R-:W-:Y:S02]  /*12ea0*/  MOV R132, R100 ;  /* 0x0000006400847202 */ /* 0x000fe40000000f00 */
[C---:B------:R-:W-:Y:S03]  /*12eb0*/  HMMA.16816.F32.BF16 R32, R76.reuse, R90, R32 ;  /* 0x0000005a4c20723c */ /* 0x040fe60000041820 */
[----:B------:R3:W-:Y:S05]  /*12ec0*/  MUFU.EX2 R203, R88 ;  /* 0x0000005800cb7308 */ /* 0x0007ea0000000800 */
[-C--:B-1----:R-:W-:Y:S08]  /*12ed0*/  HMMA.16816.F32.BF16 R36, R76, R92.reuse, R36 ;  /* 0x0000005c4c24723c */ /* 0x082ff00000041824 */
[C---:B------:R-:W-:Y:S04]  /*12ee0*/  HMMA.16816.F32.BF16 R40, R80.reuse, R92, R40 ;  /* 0x0000005c5028723c */ /* 0x040fe80000041828 */
[--C-:B--2---:R-:W-:Y:S01]  /*12ef0*/  FFMA.FTZ R84, R205, c[0x0][0x2d0], -R2.reuse ;  /* 0x0000b400cd547a23 */ /* 0x104fe20000010802 */
[----:B----4-:R-:W-:Y:S02]  /*12f00*/  MOV R205, R133 ;  /* 0x0000008500cd7202 */ /* 0x010fe40000000f00 */
[--C-:B------:R-:W-:Y:S01]  /*12f10*/  FFMA.FTZ R92, R230, c[0x0][0x2d0], -R97.reuse ;  /* 0x0000b400e65c7a23 */ /* 0x100fe20000010861 */
[-C--:B------:R-:W-:Y:S01]  /*12f20*/  HMMA.16816.F32.BF16 R44, R80, R94.reuse, R44 ;  /* 0x0000005e502c723c */ /* 0x080fe2000004182c */
[----:B------:R1:W2:Y:S03]  /*12f30*/  MUFU.EX2 R142, R84 ;  /* 0x00000054008e7308 */ /* 0x0002a60000000800 */
[----:B---3--:R-:W-:Y:S01]  /*12f40*/  FFMA.FTZ R88, R229, c[0x0][0x2d0], -R2 ;  /* 0x0000b400e5587a23 */ /* 0x008fe20000010802 */
[----:B------:R-:W-:Y:S02]  /*12f50*/  MOV R229, R121 ;  /* 0x0000007900e57202 */ /* 0x000fe40000000f00 */
[----:B------:R-:W-:Y:S01]  /*12f60*/  MOV R121, R101 ;  /* 0x0000006500797202 */ /* 0x000fe20000000f00 */
[C---:B------:R-:W-:Y:S03]  /*12f70*/  HMMA.16816.F32.BF16 R48, R76.reuse, R94, R48 ;  /* 0x0000005e4c30723c */ /* 0x040fe60000041830 */
[----:B------:R3:W-:Y:S01]  /*12f80*/  MUFU.EX2 R140, R88 ;  /* 0x00000058008c7308 */ /* 0x0007e20000000800 */
[----:B------:R-:W-:Y:S02]  /*12f90*/  MOV R230, R118 ;  /* 0x0000007600e67202 */ /* 0x000fe40000000f00 */
[----:B------:R-:W-:Y:S07]  /*12fa0*/  MOV R118, R185 ;  /* 0x000000b900767202 */ /* 0x000fee0000000f00 */
[----:B------:R4:W-:Y:S01]  /*12fb0*/  MUFU.EX2 R146, R92 ;  /* 0x0000005c00927308 */ /* 0x0009e20000000800 */
[----:B-1----:R-:W-:Y:S09]  /*12fc0*/  FFMA.FTZ R84, R202, c[0x0][0x2d0], -R98 ;  /* 0x0000b400ca547a23 */ /* 0x002ff20000010862 */
[----:B------:R1:W1:Y:S01]  /*12fd0*/  MUFU.EX2 R141, R84 ;  /* 0x00000054008d7308 */ /* 0x0002620000000800 */
[----:B---3--:R-:W-:Y:S01]  /*12fe0*/  FFMA.FTZ R88, R231, c[0x0][0x2d0], -R2 ;  /* 0x0000b400e7587a23 */ /* 0x008fe20000010802 */
[----:B------:R-:W-:Y:S02]  /*12ff0*/  MOV R231, R120 ;  /* 0x0000007800e77202 */ /* 0x000fe40000000f00 */
[----:B------:R-:W-:Y:S06]  /*13000*/  MOV R120, R103 ;  /* 0x0000006700787202 */ /* 0x000fec0000000f00 */
[----:B------:R3:W2:Y:S01]  /*13010*/  MUFU.EX2 R202, R88 ;  /* 0x0000005800ca7308 */ /* 0x0006a20000000800 */
[--C-:B----4-:R-:W-:Y:S01]  /*13020*/  FFMA.FTZ R92, R232, c[0x0][0x2d0], -R97.reuse ;  /* 0x0000b400e85c7a23 */ /* 0x110fe20000010861 */
[----:B------:R-:W-:Y:S08]  /*13030*/  MOV R232, R115 ;  /* 0x0000007300e87202 */ /* 0x000ff00000000f00 */
[----:B------:R4:W-:Y:S01]  /*13040*/  MUFU.EX2 R199, R92 ;  /* 0x0000005c00c77308 */ /* 0x0009e20000000800 */
[----:B-1----:R-:W1:Y:S01]  /*13050*/  LDSM.16.MT88.4 R84, [R211+0x900] ;  /* 0x00090000d354783b */ /* 0x002e620000004200 */
[--C-:B---3--:R-:W-:Y:S08]  /*13060*/  FFMA.FTZ R88, R201, c[0x0][0x2d0], -R96.reuse ;  /* 0x0000b400c9587a23 */ /* 0x108ff00000010860 */
[----:B------:R3:W-:Y:S01]  /*13070*/  MUFU.EX2 R147, R88 ;  /* 0x0000005800937308 */ /* 0x0007e20000000800 */
[----:B----4-:R-:W-:Y:S01]  /*13080*/  FFMA.FTZ R92, R207, c[0x0][0x2d0], -R97 ;  /* 0x0000b400cf5c7a23 */ /* 0x010fe20000010861 */
[----:B------:R-:W-:Y:S02]  /*13090*/  MOV R207, R126 ;  /* 0x0000007e00cf7202 */ /* 0x000fe40000000f00 */
[----:B------:R-:W4:Y:S01]  /*130a0*/  LDL.LU R126, [R1+0x18] ;  /* 0x00001800017e7983 */ /* 0x000f220000300800 */
[--C-:B---3--:R-:W-:Y:S01]  /*130b0*/  FFMA.FTZ R88, R204, c[0x0][0x2d0], -R96.reuse ;  /* 0x0000b400cc587a23 */ /* 0x108fe20000010860 */
[----:B------:R-:W-:Y:S01]  /*130c0*/  MOV R204, R119 ;  /* 0x0000007700cc7202 */ /* 0x000fe20000000f00 */
[-C--:B-1----:R-:W-:Y:S03]  /*130d0*/  HMMA.16816.F32.BF16 R52, R76, R84.reuse, R52 ;  /* 0x000000544c34723c */ /* 0x082fe60000041834 */
[----:B------:R1:W-:Y:S01]  /*130e0*/  MUFU.EX2 R201, R88 ;  /* 0x0000005800c97308 */ /* 0x0003e20000000800 */
[----:B------:R-:W-:Y:S04]  /*130f0*/  MOV R119, R168 ;  /* 0x000000a800777202 */ /* 0x000fe80000000f00 */
[----:B------:R-:W-:Y:S01]  /*13100*/  MOV R161, R119 ;  /* 0x0000007700a17202 */ /* 0x000fe20000000f00 */
[C---:B------:R-:W-:Y:S04]  /*13110*/  HMMA.16816.F32.BF16 R56, R80.reuse, R84, R56 ;  /* 0x000000545038723c */ /* 0x040fe80000041838 */
[----:B-----5:R-:W-:Y:S03]  /*13120*/  FFMA.FTZ R73, R73, R160, R161 ;  /* 0x000000a049497223 */ /* 0x020fe600000100a1 */
[--C-:B------:R-:W-:Y:S01]  /*13130*/  FFMA.FTZ R84, R197, c[0x0][0x2d0], -R96.reuse ;  /* 0x0000b400c5547a23 */ /* 0x100fe20000010860 */
[-C--:B------:R-:W-:Y:S03]  /*13140*/  HMMA.16816.F32.BF16 R60, R80, R86.reuse, R60 ;  /* 0x00000056503c723c */ /* 0x080fe6000004183c */
[----:B------:R3:W-:Y:S04]  /*13150*/  MUFU.EX2 R198, R84 ;  /* 0x0000005400c67308 */ /* 0x0007e80000000800 */
[----:B------:R-:W-:Y:S01]  /*13160*/  FFMA.FTZ R80, R196, c[0x0][0x2d0], -R96 ;  /* 0x0000b400c4507a23 */ /* 0x000fe20000010860 */
[----:B------:R-:W-:Y:S01]  /*13170*/  HMMA.16816.F32.BF16 R64, R76, R86, R64 ;  /* 0x000000564c40723c */ /* 0x000fe20000041840 */
[----:B-1----:R-:W1:Y:S03]  /*13180*/  LDSM.16.MT88.4 R88, [R209+0x1100] ;  /* 0x00110000d158783b */ /* 0x002e660000004200 */
[----:B--2---:R-:W-:Y:S01]  /*13190*/  F2FP.BF16.PACK_AB R81, R142, R136 ;  /* 0x000000888e51723e */ /* 0x004fe200000010ff */
[----:B------:R2:W-:Y:S01]  /*131a0*/  MUFU.EX2 R197, R80 ;  /* 0x0000005000c57308 */ /* 0x0005e20000000800 */
[----:B------:R-:W-:Y:S02]  /*131b0*/  F2FP.BF16.PACK_AB R82, R203, R141 ;  /* 0x0000008dcb52723e */ /* 0x000fe400000010ff */
[----:B------:R-:W-:Y:S04]  /*131c0*/  F2FP.BF16.PACK_AB R76, R204, R230 ;  /* 0x000000e6cc4c723e */ /* 0x000fe800000010ff */
[----:B------:R-:W-:Y:S02]  /*131d0*/  F2FP.BF16.PACK_AB R77, R138, R139 ;  /* 0x0000008b8a4d723e */ /* 0x000fe400000010ff */
[----:B------:R-:W-:Y:S01]  /*131e0*/  F2FP.BF16.PACK_AB R78, R206, R231 ;  /* 0x000000e7ce4e723e */ /* 0x000fe200000010ff */
[----:B------:R5:W-:Y:S01]  /*131f0*/  MUFU.EX2 R196, R92 ;  /* 0x0000005c00c47308 */ /* 0x000be20000000800 */
[----:B------:R-:W-:Y:S02]  /*13200*/  F2FP.BF16.PACK_AB R79, R205, R229 ;  /* 0x000000e5cd4f723e */ /* 0x000fe400000010ff */
[----:B------:R-:W-:Y:S01]  /*13210*/  F2FP.BF16.PACK_AB R83, R202, R140 ;  /* 0x0000008cca53723e */ /* 0x000fe200000010ff */
[----:B---3--:R-:W3:Y:S01]  /*13220*/  LDSM.16.MT88.4 R84, [R212+0x1100] ;  /* 0x00110000d454783b */ /* 0x008ee20000004200 */
[--C-:B--2---:R-:W-:Y:S01]  /*13230*/  FFMA.FTZ R80, R200, c[0x0][0x2d0], -R97.reuse ;  /* 0x0000b400c8507a23 */ /* 0x104fe20000010861 */
[----:B------:R-:W-:Y:S04]  /*13240*/  MOV R200, R125 ;  /* 0x0000007d00c87202 */ /* 0x000fe80000000f00 */
[----:B------:R2:W-:Y:S02]  /*13250*/  MUFU.EX2 R195, R80 ;  /* 0x0000005000c37308 */ /* 0x0005e40000000800 */
[----:B-----5:R-:W5:Y:S01]  /*13260*/  LDSM.16.MT88.4 R92, [R210+0x1100] ;  /* 0x00110000d25c783b */ /* 0x020f620000004200 */
[-C--:B-1----:R-:W-:Y:S03]  /*13270*/  HMMA.16816.F32.BF16 R4, R76, R88.reuse, R4 ;  /* 0x000000584c04723c */ /* 0x082fe60000041804 */
[----:B--2---:R-:W-:Y:S07]  /*13280*/  F2FP.BF16.PACK_AB R80, R143, R137 ;  /* 0x000000898f50723e */ /* 0x004fee00000010ff */
[C---:B------:R-:W-:Y:S07]  /*13290*/  HMMA.16816.F32.BF16 R8, R80.reuse, R88, R8 ;  /* 0x000000585008723c */ /* 0x040fee0000041808 */
[--C-:B------:R-:W-:Y:S01]  /*132a0*/  FFMA.FTZ R88, R235, c[0x0][0x2d0], -R98.reuse ;  /* 0x0000b400eb587a23 */ /* 0x100fe20000010862 */
[-C--:B------:R-:W-:Y:S03]  /*132b0*/  HMMA.16816.F32.BF16 R12, R80, R90.reuse, R12 ;  /* 0x0000005a500c723c */ /* 0x080fe6000004180c */
[----:B------:R1:W-:Y:S01]  /*132c0*/  MUFU.EX2 R145, R88 ;  /* 0x0000005800917308 */ /* 0x0003e20000000800 */
[----:B------:R-:W-:Y:S02]  /*132d0*/  MOV R235, R127 ;  /* 0x0000007f00eb7202 */ /* 0x000fe40000000f00 */
[----:B------:R-:W-:Y:S02]  /*132e0*/  MOV R127, R120 ;  /* 0x00000078007f7202 */ /* 0x000fe40000000f00 */
[C---:B------:R-:W-:Y:S04]  /*132f0*/  HMMA.16816.F32.BF16 R16, R76.reuse, R90, R16 ;  /* 0x0000005a4c10723c */ /* 0x040fe80000041810 */
[----:B------:R-:W-:Y:S04]  /*13300*/  MOV R120, R116 ;  /* 0x0000007400787202 */ /* 0x000fe80000000f00 */
[-C--:B---3--:R-:W-:Y:S08]  /*13310*/  HMMA.16816.F32.BF16 R20, R76, R84.reuse, R20 ;  /* 0x000000544c14723c */ /* 0x088ff00000041814 */
[C---:B------:R-:W-:Y:S04]  /*13320*/  HMMA.16816.F32.BF16 R24, R80.reuse, R84, R24 ;  /* 0x000000545018723c */ /* 0x040fe80000041818 */
[--C-:B-1----:R-:W-:Y:S01]  /*13330*/  FFMA.FTZ R88, R237, c[0x0][0x2d0], -R98.reuse ;  /* 0x0000b400ed587a23 */ /* 0x102fe20000010862 */
[----:B------:R-:W-:Y:S02]  /*13340*/  MOV R237, R121 ;  /* 0x0000007900ed7202 */ /* 0x000fe40000000f00 */
[----:B------:R-:W-:Y:S01]  /*13350*/  FFMA.FTZ R84, R241, c[0x0][0x2d0], -R98 ;  /* 0x0000b400f1547a23 */ /* 0x000fe20000010862 */
[-C--:B------:R-:W-:Y:S01]  /*13360*/  HMMA.16816.F32.BF16 R28, R80, R86.reuse, R28 ;  /* 0x00000056501c723c */ /* 0x080fe2000004181c */
[----:B------:R1:W-:Y:S03]  /*13370*/  MUFU.EX2 R194, R88 ;  /* 0x0000005800c27308 */ /* 0x0003e60000000800 */
[----:B------:R-:W-:Y:S02]  /*13380*/  MOV R241, R235 ;  /* 0x000000eb00f17202 */ /* 0x000fe40000000f00 */
[----:B------:R-:W-:Y:S02]  /*13390*/  MOV R235, R148 ;  /* 0x0000009400eb7202 */ /* 0x000fe40000000f00 */
[C---:B------:R-:W-:Y:S03]  /*133a0*/  HMMA.16816.F32.BF16 R32, R76.reuse, R86, R32 ;  /* 0x000000564c20723c */ /* 0x040fe60000041820 */
[----:B------:R2:W-:Y:S05]  /*133b0*/  MUFU.EX2 R191, R84 ;  /* 0x0000005400bf7308 */ /* 0x0005ea0000000800 */
[-C--:B-----5:R-:W-:Y:S08]  /*133c0*/  HMMA.16816.F32.BF16 R36, R76, R92.reuse, R36 ;  /* 0x0000005c4c24723c */ /* 0x0a0ff00000041824 */
[C---:B------:R-:W-:Y:S04]  /*133d0*/  HMMA.16816.F32.BF16 R40, R80.reuse, R92, R40 ;  /* 0x0000005c5028723c */ /* 0x040fe80000041828 */
[----:B-1----:R-:W-:Y:S01]  /*133e0*/  FFMA.FTZ R88, R239, c[0x0][0x2d0], -R2 ;  /* 0x0000b400ef587a23 */ /* 0x002fe20000010802 */
[----:B------:R-:W-:Y:S02]  /*133f0*/  MOV R239, R150 ;  /* 0x0000009600ef7202 */ /* 0x000fe40000000f00 */
[----:B------:R-:W-:Y:S01]  /*13400*/  FFMA.FTZ R92, R245, c[0x0][0x2d0], -R96 ;  /* 0x0000b400f55c7a23 */ /* 0x000fe20000010860 */
[-C--:B------:R-:W-:Y:S01]  /*13410*/  HMMA.16816.F32.BF16 R44, R80, R94.reuse, R44 ;  /* 0x0000005e502c723c */ /* 0x080fe2000004182c */
[----:B------:R1:W-:Y:S03]  /*13420*/  MUFU.EX2 R144, R88 ;  /* 0x0000005800907308 */ /* 0x0003e60000000800 */
[----:B--2---:R-:W-:Y:S01]  /*13430*/  FFMA.FTZ R84, R243, c[0x0][0x2d0], -R98 ;  /* 0x0000b400f3547a23 */ /* 0x004fe20000010862 */
[----:B------:R-:W-:Y:S02]  /*13440*/  MOV R245, R108 ;  /* 0x0000006c00f57202 */ /* 0x000fe40000000f00 */
[----:B------:R-:W-:Y:S01]  /*13450*/  MOV R243, R123 ;  /* 0x0000007b00f37202 */ /* 0x000fe20000000f00 */
[C---:B------:R-:W-:Y:S03]  /*13460*/  HMMA.16816.F32.BF16 R48, R76.reuse, R94, R48 ;  /* 0x0000005e4c30723c */ /* 0x040fe60000041830 */
[----:B------:R2:W-:Y:S01]  /*13470*/  MUFU.EX2 R192, R84 ;  /* 0x0000005400c07308 */ /* 0x0005e20000000800 */
[----:B------:R-:W-:Y:S09]  /*13480*/  MOV R123, R114 ;  /* 0x00000072007b7202 */ /* 0x000ff20000000f00 */
[----:B------:R3:W-:Y:S01]  /*13490*/  MUFU.EX2 R190, R92 ;  /* 0x0000005c00be7308 */ /* 0x0007e20000000800 */
[--C-:B-1----:R-:W-:Y:S01]  /*134a0*/  FFMA.FTZ R88, R240, c[0x0][0x2d0], -R2.reuse ;  /* 0x0000b400f0587a23 */ /* 0x102fe20000010802 */
[----:B------:R-:W-:Y:S08]  /*134b0*/  MOV R240, R151 ;  /* 0x0000009700f07202 */ /* 0x000ff00000000f00 */
[----:B------:R1:W5:Y:S01]  /*134c0*/  MUFU.EX2 R193, R88 ;  /* 0x0000005800c17308 */ /* 0x0003620000000800 */
        /* <DEDUP_REMOVED lines=8> */
[----:B--2---:R-:W-:Y:S01]  /*13550*/  FFMA.FTZ R84, R248, c[0x0][0x2d0], -R2 ;  /* 0x0000b400f8547a23 */ /* 0x004fe20000010802 */
[----:B------:R-:W-:Y:S07]  /*13560*/  MOV R248, R110 ;  /* 0x0000006e00f87202 */ /* 0x000fee0000000f00 */
[----:B------:R2:W1:Y:S01]  /*13570*/  MUFU.EX2 R154, R84 ;  /* 0x00000054009a7308 */ /* 0x0004620000000800 */
[--C-:B---3--:R-:W-:Y:S09]  /*13580*/  FFMA.FTZ R92, R242, c[0x0][0x2d0], -R97.reuse ;  /* 0x0000b400f25c7a23 */ /* 0x108ff20000010861 */
[----:B------:R3:W-:Y:S01]  /*13590*/  MUFU.EX2 R186, R92 ;  /* 0x0000005c00ba7308 */ /* 0x0007e20000000800 */
[--C-:B--2---:R-:W-:Y:S01]  /*135a0*/  FFMA.FTZ R84, R238, c[0x0][0x2d0], -R96.reuse ;  /* 0x0000b400ee547a23 */ /* 0x104fe20000010860 */
[----:B------:R-:W-:Y:S01]  /*135b0*/  MOV R238, R107 ;  /* 0x0000006b00ee7202 */ /* 0x000fe20000000f00 */
[-C--:B-1----:R-:W-:Y:S07]  /*135c0*/  HMMA.16816.F32.BF16 R52, R76, R88.reuse, R52 ;  /* 0x000000584c34723c */ /* 0x082fee0000041834 */
[----:B------:R1:W-:Y:S01]  /*135d0*/  MUFU.EX2 R153, R84 ;  /* 0x0000005400997308 */ /* 0x0003e20000000800 */
[C---:B------:R-:W-:Y:S01]  /*135e0*/  HMMA.16816.F32.BF16 R56, R80.reuse, R88, R56 ;  /* 0x000000585038723c */ /* 0x040fe20000041838 */
[----:B---3--:R-:W-:Y:S06]  /*135f0*/  LDSM.16.MT88.4 R92, [R210+0x1900] ;  /* 0x00190000d25c783b */ /* 0x008fec0000004200 */
[----:B------:R-:W-:Y:S01]  /*13600*/  FFMA.FTZ R88, R249, c[0x0][0x2d0], -R97 ;  /* 0x0000b400f9587a23 */ /* 0x000fe20000010861 */
[-C--:B------:R-:W-:Y:S03]  /*13610*/  HMMA.16816.F32.BF16 R60, R80, R90.reuse, R60 ;  /* 0x0000005a503c723c */ /* 0x080fe6000004183c */
[----:B------:R2:W-:Y:S01]  /*13620*/  MUFU.EX2 R189, R88 ;  /* 0x0000005800bd7308 */ /* 0x0005e20000000800 */
[----:B------:R-:W-:Y:S03]  /*13630*/  MOV R249, R120 ;  /* 0x0000007800f97202 */ /* 0x000fe60000000f00 */
[--C-:B------:R-:W-:Y:S01]  /*13640*/  FFMA.FTZ R80, R234, c[0x0][0x2d0], -R96.reuse ;  /* 0x0000b400ea507a23 */ /* 0x100fe20000010860 */
[----:B------:R-:W-:Y:S01]  /*13650*/  HMMA.16816.F32.BF16 R64, R76, R90, R64 ;  /* 0x0000005a4c40723c */ /* 0x000fe20000041840 */
[----:B-1----:R-:W1:Y:S03]  /*13660*/  LDSM.16.MT88.4 R84, [R209+0x1900] ;  /* 0x00190000d154783b */ /* 0x002e660000004200 */
[----:B-----5:R-:W-:Y:S01]  /*13670*/  F2FP.BF16.PACK_AB R81, R193, R144 ;  /* 0x00000090c151723e */ /* 0x020fe200000010ff */
[----:B------:R3:W-:Y:S01]  /*13680*/  MUFU.EX2 R188, R80 ;  /* 0x0000005000bc7308 */ /* 0x0007e20000000800 */
[----:B------:R-:W-:Y:S01]  /*13690*/  F2FP.BF16.PACK_AB R82, R192, R191 ;  /* 0x000000bfc052723e */ /* 0x000fe200000010ff */
[----:B----4-:R-:W-:Y:S01]  /*136a0*/  FFMA.FTZ R69, R69, R126, R127 ;  /* 0x0000007e45457223 */ /* 0x010fe2000001007f */
[----:B------:R-:W-:Y:S04]  /*136b0*/  F2FP.BF16.PACK_AB R76, R201, R147 ;  /* 0x00000093c94c723e */ /* 0x000fe800000010ff */
[----:B------:R-:W-:Y:S02]  /*136c0*/  F2FP.BF16.PACK_AB R77, R199, R146 ;  /* 0x00000092c74d723e */ /* 0x000fe400000010ff */
[----:B------:R-:W-:Y:S02]  /*136d0*/  F2FP.BF16.PACK_AB R78, R197, R198 ;  /* 0x000000c6c54e723e */ /* 0x000fe400000010ff */
[----:B------:R-:W-:Y:S02]  /*136e0*/  F2FP.BF16.PACK_AB R79, R196, R195 ;  /* 0x000000c3c44f723e */ /* 0x000fe400000010ff */
[----:B------:R-:W-:Y:S01]  /*136f0*/  F2FP.BF16.PACK_AB R83, R154, R155 ;  /* 0x0000009b9a53723e */ /* 0x000fe200000010ff */
[----:B--2---:R-:W2:Y:S01]  /*13700*/  LDSM.16.MT88.4 R88, [R212+0x1900] ;  /* 0x00190000d458783b */ /* 0x004ea20000004200 */
[----:B------:R-:W-:Y:S02]  /*13710*/  MOV R127, R106 ;  /* 0x0000006a007f7202 */ /* 0x000fe40000000f00 */
[----:B------:R-:W-:Y:S01]  /*13720*/  MOV R126, R105 ;  /* 0x00000069007e7202 */ /* 0x000fe20000000f00 */
[----:B---3--:R-:W-:Y:S04]  /*13730*/  FFMA.FTZ R80, R236, c[0x0][0x2d0], -R96 ;  /* 0x0000b400ec507a23 */ /* 0x008fe80000010860 */
[----:B------:R3:W-:Y:S01]  /*13740*/  MUFU.EX2 R187, R80 ;  /* 0x0000005000bb7308 */ /* 0x0007e20000000800 */
[-C--:B-1----:R-:W-:Y:S03]  /*13750*/  HMMA.16816.F32.BF16 R4, R76, R84.reuse, R4 ;  /* 0x000000544c04723c */ /* 0x082fe60000041804 */
[----:B---3--:R-:W-:Y:S07]  /*13760*/  F2FP.BF16.PACK_AB R80, R194, R145 ;  /* 0x00000091c250723e */ /* 0x008fee00000010ff */
[C---:B------:R-:W-:Y:S07]  /*13770*/  HMMA.16816.F32.BF16 R8, R80.reuse, R84, R8 ;  /* 0x000000545008723c */ /* 0x040fee0000041808 */
[--C-:B------:R-:W-:Y:S01]  /*13780*/  FFMA.FTZ R84, R244, c[0x0][0x2d0], -R97.reuse ;  /* 0x0000b400f4547a23 */ /* 0x100fe20000010861 */
[-C--:B------:R-:W-:Y:S03]  /*13790*/  HMMA.16816.F32.BF16 R12, R80, R86.reuse, R12 ;  /* 0x00000056500c723c */ /* 0x080fe6000004180c */
[----:B------:R1:W-:Y:S05]  /*137a0*/  MUFU.EX2 R185, R84 ;  /* 0x0000005400b97308 */ /* 0x0003ea0000000800 */
[C---:B------:R-:W-:Y:S08]  /*137b0*/  HMMA.16816.F32.BF16 R16, R76.reuse, R86, R16 ;  /* 0x000000564c10723c */ /* 0x040ff00000041810 */
[-C--:B--2---:R-:W-:Y:S08]  /*137c0*/  HMMA.16816.F32.BF16 R20, R76, R88.reuse, R20 ;  /* 0x000000584c14723c */ /* 0x084ff00000041814 */
[C---:B------:R-:W-:Y:S04]  /*137d0*/  HMMA.16816.F32.BF16 R24, R80.reuse, R88, R24 ;  /* 0x000000585018723c */ /* 0x040fe80000041818 */
[----:B-1----:R-:W-:Y:S03]  /*137e0*/  FFMA.FTZ R84, R251, c[0x0][0x2d0], -R98 ;  /* 0x0000b400fb547a23 */ /* 0x002fe60000010862 */
[----:B------:R-:W-:Y:S01]  /*137f0*/  FFMA.FTZ R88, R118, c[0x0][0x2d0], -R2 ;  /* 0x0000b40076587a23 */ /* 0x000fe20000010802 */
[-C--:B------:R-:W-:Y:S01]  /*13800*/  HMMA.16816.F32.BF16 R28, R80, R90.reuse, R28 ;  /* 0x0000005a501c723c */ /* 0x080fe2000004181c */
[----:B------:R1:W-:Y:S03]  /*13810*/  MUFU.EX2 R159, R84 ;  /* 0x00000054009f7308 */ /* 0x0003e60000000800 */
[----:B------:R-:W-:Y:S04]  /*13820*/  MOV R118, R102 ;  /* 0x0000006600767202 */ /* 0x000fe80000000f00 */
[C---:B------:R-:W-:Y:S03]  /*13830*/  HMMA.16816.F32.BF16 R32, R76.reuse, R90, R32 ;  /* 0x0000005a4c20723c */ /* 0x040fe60000041820 */
[----:B------:R2:W-:Y:S01]  /*13840*/  MUFU.EX2 R156, R88 ;  /* 0x00000058009c7308 */ /* 0x0005e20000000800 */
[----:B------:R-:W-:Y:S04]  /*13850*/  MOV R125, R118 ;  /* 0x00000076007d7202 */ /* 0x000fe80000000f00 */
[-C--:B------:R-:W-:Y:S08]  /*13860*/  HMMA.16816.F32.BF16 R36, R76, R92.reuse, R36 ;  /* 0x0000005c4c24723c */ /* 0x080ff00000041824 */
[C---:B------:R-:W-:Y:S04]  /*13870*/  HMMA.16816.F32.BF16 R40, R80.reuse, R92, R40 ;  /* 0x0000005c5028723c */ /* 0x040fe80000041828 */
[----:B-1----:R-:W-:Y:S03]  /*13880*/  FFMA.FTZ R84, R250, c[0x0][0x2d0], -R98 ;  /* 0x0000b400fa547a23 */ /* 0x002fe60000010862 */
[----:B------:R-:W-:Y:S01]  /*13890*/  FFMA.FTZ R92, R180, c[0x0][0x2d0], -R96 ;  /* 0x0000b400b45c7a23 */ /* 0x000fe20000010860 */
[-C--:B------:R-:W-:Y:S01]  /*138a0*/  HMMA.16816.F32.BF16 R44, R80, R94.reuse, R44 ;  /* 0x0000005e502c723c */ /* 0x080fe2000004182c */
[----:B------:R1:W-:Y:S03]  /*138b0*/  MUFU.EX2 R158, R84 ;  /* 0x00000054009e7308 */ /* 0x0003e60000000800 */
[----:B--2---:R-:W-:Y:S04]  /*138c0*/  FFMA.FTZ R88, R184, c[0x0][0x2d0], -R98 ;  /* 0x0000b400b8587a23 */ /* 0x004fe80000010862 */
[C---:B------:R-:W-:Y:S03]  /*138d0*/  HMMA.16816.F32.BF16 R48, R76.reuse, R94, R48 ;  /* 0x0000005e4c30723c */ /* 0x040fe60000041830 */
[----:B------:R2:W-:Y:S10]  /*138e0*/  MUFU.EX2 R184, R88 ;  /* 0x0000005800b87308 */ /* 0x0005f40000000800 */
[----:B------:R3:W-:Y:S01]  /*138f0*/  MUFU.EX2 R180, R92 ;  /* 0x0000005c00b47308 */ /* 0x0007e20000000800 */
[----:B-1----:R-:W-:Y:S09]  /*13900*/  FFMA.FTZ R84, R252, c[0x0][0x2d0], -R2 ;  /* 0x0000b400fc547a23 */ /* 0x002ff20000010802 */
[----:B------:R1:W-:Y:S01]  /*13910*/  MUFU.EX2 R157, R84 ;  /* 0x00000054009d7308 */ /* 0x0003e20000000800 */
[----:B--2---:R-:W-:Y:S09]  /*13920*/  FFMA.FTZ R88, R183, c[0x0][0x2d0], -R98 ;  /* 0x0000b400b7587a23 */ /* 0x004ff20000010862 */
[----:B------:R2:W-:Y:S01]  /*13930*/  MUFU.EX2 R183, R88 ;  /* 0x0000005800b77308 */ /* 0x0005e20000000800 */
[----:B---3--:R-:W-:Y:S09]  /*13940*/  FFMA.FTZ R92, R171, c[0x0][0x2d0], -R96 ;  /* 0x0000b400ab5c7a23 */ /* 0x008ff20000010860 */
[----:B------:R3:W4:Y:S01]  /*13950*/  MUFU.EX2 R171, R92 ;  /* 0x0000005c00ab7308 */ /* 0x0007220000000800 */
[----:B-1----:R-:W1:Y:S01]  /*13960*/  LDSM.16.MT88.4 R84, [R211+0x1900] ;  /* 0x00190000d354783b */ /* 0x002e620000004200 */
[----:B--2---:R-:W-:Y:S08]  /*13970*/  FFMA.FTZ R88, R182, c[0x0][0x2d0], -R2 ;  /* 0x0000b400b6587a23 */ /* 0x004ff00000010802 */
[----:B------:R2:W-:Y:S01]  /*13980*/  MUFU.EX2 R182, R88 ;  /* 0x0000005800b67308 */ /* 0x0005e20000000800 */
[----:B---3--:R-:W-:Y:S01]  /*13990*/  FFMA.FTZ R92, R173, c[0x0][0x2d0], -R96 ;  /* 0x0000b400ad5c7a23 */ /* 0x008fe20000010860 */
[----:B----4-:R-:W-:Y:S08]  /*139a0*/  F2FP.BF16.PACK_AB R164, R171, R180 ;  /* 0x000000b4aba4723e */ /* 0x010ff000000010ff */
[----:B------:R3:W-:Y:S01]  /*139b0*/  MUFU.EX2 R103, R92 ;  /* 0x0000005c00677308 */ /* 0x0007e20000000800 */
[----:B--2---:R-:W-:Y:S01]  /*139c0*/  FFMA.FTZ R88, R181, c[0x0][0x2d0], -R2 ;  /* 0x0000b400b5587a23 */ /* 0x004fe20000010802 */
[-C--:B-1----:R-:W-:Y:S08]  /*139d0*/  HMMA.16816.F32.BF16 R52, R76, R84.reuse, R52 ;  /* 0x000000544c34723c */ /* 0x082ff00000041834 */
[----:B------:R1:W2:Y:S01]  /*139e0*/  MUFU.EX2 R181, R88 ;  /* 0x0000005800b57308 */ /* 0x0002a20000000800 */
[C---:B------:R-:W-:Y:S01]  /*139f0*/  HMMA.16816.F32.BF16 R56, R80.reuse, R84, R56 ;  /* 0x000000545038723c */ /* 0x040fe20000041838 */
[----:B---3--:R-:W-:Y:S06]  /*13a00*/  LDSM.16.MT88.4 R92, [R210+0x2100] ;  /* 0x00210000d25c783b */ /* 0x008fec0000004200 */
[--C-:B------:R-:W-:Y:S01]  /*13a10*/  FFMA.FTZ R84, R170, c[0x0][0x2d0], -R97.reuse ;  /* 0x0000b400aa547a23 */ /* 0x100fe20000010861 */
[-C--:B------:R-:W-:Y:S03]  /*13a20*/  HMMA.16816.F32.BF16 R60, R80, R86.reuse, R60 ;  /* 0x00000056503c723c */ /* 0x080fe6000004183c */
[----:B------:R3:W-:Y:S04]  /*13a30*/  MUFU.EX2 R170, R84 ;  /* 0x0000005400aa7308 */ /* 0x0007e80000000800 */
[--C-:B------:R-:W-:Y:S01]  /*13a40*/  FFMA.FTZ R80, R117, c[0x0][0x2d0], -R97.reuse ;  /* 0x0000b40075507a23 */ /* 0x100fe20000010861 */
[----:B------:R-:W-:Y:S01]  /*13a50*/  HMMA.16816.F32.BF16 R64, R76, R86, R64 ;  /* 0x000000564c40723c */ /* 0x000fe20000041840 */
[----:B-1----:R-:W1:Y:S03]  /*13a60*/  LDSM.16.MT88.4 R88, [R209+0x2100] ;  /* 0x00210000d158783b */ /* 0x002e660000004200 */
[----:B------:R-:W-:Y:S02]  /*13a70*/  MOV R117, R112 ;  /* 0x0000007000757202 */ /* 0x000fe40000000f00 */
[----:B------:R-:W-:Y:S02]  /*13a80*/  MOV R112, R111 ;  /* 0x0000006f00707202 */ /* 0x000fe40000000f00 */
[----:B------:R-:W-:Y:S02]  /*13a90*/  MOV R111, R169 ;  /* 0x000000a9006f7202 */ /* 0x000fe40000000f00 */
[----:B------:R4:W5:Y:S02]  /*13aa0*/  MUFU.EX2 R169, R80 ;  /* 0x0000005000a97308 */ /* 0x0009640000000800 */
[----:B------:R-:W-:Y:S02]  /*13ab0*/  F2FP.BF16.PACK_AB R76, R190, R153 ;  /* 0x00000099be4c723e */ /* 0x000fe400000010ff */
[----:B------:R-:W-:Y:S02]  /*13ac0*/  F2FP.BF16.PACK_AB R77, R189, R152 ;  /* 0x00000098bd4d723e */ /* 0x000fe400000010ff */
[----:B------:R-:W-:Y:S02]  /*13ad0*/  F2FP.BF16.PACK_AB R78, R187, R188 ;  /* 0x000000bcbb4e723e */ /* 0x000fe400000010ff */
[----:B------:R-:W-:Y:S01]  /*13ae0*/  F2FP.BF16.PACK_AB R79, R185, R186 ;  /* 0x000000bab94f723e */ /* 0x000fe200000010ff */
[----:B---3--:R-:W3:Y:S01]  /*13af0*/  LDSM.16.MT88.4 R84, [R212+0x2100] ;  /* 0x00210000d454783b */ /* 0x008ee20000004200 */
[----:B------:R-:W-:Y:S02]  /*13b00*/  MOV R121, R117 ;  /* 0x0000007500797202 */ /* 0x000fe40000000f00 */
[----:B------:R-:W-:Y:S02]  /*13b10*/  F2FP.BF16.PACK_AB R81, R156, R157 ;  /* 0x0000009d9c51723e */ /* 0x000fe400000010ff */
[----:B------:R-:W-:Y:S02]  /*13b20*/  F2FP.BF16.PACK_AB R82, R183, R184 ;  /* 0x000000b8b752723e */ /* 0x000fe400000010ff */
[----:B--2---:R-:W-:Y:S01]  /*13b30*/  F2FP.BF16.PACK_AB R83, R181, R182 ;  /* 0x000000b6b553723e */ /* 0x004fe200000010ff */
[----:B------:R-:W-:Y:S01]  /*13b40*/  LDSM.16.MT88.4 R116, [R209+0x2900] ;  /* 0x00290000d174783b */ /* 0x000fe20000004200 */
[----:B------:R-:W-:Y:S02]  /*13b50*/  MOV R120, R111 ;  /* 0x0000006f00787202 */ /* 0x000fe40000000f00 */
[----:B------:R-:W-:Y:S02]  /*13b60*/  MOV R234, R121 ;  /* 0x0000007900ea7202 */ /* 0x000fe40000000f00 */
[----:B------:R-:W-:Y:S01]  /*13b70*/  MOV R121, R112 ;  /* 0x0000007000797202 */ /* 0x000fe20000000f00 */
[----:B----4-:R-:W-:Y:S01]  /*13b80*/  FFMA.FTZ R80, R172, c[0x0][0x2d0], -R96 ;  /* 0x0000b400ac507a23 */ /* 0x010fe20000010860 */
[----:B-----5:R-:W-:Y:S03]  /*13b90*/  F2FP.BF16.PACK_AB R165, R169, R170 ;  /* 0x000000aaa9a5723e */ /* 0x020fe600000010ff */
[----:B------:R2:W4:Y:S01]  /*13ba0*/  MUFU.EX2 R168, R80 ;  /* 0x0000005000a87308 */ /* 0x0005220000000800 */
[-C--:B-1----:R-:W-:Y:S03]  /*13bb0*/  HMMA.16816.F32.BF16 R4, R76, R88.reuse, R4 ;  /* 0x000000584c04723c */ /* 0x082fe60000041804 */
[----:B--2---:R-:W-:Y:S02]  /*13bc0*/  F2FP.BF16.PACK_AB R80, R158, R159 ;  /* 0x0000009f9e50723e */ /* 0x004fe400000010ff */
[----:B----4-:R-:W-:Y:S05]  /*13bd0*/  F2FP.BF16.PACK_AB R166, R103, R168 ;  /* 0x000000a867a6723e */ /* 0x010fea00000010ff */
[C---:B------:R-:W-:Y:S07]  /*13be0*/  HMMA.16816.F32.BF16 R8, R80.reuse, R88, R8 ;  /* 0x000000585008723c */ /* 0x040fee0000041808 */
[--C-:B------:R-:W-:Y:S01]  /*13bf0*/  FFMA.FTZ R88, R174, c[0x0][0x2d0], -R97.reuse ;  /* 0x0000b400ae587a23 */ /* 0x100fe20000010861 */
[-C--:B------:R-:W-:Y:S03]  /*13c00*/  HMMA.16816.F32.BF16 R12, R80, R90.reuse, R12 ;  /* 0x0000005a500c723c */ /* 0x080fe6000004180c */
[----:B------:R1:W-:Y:S05]  /*13c10*/  MUFU.EX2 R102, R88 ;  /* 0x0000005800667308 */ /* 0x0003ea0000000800 */
[C---:B------:R-:W-:Y:S08]  /*13c20*/  HMMA.16816.F32.BF16 R16, R76.reuse, R90, R16 ;  /* 0x0000005a4c10723c */ /* 0x040ff00000041810 */
[-C--:B---3--:R-:W-:Y:S08]  /*13c30*/  HMMA.16816.F32.BF16 R20, R76, R84.reuse, R20 ;  /* 0x000000544c14723c */ /* 0x088ff00000041814 */
[C---:B------:R-:W-:Y:S04]  /*13c40*/  HMMA.16816.F32.BF16 R24, R80.reuse, R84, R24 ;  /* 0x000000545018723c */ /* 0x040fe80000041818 */
[----:B-1----:R-:W-:Y:S03]  /*13c50*/  FFMA.FTZ R88, R99, c[0x0][0x2d0], -R97 ;  /* 0x0000b40063587a23 */ /* 0x002fe60000010861 */
[----:B------:R-:W-:Y:S01]  /*13c60*/  FFMA.FTZ R84, R178, c[0x0][0x2d0], -R2 ;  /* 0x0000b400b2547a23 */ /* 0x000fe20000010802 */
[-C--:B------:R-:W-:Y:S01]  /*13c70*/  HMMA.16816.F32.BF16 R28, R80, R86.reuse, R28 ;  /* 0x00000056501c723c */ /* 0x080fe2000004181c */
[----:B------:R1:W2:Y:S07]  /*13c80*/  MUFU.EX2 R101, R88 ;  /* 0x0000005800657308 */ /* 0x0002ae0000000800 */
[C---:B------:R-:W-:Y:S01]  /*13c90*/  HMMA.16816.F32.BF16 R32, R76.reuse, R86, R32 ;  /* 0x000000564c20723c */ /* 0x040fe20000041820 */
[----:B------:R-:W3:Y:S02]  /*13ca0*/  LDL.LU R87, [R1+0x1c] ;  /* 0x00001c0001577983 */ /* 0x000ee40000300800 */
[----:B------:R4:W-:Y:S05]  /*13cb0*/  MUFU.EX2 R96, R84 ;  /* 0x0000005400607308 */ /* 0x0009ea0000000800 */
[-C--:B------:R-:W-:Y:S08]  /*13cc0*/  HMMA.16816.F32.BF16 R36, R76, R92.reuse, R36 ;  /* 0x0000005c4c24723c */ /* 0x080ff00000041824 */
[C---:B------:R-:W-:Y:S04]  /*13cd0*/  HMMA.16816.F32.BF16 R40, R80.reuse, R92, R40 ;  /* 0x0000005c5028723c */ /* 0x040fe80000041828 */
[----:B-1----:R-:W-:Y:S01]  /*13ce0*/  FFMA.FTZ R88, R176, c[0x0][0x2d0], -R98 ;  /* 0x0000b400b0587a23 */ /* 0x002fe20000010862 */
[----:B--2---:R-:W-:Y:S03]  /*13cf0*/  F2FP.BF16.PACK_AB R167, R101, R102 ;  /* 0x0000006665a7723e */ /* 0x004fe600000010ff */
[----:B------:R1:W-:Y:S01]  /*13d00*/  MUFU.EX2 R100, R88 ;  /* 0x0000005800647308 */ /* 0x0003e20000000800 */
[-C--:B------:R-:W-:Y:S03]  /*13d10*/  HMMA.16816.F32.BF16 R44, R80, R94.reuse, R44 ;  /* 0x0000005e502c723c */ /* 0x080fe6000004182c */
[--C-:B----4-:R-:W-:Y:S02]  /*13d20*/  FFMA.FTZ R84, R179, c[0x0][0x2d0], -R2.reuse ;  /* 0x0000b400b3547a23 */ /* 0x110fe40000010802 */
[----:B------:R-:W-:Y:S03]  /*13d30*/  FFMA.FTZ R2, R75, c[0x0][0x2d0], -R2 ;  /* 0x0000b4004b027a23 */ /* 0x000fe60000010802 */
[C---:B------:R-:W-:Y:S01]  /*13d40*/  HMMA.16816.F32.BF16 R48, R76.reuse, R94, R48 ;  /* 0x0000005e4c30723c */ /* 0x040fe20000041830 */
[----:B------:R2:W4:Y:S03]  /*13d50*/  MUFU.EX2 R97, R84 ;  /* 0x0000005400617308 */ /* 0x0005260000000800 */
[--C-:B-1----:R-:W-:Y:S07]  /*13d60*/  FFMA.FTZ R88, R177, c[0x0][0x2d0], -R98.reuse ;  /* 0x0000b400b1587a23 */ /* 0x102fee0000010862 */
[----:B------:R1:W5:Y:S01]  /*13d70*/  MUFU.EX2 R99, R88 ;  /* 0x0000005800637308 */ /* 0x0003620000000800 */
[--C-:B--2---:R-:W-:Y:S01]  /*13d80*/  FFMA.FTZ R84, R132, c[0x0][0x2d0], -R98.reuse ;  /* 0x0000b40084547a23 */ /* 0x104fe20000010862 */
[----:B----4-:R-:W-:Y:S01]  /*13d90*/  F2FP.BF16.PACK_AB R161, R97, R96 ;  /* 0x0000006061a1723e */ /* 0x010fe200000010ff */
[----:B------:R-:W-:Y:S07]  /*13da0*/  LDSM.16.MT88.4 R132, [R212+0x2900] ;  /* 0x00290000d484783b */ /* 0x000fee0000004200 */
[----:B------:R2:W-:Y:S01]  /*13db0*/  MUFU.EX2 R86, R84 ;  /* 0x0000005400567308 */ /* 0x0005e20000000800 */
[----:B-1----:R-:W1:Y:S01]  /*13dc0*/  LDSM.16.MT88.4 R88, [R211+0x2100] ;  /* 0x00210000d358783b */ /* 0x002e620000004200 */
[----:B-----5:R-:W-:Y:S01]  /*13dd0*/  F2FP.BF16.PACK_AB R160, R99, R100 ;  /* 0x0000006463a0723e */ /* 0x020fe200000010ff */
[----:B--2---:R-:W-:Y:S07]  /*13de0*/  FFMA.FTZ R84, R175, c[0x0][0x2d0], -R98 ;  /* 0x0000b400af547a23 */ /* 0x004fee0000010862 */
[----:B------:R-:W2:Y:S10]  /*13df0*/  MUFU.EX2 R85, R84 ;  /* 0x0000005400557308 */ /* 0x000eb40000000800 */
[----:B------:R-:W-:Y:S10]  /*13e00*/  MUFU.EX2 R84, R74 ;  /* 0x0000004a00547308 */ /* 0x000ff40000000800 */
[----:B------:R4:W5:Y:S01]  /*13e10*/  MUFU.EX2 R74, R2 ;  /* 0x00000002004a7308 */ /* 0x0009620000000800 */
[----:B--2---:R-:W-:Y:S01]  /*13e20*/  F2FP.BF16.PACK_AB R162, R85, R86 ;  /* 0x0000005655a2723e */ /* 0x004fe200000010ff */
[-C--:B-1----:R-:W-:Y:S08]  /*13e30*/  HMMA.16816.F32.BF16 R52, R76, R88.reuse, R52 ;  /* 0x000000584c34723c */ /* 0x082ff00000041834 */
[C---:B------:R-:W-:Y:S08]  /*13e40*/  HMMA.16816.F32.BF16 R56, R80.reuse, R88, R56 ;  /* 0x000000585038723c */ /* 0x040ff00000041838 */
[-C--:B------:R-:W-:Y:S01]  /*13e50*/  HMMA.16816.F32.BF16 R60, R80, R90.reuse, R60 ;  /* 0x0000005a503c723c */ /* 0x080fe2000004183c */
[----:B----4-:R-:W2:Y:S03]  /*13e60*/  LDL.LU R2, [R1+0x20] ;  /* 0x0000200001027983 */ /* 0x010ea60000300800 */
[----:B-----5:R-:W-:Y:S04]  /*13e70*/  F2FP.BF16.PACK_AB R163, R74, R84 ;  /* 0x000000544aa3723e */ /* 0x020fe800000010ff */
[----:B------:R-:W-:Y:S04]  /*13e80*/  HMMA.16816.F32.BF16 R64, R76, R90, R64 ;  /* 0x0000005a4c40723c */ /* 0x000fe80000041840 */
[----:B---3--:R-:W-:Y:S01]  /*13e90*/  FFMA.FTZ R68, R68, R87, R125 ;  /* 0x0000005744447223 */ /* 0x008fe2000001007d */
[----:B------:R-:W-:Y:S03]  /*13ea0*/  MOV R125, R104 ;  /* 0x00000068007d7202 */ /* 0x000fe60000000f00 */
[-C--:B------:R-:W-:Y:S07]  /*13eb0*/  HMMA.16816.F32.BF16 R104, R164, R116.reuse, R4 ;  /* 0x00000074a468723c */ /* 0x080fee0000041804 */
[----:B------:R-:W-:Y:S01]  /*13ec0*/  FADD.FTZ R4, R249, R69 ;  /* 0x00000045f9047221 */ /* 0x000fe20000010000 */
[C---:B------:R-:W-:Y:S04]  /*13ed0*/  HMMA.16816.F32.BF16 R108, R160.reuse, R116, R8 ;  /* 0x00000074a06c723c */ /* 0x040fe80000041808 */
[----:B------:R-:W-:Y:S03]  /*13ee0*/  FADD.FTZ R4, R120, R4 ;  /* 0x0000000478047221 */ /* 0x000fe60000010000 */
[----:B------:R-:W-:Y:S01]  /*13ef0*/  FADD.FTZ R8, R234, R73 ;  /* 0x00000049ea087221 */ /* 0x000fe20000010000 */
[-C--:B------:R-:W-:Y:S01]  /*13f00*/  HMMA.16816.F32.BF16 R112, R160, R118.reuse, R12 ;  /* 0x00000076a070723c */ /* 0x080fe2000004180c */
[----:B------:R-:W3:Y:S03]  /*13f10*/  LDL R13, [R1+0x30] ;  /* 0x00003000010d7983 */ /* 0x000ee60000100800 */
        /* <DEDUP_REMOVED lines=8> */
[----:B------:R-:W-:Y:S04]  /*13fa0*/  FADD.FTZ R4, R241, R8 ;  /* 0x00000008f1047221 */ /* 0x000fe80000010000 */
[----:B------:R-:W-:Y:S02]  /*13fb0*/  FADD.FTZ R11, R235, R4 ;  /* 0x00000004eb0b7221 */ /* 0x000fe40000010000 */
[----:B--2---:R-:W-:Y:S01]  /*13fc0*/  FFMA.FTZ R0, R0, R2, R237 ;  /* 0x0000000200007223 */ /* 0x004fe200000100ed */
[----:B------:R-:W-:Y:S01]  /*13fd0*/  MOV R237, R149 ;  /* 0x0000009500ed7202 */ /* 0x000fe20000000f00 */
[----:B------:R-:W-:Y:S01]  /*13fe0*/  FADD.FTZ R2, R123, R68 ;  /* 0x000000447b027221 */ /* 0x000fe20000010000 */
[----:B------:R-:W1:Y:S01]  /*13ff0*/  LDSM.16.MT88.4 R148, [R210+0x2900] ;  /* 0x00290000d294783b */ /* 0x000e620000004200 */
[----:B------:R-:W-:Y:S02]  /*14000*/  FADD.FTZ R0, R122, R0 ;  /* 0x000000007a007221 */ /* 0x000fe40000010000 */
[----:B------:R-:W-:Y:S01]  /*14010*/  FADD.FTZ R2, R247, R2 ;  /* 0x00000002f7027221 */ /* 0x000fe20000010000 */
[-C--:B------:R-:W-:Y:S03]  /*14020*/  HMMA.16816.F32.BF16 R120, R164, R132.reuse, R20 ;  /* 0x00000084a478723c */ /* 0x080fe60000041814 */
[----:B------:R-:W-:Y:S02]  /*14030*/  FADD.FTZ R0, R245, R0 ;  /* 0x00000000f5007221 */ /* 0x000fe40000010000 */
[----:B------:R-:W-:Y:S02]  /*14040*/  FADD.FTZ R2, R126, R2 ;  /* 0x000000027e027221 */ /* 0x000fe40000010000 */
[----:B------:R-:W-:Y:S02]  /*14050*/  FADD.FTZ R0, R125, R0 ;  /* 0x000000007d007221 */ /* 0x000fe40000010000 */
[----:B------:R-:W-:Y:S01]  /*14060*/  FADD.FTZ R2, R246, R2 ;  /* 0x00000002f6027221 */ /* 0x000fe20000010000 */
[C---:B------:R-:W-:Y:S04]  /*14070*/  HMMA.16816.F32.BF16 R124, R160.reuse, R132, R24 ;  /* 0x00000084a07c723c */ /* 0x040fe80000041818 */
[----:B------:R-:W-:Y:S02]  /*14080*/  FADD.FTZ R0, R243, R0 ;  /* 0x00000000f3007221 */ /* 0x000fe40000010000 */
[----:B------:R-:W-:Y:S02]  /*14090*/  FADD.FTZ R6, R129, R2 ;  /* 0x0000000281067221 */ /* 0x000fe40000010000 */
[----:B------:R-:W-:Y:S02]  /*140a0*/  FADD.FTZ R5, R128, R0 ;  /* 0x0000000080057221 */ /* 0x000fe40000010000 */
[-C--:B------:R-:W-:Y:S03]  /*140b0*/  HMMA.16816.F32.BF16 R128, R160, R134.reuse, R28 ;  /* 0x00000086a080723c */ /* 0x080fe6000004181c */
[----:B------:R-:W-:Y:S02]  /*140c0*/  FADD.FTZ R2, R240, R7 ;  /* 0x00000007f0027221 */ /* 0x000fe40000010000 */
[----:B------:R-:W-:Y:S02]  /*140d0*/  FADD.FTZ R0, R239, R6 ;  /* 0x00000006ef007221 */ /* 0x000fe40000010000 */
[----:B------:R-:W-:Y:S01]  /*140e0*/  FADD.FTZ R8, R237, R5 ;  /* 0x00000005ed087221 */ /* 0x000fe20000010000 */
[C---:B------:R-:W-:Y:S01]  /*140f0*/  HMMA.16816.F32.BF16 R132, R164.reuse, R134, R32 ;  /* 0x00000086a484723c */ /* 0x040fe20000041820 */
[----:B------:R-:W2:Y:S03]  /*14100*/  LDSM.16.MT88.4 R4, [R211+0x2900] ;  /* 0x00290000d304783b */ /* 0x000ea60000004200 */
        /* <DEDUP_REMOVED lines=9> */
[-C--:B-1----:R-:W-:Y:S03]  /*141a0*/  HMMA.16816.F32.BF16 R136, R164, R148.reuse, R36 ;  /* 0x00000094a488723c */ /* 0x082fe60000041824 */
        /* <DEDUP_REMOVED lines=36> */
[----:B------:R-:W-:Y:S03]  /*143f0*/  FADD.FTZ R10, R158, R8 ;  /* 0x000000089e0a7221 */ /* 0x000fe60000010000 */
        /* <DEDUP_REMOVED lines=14> */
[----:B------:R-:W-:Y:S01]  /*144e0*/  FADD.FTZ R0, R100, R5 ;  /* 0x0000000564007221 */ /* 0x000fe20000010000 */
[----:B------:R-:W-:Y:S01]  /*144f0*/  MOV R100, R71 ;  /* 0x0000004700647202 */ /* 0x000fe20000000f00 */
[----:B------:R-:W-:Y:S02]  /*14500*/  FADD.FTZ R5, R171, R4 ;  /* 0x00000004ab057221 */ /* 0x000fe40000010000 */
[----:B------:R-:W-:Y:S02]  /*14510*/  FADD.FTZ R4, R169, R2 ;  /* 0x00000002a9047221 */ /* 0x000fe40000010000 */
[----:B------:R-:W-:Y:S02]  /*14520*/  FADD.FTZ R5, R168, R5 ;  /* 0x00000005a8057221 */ /* 0x000fe40000010000 */
[----:B------:R-:W-:Y:S02]  /*14530*/  FADD.FTZ R2, R99, R0 ;  /* 0x0000000063027221 */ /* 0x000fe40000010000 */
[----:B------:R-:W-:Y:S01]  /*14540*/  FADD.FTZ R4, R102, R4 ;  /* 0x0000000466047221 */ /* 0x000fe20000010000 */
[----:B------:R-:W-:Y:S01]  /*14550*/  MOV R102, R3 ;  /* 0x0000000300667202 */ /* 0x000fe20000000f00 */
[----:B------:R-:W-:Y:S01]  /*14560*/  FADD.FTZ R5, R103, R5 ;  /* 0x0000000567057221 */ /* 0x000fe20000010000 */
[C---:B---3--:R-:W-:Y:S01]  /*14570*/  ISETP.GT.AND P0, PT, R227.reuse, R13, PT ;  /* 0x0000000de300720c */ /* 0x048fe20003f04270 */
[----:B------:R-:W-:Y:S01]  /*14580*/  FADD.FTZ R8, R96, R8 ;  /* 0x0000000860087221 */ /* 0x000fe20000010000 */
[----:B------:R-:W-:Y:S01]  /*14590*/  IADD3 R227, R227, -0x1, RZ ;  /* 0xffffffffe3e37810 */ /* 0x000fe20007ffe0ff */
[----:B------:R-:W-:Y:S01]  /*145a0*/  FADD.FTZ R4, R101, R4 ;  /* 0x0000000465047221 */ /* 0x000fe20000010000 */
[----:B------:R-:W-:Y:S01]  /*145b0*/  STL [R1+0x14], R5 ;  /* 0x0000140501007387 */ /* 0x000fe20000100800 */
[----:B------:R-:W-:Y:S01]  /*145c0*/  FADD.FTZ R2, R86, R2 ;  /* 0x0000000256027221 */ /* 0x000fe20000010000 */
[----:B------:R-:W-:Y:S01]  /*145d0*/  MOV R101, R70 ;  /* 0x0000004600657202 */ /* 0x000fe20000000f00 */
[----:B------:R-:W-:Y:S01]  /*145e0*/  FADD.FTZ R0, R97, R8 ;  /* 0x0000000861007221 */ /* 0x000fe20000010000 */
[----:B------:R-:W-:Y:S01]  /*145f0*/  STL [R1+0x18], R4 ;  /* 0x0000180401007387 */ /* 0x000fe20000100800 */
[----:B------:R-:W-:Y:S02]  /*14600*/  FADD.FTZ R2, R85, R2 ;  /* 0x0000000255027221 */ /* 0x000fe40000010000 */
[----:B------:R-:W-:Y:S03]  /*14610*/  FADD.FTZ R0, R84, R0 ;  /* 0x0000000054007221 */ /* 0x000fe60000010000 */
[----:B------:R1:W-:Y:S01]  /*14620*/  STL [R1+0x1c], R2 ;  /* 0x00001c0201007387 */ /* 0x0003e20000100800 */
[----:B------:R-:W-:Y:S05]  /*14630*/  FADD.FTZ R0, R74, R0 ;  /* 0x000000004a007221 */ /* 0x000fea0000010000 */
[----:B------:R2:W-:Y:S01]  /*14640*/  STL [R1+0x20], R0 ;  /* 0x0000200001007387 */ /* 0x0005e20000100800 */
[----:B-1----:R-:W-:Y:S01]  /*14650*/  MOV R2, R72 ;  /* 0x0000004800027202 */ /* 0x002fe20000000f00 */
[----:B------:R-:W-:-:S05]  /*14660*/  @P0 BRA `(.L_x_545) ;  /* 0xffffb5e000000947 */ /* 0x000fca000383ffff */
.L_x_542:
[----:B--2---:R-:W2:Y:S02]  /*14670*/  LDL R0, [R1+0x28] ;  /* 0x0000280001007983 */ /* 0x004ea40000100800 */
[----:B--2---:R-:W-:-:S13]  /*14680*/  ISETP.GE.AND P0, PT, R227, R0, PT ;  /* 0x00000000e300720c */ /* 0x004fda0003f06270 */
[----:B------:R-:W-:Y:S05]  /*14690*/  @!P0 BRA `(.L_x_546) ;  /* 0x00006ba000008947 */ /* 0x000fea0003800000 */
[----:B------:R-:W-:Y:S01]  /*146a0*/  IMAD.MOV.U32 R101, RZ, RZ, R71 ;  /* 0x000000ffff657224 */ /* 0x000fe200078e0047 */
[----:B------:R-:W-:Y:S01]  /*146b0*/  MOV R103, R3 ;  /* 0x0000000300677202 */ /* 0x000fe20000000f00 */
[----:B------:R-:W-:Y:S01]  /*146c0*/  IMAD.MOV.U32 R100, RZ, RZ, R72 ;  /* 0x000000ffff647224 */ /* 0x000fe200078e0048 */
[----:B------:R-:W-:Y:S02]  /*146d0*/  MOV R102, R70 ;  /* 0x0000004600667202 */ /* 0x000fe40000000f00 */
.L_x_564:
[----:B------:R-:W-:Y:S04]  /*146e0*/  DEPBAR.LE SB0, 0x0 ;  /* 0x000080000000791a */ /* 0x000fe80000000000 */
[----:B------:R-:W-:Y:S01]  /*146f0*/  BAR.SYNC.DEFER_BLOCKING 0x0 ;  /* 0x0000000000007b1d */ /* 0x000fe20000010000 */
[C---:B--2---:R-:W-:Y:S01]  /*14700*/  IMAD.WIDE.U32 R2, R233.reuse, c[0x0][0x208], RZ ;  /* 0x00008200e9027a25 */ /* 0x044fe200078e00ff */
[----:B------:R-:W-:Y:S05]  /*14710*/  SHF.R.S32.HI R0, RZ, 0x1f, R233 ;  /* 0x0000001fff007819 */ /* 0x000fea00000114e9 */
[----:B------:R-:W-:Y:S04]  /*14720*/  IMAD R0, R0, c[0x0][0x208], RZ ;  /* 0x0000820000007a24 */ /* 0x000fe800078e02ff */
[----:B------:R-:W-:Y:S05]  /*14730*/  IMAD R0, R233, c[0x0][0x20c], R0 ;  /* 0x00008300e9007a24 */ /* 0x000fea00078e0200 */
[----:B------:R-:W-:Y:S02]  /*14740*/  IADD3 R3, R3, R0, RZ ;  /* 0x0000000003037210 */ /* 0x000fe40007ffe0ff */
[----:B------:R-:W-:Y:S03]  /*14750*/  SHF.R.S32.HI R0, RZ, 0x1f, R228 ;  /* 0x0000001fff007819 */ /* 0x000fe600000114e4 */
[----:B------:R-:W-:Y:S01]  /*14760*/  IMAD.WIDE.U32 R2, R228, c[0x0][0x218], R2 ;  /* 0x00008600e4027a25 */ /* 0x000fe200078e0002 */
[----:B-----5:R-:W-:Y:S03]  /*14770*/  LDSM.16.M88.4 R96, [R215+0x6100] ;  /* 0x00610000d760783b */ /* 0x020fe60000000200 */
[----:B------:R-:W-:Y:S05]  /*14780*/  IMAD R0, R0, c[0x0][0x218], RZ ;  /* 0x0000860000007a24 */ /* 0x000fea00078e02ff */
[----:B------:R-:W2:Y:S08]  /*14790*/  LDSM.16.M88.4 R16, [R208+0x3100] ;  /* 0x00310000d010783b */ /* 0x000eb00000000200 */
[----:B------:R-:W3:Y:S08]  /*147a0*/  LDSM.16.M88.4 R92, [R215+0x8100] ;  /* 0x00810000d75c783b */ /* 0x000ef00000000200 */
[----:B------:R-:W4:Y:S04]  /*147b0*/  LDL R197, [R1+0xc] ;  /* 0x00000c0001c57983 */ /* 0x000f280000100800 */
[----:B------:R-:W1:Y:S08]  /*147c0*/  LDSM.16.M88.4 R32, [R208+0x3900] ;  /* 0x00390000d020783b */ /* 0x000e700000000200 */
[----:B------:R-:W1:Y:S08]  /*147d0*/  LDSM.16.M88.4 R48, [R208+0x4100] ;  /* 0x00410000d030783b */ /* 0x000e700000000200 */
[----:B------:R-:W1:Y:S08]  /*147e0*/  LDSM.16.M88.4 R64, [R208+0x4900] ;  /* 0x00490000d040783b */ /* 0x000e700000000200 */
[----:B------:R-:W1:Y:S08]  /*147f0*/  LDSM.16.M88.4 R80, [R208+0x5100] ;  /* 0x00510000d050783b */ /* 0x000e700000000200 */
[----:B------:R-:W1:Y:S08]  /*14800*/  LDSM.16.M88.4 R168, [R208+0x5900] ;  /* 0x00590000d0a8783b */ /* 0x000e700000000200 */
[----:B------:R-:W-:Y:S08]  /*14810*/  LDSM.16.M88.4 R172, [R218+0x6100] ;  /* 0x00610000daac783b */ /* 0x000ff00000000200 */
[----:B------:R-:W1:Y:S08]  /*14820*/  LDSM.16.M88.4 R176, [R219] ;  /* 0x00000000dbb0783b */ /* 0x000e700000000200 */
[----:B------:R-:W1:Y:S08]  /*14830*/  LDSM.16.M88.4 R180, [R218+0x8100] ;  /* 0x00810000dab4783b */ /* 0x000e700000000200 */
[----:B------:R-:W1:Y:S02]  /*14840*/  LDSM.16.M88.4 R184, [R224] ;  /* 0x00000000e0b8783b */ /* 0x000e640000000200 */
[-C--:B-12---:R-:W-:Y:S08]  /*14850*/  HMMA.16816.F32.BF16 R4, R96, R16.reuse, RZ ;  /* 0x000000106004723c */ /* 0x086ff000000418ff */
[C---:B---3--:R-:W-:Y:S08]  /*14860*/  HMMA.16816.F32.BF16 R8, R92.reuse, R16, RZ ;  /* 0x000000105c08723c */ /* 0x048ff000000418ff */
        /* <DEDUP_REMOVED lines=22> */
[----:B------:R-:W1:Y:S07]  /*149d0*/  LDSM.16.M88.4 R168, [R223] ;  /* 0x00000000dfa8783b */ /* 0x000e6e0000000200 */
[-C--:B------:R-:W-:Y:S08]  /*149e0*/  HMMA.16816.F32.BF16 R4, R172, R176.reuse, R4 ;  /* 0x000000b0ac04723c */ /* 0x080ff00000041804 */
[C---:B------:R-:W-:Y:S08]  /*149f0*/  HMMA.16816.F32.BF16 R8, R180.reuse, R176, R8 ;  /* 0x000000b0b408723c */ /* 0x040ff00000041808 */
[-C--:B------:R-:W-:Y:S08]  /*14a00*/  HMMA.16816.F32.BF16 R12, R180, R178.reuse, R12 ;  /* 0x000000b2b40c723c */ /* 0x080ff0000004180c */
[C---:B------:R-:W-:Y:S01]  /*14a10*/  HMMA.16816.F32.BF16 R16, R172.reuse, R178, R16 ;  /* 0x000000b2ac10723c */ /* 0x040fe20000041810 */
[----:B------:R-:W2:Y:S07]  /*14a20*/  LDSM.16.M88.4 R176, [R222] ;  /* 0x00000000deb0783b */ /* 0x000eae0000000200 */
[-C--:B------:R-:W-:Y:S08]  /*14a30*/  HMMA.16816.F32.BF16 R20, R172, R184.reuse, R20 ;  /* 0x000000b8ac14723c */ /* 0x080ff00000041814 */
[C---:B------:R-:W-:Y:S07]  /*14a40*/  HMMA.16816.F32.BF16 R24, R180.reuse, R184, R24 ;  /* 0x000000b8b418723c */ /* 0x040fee0000041818 */
[----:B------:R-:W-:Y:S01]  /*14a50*/  IMAD R184, R228, c[0x0][0x21c], R0 ;  /* 0x00008700e4b87a24 */ /* 0x000fe200078e0200 */
[-C--:B------:R-:W-:Y:S04]  /*14a60*/  HMMA.16816.F32.BF16 R28, R180, R186.reuse, R28 ;  /* 0x000000bab41c723c */ /* 0x080fe8000004181c */
[----:B------:R-:W-:Y:S04]  /*14a70*/  IADD3 R0, P0, R2, UR20, RZ ;  /* 0x0000001402007c10 */ /* 0x000fe8000ff1e0ff */
[C---:B------:R-:W-:Y:S04]  /*14a80*/  HMMA.16816.F32.BF16 R32, R172.reuse, R186, R32 ;  /* 0x000000baac20723c */ /* 0x040fe80000041820 */
[----:B------:R-:W-:Y:S02]  /*14a90*/  IADD3.X R3, R3, UR12, R184, P0, !PT ;  /* 0x0000000c03037c10 */ /* 0x000fe400087fe4b8 */
[C---:B------:R-:W-:Y:S02]  /*14aa0*/  LEA R2, P0, R0.reuse, c[0x0][0x1f8], 0x1 ;  /* 0x00007e0000027a11 */ /* 0x040fe400078008ff */
[-C--:B-1----:R-:W-:Y:S03]  /*14ab0*/  HMMA.16816.F32.BF16 R36, R172, R168.reuse, R36 ;  /* 0x000000a8ac24723c */ /* 0x082fe60000041824 */
[----:B------:R-:W-:Y:S01]  /*14ac0*/  SHFL.IDX PT, R193, R2, 0x4, 0x181f ;  /* 0x00981f0002c17f89 */ /* 0x000fe200000e0000 */
[----:B------:R-:W-:Y:S04]  /*14ad0*/  LEA.HI.X R0, R0, c[0x0][0x1fc], R3, 0x1, P0 ;  /* 0x00007f0000007a11 */ /* 0x000fe800000f0c03 */
[C---:B------:R-:W-:Y:S03]  /*14ae0*/  HMMA.16816.F32.BF16 R40, R180.reuse, R168, R40 ;  /* 0x000000a8b428723c */ /* 0x040fe60000041828 */
[----:B------:R-:W-:Y:S05]  /*14af0*/  SHFL.IDX PT, R194, R2, 0x5, 0x181f ;  /* 0x00b81f0002c27f89 */ /* 0x000fea00000e0000 */
[-C--:B------:R-:W-:Y:S03]  /*14b00*/  HMMA.16816.F32.BF16 R44, R180, R170.reuse, R44 ;  /* 0x000000aab42c723c */ /* 0x080fe6000004182c */
[----:B------:R-:W-:Y:S05]  /*14b10*/  SHFL.IDX PT, R185, R0, RZ, 0x181f ;  /* 0x00181fff00b97589 */ /* 0x000fea00000e0000 */
[C---:B------:R-:W-:Y:S03]  /*14b20*/  HMMA.16816.F32.BF16 R48, R172.reuse, R170, R48 ;  /* 0x000000aaac30723c */ /* 0x040fe60000041830 */
[----:B------:R-:W1:Y:S05]  /*14b30*/  LDSM.16.M88.4 R168, [R221] ;  /* 0x00000000dda8783b */ /* 0x000e6a0000000200 */
[-C--:B--2---:R-:W-:Y:S03]  /*14b40*/  HMMA.16816.F32.BF16 R52, R172, R176.reuse, R52 ;  /* 0x000000b0ac34723c */ /* 0x084fe60000041834 */
[----:B------:R-:W-:Y:S05]  /*14b50*/  SHFL.IDX PT, R184, R0, 0x1, 0x181f ;  /* 0x00381f0000b87f89 */ /* 0x000fea00000e0000 */
[C---:B------:R-:W-:Y:S03]  /*14b60*/  HMMA.16816.F32.BF16 R56, R180.reuse, R176, R56 ;  /* 0x000000b0b438723c */ /* 0x040fe60000041838 */
[----:B------:R-:W-:Y:S05]  /*14b70*/  SHFL.IDX PT, R192, R0, 0x2, 0x181f ;  /* 0x00581f0000c07f89 */ /* 0x000fea00000e0000 */
[-C--:B------:R-:W-:Y:S03]  /*14b80*/  HMMA.16816.F32.BF16 R60, R180, R178.reuse, R60 ;  /* 0x000000b2b43c723c */ /* 0x080fe6000004183c */
[----:B------:R-:W-:Y:S05]  /*14b90*/  SHFL.IDX PT, R196, R0, 0x3, 0x181f ;  /* 0x00781f0000c47f89 */ /* 0x000fea00000e0000 */
[C---:B------:R-:W-:Y:S03]  /*14ba0*/  HMMA.16816.F32.BF16 R64, R172.reuse, R178, R64 ;  /* 0x000000b2ac40723c */ /* 0x040fe60000041840 */
[----:B------:R-:W-:Y:S05]  /*14bb0*/  SHFL.IDX PT, R195, R0, 0x4, 0x181f ;  /* 0x00981f0000c37f89 */ /* 0x000fea00000e0000 */
[-C--:B-1----:R-:W-:Y:S03]  /*14bc0*/  HMMA.16816.F32.BF16 R68, R172, R168.reuse, R68 ;  /* 0x000000a8ac44723c */ /* 0x082fe60000041844 */
[----:B------:R-:W-:Y:S05]  /*14bd0*/  SHFL.IDX PT, R3, R2, RZ, 0x181f ;  /* 0x00181fff02037589 */ /* 0x000fea00000e0000 */
[C---:B------:R-:W-:Y:S03]  /*14be0*/  HMMA.16816.F32.BF16 R72, R180.reuse, R168, R72 ;  /* 0x000000a8b448723c */ /* 0x040fe60000041848 */
[----:B------:R-:W1:Y:S05]  /*14bf0*/  SHFL.IDX PT, R190, R2, 0x1, 0x181f ;  /* 0x00381f0002be7f89 */ /* 0x000e6a00000e0000 */
[-C--:B------:R-:W-:Y:S03]  /*14c00*/  HMMA.16816.F32.BF16 R76, R180, R170.reuse, R76 ;  /* 0x000000aab44c723c */ /* 0x080fe6000004184c */
[----:B------:R-:W2:Y:S05]  /*14c10*/  SHFL.IDX PT, R188, R2, 0x2, 0x181f ;  /* 0x00581f0002bc7f89 */ /* 0x000eaa00000e0000 */
[C---:B------:R-:W-:Y:S03]  /*14c20*/  HMMA.16816.F32.BF16 R80, R172.reuse, R170, R80 ;  /* 0x000000aaac50723c */ /* 0x040fe60000041850 */
[----:B------:R3:W-:Y:S01]  /*14c30*/  SHFL.IDX PT, R189, R2, 0x3, 0x181f ;  /* 0x00781f0002bd7f89 */ /* 0x0007e200000e0000 */
[-C--:B-1----:R-:W-:Y:S07]  /*14c40*/  IADD3 R190, P0, R190, R226.reuse, RZ ;  /* 0x000000e2bebe7210 */ /* 0x082fee0007f1e0ff */
[----:B------:R-:W-:Y:S01]  /*14c50*/  SHFL.IDX PT, R0, R0, 0x5, 0x181f ;  /* 0x00b81f0000007f89 */ /* 0x000fe200000e0000 */
[-C--:B------:R-:W-:Y:S02]  /*14c60*/  IADD3.X R191, R184, R225.reuse, RZ, P0, !PT ;  /* 0x000000e1b8bf7210 */ /* 0x080fe400007fe4ff */
[-C--:B--2---:R-:W-:Y:S02]  /*14c70*/  IADD3 R188, P0, R188, R226.reuse, RZ ;  /* 0x000000e2bcbc7210 */ /* 0x084fe40007f1e0ff */
[-C--:B---3--:R-:W-:Y:S04]  /*14c80*/  IADD3 R2, P1, R3, R226.reuse, RZ ;  /* 0x000000e203027210 */ /* 0x088fe80007f3e0ff */
[-C--:B------:R-:W-:Y:S02]  /*14c90*/  IADD3.X R3, R185, R225.reuse, RZ, P1, !PT ;  /* 0x000000e1b9037210 */ /* 0x080fe40000ffe4ff */
[----:B------:R-:W1:Y:S01]  /*14ca0*/  LDSM.16.M88.4 R184, [R220] ;  /* 0x00000000dcb8783b */ /* 0x000e620000000200 */
[-C--:B------:R-:W-:Y:S04]  /*14cb0*/  IADD3 R176, P1, R193, R226.reuse, RZ ;  /* 0x000000e2c1b07210 */ /* 0x080fe80007f3e0ff */
[-C--:B------:R-:W-:Y:S03]  /*14cc0*/  IADD3.X R177, R195, R225.reuse, RZ, P1, !PT ;  /* 0x000000e1c3b17210 */ /* 0x080fe60000ffe4ff */
[----:B------:R-:W-:Y:S01]  /*14cd0*/  @!PT LDS RZ, [RZ] ;  /* 0x00000000fffff984 */ /* 0x000fe20000000800 */
[----:B------:R-:W-:Y:S01]  /*14ce0*/  @!PT LDS RZ, [RZ] ;  /* 0x00000000fffff984 */ /* 0x000fe20000000800 */
[----:B------:R-:W-:Y:S01]  /*14cf0*/  @!PT LDS RZ, [RZ] ;  /* 0x00000000fffff984 */ /* 0x000fe20000000800 */
[----:B----4-:R2:W-:Y:S08]  /*14d00*/  LDGSTS.E.BYPASS.LTC128B.128 [R197], [R2.64], !P4 ;  /* 0x0000000002c57fae */ /* 0x0105f0000e101d50 */
[----:B------:R3:W-:Y:S01]  /*14d10*/  LDGSTS.E.BYPASS.LTC128B.128 [R197+0x800], [R190.64], !P4 ;  /* 0x00800000bec57fae */ /* 0x0007e2000e101d50 */
[-C--:B-1----:R-:W-:Y:S03]  /*14d20*/  HMMA.16816.F32.BF16 R84, R172, R184.reuse, R84 ;  /* 0x000000b8ac54723c */ /* 0x082fe60000041854 */
[-C--:B---3--:R-:W-:Y:S02]  /*14d30*/  IADD3 R190, P2, R189, R226.reuse, RZ ;  /* 0x000000e2bdbe7210 */ /* 0x088fe40007f5e0ff */
[-C--:B------:R-:W-:Y:S02]  /*14d40*/  IADD3.X R189, R192, R225.reuse, RZ, P0, !PT ;  /* 0x000000e1c0bd7210 */ /* 0x080fe400007fe4ff */
[-C--:B------:R-:W-:Y:S01]  /*14d50*/  IADD3.X R191, R196, R225.reuse, RZ, P2, !PT ;  /* 0x000000e1c4bf7210 */ /* 0x080fe200017fe4ff */
[C---:B------:R-:W-:Y:S02]  /*14d60*/  HMMA.16816.F32.BF16 R88, R180.reuse, R184, R88 ;  /* 0x000000b8b458723c */ /* 0x040fe40000041858 */
[----:B------:R1:W-:Y:S02]  /*14d70*/  LDGSTS.E.BYPASS.LTC128B.128 [R197+0x1000], [R188.64], !P4 ;  /* 0x01000000bcc57fae */ /* 0x0003e4000e101d50 */
[----:B--2---:R-:W-:Y:S04]  /*14d80*/  IADD3 R2, P0, R194, R226, RZ ;  /* 0x000000e2c2027210 */ /* 0x004fe80007f1e0ff */
[----:B------:R-:W-:Y:S01]  /*14d90*/  IADD3.X R3, R0, R225, RZ, P0, !PT ;  /* 0x000000e100037210 */ /* 0x000fe200007fe4ff */
[-C--:B------:R-:W-:Y:S01]  /*14da0*/  HMMA.16816.F32.BF16 R92, R180, R186.reuse, R92 ;  /* 0x000000bab45c723c */ /* 0x080fe2000004185c */
[----:B------:R1:W-:Y:S07]  /*14db0*/  LDGSTS.E.BYPASS.LTC128B.128 [R197+0x1800], [R190.64], !P4 ;  /* 0x01800000bec57fae */ /* 0x0003ee000e101d50 */
[----:B------:R-:W-:Y:S01]  /*14dc0*/  HMMA.16816.F32.BF16 R96, R172, R186, R96 ;  /* 0x000000baac60723c */ /* 0x000fe20000041860 */
[----:B------:R2:W-:Y:S08]  /*14dd0*/  LDGSTS.E.BYPASS.LTC128B.128 [R197+0x2000], [R176.64], !P4 ;  /* 0x02000000b0c57fae */ /* 0x0005f0000e101d50 */
[----:B------:R3:W-:Y:S08]  /*14de0*/  LDGSTS.E.BYPASS.LTC128B.128 [R197+0x2800], [R2.64], !P4 ;  /* 0x0280000002c57fae */ /* 0x0007f0000e101d50 */
[----:B------:R-:W-:Y:S08]  /*14df0*/  LDSM.16.M88.4 R192, [R216+0x8100] ;  /* 0x00810000d8c0783b */ /* 0x000ff00000000200 */
[----:B------:R-:W0:Y:S08]  /*14e00*/  LDGDEPBAR ;  /* 0x00000000000079af */ /* 0x000e300000000000 */
[----:B--2---:R-:W-:Y:S08]  /*14e10*/  LDSM.16.M88.4 R176, [R216+0x6100] ;  /* 0x00610000d8b0783b */ /* 0x004ff00000000200 */
[----:B-1----:R-:W1:Y:S08]  /*14e20*/  LDSM.16.M88.4 R188, [R214+0x3100] ;  /* 0x00310000d6bc783b */ /* 0x002e700000000200 */
[----:B---3--:R-:W2:Y:S08]  /*14e30*/  LDSM.16.M88.4 R196, [R214+0x3900] ;  /* 0x00390000d6c4783b */ /* 0x008eb00000000200 */
[----:B------:R-:W3:Y:S08]  /*14e40*/  LDSM.16.M88.4 R200, [R214+0x4100] ;  /* 0x00410000d6c8783b */ /* 0x000ef00000000200 */
[----:B------:R-:W4:Y:S08]  /*14e50*/  LDSM.16.M88.4 R168, [R214+0x4900] ;  /* 0x00490000d6a8783b */ /* 0x000f300000000200 */
[----:B------:R-:W2:Y:S08]  /*14e60*/  LDSM.16.M88.4 R180, [R214+0x5100] ;  /* 0x00510000d6b4783b */ /* 0x000eb00000000200 */
[----:B------:R-:W3:Y:S01]  /*14e70*/  LDSM.16.M88.4 R204, [R214+0x5900] ;  /* 0x00590000d6cc783b */ /* 0x000ee20000000200 */
[-C--:B-1----:R-:W-:Y:S07]  /*14e80*/  HMMA.16816.F32.BF16 R4, R176, R188.reuse, R4 ;  /* 0x000000bcb004723c */ /* 0x082fee0000041804 */
[----:B------:R-:W-:Y:S01]  /*14e90*/  LDSM.16.M88.4 R172, [R217+0x6100] ;  /* 0x00610000d9ac783b */ /* 0x000fe20000000200 */
[C---:B------:R-:W-:Y:S07]  /*14ea0*/  HMMA.16816.F32.BF16 R8, R192.reuse, R188, R8 ;  /* 0x000000bcc008723c */ /* 0x040fee0000041808 */
[----:B------:R-:W1:Y:S01]  /*14eb0*/  LDSM.16.M88.4 R184, [R213] ;  /* 0x00000000d5b8783b */ /* 0x000e620000000200 */
[-C--:B------:R-:W-:Y:S08]  /*14ec0*/  HMMA.16816.F32.BF16 R12, R192, R190.reuse, R12 ;  /* 0x000000bec00c723c */ /* 0x080ff0000004180c */
[C---:B------:R-:W-:Y:S01]  /*14ed0*/  HMMA.16816.F32.BF16 R16, R176.reuse, R190, R16 ;  /* 0x000000beb010723c */ /* 0x040fe20000041810 */
[----:B------:R-:W1:Y:S07]  /*14ee0*/  LDSM.16.M88.4 R188, [R217+0x8100] ;  /* 0x00810000d9bc783b */ /* 0x000e6e0000000200 */
[-C--:B--2---:R-:W-:Y:S08]  /*14ef0*/  HMMA.16816.F32.BF16 R20, R176, R196.reuse, R20 ;  /* 0x000000c4b014723c */ /* 0x084ff00000041814 */
[C---:B------:R-:W-:Y:S08]  /*14f00*/  HMMA.16816.F32.BF16 R24, R192.reuse, R196, R24 ;  /* 0x000000c4c018723c */ /* 0x040ff00000041818 */
[-C--:B------:R-:W-:Y:S08]  /*14f10*/  HMMA.16816.F32.BF16 R28, R192, R198.reuse, R28 ;  /* 0x000000c6c01c723c */ /* 0x080ff0000004181c */
[C---:B------:R-:W-:Y:S08]  /*14f20*/  HMMA.16816.F32.BF16 R32, R176.reuse, R198, R32 ;  /* 0x000000c6b020723c */ /* 0x040ff00000041820 */
        /* <DEDUP_REMOVED lines=17> */
[C---:B------:R-:W-:Y:S08]  /*15040*/  HMMA.16816.F32.BF16 R8, R188.reuse, R184, R8 ;  /* 0x000000b8bc08723c */ /* 0x040ff00000041808 */
        /* <DEDUP_REMOVED lines=27> */
[----:B------:R-:W4:Y:S01]  /*15200*/  MUFU.TANH R241, R12 ;  /* 0x0000000c00f17308 */ /* 0x000f220000002400 */
[----:B--2---:R-:W-:Y:S09]  /*15210*/  STL [R1+0x4], R2 ;  /* 0x0000040201007387 */ /* 0x004ff20000100800 */
[----:B------:R-:W2:Y:S01]  /*15220*/  MUFU.TANH R229, R13 ;  /* 0x0000000d00e57308 */ /* 0x000ea20000002400 */
[----:B---3--:R-:W3:Y:S01]  /*15230*/  LDSM.16.M88.4 R8, [R213+0x1000] ;  /* 0x00100000d508783b */ /* 0x008ee20000000200 */
[-C--:B-1----:R-:W-:Y:S08]  /*15240*/  HMMA.16816.F32.BF16 R20, R172, R4.reuse, R20 ;  /* 0x00000004ac14723c */ /* 0x082ff00000041814 */
[----:B------:R-:W1:Y:S01]  /*15250*/  MUFU.TANH R250, R14 ;  /* 0x0000000e00fa7308 */ /* 0x000e620000002400 */
[----:B----4-:R-:W-:Y:S01]  /*15260*/  STL [R1], R0 ;  /* 0x0000000001007387 */ /* 0x010fe20000100800 */
[C---:B------:R-:W-:Y:S08]  /*15270*/  HMMA.16816.F32.BF16 R24, R188.reuse, R4, R24 ;  /* 0x00000004bc18723c */ /* 0x040ff00000041818 */
[----:B------:R-:W4:Y:S01]  /*15280*/  MUFU.TANH R249, R15 ;  /* 0x0000000f00f97308 */ /* 0x000f220000002400 */
        /* <DEDUP_REMOVED lines=13> */
[----:B------:R-:W3:Y:S01]  /*15360*/  MUFU.TANH R192, R18 ;  /* 0x0000001200c07308 */ /* 0x000ee20000002400 */
        /* <DEDUP_REMOVED lines=11> */
[----:B------:R-:W2:Y:S02]  /*15420*/  LDSM.16.M88.4 R8, [R213+0x2000] ;  /* 0x00200000d508783b */ /* 0x000ea40000000200 */
        /* <DEDUP_REMOVED lines=21> */
[-C--:B--2---:R-:W-:Y:S05]  /*15580*/  HMMA.16816.F32.BF16 R68, R172, R8.reuse, R68 ;  /* 0x00000008ac44723c */ /* 0x084fea0000041844 */
[----:B------:R-:W-:Y:S02]  /*15590*/  FMUL.FTZ R51, R51, c[0x0][0x320] ;  /* 0x0000c80033337a20 */ /* 0x000fe40000410000 */
[----:B------:R-:W-:Y:S01]  /*155a0*/  FMUL.FTZ R52, R52, c[0x0][0x320] ;  /* 0x0000c80034347a20 */ /* 0x000fe20000410000 */
[----:B------:R2:W1:Y:S01]  /*155b0*/  MUFU.TANH R181, R58 ;  /* 0x0000003a00b57308 */ /* 0x0004620000002400 */
[C---:B------:R-:W-:Y:S04]  /*155c0*/  HMMA.16816.F32.BF16 R72, R188.reuse, R8, R72 ;  /* 0x00000008bc48723c */ /* 0x040fe80000041848 */
[----:B------:R-:W-:Y:S02]  /*155d0*/  FMUL.FTZ R53, R53, c[0x0][0x320] ;  /* 0x0000c80035357a20 */ /* 0x000fe40000410000 */
[----:B------:R-:W-:Y:S02]  /*155e0*/  FMUL.FTZ R54, R54, c[0x0][0x320] ;  /* 0x0000c80036367a20 */ /* 0x000fe40000410000 */
[-C--:B------:R-:W-:Y:S01]  /*155f0*/  HMMA.16816.F32.BF16 R76, R188, R10.reuse, R76 ;  /* 0x0000000abc4c723c */ /* 0x080fe2000004184c */
[----:B------:R3:W3:Y:S03]  /*15600*/  MUFU.TANH R206, R25 ;  /* 0x0000001900ce7308 */ /* 0x0006e60000002400 */
[----:B------:R-:W-:Y:S02]  /*15610*/  FMUL.FTZ R55, R55, c[0x0][0x320] ;  /* 0x0000c80037377a20 */ /* 0x000fe40000410000 */
[----:B------:R-:W-:Y:S02]  /*15620*/  FMUL.FTZ R56, R56, c[0x0][0x320] ;  /* 0x0000c80038387a20 */ /* 0x000fe40000410000 */
[C---:B------:R-:W-:Y:S03]  /*15630*/  HMMA.16816.F32.BF16 R80, R172.reuse, R10, R80 ;  /* 0x0000000aac50723c */ /* 0x040fe60000041850 */
[----:B------:R3:W3:Y:S01]  /*15640*/  MUFU.TANH R238, R26 ;  /* 0x0000001a00ee7308 */ /* 0x0006e20000002400 */
[----:B------:R-:W-:Y:S02]  /*15650*/  FMUL.FTZ R59, R59, c[0x0][0x320] ;  /* 0x0000c8003b3b7a20 */ /* 0x000fe40000410000 */
[----:B------:R-:W-:Y:S01]  /*15660*/  FMUL.FTZ R60, R60, c[0x0][0x320] ;  /* 0x0000c8003c3c7a20 */ /* 0x000fe20000410000 */
[----:B--2---:R-:W2:Y:S01]  /*15670*/  LDL R58, [R1+0x28] ;  /* 0x00002800013a7983 */ /* 0x004ea20000100800 */
[-C--:B-1----:R-:W-:Y:S04]  /*15680*/  HMMA.16816.F32.BF16 R84, R172, R4.reuse, R84 ;  /* 0x00000004ac54723c */ /* 0x082fe80000041854 */
        /* <DEDUP_REMOVED lines=81> */
[----:B------:R1:W1:Y:S01]  /*15ba0*/  MUFU.TANH R168, R56 ;  /* 0x0000003800a87308 */ /* 0x0002620000002400 */
[----:B--2---:R-:W-:Y:S09]  /*15bb0*/  ISETP.GT.AND P0, PT, R227, R58, PT ;  /* 0x0000003ae300720c */ /* 0x004ff20003f04270 */
        /* <DEDUP_REMOVED lines=104> */
.L_x_547:
        /* <DEDUP_REMOVED lines=10> */
[----:B------:R-:W-:Y:S02]  /*162e0*/  IMAD.U32 R0, RZ, RZ, UR8 ;  /* 0x00000008ff007e24 */ /* 0x000fe4000f8e00ff */
[----:B------:R-:W1:Y:S01]  /*162f0*/  SHFL.IDX PT, R4, R5, RZ, 0x1c1f ;  /* 0x001c1fff05047589 */ /* 0x000e6200000e0000 */
[----:B---3--:R-:W-:Y:S01]  /*16300*/  IADD3 R7, -R3, 0x1, R2 ;  /* 0x0000000103077810 */ /* 0x008fe20007ffe102 */
[----:B------:R-:W-:Y:S03]  /*16310*/  IMAD.IADD R8, R2, 0x1, -R3 ;  /* 0x0000000102087824 */ /* 0x000fe600078e0a03 */
[----:B------:R-:W-:Y:S04]  /*16320*/  IADD3 R7, R7, -c[0x0][0x168], R0 ;  /* 0x80005a0007077a10 */ /* 0x000fe80007ffe000 */
        /* <DEDUP_REMOVED lines=20> */
.L_x_550:
[----:B------:R-:W-:Y:S04]  /*16470*/  MOV R9, c[0x0][0x32c] ;  /* 0x0000cb0000097a02 */ /* 0x000fe80000000f00 */
[----:B------:R-:W-:Y:S11]  /*16480*/  ISETP.NE.AND P0, PT, R9, 0x1, PT ;  /* 0x000000010900780c */ /* 0x000ff60003f05270 */
[----:B------:R-:W-:Y:S02]  /*16490*/  @!UPT UIADD3 URZ, URZ, URZ, URZ ;  /* 0x0000003f3f3ff290 */ /* 0x000fe4000fffe03f */
[----:B------:R-:W-:Y:S05]  /*164a0*/  @P0 IMAD.HI.U32 R9, R4, c[0x0][0x330], RZ ;  /* 0x0000cc0004090a27 */ /* 0x000fea00078e00ff */
[----:B------:R-:W-:Y:S02]  /*164b0*/  @P0 SHF.R.U32.HI R4, RZ, c[0x0][0x334], R9 ;  /* 0x0000cd00ff040a19 */ /* 0x000fe40000011609 */
.L_x_551:
[----:B------:R-:W-:Y:S05]  /*164c0*/  BSYNC B0 ;  /* 0x0000000000007941 */ /* 0x000fea0003800000 */
.L_x_549:
[----:B------:R-:W-:Y:S05]  /*164d0*/  IMAD R4, R4, c[0x0][0x32c], R8 ;  /* 0x0000cb0004047a24 */ /* 0x000fea00078e0208 */
[----:B------:R-:W-:Y:S02]  /*164e0*/  IADD3 R9, R4, c[0x0][0x32c], RZ ;  /* 0x0000cb0004097a10 */ /* 0x000fe40007ffe0ff */
[----:B------:R-:W-:Y:S02]  /*164f0*/  IMNMX R0, R0, R4, !PT ;  /* 0x0000000400007217 */ /* 0x000fe40007800200 */
[----:B------:R-:W-:Y:S02]  /*16500*/  IMNMX R3, R3, R9, PT ;  /* 0x0000000903037217 */ /* 0x000fe40003800200 */
.L_x_548:
[C---:B------:R-:W-:Y:S02]  /*16510*/  ISETP.GE.AND P0, PT, R2.reuse, 0x2, PT ;  /* 0x000000020200780c */ /* 0x040fe40003f06270 */
[----:B------:R-:W-:Y:S02]  /*16520*/  ISETP.GE.AND P2, PT, R2, 0xa, PT ;  /* 0x0000000a0200780c */ /* 0x000fe40003f46270 */
[----:B------:R-:W-:Y:S02]  /*16530*/  P2R R26, PR, RZ, 0x1 ;  /* 0x00000001ff1a7803 */ /* 0x000fe40000000000 */
[----:B------:R-:W-:Y:S02]  /*16540*/  ISETP.GT.AND P0, PT, R0, 0x1, !P0 ;  /* 0x000000010000780c */ /* 0x000fe40004704270 */
        /* <DEDUP_REMOVED lines=103> */
[C---:B------:R-:W-:Y:S04]  /*16bc0*/  ISETP.LT.OR P0, PT, R3.reuse, 0x59, P0 ;  /* 0x000000590300780c */ /* 0x040fe80000701670 */
[----:B------:R-:W-:Y:S02]  /*16bd0*/  FSEL R251, R96, -INF , !P0 ;  /* 0xff80000060fb7808 */ /* 0x000fe40004000000 */
[----:B------:R-:W-:Y:S04]  /*16be0*/  ISETP.GT.AND P0, PT, R0, RZ, !P2 ;  /* 0x000000ff0000720c */ /* 0x000fe80005704270 */
[C---:B------:R-:W-:Y:S04]  /*16bf0*/  ISETP.LT.OR P0, PT, R3.reuse, 0x1, P0 ;  /* 0x000000010300780c */ /* 0x040fe80000701670 */
[----:B------:R-:W-:Y:S02]  /*16c00*/  FSEL R29, R200, -INF , !P0 ;  /* 0xff800000c81d7808 */ /* 0x000fe40004000000 */
[----:B------:R-:W-:Y:S04]  /*16c10*/  ISETP.GE.AND P0, PT, R2, 0x5a, PT ;  /* 0x0000005a0200780c */ /* 0x000fe80003f06270 */
[----:B------:R-:W-:Y:S04]  /*16c20*/  ISETP.GT.AND P2, PT, R0, 0x59, !P0 ;  /* 0x000000590000780c */ /* 0x000fe80004744270 */
[----:B------:R-:W-:Y:S02]  /*16c30*/  ISETP.LT.OR P2, PT, R3, 0x5a, P2 ;  /* 0x0000005a0300780c */ /* 0x000fe40001741670 */
[----:B------:R-:W1:Y:S02]  /*16c40*/  SHFL.IDX PT, R3, R5, 0x1, 0x1c1f ;  /* 0x003c1f0005037f89 */ /* 0x000e6400000e0000 */
[----:B------:R-:W-:Y:S02]  /*16c50*/  FSEL R252, R97, -INF , !P2 ;  /* 0xff80000061fc7808 */ /* 0x000fe40005000000 */
[----:B------:R-:W-:Y:S01]  /*16c60*/  PLOP3.LUT P2, PT, PT, PT, UP1, 0x40, 0x0 ;  /* 0x000000000000781c */ /* 0x000fe20003f4e818 */
[--C-:B-1----:R-:W-:Y:S02]  /*16c70*/  IMAD.IADD R2, R6, 0x1, R3.reuse ;  /* 0x0000000106027824 */ /* 0x102fe400078e0203 */
[----:B------:R-:W-:Y:S10]  /*16c80*/  IMAD.IADD R0, R7, 0x1, R3 ;  /* 0x0000000107007824 */ /* 0x000ff400078e0203 */
        /* <DEDUP_REMOVED lines=16> */
.L_x_554:
[----:B------:R-:W-:Y:S04]  /*16d90*/  MOV R28, 0x1 ;  /* 0x00000001001c7802 */ /* 0x000fe80000000f00 */
[----:B------:R-:W-:Y:S11]  /*16da0*/  ISETP.NE.AND P2, PT, R28, c[0x0][0x32c], PT ;  /* 0x0000cb001c007a0c */ /* 0x000ff60003f45270 */
[----:B------:R-:W-:Y:S02]  /*16db0*/  @!UPT UIADD3 URZ, URZ, URZ, URZ ;  /* 0x0000003f3f3ff290 */ /* 0x000fe4000fffe03f */
[----:B------:R-:W-:Y:S05]  /*16dc0*/  @P2 IMAD.HI.U32 R28, R3, c[0x0][0x330], RZ ;  /* 0x0000cc00031c2a27 */ /* 0x000fea00078e00ff */
[----:B------:R-:W-:Y:S02]  /*16dd0*/  @P2 SHF.R.U32.HI R3, RZ, c[0x0][0x334], R28 ;  /* 0x0000cd00ff032a19 */ /* 0x000fe4000001161c */
.L_x_555:
[----:B------:R-:W-:Y:S05]  /*16de0*/  BSYNC B0 ;  /* 0x0000000000007941 */ /* 0x000fea0003800000 */
.L_x_553:
[----:B------:R-:W-:Y:S05]  /*16df0*/  IMAD R3, R3, c[0x0][0x32c], R8 ;  /* 0x0000cb0003037a24 */ /* 0x000fea00078e0208 */
[----:B------:R-:W-:Y:S02]  /*16e00*/  IADD3 R28, R3, c[0x0][0x32c], RZ ;  /* 0x0000cb00031c7a10 */ /* 0x000fe40007ffe0ff */
[----:B------:R-:W-:Y:S02]  /*16e10*/  IMNMX R0, R0, R3, !PT ;  /* 0x0000000300007217 */ /* 0x000fe40007800200 */
[----:B------:R-:W-:Y:S02]  /*16e20*/  IMNMX R2, R2, R28, PT ;  /* 0x0000001c02027217 */ /* 0x000fe40003800200 */
.L_x_552:
        /* <DEDUP_REMOVED lines=113> */
.L_x_558:
[----:B------:R-:W-:Y:S04]  /*17540*/  MOV R28, c[0x0][0x32c] ;  /* 0x0000cb00001c7a02 */ /* 0x000fe80000000f00 */
[----:B------:R-:W-:Y:S11]  /*17550*/  ISETP.NE.AND P2, PT, R28, 0x1, PT ;  /* 0x000000011c00780c */ /* 0x000ff60003f45270 */
[----:B------:R-:W-:Y:S02]  /*17560*/  @!UPT UIADD3 URZ, URZ, URZ, URZ ;  /* 0x0000003f3f3ff290 */ /* 0x000fe4000fffe03f */
[----:B------:R-:W-:Y:S05]  /*17570*/  @P2 IMAD.HI.U32 R28, R3, c[0x0][0x330], RZ ;  /* 0x0000cc00031c2a27 */ /* 0x000fea00078e00ff */
[----:B------:R-:W-:Y:S02]  /*17580*/  @P2 SHF.R.U32.HI R3, RZ, c[0x0][0x334], R28 ;  /* 0x0000cd00ff032a19 */ /* 0x000fe4000001161c */
.L_x_559:
[----:B------:R-:W-:Y:S05]  /*17590*/  BSYNC B0 ;  /* 0x0000000000007941 */ /* 0x000fea0003800000 */
.L_x_557:
[----:B------:R-:W-:Y:S05]  /*175a0*/  IMAD R3, R3, c[0x0][0x32c], R8 ;  /* 0x0000cb0003037a24 */ /* 0x000fea00078e0208 */
[----:B------:R-:W-:Y:S02]  /*175b0*/  IADD3 R28, R3, c[0x0][0x32c], RZ ;  /* 0x0000cb00031c7a10 */ /* 0x000fe40007ffe0ff */
[----:B------:R-:W-:Y:S02]  /*175c0*/  IMNMX R0, R0, R3, !PT ;  /* 0x0000000300007217 */ /* 0x000fe40007800200 */
[----:B------:R-:W-:Y:S02]  /*175d0*/  IMNMX R2, R2, R28, PT ;  /* 0x0000001c02027217 */ /* 0x000fe40003800200 */
.L_x_556:
        /* <DEDUP_REMOVED lines=113> */
.L_x_562:
[----:B------:R-:W-:Y:S04]  /*17cf0*/  MOV R5, c[0x0][0x32c] ;  /* 0x0000cb0000057a02 */ /* 0x000fe80000000f00 */
[----:B------:R-:W-:Y:S11]  /*17d00*/  ISETP.NE.AND P2, PT, R5, 0x1, PT ;  /* 0x000000010500780c */ /* 0x000ff60003f45270 */
[----:B------:R-:W-:Y:S02]  /*17d10*/  @!UPT UIADD3 URZ, URZ, URZ, URZ ;  /* 0x0000003f3f3ff290 */ /* 0x000fe4000fffe03f */
[----:B------:R-:W-:Y:S05]  /*17d20*/  @P2 IMAD.HI.U32 R5, R3, c[0x0][0x330], RZ ;  /* 0x0000cc0003052a27 */ /* 0x000fea00078e00ff */
[----:B------:R-:W-:Y:S02]  /*17d30*/  @P2 SHF.R.U32.HI R3, RZ, c[0x0][0x334], R5 ;  /* 0x0000cd00ff032a19 */ /* 0x000fe40000011605 */
.L_x_563:
[----:B------:R-:W-:Y:S05]  /*17d40*/  BSYNC B0 ;  /* 0x0000000000007941 */ /* 0x000fea0003800000 */
.L_x_561:
[----:B------:R-:W-:Y:S05]  /*17d50*/  IMAD R8, R3, c[0x0][0x32c], R8 ;  /* 0x0000cb0003087a24 */ /* 0x000fea00078e0208 */
[----:B------:R-:W-:Y:S02]  /*17d60*/  IADD3 R3, R8, c[0x0][0x32c], RZ ;  /* 0x0000cb0008037a10 */ /* 0x000fe40007ffe0ff */
[----:B------:R-:W-:Y:S02]  /*17d70*/  IMNMX R0, R0, R8, !PT ;  /* 0x0000000800007217 */ /* 0x000fe40007800200 */
[----:B------:R-:W-:Y:S02]  /*17d80*/  IMNMX R2, R2, R3, PT ;  /* 0x0000000302027217 */ /* 0x000fe40003800200 */
.L_x_560:
[----:B------:R-:W2:Y:S01]  /*17d90*/  LDL.LU R5, [R1+0x4] ;  /* 0x0000040001057983 */ /* 0x000ea20000300800 */
[----:B------:R-:W-:Y:S02]  /*17da0*/  ISETP.NE.AND P2, PT, R27, RZ, PT ;  /* 0x000000ff1b00720c */ /* 0x000fe40003f45270 */
[----:B------:R-:W-:Y:S01]  /*17db0*/  MOV R52, R58 ;  /* 0x0000003a00347202 */ /* 0x000fe20000000f00 */
[----:B------:R-:W3:Y:S01]  /*17dc0*/  LDL.LU R3, [R1] ;  /* 0x0000000001037983 */ /* 0x000ee20000300800 */
[----:B------:R-:W-:Y:S02]  /*17dd0*/  ISETP.GT.AND P2, PT, R0, RZ, !P2 ;  /* 0x000000ff0000720c */ /* 0x000fe40005744270 */
[----:B------:R-:W-:Y:S01]  /*17de0*/  FMNMX.FTZ R72, R29, R100, !PT ;  /* 0x000000641d487209 */ /* 0x000fe20007810000 */
[----:B------:R-:W-:Y:S01]  /*17df0*/  IMAD.MOV.U32 R80, RZ, RZ, R52 ;  /* 0x000000ffff507224 */ /* 0x000fe200078e0034 */
[----:B------:R-:W-:Y:S02]  /*17e00*/  ISETP.LT.OR P2, PT, R2, 0x1, P2 ;  /* 0x000000010200780c */ /* 0x000fe40001741670 */
[----:B------:R-:W-:Y:S01]  /*17e10*/  FMNMX.FTZ R72, R31, R72, !PT ;  /* 0x000000481f487209 */ /* 0x000fe20007810000 */
[----:B------:R-:W-:Y:S01]  /*17e20*/  IMAD.MOV.U32 R85, RZ, RZ, R80 ;  /* 0x000000ffff557224 */ /* 0x000fe200078e0050 */
[----:B------:R-:W-:Y:S01]  /*17e30*/  ISETP.GT.AND P1, PT, R0, 0x50, !P1 ;  /* 0x000000500000780c */ /* 0x000fe20004f24270 */
[----:B------:R-:W-:Y:S01]  /*17e40*/  LDSM.16.MT88.4 R80, [R211+0x100] ;  /* 0x00010000d350783b */ /* 0x000fe20000004200 */
[----:B------:R-:W-:Y:S02]  /*17e50*/  FMNMX.FTZ R72, R32, R72, !PT ;  /* 0x0000004820487209 */ /* 0x000fe40007810000 */
[----:B------:R-:W-:Y:S02]  /*17e60*/  ISETP.LT.OR P1, PT, R2, 0x51, P1 ;  /* 0x000000510200780c */ /* 0x000fe40000f21670 */
[----:B------:R-:W-:Y:S02]  /*17e70*/  FMNMX.FTZ R72, R34, R72, !PT ;  /* 0x0000004822487209 */ /* 0x000fe40007810000 */
[----:B------:R-:W-:Y:S02]  /*17e80*/  ISETP.GT.AND P0, PT, R0, 0x59, !P0 ;  /* 0x000000590000780c */ /* 0x000fe40004704270 */
[----:B------:R-:W-:Y:S02]  /*17e90*/  FMNMX.FTZ R72, R40, R72, !PT ;  /* 0x0000004828487209 */ /* 0x000fe40007810000 */
[----:B------:R-:W-:Y:S02]  /*17ea0*/  ISETP.LT.OR P0, PT, R2, 0x5a, P0 ;  /* 0x0000005a0200780c */ /* 0x000fe40000701670 */
[----:B------:R-:W-:Y:S02]  /*17eb0*/  FMNMX.FTZ R72, R42, R72, !PT ;  /* 0x000000482a487209 */ /* 0x000fe40007810000 */
[----:B------:R-:W-:Y:S02]  /*17ec0*/  FSEL R73, R79, -INF , !P0 ;  /* 0xff8000004f497808 */ /* 0x000fe40004000000 */
[----:B------:R-:W-:Y:S02]  /*17ed0*/  FMNMX.FTZ R72, R44, R72, !PT ;  /* 0x000000482c487209 */ /* 0x000fe40007810000 */
[C---:B------:R-:W-:Y:S02]  /*17ee0*/  ISETP.GT.AND P6, PT, R0.reuse, 0x51, !P6 ;  /* 0x000000510000780c */ /* 0x040fe400077c4270 */
[----:B------:R-:W-:Y:S02]  /*17ef0*/  FMNMX.FTZ R72, R47, R72, !PT ;  /* 0x000000482f487209 */ /* 0x000fe40007810000 */
[----:B------:R-:W-:Y:S02]  /*17f00*/  ISETP.GT.AND P5, PT, R0, 0x58, !P5 ;  /* 0x000000580000780c */ /* 0x000fe40006fa4270 */
[----:B------:R-:W-:Y:S02]  /*17f10*/  FMNMX.FTZ R72, R57, R72, !PT ;  /* 0x0000004839487209 */ /* 0x000fe40007810000 */
[----:B------:R-:W-:Y:S02]  /*17f20*/  ISETP.LT.OR P6, PT, R2, 0x52, P6 ;  /* 0x000000520200780c */ /* 0x000fe400037c1670 */
[----:B------:R-:W-:Y:S02]  /*17f30*/  FMNMX.FTZ R72, R90, R72, !PT ;  /* 0x000000485a487209 */ /* 0x000fe40007810000 */
[----:B------:R-:W-:Y:S02]  /*17f40*/  ISETP.LT.OR P5, PT, R2, 0x59, P5 ;  /* 0x000000590200780c */ /* 0x000fe40002fa1670 */
        /* <DEDUP_REMOVED lines=14> */
[----:B------:R-:W-:Y:S02]  /*18030*/  FMNMX.FTZ R72, R252, R72, !PT ;  /* 0x00000048fc487209 */ /* 0x000fe40007810000 */
[----:B--2---:R-:W-:Y:S02]  /*18040*/  FSEL R8, R5, -INF , !P2 ;  /* 0xff80000005087808 */ /* 0x004fe40005000000 */
[----:B------:R-:W-:Y:S01]  /*18050*/  ISETP.NE.AND P2, PT, R26, RZ, PT ;  /* 0x000000ff1a00720c */ /* 0x000fe20003f45270 */
[----:B------:R-:W1:Y:S03]  /*18060*/  SHFL.BFLY PT, R5, R72, 0x2, 0x1f ;  /* 0x0c401f0048057f89 */ /* 0x000e6600000e0000 */
[----:B------:R-:W-:Y:S04]  /*18070*/  ISETP.GT.AND P2, PT, R0, 0x1, !P2 ;  /* 0x000000010000780c */ /* 0x000fe80005744270 */
[----:B------:R-:W-:Y:S04]  /*18080*/  ISETP.LT.OR P2, PT, R2, 0x2, P2 ;  /* 0x000000020200780c */ /* 0x000fe80001741670 */
        /* <DEDUP_REMOVED lines=58> */
[----:B------:R-:W-:Y:S01]  /*18430*/  ISETP.NE.AND P2, PT, R17, RZ, PT ;  /* 0x000000ff1100720c */ /* 0x000fe20003f45270 */
[----:B------:R-:W2:Y:S01]  /*18440*/  SHFL.BFLY PT, R71, R3, 0x2, 0x1f ;  /* 0x0c401f0003477f89 */ /* 0x000ea200000e0000 */
[----:B-1----:R-:W-:Y:S02]  /*18450*/  FMNMX.FTZ R72, R72, R5, !PT ;  /* 0x0000000548487209 */ /* 0x002fe40007810000 */
[----:B------:R-:W-:Y:S02]  /*18460*/  ISETP.GT.AND P2, PT, R0, 0x28, !P2 ;  /* 0x000000280000780c */ /* 0x000fe40005744270 */
[----:B------:R-:W-:Y:S02]  /*18470*/  FMNMX.FTZ R5, R8, R103, !PT ;  /* 0x0000006708057209 */ /* 0x000fe40007810000 */
[----:B------:R-:W-:Y:S01]  /*18480*/  ISETP.LT.OR P2, PT, R2, 0x29, P2 ;  /* 0x000000290200780c */ /* 0x000fe20001741670 */
[----:B------:R-:W1:Y:S01]  /*18490*/  SHFL.BFLY PT, R6, R72, 0x1, 0x1f ;  /* 0x0c201f0048067f89 */ /* 0x000e6200000e0000 */
        /* <DEDUP_REMOVED lines=10> */
[----:B--2---:R-:W-:Y:S02]  /*18540*/  FMNMX.FTZ R71, R3, R71, !PT ;  /* 0x0000004703477209 */ /* 0x004fe40007810000 */
[----:B------:R-:W-:Y:S02]  /*18550*/  ISETP.GT.AND P2, PT, R0, 0x30, !P2 ;  /* 0x000000300000780c */ /* 0x000fe40005744270 */
[----:B-1----:R-:W-:Y:S02]  /*18560*/  FMNMX.FTZ R72, R72, R6, !PT ;  /* 0x0000000648487209 */ /* 0x002fe40007810000 */
        /* <DEDUP_REMOVED lines=14> */
[----:B-1----:R-:W-:Y:S02]  /*18650*/  FMNMX.FTZ R71, R71, R6, !PT ;  /* 0x0000000647477209 */ /* 0x002fe40007810000 */
[----:B------:R-:W-:Y:S02]  /*18660*/  ISETP.LT.OR P2, PT, R2, 0x39, P2 ;  /* 0x000000390200780c */ /* 0x000fe40001741670 */
[----:B------:R-:W-:Y:S02]  /*18670*/  FSEL R198, R180, -INF , !P1 ;  /* 0xff800000b4c67808 */ /* 0x000fe40004800000 */
[----:B------:R-:W-:Y:S02]  /*18680*/  FSEL R185, R59, -INF , !P2 ;  /* 0xff8000003bb97808 */ /* 0x000fe40005000000 */
[----:B------:R-:W-:Y:S02]  /*18690*/  ISETP.NE.AND P2, PT, R12, RZ, PT ;  /* 0x000000ff0c00720c */ /* 0x000fe40003f45270 */
[----:B------:R-:W-:Y:S02]  /*186a0*/  FSETP.NEU.FTZ.AND P1, PT, R71, -INF , PT ;  /* 0xff8000004700780b */ /* 0x000fe40003f3d000 */
[----:B------:R-:W-:Y:S02]  /*186b0*/  ISETP.GT.AND P2, PT, R0, 0x39, !P2 ;  /* 0x000000390000780c */ /* 0x000fe40005744270 */
[----:B------:R-:W-:Y:S02]  /*186c0*/  FSEL R180, R91, -INF , !P5 ;  /* 0xff8000005bb47808 */ /* 0x000fe40006800000 */
[----:B------:R-:W-:Y:S04]  /*186d0*/  ISETP.LT.OR P2, PT, R2, 0x3a, P2 ;  /* 0x0000003a0200780c */ /* 0x000fe80001741670 */
[----:B------:R-:W-:Y:S02]  /*186e0*/  FSEL R187, R63, -INF , !P2 ;  /* 0xff8000003fbb7808 */ /* 0x000fe40005000000 */
[----:B------:R-:W-:Y:S04]  /*186f0*/  ISETP.NE.AND P2, PT, R11, RZ, PT ;  /* 0x000000ff0b00720c */ /* 0x000fe80003f45270 */
[----:B------:R-:W-:Y:S04]  /*18700*/  ISETP.GT.AND P2, PT, R0, 0x40, !P2 ;  /* 0x000000400000780c */ /* 0x000fe80005744270 */
[----:B------:R-:W-:Y:S04]  /*18710*/  ISETP.LT.OR P2, PT, R2, 0x41, P2 ;  /* 0x000000410200780c */ /* 0x000fe80001741670 */
[----:B------:R-:W-:Y:S01]  /*18720*/  FSEL R197, R74, -INF , !P2 ;  /* 0xff8000004ac57808 */ /* 0x000fe20005000000 */
[----:B------:R-:W-:Y:S01]  /*18730*/  FMUL.FTZ R74, R72, c[0x0][0x2d0] ;  /* 0x0000b400484a7a20 */ /* 0x000fe20000410000 */
[----:B------:R-:W-:Y:S04]  /*18740*/  ISETP.NE.AND P2, PT, R10, RZ, PT ;  /* 0x000000ff0a00720c */ /* 0x000fe80003f45270 */
[----:B------:R-:W-:Y:S04]  /*18750*/  ISETP.GT.AND P2, PT, R0, 0x41, !P2 ;  /* 0x000000410000780c */ /* 0x000fe80005744270 */
[----:B------:R-:W-:Y:S04]  /*18760*/  ISETP.LT.OR P2, PT, R2, 0x42, P2 ;  /* 0x000000420200780c */ /* 0x000fe80001741670 */
[----:B------:R-:W-:Y:S01]  /*18770*/  FSEL R201, R75, -INF , !P2 ;  /* 0xff8000004bc97808 */ /* 0x000fe20005000000 */
[----:B------:R-:W-:Y:S01]  /*18780*/  FMUL.FTZ R75, R71, c[0x0][0x2d0] ;  /* 0x0000b400474b7a20 */ /* 0x000fe20000410000 */
[----:B------:R-:W-:Y:S04]  /*18790*/  ISETP.NE.AND P2, PT, R9, RZ, PT ;  /* 0x000000ff0900720c */ /* 0x000fe80003f45270 */
[----:B------:R-:W-:Y:S02]  /*187a0*/  ISETP.GT.AND P2, PT, R0, 0x48, !P2 ;  /* 0x000000480000780c */ /* 0x000fe40005744270 */
[----:B------:R-:W-:Y:S02]  /*187b0*/  FSEL R75, R75, RZ, P1 ;  /* 0x000000ff4b4b7208 */ /* 0x000fe40000800000 */
[----:B------:R-:W-:Y:S03]  /*187c0*/  ISETP.LT.OR P2, PT, R2, 0x49, P2 ;  /* 0x000000490200780c */ /* 0x000fe60001741670 */
[--C-:B------:R-:W-:Y:S01]  /*187d0*/  FFMA.FTZ R12, R43, c[0x0][0x2d0], -R75.reuse ;  /* 0x0000b4002b0c7a23 */ /* 0x100fe2000001084b */
[----:B------:R-:W-:Y:S02]  /*187e0*/  FSEL R202, R78, -INF , !P2 ;  /* 0xff8000004eca7808 */ /* 0x000fe40005000000 */
[----:B------:R-:W-:Y:S01]  /*187f0*/  ISETP.NE.AND P2, PT, R4, RZ, PT ;  /* 0x000000ff0400720c */ /* 0x000fe20003f45270 */
[----:B------:R-:W-:Y:S01]  /*18800*/  MUFU.EX2 R91, R12 ;  /* 0x0000000c005b7308 */ /* 0x000fe20000000800 */
[----:B------:R-:W-:Y:S02]  /*18810*/  FMNMX.FTZ R4, R28, R102, !PT ;  /* 0x000000661c047209 */ /* 0x000fe40007810000 */
[----:B------:R-:W-:Y:S01]  /*18820*/  ISETP.GT.AND P2, PT, R0, 0x49, !P2 ;  /* 0x000000490000780c */ /* 0x000fe20005744270 */
[--C-:B------:R-:W-:Y:S01]  /*18830*/  FFMA.FTZ R0, R33, c[0x0][0x2d0], -R75.reuse ;  /* 0x0000b40021007a23 */ /* 0x100fe2000001084b */
[----:B------:R-:W-:Y:S02]  /*18840*/  FMNMX.FTZ R4, R35, R4, !PT ;  /* 0x0000000423047209 */ /* 0x000fe40007810000 */
[----:B------:R-:W-:Y:S01]  /*18850*/  ISETP.LT.OR P2, PT, R2, 0x4a, P2 ;  /* 0x0000004a0200780c */ /* 0x000fe20001741670 */
[--C-:B------:R-:W-:Y:S01]  /*18860*/  FFMA.FTZ R2, R36, c[0x0][0x2d0], -R75.reuse ;  /* 0x0000b40024027a23 */ /* 0x100fe2000001084b */
[----:B------:R-:W-:Y:S01]  /*18870*/  FMNMX.FTZ R4, R37, R4, !PT ;  /* 0x0000000425047209 */ /* 0x000fe20007810000 */
[----:B------:R-:W-:Y:S01]  /*18880*/  MUFU.EX2 R86, R0 ;  /* 0x0000000000567308 */ /* 0x000fe20000000800 */
[----:B------:R-:W-:Y:S02]  /*18890*/  FSEL R194, R194, -INF , !P2 ;  /* 0xff800000c2c27808 */ /* 0x000fe40005000000 */
[----:B------:R-:W-:Y:S02]  /*188a0*/  FMNMX.FTZ R4, R38, R4, !PT ;  /* 0x0000000426047209 */ /* 0x000fe40007810000 */
[----:B------:R-:W-:Y:S02]  /*188b0*/  FSETP.NEU.FTZ.AND P2, PT, R72, -INF , PT ;  /* 0xff8000004800780b */ /* 0x000fe40003f5d000 */
[----:B------:R-:W-:Y:S02]  /*188c0*/  FMNMX.FTZ R4, R46, R4, !PT ;  /* 0x000000042e047209 */ /* 0x000fe40007810000 */
[----:B------:R-:W-:Y:S01]  /*188d0*/  FSEL R74, R74, RZ, P2 ;  /* 0x000000ff4a4a7208 */ /* 0x000fe20001000000 */
[----:B------:R-:W-:Y:S01]  /*188e0*/  MUFU.EX2 R250, R2 ;  /* 0x0000000200fa7308 */ /* 0x000fe20000000800 */
[----:B------:R-:W-:Y:S03]  /*188f0*/  FMNMX.FTZ R4, R49, R4, !PT ;  /* 0x0000000431047209 */ /* 0x000fe60007810000 */
[--C-:B------:R-:W-:Y:S01]  /*18900*/  FFMA.FTZ R16, R44, c[0x0][0x2d0], -R74.reuse ;  /* 0x0000b4002c107a23 */ /* 0x100fe2000001084a */
[----:B------:R-:W-:Y:S04]  /*18910*/  FMNMX.FTZ R4, R50, R4, !PT ;  /* 0x0000000432047209 */ /* 0x000fe80007810000 */
[----:B------:R-:W-:Y:S01]  /*18920*/  FMNMX.FTZ R4, R51, R4, !PT ;  /* 0x0000000433047209 */ /* 0x000fe20007810000 */
[----:B------:R-:W-:Y:S03]  /*18930*/  MUFU.EX2 R33, R16 ;  /* 0x0000001000217308 */ /* 0x000fe60000000800 */
        /* <DEDUP_REMOVED lines=12> */
[----:B------:R-:W-:Y:S01]  /*18a00*/  FMNMX.FTZ R3, R241, R4, !PT ;  /* 0x00000004f1037209 */ /* 0x000fe20007810000 */
[--C-:B------:R-:W-:Y:S03]  /*18a10*/  FFMA.FTZ R4, R29, c[0x0][0x2d0], -R74.reuse ;  /* 0x0000b4001d047a23 */ /* 0x100fe6000001084a */
[----:B------:R-:W-:Y:S01]  /*18a20*/  FMNMX.FTZ R3, R243, R3, !PT ;  /* 0x00000003f3037209 */ /* 0x000fe20007810000 */
[----:B------:R1:W-:Y:S03]  /*18a30*/  MUFU.EX2 R55, R4 ;  /* 0x0000000400377308 */ /* 0x0003e60000000800 */
[----:B------:R-:W-:Y:S04]  /*18a40*/  FMNMX.FTZ R3, R245, R3, !PT ;  /* 0x00000003f5037209 */ /* 0x000fe80007810000 */
[----:B------:R-:W-:Y:S05]  /*18a50*/  FMNMX.FTZ R3, R247, R3, !PT ;  /* 0x00000003f7037209 */ /* 0x000fea0007810000 */
[----:B------:R-:W2:Y:S01]  /*18a60*/  SHFL.BFLY PT, R7, R3, 0x2, 0x1f ;  /* 0x0c401f0003077f89 */ /* 0x000ea200000e0000 */
[----:B-1----:R-:W-:Y:S01]  /*18a70*/  FMNMX.FTZ R4, R170, R5, !PT ;  /* 0x00000005aa047209 */ /* 0x002fe20007810000 */
[--C-:B------:R-:W-:Y:S03]  /*18a80*/  FFMA.FTZ R5, R31, c[0x0][0x2d0], -R74.reuse ;  /* 0x0000b4001f057a23 */ /* 0x100fe6000001084a */
[----:B------:R-:W-:Y:S01]  /*18a90*/  FMNMX.FTZ R4, R172, R4, !PT ;  /* 0x00000004ac047209 */ /* 0x000fe20007810000 */
[----:B------:R1:W-:Y:S01]  /*18aa0*/  MUFU.EX2 R84, R5 ;  /* 0x0000000500547308 */ /* 0x0003e20000000800 */
[----:B--2---:R-:W-:Y:S05]  /*18ab0*/  FMNMX.FTZ R3, R3, R7, !PT ;  /* 0x0000000703037209 */ /* 0x004fea0007810000 */
[----:B------:R-:W2:Y:S01]  /*18ac0*/  SHFL.BFLY PT, R70, R3, 0x1, 0x1f ;  /* 0x0c201f0003467f89 */ /* 0x000ea200000e0000 */
[----:B-1----:R-:W-:Y:S01]  /*18ad0*/  FMNMX.FTZ R5, R181, R4, !PT ;  /* 0x00000004b5057209 */ /* 0x002fe20007810000 */
[----:B------:R-:W-:Y:S03]  /*18ae0*/  FFMA.FTZ R4, R32, c[0x0][0x2d0], -R74 ;  /* 0x0000b40020047a23 */ /* 0x000fe6000001084a */
[----:B------:R-:W-:Y:S01]  /*18af0*/  FMNMX.FTZ R5, R184, R5, !PT ;  /* 0x00000005b8057209 */ /* 0x000fe20007810000 */
[----:B------:R1:W-:Y:S01]  /*18b00*/  MUFU.EX2 R93, R4 ;  /* 0x00000004005d7308 */ /* 0x0003e20000000800 */
[----:B--2---:R-:W-:Y:S01]  /*18b10*/  FMNMX.FTZ R70, R3, R70, !PT ;  /* 0x0000004603467209 */ /* 0x004fe20007810000 */
[--C-:B------:R-:W-:Y:S03]  /*18b20*/  FFMA.FTZ R3, R39, c[0x0][0x2d0], -R75.reuse ;  /* 0x0000b40027037a23 */ /* 0x100fe6000001084b */
[C---:B------:R-:W-:Y:S05]  /*18b30*/  FSETP.NEU.FTZ.AND P0, PT, R70.reuse, -INF , PT ;  /* 0xff8000004600780b */ /* 0x040fea0003f1d000 */
[----:B------:R2:W3:Y:S01]  /*18b40*/  MUFU.EX2 R92, R3 ;  /* 0x00000003005c7308 */ /* 0x0004e20000000800 */
[----:B------:R-:W-:Y:S05]  /*18b50*/  FMUL.FTZ R96, R70, c[0x0][0x2d0] ;  /* 0x0000b40046607a20 */ /* 0x000fea0000410000 */
[----:B------:R-:W-:Y:S05]  /*18b60*/  FSEL R96, R96, RZ, P0 ;  /* 0x000000ff60607208 */ /* 0x000fea0000000000 */
[----:B------:R-:W-:Y:S01]  /*18b70*/  FFMA.FTZ R32, R46, c[0x0][0x2d0], -R96 ;  /* 0x0000b4002e207a23 */ /* 0x000fe20000010860 */
[----:B-1----:R-:W-:Y:S01]  /*18b80*/  FMNMX.FTZ R4, R185, R5, !PT ;  /* 0x00000005b9047209 */ /* 0x002fe20007810000 */
[----:B------:R-:W-:Y:S02]  /*18b90*/  FFMA.FTZ R5, R34, c[0x0][0x2d0], -R74 ;  /* 0x0000b40022057a23 */ /* 0x000fe4000001084a */
[--C-:B------:R-:W-:Y:S01]  /*18ba0*/  FFMA.FTZ R44, R51, c[0x0][0x2d0], -R96.reuse ;  /* 0x0000b400332c7a23 */ /* 0x100fe20000010860 */
[----:B------:R-:W-:Y:S01]  /*18bb0*/  FMNMX.FTZ R4, R187, R4, !PT ;  /* 0x00000004bb047209 */ /* 0x000fe20007810000 */
[----:B------:R1:W4:Y:S03]  /*18bc0*/  MUFU.EX2 R89, R5 ;  /* 0x0000000500597308 */ /* 0x0003260000000800 */
[----:B------:R-:W-:Y:S01]  /*18bd0*/  FMNMX.FTZ R4, R197, R4, !PT ;  /* 0x00000004c5047209 */ /* 0x000fe20007810000 */
[----:B--2---:R-:W-:Y:S01]  /*18be0*/  FFMA.FTZ R3, R28, c[0x0][0x2d0], -R96 ;  /* 0x0000b4001c037a23 */ /* 0x004fe20000010860 */
[----:B---3--:R-:W-:Y:S01]  /*18bf0*/  F2FP.BF16.PACK_AB R79, R92, R250 ;  /* 0x000000fa5c4f723e */ /* 0x008fe200000010ff */
[--C-:B------:R-:W-:Y:S01]  /*18c00*/  FFMA.FTZ R28, R48, c[0x0][0x2d0], -R75.reuse ;  /* 0x0000b400301c7a23 */ /* 0x100fe2000001084b */
[----:B------:R-:W-:Y:S03]  /*18c10*/  FMNMX.FTZ R4, R201, R4, !PT ;  /* 0x00000004c9047209 */ /* 0x000fe60007810000 */
[----:B------:R2:W-:Y:S01]  /*18c20*/  MUFU.EX2 R53, R3 ;  /* 0x0000000300357308 */ /* 0x0005e20000000800 */
[----:B------:R-:W-:Y:S01]  /*18c30*/  FFMA.FTZ R48, R57, c[0x0][0x2d0], -R74 ;  /* 0x0000b40039307a23 */ /* 0x000fe2000001084a */
[----:B------:R-:W-:Y:S04]  /*18c40*/  FMNMX.FTZ R4, R202, R4, !PT ;  /* 0x00000004ca047209 */ /* 0x000fe80007810000 */
[----:B------:R-:W-:Y:S04]  /*18c50*/  FMNMX.FTZ R4, R194, R4, !PT ;  /* 0x00000004c2047209 */ /* 0x000fe80007810000 */
[----:B------:R-:W-:Y:S01]  /*18c60*/  FMNMX.FTZ R4, R198, R4, !PT ;  /* 0x00000004c6047209 */ /* 0x000fe20007810000 */
[----:B-1----:R-:W-:Y:S01]  /*18c70*/  FFMA.FTZ R5, R30, c[0x0][0x2d0], -R75 ;  /* 0x0000b4001e057a23 */ /* 0x002fe2000001084b */
[----:B----4-:R-:W-:Y:S02]  /*18c80*/  F2FP.BF16.PACK_AB R78, R89, R93 ;  /* 0x0000005d594e723e */ /* 0x010fe400000010ff */
[----:B------:R-:W-:Y:S01]  /*18c90*/  FMNMX.FTZ R0, R188, R4, !PT ;  /* 0x00000004bc007209 */ /* 0x000fe20007810000 */
[----:B------:R-:W-:Y:S01]  /*18ca0*/  MUFU.EX2 R54, R5 ;  /* 0x0000000500367308 */ /* 0x000fe20000000800 */
[--C-:B------:R-:W-:Y:S02]  /*18cb0*/  FFMA.FTZ R4, R38, c[0x0][0x2d0], -R96.reuse ;  /* 0x0000b40026047a23 */ /* 0x100fe40000010860 */
[----:B------:R-:W-:Y:S01]  /*18cc0*/  FMNMX.FTZ R0, R180, R0, !PT ;  /* 0x00000000b4007209 */ /* 0x000fe20007810000 */
[--C-:B--2---:R-:W-:Y:S03]  /*18cd0*/  FFMA.FTZ R3, R35, c[0x0][0x2d0], -R96.reuse ;  /* 0x0000b40023037a23 */ /* 0x104fe60000010860 */
[----:B------:R-:W-:Y:S03]  /*18ce0*/  FMNMX.FTZ R0, R73, R0, !PT ;  /* 0x0000000049007209 */ /* 0x000fe60007810000 */
[----:B------:R-:W-:Y:S02]  /*18cf0*/  MUFU.EX2 R61, R4 ;  /* 0x00000004003d7308 */ /* 0x000fe40000000800 */
[----:B------:R-:W1:Y:S08]  /*18d00*/  SHFL.BFLY PT, R2, R0, 0x2, 0x1f ;  /* 0x0c401f0000027f89 */ /* 0x000e7000000e0000 */
[----:B------:R2:W-:Y:S02]  /*18d10*/  MUFU.EX2 R27, R3 ;  /* 0x00000003001b7308 */ /* 0x0005e40000000800 */
[----:B--2---:R-:W-:Y:S02]  /*18d20*/  FFMA.FTZ R3, R37, c[0x0][0x2d0], -R96 ;  /* 0x0000b40025037a23 */ /* 0x004fe40000010860 */
[----:B------:R-:W-:Y:S06]  /*18d30*/  LDSM.16.MT88.4 R36, [R212+0x100] ;  /* 0x00010000d424783b */ /* 0x000fec0000004200 */
[----:B------:R1:W2:Y:S02]  /*18d40*/  MUFU.EX2 R87, R3 ;  /* 0x0000000300577308 */ /* 0x0002a40000000800 */
[----:B-1----:R-:W-:Y:S01]  /*18d50*/  FMNMX.FTZ R3, R0, R2, !PT ;  /* 0x0000000200037209 */ /* 0x002fe20007810000 */
[----:B------:R-:W-:Y:S01]  /*18d60*/  FFMA.FTZ R2, R40, c[0x0][0x2d0], -R74 ;  /* 0x0000b40028027a23 */ /* 0x000fe2000001084a */
[----:B------:R-:W-:Y:S01]  /*18d70*/  FSEL R0, R72, RZ, P2 ;  /* 0x000000ff48007208 */ /* 0x000fe20001000000 */
[----:B------:R-:W-:Y:S01]  /*18d80*/  FFMA.FTZ R40, R50, c[0x0][0x2d0], -R96 ;  /* 0x0000b40032287a23 */ /* 0x000fe20000010860 */
[----:B--2---:R-:W-:Y:S04]  /*18d90*/  F2FP.BF16.PACK_AB R66, R61, R87 ;  /* 0x000000573d42723e */ /* 0x004fe800000010ff */
[----:B------:R1:W-:Y:S01]  /*18da0*/  MUFU.EX2 R60, R2 ;  /* 0x00000002003c7308 */ /* 0x0003e20000000800 */
[----:B------:R-:W2:Y:S01]  /*18db0*/  SHFL.BFLY PT, R4, R3, 0x1, 0x1f ;  /* 0x0c201f0003047f89 */ /* 0x000ea200000e0000 */
[----:B------:R-:W-:Y:S02]  /*18dc0*/  FADD.FTZ R0, -R0, R100 ;  /* 0x0000006400007221 */ /* 0x000fe40000010100 */
[----:B------:R-:W-:Y:S02]  /*18dd0*/  IMAD.MOV.U32 R100, RZ, RZ, R55 ;  /* 0x000000ffff647224 */ /* 0x000fe400078e0037 */
[----:B------:R-:W-:Y:S03]  /*18de0*/  FMUL.FTZ R0, R0, c[0x0][0x2d0] ;  /* 0x0000b40000007a20 */ /* 0x000fe60000410000 */
[----:B------:R-:W-:Y:S01]  /*18df0*/  F2FP.BF16.PACK_AB R76, R84, R100 ;  /* 0x00000064544c723e */ /* 0x000fe200000010ff */
[----:B------:R3:W4:Y:S01]  /*18e00*/  MUFU.EX2 R69, R0 ;  /* 0x0000000000457308 */ /* 0x0007220000000800 */
[----:B-1----:R-:W-:Y:S02]  /*18e10*/  FSEL R2, R71, RZ, P1 ;  /* 0x000000ff47027208 */ /* 0x002fe40000800000 */
[----:B--2---:R-:W-:Y:S03]  /*18e20*/  FMNMX.FTZ R3, R4, R3, !PT ;  /* 0x0000000304037209 */ /* 0x004fe60007810000 */
[----:B------:R-:W-:Y:S01]  /*18e30*/  FADD.FTZ R2, -R2, R101 ;  /* 0x0000006502027221 */ /* 0x000fe20000010100 */
[----:B------:R-:W-:Y:S01]  /*18e40*/  MOV R101, R54 ;  /* 0x0000003600657202 */ /* 0x000fe20000000f00 */
[----:B------:R-:W-:Y:S02]  /*18e50*/  FMUL.FTZ R97, R3, c[0x0][0x2d0] ;  /* 0x0000b40003617a20 */ /* 0x000fe40000410000 */
[----:B------:R-:W-:Y:S01]  /*18e60*/  FMUL.FTZ R2, R2, c[0x0][0x2d0] ;  /* 0x0000b40002027a20 */ /* 0x000fe20000410000 */
[----:B---3--:R-:W-:Y:S01]  /*18e70*/  FSEL R0, R70, RZ, P0 ;  /* 0x000000ff46007208 */ /* 0x008fe20000000000 */
[----:B----4-:R-:W-:Y:S01]  /*18e80*/  FMUL.FTZ R16, R69, R116 ;  /* 0x0000007445107220 */ /* 0x010fe20000410000 */
[----:B------:R-:W-:Y:S01]  /*18e90*/  F2FP.BF16.PACK_AB R77, R86, R101 ;  /* 0x00000065564d723e */ /* 0x000fe200000010ff */
[----:B------:R-:W1:Y:S01]  /*18ea0*/  MUFU.EX2 R68, R2 ;  /* 0x0000000200447308 */ /* 0x000e620000000800 */
[----:B------:R-:W-:Y:S01]  /*18eb0*/  FSETP.NEU.FTZ.AND P0, PT, R3, -INF , PT ;  /* 0xff8000000300780b */ /* 0x000fe20003f1d000 */
[----:B------:R-:W-:Y:S02]  /*18ec0*/  FADD.FTZ R0, -R0, R102 ;  /* 0x0000006600007221 */ /* 0x000fe40000010100 */
[----:B------:R-:W-:Y:S01]  /*18ed0*/  IMAD.MOV.U32 R102, RZ, RZ, R53 ;  /* 0x000000ffff667224 */ /* 0x000fe200078e0035 */
[----:B------:R-:W-:Y:S01]  /*18ee0*/  FSEL R97, R97, RZ, P0 ;  /* 0x000000ff61617208 */ /* 0x000fe20000000000 */
[----:B------:R-:W-:Y:S01]  /*18ef0*/  FMUL.FTZ R0, R0, c[0x0][0x2d0] ;  /* 0x0000b40000007a20 */ /* 0x000fe20000410000 */
[----:B------:R-:W2:Y:S01]  /*18f00*/  LDSM.16.MT88.4 R52, [R210+0x100] ;  /* 0x00010000d234783b */ /* 0x000ea20000004200 */
[----:B------:R-:W-:Y:S01]  /*18f10*/  FMUL.FTZ R17, R69, R117 ;  /* 0x0000007545117220 */ /* 0x000fe20000410000 */
[----:B------:R-:W-:Y:S01]  /*18f20*/  MOV R117, R89 ;  /* 0x0000005900757202 */ /* 0x000fe20000000f00 */
[----:B------:R3:W4:Y:S01]  /*18f30*/  MUFU.EX2 R2, R0 ;  /* 0x0000000000027308 */ /* 0x0007220000000800 */
[--C-:B------:R-:W-:Y:S02]  /*18f40*/  FFMA.FTZ R4, R25, c[0x0][0x2d0], -R97.reuse ;  /* 0x0000b40019047a23 */ /* 0x100fe40000010861 */
[--C-:B------:R-:W-:Y:S02]  /*18f50*/  FFMA.FTZ R58, R58, c[0x0][0x2d0], -R97.reuse ;  /* 0x0000b4003a3a7a23 */ /* 0x100fe40000010861 */
[--C-:B------:R-:W-:Y:S05]  /*18f60*/  FFMA.FTZ R62, R62, c[0x0][0x2d0], -R97.reuse ;  /* 0x0000b4003e3e7a23 */ /* 0x100fea0000010861 */
[----:B------:R5:W-:Y:S01]  /*18f70*/  MUFU.EX2 R63, R4 ;  /* 0x00000004003f7308 */ /* 0x000be20000000800 */
[C---:B-1----:R-:W-:Y:S02]  /*18f80*/  FMUL.FTZ R6, R68.reuse, R106 ;  /* 0x0000006a44067220 */ /* 0x042fe40000410000 */
[C---:B------:R-:W-:Y:S02]  /*18f90*/  FMUL.FTZ R18, R68.reuse, R118 ;  /* 0x0000007644127220 */ /* 0x040fe40000410000 */
[C---:B------:R-:W-:Y:S05]  /*18fa0*/  FMUL.FTZ R19, R68.reuse, R119 ;  /* 0x0000007744137220 */ /* 0x040fea0000410000 */
[----:B------:R1:W-:Y:S01]  /*18fb0*/  MUFU.EX2 R116, R28 ;  /* 0x0000001c00747308 */ /* 0x0003e20000000800 */
[C---:B------:R-:W-:Y:S02]  /*18fc0*/  FMUL.FTZ R34, R68.reuse, R134 ;  /* 0x0000008644227220 */ /* 0x040fe40000410000 */
[----:B------:R-:W-:Y:S02]  /*18fd0*/  FMUL.FTZ R35, R68, R135 ;  /* 0x0000008744237220 */ /* 0x000fe40000410000 */
[----:B---3--:R-:W-:Y:S02]  /*18fe0*/  FFMA.FTZ R0, R8, c[0x0][0x2d0], -R97 ;  /* 0x0000b40008007a23 */ /* 0x008fe40000010861 */
[----:B----4-:R-:W-:Y:S01]  /*18ff0*/  FMUL.FTZ R13, R2, R113 ;  /* 0x00000071020d7220 */ /* 0x010fe20000410000 */
[----:B------:R-:W-:Y:S01]  /*19000*/  MOV R113, R86 ;  /* 0x0000005600717202 */ /* 0x000fe20000000f00 */
[----:B------:R-:W-:Y:S01]  /*19010*/  FMUL.FTZ R50, R68, R150 ;  /* 0x0000009644327220 */ /* 0x000fe20000410000 */
[----:B------:R3:W-:Y:S01]  /*19020*/  MUFU.EX2 R5, R0 ;  /* 0x0000000000057308 */ /* 0x0007e20000000800 */
[----:B------:R-:W-:Y:S02]  /*19030*/  FFMA.FTZ R8, R41, c[0x0][0x2d0], -R75 ;  /* 0x0000b40029087a23 */ /* 0x000fe4000001084b */
[----:B------:R-:W-:Y:S02]  /*19040*/  IMAD.MOV.U32 R150, RZ, RZ, R91 ;  /* 0x000000ffff967224 */ /* 0x000fe400078e005b */
[----:B-----5:R-:W-:Y:S02]  /*19050*/  FFMA.FTZ R4, R24, c[0x0][0x2d0], -R97 ;  /* 0x0000b40018047a23 */ /* 0x020fe40000010861 */
[C---:B------:R-:W-:Y:S02]  /*19060*/  FMUL.FTZ R9, R2.reuse, R109 ;  /* 0x0000006d02097220 */ /* 0x040fe40000410000 */
[C---:B------:R-:W-:Y:S01]  /*19070*/  FMUL.FTZ R12, R2.reuse, R112 ;  /* 0x00000070020c7220 */ /* 0x040fe20000410000 */
[----:B------:R4:W5:Y:S01]  /*19080*/  MUFU.EX2 R7, R4 ;  /* 0x0000000400077308 */ /* 0x0009620000000800 */
[----:B------:R-:W-:Y:S02]  /*19090*/  FFMA.FTZ R24, R45, c[0x0][0x2d0], -R75 ;  /* 0x0000b4002d187a23 */ /* 0x000fe4000001084b */
[C---:B------:R-:W-:Y:S02]  /*190a0*/  FMUL.FTZ R45, R2.reuse, R145 ;  /* 0x00000091022d7220 */ /* 0x040fe40000410000 */
[C---:B------:R-:W-:Y:S02]  /*190b0*/  FMUL.FTZ R25, R2.reuse, R125 ;  /* 0x0000007d02197220 */ /* 0x040fe40000410000 */
[C---:B-1----:R-:W-:Y:S02]  /*190c0*/  FMUL.FTZ R28, R2.reuse, R128 ;  /* 0x00000080021c7220 */ /* 0x042fe40000410000 */
[C---:B------:R-:W-:Y:S01]  /*190d0*/  FMUL.FTZ R29, R2.reuse, R129 ;  /* 0x00000081021d7220 */ /* 0x040fe20000410000 */
[----:B------:R1:W-:Y:S01]  /*190e0*/  MUFU.EX2 R31, R8 ;  /* 0x00000008001f7308 */ /* 0x0003e20000000800 */
[----:B------:R-:W-:Y:S02]  /*190f0*/  FMUL.FTZ R41, R2, R141 ;  /* 0x0000008d02297220 */ /* 0x000fe40000410000 */
[----:B------:R-:W-:Y:S02]  /*19100*/  FMUL.FTZ R51, R68, R151 ;  /* 0x0000009744337220 */ /* 0x000fe40000410000 */
[----:B---3--:R-:W-:Y:S02]  /*19110*/  FFMA.FTZ R0, R26, c[0x0][0x2d0], -R97 ;  /* 0x0000b4001a007a23 */ /* 0x008fe40000010861 */
[----:B------:R-:W-:Y:S03]  /*19120*/  FMUL.FTZ R57, R2, R157 ;  /* 0x0000009d02397220 */ /* 0x000fe60000410000 */
[----:B------:R3:W2:Y:S01]  /*19130*/  MUFU.EX2 R59, R0 ;  /* 0x00000000003b7308 */ /* 0x0006a20000000800 */
[--C-:B----4-:R-:W-:Y:S02]  /*19140*/  FFMA.FTZ R4, R42, c[0x0][0x2d0], -R74.reuse ;  /* 0x0000b4002a047a23 */ /* 0x110fe4000001084a */
[----:B-----5:R-:W-:Y:S02]  /*19150*/  IMAD.MOV.U32 R106, RZ, RZ, R7 ;  /* 0x000000ffff6a7224 */ /* 0x020fe400078e0007 */
[----:B------:R-:W-:Y:S01]  /*19160*/  FMUL.FTZ R7, R68, R107 ;  /* 0x0000006b44077220 */ /* 0x000fe20000410000 */
[----:B------:R-:W-:Y:S04]  /*19170*/  MOV R107, R27 ;  /* 0x0000001b006b7202 */ /* 0x000fe80000000f00 */
[----:B------:R4:W-:Y:S01]  /*19180*/  MUFU.EX2 R235, R4 ;  /* 0x0000000400eb7308 */ /* 0x0009e20000000800 */
[----:B------:R-:W-:Y:S02]  /*19190*/  F2FP.BF16.PACK_AB R67, R106, R63 ;  /* 0x0000003f6a43723e */ /* 0x000fe400000010ff */
[----:B------:R-:W-:Y:S01]  /*191a0*/  F2FP.BF16.PACK_AB R64, R107, R102 ;  /* 0x000000666b40723e */ /* 0x000fe200000010ff */
[----:B-1----:R-:W-:Y:S01]  /*191b0*/  FMUL.FTZ R8, R2, R108 ;  /* 0x0000006c02087220 */ /* 0x002fe20000410000 */
[----:B------:R-:W-:Y:S05]  /*191c0*/  MOV R108, R87 ;  /* 0x00000057006c7202 */ /* 0x000fea0000000f00 */
[----:B------:R1:W5:Y:S01]  /*191d0*/  MUFU.EX2 R30, R24 ;  /* 0x00000018001e7308 */ /* 0x0003620000000800 */
[----:B---3--:R-:W-:Y:S02]  /*191e0*/  FSEL R0, R3, RZ, P0 ;  /* 0x000000ff03007208 */ /* 0x008fe40000000000 */
[----:B--2---:R-:W-:Y:S03]  /*191f0*/  MOV R151, R59 ;  /* 0x0000003b00977202 */ /* 0x004fe60000000f00 */
[----:B------:R-:W-:Y:S01]  /*19200*/  FADD.FTZ R0, -R0, R103 ;  /* 0x0000006700007221 */ /* 0x000fe20000010100 */
[----:B------:R-:W-:Y:S01]  /*19210*/  MOV R103, R5 ;  /* 0x0000000500677202 */ /* 0x000fe20000000f00 */
[----:B------:R-:W-:Y:S02]  /*19220*/  FMUL.FTZ R5, R69, R105 ;  /* 0x0000006945057220 */ /* 0x000fe40000410000 */
[----:B------:R2:W-:Y:S01]  /*19230*/  MUFU.EX2 R109, R40 ;  /* 0x00000028006d7308 */ /* 0x0005e20000000800 */
[----:B------:R-:W-:Y:S01]  /*19240*/  FMUL.FTZ R0, R0, c[0x0][0x2d0] ;  /* 0x0000b40000007a20 */ /* 0x000fe20000410000 */
[----:B------:R-:W-:Y:S01]  /*19250*/  F2FP.BF16.PACK_AB R65, R59, R103 ;  /* 0x000000673b41723e */ /* 0x000fe200000010ff */
[C---:B----4-:R-:W-:Y:S01]  /*19260*/  FMUL.FTZ R4, R69.reuse, R104 ;  /* 0x0000006845047220 */ /* 0x050fe20000410000 */
[----:B------:R-:W-:Y:S01]  /*19270*/  MOV R104, R250 ;  /* 0x000000fa00687202 */ /* 0x000fe20000000f00 */
[----:B------:R-:W-:Y:S05]  /*19280*/  IMAD.MOV.U32 R105, RZ, RZ, R93 ;  /* 0x000000ffff697224 */ /* 0x000fea00078e005d */
[-C--:B------:R-:W-:Y:S01]  /*19290*/  HMMA.16816.F32.BF16 R4, R76, R20.reuse, R4 ;  /* 0x000000144c04723c */ /* 0x080fe20000041804 */
[----:B------:R-:W3:Y:S01]  /*192a0*/  MUFU.EX2 R0, R0 ;  /* 0x0000000000007308 */ /* 0x000ee20000000800 */
[C---:B-1----:R-:W-:Y:S01]  /*192b0*/  FMUL.FTZ R24, R2.reuse, R124 ;  /* 0x0000007c02187220 */ /* 0x042fe20000410000 */
[----:B-----5:R-:W-:Y:S08]  /*192c0*/  MOV R129, R30 ;  /* 0x0000001e00817202 */ /* 0x020ff00000000f00 */
[----:B------:R1:W-:Y:S01]  /*192d0*/  MUFU.EX2 R124, R32 ;  /* 0x00000020007c7308 */ /* 0x0003e20000000800 */
[----:B--2---:R-:W-:Y:S02]  /*192e0*/  FMUL.FTZ R40, R2, R140 ;  /* 0x0000008c02287220 */ /* 0x004fe40000410000 */
[C---:B---3--:R-:W-:Y:S02]  /*192f0*/  FMUL.FTZ R10, R0.reuse, R110 ;  /* 0x0000006e000a7220 */ /* 0x048fe40000410000 */
[C---:B------:R-:W-:Y:S02]  /*19300*/  FMUL.FTZ R11, R0.reuse, R111 ;  /* 0x0000006f000b7220 */ /* 0x040fe40000410000 */
[C---:B------:R-:W-:Y:S02]  /*19310*/  FMUL.FTZ R14, R0.reuse, R114 ;  /* 0x00000072000e7220 */ /* 0x040fe40000410000 */
[----:B------:R-:W-:Y:S02]  /*19320*/  IMAD.MOV.U32 R114, RZ, RZ, R85 ;  /* 0x000000ffff727224 */ /* 0x000fe400078e0055 */
[C---:B------:R-:W-:Y:S01]  /*19330*/  FMUL.FTZ R15, R0.reuse, R115 ;  /* 0x00000073000f7220 */ /* 0x040fe20000410000 */
[C---:B------:R-:W-:Y:S01]  /*19340*/  HMMA.16816.F32.BF16 R8, R64.reuse, R20, R8 ;  /* 0x000000144008723c */ /* 0x040fe20000041808 */
[----:B-1----:R-:W-:Y:S01]  /*19350*/  FMUL.FTZ R32, R69, R132 ;  /* 0x0000008445207220 */ /* 0x002fe20000410000 */
[----:B------:R-:W-:Y:S01]  /*19360*/  MOV R115, R84 ;  /* 0x0000005400737202 */ /* 0x000fe20000000f00 */
[----:B------:R-:W-:Y:S01]  /*19370*/  IMAD.MOV.U32 R110, RZ, RZ, R63 ;  /* 0x000000ffff6e7224 */ /* 0x000fe200078e003f */
[----:B------:R-:W1:Y:S01]  /*19380*/  LDSM.16.MT88.4 R84, [R209+0x900] ;  /* 0x00090000d154783b */ /* 0x000e620000004200 */
[C---:B------:R-:W-:Y:S01]  /*19390*/  FMUL.FTZ R26, R0.reuse, R126 ;  /* 0x0000007e001a7220 */ /* 0x040fe20000410000 */
[----:B------:R-:W2:Y:S01]  /*193a0*/  MUFU.EX2 R63, R62 ;  /* 0x0000003e003f7308 */ /* 0x000ea20000000800 */
[----:B------:R-:W-:Y:S01]  /*193b0*/  FFMA.FTZ R20, R47, c[0x0][0x2d0], -R74 ;  /* 0x0000b4002f147a23 */ /* 0x000fe2000001084a */
[-C--:B------:R-:W-:Y:S01]  /*193c0*/  HMMA.16816.F32.BF16 R12, R64, R22.reuse, R12 ;  /* 0x00000016400c723c */ /* 0x080fe2000004180c */
[C---:B------:R-:W-:Y:S03]  /*193d0*/  FMUL.FTZ R21, R69.reuse, R121 ;  /* 0x0000007945157220 */ /* 0x040fe60000410000 */
[C---:B------:R-:W-:Y:S01]  /*193e0*/  FMUL.FTZ R27, R0.reuse, R127 ;  /* 0x0000007f001b7220 */ /* 0x040fe20000410000 */
[----:B------:R-:W-:Y:S01]  /*193f0*/  MOV R127, R31 ;  /* 0x0000001f007f7202 */ /* 0x000fe20000000f00 */
[C---:B------:R-:W-:Y:S02]  /*19400*/  FMUL.FTZ R30, R0.reuse, R130 ;  /* 0x00000082001e7220 */ /* 0x040fe40000410000 */
[C---:B------:R-:W-:Y:S01]  /*19410*/  HMMA.16816.F32.BF16 R16, R76.reuse, R22, R16 ;  /* 0x000000164c10723c */ /* 0x040fe20000041810 */
[----:B------:R3:W-:Y:S03]  /*19420*/  MUFU.EX2 R112, R20 ;  /* 0x0000001400707308 */ /* 0x0007e60000000800 */
[----:B------:R-:W-:Y:S02]  /*19430*/  FMUL.FTZ R31, R0, R131 ;  /* 0x00000083001f7220 */ /* 0x000fe40000410000 */
[----:B------:R-:W-:Y:S02]  /*19440*/  IMAD.MOV.U32 R130, RZ, RZ, R33 ;  /* 0x000000ffff827224 */ /* 0x000fe400078e0021 */
[C---:B------:R-:W-:Y:S03]  /*19450*/  FMUL.FTZ R22, R68.reuse, R122 ;  /* 0x0000007a44167220 */ /* 0x040fe60000410000 */
[----:B------:R4:W-:Y:S01]  /*19460*/  MUFU.EX2 R121, R48 ;  /* 0x0000003000797308 */ /* 0x0009e20000000800 */
[----:B------:R-:W-:Y:S02]  /*19470*/  FMUL.FTZ R23, R68, R123 ;  /* 0x0000007b44177220 */ /* 0x000fe40000410000 */
[C---:B------:R-:W-:Y:S02]  /*19480*/  FMUL.FTZ R33, R69.reuse, R133 ;  /* 0x0000008545217220 */ /* 0x040fe40000410000 */
[C---:B------:R-:W-:Y:S01]  /*19490*/  FMUL.FTZ R42, R0.reuse, R142 ;  /* 0x0000008e002a7220 */ /* 0x040fe20000410000 */
[----:B------:R-:W-:Y:S01]  /*194a0*/  LDSM.16.MT88.4 R132, [R212+0x2900] ;  /* 0x00290000d484783b */ /* 0x000fe20000004200 */
[C---:B------:R-:W-:Y:S02]  /*194b0*/  FMUL.FTZ R43, R0.reuse, R143 ;  /* 0x0000008f002b7220 */ /* 0x040fe40000410000 */
[C---:B------:R-:W-:Y:S01]  /*194c0*/  FMUL.FTZ R46, R0.reuse, R146 ;  /* 0x00000092002e7220 */ /* 0x040fe20000410000 */
[----:B------:R5:W-:Y:S01]  /*194d0*/  MUFU.EX2 R123, R44 ;  /* 0x0000002c007b7308 */ /* 0x000be20000000800 */
[C---:B------:R-:W-:Y:S02]  /*194e0*/  FMUL.FTZ R47, R0.reuse, R147 ;  /* 0x00000093002f7220 */ /* 0x040fe40000410000 */
[----:B------:R-:W-:Y:S02]  /*194f0*/  FMUL.FTZ R59, R0, R159 ;  /* 0x0000009f003b7220 */ /* 0x000fe40000410000 */
[C---:B---3--:R-:W-:Y:S02]  /*19500*/  FMUL.FTZ R20, R69.reuse, R120 ;  /* 0x0000007845147220 */ /* 0x048fe40000410000 */
[----:B------:R-:W-:Y:S02]  /*19510*/  IMAD.MOV.U32 R131, RZ, RZ, R60 ;  /* 0x000000ffff837224 */ /* 0x000fe400078e003c */
[----:B------:R-:W-:Y:S01]  /*19520*/  IMAD.MOV.U32 R120, RZ, RZ, R103 ;  /* 0x000000ffff787224 */ /* 0x000fe200078e0067 */
[----:B------:R3:W-:Y:S01]  /*19530*/  MUFU.EX2 R122, R58 ;  /* 0x0000003a007a7308 */ /* 0x0007e20000000800 */
[C---:B------:R-:W-:Y:S01]  /*19540*/  FMUL.FTZ R60, R2.reuse, R160 ;  /* 0x000000a0023c7220 */ /* 0x040fe20000410000 */
[-C--:B------:R-:W-:Y:S01]  /*19550*/  HMMA.16816.F32.BF16 R20, R76, R36.reuse, R20 ;  /* 0x000000244c14723c */ /* 0x080fe20000041814 */
[----:B------:R-:W-:Y:S02]  /*19560*/  IMAD.MOV.U32 R160, RZ, RZ, R61 ;  /* 0x000000ffffa07224 */ /* 0x000fe400078e003d */
[----:B----4-:R-:W-:Y:S02]  /*19570*/  FMUL.FTZ R48, R69, R148 ;  /* 0x0000009445307220 */ /* 0x010fe40000410000 */
[----:B------:R-:W-:Y:S02]  /*19580*/  FMUL.FTZ R61, R2, R161 ;  /* 0x000000a1023d7220 */ /* 0x000fe40000410000 */
[----:B------:R-:W-:Y:S01]  /*19590*/  FMUL.FTZ R62, R0, R162 ;  /* 0x000000a2003e7220 */ /* 0x000fe20000410000 */
[C---:B------:R-:W-:Y:S01]  /*195a0*/  HMMA.16816.F32.BF16 R24, R64.reuse, R36, R24 ;  /* 0x000000244018723c */ /* 0x040fe20000041818 */
[----:B--2---:R-:W-:Y:S03]  /*195b0*/  MOV R162, R63 ;  /* 0x0000003f00a27202 */ /* 0x004fe60000000f00 */
[----:B-----5:R-:W-:Y:S02]  /*195c0*/  FMUL.FTZ R44, R2, R144 ;  /* 0x00000090022c7220 */ /* 0x020fe40000410000 */
[C---:B------:R-:W-:Y:S02]  /*195d0*/  FMUL.FTZ R63, R0.reuse, R163 ;  /* 0x000000a3003f7220 */ /* 0x040fe40000410000 */
[-C--:B------:R-:W-:Y:S01]  /*195e0*/  HMMA.16816.F32.BF16 R28, R64, R38.reuse, R28 ;  /* 0x00000026401c723c */ /* 0x080fe2000004181c */
[----:B------:R-:W-:Y:S03]  /*195f0*/  FFMA.FTZ R36, R49, c[0x0][0x2d0], -R96 ;  /* 0x0000b40031247a23 */ /* 0x000fe60000010860 */
[C---:B------:R-:W-:Y:S01]  /*19600*/  FMUL.FTZ R37, R69.reuse, R137 ;  /* 0x0000008945257220 */ /* 0x040fe20000410000 */
[----:B------:R2:W-:Y:S01]  /*19610*/  MUFU.EX2 R128, R36 ;  /* 0x0000002400807308 */ /* 0x0005e20000000800 */
[----:B------:R-:W-:Y:S01]  /*19620*/  FMUL.FTZ R49, R69, R149 ;  /* 0x0000009545317220 */ /* 0x000fe20000410000 */
[----:B------:R-:W-:Y:S01]  /*19630*/  MOV R149, R235 ;  /* 0x000000eb00957202 */ /* 0x000fe20000000f00 */
[C---:B------:R-:W-:Y:S01]  /*19640*/  HMMA.16816.F32.BF16 R32, R76.reuse, R38, R32 ;  /* 0x000000264c20723c */ /* 0x040fe20000041820 */
[----:B---3--:R-:W-:Y:S03]  /*19650*/  FMUL.FTZ R58, R0, R158 ;  /* 0x0000009e003a7220 */ /* 0x008fe60000410000 */
[----:B------:R-:W-:Y:S02]  /*19660*/  IMAD.MOV.U32 R163, RZ, RZ, R92 ;  /* 0x000000ffffa37224 */ /* 0x000fe400078e005c */
[----:B------:R-:W-:Y:S02]  /*19670*/  FFMA.FTZ R92, R95, c[0x0][0x2d0], -R75 ;  /* 0x0000b4005f5c7a23 */ /* 0x000fe4000001084b */
[C---:B------:R-:W-:Y:S02]  /*19680*/  FMUL.FTZ R38, R68.reuse, R138 ;  /* 0x0000008a44267220 */ /* 0x040fe40000410000 */
[----:B------:R-:W-:Y:S02]  /*19690*/  MUFU.EX2 R138, R92 ;  /* 0x0000005c008a7308 */ /* 0x000fe40000000800 */
[----:B------:R-:W-:Y:S02]  /*196a0*/  FMUL.FTZ R39, R68, R139 ;  /* 0x0000008b44277220 */ /* 0x000fe40000410000 */
[C---:B--2---:R-:W-:Y:S07]  /*196b0*/  FMUL.FTZ R36, R69.reuse, R136 ;  /* 0x0000008845247220 */ /* 0x044fee0000410000 */
        /* <DEDUP_REMOVED lines=10> */
[C---:B--2---:R-:W-:Y:S07]  /*19760*/  FMUL.FTZ R52, R69.reuse, R152 ;  /* 0x0000009845347220 */ /* 0x044fee0000410000 */
[-C--:B------:R-:W-:Y:S08]  /*19770*/  HMMA.16816.F32.BF16 R52, R76, R80.reuse, R52 ;  /* 0x000000504c34723c */ /* 0x080ff00000041834 */
[C---:B------:R-:W-:Y:S07]  /*19780*/  HMMA.16816.F32.BF16 R56, R64.reuse, R80, R56 ;  /* 0x000000504038723c */ /* 0x040fee0000041838 */
[----:B------:R-:W-:Y:S01]  /*19790*/  FFMA.FTZ R80, R88, c[0x0][0x2d0], -R97 ;  /* 0x0000b40058507a23 */ /* 0x000fe20000010861 */
[-C--:B------:R-:W-:Y:S01]  /*197a0*/  HMMA.16816.F32.BF16 R60, R64, R82.reuse, R60 ;  /* 0x00000052403c723c */ /* 0x080fe2000004183c */
[----:B---3--:R-:W-:Y:S02]  /*197b0*/  F2FP.BF16.PACK_AB R81, R122, R111 ;  /* 0x0000006f7a51723e */ /* 0x008fe400000010ff */
[----:B------:R2:W3:Y:S04]  /*197c0*/  MUFU.EX2 R148, R80 ;  /* 0x0000005000947308 */ /* 0x0004e80000000800 */
[C---:B------:R-:W-:Y:S02]  /*197d0*/  FMUL.FTZ R64, R69.reuse, R164 ;  /* 0x000000a445407220 */ /* 0x040fe40000410000 */
[----:B------:R-:W-:Y:S03]  /*197e0*/  FMUL.FTZ R65, R69, R165 ;  /* 0x000000a545417220 */ /* 0x000fe60000410000 */
[C---:B------:R-:W-:Y:S02]  /*197f0*/  FMUL.FTZ R66, R68.reuse, R166 ;  /* 0x000000a644427220 */ /* 0x040fe40000410000 */
[----:B------:R-:W-:Y:S07]  /*19800*/  FMUL.FTZ R67, R68, R167 ;  /* 0x000000a744437220 */ /* 0x000fee0000410000 */
[----:B------:R-:W-:Y:S01]  /*19810*/  HMMA.16816.F32.BF16 R64, R76, R82, R64 ;  /* 0x000000524c40723c */ /* 0x000fe20000041840 */
[--C-:B--2---:R-:W-:Y:S06]  /*19820*/  FFMA.FTZ R80, R90, c[0x0][0x2d0], -R74.reuse ;  /* 0x0000b4005a507a23 */ /* 0x104fec000001084a */
[----:B------:R-:W-:Y:S01]  /*19830*/  F2FP.BF16.PACK_AB R76, R149, R131 ;  /* 0x00000083954c723e */ /* 0x000fe200000010ff */
[----:B------:R-:W2:Y:S01]  /*19840*/  LDSM.16.MT88.4 R88, [R212+0x900] ;  /* 0x00090000d458783b */ /* 0x000ea20000004200 */
[----:B------:R-:W-:Y:S01]  /*19850*/  F2FP.BF16.PACK_AB R77, R150, R127 ;  /* 0x0000007f964d723e */ /* 0x000fe200000010ff */
[----:B------:R4:W-:Y:S02]  /*19860*/  MUFU.EX2 R161, R80 ;  /* 0x0000005000a17308 */ /* 0x0009e40000000800 */
[----:B------:R-:W-:Y:S02]  /*19870*/  F2FP.BF16.PACK_AB R79, R116, R129 ;  /* 0x00000081744f723e */ /* 0x000fe400000010ff */
[----:B------:R-:W-:Y:S02]  /*19880*/  F2FP.BF16.PACK_AB R78, R112, R130 ;  /* 0x00000082704e723e */ /* 0x000fe400000010ff */
[----:B------:R-:W-:Y:S02]  /*19890*/  F2FP.BF16.PACK_AB R82, R123, R109 ;  /* 0x0000006d7b52723e */ /* 0x000fe400000010ff */
[----:B---3--:R-:W-:Y:S03]  /*198a0*/  F2FP.BF16.PACK_AB R83, R148, R162 ;  /* 0x000000a29453723e */ /* 0x008fe600000010ff */
[-C--:B-1----:R-:W-:Y:S01]  /*198b0*/  HMMA.16816.F32.BF16 R4, R76, R84.reuse, R4 ;  /* 0x000000544c04723c */ /* 0x082fe20000041804 */
[--C-:B----4-:R-:W-:Y:S02]  /*198c0*/  FFMA.FTZ R80, R94, c[0x0][0x2d0], -R75.reuse ;  /* 0x0000b4005e507a23 */ /* 0x110fe4000001084b */
[----:B------:R-:W1:Y:S02]  /*198d0*/  LDSM.16.MT88.4 R92, [R210+0x900] ;  /* 0x00090000d25c783b */ /* 0x000e640000004200 */
[----:B------:R3:W-:Y:S02]  /*198e0*/  MUFU.EX2 R139, R80 ;  /* 0x00000050008b7308 */ /* 0x0007e40000000800 */
[----:B---3--:R-:W-:Y:S07]  /*198f0*/  F2FP.BF16.PACK_AB R80, R128, R124 ;  /* 0x0000007c8050723e */ /* 0x008fee00000010ff */
[C---:B------:R-:W-:Y:S07]  /*19900*/  HMMA.16816.F32.BF16 R8, R80.reuse, R84, R8 ;  /* 0x000000545008723c */ /* 0x040fee0000041808 */
[--C-:B------:R-:W-:Y:S01]  /*19910*/  FFMA.FTZ R84, R176, c[0x0][0x2d0], -R74.reuse ;  /* 0x0000b400b0547a23 */ /* 0x100fe2000001084a */
[-C--:B------:R-:W-:Y:S03]  /*19920*/  HMMA.16816.F32.BF16 R12, R80, R86.reuse, R12 ;  /* 0x00000056500c723c */ /* 0x080fe6000004180c */
[----:B------:R3:W-:Y:S05]  /*19930*/  MUFU.EX2 R126, R84 ;  /* 0x00000054007e7308 */ /* 0x0007ea0000000800 */
[C---:B------:R-:W-:Y:S08]  /*19940*/  HMMA.16816.F32.BF16 R16, R76.reuse, R86, R16 ;  /* 0x000000564c10723c */ /* 0x040ff00000041810 */
[-C--:B--2---:R-:W-:Y:S08]  /*19950*/  HMMA.16816.F32.BF16 R20, R76, R88.reuse, R20 ;  /* 0x000000584c14723c */ /* 0x084ff00000041814 */
[C---:B------:R-:W-:Y:S01]  /*19960*/  HMMA.16816.F32.BF16 R24, R80.reuse, R88, R24 ;  /* 0x000000585018723c */ /* 0x040fe20000041818 */
[----:B---3--:R-:W-:Y:S06]  /*19970*/  FFMA.FTZ R84, R177, c[0x0][0x2d0], -R74 ;  /* 0x0000b400b1547a23 */ /* 0x008fec000001084a */
[--C-:B------:R-:W-:Y:S01]  /*19980*/  FFMA.FTZ R88, R169, c[0x0][0x2d0], -R96.reuse ;  /* 0x0000b400a9587a23 */ /* 0x100fe20000010860 */
[-C--:B------:R-:W-:Y:S01]  /*19990*/  HMMA.16816.F32.BF16 R28, R80, R90.reuse, R28 ;  /* 0x0000005a501c723c */ /* 0x080fe2000004181c */
[----:B------:R2:W-:Y:S07]  /*199a0*/  MUFU.EX2 R125, R84 ;  /* 0x00000054007d7308 */ /* 0x0005ee0000000800 */
[C---:B------:R-:W-:Y:S03]  /*199b0*/  HMMA.16816.F32.BF16 R32, R76.reuse, R90, R32 ;  /* 0x0000005a4c20723c */ /* 0x040fe60000041820 */
[----:B------:R3:W-:Y:S05]  /*199c0*/  MUFU.EX2 R136, R88 ;  /* 0x0000005800887308 */ /* 0x0007ea0000000800 */
[-C--:B-1----:R-:W-:Y:S08]  /*199d0*/  HMMA.16816.F32.BF16 R36, R76, R92.reuse, R36 ;  /* 0x0000005c4c24723c */ /* 0x082ff00000041824 */
[C---:B------:R-:W-:Y:S01]  /*199e0*/  HMMA.16816.F32.BF16 R40, R80.reuse, R92, R40 ;  /* 0x0000005c5028723c */ /* 0x040fe20000041828 */
[----:B--2---:R-:W-:Y:S04]  /*199f0*/  FFMA.FTZ R84, R171, c[0x0][0x2d0], -R75 ;  /* 0x0000b400ab547a23 */ /* 0x004fe8000001084b */
        /* <DEDUP_REMOVED lines=63> */
[----:B------:R-:W3:Y:S03]  /*19df0*/  LDL.LU R184, [R1+0x18] ;  /* 0x0000180001b87983 */ /* 0x000ee60000300800 */
[--C-:B--2---:R-:W-:Y:S03]  /*19e00*/  FFMA.FTZ R84, R189, c[0x0][0x2d0], -R96.reuse ;  /* 0x0000b400bd547a23 */ /* 0x104fe60000010860 */
[----:B------:R2:W-:Y:S01]  /*19e10*/  MUFU.EX2 R155, R92 ;  /* 0x0000005c009b7308 */ /* 0x0005e20000000800 */
[C---:B------:R-:W-:Y:S09]  /*19e20*/  HMMA.16816.F32.BF16 R48, R76.reuse, R94, R48 ;  /* 0x0000005e4c30723c */ /* 0x040ff20000041830 */
[----:B------:R4:W-:Y:S03]  /*19e30*/  MUFU.EX2 R190, R84 ;  /* 0x0000005400be7308 */ /* 0x0009e60000000800 */
[----:B-1----:R-:W-:Y:S07]  /*19e40*/  FFMA.FTZ R88, R192, c[0x0][0x2d0], -R75 ;  /* 0x0000b400c0587a23 */ /* 0x002fee000001084b */
[----:B------:R1:W-:Y:S01]  /*19e50*/  MUFU.EX2 R192, R88 ;  /* 0x0000005800c07308 */ /* 0x0003e20000000800 */
[----:B--2---:R-:W-:Y:S02]  /*19e60*/  FFMA.FTZ R92, R185, c[0x0][0x2d0], -R97 ;  /* 0x0000b400b95c7a23 */ /* 0x004fe40000010861 */
[----:B------:R-:W-:Y:S07]  /*19e70*/  IMAD.MOV.U32 R185, RZ, RZ, R101 ;  /* 0x000000ffffb97224 */ /* 0x000fee00078e0065 */
[----:B------:R2:W-:Y:S01]  /*19e80*/  MUFU.EX2 R154, R92 ;  /* 0x0000005c009a7308 */ /* 0x0005e20000000800 */
[--C-:B----4-:R-:W-:Y:S02]  /*19e90*/  FFMA.FTZ R84, R191, c[0x0][0x2d0], -R96.reuse ;  /* 0x0000b400bf547a23 */ /* 0x110fe40000010860 */
[----:B------:R-:W-:Y:S07]  /*19ea0*/  IMAD.MOV.U32 R191, RZ, RZ, R117 ;  /* 0x000000ffffbf7224 */ /* 0x000fee00078e0075 */
[----:B------:R4:W-:Y:S01]  /*19eb0*/  MUFU.EX2 R186, R84 ;  /* 0x0000005400ba7308 */ /* 0x0009e20000000800 */
[----:B-1----:R-:W1:Y:S01]  /*19ec0*/  LDSM.16.MT88.4 R88, [R211+0x1100] ;  /* 0x00110000d358783b */ /* 0x002e620000004200 */
[----:B--2---:R-:W-:Y:S01]  /*19ed0*/  FFMA.FTZ R92, R203, c[0x0][0x2d0], -R75 ;  /* 0x0000b400cb5c7a23 */ /* 0x004fe2000001084b */
[----:B------:R-:W-:Y:S07]  /*19ee0*/  MOV R203, R111 ;  /* 0x0000006f00cb7202 */ /* 0x000fee0000000f00 */
[----:B------:R2:W-:Y:S01]  /*19ef0*/  MUFU.EX2 R178, R92 ;  /* 0x0000005c00b27308 */ /* 0x0005e20000000800 */
[----:B----4-:R-:W-:Y:S01]  /*19f00*/  FFMA.FTZ R84, R193, c[0x0][0x2d0], -R96 ;  /* 0x0000b400c1547a23 */ /* 0x010fe20000010860 */
[----:B------:R-:W-:Y:S02]  /*19f10*/  MOV R193, R116 ;  /* 0x0000007400c17202 */ /* 0x000fe40000000f00 */
[----:B------:R-:W-:Y:S06]  /*19f20*/  LDSM.16.MT88.4 R116, [R209+0x2900] ;  /* 0x00290000d174783b */ /* 0x000fec0000004200 */
[----:B------:R4:W5:Y:S02]  /*19f30*/  MUFU.EX2 R189, R84 ;  /* 0x0000005400bd7308 */ /* 0x0009640000000800 */
[----:B--2---:R-:W-:Y:S01]  /*19f40*/  LDSM.16.MT88.4 R92, [R210+0x1900] ;  /* 0x00190000d25c783b */ /* 0x004fe20000004200 */
[-C--:B-1----:R-:W-:Y:S08]  /*19f50*/  HMMA.16816.F32.BF16 R52, R76, R88.reuse, R52 ;  /* 0x000000584c34723c */ /* 0x082ff00000041834 */
[C---:B------:R-:W-:Y:S01]  /*19f60*/  HMMA.16816.F32.BF16 R56, R80.reuse, R88, R56 ;  /* 0x000000585038723c */ /* 0x040fe20000041838 */
[--C-:B----4-:R-:W-:Y:S03]  /*19f70*/  FFMA.FTZ R84, R199, c[0x0][0x2d0], -R74.reuse ;  /* 0x0000b400c7547a23 */ /* 0x110fe6000001084a */
[----:B------:R-:W-:Y:S01]  /*19f80*/  MOV R199, R102 ;  /* 0x0000006600c77202 */ /* 0x000fe20000000f00 */
[----:B------:R1:W-:Y:S02]  /*19f90*/  MUFU.EX2 R183, R84 ;  /* 0x0000005400b77308 */ /* 0x0003e40000000800 */
[--C-:B------:R-:W-:Y:S01]  /*19fa0*/  FFMA.FTZ R88, R187, c[0x0][0x2d0], -R97.reuse ;  /* 0x0000b400bb587a23 */ /* 0x100fe20000010861 */
[-C--:B------:R-:W-:Y:S01]  /*19fb0*/  HMMA.16816.F32.BF16 R60, R80, R90.reuse, R60 ;  /* 0x0000005a503c723c */ /* 0x080fe2000004183c */
[----:B------:R-:W2:Y:S06]  /*19fc0*/  LDL.LU R187, [R1+0x14] ;  /* 0x0000140001bb7983 */ /* 0x000eac0000300800 */
[----:B------:R-:W-:Y:S01]  /*19fd0*/  FFMA.FTZ R80, R205, c[0x0][0x2d0], -R74 ;  /* 0x0000b400cd507a23 */ /* 0x000fe2000001084a */
[----:B------:R-:W-:Y:S01]  /*19fe0*/  HMMA.16816.F32.BF16 R64, R76, R90, R64 ;  /* 0x0000005a4c40723c */ /* 0x000fe20000041840 */
[----:B-----5:R-:W-:Y:S02]  /*19ff0*/  F2FP.BF16.PACK_AB R82, R189, R186 ;  /* 0x000000babd52723e */ /* 0x020fe400000010ff */
[----:B------:R4:W-:Y:S01]  /*1a000*/  MUFU.EX2 R179, R80 ;  /* 0x0000005000b37308 */ /* 0x0009e20000000800 */
[----:B------:R-:W-:Y:S03]  /*1a010*/  MOV R205, R100 ;  /* 0x0000006400cd7202 */ /* 0x000fe60000000f00 */
[----:B------:R-:W-:Y:S02]  /*1a020*/  F2FP.BF16.PACK_AB R76, R147, R249 ;  /* 0x000000f9934c723e */ /* 0x000fe400000010ff */
[----:B------:R-:W-:Y:S03]  /*1a030*/  F2FP.BF16.PACK_AB R77, R145, R146 ;  /* 0x00000092914d723e */ /* 0x000fe600000010ff */
[----:B------:R-:W-:Y:S01]  /*1a040*/  F2FP.BF16.PACK_AB R78, R196, R235 ;  /* 0x000000ebc44e723e */ /* 0x000fe200000010ff */
[----:B-1----:R-:W-:Y:S01]  /*1a050*/  FFMA.FTZ R84, R181, c[0x0][0x2d0], -R97 ;  /* 0x0000b400b5547a23 */ /* 0x002fe20000010861 */
[----:B------:R-:W-:Y:S01]  /*1a060*/  F2FP.BF16.PACK_AB R79, R192, R195 ;  /* 0x000000c3c04f723e */ /* 0x000fe200000010ff */
[----:B------:R-:W1:Y:S10]  /*1a070*/  MUFU.EX2 R181, R88 ;  /* 0x0000005800b57308 */ /* 0x000e740000000800 */
[----:B------:R5:W5:Y:S01]  /*1a080*/  MUFU.EX2 R182, R84 ;  /* 0x0000005400b67308 */ /* 0x000b620000000800 */
[--C-:B----4-:R-:W-:Y:S02]  /*1a090*/  FFMA.FTZ R80, R200, c[0x0][0x2d0], -R75.reuse ;  /* 0x0000b400c8507a23 */ /* 0x110fe4000001084b */
[----:B------:R-:W-:Y:S07]  /*1a0a0*/  IMAD.MOV.U32 R200, RZ, RZ, R112 ;  /* 0x000000ffffc87224 */ /* 0x000fee00078e0070 */
        /* <DEDUP_REMOVED lines=8> */
[--C-:B------:R-:W-:Y:S01]  /*1a130*/  FFMA.FTZ R84, R232, c[0x0][0x2d0], -R74.reuse ;  /* 0x0000b400e8547a23 */ /* 0x100fe2000001084a */
[-C--:B------:R-:W-:Y:S01]  /*1a140*/  HMMA.16816.F32.BF16 R12, R80, R86.reuse, R12 ;  /* 0x00000056500c723c */ /* 0x080fe2000004180c */
[----:B------:R-:W-:Y:S02]  /*1a150*/  MOV R232, R109 ;  /* 0x0000006d00e87202 */ /* 0x000fe40000000f00 */
[----:B------:R1:W-:Y:S05]  /*1a160*/  MUFU.EX2 R159, R84 ;  /* 0x00000054009f7308 */ /* 0x0003ea0000000800 */
[C---:B------:R-:W-:Y:S08]  /*1a170*/  HMMA.16816.F32.BF16 R16, R76.reuse, R86, R16 ;  /* 0x000000564c10723c */ /* 0x040ff00000041810 */
[-C--:B------:R-:W-:Y:S08]  /*1a180*/  HMMA.16816.F32.BF16 R20, R76, R88.reuse, R20 ;  /* 0x000000584c14723c */ /* 0x080ff00000041814 */
[C---:B------:R-:W-:Y:S01]  /*1a190*/  HMMA.16816.F32.BF16 R24, R80.reuse, R88, R24 ;  /* 0x000000585018723c */ /* 0x040fe20000041818 */
[----:B-1----:R-:W-:Y:S03]  /*1a1a0*/  FFMA.FTZ R84, R234, c[0x0][0x2d0], -R74 ;  /* 0x0000b400ea547a23 */ /* 0x002fe6000001084a */
[----:B------:R-:W-:Y:S04]  /*1a1b0*/  IMAD.MOV.U32 R234, RZ, RZ, R108 ;  /* 0x000000ffffea7224 */ /* 0x000fe800078e006c */
[-C--:B------:R-:W-:Y:S01]  /*1a1c0*/  HMMA.16816.F32.BF16 R28, R80, R90.reuse, R28 ;  /* 0x0000005a501c723c */ /* 0x080fe2000004181c */
[----:B------:R1:W-:Y:S03]  /*1a1d0*/  MUFU.EX2 R177, R84 ;  /* 0x0000005400b17308 */ /* 0x0003e60000000800 */
[----:B------:R-:W-:Y:S02]  /*1a1e0*/  FFMA.FTZ R88, R206, c[0x0][0x2d0], -R96 ;  /* 0x0000b400ce587a23 */ /* 0x000fe40000010860 */
[----:B------:R-:W-:Y:S02]  /*1a1f0*/  IMAD.MOV.U32 R206, RZ, RZ, R160 ;  /* 0x000000ffffce7224 */ /* 0x000fe400078e00a0 */
[C---:B------:R-:W-:Y:S03]  /*1a200*/  HMMA.16816.F32.BF16 R32, R76.reuse, R90, R32 ;  /* 0x0000005a4c20723c */ /* 0x040fe60000041820 */
[----:B------:R4:W-:Y:S05]  /*1a210*/  MUFU.EX2 R157, R88 ;  /* 0x00000058009d7308 */ /* 0x0009ea0000000800 */
[-C--:B------:R-:W-:Y:S08]  /*1a220*/  HMMA.16816.F32.BF16 R36, R76, R92.reuse, R36 ;  /* 0x0000005c4c24723c */ /* 0x080ff00000041824 */
[C---:B------:R-:W-:Y:S01]  /*1a230*/  HMMA.16816.F32.BF16 R40, R80.reuse, R92, R40 ;  /* 0x0000005c5028723c */ /* 0x040fe20000041828 */
[----:B-1----:R-:W-:Y:S03]  /*1a240*/  FFMA.FTZ R84, R230, c[0x0][0x2d0], -R75 ;  /* 0x0000b400e6547a23 */ /* 0x002fe6000001084b */
[----:B------:R-:W-:Y:S01]  /*1a250*/  MOV R230, R104 ;  /* 0x0000006800e67202 */ /* 0x000fe20000000f00 */
[----:B------:R1:W-:Y:S02]  /*1a260*/  MUFU.EX2 R158, R84 ;  /* 0x00000054009e7308 */ /* 0x0003e40000000800 */
[----:B------:R-:W-:Y:S01]  /*1a270*/  FFMA.FTZ R92, R201, c[0x0][0x2d0], -R97 ;  /* 0x0000b400c95c7a23 */ /* 0x000fe20000010861 */
[-C--:B------:R-:W-:Y:S01]  /*1a280*/  HMMA.16816.F32.BF16 R44, R80, R94.reuse, R44 ;  /* 0x0000005e502c723c */ /* 0x080fe2000004182c */
[----:B------:R-:W-:Y:S03]  /*1a290*/  MOV R201, R107 ;  /* 0x0000006b00c97202 */ /* 0x000fe60000000f00 */
[--C-:B----4-:R-:W-:Y:S01]  /*1a2a0*/  FFMA.FTZ R88, R207, c[0x0][0x2d0], -R96.reuse ;  /* 0x0000b400cf587a23 */ /* 0x110fe20000010860 */
[----:B------:R-:W-:Y:S02]  /*1a2b0*/  MOV R207, R163 ;  /* 0x000000a300cf7202 */ /* 0x000fe40000000f00 */
[----:B------:R4:W-:Y:S01]  /*1a2c0*/  MUFU.EX2 R172, R92 ;  /* 0x0000005c00ac7308 */ /* 0x0009e20000000800 */
[C---:B------:R-:W-:Y:S09]  /*1a2d0*/  HMMA.16816.F32.BF16 R48, R76.reuse, R94, R48 ;  /* 0x0000005e4c30723c */ /* 0x040ff20000041830 */
[----:B------:R5:W-:Y:S03]  /*1a2e0*/  MUFU.EX2 R175, R88 ;  /* 0x0000005800af7308 */ /* 0x000be60000000800 */
[----:B---3--:R-:W-:Y:S01]  /*1a2f0*/  FFMA.FTZ R68, R68, R184, R185 ;  /* 0x000000b844447223 */ /* 0x008fe200000100b9 */
[----:B------:R-:W-:Y:S01]  /*1a300*/  MOV R184, R151 ;  /* 0x0000009700b87202 */ /* 0x000fe20000000f00 */
[----:B-1----:R-:W-:Y:S01]  /*1a310*/  FFMA.FTZ R84, R231, c[0x0][0x2d0], -R75 ;  /* 0x0000b400e7547a23 */ /* 0x002fe2000001084b */
[----:B------:R-:W-:Y:S01]  /*1a320*/  MOV R151, R113 ;  /* 0x0000007100977202 */ /* 0x000fe20000000f00 */
[----:B------:R-:W-:Y:S01]  /*1a330*/  IMAD.MOV.U32 R231, RZ, RZ, R105 ;  /* 0x000000ffffe77224 */ /* 0x000fe200078e0069 */
[----:B------:R-:W-:Y:S02]  /*1a340*/  MOV R185, R161 ;  /* 0x000000a100b97202 */ /* 0x000fe40000000f00 */
[----:B------:R1:W-:Y:S01]  /*1a350*/  MUFU.EX2 R176, R84 ;  /* 0x0000005400b07308 */ /* 0x0003e20000000800 */
[----:B----4-:R-:W-:Y:S09]  /*1a360*/  FFMA.FTZ R92, R202, c[0x0][0x2d0], -R97 ;  /* 0x0000b400ca5c7a23 */ /* 0x010ff20000010861 */
[----:B------:R3:W-:Y:S01]  /*1a370*/  MUFU.EX2 R171, R92 ;  /* 0x0000005c00ab7308 */ /* 0x0007e20000000800 */
[----:B-----5:R-:W-:Y:S02]  /*1a380*/  FFMA.FTZ R88, R229, c[0x0][0x2d0], -R96 ;  /* 0x0000b400e5587a23 */ /* 0x020fe40000010860 */
[----:B------:R-:W-:Y:S02]  /*1a390*/  IMAD.MOV.U32 R229, RZ, RZ, R191 ;  /* 0x000000ffffe57224 */ /* 0x000fe400078e00bf */
[----:B------:R-:W-:Y:S05]  /*1a3a0*/  IMAD.MOV.U32 R191, RZ, RZ, R126 ;  /* 0x000000ffffbf7224 */ /* 0x000fea00078e007e */
[----:B------:R4:W5:Y:S01]  /*1a3b0*/  MUFU.EX2 R174, R88 ;  /* 0x0000005800ae7308 */ /* 0x0009620000000800 */
[----:B------:R-:W-:Y:S02]  /*1a3c0*/  IMAD.MOV.U32 R126, RZ, RZ, R114 ;  /* 0x000000ffff7e7224 */ /* 0x000fe400078e0072 */
[----:B-1----:R-:W-:Y:S01]  /*1a3d0*/  FFMA.FTZ R84, R204, c[0x0][0x2d0], -R96 ;  /* 0x0000b400cc547a23 */ /* 0x002fe20000010860 */
[----:B------:R-:W-:Y:S06]  /*1a3e0*/  MOV R204, R115 ;  /* 0x0000007300cc7202 */ /* 0x000fec0000000f00 */
[----:B------:R1:W-:Y:S01]  /*1a3f0*/  MUFU.EX2 R152, R84 ;  /* 0x0000005400987308 */ /* 0x0003e20000000800 */
[----:B---3--:R-:W-:Y:S09]  /*1a400*/  FFMA.FTZ R92, R242, c[0x0][0x2d0], -R75 ;  /* 0x0000b400f25c7a23 */ /* 0x008ff2000001084b */
[----:B------:R3:W-:Y:S01]  /*1a410*/  MUFU.EX2 R103, R92 ;  /* 0x0000005c00677308 */ /* 0x0007e20000000800 */
[----:B----4-:R-:W-:Y:S02]  /*1a420*/  FFMA.FTZ R88, R239, c[0x0][0x2d0], -R74 ;  /* 0x0000b400ef587a23 */ /* 0x010fe4000001084a */
[----:B------:R-:W-:Y:S02]  /*1a430*/  IMAD.MOV.U32 R239, RZ, RZ, R199 ;  /* 0x000000ffffef7224 */ /* 0x000fe400078e00c7 */
[----:B------:R-:W-:Y:S05]  /*1a440*/  IMAD.MOV.U32 R199, RZ, RZ, R148 ;  /* 0x000000ffffc77224 */ /* 0x000fea00078e0094 */
[----:B------:R4:W-:Y:S01]  /*1a450*/  MUFU.EX2 R173, R88 ;  /* 0x0000005800ad7308 */ /* 0x0009e20000000800 */
[----:B------:R-:W-:Y:S01]  /*1a460*/  IMAD.MOV.U32 R148, RZ, RZ, R110 ;  /* 0x000000ffff947224 */ /* 0x000fe200078e006e */
[----:B-1----:R-:W1:Y:S08]  /*1a470*/  LDSM.16.MT88.4 R84, [R211+0x1900] ;  /* 0x00190000d354783b */ /* 0x002e700000004200 */
[----:B---3--:R-:W-:Y:S01]  /*1a480*/  LDSM.16.MT88.4 R92, [R210+0x2100] ;  /* 0x00210000d25c783b */ /* 0x008fe20000004200 */
[----:B----4-:R-:W-:Y:S01]  /*1a490*/  FFMA.FTZ R88, R197, c[0x0][0x2d0], -R97 ;  /* 0x0000b400c5587a23 */ /* 0x010fe20000010861 */
[----:B------:R-:W-:Y:S02]  /*1a4a0*/  MOV R197, R229 ;  /* 0x000000e500c57202 */ /* 0x000fe40000000f00 */
[----:B------:R-:W-:Y:S01]  /*1a4b0*/  MOV R229, R206 ;  /* 0x000000ce00e57202 */ /* 0x000fe20000000f00 */
[----:B------:R3:W4:Y:S01]  /*1a4c0*/  MUFU.EX2 R156, R88 ;  /* 0x00000058009c7308 */ /* 0x0007220000000800 */
[----:B------:R-:W-:Y:S01]  /*1a4d0*/  IMAD.MOV.U32 R206, RZ, RZ, R149 ;  /* 0x000000ffffce7224 */ /* 0x000fe200078e0095 */
[-C--:B-1----:R-:W-:Y:S01]  /*1a4e0*/  HMMA.16816.F32.BF16 R52, R76, R84.reuse, R52 ;  /* 0x000000544c34723c */ /* 0x082fe20000041834 */
[----:B--2---:R-:W-:Y:S01]  /*1a4f0*/  FFMA.FTZ R69, R69, R187, R205 ;  /* 0x000000bb45457223 */ /* 0x004fe200000100cd */
[----:B------:R-:W-:Y:S01]  /*1a500*/  MOV R205, R193 ;  /* 0x000000c100cd7202 */ /* 0x000fe20000000f00 */
[----:B------:R-:W-:Y:S01]  /*1a510*/  IMAD.MOV.U32 R187, RZ, RZ, R162 ;  /* 0x000000ffffbb7224 */ /* 0x000fe200078e00a2 */
[----:B------:R-:W-:Y:S04]  /*1a520*/  MOV R193, R131 ;  /* 0x0000008300c17202 */ /* 0x000fe80000000f00 */
[C---:B------:R-:W-:Y:S01]  /*1a530*/  HMMA.16816.F32.BF16 R56, R80.reuse, R84, R56 ;  /* 0x000000545038723c */ /* 0x040fe20000041838 */
[----:B---3--:R-:W1:Y:S03]  /*1a540*/  LDSM.16.MT88.4 R88, [R209+0x2100] ;  /* 0x00210000d158783b */ /* 0x008e660000004200 */
[----:B------:R-:W-:Y:S03]  /*1a550*/  MOV R131, R106 ;  /* 0x0000006a00837202 */ /* 0x000fe60000000f00 */
[----:B------:R-:W-:Y:S01]  /*1a560*/  FFMA.FTZ R84, R194, c[0x0][0x2d0], -R97 ;  /* 0x0000b400c2547a23 */ /* 0x000fe20000010861 */
[-C--:B------:R-:W-:Y:S03]  /*1a570*/  HMMA.16816.F32.BF16 R60, R80, R86.reuse, R60 ;  /* 0x00000056503c723c */ /* 0x080fe6000004183c */
[----:B------:R2:W3:Y:S04]  /*1a580*/  MUFU.EX2 R98, R84 ;  /* 0x0000005400627308 */ /* 0x0004e80000000800 */
[--C-:B------:R-:W-:Y:S01]  /*1a590*/  FFMA.FTZ R80, R244, c[0x0][0x2d0], -R74.reuse ;  /* 0x0000b400f4507a23 */ /* 0x100fe2000001084a */
[----:B------:R-:W-:Y:S01]  /*1a5a0*/  HMMA.16816.F32.BF16 R64, R76, R86, R64 ;  /* 0x000000564c40723c */ /* 0x000fe20000041840 */
[----:B-----5:R-:W-:Y:S03]  /*1a5b0*/  F2FP.BF16.PACK_AB R82, R174, R175 ;  /* 0x000000afae52723e */ /* 0x020fe600000010ff */
[----:B----4-:R-:W-:Y:S01]  /*1a5c0*/  F2FP.BF16.PACK_AB R81, R172, R156 ;  /* 0x0000009cac51723e */ /* 0x010fe200000010ff */
        /* <DEDUP_REMOVED lines=42> */
[----:B------:R-:W-:Y:S08]  /*1a870*/  HMMA.16816.F32.BF16 R64, R76, R90, R64 ;  /* 0x0000005a4c40723c */ /* 0x000ff00000041840 */
        /* <DEDUP_REMOVED lines=16> */
[----:B------:R-:W-:Y:S02]  /*1a980*/  IMAD.MOV.U32 R203, RZ, RZ, R123 ;  /* 0x000000ffffcb7224 */ /* 0x000fe400078e007b */
[--C-:B-1----:R-:W-:Y:S07]  /*1a990*/  FFMA.FTZ R74, R198, c[0x0][0x2d0], -R97.reuse ;  /* 0x0000b400c64a7a23 */ /* 0x102fee0000010861 */
        /* <DEDUP_REMOVED lines=8> */
[----:B------:R-:W-:Y:S01]  /*1aa20*/  MUFU.EX2 R74, R74 ;  /* 0x0000004a004a7308 */ /* 0x000fe20000000800 */
[----:B------:R-:W3:Y:S09]  /*1aa30*/  LDL.LU R7, [R1+0x20] ;  /* 0x0000200001077983 */ /* 0x000ef20000300800 */
[----:B------:R-:W1:Y:S02]  /*1aa40*/  MUFU.EX2 R97, R97 ;  /* 0x0000006100617308 */ /* 0x000e640000000800 */
[----:B-1----:R-:W-:Y:S07]  /*1aa50*/  F2FP.BF16.PACK_AB R163, R97, R74 ;  /* 0x0000004a61a3723e */ /* 0x002fee00000010ff */
[C---:B------:R-:W-:Y:S08]  /*1aa60*/  HMMA.16816.F32.BF16 R108, R160.reuse, R116, R8 ;  /* 0x00000074a06c723c */ /* 0x040ff00000041808 */
[-C--:B------:R-:W-:Y:S08]  /*1aa70*/  HMMA.16816.F32.BF16 R112, R160, R118.reuse, R12 ;  /* 0x00000076a070723c */ /* 0x080ff0000004180c */
[C---:B------:R-:W-:Y:S01]  /*1aa80*/  HMMA.16816.F32.BF16 R116, R164.reuse, R118, R16 ;  /* 0x00000076a474723c */ /* 0x040fe20000041810 */
[----:B--2---:R-:W-:Y:S03]  /*1aa90*/  FFMA.FTZ R2, R2, R73, R239 ;  /* 0x0000004902027223 */ /* 0x004fe600000100ef */
[----:B------:R-:W-:Y:S01]  /*1aaa0*/  IMAD.MOV.U32 R239, RZ, RZ, R207 ;  /* 0x000000ffffef7224 */ /* 0x000fe200078e00cf */
[----:B------:R-:W-:Y:S01]  /*1aab0*/  MOV R207, R148 ;  /* 0x0000009400cf7202 */ /* 0x000fe20000000f00 */
[----:B------:R-:W-:Y:S01]  /*1aac0*/  FADD.FTZ R2, R201, R2 ;  /* 0x00000002c9027221 */ /* 0x000fe20000010000 */
[----:B------:R-:W1:Y:S01]  /*1aad0*/  LDSM.16.MT88.4 R148, [R210+0x2900] ;  /* 0x00290000d294783b */ /* 0x000e620000004200 */
[----:B---3--:R-:W-:Y:S04]  /*1aae0*/  FFMA.FTZ R8, R0, R7, R120 ;  /* 0x0000000700087223 */ /* 0x008fe80000010078 */
[----:B------:R-:W-:Y:S01]  /*1aaf0*/  FADD.FTZ R5, R234, R2 ;  /* 0x00000002ea057221 */ /* 0x000fe20000010000 */
[----:B------:R-:W-:Y:S01]  /*1ab00*/  MOV R234, R200 ;  /* 0x000000c800ea7202 */ /* 0x000fe20000000f00 */
[----:B------:R-:W-:Y:S01]  /*1ab10*/  FADD.FTZ R2, R239, R6 ;  /* 0x00000006ef027221 */ /* 0x000fe20000010000 */
[----:B------:R-:W-:Y:S01]  /*1ab20*/  MOV R200, R122 ;  /* 0x0000007a00c87202 */ /* 0x000fe20000000f00 */
        /* <DEDUP_REMOVED lines=20> */
[----:B------:R-:W-:Y:S01]  /*1ac70*/  IMAD.MOV.U32 R193, RZ, RZ, R125 ;  /* 0x000000ffffc17224 */ /* 0x000fe200078e007d */
[----:B------:R-:W-:Y:S01]  /*1ac80*/  MOV R199, R191 ;  /* 0x000000bf00c77202 */ /* 0x000fe20000000f00 */
[----:B------:R-:W-:Y:S01]  /*1ac90*/  FADD.FTZ R8, R203, R2 ;  /* 0x00000002cb087221 */ /* 0x000fe20000010000 */
[----:B------:R-:W-:Y:S01]  /*1aca0*/  MOV R191, R126 ;  /* 0x0000007e00bf7202 */ /* 0x000fe20000000f00 */
[----:B------:R-:W-:Y:S01]  /*1acb0*/  FADD.FTZ R9, R205, R0 ;  /* 0x00000000cd097221 */ /* 0x000fe20000010000 */
[C---:B------:R-:W-:Y:S01]  /*1acc0*/  HMMA.16816.F32.BF16 R124, R160.reuse, R132, R24 ;  /* 0x00000084a07c723c */ /* 0x040fe20000041818 */
[----:B------:R-:W-:Y:S01]  /*1acd0*/  FADD.FTZ R2, R139, R10 ;  /* 0x0000000a8b027221 */ /* 0x000fe20000010000 */
[----:B------:R-:W-:Y:S01]  /*1ace0*/  ISETP.GT.AND P0, PT, R227, R191, PT ;  /* 0x000000bfe300720c */ /* 0x000fe20003f04270 */
        /* <DEDUP_REMOVED lines=78> */
[----:B------:R-:W-:Y:S01]  /*1b1d0*/  IMAD.MOV.U32 R100, RZ, RZ, R72 ;  /* 0x000000ffff647224 */ /* 0x000fe200078e0048 */
[----:B------:R2:W-:Y:S01]  /*1b1e0*/  STL [R1+0x1c], R4 ;  /* 0x00001c0401007387 */ /* 0x0005e20000100800 */
[----:B------:R-:W-:Y:S05]  /*1b1f0*/  FADD.FTZ R2, R97, R2 ;  /* 0x0000000261027221 */ /* 0x000fea0000010000 */
[----:B------:R2:W-:Y:S01]  /*1b200*/  STL [R1+0x20], R2 ;  /* 0x0000200201007387 */ /* 0x0005e20000100800 */
[----:B-1----:R-:W-:Y:S04]  /*1b210*/  IADD3 R0, R227, -0x1, RZ ;  /* 0xffffffffe3007810 */ /* 0x002fe80007ffe0ff */
[----:B------:R-:W-:Y:S01]  /*1b220*/  MOV R227, R0 ;  /* 0x0000000000e37202 */ /* 0x000fe20000000f00 */
[----:B------:R-:W-:-:S05]  /*1b230*/  @P0 BRA `(.L_x_564) ;  /* 0xffff94a000000947 */ /* 0x000fca000383ffff */
.L_x_546:
[----:B------:R-:W3:Y:S04]  /*1b240*/  LDL.LU R0, [R1+0x14] ;  /* 0x0000140001007983 */ /* 0x000ee80000300800 */
[----:B-12---:R-:W2:Y:S04]  /*1b250*/  LDL.LU R4, [R1+0x18] ;  /* 0x0000180001047983 */ /* 0x006ea80000300800 */
[----:B------:R-:W4:Y:S04]  /*1b260*/  LDL.LU R8, [R1+0x1c] ;  /* 0x00001c0001087983 */ /* 0x000f280000300800 */
[----:B------:R-:W4:Y:S01]  /*1b270*/  LDL.LU R2, [R1+0x20] ;  /* 0x0000200001027983 */ /* 0x000f220000300800 */
[----:B------:R-:W-:-:S02]  /*1b280*/  MOV R20, 0xff800000 ;  /* 0xff80000000147802 */ /* 0x000fc40000000f00 */
[----:B------:R-:W-:Y:S02]  /*1b290*/  MOV R21, 0xff800000 ;  /* 0xff80000000157802 */ /* 0x000fe40000000f00 */
[----:B------:R-:W-:Y:S02]  /*1b2a0*/  MOV R22, 0xff800000 ;  /* 0xff80000000167802 */ /* 0x000fe40000000f00 */
[----:B------:R-:W-:Y:S02]  /*1b2b0*/  MOV R23, 0xff800000 ;  /* 0xff80000000177802 */ /* 0x000fe40000000f00 */
[----:B------:R-:W-:Y:S01]  /*1b2c0*/  PLOP3.LUT P4, PT, PT, PT, PT, 0x8, 0x0 ;  /* 0x000000000000781c */ /* 0x000fe20003f8e170 */
[----:B---3--:R-:W1:Y:S04]  /*1b2d0*/  SHFL.BFLY PT, R5, R0, 0x2, 0x1f ;  /* 0x0c401f0000057f89 */ /* 0x008e6800000e0000 */
[----:B--2---:R-:W2:Y:S04]  /*1b2e0*/  SHFL.BFLY PT, R9, R4, 0x2, 0x1f ;  /* 0x0c401f0004097f89 */ /* 0x004ea800000e0000 */
[----:B----4-:R-:W3:Y:S04]  /*1b2f0*/  SHFL.BFLY PT, R7, R8, 0x2, 0x1f ;  /* 0x0c401f0008077f89 */ /* 0x010ee800000e0000 */
[----:B------:R-:W4:Y:S01]  /*1b300*/  SHFL.BFLY PT, R6, R2, 0x2, 0x1f ;  /* 0x0c401f0002067f89 */ /* 0x000f2200000e0000 */
        /* <DEDUP_REMOVED lines=17> */
[----:B------:R-:W-:-:S05]  /*1b420*/  FSETP.NE.FTZ.AND P1, PT, R7, RZ, PT ;  /* 0x000000ff0700720b */ /* 0x000fca0003f35000 */
[----:B------:R-:W1:Y:S01]  /*1b430*/  @P3 MUFU.RCP R0, R5 ;  /* 0x0000000500003308 */ /* 0x000e620000001000 */
[----:B------:R-:W-:-:S07]  /*1b440*/  FSETP.NE.FTZ.AND P0, PT, R6, RZ, PT ;  /* 0x000000ff0600720b */ /* 0x000fce0003f15000 */
[----:B------:R-:W-:Y:S06]  /*1b450*/  @P2 MUFU.RCP R4, R9 ;  /* 0x0000000900042308 */ /* 0x000fec0000001000 */
[----:B------:R-:W-:Y:S01]  /*1b460*/  @P0 MOV R8, 0x3f317218 ;  /* 0x3f31721800080802 */ /* 0x000fe20000000f00 */
[C---:B-1----:R-:W-:Y:S01]  /*1b470*/  FMUL.FTZ R104, R0.reuse, R104 ;  /* 0x0000006800687220 */ /* 0x042fe20000410000 */
[----:B------:R-:W1:Y:S01]  /*1b480*/  @P1 MUFU.RCP R2, R7 ;  /* 0x0000000700021308 */ /* 0x000e620000001000 */
        /* <DEDUP_REMOVED lines=12> */
[C---:B------:R-:W-:Y:S02]  /*1b550*/  FMUL.FTZ R149, R0.reuse, R149 ;  /* 0x0000009500957220 */ /* 0x040fe40000410000 */
[C---:B------:R-:W-:Y:S01]  /*1b560*/  FMUL.FTZ R152, R0.reuse, R152 ;  /* 0x0000009800987220 */ /* 0x040fe20000410000 */
[----:B------:R-:W-:Y:S01]  /*1b570*/  @P1 MUFU.LG2 R7, R7 ;  /* 0x0000000700071308 */ /* 0x000fe20000000c00 */
[C---:B------:R-:W-:Y:S02]  /*1b580*/  FMUL.FTZ R153, R0.reuse, R153 ;  /* 0x0000009900997220 */ /* 0x040fe40000410000 */
[C---:B------:R-:W-:Y:S02]  /*1b590*/  FMUL.FTZ R164, R0.reuse, R164 ;  /* 0x000000a400a47220 */ /* 0x040fe40000410000 */
[----:B------:R-:W-:Y:S01]  /*1b5a0*/  FMUL.FTZ R165, R0, R165 ;  /* 0x000000a500a57220 */ /* 0x000fe20000410000 */
[----:B------:R-:W-:Y:S01]  /*1b5b0*/  MOV R0, RZ ;  /* 0x000000ff00007202 */ /* 0x000fe20000000f00 */
[----:B-1----:R-:W-:-:S02]  /*1b5c0*/  FMUL.FTZ R108, R2, R108 ;  /* 0x0000006c026c7220 */ /* 0x002fc40000410000 */
[C---:B------:R-:W-:Y:S02]  /*1b5d0*/  FMUL.FTZ R109, R2.reuse, R109 ;  /* 0x0000006d026d7220 */ /* 0x040fe40000410000 */
[C---:B------:R-:W-:Y:S01]  /*1b5e0*/  FMUL.FTZ R112, R2.reuse, R112 ;  /* 0x0000007002707220 */ /* 0x040fe20000410000 */
[----:B------:R-:W1:Y:S01]  /*1b5f0*/  @P0 MUFU.RCP R0, R6 ;  /* 0x0000000600000308 */ /* 0x000e620000001000 */
[C---:B------:R-:W-:Y:S02]  /*1b600*/  FMUL.FTZ R113, R2.reuse, R113 ;  /* 0x0000007102717220 */ /* 0x040fe40000410000 */
[C---:B------:R-:W-:Y:S02]  /*1b610*/  FMUL.FTZ R124, R2.reuse, R124 ;  /* 0x0000007c027c7220 */ /* 0x040fe40000410000 */
[C---:B------:R-:W-:Y:S02]  /*1b620*/  FMUL.FTZ R125, R2.reuse, R125 ;  /* 0x0000007d027d7220 */ /* 0x040fe40000410000 */
[C---:B------:R-:W-:Y:S01]  /*1b630*/  FMUL.FTZ R128, R2.reuse, R128 ;  /* 0x0000008002807220 */ /* 0x040fe20000410000 */
[----:B------:R-:W2:Y:S01]  /*1b640*/  @P0 MUFU.LG2 R6, R6 ;  /* 0x0000000600060308 */ /* 0x000ea20000000c00 */
        /* <DEDUP_REMOVED lines=8> */
[----:B------:R-:W-:Y:S01]  /*1b6d0*/  FMUL.FTZ R161, R2, R161 ;  /* 0x000000a102a17220 */ /* 0x000fe20000410000 */
[----:B------:R-:W-:Y:S01]  /*1b6e0*/  @P2 MOV R2, 0x3f317218 ;  /* 0x3f31721800022802 */ /* 0x000fe20000000f00 */
        /* <DEDUP_REMOVED lines=34> */
[----:B------:R-:W-:Y:S02]  /*1b910*/  @P2 FMUL.FTZ R5, R2, c[0x0][0x2d0] ;  /* 0x0000b40002052a20 */ /* 0x000fe40000410000 */
[----:B------:R-:W-:Y:S02]  /*1b920*/  @P3 FMUL.FTZ R10, R4, c[0x0][0x2d0] ;  /* 0x0000b400040a3a20 */ /* 0x000fe40000410000 */
[----:B------:R-:W-:-:S02]  /*1b930*/  @P1 FMUL.FTZ R2, R0, c[0x0][0x2d0] ;  /* 0x0000b40000021a20 */ /* 0x000fc40000410000 */
[----:B------:R-:W-:Y:S02]  /*1b940*/  @P3 FMUL.FTZ R11, R11, 0.69314718246459960938 ;  /* 0x3f3172180b0b3820 */ /* 0x000fe40000410000 */
[----:B------:R-:W-:Y:S02]  /*1b950*/  @P2 FMUL.FTZ R9, R9, 0.69314718246459960938 ;  /* 0x3f31721809092820 */ /* 0x000fe40000410000 */
[----:B------:R-:W-:Y:S02]  /*1b960*/  @P1 FMUL.FTZ R7, R7, 0.69314718246459960938 ;  /* 0x3f31721807071820 */ /* 0x000fe40000410000 */
[----:B--2---:R-:W-:Y:S02]  /*1b970*/  @P0 FMUL.FTZ R4, R6, 0.69314718246459960938 ;  /* 0x3f31721806040820 */ /* 0x004fe40000410000 */
[----:B------:R-:W-:Y:S02]  /*1b980*/  @P0 FMUL.FTZ R0, R8, c[0x0][0x2d0] ;  /* 0x0000b40008000a20 */ /* 0x000fe40000410000 */
[----:B------:R-:W-:-:S02]  /*1b990*/  @P3 FFMA.FTZ R20, R10, R72, R11 ;  /* 0x000000480a143223 */ /* 0x000fc4000001000b */
[----:B------:R-:W-:Y:S02]  /*1b9a0*/  @P2 FFMA.FTZ R21, R5, R71, R9 ;  /* 0x0000004705152223 */ /* 0x000fe40000010009 */
[----:B------:R-:W-:Y:S02]  /*1b9b0*/  @P1 FFMA.FTZ R22, R2, R70, R7 ;  /* 0x0000004602161223 */ /* 0x000fe40000010007 */
[----:B------:R-:W-:Y:S02]  /*1b9c0*/  @P0 FFMA.FTZ R23, R0, R3, R4 ;  /* 0x0000000300170223 */ /* 0x000fe40000010004 */
.L_x_484:
[----:B--2---:R-:W-:Y:S05]  /*1b9d0*/  @P4 BRA `(.L_x_565) ;  /* 0x0000149000004947 */ /* 0x004fea0003800000 */
[----:B------:R-:W2:Y:S01]  /*1b9e0*/  S2R R16, SR_TID.X ;  /* 0x0000000000107919 */ /* 0x000ea20000002100 */
[----:B------:R-:W-:Y:S01]  /*1b9f0*/  ULDC.64 UR4, c[0x0][0x4d0] ;  /* 0x0001340000047ab9 */ /* 0x000fe20000000a00 */
[----:B------:R-:W-:Y:S01]  /*1ba00*/  IMAD R4, RZ, RZ, -UR9 ;  /* 0x80000009ff047e24 */ /* 0x000fe2000f8e02ff */
[----:B------:R-:W-:Y:S01]  /*1ba10*/  UIMAD.WIDE.U32 UR10, UR9, UR4, URZ ;  /* 0x00000004090a72a5 */ /* 0x000fe2000f8e003f */
[----:B------:R-:W3:Y:S01]  /*1ba20*/  S2R R12, SR_CTAID.Y ;  /* 0x00000000000c7919 */ /* 0x000ee20000002600 */
[----:B------:R-:W-:Y:S01]  /*1ba30*/  USHF.R.S32.HI UR6, URZ, 0x1f, UR9 ;  /* 0x0000001f3f067899 */ /* 0x000fe20008011409 */
[----:B------:R-:W-:Y:S01]  /*1ba40*/  MOV R24, c[0x0][0x4e8] ;  /* 0x00013a0000187a02 */ /* 0x000fe20000000f00 */
[----:B------:R-:W-:Y:S01]  /*1ba50*/  BSSY B0, `(.L_x_566) ;  /* 0x00000ab000007945 */ /* 0x000fe20003800000 */
[----:B------:R-:W4:Y:S01]  /*1ba60*/  S2R R9, SR_CTAID.Z ;  /* 0x0000000000097919 */ /* 0x000f220000002700 */
[----:B------:R-:W-:Y:S01]  /*1ba70*/  IMAD.U32 R3, RZ, RZ, UR11 ;  /* 0x0000000bff037e24 */ /* 0x000fe2000f8e00ff */
[----:B------:R-:W-:Y:S01]  /*1ba80*/  UIMAD UR7, UR6, UR4, URZ ;  /* 0x00000004060772a4 */ /* 0x000fe2000f8e023f */
[----:B------:R-:W-:Y:S01]  /*1ba90*/  IMAD.U32 R2, RZ, RZ, UR10 ;  /* 0x0000000aff027e24 */ /* 0x000fe2000f8e00ff */
[----:B------:R-:W1:Y:S04]  /*1baa0*/  S2R R15, SR_CTAID.X ;  /* 0x00000000000f7919 */ /* 0x000e680000002500 */
[----:B------:R-:W-:Y:S01]  /*1bab0*/  BAR.SYNC.DEFER_BLOCKING 0x1, 0x80 ;  /* 0x0042000000007b1d */ /* 0x000fe20000010000 */
[----:B------:R-:W-:Y:S01]  /*1bac0*/  UIMAD UR5, UR9, UR5, UR7 ;  /* 0x00000005090572a4 */ /* 0x000fe2000f8e0207 */
[C---:B------:R-:W-:Y:S01]  /*1bad0*/  ISETP.NE.AND P0, PT, R24.reuse, 0x1, PT ;  /* 0x000000011800780c */ /* 0x040fe20003f05270 */
[----:B------:R-:W-:-:S02]  /*1bae0*/  IMAD R24, R24, c[0x0][0x388], RZ ;  /* 0x0000e20018187a24 */ /* 0x000fc400078e02ff */
[----:B------:R-:W-:Y:S01]  /*1baf0*/  UIADD3 UR5, UR11, UR5, URZ ;  /* 0x000000050b057290 */ /* 0x000fe2000fffe03f */
[----:B--2---:R-:W-:-:S05]  /*1bb00*/  SHF.R.S32.HI R6, RZ, 0x1f, R16 ;  /* 0x0000001fff067819 */ /* 0x004fca0000011410 */
[----:B------:R-:W-:Y:S01]  /*1bb10*/  IMAD.U32 R5, RZ, RZ, UR5 ;  /* 0x00000005ff057e24 */ /* 0x000fe2000f8e00ff */
[-C--:B------:R-:W-:Y:S01]  /*1bb20*/  LEA.HI R0, R6, R16.reuse, RZ, 0x2 ;  /* 0x0000001006007211 */ /* 0x080fe200078f10ff */
[----:B---3--:R-:W-:Y:S01]  /*1bb30*/  IMAD R12, R4, c[0x0][0x550], R12 ;  /* 0x00015400040c7a24 */ /* 0x008fe200078e020c */
        /* <DEDUP_REMOVED lines=95> */
[----:B------:R4:W2:Y:S04]  /*1c130*/  SHFL.IDX PT, R7, R0, 0x3, 0x1c1f ;  /* 0x007c1f0000077f89 */ /* 0x0008a800000e0000 */
        /* <DEDUP_REMOVED lines=12> */
[----:B------:R2:W-:Y:S01]  /*1c200*/  @!P1 ST.E [R6.64], R23 ;  /* 0x0000001706009985 */ /* 0x0005e2000c101910 */
        /* <DEDUP_REMOVED lines=47> */
.L_x_567:
[----:B-1----:R-:W-:Y:S05]  /*1c500*/  BSYNC B0 ;  /* 0x0000000000007941 */ /* 0x002fea0003800000 */
.L_x_566:
        /* <DEDUP_REMOVED lines=49> */
.L_x_569:
[----:B------:R-:W-:Y:S05]  /*1c820*/  BSYNC B0 ;  /* 0x0000000000007941 */ /* 0x000fea0003800000 */
.L_x_568:
        /* <DEDUP_REMOVED lines=49> */
.L_x_571:
[----:B------:R-:W-:Y:S05]  /*1cb40*/  BSYNC B0 ;  /* 0x0000000000007941 */ /* 0x000fea0003800000 */
.L_x_570:
        /* <DEDUP_REMOVED lines=50> */
.L_x_565:
[----:B------:R-:W2:Y:S02]  /*1ce70*/  S2R R0, SR_TID.X ;  /* 0x0000000000007919 */ /* 0x000ea40000002100 */
[----:B--2---:R-:W-:-:S13]  /*1ce80*/  ISETP.GT.AND P0, PT, R0, 0x7f, PT ;  /* 0x0000007f0000780c */ /* 0x004fda0003f04270 */
[----:B------:R-:W-:Y:S05]  /*1ce90*/  @P0 EXIT ;  /* 0x000000000000094d */ /* 0x000fea0003800000 */
[----:B------:R-:W2:Y:S01]  /*1cea0*/  S2R R8, SR_CTAID.X ;  /* 0x0000000000087919 */ /* 0x000ea20000002500 */
[----:B------:R-:W-:-:S05]  /*1ceb0*/  MOV R3, c[0x0][0x4e8] ;  /* 0x00013a0000037a02 */ /* 0x000fca0000000f00 */
[----:B------:R-:W-:Y:S01]  /*1cec0*/  IMAD R2, R3, c[0x0][0x388], RZ ;  /* 0x0000e20003027a24 */ /* 0x000fe200078e02ff */
[----:B--2---:R-:W-:-:S04]  /*1ced0*/  LEA R8, R8, R0, 0x7 ;  /* 0x0000000008087211 */ /* 0x004fc800078e38ff */
[----:B------:R-:W-:-:S13]  /*1cee0*/  ISETP.GE.AND P0, PT, R8, R2, PT ;  /* 0x000000020800720c */ /* 0x000fda0003f06270 */
[----:B------:R-:W-:Y:S05]  /*1cef0*/  @P0 EXIT ;  /* 0x000000000000094d */ /* 0x000fea0003800000 */
[----:B------:R-:W2:Y:S01]  /*1cf00*/  S2R R7, SR_CTAID.Z ;  /* 0x0000000000077919 */ /* 0x000ea20000002700 */
[----:B------:R-:W-:Y:S01]  /*1cf10*/  USHF.R.S32.HI UR6, URZ, 0x1f, UR9 ;  /* 0x0000001f3f067899 */ /* 0x000fe20008011409 */
[----:B------:R-:W-:Y:S01]  /*1cf20*/  ISETP.NE.AND P0, PT, R3, 0x1, PT ;  /* 0x000000010300780c */ /* 0x000fe20003f05270 */
[----:B------:R-:W-:Y:S01]  /*1cf30*/  ULDC.64 UR4, c[0x0][0x4d0] ;  /* 0x0001340000047ab9 */ /* 0x000fe20000000a00 */
[----:B------:R-:W3:Y:S01]  /*1cf40*/  S2R R9, SR_CTAID.Y ;  /* 0x0000000000097919 */ /* 0x000ee20000002600 */
[----:B------:R-:W-:Y:S01]  /*1cf50*/  UIMAD UR6, UR6, UR4, URZ ;  /* 0x00000004060672a4 */ /* 0x000fe2000f8e023f */
[----:B------:R-:W-:Y:S01]  /*1cf60*/  IADD3 R4, RZ, -UR9, RZ ;  /* 0x80000009ff047c10 */ /* 0x000fe2000fffe0ff */
[----:B------:R-:W-:Y:S01]  /*1cf70*/  UIMAD.WIDE.U32 UR10, UR9, UR4, URZ ;  /* 0x00000004090a72a5 */ /* 0x000fe2000f8e003f */
        /* <DEDUP_REMOVED lines=8> */
[----:B--2---:R-:W-:-:S03]  /*1d000*/  SHF.R.S32.HI R6, RZ, 0x1f, R7 ;  /* 0x0000001fff067819 */ /* 0x004fc60000011407 */
        /* <DEDUP_REMOVED lines=24> */
.L_x_572:
        /* <DEDUP_REMOVED lines=15> */
.L_x_3829:


//--------------------- .text._ZN7cutlass13device_kernelIN5flash19enable_sm80_to_sm89INS1_16FlashAttnFwdSm80INS1_25CollectiveMainloopFwdSm80ILi4ELi1ELb0EN4cute5tupleIJNS5_1CILi128EEENS7_ILi80EEENS7_ILi64EEEEEELi64ENS_10bfloat16_tEfNS_4arch4Sm80ELb0ELb1ELb1ELb1ELb1ELb0ELb1ELb1EEENS1_21CollectiveEpilogueFwdINS6_IJS8_SA_S9_EEENS6_IJNS7_ILi1EEESI_SI_EEESC_SE_Li128ELb1ELb1ELb1ELb0EEENS1_36VarlenDynamicPersistentTileSchedulerILi128ELi80ELi128ELi128ELb1ELb1ELb0ELb1ELb0ELb1EEEEEEEEEvNT_6ParamsE --------------------------
	.section	.text._ZN7cutlass13device_kernelIN5flash19enable_sm80_to_sm89INS1_16FlashAttnFwdSm80INS1_25CollectiveMainloopFwdSm80ILi4ELi1ELb0EN4cute5tupleIJNS5_1CILi128EEENS7_ILi80EEENS7_ILi64EEEEEELi64ENS_10bfloat16_tEfNS_4arch4Sm80ELb0ELb1ELb1ELb1ELb1ELb0ELb1ELb1EEENS1_21CollectiveEpilogueFwdINS6_IJS8_SA_S9_EEENS6_IJNS7_ILi1EEESI_SI_EEESC_SE_Li128ELb1ELb1ELb1ELb0EEENS1_36VarlenDynamicPersistentTileSchedulerILi128ELi80ELi128ELi128ELb1ELb1ELb0ELb1ELb0ELb1EEEEEEEEEvNT_6ParamsE,"ax",@progbits
	.sectioninfo	@"SHI_REGISTERS=255"
	.align	128
.text._ZN7cutlass13device_kernelIN5flash19enable_sm80_to_sm89INS1_16FlashAttnFwdSm80INS1_25CollectiveMainloopFwdSm80ILi4ELi1ELb0EN4cute5tupleIJNS5_1CILi128EEENS7_ILi80EEENS7_ILi64EEEEEELi64ENS_10bfloat16_tEfNS_4arch4Sm80ELb0ELb1ELb1ELb1ELb1ELb0ELb1ELb1EEENS1_21CollectiveEpilogueFwdINS6_IJS8_SA_S9_EEENS6_IJNS7_ILi1EEESI_SI_EEESC_SE_Li128ELb1ELb1ELb1ELb0EEENS1_36VarlenDynamicPersistentTileSchedulerILi128ELi80ELi128ELi128ELb1ELb1ELb0ELb1ELb0ELb1EEEEEEEEEvNT_6ParamsE:
        .type           _ZN7cutlass13device_kernelIN5flash19enable_sm80_to_sm89INS1_16FlashAttnFwdSm80INS1_25CollectiveMainloopFwdSm80ILi4ELi1ELb0EN4cute5tupleIJNS5_1CILi128EEENS7_ILi80EEENS7_ILi64EEEEEELi64ENS_10bfloat16_tEfNS_4arch4Sm80ELb0ELb1ELb1ELb1ELb1ELb0ELb1ELb1EEENS1_21CollectiveEpilogueFwdINS6_IJS8_SA_S9_EEENS6_IJNS7_ILi1EEESI_SI_EEESC_SE_Li128ELb1ELb1ELb1ELb0EEENS1_36VarlenDynamicPersistentTileSchedulerILi128ELi80ELi128ELi128ELb1ELb1ELb0ELb1ELb0ELb1EEEEEEEEEvNT_6ParamsE,@function
        .size           _ZN7cutlass13device_kernelIN5flash19enable_sm80_to_sm89INS1_16FlashAttnFwdSm80INS1_25CollectiveMainloopFwdSm80ILi4ELi1ELb0EN4cute5tupleIJNS5_1CILi128EEENS7_ILi80EEENS7_ILi64EEEEEELi64ENS_10bfloat16_tEfNS_4arch4Sm80ELb0ELb1ELb1ELb1ELb1ELb0ELb1ELb1EEENS1_21CollectiveEpilogueFwdINS6_IJS8_SA_S9_EEENS6_IJNS7_ILi1EEESI_SI_EEESC_SE_Li128ELb1ELb1ELb1ELb0EEENS1_36VarlenDynamicPersistentTileSchedulerILi128ELi80ELi128ELi128ELb1ELb1ELb0ELb1ELb0ELb1EEEEEEEEEvNT_6ParamsE,(.L_x_3830 - _ZN7cutlass13device_kernelIN5flash19enable_sm80_to_sm89INS1_16FlashAttnFwdSm80INS1_25CollectiveMainloopFwdSm80ILi4ELi1ELb0EN4cute5tupleIJNS5_1CILi128EEENS7_ILi80EEENS7_ILi64EEEEEELi64ENS_10bfloat16_tEfNS_4arch4Sm80ELb0ELb1ELb1ELb1ELb1ELb0ELb1ELb1EEENS1_21CollectiveEpilogueFwdINS6_IJS8_SA_S9_EEENS6_IJNS7_ILi1EEESI_SI_EEESC_SE_Li128ELb1ELb1ELb1ELb0EEENS1_36VarlenDynamicPersistentTileSchedulerILi128ELi80ELi128ELi128ELb1ELb1ELb0ELb1ELb0ELb1EEEEEEEEEvNT_6ParamsE)
        .other          _ZN7cutlass13device_kernelIN5flash19enable_sm80_to_sm89INS1_16FlashAttnFwdSm80INS1_25CollectiveMainloopFwdSm80ILi4ELi1ELb0EN4cute5tupleIJNS5_1CILi128EEENS7_ILi80EEENS7_ILi64EEEEEELi64ENS_10bfloat16_tEfNS_4arch4Sm80ELb0ELb1ELb1ELb1ELb1ELb0ELb1ELb1EEENS1_21CollectiveEpilogueFwdINS6_IJS8_SA_S9_EEENS6_IJNS7_ILi1EEESI_SI_EEESC_SE_Li128ELb1ELb1ELb1ELb0EEENS1_36VarlenDynamicPersistentTileSchedulerILi128ELi80ELi128ELi128ELb1ELb1ELb0ELb1ELb0ELb1EEEEEEEEEvNT_6ParamsE,@"STO_CUDA_ENTRY STV_DEFAULT"
_ZN7cutlass13device_kernelIN5flash19enable_sm80_to_sm89INS1_16FlashAttnFwdSm80INS1_25CollectiveMainloopFwdSm80ILi4ELi1ELb0EN4cute5tupleIJNS5_1CILi128EEENS7_ILi80EEENS7_ILi64EEEEEELi64ENS_10bfloat16_tEfNS_4arch4Sm80ELb0ELb1ELb1ELb1ELb1ELb0ELb1ELb1EEENS1_21CollectiveEpilogueFwdINS6_IJS8_SA_S9_EEENS6_IJNS7_ILi1EEESI_SI_EEESC_SE_Li128ELb1ELb1ELb1ELb0EEENS1_36VarlenDynamicPersistentTileSchedulerILi128ELi80ELi128ELi128ELb1ELb1ELb0ELb1ELb0ELb1EEEEEEEEEvNT_6ParamsE:
        /* <DEDUP_REMOVED lines=15> */
[----:B------:R-:W-:-:S03]  /*00f0*/  CS2R R8, SRZ ;  /* 0x0000000000087805 */ /* 0x000fc6000001ff00 */
[----:B------:R-:W-:-:S04]  /*0100*/  ISETP.NE.AND P6, PT, R13, 0x1f, PT ;  /* 0x0000001f0d00780c */ /* 0x000fc80003fc5270 */
[----:B------:R-:W-:-:S13]  /*0110*/  ISETP.GE.OR P0, PT, R13, c[0x0][0x53c], !P6 ;  /* 0x00014f000d007a0c */ /* 0x000fda0007706670 */
[----:B-1----:R-:W-:Y:S02]  /*0120*/  @!P0 IMAD.MOV.U32 R4, RZ, RZ, 0x4 ;  /* 0x00000004ff048424 */ /* 0x002fe400078e00ff */
[----:B------:R-:W-:Y:S02]  /*0130*/  @!P0 IMAD.MOV.U32 R2, RZ, RZ, 0x4 ;  /* 0x00000004ff028424 */ /* 0x000fe400078e00ff */
[----:B------:R-:W-:-:S04]  /*0140*/  @!P0 IMAD.WIDE.U32 R4, R13, R4, c[0x0][0x580] ;  /* 0x000160000d048625 */ /* 0x000fc800078e0004 */
[C---:B------:R-:W-:Y:S01]  /*0150*/  @!P0 IMAD.WIDE.U32 R2, R13.reuse, R2, c[0x0][0x578] ;  /* 0x00015e000d028625 */ /* 0x040fe200078e0002 */
[----:B------:R-:W2:Y:S04]  /*0160*/  @!P0 LDG.E R9, [R4.64] ;  /* 0x0000000604098981 */ /* 0x000ea8000c1e1900 */
[----:B------:R-:W2:Y:S01]  /*0170*/  @!P0 LDG.E R8, [R2.64] ;  /* 0x0000000602088981 */ /* 0x000ea2000c1e1900 */
[C---:B------:R-:W-:Y:S01]  /*0180*/  ISETP.NE.AND P5, PT, R13.reuse, RZ, PT ;  /* 0x000000ff0d00720c */ /* 0x040fe20003fa5270 */
[----:B------:R-:W1:Y:S01]  /*0190*/  S2UR UR4, SR_CTAID.X ;  /* 0x00000000000479c3 */ /* 0x000e620000002500 */
[C---:B------:R-:W-:Y:S01]  /*01a0*/  ISETP.GE.U32.AND P4, PT, R13.reuse, 0x2, PT ;  /* 0x000000020d00780c */ /* 0x040fe20003f86070 */
[----:B------:R-:W-:Y:S01]  /*01b0*/  IMAD.MOV.U32 R6, RZ, RZ, RZ ;  /* 0x000000ffff067224 */ /* 0x000fe200078e00ff */
        /* <DEDUP_REMOVED lines=26> */
.L_x_578:
[----:B------:R-:W-:-:S04]  /*0360*/  IADD3 R0, R6, 0x1f, RZ ;  /* 0x0000001f06007810 */ /* 0x000fc80007ffe0ff */
[----:B------:R-:W-:-:S13]  /*0370*/  ISETP.GE.AND P0, PT, R0, c[0x0][0x53c], PT ;  /* 0x00014f0000007a0c */ /* 0x000fda0003f06270 */
[----:B------:R-:W-:Y:S05]  /*0380*/  @P0 BRA `(.L_x_575) ;  /* 0x00000c4000000947 */ /* 0x000fea0003800000 */
[----:B------:R-:W-:Y:S01]  /*0390*/  MOV R6, R0 ;  /* 0x0000000000067202 */ /* 0x000fe20000000f00 */
[----:B------:R-:W-:-:S03]  /*03a0*/  CS2R R8, SRZ ;  /* 0x0000000000087805 */ /* 0x000fc6000001ff00 */
[----:B------:R-:W-:-:S04]  /*03b0*/  IADD3 R0, R13, R6, RZ ;  /* 0x000000060d007210 */ /* 0x000fc80007ffe0ff */
[----:B------:R-:W-:-:S13]  /*03c0*/  ISETP.GE.OR P0, PT, R0, c[0x0][0x53c], !P6 ;  /* 0x00014f0000007a0c */ /* 0x000fda0007706670 */
[----:B------:R-:W-:Y:S02]  /*03d0*/  @!P0 MOV R2, 0x4 ;  /* 0x0000000400028802 */ /* 0x000fe40000000f00 */
        /* <DEDUP_REMOVED lines=8> */
.L_x_805:
        /* <DEDUP_REMOVED lines=16> */
.L_x_806:
[----:B--2---:R-:W-:-:S05]  /*0560*/  IMAD R0, R0, c[0x0][0x538], RZ ;  /* 0x00014e0000007a24 */ /* 0x004fca00078e02ff */
[----:B------:R-:W-:-:S04]  /*0570*/  IADD3 R7, R0, R7, RZ ;  /* 0x0000000700077210 */ /* 0x000fc80007ffe0ff */
[----:B------:R-:W-:-:S13]  /*0580*/  ISETP.GT.AND P0, PT, R7, UR4, PT ;  /* 0x0000000407007c0c */ /* 0x000fda000bf04270 */
[----:B-1----:R-:W-:Y:S05]  /*0590*/  @!P0 BRA `(.L_x_578) ;  /* 0xfffffdc000008947 */ /* 0x002fea000383ffff */
.L_x_574:
[----:B------:R-:W-:-:S05]  /*05a0*/  IADD3 R10, -R0, R7, RZ ;  /* 0x00000007000a7210 */ /* 0x000fca0007ffe1ff */
[----:B------:R-:W-:-:S05]  /*05b0*/  IMAD R0, R4, c[0x0][0x538], R10 ;  /* 0x00014e0004007a24 */ /* 0x000fca00078e020a */
[----:B------:R-:W-:Y:S01]  /*05c0*/  ISETP.GT.AND P0, PT, R0, UR4, PT ;  /* 0x0000000400007c0c */ /* 0x000fe2000bf04270 */
[----:B------:R-:W-:-:S12]  /*05d0*/  BRA.DIV ~URZ, `(.L_x_579) ;  /* 0x0001c9b27f007947 */ /* 0x000fd8000b800000 */
[----:B------:R-:W-:-:S04]  /*05e0*/  VOTE.ANY R7, PT, !P0 ;  /* 0x0000000000077806 */ /* 0x000fc800040e0100 */
.L_x_807:
[----:B------:R-:W1:Y:S02]  /*05f0*/  POPC R0, R7 ;  /* 0x0000000700007309 */ /* 0x000e640000000000 */
[----:B-1----:R-:W-:-:S05]  /*0600*/  IADD3 R2, R0, R6, RZ ;  /* 0x0000000600027210 */ /* 0x002fca0007ffe0ff */
[----:B------:R1:W-:Y:S01]  /*0610*/  STL [R1+0x5c], R2 ;  /* 0x00005c0201007387 */ /* 0x0003e20000100800 */
[----:B------:R-:W-:Y:S05]  /*0620*/  BRA.DIV ~URZ, `(.L_x_580) ;  /* 0x0001c9b27f007947 */ /* 0x000fea000b800000 */
[----:B------:R2:W3:Y:S01]  /*0630*/  SHFL.IDX PT, R12, R9, R0, 0x1f ;  /* 0x00001f00090c7589 */ /* 0x0004e200000e0000 */
[----:B------:R-:W-:-:S03]  /*0640*/  MOV R5, RZ ;  /* 0x000000ff00057202 */ /* 0x000fc60000000f00 */
[----:B------:R2:W4:Y:S04]  /*0650*/  SHFL.IDX PT, R9, R8, R0, 0x1f ;  /* 0x00001f0008097589 */ /* 0x00052800000e0000 */
.L_x_808:
[----:B------:R-:W-:Y:S01]  /*0660*/  ISETP.NE.AND P0, PT, R7, RZ, PT ;  /* 0x000000ff0700720c */ /* 0x000fe20003f05270 */
[----:B------:R-:W-:-:S12]  /*0670*/  BSSY B0, `(.L_x_581) ;  /* 0x0000005000007945 */ /* 0x000fd80003800000 */
[----:B------:R-:W-:Y:S05]  /*0680*/  @!P0 BRA `(.L_x_582) ;  /* 0x0000003000008947 */ /* 0x000fea0003800000 */
[----:B--2---:R-:W-:Y:S01]  /*0690*/  IADD3 R0, R0, -0x1, RZ ;  /* 0xffffffff00007810 */ /* 0x004fe20007ffe0ff */
[----:B------:R-:W-:Y:S05]  /*06a0*/  BRA.DIV ~URZ, `(.L_x_583) ;  /* 0x0001ca127f007947 */ /* 0x000fea000b800000 */
[----:B------:R2:W1:Y:S02]  /*06b0*/  SHFL.IDX PT, R5, R4, R0, 0x1f ;  /* 0x00001f0004057589 */ /* 0x00046400000e0000 */
.L_x_582:
[----:B------:R-:W-:Y:S05]  /*06c0*/  BSYNC B0 ;  /* 0x0000000000007941 */ /* 0x000fea0003800000 */
.L_x_581:
[----:B-12---:R-:W-:Y:S01]  /*06d0*/  IMAD R0, R5, c[0x0][0x538], R10 ;  /* 0x00014e0005007a24 */ /* 0x006fe200078e020a */
[----:B----4-:R-:W-:Y:S01]  /*06e0*/  ISETP.NE.AND P0, PT, R9, 0x1, PT ;  /* 0x000000010900780c */ /* 0x010fe20003f05270 */
[----:B------:R-:W-:Y:S03]  /*06f0*/  BSSY B0, `(.L_x_584) ;  /* 0x0000089000007945 */ /* 0x000fe60003800000 */
[----:B------:R1:W-:Y:S01]  /*0700*/  STL [R1+0x50], R0 ;  /* 0x0000500001007387 */ /* 0x0003e20000100800 */
[----:B------:R-:W-:-:S08]  /*0710*/  IADD3 R11, -R0, UR4, RZ ;  /* 0x00000004000b7c10 */ /* 0x000fd0000fffe1ff */
[----:B------:R-:W-:Y:S05]  /*0720*/  @!P0 BRA `(.L_x_585) ;  /* 0x000003f000008947 */ /* 0x000fea0003800000 */
[-C--:B-1-3--:R-:W-:Y:S02]  /*0730*/  IABS R0, R12.reuse ;  /* 0x0000000c00007213 */ /* 0x08afe40000000000 */
[----:B------:R-:W-:-:S03]  /*0740*/  IABS R6, R12 ;  /* 0x0000000c00067213 */ /* 0x000fc60000000000 */
[----:B------:R-:W-:Y:S01]  /*0750*/  IMAD.MOV.U32 R5, RZ, RZ, R0 ;  /* 0x000000ffff057224 */ /* 0x000fe200078e0000 */
[----:B------:R-:W-:-:S03]  /*0760*/  IABS R0, R9 ;  /* 0x0000000900007213 */ /* 0x000fc60000000000 */
[----:B------:R-:W1:Y:S02]  /*0770*/  I2F.RP R2, R5 ;  /* 0x0000000500027306 */ /* 0x000e640000209400 */
[----:B------:R-:W-:Y:S01]  /*0780*/  IMAD.MOV.U32 R8, RZ, RZ, R0 ;  /* 0x000000ffff087224 */ /* 0x000fe200078e0000 */
[----:B------:R-:W-:-:S05]  /*0790*/  IABS R0, R11 ;  /* 0x0000000b00007213 */ /* 0x000fca0000000000 */
[----:B------:R-:W-:Y:S08]  /*07a0*/  I2F.RP R7, R8 ;  /* 0x0000000800077306 */ /* 0x000ff00000209400 */
[----:B-1----:R-:W1:Y:S02]  /*07b0*/  MUFU.RCP R2, R2 ;  /* 0x0000000200027308 */ /* 0x002e640000001000 */
[----:B-1----:R-:W-:-:S06]  /*07c0*/  IADD3 R2, R2, 0xffffffe, RZ ;  /* 0x0ffffffe02027810 */ /* 0x002fcc0007ffe0ff */
[----:B------:R-:W1:Y:S02]  /*07d0*/  F2I.FTZ.U32.TRUNC.NTZ R3, R2 ;  /* 0x0000000200037305 */ /* 0x000e64000021f000 */
[----:B-1----:R-:W-:-:S04]  /*07e0*/  IMAD.MOV R2, RZ, RZ, -R3 ;  /* 0x000000ffff027224 */ /* 0x002fc800078e0a03 */
[----:B------:R-:W-:Y:S02]  /*07f0*/  IMAD R4, R2, R5, RZ ;  /* 0x0000000502047224 */ /* 0x000fe400078e02ff */
[----:B------:R-:W-:-:S04]  /*0800*/  IMAD.MOV.U32 R2, RZ, RZ, RZ ;  /* 0x000000ffff027224 */ /* 0x000fc800078e00ff */
[----:B------:R-:W-:Y:S01]  /*0810*/  IMAD.HI.U32 R2, R3, R4, R2 ;  /* 0x0000000403027227 */ /* 0x000fe200078e0002 */
[----:B------:R-:W-:-:S03]  /*0820*/  MOV R3, R0 ;  /* 0x0000000000037202 */ /* 0x000fc60000000f00 */
[----:B------:R-:W-:Y:S02]  /*0830*/  IMAD.MOV R0, RZ, RZ, -R6 ;  /* 0x000000ffff007224 */ /* 0x000fe400078e0a06 */
        /* <DEDUP_REMOVED lines=28> */
[----:B------:R-:W-:-:S03]  /*0a00*/  IMAD.MOV R5, RZ, RZ, -R4 ;  /* 0x000000ffff057224 */ /* 0x000fc600078e0a04 */
        /* <DEDUP_REMOVED lines=10> */
[----:B------:R-:W-:-:S04]  /*0ab0*/  IMAD.MOV R2, RZ, RZ, -R0 ;  /* 0x000000ffff027224 */ /* 0x000fc800078e0a00 */
[C---:B------:R-:W-:Y:S01]  /*0ac0*/  IMAD R3, R9.reuse, R2, R4 ;  /* 0x0000000209037224 */ /* 0x040fe200078e0204 */
[----:B------:R-:W-:Y:S01]  /*0ad0*/  LEA R2, R9, R0, 0x18 ;  /* 0x0000000009027211 */ /* 0x000fe200078ec0ff */
[----:B------:R-:W-:-:S04]  /*0ae0*/  IMAD R0, R12, R5, R11 ;  /* 0x000000050c007224 */ /* 0x000fc800078e020b */
[----:B------:R-:W-:-:S05]  /*0af0*/  IMAD R2, R3, 0x10000, R2 ;  /* 0x0001000003027824 */ /* 0x000fca00078e0202 */
[----:B------:R1:W-:Y:S01]  /*0b00*/  STL [R1+0x58], R2 ;  /* 0x0000580201007387 */ /* 0x0003e20000100800 */
[----:B------:R-:W-:Y:S05]  /*0b10*/  BRA `(.L_x_586) ;  /* 0x0000046000007947 */ /* 0x000fea0003800000 */
.L_x_585:
[----:B------:R-:W2:Y:S01]  /*0b20*/  LDL R3, [R1+0x5c] ;  /* 0x00005c0001037983 */ /* 0x000ea20000100800 */
[----:B------:R-:W-:-:S04]  /*0b30*/  IMAD.MOV.U32 R2, RZ, RZ, 0x4 ;  /* 0x00000004ff027424 */ /* 0x000fc800078e00ff */
[----:B--2---:R-:W-:-:S05]  /*0b40*/  IMAD.WIDE R2, R3, R2, c[0x0][0x590] ;  /* 0x0001640003027625 */ /* 0x004fca00078e0202 */
[----:B------:R-:W2:Y:S02]  /*0b50*/  LDG.E R7, [R2.64] ;  /* 0x0000000602077981 */ /* 0x000ea4000c1e1900 */
[----:B--23--:R-:W-:-:S05]  /*0b60*/  IMAD R9, R7, R12, RZ ;  /* 0x0000000c07097224 */ /* 0x00cfca00078e02ff */
[-C--:B-1----:R-:W-:Y:S02]  /*0b70*/  IABS R0, R9.reuse ;  /* 0x0000000900007213 */ /* 0x082fe40000000000 */
[----:B------:R-:W-:-:S03]  /*0b80*/  IABS R8, R9 ;  /* 0x0000000900087213 */ /* 0x000fc60000000000 */
[----:B------:R-:W-:-:S04]  /*0b90*/  IMAD.MOV.U32 R6, RZ, RZ, R0 ;  /* 0x000000ffff067224 */ /* 0x000fc800078e0000 */
[----:B------:R-:W1:Y:S08]  /*0ba0*/  I2F.RP R2, R6 ;  /* 0x0000000600027306 */ /* 0x000e700000209400 */
[----:B-1----:R-:W1:Y:S02]  /*0bb0*/  MUFU.RCP R2, R2 ;  /* 0x0000000200027308 */ /* 0x002e640000001000 */
[----:B-1----:R-:W-:-:S06]  /*0bc0*/  IADD3 R2, R2, 0xffffffe, RZ ;  /* 0x0ffffffe02027810 */ /* 0x002fcc0007ffe0ff */
[----:B------:R-:W1:Y:S02]  /*0bd0*/  F2I.FTZ.U32.TRUNC.NTZ R3, R2 ;  /* 0x0000000200037305 */ /* 0x000e64000021f000 */
[----:B-1----:R-:W-:-:S04]  /*0be0*/  IMAD.MOV R0, RZ, RZ, -R3 ;  /* 0x000000ffff007224 */ /* 0x002fc800078e0a03 */
[----:B------:R-:W-:Y:S01]  /*0bf0*/  IMAD.MOV.U32 R2, RZ, RZ, R0 ;  /* 0x000000ffff027224 */ /* 0x000fe200078e0000 */
[----:B------:R-:W-:-:S03]  /*0c00*/  IABS R0, R11 ;  /* 0x0000000b00007213 */ /* 0x000fc60000000000 */
[----:B------:R-:W-:Y:S01]  /*0c10*/  IMAD R4, R2, R6, RZ ;  /* 0x0000000602047224 */ /* 0x000fe200078e02ff */
[----:B------:R-:W-:Y:S01]  /*0c20*/  MOV R5, R0 ;  /* 0x0000000000057202 */ /* 0x000fe20000000f00 */
[----:B------:R-:W-:-:S04]  /*0c30*/  IMAD.MOV.U32 R2, RZ, RZ, RZ ;  /* 0x000000ffff027224 */ /* 0x000fc800078e00ff */
[----:B------:R-:W-:-:S04]  /*0c40*/  IMAD.HI.U32 R0, R3, R4, R2 ;  /* 0x0000000403007227 */ /* 0x000fc800078e0002 */
[----:B------:R-:W-:Y:S02]  /*0c50*/  IMAD.MOV R2, RZ, RZ, -R8 ;  /* 0x000000ffff027224 */ /* 0x000fe400078e0a08 */
        /* <DEDUP_REMOVED lines=9> */
[----:B------:R-:W-:-:S04]  /*0cf0*/  @P2 IADD3 R0, R0, 0x1, RZ ;  /* 0x0000000100002810 */ /* 0x000fc80007ffe0ff */
[----:B------:R-:W-:-:S05]  /*0d00*/  MOV R4, R0 ;  /* 0x0000000000047202 */ /* 0x000fca0000000f00 */
[----:B------:R-:W-:Y:S01]  /*0d10*/  @!P1 IMAD.MOV R4, RZ, RZ, -R4 ;  /* 0x000000ffff049224 */ /* 0x000fe200078e0a04 */
[----:B------:R-:W-:-:S05]  /*0d20*/  @!P0 LOP3.LUT R4, RZ, R9, RZ, 0x33, !PT ;  /* 0x00000009ff048212 */ /* 0x000fca00078e33ff */
[----:B------:R-:W-:-:S05]  /*0d30*/  IMAD R10, R7, R4, RZ ;  /* 0x00000004070a7224 */ /* 0x000fca00078e02ff */
[----:B------:R-:W-:-:S04]  /*0d40*/  IADD3 R0, -R10, c[0x0][0x538], RZ ;  /* 0x00014e000a007a10 */ /* 0x000fc80007ffe1ff */
[----:B------:R-:W-:-:S04]  /*0d50*/  IMNMX R6, R7, R0, PT ;  /* 0x0000000007067217 */ /* 0x000fc80003800200 */
[----:B------:R-:W-:-:S05]  /*0d60*/  IABS R0, R6 ;  /* 0x0000000600007213 */ /* 0x000fca0000000000 */
[----:B------:R-:W-:-:S04]  /*0d70*/  IMAD.MOV.U32 R5, RZ, RZ, R0 ;  /* 0x000000ffff057224 */ /* 0x000fc800078e0000 */
[----:B------:R-:W1:Y:S08]  /*0d80*/  I2F.RP R2, R5 ;  /* 0x0000000500027306 */ /* 0x000e700000209400 */
[----:B-1----:R-:W1:Y:S02]  /*0d90*/  MUFU.RCP R2, R2 ;  /* 0x0000000200027308 */ /* 0x002e640000001000 */
[----:B-1----:R-:W-:-:S06]  /*0da0*/  IADD3 R2, R2, 0xffffffe, RZ ;  /* 0x0ffffffe02027810 */ /* 0x002fcc0007ffe0ff */
[----:B------:R1:W2:Y:S02]  /*0db0*/  F2I.FTZ.U32.TRUNC.NTZ R3, R2 ;  /* 0x0000000200037305 */ /* 0x0002a4000021f000 */
[----:B-1----:R-:W-:Y:S01]  /*0dc0*/  IMAD.MOV R2, RZ, RZ, -R4 ;  /* 0x000000ffff027224 */ /* 0x002fe200078e0a04 */
[----:B--2---:R-:W-:-:S03]  /*0dd0*/  IADD3 R0, RZ, -R3, RZ ;  /* 0x80000003ff007210 */ /* 0x004fc60007ffe0ff */
[----:B------:R-:W-:Y:S01]  /*0de0*/  IMAD R8, R9, R2, R11 ;  /* 0x0000000209087224 */ /* 0x000fe200078e020b */
[----:B------:R-:W-:Y:S01]  /*0df0*/  IABS R9, R6 ;  /* 0x0000000600097213 */ /* 0x000fe20000000000 */
[----:B------:R-:W-:-:S03]  /*0e00*/  IMAD.MOV.U32 R2, RZ, RZ, R0 ;  /* 0x000000ffff027224 */ /* 0x000fc600078e0000 */
[----:B------:R-:W-:Y:S01]  /*0e10*/  IABS R0, R8 ;  /* 0x0000000800007213 */ /* 0x000fe20000000000 */
[----:B------:R-:W-:Y:S02]  /*0e20*/  IMAD R7, R2, R5, RZ ;  /* 0x0000000502077224 */ /* 0x000fe400078e02ff */
[----:B------:R-:W-:Y:S02]  /*0e30*/  IMAD.MOV.U32 R2, RZ, RZ, RZ ;  /* 0x000000ffff027224 */ /* 0x000fe400078e00ff */
[----:B------:R-:W-:Y:S01]  /*0e40*/  IMAD.MOV.U32 R4, RZ, RZ, R0 ;  /* 0x000000ffff047224 */ /* 0x000fe200078e0000 */
[----:B------:R-:W-:Y:S01]  /*0e50*/  IADD3 R0, RZ, -R9, RZ ;  /* 0x80000009ff007210 */ /* 0x000fe20007ffe0ff */
[----:B------:R-:W-:-:S04]  /*0e60*/  IMAD.HI.U32 R3, R3, R7, R2 ;  /* 0x0000000703037227 */ /* 0x000fc800078e0002 */
[----:B------:R-:W-:Y:S02]  /*0e70*/  IMAD.MOV.U32 R2, RZ, RZ, R0 ;  /* 0x000000ffff027224 */ /* 0x000fe400078e0000 */
[----:B------:R-:W-:Y:S01]  /*0e80*/  IMAD.HI.U32 R0, R3, R4, RZ ;  /* 0x0000000403007227 */ /* 0x000fe200078e00ff */
[----:B------:R-:W-:-:S03]  /*0e90*/  IADD3 R3, R10, 0x1000000, R8 ;  /* 0x010000000a037810 */ /* 0x000fc60007ffe008 */
[----:B------:R-:W-:-:S05]  /*0ea0*/  IMAD R2, R0, R2, R4 ;  /* 0x0000000200027224 */ /* 0x000fca00078e0204 */
[----:B------:R-:W-:-:S13]  /*0eb0*/  ISETP.GT.U32.AND P0, PT, R5, R2, PT ;  /* 0x000000020500720c */ /* 0x000fda0003f04070 */
[----:B------:R-:W-:Y:S01]  /*0ec0*/  @!P0 IMAD.IADD R2, R2, 0x1, -R5 ;  /* 0x0000000102028824 */ /* 0x000fe200078e0a05 */
[----:B------:R-:W-:Y:S02]  /*0ed0*/  @!P0 IADD3 R0, R0, 0x1, RZ ;  /* 0x0000000100008810 */ /* 0x000fe40007ffe0ff */
[----:B------:R-:W-:Y:S02]  /*0ee0*/  ISETP.NE.AND P0, PT, R6, RZ, PT ;  /* 0x000000ff0600720c */ /* 0x000fe40003f05270 */
[----:B------:R-:W-:Y:S02]  /*0ef0*/  ISETP.GE.U32.AND P2, PT, R2, R5, PT ;  /* 0x000000050200720c */ /* 0x000fe40003f46070 */
[----:B------:R-:W-:-:S04]  /*0f00*/  LOP3.LUT R2, R8, R6, RZ, 0x3c, !PT ;  /* 0x0000000608027212 */ /* 0x000fc800078e3cff */
[----:B------:R-:W-:Y:S01]  /*0f10*/  ISETP.GE.AND P1, PT, R2, RZ, PT ;  /* 0x000000ff0200720c */ /* 0x000fe20003f26270 */
[----:B------:R-:W-:-:S06]  /*0f20*/  IMAD.MOV R2, RZ, RZ, -R6 ;  /* 0x000000ffff027224 */ /* 0x000fcc00078e0a06 */
[----:B------:R-:W-:-:S06]  /*0f30*/  @P2 IADD3 R0, R0, 0x1, RZ ;  /* 0x0000000100002810 */ /* 0x000fcc0007ffe0ff */
[----:B------:R-:W-:Y:S02]  /*0f40*/  @!P1 IADD3 R0, -R0, RZ, RZ ;  /* 0x000000ff00009210 */ /* 0x000fe40007ffe1ff */
[----:B------:R-:W-:-:S05]  /*0f50*/  @!P0 LOP3.LUT R0, RZ, R6, RZ, 0x33, !PT ;  /* 0x00000006ff008212 */ /* 0x000fca00078e33ff */
[----:B------:R-:W-:-:S05]  /*0f60*/  IMAD R2, R0, R2, R3 ;  /* 0x0000000200027224 */ /* 0x000fca00078e0203 */
[----:B------:R1:W-:Y:S02]  /*0f70*/  STL [R1+0x58], R2 ;  /* 0x0000580201007387 */ /* 0x0003e40000100800 */
.L_x_586:
[----:B------:R-:W-:Y:S05]  /*0f80*/  BSYNC B0 ;  /* 0x0000000000007941 */ /* 0x000fea0003800000 */
.L_x_584:
[----:B------:R-:W-:-:S04]  /*0f90*/  LOP3.LUT R0, RZ, R0, RZ, 0x33, !PT ;  /* 0x00000000ff007212 */ /* 0x000fc800078e33ff */
[----:B------:R-:W-:-:S05]  /*0fa0*/  IADD3 R0, R0, R12, RZ ;  /* 0x0000000c00007210 */ /* 0x000fca0007ffe0ff */
[----:B------:R2:W-:Y:S01]  /*0fb0*/  STL [R1+0x54], R0 ;  /* 0x0000540001007387 */ /* 0x0005e20000100800 */
[----:B------:R-:W-:Y:S05]  /*0fc0*/  BRA `(.L_x_587) ;  /* 0x0000006000007947 */ /* 0x000fea0003800000 */
.L_x_575:
[----:B------:R-:W-:Y:S01]  /*0fd0*/  MOV R0, UR4 ;  /* 0x0000000400007c02 */ /* 0x000fe20008000f00 */
[----:B------:R-:W-:Y:S04]  /*0fe0*/  STL [R1+0x54], RZ ;  /* 0x000054ff01007387 */ /* 0x000fe80000100800 */
[----:B------:R-:W-:Y:S04]  /*0ff0*/  STL [R1+0x58], RZ ;  /* 0x000058ff01007387 */ /* 0x000fe80000100800 */
[----:B------:R1:W-:Y:S02]  /*1000*/  STL [R1+0x50], R0 ;  /* 0x0000500001007387 */ /* 0x0003e40000100800 */
[----:B-1----:R-:W-:-:S05]  /*1010*/  MOV R0, c[0x0][0x53c] ;  /* 0x00014f0000007a02 */ /* 0x002fca0000000f00 */
[----:B------:R1:W-:Y:S02]  /*1020*/  STL [R1+0x5c], R0 ;  /* 0x00005c0001007387 */ /* 0x0003e40000100800 */
.L_x_587:
[----:B------:R-:W3:Y:S04]  /*1030*/  LDL R4, [R1+0x50] ;  /* 0x0000500001047983 */ /* 0x000ee80000100800 */
[----:B------:R-:W3:Y:S04]  /*1040*/  LDL R5, [R1+0x54] ;  /* 0x0000540001057983 */ /* 0x000ee80000100800 */
[----:B------:R-:W3:Y:S04]  /*1050*/  LDL R6, [R1+0x58] ;  /* 0x0000580001067983 */ /* 0x000ee80000100800 */
[----:B------:R-:W3:Y:S01]  /*1060*/  LDL R7, [R1+0x5c] ;  /* 0x00005c0001077983 */ /* 0x000ee20000100800 */
[----:B------:R-:W-:Y:S01]  /*1070*/  ISETP.NE.AND P0, PT, R13, RZ, PT ;  /* 0x000000ff0d00720c */ /* 0x000fe20003f05270 */
[----:B------:R-:W-:-:S12]  /*1080*/  WARPSYNC 0xffffffff ;  /* 0xffffffff00007948 */ /* 0x000fd80003800000 */
[----:B---3--:R3:W-:Y:S04]  /*1090*/  @!P0 STS.128 [0x9100], R4 ;  /* 0x00910004ff008388 */ /* 0x0087e80000000c00 */
[----:B------:R-:W-:Y:S06]  /*10a0*/  BAR.ARV 0x5, 0x80 ;  /* 0x0142000000007b1d */ /* 0x000fec0000002000 */
.L_x_573:
[----:B-12---:R-:W2:Y:S02]  /*10b0*/  LDL R0, [R1+0x5c] ;  /* 0x00005c0001007983 */ /* 0x006ea40000100800 */
[----:B--2---:R-:W-:-:S13]  /*10c0*/  ISETP.GE.AND P0, PT, R0, c[0x0][0x53c], PT ;  /* 0x00014f0000007a0c */ /* 0x004fda0003f06270 */
[----:B------:R-:W-:Y:S05]  /*10d0*/  @P0 EXIT ;  /* 0x000000000000094d */ /* 0x000fea0003800000 */
[----:B------:R-:W1:Y:S01]  /*10e0*/  S2R R18, SR_TID.X ;  /* 0x0000000000127919 */ /* 0x000e620000002100 */
[----:B------:R-:W-:Y:S02]  /*10f0*/  ULDC UR4, c[0x0][0x2ac] ;  /* 0x0000ab0000047ab9 */ /* 0x000fe40000000800 */
[----:B------:R-:W-:Y:S02]  /*1100*/  ULDC UR5, c[0x0][0x1d0] ;  /* 0x0000740000057ab9 */ /* 0x000fe40000000800 */
[----:B------:R-:W-:Y:S01]  /*1110*/  UIMAD UR5, UR4, UR5, URZ ;  /* 0x00000005040572a4 */ /* 0x000fe2000f8e023f */
[----:B-1----:R-:W-:-:S04]  /*1120*/  SHF.R.S32.HI R12, RZ, 0x1f, R18 ;  /* 0x0000001fff0c7819 */ /* 0x002fc80000011412 */
[CC--:B------:R-:W-:Y:S02]  /*1130*/  LEA.HI R3, R12.reuse, R18.reuse, RZ, 0x4 ;  /* 0x000000120c037211 */ /* 0x0c0fe400078f20ff */
[CC--:B------:R-:W-:Y:S02]  /*1140*/  LEA.HI R9, R12.reuse, R18.reuse, RZ, 0x2 ;  /* 0x000000120c097211 */ /* 0x0c0fe400078f10ff */
[----:B------:R-:W-:Y:S02]  /*1150*/  LEA.HI R14, R12, R18, RZ, 0x3 ;  /* 0x000000120c0e7211 */ /* 0x000fe400078f18ff */
[----:B------:R-:W-:Y:S02]  /*1160*/  LOP3.LUT R0, R3, 0xfffffff0, RZ, 0xc0, !PT ;  /* 0xfffffff003007812 */ /* 0x000fe400078ec0ff */
[--C-:B------:R-:W-:Y:S02]  /*1170*/  SHF.R.S32.HI R11, RZ, 0x2, R9.reuse ;  /* 0x00000002ff0b7819 */ /* 0x100fe40000011409 */
[----:B------:R-:W-:Y:S01]  /*1180*/  SHF.R.S32.HI R2, RZ, 0x1f, R9 ;  /* 0x0000001fff027819 */ /* 0x000fe20000011409 */
[----:B------:R-:W-:Y:S01]  /*1190*/  IMAD.IADD R0, R18, 0x1, -R0 ;  /* 0x0000000112007824 */ /* 0x000fe200078e0a00 */
[----:B---3--:R-:W-:-:S02]  /*11a0*/  LOP3.LUT R7, R14, 0xfffffff8, RZ, 0xc0, !PT ;  /* 0xfffffff80e077812 */ /* 0x008fc400078ec0ff */
[----:B------:R-:W-:Y:S02]  /*11b0*/  SHF.R.S32.HI R20, RZ, 0x3, R14 ;  /* 0x00000003ff147819 */ /* 0x000fe4000001140e */
[----:B------:R-:W-:Y:S01]  /*11c0*/  SHF.R.S32.HI R6, RZ, 0x4, R3 ;  /* 0x00000004ff067819 */ /* 0x000fe20000011403 */
[----:B------:R-:W-:Y:S01]  /*11d0*/  IMAD.IADD R10, R18, 0x1, -R7 ;  /* 0x00000001120a7824 */ /* 0x000fe200078e0a07 */
[----:B------:R-:W-:Y:S01]  /*11e0*/  LEA.HI R2, R2, R11, RZ, 0x3 ;  /* 0x0000000b02027211 */ /* 0x000fe200078f18ff */
[----:B------:R-:W-:Y:S01]  /*11f0*/  IMAD.SHL.U32 R5, R20, 0x40, RZ ;  /* 0x0000004014057824 */ /* 0x000fe200078e00ff */
[----:B------:R-:W-:Y:S01]  /*1200*/  LEA.HI R4, R3, R6, RZ, 0x1 ;  /* 0x0000000603047211 */ /* 0x000fe200078f08ff */
[----:B------:R-:W-:Y:S01]  /*1210*/  IMAD.SHL.U32 R201, R10, 0x8, RZ ;  /* 0x000000080ac97824 */ /* 0x000fe200078e00ff */
[----:B------:R-:W-:Y:S02]  /*1220*/  LOP3.LUT R3, R2, 0xfffffff8, RZ, 0xc0, !PT ;  /* 0xfffffff802037812 */ /* 0x000fe400078ec0ff */
[----:B------:R-:W-:-:S02]  /*1230*/  SHF.R.S32.HI R7, RZ, 0x1f, R0 ;  /* 0x0000001fff077819 */ /* 0x000fc40000011400 */
[----:B------:R-:W-:Y:S01]  /*1240*/  LOP3.LUT R2, R5, 0x1c0, RZ, 0xc0, !PT ;  /* 0x000001c005027812 */ /* 0x000fe200078ec0ff */
[----:B------:R-:W-:Y:S01]  /*1250*/  IMAD.IADD R11, R11, 0x1, -R3 ;  /* 0x000000010b0b7824 */ /* 0x000fe200078e0a03 */
[----:B------:R-:W-:Y:S02]  /*1260*/  LEA.HI R15, R7, R0, RZ, 0x3 ;  /* 0x00000000070f7211 */ /* 0x000fe400078f18ff */
[----:B------:R-:W-:Y:S02]  /*1270*/  LOP3.LUT R7, R2, 0x38, R201, 0xf8, !PT ;  /* 0x0000003802077812 */ /* 0x000fe400078ef8c9 */
[----:B------:R-:W-:Y:S02]  /*1280*/  SHF.R.U32.HI R3, RZ, 0x3, R2 ;  /* 0x00000003ff037819 */ /* 0x000fe40000011602 */
[----:B------:R-:W-:Y:S02]  /*1290*/  LOP3.LUT R5, R15, 0xfffffff8, RZ, 0xc0, !PT ;  /* 0xfffffff80f057812 */ /* 0x000fe400078ec0ff */
[----:B------:R-:W-:-:S02]  /*12a0*/  LOP3.LUT R2, R11, 0x1, RZ, 0xc0, !PT ;  /* 0x000000010b027812 */ /* 0x000fc400078ec0ff */
[----:B------:R-:W-:Y:S01]  /*12b0*/  LOP3.LUT R17, R7, R3, RZ, 0x3c, !PT ;  /* 0x0000000307117212 */ /* 0x000fe200078e3cff */
[----:B------:R-:W-:Y:S01]  /*12c0*/  IMAD.IADD R8, R0, 0x1, -R5 ;  /* 0x0000000100087824 */ /* 0x000fe200078e0a05 */
[----:B------:R-:W-:Y:S02]  /*12d0*/  LEA.HI R3, R12, R18, RZ, 0x5 ;  /* 0x000000120c037211 */ /* 0x000fe400078f28ff */
[----:B------:R-:W-:Y:S02]  /*12e0*/  ISETP.NE.U32.AND P0, PT, R2, 0x1, PT ;  /* 0x000000010200780c */ /* 0x000fe40003f05070 */
[----:B------:R-:W-:Y:S02]  /*12f0*/  LOP3.LUT R4, R4, 0xfffffffe, RZ, 0xc0, !PT ;  /* 0xfffffffe04047812 */ /* 0x000fe400078ec0ff */
[----:B------:R-:W-:Y:S02]  /*1300*/  LOP3.LUT R2, R9, 0xfffffffc, RZ, 0xc0, !PT ;  /* 0xfffffffc09027812 */ /* 0x000fe400078ec0ff */
[--C-:B------:R-:W-:Y:S01]  /*1310*/  SHF.R.S32.HI R7, RZ, 0x5, R3.reuse ;  /* 0x00000005ff077819 */ /* 0x100fe20000011403 */
[----:B------:R-:W-:Y:S01]  /*1320*/  IMAD.IADD R16, R6, 0x1, -R4 ;  /* 0x0000000106107824 */ /* 0x000fe200078e0a04 */
[----:B------:R-:W-:Y:S01]  /*1330*/  SHF.R.S32.HI R0, RZ, 0x1f, R3 ;  /* 0x0000001fff007819 */ /* 0x000fe20000011403 */
[----:B------:R-:W-:Y:S01]  /*1340*/  IMAD.IADD R9, R18, 0x1, -R2 ;  /* 0x0000000112097824 */ /* 0x000fe200078e0a02 */
[----:B------:R-:W-:-:S02]  /*1350*/  LOP3.LUT R3, R3, 0xffffffe0, RZ, 0xc0, !PT ;  /* 0xffffffe003037812 */ /* 0x000fc400078ec0ff */
[----:B------:R-:W-:Y:S02]  /*1360*/  LEA.HI R4, R12, R18, RZ, 0x6 ;  /* 0x000000120c047211 */ /* 0x000fe400078f30ff */
[----:B------:R-:W-:Y:S01]  /*1370*/  LEA.HI R2, R0, R7, RZ, 0x2 ;  /* 0x0000000700027211 */ /* 0x000fe200078f10ff */
[----:B------:R-:W-:Y:S01]  /*1380*/  IMAD.IADD R19, R18, 0x1, -R3 ;  /* 0x0000000112137824 */ /* 0x000fe200078e0a03 */
[----:B------:R-:W-:Y:S01]  /*1390*/  LEA.HI R0, R9, R9, RZ, 0x1 ;  /* 0x0000000909007211 */ /* 0x000fe200078f08ff */
[----:B------:R-:W-:Y:S01]  /*13a0*/  IMAD.SHL.U32 R3, R10, 0x40, RZ ;  /* 0x000000400a037824 */ /* 0x000fe200078e00ff */
[----:B------:R-:W-:Y:S01]  /*13b0*/  R2P PR, R11, 0x6 ;  /* 0x000000060b007804 */ /* 0x000fe20000000000 */
[----:B------:R-:W-:Y:S01]  /*13c0*/  IMAD.SHL.U32 R13, R4, 0x8, RZ ;  /* 0x00000008040d7824 */ /* 0x000fe200078e00ff */
[----:B------:R-:W-:Y:S02]  /*13d0*/  LOP3.LUT R4, R2, 0xffffffc, RZ, 0xc0, !PT ;  /* 0x0ffffffc02047812 */ /* 0x000fe400078ec0ff */
[----:B------:R-:W-:-:S02]  /*13e0*/  LOP3.LUT R2, R3, 0x1c0, RZ, 0xc0, !PT ;  /* 0x000001c003027812 */ /* 0x000fc400078ec0ff */
[C---:B------:R-:W-:Y:S01]  /*13f0*/  LOP3.LUT R3, R0.reuse, 0x1ffffffe, RZ, 0xc0, !PT ;  /* 0x1ffffffe00037812 */ /* 0x040fe200078ec0ff */
[----:B------:R-:W-:Y:S01]  /*1400*/  IMAD.SHL.U32 R0, R0, 0x20, RZ ;  /* 0x0000002000007824 */ /* 0x000fe200078e00ff */
[----:B------:R-:W-:Y:S01]  /*1410*/  SHF.R.S32.HI R12, RZ, 0x1f, R19 ;  /* 0x0000001fff0c7819 */ /* 0x000fe20000011413 */
[----:B------:R-:W-:Y:S01]  /*1420*/  IMAD.IADD R5, R7, 0x1, -R4 ;  /* 0x0000000107057824 */ /* 0x000fe200078e0a04 */
[----:B------:R-:W-:Y:S01]  /*1430*/  LOP3.LUT R6, R2, 0x8, R14, 0xf8, !PT ;  /* 0x0000000802067812 */ /* 0x000fe200078ef80e */
[----:B------:R-:W-:Y:S01]  /*1440*/  IMAD.IADD R3, R9, 0x1, -R3 ;  /* 0x0000000109037824 */ /* 0x000fe200078e0a03 */
[----:B------:R-:W-:Y:S02]  /*1450*/  LEA.HI R12, R12, R19, RZ, 0x2 ;  /* 0x000000130c0c7211 */ /* 0x000fe400078f10ff */
[----:B------:R-:W-:Y:S02]  /*1460*/  LOP3.LUT R0, R0, 0xffffffc0, RZ, 0xc0, !PT ;  /* 0xffffffc000007812 */ /* 0x000fe400078ec0ff */
[----:B------:R-:W-:-:S02]  /*1470*/  SHF.R.U32.HI R4, RZ, 0x3, R2 ;  /* 0x00000003ff047819 */ /* 0x000fc40000011602 */
[----:B------:R-:W-:Y:S02]  /*1480*/  SHF.R.S32.HI R2, RZ, 0x2, R12 ;  /* 0x00000002ff027819 */ /* 0x000fe4000001140c */
[----:B------:R-:W-:Y:S01]  /*1490*/  LOP3.LUT R17, R17, 0x7ffffe00, R13, 0xf8, !PT ;  /* 0x7ffffe0011117812 */ /* 0x000fe200078ef80d */
[----:B------:R-:W-:Y:S01]  /*14a0*/  IMAD R13, R3, 0x8, R0 ;  /* 0x00000008030d7824 */ /* 0x000fe200078e0200 */
[----:B------:R-:W-:Y:S01]  /*14b0*/  LOP3.LUT R14, R6, R4, RZ, 0x3c, !PT ;  /* 0x00000004060e7212 */ /* 0x000fe200078e3cff */
[C---:B------:R-:W-:Y:S01]  /*14c0*/  IMAD.SHL.U32 R0, R8.reuse, 0x40, RZ ;  /* 0x0000004008007824 */ /* 0x040fe200078e00ff */
[C---:B------:R-:W-:Y:S01]  /*14d0*/  LOP3.LUT P6, RZ, R8.reuse, 0x2, RZ, 0xc0, !PT ;  /* 0x0000000208ff7812 */ /* 0x040fe200078cc0ff */
        /* <DEDUP_REMOVED lines=8> */
[----:B------:R-:W-:Y:S01]  /*1560*/  STL [R1+0xc8], R18 ;  /* 0x0000c81201007387 */ /* 0x000fe20000100800 */
[----:B------:R-:W-:Y:S01]  /*1570*/  LOP3.LUT R2, R0, 0x8, R3, 0xf8, !PT ;  /* 0x0000000800027812 */ /* 0x000fe200078ef803 */
[----:B------:R-:W-:Y:S01]  /*1580*/  IMAD.SHL.U32 R3, R15, 0x40, RZ ;  /* 0x000000400f037824 */ /* 0x000fe200078e00ff */
[----:B------:R-:W-:Y:S01]  /*1590*/  SHF.R.U32.HI R0, RZ, 0x3, R0 ;  /* 0x00000003ff007819 */ /* 0x000fe20000011600 */
[--C-:B------:R-:W-:Y:S01]  /*15a0*/  IMAD R6, R9, 0x2, R5.reuse ;  /* 0x0000000209067824 */ /* 0x100fe200078e0205 */
[----:B------:R-:W-:Y:S01]  /*15b0*/  LEA.HI R4, R4, R4, RZ, 0x1d ;  /* 0x0000000404047211 */ /* 0x000fe200078fe8ff */
[----:B------:R-:W-:Y:S01]  /*15c0*/  IMAD.MOV.U32 R9, RZ, RZ, 0x20 ;  /* 0x00000020ff097424 */ /* 0x000fe200078e00ff */
[----:B------:R-:W-:Y:S01]  /*15d0*/  LOP3.LUT R2, R2, R0, RZ, 0x3c, !PT ;  /* 0x0000000002027212 */ /* 0x000fe200078e3cff */
[----:B------:R-:W-:Y:S01]  /*15e0*/  IMAD R0, R16, 0x200, R14 ;  /* 0x0000020010007824 */ /* 0x000fe200078e020e */
[----:B------:R-:W-:Y:S01]  /*15f0*/  LOP3.LUT R3, R3, 0xfffffe00, RZ, 0xc0, !PT ;  /* 0xfffffe0003037812 */ /* 0x000fe200078ec0ff */
[----:B------:R-:W-:Y:S01]  /*1600*/  IMAD.IADD R8, R6, 0x1, R4 ;  /* 0x0000000106087824 */ /* 0x000fe200078e0204 */
[C---:B------:R-:W-:Y:S01]  /*1610*/  LOP3.LUT P4, RZ, R10.reuse, 0x2, RZ, 0xc0, !PT ;  /* 0x000000020aff7812 */ /* 0x040fe2000788c0ff */
[----:B------:R-:W-:Y:S01]  /*1620*/  IMAD R6, R10, 0x10, R20 ;  /* 0x000000100a067824 */ /* 0x000fe200078e0214 */
[CC--:B------:R-:W-:Y:S01]  /*1630*/  IADD3 R4, R2.reuse, R3.reuse, R5 ;  /* 0x0000000302047210 */ /* 0x0c0fe20007ffe005 */
[----:B------:R-:W-:Y:S01]  /*1640*/  IMAD.MOV.U32 R11, RZ, RZ, 0x40 ;  /* 0x00000040ff0b7424 */ /* 0x000fe200078e00ff */
[----:B------:R-:W-:Y:S01]  /*1650*/  LOP3.LUT R5, R2, R3, RZ, 0xfc, !PT ;  /* 0x0000000302057212 */ /* 0x000fe200078efcff */
[----:B------:R-:W-:Y:S01]  /*1660*/  IMAD.MOV.U32 R7, RZ, RZ, -0x10 ;  /* 0xfffffff0ff077424 */ /* 0x000fe200078e00ff */
[----:B------:R-:W-:Y:S01]  /*1670*/  LOP3.LUT R3, R12, 0x7ffffffc, RZ, 0xc0, !PT ;  /* 0x7ffffffc0c037812 */ /* 0x000fe200078ec0ff */
[----:B------:R1:W-:Y:S01]  /*1680*/  STL [R1+0x18], R6 ;  /* 0x0000180601007387 */ /* 0x0003e20000100800 */
[----:B------:R-:W-:Y:S01]  /*1690*/  SHF.R.S32.HI R10, RZ, 0x1f, R201 ;  /* 0x0000001fff0a7819 */ /* 0x000fe200000114c9 */
[----:B------:R-:W-:Y:S01]  /*16a0*/  IMAD.IADD R12, R18, 0x1, R13 ;  /* 0x00000001120c7824 */ /* 0x000fe200078e020d */
[----:B------:R-:W-:Y:S01]  /*16b0*/  LEA R184, R0, 0x2900, 0x1 ;  /* 0x0000290000b87811 */ /* 0x000fe200078e08ff */
[----:B------:R-:W-:Y:S01]  /*16c0*/  IMAD.IADD R3, R19, 0x1, -R3 ;  /* 0x0000000113037824 */ /* 0x000fe200078e0a03 */
[----:B------:R-:W-:Y:S01]  /*16d0*/  SEL R0, R9, 0xffffffe0, !P6 ;  /* 0xffffffe009007807 */ /* 0x000fe20007000000 */
[----:B------:R-:W-:Y:S01]  /*16e0*/  IMAD.SHL.U32 R203, R17, 0x2, RZ ;  /* 0x0000000211cb7824 */ /* 0x000fe200078e00ff */
[----:B------:R2:W-:Y:S01]  /*16f0*/  STL [R1+0x4c], R12 ;  /* 0x00004c0c01007387 */ /* 0x0005e20000100800 */
[----:B------:R-:W-:Y:S01]  /*1700*/  IMAD.SHL.U32 R10, R3, 0x2, RZ ;  /* 0x00000002030a7824 */ /* 0x000fe200078e00ff */
[----:B------:R-:W-:-:S02]  /*1710*/  SEL R2, R11, 0xffffffc0, !P3 ;  /* 0xffffffc00b027807 */ /* 0x000fc40005800000 */
[----:B------:R-:W-:Y:S02]  /*1720*/  SEL R3, R11, 0xffffffc0, !P5 ;  /* 0xffffffc00b037807 */ /* 0x000fe40006800000 */
[C---:B------:R-:W-:Y:S01]  /*1730*/  IADD3 R16, R10.reuse, 0x8, RZ ;  /* 0x000000080a107810 */ /* 0x040fe20007ffe0ff */
[----:B------:R-:W-:Y:S01]  /*1740*/  STL [R1], R10 ;  /* 0x0000000a01007387 */ /* 0x000fe20000100800 */
[----:B------:R-:W-:Y:S01]  /*1750*/  IADD3 R15, R10, 0x10, RZ ;  /* 0x000000100a0f7810 */ /* 0x000fe20007ffe0ff */
[----:B------:R-:W-:Y:S01]  /*1760*/  IMAD.IADD R190, R184, 0x1, R2 ;  /* 0x00000001b8be7824 */ /* 0x000fe200078e0202 */
[C---:B------:R-:W-:Y:S02]  /*1770*/  IADD3 R14, R10.reuse, 0x18, RZ ;  /* 0x000000180a0e7810 */ /* 0x040fe40007ffe0ff */
[C---:B------:R-:W-:Y:S02]  /*1780*/  IADD3 R13, R10.reuse, 0x20, RZ ;  /* 0x000000200a0d7810 */ /* 0x040fe40007ffe0ff */
[----:B------:R-:W-:-:S02]  /*1790*/  IADD3 R11, R10, 0x30, RZ ;  /* 0x000000300a0b7810 */ /* 0x000fc40007ffe0ff */
[----:B------:R-:W-:Y:S02]  /*17a0*/  SEL R7, R7, 0x10, !P0 ;  /* 0x0000001007077807 */ /* 0x000fe40004000000 */
[----:B-1----:R-:W-:Y:S02]  /*17b0*/  SEL R6, R9, 0xffffffe0, !P1 ;  /* 0xffffffe009067807 */ /* 0x002fe40004800000 */
[----:B------:R-:W-:Y:S02]  /*17c0*/  SHF.R.S32.HI R9, RZ, 0x1f, R10 ;  /* 0x0000001fff097819 */ /* 0x000fe4000001140a */
[C---:B------:R-:W-:Y:S02]  /*17d0*/  IADD3 R195, R184.reuse, 0x20, RZ ;  /* 0x00000020b8c37810 */ /* 0x040fe40007ffe0ff */
[----:B------:R-:W-:Y:S01]  /*17e0*/  @P4 IADD3 R195, R184, -0x20, RZ ;  /* 0xffffffe0b8c34810 */ /* 0x000fe20007ffe0ff */
[----:B------:R1:W-:Y:S01]  /*17f0*/  STL [R1+0xb8], R9 ;  /* 0x0000b80901007387 */ /* 0x0003e20000100800 */
[----:B--2---:R-:W-:-:S02]  /*1800*/  IADD3 R12, R10, 0x28, RZ ;  /* 0x000000280a0c7810 */ /* 0x004fc40007ffe0ff */
[----:B------:R-:W-:Y:S01]  /*1810*/  LEA R191, R4, 0x5100, 0x1 ;  /* 0x0000510004bf7811 */ /* 0x000fe200078e08ff */
[----:B------:R-:W-:Y:S01]  /*1820*/  STL [R1+0x78], R16 ;  /* 0x0000781001007387 */ /* 0x000fe20000100800 */
[----:B------:R-:W-:Y:S01]  /*1830*/  IMAD.IADD R187, R2, 0x1, R195 ;  /* 0x0000000102bb7824 */ /* 0x000fe200078e02c3 */
[----:B------:R-:W-:Y:S02]  /*1840*/  LEA R185, R5, 0x100, 0x1 ;  /* 0x0000010005b97811 */ /* 0x000fe400078e08ff */
[----:B------:R2:W-:Y:S01]  /*1850*/  STL [R1+0x74], R15 ;  /* 0x0000740f01007387 */ /* 0x0005e20000100800 */
[----:B------:R-:W-:Y:S01]  /*1860*/  IMAD.IADD R192, R191, 0x1, R3 ;  /* 0x00000001bfc07824 */ /* 0x000fe200078e0203 */
[----:B------:R-:W-:Y:S01]  /*1870*/  IADD3 R199, R195, 0x800, RZ ;  /* 0x00000800c3c77810 */ /* 0x000fe20007ffe0ff */
[--C-:B------:R-:W-:Y:S01]  /*1880*/  IMAD.IADD R186, R3, 0x1, R185.reuse ;  /* 0x0000000103ba7824 */ /* 0x100fe200078e02b9 */
[----:B------:R3:W-:Y:S01]  /*1890*/  STL [R1+0x70], R14 ;  /* 0x0000700e01007387 */ /* 0x0007e20000100800 */
[----:B------:R-:W-:Y:S01]  /*18a0*/  IADD3 R198, R195, 0x1000, RZ ;  /* 0x00001000c3c67810 */ /* 0x000fe20007ffe0ff */
[----:B------:R-:W-:Y:S01]  /*18b0*/  IMAD.IADD R194, R191, 0x1, R0 ;  /* 0x00000001bfc27824 */ /* 0x000fe200078e0200 */
[C---:B------:R-:W-:Y:S01]  /*18c0*/  IADD3 R197, R195.reuse, 0x1800, RZ ;  /* 0x00001800c3c57810 */ /* 0x040fe20007ffe0ff */
[----:B------:R-:W-:Y:S01]  /*18d0*/  STL [R1+0x6c], R13 ;  /* 0x00006c0d01007387 */ /* 0x000fe20000100800 */
[----:B------:R-:W-:Y:S01]  /*18e0*/  IADD3 R196, R195, 0x2000, RZ ;  /* 0x00002000c3c47810 */ /* 0x000fe20007ffe0ff */
[----:B------:R-:W-:-:S02]  /*18f0*/  IMAD.IADD R189, R0, 0x1, R185 ;  /* 0x0000000100bd7824 */ /* 0x000fc400078e02b9 */
[----:B------:R4:W-:Y:S01]  /*1900*/  STL [R1+0x68], R12 ;  /* 0x0000680c01007387 */ /* 0x0009e20000100800 */
[C---:B------:R-:W-:Y:S02]  /*1910*/  IMAD.IADD R193, R0.reuse, 0x1, R192 ;  /* 0x0000000100c17824 */ /* 0x040fe400078e02c0 */
[----:B------:R-:W-:Y:S01]  /*1920*/  IMAD.IADD R188, R0, 0x1, R186 ;  /* 0x0000000100bc7824 */ /* 0x000fe200078e02ba */
[----:B------:R5:W-:Y:S01]  /*1930*/  STL [R1+0x64], R11 ;  /* 0x0000640b01007387 */ /* 0x000be20000100800 */
[----:B-1----:R-:W-:Y:S02]  /*1940*/  IADD3 R9, R10, 0x38, RZ ;  /* 0x000000380a097810 */ /* 0x002fe40007ffe0ff */
[----:B------:R-:W-:Y:S02]  /*1950*/  LEA R10, R8, 0x80, 0x1 ;  /* 0x00000080080a7811 */ /* 0x000fe400078e08ff */
[----:B------:R-:W-:Y:S01]  /*1960*/  SHF.R.S32.HI R8, RZ, 0x1f, R16 ;  /* 0x0000001fff087819 */ /* 0x000fe20000011410 */
[----:B------:R-:W-:Y:S01]  /*1970*/  STL [R1+0x60], R9 ;  /* 0x0000600901007387 */ /* 0x000fe20000100800 */
[----:B--2---:R-:W-:-:S03]  /*1980*/  SHF.R.S32.HI R15, RZ, 0x1f, R15 ;  /* 0x0000001fff0f7819 */ /* 0x004fc6000001140f */
[----:B------:R-:W-:Y:S01]  /*1990*/  STL [R1+0x80], R10 ;  /* 0x0000800a01007387 */ /* 0x000fe20000100800 */
[----:B---3--:R-:W-:-:S03]  /*19a0*/  SHF.R.S32.HI R14, RZ, 0x1f, R14 ;  /* 0x0000001fff0e7819 */ /* 0x008fc6000001140e */
[----:B------:R1:W-:Y:S04]  /*19b0*/  STL [R1+0xb0], R8 ;  /* 0x0000b00801007387 */ /* 0x0003e80000100800 */
[----:B------:R-:W-:Y:S01]  /*19c0*/  STL [R1+0xac], R15 ;  /* 0x0000ac0f01007387 */ /* 0x000fe20000100800 */
[----:B----4-:R-:W-:-:S03]  /*19d0*/  SHF.R.S32.HI R12, RZ, 0x1f, R12 ;  /* 0x0000001fff0c7819 */ /* 0x010fc6000001140c */
[----:B------:R-:W-:Y:S01]  /*19e0*/  STL [R1+0xa8], R14 ;  /* 0x0000a80e01007387 */ /* 0x000fe20000100800 */
[----:B-----5:R-:W-:Y:S02]  /*19f0*/  SHF.R.S32.HI R11, RZ, 0x1f, R11 ;  /* 0x0000001fff0b7819 */ /* 0x020fe4000001140b */
[----:B-1----:R-:W-:-:S05]  /*1a00*/  SHF.R.S32.HI R8, RZ, 0x1f, R13 ;  /* 0x0000001fff087819 */ /* 0x002fca000001140d */
[----:B------:R1:W-:Y:S04]  /*1a10*/  STL [R1+0xa4], R8 ;  /* 0x0000a40801007387 */ /* 0x0003e80000100800 */
[----:B------:R-:W-:Y:S04]  /*1a20*/  STL [R1+0xa0], R12 ;  /* 0x0000a00c01007387 */ /* 0x000fe80000100800 */
[----:B------:R2:W-:Y:S01]  /*1a30*/  STL [R1+0x9c], R11 ;  /* 0x00009c0b01007387 */ /* 0x0005e20000100800 */
[----:B-1----:R-:W-:Y:S02]  /*1a40*/  SHF.R.S32.HI R8, RZ, 0x1f, R9 ;  /* 0x0000001fff087819 */ /* 0x002fe40000011409 */
[----:B------:R-:W-:-:S02]  /*1a50*/  IADD3 R9, R10, 0x40, RZ ;  /* 0x000000400a097810 */ /* 0x000fc40007ffe0ff */
[C---:B------:R-:W-:Y:S01]  /*1a60*/  @P2 IADD3 R9, R10.reuse, -0x40, RZ ;  /* 0xffffffc00a092810 */ /* 0x040fe20007ffe0ff */
[----:B------:R1:W-:Y:S01]  /*1a70*/  STL [R1+0x98], R8 ;  /* 0x0000980801007387 */ /* 0x0003e20000100800 */
[----:B--2---:R-:W-:-:S05]  /*1a80*/  IMAD.IADD R11, R10, 0x1, R6 ;  /* 0x000000010a0b7824 */ /* 0x004fca00078e0206 */
[----:B------:R-:W-:Y:S01]  /*1a90*/  STL [R1+0xb4], R11 ;  /* 0x0000b40b01007387 */ /* 0x000fe20000100800 */
[----:B-1----:R-:W-:-:S04]  /*1aa0*/  IMAD.IADD R8, R10, 0x1, R7 ;  /* 0x000000010a087824 */ /* 0x002fc800078e0207 */
[----:B------:R-:W-:Y:S01]  /*1ab0*/  IMAD.IADD R2, R8, 0x1, R6 ;  /* 0x0000000108027824 */ /* 0x000fe200078e0206 */
[----:B------:R1:W-:Y:S04]  /*1ac0*/  STL [R1+0x90], R8 ;  /* 0x0000900801007387 */ /* 0x0003e80000100800 */
[----:B------:R2:W-:Y:S04]  /*1ad0*/  STL [R1+0x94], R2 ;  /* 0x0000940201007387 */ /* 0x0005e80000100800 */
[----:B------:R-:W-:Y:S01]  /*1ae0*/  STL [R1+0x84], R9 ;  /* 0x0000840901007387 */ /* 0x000fe20000100800 */
[----:B-1----:R-:W-:-:S02]  /*1af0*/  IMAD.IADD R8, R6, 0x1, R9 ;  /* 0x0000000106087824 */ /* 0x002fc400078e0209 */
[----:B--2---:R-:W-:-:S03]  /*1b00*/  IMAD.IADD R2, R7, 0x1, R9 ;  /* 0x0000000107027824 */ /* 0x004fc600078e0209 */
[----:B------:R-:W-:Y:S01]  /*1b10*/  STL [R1+0x88], R8 ;  /* 0x0000880801007387 */ /* 0x000fe20000100800 */
[----:B------:R-:W-:-:S03]  /*1b20*/  IMAD.IADD R3, R7, 0x1, R8 ;  /* 0x0000000107037824 */ /* 0x000fc600078e0208 */
[----:B------:R1:W-:Y:S04]  /*1b30*/  STL [R1+0x8c], R2 ;  /* 0x00008c0201007387 */ /* 0x0003e80000100800 */
[----:B------:R2:W-:Y:S01]  /*1b40*/  STL [R1+0xc0], R3 ;  /* 0x0000c00301007387 */ /* 0x0005e20000100800 */
[----:B-1----:R-:W-:-:S05]  /*1b50*/  IMAD.IADD R2, R6, 0x1, R2 ;  /* 0x0000000106027824 */ /* 0x002fca00078e0202 */
[----:B------:R2:W-:Y:S02]  /*1b60*/  STL [R1+0xbc], R2 ;  /* 0x0000bc0201007387 */ /* 0x0005e40000100800 */
.L_x_804:
[----:B------:R-:W3:Y:S01]  /*1b70*/  LDL R14, [R1+0x5c] ;  /* 0x00005c00010e7983 */ /* 0x000ee20000100800 */
[----:B------:R-:W-:Y:S01]  /*1b80*/  ISETP.NE.U32.AND P0, PT, RZ, c[0x0][0x370], PT ;  /* 0x0000dc00ff007a0c */ /* 0x000fe20003f05070 */
[----:B------:R-:W-:Y:S01]  /*1b90*/  IMAD.MOV.U32 R13, RZ, RZ, 0x4 ;  /* 0x00000004ff0d7424 */ /* 0x000fe200078e00ff */
[----:B------:R-:W-:Y:S01]  /*1ba0*/  ISETP.NE.U32.AND P2, PT, RZ, c[0x0][0x360], PT ;  /* 0x0000d800ff007a0c */ /* 0x000fe20003f45070 */
[----:B------:R-:W-:Y:S01]  /*1bb0*/  IMAD.MOV.U32 R8, RZ, RZ, RZ ;  /* 0x000000ffff087224 */ /* 0x000fe200078e00ff */
[----:B------:R-:W-:Y:S01]  /*1bc0*/  ISETP.NE.AND.EX P1, PT, RZ, c[0x0][0x374], PT, P0 ;  /* 0x0000dd00ff007a0c */ /* 0x000fe20003f25300 */
[----:B------:R-:W-:Y:S01]  /*1bd0*/  IMAD.MOV.U32 R12, RZ, RZ, RZ ;  /* 0x000000ffff0c7224 */ /* 0x000fe200078e00ff */
[----:B------:R-:W-:Y:S02]  /*1be0*/  ISETP.NE.AND.EX P0, PT, RZ, c[0x0][0x364], PT, P2 ;  /* 0x0000d900ff007a0c */ /* 0x000fe40003f05320 */
[----:B------:R-:W-:-:S04]  /*1bf0*/  ISETP.NE.U32.AND P3, PT, RZ, c[0x0][0x348], PT ;  /* 0x0000d200ff007a0c */ /* 0x000fc80003f65070 */
[----:B------:R-:W-:-:S05]  /*1c00*/  ISETP.NE.AND.EX P3, PT, RZ, c[0x0][0x34c], PT, P3 ;  /* 0x0000d300ff007a0c */ /* 0x000fca0003f65330 */
[----:B---3--:R-:W-:-:S04]  /*1c10*/  @P1 IMAD.WIDE R6, R14, R13, c[0x0][0x370] ;  /* 0x0000dc000e061625 */ /* 0x008fc800078e020d */
[CC--:B--2---:R-:W-:Y:S01]  /*1c20*/  IMAD.WIDE R2, R14.reuse, R13.reuse, c[0x0][0x348] ;  /* 0x0000d2000e027625 */ /* 0x0c4fe200078e020d */
[----:B------:R-:W2:Y:S03]  /*1c30*/  @P1 LDG.E R8, [R6.64] ;  /* 0x0000000606081981 */ /* 0x000ea6000c1e1900 */
[----:B------:R-:W-:Y:S01]  /*1c40*/  @P0 IMAD.WIDE R4, R14, R13, c[0x0][0x360] ;  /* 0x0000d8000e040625 */ /* 0x000fe200078e020d */
[----:B------:R1:W5:Y:S04]  /*1c50*/  @P3 LDG.E R12, [R2.64] ;  /* 0x00000006020c3981 */ /* 0x000368000c1e1900 */
[----:B------:R1:W5:Y:S01]  /*1c60*/  @P0 LDG.E R246, [R4.64] ;  /* 0x0000000604f60981 */ /* 0x000362000c1e1900 */
        /* <DEDUP_REMOVED lines=8> */
.L_x_588:
[----:B------:R-:W-:-:S04]  /*1cf0*/  ISETP.NE.U32.AND P0, PT, RZ, c[0x0][0x368], PT ;  /* 0x0000da00ff007a0c */ /* 0x000fc80003f05070 */
[----:B------:R-:W-:-:S13]  /*1d00*/  ISETP.NE.AND.EX P0, PT, RZ, c[0x0][0x36c], PT, P0 ;  /* 0x0000db00ff007a0c */ /* 0x000fda0003f05300 */
[----:B------:R-:W-:Y:S05]  /*1d10*/  @!P0 BRA `(.L_x_589) ;  /* 0x0000003000008947 */ /* 0x000fea0003800000 */
[----:B-1----:R-:W-:-:S05]  /*1d20*/  IMAD.WIDE R2, R14, R13, c[0x0][0x368] ;  /* 0x0000da000e027625 */ /* 0x002fca00078e020d */
[----:B------:R1:W5:Y:S01]  /*1d30*/  LDG.E R0, [R2.64] ;  /* 0x0000000602007981 */ /* 0x000362000c1e1900 */
[----:B------:R-:W-:Y:S05]  /*1d40*/  BRA `(.L_x_590) ;  /* 0x0000008000007947 */ /* 0x000fea0003800000 */
.L_x_589:
[----:B------:R-:W-:Y:S01]  /*1d50*/  ISETP.NE.U32.AND P0, PT, RZ, c[0x0][0x350], PT ;  /* 0x0000d400ff007a0c */ /* 0x000fe20003f05070 */
[----:B------:R-:W-:-:S03]  /*1d60*/  IMAD.U32 R0, RZ, RZ, UR5 ;  /* 0x00000005ff007e24 */ /* 0x000fc6000f8e00ff */
[----:B------:R-:W-:-:S13]  /*1d70*/  ISETP.NE.AND.EX P0, PT, RZ, c[0x0][0x354], PT, P0 ;  /* 0x0000d500ff007a0c */ /* 0x000fda0003f05300 */
[----:B------:R-:W-:Y:S05]  /*1d80*/  @!P0 BRA `(.L_x_590) ;  /* 0x0000004000008947 */ /* 0x000fea0003800000 */
[----:B-1----:R-:W-:-:S05]  /*1d90*/  IMAD.WIDE R2, R14, R13, c[0x0][0x350] ;  /* 0x0000d4000e027625 */ /* 0x002fca00078e020d */
[----:B------:R-:W2:Y:S04]  /*1da0*/  LDG.E R4, [R2.64] ;  /* 0x0000000602047981 */ /* 0x000ea8000c1e1900 */
[----:B------:R-:W2:Y:S02]  /*1db0*/  LDG.E R0, [R2.64+0x4] ;  /* 0x0000040602007981 */ /* 0x000ea4000c1e1900 */
[----:B--2---:R-:W-:Y:S02]  /*1dc0*/  IADD3 R0, -R4, R0, RZ ;  /* 0x0000000004007210 */ /* 0x004fe40007ffe1ff */
.L_x_590:
[----:B-1----:R-:W2:Y:S01]  /*1dd0*/  LDL.LU R2, [R1+0x54] ;  /* 0x0000540001027983 */ /* 0x002ea20000300800 */
[----:B------:R-:W-:Y:S01]  /*1de0*/  IMAD.MOV.U32 R3, RZ, RZ, c[0x0][0x2c4] ;  /* 0x0000b100ff037624 */ /* 0x000fe200078e00ff */
[----:B------:R-:W-:Y:S01]  /*1df0*/  LOP3.LUT R200, R200, 0xfffbffff, RZ, 0xc0, !PT ;  /* 0xfffbffffc8c87812 */ /* 0x000fe200078ec0ff */
[----:B------:R-:W-:Y:S02]  /*1e00*/  IMAD.MOV.U32 R6, RZ, RZ, c[0x0][0x32c] ;  /* 0x0000cb00ff067624 */ /* 0x000fe400078e00ff */
[----:B-----5:R-:W-:Y:S01]  /*1e10*/  IMAD.IADD R248, R0, 0x1, -R8 ;  /* 0x0000000100f87824 */ /* 0x020fe200078e0a08 */
[----:B------:R-:W-:-:S02]  /*1e20*/  ISETP.NE.AND P4, PT, R3, 0x1, PT ;  /* 0x000000010300780c */ /* 0x000fc40003f85270 */
[----:B------:R-:W-:-:S11]  /*1e30*/  ISETP.GE.AND P1, PT, R6, 0x1, PT ;  /* 0x000000010600780c */ /* 0x000fd60003f26270 */
[----:B------:R-:W-:-:S04]  /*1e40*/  @P4 LOP3.LUT R200, R200, 0x40000, RZ, 0xfc, !PT ;  /* 0x00040000c8c84812 */ /* 0x000fc800078efcff */
[----:B------:R-:W-:-:S04]  /*1e50*/  LOP3.LUT R200, R200, 0xfffeffff, RZ, 0xc0, !PT ;  /* 0xfffeffffc8c87812 */ /* 0x000fc800078ec0ff */
[----:B------:R-:W-:Y:S01]  /*1e60*/  @P1 LOP3.LUT R200, R200, 0x10000, RZ, 0xfc, !PT ;  /* 0x00010000c8c81812 */ /* 0x000fe200078efcff */
[----:B--2---:R-:W-:-:S05]  /*1e70*/  IMAD.SHL.U32 R16, R2, 0x80, RZ ;  /* 0x0000008002107824 */ /* 0x004fca00078e00ff */
[----:B------:R1:W-:Y:S01]  /*1e80*/  STL [R1+0x48], R16 ;  /* 0x0000481001007387 */ /* 0x0003e20000100800 */
[----:B------:R-:W-:-:S05]  /*1e90*/  IADD3 R2, R16, 0x7f, RZ ;  /* 0x0000007f10027810 */ /* 0x000fca0007ffe0ff */
[----:B------:R-:W-:-:S04]  /*1ea0*/  @P4 IMAD.HI.U32 R3, R2, c[0x0][0x2c8], RZ ;  /* 0x0000b20002034a27 */ /* 0x000fc800078e00ff */
[----:B------:R-:W-:Y:S01]  /*1eb0*/  IMAD.MOV.U32 R0, RZ, RZ, R2 ;  /* 0x000000ffff007224 */ /* 0x000fe200078e0002 */
[----:B------:R-:W-:Y:S02]  /*1ec0*/  IADD3 R2, R248, 0x1, -R246 ;  /* 0x00000001f8027810 */ /* 0x000fe40007ffe8f6 */
[----:B------:R-:W-:-:S05]  /*1ed0*/  @P4 SHF.R.U32.HI R0, RZ, c[0x0][0x2cc], R3 ;  /* 0x0000b300ff004a19 */ /* 0x000fca0000011603 */
[----:B------:R-:W-:-:S05]  /*1ee0*/  IMAD.IADD R0, R2, 0x1, R0 ;  /* 0x0000000102007824 */ /* 0x000fca00078e0200 */
[----:B------:R-:W-:Y:S01]  /*1ef0*/  IADD3 R3, R0, c[0x0][0x328], RZ ;  /* 0x0000ca0000037a10 */ /* 0x000fe20007ffe0ff */
[----:B------:R-:W-:Y:S05]  /*1f00*/  @!P1 BRA `(.L_x_591) ;  /* 0x0000010000009947 */ /* 0x000fea0003800000 */
[C---:B------:R-:W-:Y:S01]  /*1f10*/  ISETP.GT.AND P0, PT, R0.reuse, RZ, PT ;  /* 0x000000ff0000720c */ /* 0x040fe20003f04270 */
[----:B------:R-:W-:Y:S01]  /*1f20*/  BSSY B0, `(.L_x_592) ;  /* 0x000000c000007945 */ /* 0x000fe20003800000 */
[----:B------:R-:W-:-:S11]  /*1f30*/  IADD3 R2, R0, -0x1, RZ ;  /* 0xffffffff00027810 */ /* 0x000fd60007ffe0ff */
[----:B------:R-:W-:Y:S05]  /*1f40*/  @P0 BRA `(.L_x_593) ;  /* 0x0000006000000947 */ /* 0x000fea0003800000 */
[----:B------:R-:W-:Y:S01]  /*1f50*/  ISETP.NE.AND P0, PT, R6, 0x1, PT ;  /* 0x000000010600780c */ /* 0x000fe20003f05270 */
[----:B------:R-:W-:-:S12]  /*1f60*/  IMAD.MOV R0, RZ, RZ, -R0 ;  /* 0x000000ffff007224 */ /* 0x000fd800078e0a00 */
[----:B------:R-:W-:-:S05]  /*1f70*/  @P0 IMAD.HI.U32 R2, R0, c[0x0][0x330], RZ ;  /* 0x0000cc0000020a27 */ /* 0x000fca00078e00ff */
[----:B------:R-:W-:-:S04]  /*1f80*/  @P0 SHF.R.U32.HI R0, RZ, c[0x0][0x334], R2 ;  /* 0x0000cd00ff000a19 */ /* 0x000fc80000011602 */
[----:B------:R-:W-:Y:S01]  /*1f90*/  LOP3.LUT R2, RZ, R0, RZ, 0x33, !PT ;  /* 0x00000000ff027212 */ /* 0x000fe200078e33ff */
[----:B------:R-:W-:Y:S05]  /*1fa0*/  BRA `(.L_x_594) ;  /* 0x0000003000007947 */ /* 0x000fea0003800000 */
.L_x_593:
[----:B------:R-:W-:-:S13]  /*1fb0*/  ISETP.NE.AND P0, PT, R6, 0x1, PT ;  /* 0x000000010600780c */ /* 0x000fda0003f05270 */
[----:B------:R-:W-:-:S05]  /*1fc0*/  @P0 IMAD.HI.U32 R0, R2, c[0x0][0x330], RZ ;  /* 0x0000cc0002000a27 */ /* 0x000fca00078e00ff */
[----:B------:R-:W-:Y:S02]  /*1fd0*/  @P0 SHF.R.U32.HI R2, RZ, c[0x0][0x334], R0 ;  /* 0x0000cd00ff020a19 */ /* 0x000fe40000011600 */
.L_x_594:
[----:B------:R-:W-:Y:S05]  /*1fe0*/  BSYNC B0 ;  /* 0x0000000000007941 */ /* 0x000fea0003800000 */
.L_x_592:
[----:B------:R-:W-:-:S05]  /*1ff0*/  IMAD R2, R2, R6, c[0x0][0x32c] ;  /* 0x0000cb0002027624 */ /* 0x000fca00078e0206 */
[----:B------:R-:W-:-:S04]  /*2000*/  IMNMX R3, R3, R2, PT ;  /* 0x0000000203037217 */ /* 0x000fc80003800200 */
.L_x_591:
[----:B------:R-:W-:Y:S01]  /*2010*/  IADD3 R3, R3, 0x4f, RZ ;  /* 0x0000004f03037810 */ /* 0x000fe20007ffe0ff */
[----:B------:R-:W-:Y:S01]  /*2020*/  @P4 IMAD.HI.U32 R4, R16, c[0x0][0x2c8], RZ ;  /* 0x0000b20010044a27 */ /* 0x000fe200078e00ff */
[----:B------:R-:W-:-:S03]  /*2030*/  IADD3 R2, R248, 0x4f, RZ ;  /* 0x0000004ff8027810 */ /* 0x000fc60007ffe0ff */
[----:B------:R-:W-:-:S04]  /*2040*/  IMAD.HI R5, R3, 0x66666667, RZ ;  /* 0x6666666703057827 */ /* 0x000fc800078e02ff */
[----:B------:R-:W-:-:S04]  /*2050*/  IMAD.HI R2, R2, 0x66666667, RZ ;  /* 0x6666666702027827 */ /* 0x000fc800078e02ff */
[----:B------:R-:W-:Y:S01]  /*2060*/  IMAD.MOV.U32 R0, RZ, RZ, R16 ;  /* 0x000000ffff007224 */ /* 0x000fe200078e0010 */
[----:B------:R-:W-:Y:S01]  /*2070*/  @P4 SHF.R.U32.HI R0, RZ, c[0x0][0x2cc], R4 ;  /* 0x0000b300ff004a19 */ /* 0x000fe20000011604 */
[----:B------:R-:W-:Y:S01]  /*2080*/  IMAD.IADD R252, R248, 0x1, -R246 ;  /* 0x00000001f8fc7824 */ /* 0x000fe200078e0af6 */
[----:B------:R-:W-:Y:S02]  /*2090*/  SHF.R.U32.HI R4, RZ, 0x1f, R5 ;  /* 0x0000001fff047819 */ /* 0x000fe40000011605 */
[----:B------:R-:W-:Y:S01]  /*20a0*/  SHF.R.U32.HI R3, RZ, 0x1f, R2 ;  /* 0x0000001fff037819 */ /* 0x000fe20000011602 */
[----:B------:R-:W-:Y:S01]  /*20b0*/  IMAD.IADD R0, R252, 0x1, R0 ;  /* 0x00000001fc007824 */ /* 0x000fe200078e0200 */
[----:B------:R-:W-:Y:S02]  /*20c0*/  LEA.HI.SX32 R4, R5, R4, 0x1b ;  /* 0x0000000405047211 */ /* 0x000fe400078fdaff */
[----:B------:R-:W-:Y:S02]  /*20d0*/  LEA.HI.SX32 R3, R2, R3, 0x1b ;  /* 0x0000000302037211 */ /* 0x000fe400078fdaff */
[----:B------:R-:W-:-:S02]  /*20e0*/  IADD3 R2, R0, -c[0x0][0x324], RZ ;  /* 0x8000c90000027a10 */ /* 0x000fc40007ffe0ff */
[----:B------:R-:W-:Y:S01]  /*20f0*/  IMNMX R9, R3, R4, PT ;  /* 0x0000000403097217 */ /* 0x000fe20003800200 */
[----:B------:R-:W-:Y:S05]  /*2100*/  @!P1 BRA `(.L_x_595) ;  /* 0x000000f000009947 */ /* 0x000fea0003800000 */
[----:B------:R-:W-:Y:S01]  /*2110*/  ISETP.GT.AND P0, PT, R0, -0x1, PT ;  /* 0xffffffff0000780c */ /* 0x000fe20003f04270 */
[----:B------:R-:W-:-:S12]  /*2120*/  BSSY B0, `(.L_x_596) ;  /* 0x000000b000007945 */ /* 0x000fd80003800000 */
[----:B------:R-:W-:Y:S05]  /*2130*/  @P0 BRA `(.L_x_597) ;  /* 0x0000006000000947 */ /* 0x000fea0003800000 */
[----:B------:R-:W-:Y:S02]  /*2140*/  ISETP.NE.AND P0, PT, R6, 0x1, PT ;  /* 0x000000010600780c */ /* 0x000fe40003f05270 */
[----:B------:R-:W-:-:S11]  /*2150*/  LOP3.LUT R0, RZ, R0, RZ, 0x33, !PT ;  /* 0x00000000ff007212 */ /* 0x000fd600078e33ff */
[----:B------:R-:W-:-:S05]  /*2160*/  @P0 IMAD.HI.U32 R3, R0, c[0x0][0x330], RZ ;  /* 0x0000cc0000030a27 */ /* 0x000fca00078e00ff */
[----:B------:R-:W-:-:S04]  /*2170*/  @P0 SHF.R.U32.HI R0, RZ, c[0x0][0x334], R3 ;  /* 0x0000cd00ff000a19 */ /* 0x000fc80000011603 */
[----:B------:R-:W-:Y:S01]  /*2180*/  LOP3.LUT R0, RZ, R0, RZ, 0x33, !PT ;  /* 0x00000000ff007212 */ /* 0x000fe200078e33ff */
[----:B------:R-:W-:Y:S05]  /*2190*/  BRA `(.L_x_598) ;  /* 0x0000003000007947 */ /* 0x000fea0003800000 */
.L_x_597:
[----:B------:R-:W-:-:S13]  /*21a0*/  ISETP.NE.AND P0, PT, R6, 0x1, PT ;  /* 0x000000010600780c */ /* 0x000fda0003f05270 */
[----:B------:R-:W-:-:S05]  /*21b0*/  @P0 IMAD.HI.U32 R3, R0, c[0x0][0x330], RZ ;  /* 0x0000cc0000030a27 */ /* 0x000fca00078e00ff */
[----:B------:R-:W-:Y:S02]  /*21c0*/  @P0 SHF.R.U32.HI R0, RZ, c[0x0][0x334], R3 ;  /* 0x0000cd00ff000a19 */ /* 0x000fe40000011603 */
.L_x_598:
[----:B------:R-:W-:Y:S05]  /*21d0*/  BSYNC B0 ;  /* 0x0000000000007941 */ /* 0x000fea0003800000 */
.L_x_596:
[----:B------:R-:W-:-:S05]  /*21e0*/  IMAD R0, R0, c[0x0][0x32c], RZ ;  /* 0x0000cb0000007a24 */ /* 0x000fca00078e02ff */
[----:B------:R-:W-:-:S04]  /*21f0*/  IMNMX R2, R2, R0, !PT ;  /* 0x0000000002027217 */ /* 0x000fc80007800200 */
.L_x_595:
[----:B------:R-:W2:Y:S01]  /*2200*/  LDL R15, [R1+0x58] ;  /* 0x00005800010f7983 */ /* 0x000ea20000100800 */
[----:B------:R-:W-:Y:S01]  /*2210*/  IMAD.HI R2, R2, 0x66666667, RZ ;  /* 0x6666666702027827 */ /* 0x000fe200078e02ff */
[----:B------:R-:W-:Y:S04]  /*2220*/  BSSY B0, `(.L_x_599) ;  /* 0x000002e000007945 */ /* 0x000fe80003800000 */
[----:B------:R-:W-:-:S04]  /*2230*/  SHF.R.U32.HI R0, RZ, 0x1f, R2 ;  /* 0x0000001fff007819 */ /* 0x000fc80000011602 */
[----:B------:R-:W-:-:S04]  /*2240*/  LEA.HI.SX32 R2, R2, R0, 0x1b ;  /* 0x0000000002027211 */ /* 0x000fc800078fdaff */
[----:B------:R-:W-:Y:S01]  /*2250*/  IMNMX R6, RZ, R2, !PT ;  /* 0x00000002ff067217 */ /* 0x000fe20007800200 */
[----:B------:R-:W-:-:S03]  /*2260*/  IMAD.MOV.U32 R2, RZ, RZ, RZ ;  /* 0x000000ffff027224 */ /* 0x000fc600078e00ff */
[----:B------:R-:W-:Y:S02]  /*2270*/  ISETP.GT.AND P0, PT, R9, R6, PT ;  /* 0x000000060900720c */ /* 0x000fe40003f04270 */
        /* <DEDUP_REMOVED lines=9> */
[----:B------:R-:W-:-:S04]  /*2310*/  ISETP.NE.AND P0, PT, R5, RZ, PT ;  /* 0x000000ff0500720c */ /* 0x000fc80003f05270 */
[----:B------:R-:W-:-:S04]  /*2320*/  SEL R0, R5, c[0x0][0x338], P0 ;  /* 0x0000ce0005007a07 */ /* 0x000fc80000000000 */
[----:B------:R-:W-:Y:S02]  /*2330*/  IABS R3, R0 ;  /* 0x0000000000037213 */ /* 0x000fe40000000000 */
[----:B------:R-:W-:Y:S02]  /*2340*/  IADD3 R7, R0, -0x1, R9 ;  /* 0xffffffff00077810 */ /* 0x000fe40007ffe009 */
[----:B------:R-:W3:Y:S03]  /*2350*/  I2F.RP R2, R3 ;  /* 0x0000000300027306 */ /* 0x000ee60000209400 */
[----:B------:R-:W-:-:S05]  /*2360*/  IMAD.IADD R7, R7, 0x1, -R6 ;  /* 0x0000000107077824 */ /* 0x000fca00078e0a06 */
[----:B------:R-:W-:Y:S01]  /*2370*/  IABS R11, R7 ;  /* 0x00000007000b7213 */ /* 0x000fe20000000000 */
[----:B---3--:R-:W3:Y:S02]  /*2380*/  MUFU.RCP R2, R2 ;  /* 0x0000000200027308 */ /* 0x008ee40000001000 */
[----:B---3--:R-:W-:-:S06]  /*2390*/  IADD3 R2, R2, 0xffffffe, RZ ;  /* 0x0ffffffe02027810 */ /* 0x008fcc0007ffe0ff */
[----:B--2---:R-:W2:Y:S02]  /*23a0*/  F2I.FTZ.U32.TRUNC.NTZ R5, R2 ;  /* 0x0000000200057305 */ /* 0x004ea4000021f000 */
[----:B--2---:R-:W-:-:S04]  /*23b0*/  IMAD.MOV R2, RZ, RZ, -R5 ;  /* 0x000000ffff027224 */ /* 0x004fc800078e0a05 */
        /* <DEDUP_REMOVED lines=20> */
.L_x_600:
[----:B------:R-:W-:Y:S05]  /*2500*/  BSYNC B0 ;  /* 0x0000000000007941 */ /* 0x000fea0003800000 */
.L_x_599:
[----:B------:R-:W-:Y:S01]  /*2510*/  IMAD R3, R17, R2, R6 ;  /* 0x0000000211037224 */ /* 0x000fe200078e0206 */
[----:B------:R-:W-:Y:S01]  /*2520*/  PRMT R0, RZ, 0x7610, R0 ;  /* 0x00007610ff007816 */ /* 0x000fe20000000000 */
[----:B------:R-:W-:Y:S01]  /*2530*/  CS2R R22, SRZ ;  /* 0x0000000000167805 */ /* 0x000fe2000001ff00 */
[----:B------:R-:W-:Y:S01]  /*2540*/  CS2R R24, SRZ ;  /* 0x0000000000187805 */ /* 0x000fe2000001ff00 */
        /* <DEDUP_REMOVED lines=37> */
[----:B---3--:R-:W3:Y:S01]  /*27a0*/  LDL R4, [R1+0x18] ;  /* 0x0000180001047983 */ /* 0x008ee20000100800 */
[----:B------:R-:W-:-:S04]  /*27b0*/  ISETP.NE.U32.AND P0, PT, RZ, c[0x0][0x340], PT ;  /* 0x0000d000ff007a0c */ /* 0x000fc80003f05070 */
[----:B------:R-:W-:-:S13]  /*27c0*/  ISETP.NE.AND.EX P1, PT, RZ, c[0x0][0x344], PT, P0 ;  /* 0x0000d100ff007a0c */ /* 0x000fda0003f25300 */
[----:B------:R-:W-:-:S05]  /*27d0*/  @P1 IMAD.WIDE R2, R14, R13, c[0x0][0x340] ;  /* 0x0000d0000e021625 */ /* 0x000fca00078e020d */
[----:B------:R4:W5:Y:S01]  /*27e0*/  @P1 LDG.E R8, [R2.64] ;  /* 0x0000000602081981 */ /* 0x000962000c1e1900 */
[----:B------:R-:W-:Y:S02]  /*27f0*/  SHF.R.S32.HI R0, RZ, 0x1f, R12 ;  /* 0x0000001fff007819 */ /* 0x000fe4000001140c */
[----:B------:R-:W-:Y:S02]  /*2800*/  LOP3.LUT R15, R15, 0xffff, RZ, 0xc0, !PT ;  /* 0x0000ffff0f0f7812 */ /* 0x000fe400078ec0ff */
[----:B--2---:R-:W-:Y:S01]  /*2810*/  SEL R5, R14, RZ, !P3 ;  /* 0x000000ff0e057207 */ /* 0x004fe20005800000 */
[----:B------:R-:W-:Y:S01]  /*2820*/  IMAD R0, R0, c[0x0][0x178], RZ ;  /* 0x00005e0000007a24 */ /* 0x000fe200078e02ff */
[----:B------:R-:W-:Y:S02]  /*2830*/  ISETP.GE.AND P2, PT, R201, c[0x0][0x198], PT ;  /* 0x00006600c9007a0c */ /* 0x000fe40003f46270 */
[----:B------:R-:W-:Y:S01]  /*2840*/  IADD3 R135, R202, -0x1, RZ ;  /* 0xffffffffca877810 */ /* 0x000fe20007ffe0ff */
[----:B------:R-:W-:-:S02]  /*2850*/  IMAD R0, R12, c[0x0][0x17c], R0 ;  /* 0x00005f000c007a24 */ /* 0x000fc400078e0200 */
[----:B----4-:R-:W-:-:S05]  /*2860*/  IMAD.WIDE.U32 R2, R12, c[0x0][0x178], RZ ;  /* 0x00005e000c027a25 */ /* 0x010fca00078e00ff */
[----:B------:R-:W-:Y:S02]  /*2870*/  IADD3 R3, R3, R0, RZ ;  /* 0x0000000003037210 */ /* 0x000fe40007ffe0ff */
[----:B------:R-:W-:-:S03]  /*2880*/  SHF.R.S32.HI R0, RZ, 0x1f, R14 ;  /* 0x0000001fff007819 */ /* 0x000fc6000001140e */
[----:B------:R-:W-:Y:S01]  /*2890*/  IMAD.WIDE.U32 R2, R15, c[0x0][0x1b8], R2 ;  /* 0x00006e000f027a25 */ /* 0x000fe200078e0002 */
[----:B------:R-:W-:-:S03]  /*28a0*/  SEL R6, R0, RZ, !P3 ;  /* 0x000000ff00067207 */ /* 0x000fc60005800000 */
[----:B------:R-:W-:Y:S02]  /*28b0*/  IMAD R3, R15, c[0x0][0x1bc], R3 ;  /* 0x00006f000f037a24 */ /* 0x000fe400078e0203 */
[----:B------:R-:W-:Y:S02]  /*28c0*/  IMAD R6, R6, c[0x0][0x1c0], RZ ;  /* 0x0000700006067a24 */ /* 0x000fe400078e02ff */
[----:B------:R-:W-:-:S04]  /*28d0*/  IMAD.WIDE.U32 R2, R5, c[0x0][0x1c0], R2 ;  /* 0x0000700005027a25 */ /* 0x000fc800078e0002 */
[----:B------:R-:W-:-:S05]  /*28e0*/  IMAD R6, R5, c[0x0][0x1c4], R6 ;  /* 0x0000710005067a24 */ /* 0x000fca00078e0206 */
[----:B------:R-:W-:Y:S02]  /*28f0*/  IADD3 R3, R3, R6, RZ ;  /* 0x0000000603037210 */ /* 0x000fe40007ffe0ff */
[----:B---3--:R-:W-:-:S04]  /*2900*/  IADD3 R4, R4, R16, RZ ;  /* 0x0000001004047210 */ /* 0x008fc80007ffe0ff */
[----:B------:R-:W-:Y:S01]  /*2910*/  MOV R0, R4 ;  /* 0x0000000400007202 */ /* 0x000fe20000000f00 */
[----:B------:R-:W-:-:S05]  /*2920*/  @P4 IMAD.HI.U32 R7, R4, c[0x0][0x2c8], RZ ;  /* 0x0000b20004074a27 */ /* 0x000fca00078e00ff */
[----:B------:R-:W-:-:S04]  /*2930*/  @P4 SHF.R.U32.HI R0, RZ, c[0x0][0x2cc], R7 ;  /* 0x0000b300ff004a19 */ /* 0x000fc80000011607 */
[--C-:B------:R-:W-:Y:S01]  /*2940*/  SHF.R.S32.HI R7, RZ, 0x1f, R0.reuse ;  /* 0x0000001fff077819 */ /* 0x100fe20000011400 */
[----:B------:R-:W-:Y:S02]  /*2950*/  IMAD.MOV R5, RZ, RZ, -R0 ;  /* 0x000000ffff057224 */ /* 0x000fe400078e0a00 */
[----:B------:R-:W-:-:S04]  /*2960*/  IMAD.WIDE.U32 R2, R0, c[0x0][0x1b0], R2 ;  /* 0x00006c0000027a25 */ /* 0x000fc800078e0002 */
[----:B------:R-:W-:Y:S02]  /*2970*/  IMAD R4, R5, c[0x0][0x2c4], R4 ;  /* 0x0000b10005047a24 */ /* 0x000fe400078e0204 */
[----:B------:R-:W-:Y:S01]  /*2980*/  IMAD R5, R7, c[0x0][0x1b0], RZ ;  /* 0x00006c0007057a24 */ /* 0x000fe200078e02ff */
[----:B------:R-:W-:-:S03]  /*2990*/  @!P1 MOV R8, R14 ;  /* 0x0000000e00089202 */ /* 0x000fc60000000f00 */
[----:B------:R-:W-:Y:S01]  /*29a0*/  IMAD R6, R0, c[0x0][0x1b4], R5 ;  /* 0x00006d0000067a24 */ /* 0x000fe200078e0205 */
[----:B------:R-:W-:-:S03]  /*29b0*/  SHF.R.S32.HI R5, RZ, 0x1f, R4 ;  /* 0x0000001fff057819 */ /* 0x000fc60000011404 */
        /* <DEDUP_REMOVED lines=8> */
[----:B------:R2:W3:Y:S02]  /*2a40*/  SHFL.IDX PT, R7, R5, RZ, 0x181f ;  /* 0x00181fff05077589 */ /* 0x0004e400000e0000 */
.L_x_809:
[----:B------:R-:W-:Y:S05]  /*2a50*/  BRA.DIV ~URZ, `(.L_x_603) ;  /* 0x0001a7427f007947 */ /* 0x000fea000b800000 */
[----:B------:R4:W1:Y:S02]  /*2a60*/  SHFL.IDX PT, R2, R6, RZ, 0x181f ;  /* 0x00181fff06027589 */ /* 0x00086400000e0000 */
.L_x_810:
[----:B--2---:R-:W2:Y:S04]  /*2a70*/  LDL R3, [R1+0x48] ;  /* 0x0000480001037983 */ /* 0x004ea80000100800 */
[----:B------:R-:W4:Y:S02]  /*2a80*/  S2R R4, SR_TID.X ;  /* 0x0000000000047919 */ /* 0x000f240000002100 */
[----:B----4-:R-:W-:-:S04]  /*2a90*/  SHF.R.S32.HI R0, RZ, 0x1f, R4 ;  /* 0x0000001fff007819 */ /* 0x010fc80000011404 */
[----:B------:R-:W-:-:S04]  /*2aa0*/  LEA.HI R0, R0, R4, RZ, 0x3 ;  /* 0x0000000400007211 */ /* 0x000fc800078f18ff */
[----:B------:R-:W-:Y:S01]  /*2ab0*/  SHF.R.S32.HI R0, RZ, 0x3, R0 ;  /* 0x00000003ff007819 */ /* 0x000fe20000011400 */
[----:B------:R-:W-:Y:S01]  /*2ac0*/  IMAD R4, R246, c[0x0][0x2c4], RZ ;  /* 0x0000b100f6047a24 */ /* 0x000fe200078e02ff */
[----:B------:R-:W-:Y:S03]  /*2ad0*/  BSSY B0, `(.L_x_604) ;  /* 0x000000b000007945 */ /* 0x000fe60003800000 */
[----:B--2---:R-:W-:-:S05]  /*2ae0*/  IMAD.IADD R0, R0, 0x1, R3 ;  /* 0x0000000100007824 */ /* 0x004fca00078e0203 */
        /* <DEDUP_REMOVED lines=9> */
.L_x_605:
[----:B------:R-:W-:Y:S05]  /*2b80*/  BSYNC B0 ;  /* 0x0000000000007941 */ /* 0x000fea0003800000 */
.L_x_604:
[----:B------:R-:W-:Y:S05]  /*2b90*/  BRA.DIV ~URZ, `(.L_x_606) ;  /* 0x0001a6727f007947 */ /* 0x000fea000b800000 */
[----:B---3--:R2:W3:Y:S04]  /*2ba0*/  SHFL.IDX PT, R7, R5, 0x1, 0x181f ;  /* 0x00381f0005077f89 */ /* 0x0084e800000e0000 */
[----:B-1----:R2:W1:Y:S02]  /*2bb0*/  SHFL.IDX PT, R2, R6, 0x1, 0x181f ;  /* 0x00381f0006027f89 */ /* 0x00246400000e0000 */
.L_x_811:
        /* <DEDUP_REMOVED lines=11> */
.L_x_608:
[----:B------:R-:W-:Y:S05]  /*2c70*/  BSYNC B0 ;  /* 0x0000000000007941 */ /* 0x000fea0003800000 */
.L_x_607:
[----:B------:R-:W-:Y:S05]  /*2c80*/  BRA.DIV ~URZ, `(.L_x_609) ;  /* 0x0001a6527f007947 */ /* 0x000fea000b800000 */
[----:B---3--:R3:W4:Y:S02]  /*2c90*/  SHFL.IDX PT, R7, R5, 0x2, 0x181f ;  /* 0x00581f0005077f89 */ /* 0x00872400000e0000 */
.L_x_812:
[----:B------:R-:W-:Y:S05]  /*2ca0*/  BRA.DIV ~URZ, `(.L_x_610) ;  /* 0x0001a6a27f007947 */ /* 0x000fea000b800000 */
[----:B-1----:R1:W2:Y:S02]  /*2cb0*/  SHFL.IDX PT, R2, R6, 0x2, 0x181f ;  /* 0x00581f0006027f89 */ /* 0x0022a400000e0000 */
.L_x_813:
        /* <DEDUP_REMOVED lines=11> */
.L_x_612:
[----:B------:R-:W-:Y:S05]  /*2d70*/  BSYNC B0 ;  /* 0x0000000000007941 */ /* 0x000fea0003800000 */
.L_x_611:
[----:B------:R-:W-:Y:S05]  /*2d80*/  BRA.DIV ~URZ, `(.L_x_613) ;  /* 0x0001a6327f007947 */ /* 0x000fea000b800000 */
[----:B----4-:R4:W1:Y:S04]  /*2d90*/  SHFL.IDX PT, R7, R5, 0x3, 0x181f ;  /* 0x00781f0005077f89 */ /* 0x01086800000e0000 */
[----:B--2---:R4:W2:Y:S02]  /*2da0*/  SHFL.IDX PT, R2, R6, 0x3, 0x181f ;  /* 0x00781f0006027f89 */ /* 0x0048a400000e0000 */
.L_x_814:
        /* <DEDUP_REMOVED lines=11> */
.L_x_615:
[----:B------:R-:W-:Y:S05]  /*2e60*/  BSYNC B0 ;  /* 0x0000000000007941 */ /* 0x000fea0003800000 */
.L_x_614:
[----:B------:R-:W-:Y:S05]  /*2e70*/  BRA.DIV ~URZ, `(.L_x_616) ;  /* 0x0001a6127f007947 */ /* 0x000fea000b800000 */
[----:B-1----:R1:W3:Y:S02]  /*2e80*/  SHFL.IDX PT, R7, R5, 0x4, 0x181f ;  /* 0x00981f0005077f89 */ /* 0x0022e400000e0000 */
.L_x_815:
[----:B------:R-:W-:Y:S05]  /*2e90*/  BRA.DIV ~URZ, `(.L_x_617) ;  /* 0x0001a6627f007947 */ /* 0x000fea000b800000 */
[----:B--2---:R2:W1:Y:S02]  /*2ea0*/  SHFL.IDX PT, R2, R6, 0x4, 0x181f ;  /* 0x00981f0006027f89 */ /* 0x00446400000e0000 */
.L_x_816:
        /* <DEDUP_REMOVED lines=11> */
.L_x_619:
[----:B------:R-:W-:Y:S05]  /*2f60*/  BSYNC B0 ;  /* 0x0000000000007941 */ /* 0x000fea0003800000 */
.L_x_618:
[----:B------:R-:W-:Y:S05]  /*2f70*/  BRA.DIV ~URZ, `(.L_x_620) ;  /* 0x0001a5f27f007947 */ /* 0x000fea000b800000 */
[----:B---3--:R3:W2:Y:S04]  /*2f80*/  SHFL.IDX PT, R7, R5, 0x5, 0x181f ;  /* 0x00b81f0005077f89 */ /* 0x0086a800000e0000 */
[----:B-1----:R3:W1:Y:S02]  /*2f90*/  SHFL.IDX PT, R2, R6, 0x5, 0x181f ;  /* 0x00b81f0006027f89 */ /* 0x00266400000e0000 */
.L_x_817:
        /* <DEDUP_REMOVED lines=11> */
.L_x_622:
[----:B------:R-:W-:Y:S05]  /*3050*/  BSYNC B0 ;  /* 0x0000000000007941 */ /* 0x000fea0003800000 */
.L_x_621:
[----:B------:R-:W-:Y:S05]  /*3060*/  BRA.DIV ~URZ, `(.L_x_623) ;  /* 0x0001a5d27f007947 */ /* 0x000fea000b800000 */
[----:B--2---:R2:W3:Y:S02]  /*3070*/  SHFL.IDX PT, R7, R5, 0x6, 0x181f ;  /* 0x00d81f0005077f89 */ /* 0x0044e400000e0000 */
.L_x_818:
[----:B------:R-:W-:Y:S05]  /*3080*/  BRA.DIV ~URZ, `(.L_x_624) ;  /* 0x0001a6227f007947 */ /* 0x000fea000b800000 */
[----:B-1----:R1:W2:Y:S02]  /*3090*/  SHFL.IDX PT, R2, R6, 0x6, 0x181f ;  /* 0x00d81f0006027f89 */ /* 0x0022a400000e0000 */
.L_x_819:
        /* <DEDUP_REMOVED lines=11> */
.L_x_626:
[----:B------:R-:W-:Y:S05]  /*3150*/  BSYNC B0 ;  /* 0x0000000000007941 */ /* 0x000fea0003800000 */
.L_x_625:
[----:B------:R-:W-:Y:S05]  /*3160*/  BRA.DIV ~URZ, `(.L_x_627) ;  /* 0x0001a5b27f007947 */ /* 0x000fea000b800000 */
[----:B--234-:R-:W2:Y:S04]  /*3170*/  SHFL.IDX PT, R5, R5, 0x7, 0x181f ;  /* 0x00f81f0005057f89 */ /* 0x01cea800000e0000 */
[----:B------:R3:W4:Y:S02]  /*3180*/  SHFL.IDX PT, R2, R6, 0x7, 0x181f ;  /* 0x00f81f0006027f89 */ /* 0x00072400000e0000 */
.L_x_820:
[----:B------:R-:W-:Y:S01]  /*3190*/  IADD3 R0, R0, 0x70, RZ ;  /* 0x0000007000007810 */ /* 0x000fe20007ffe0ff */
        /* <DEDUP_REMOVED lines=10> */
[----:B------:R1:W-:Y:S04]  /*3240*/  STL [R1+0x40], R146 ;  /* 0x0000409201007387 */ /* 0x0003e80000100800 */
[----:B------:R-:W-:Y:S01]  /*3250*/  @!PT LDS RZ, [RZ] ;  /* 0x00000000fffff984 */ /* 0x000fe20000000800 */
[----:B------:R-:W-:Y:S01]  /*3260*/  @!PT LDS RZ, [RZ] ;  /* 0x00000000fffff984 */ /* 0x000fe20000000800 */
[----:B------:R-:W-:Y:S01]  /*3270*/  @!PT LDS RZ, [RZ] ;  /* 0x00000000fffff984 */ /* 0x000fe20000000800 */
[----:B------:R1:W-:Y:S04]  /*3280*/  @!P0 LDGSTS.E.BYPASS.LTC128B.128 [R203+0x8900], [R2.64], !P2 ;  /* 0x0890000002cb8fae */ /* 0x0003e8000d101d46 */
[----:B------:R-:W0:Y:S01]  /*3290*/  LDGDEPBAR ;  /* 0x00000000000079af */ /* 0x000e220000000000 */
[----:B------:R-:W-:Y:S02]  /*32a0*/  WARPSYNC 0xffffffff ;  /* 0xffffffff00007948 */ /* 0x000fe40003800000 */
[----:B------:R-:W2:Y:S04]  /*32b0*/  LDL R147, [R1+0x18] ;  /* 0x0000180001937983 */ /* 0x000ea80000100800 */
[----:B------:R-:W4:Y:S01]  /*32c0*/  LDL R153, [R1+0x20] ;  /* 0x0000200001997983 */ /* 0x000f220000100800 */
[----:B-1-3--:R-:W-:-:S02]  /*32d0*/  MOV R6, 0x50 ;  /* 0x0000005000067802 */ /* 0x00afc40000000f00 */
[----:B------:R-:W-:-:S03]  /*32e0*/  MOV R0, c[0x0][0x2b8] ;  /* 0x0000ae0000007a02 */ /* 0x000fc60000000f00 */
[----:B------:R-:W-:Y:S01]  /*32f0*/  IMAD R105, R202, R6, -0x50 ;  /* 0xffffffb0ca697424 */ /* 0x000fe200078e0206 */
[----:B------:R-:W-:Y:S02]  /*3300*/  ISETP.NE.AND P6, PT, R0, 0x1, PT ;  /* 0x000000010000780c */ /* 0x000fe40003fc5270 */
[----:B------:R-:W-:Y:S01]  /*3310*/  MOV R212, RZ ;  /* 0x000000ff00d47202 */ /* 0x000fe20000000f00 */
[----:B------:R-:W-:Y:S01]  /*3320*/  BAR.SYNC.DEFER_BLOCKING 0x0 ;  /* 0x0000000000007b1d */ /* 0x000fe20000010000 */
[----:B--2---:R-:W-:-:S04]  /*3330*/  IADD3 R2, R147, R105, RZ ;  /* 0x0000006993027210 */ /* 0x004fc80007ffe0ff */
[C---:B------:R-:W-:Y:S02]  /*3340*/  ISETP.GE.AND P0, PT, R2.reuse, R248, PT ;  /* 0x000000f80200720c */ /* 0x040fe40003f06270 */
[----:B----4-:R-:W-:Y:S02]  /*3350*/  IADD3 R2, R2, R153, RZ ;  /* 0x0000009902027210 */ /* 0x010fe40007ffe0ff */
[----:B------:R-:W-:-:S03]  /*3360*/  ISETP.GT.OR P0, PT, R147, 0x4f, P0 ;  /* 0x0000004f9300780c */ /* 0x000fc60000704670 */
[----:B------:R-:W-:Y:S01]  /*3370*/  @P6 IMAD.HI.U32 R3, R2, c[0x0][0x2bc], RZ ;  /* 0x0000af0002036a27 */ /* 0x000fe200078e00ff */
[----:B------:R-:W-:-:S04]  /*3380*/  MOV R0, R2 ;  /* 0x0000000200007202 */ /* 0x000fc80000000f00 */
[----:B------:R-:W-:-:S05]  /*3390*/  @P6 SHF.R.U32.HI R0, RZ, c[0x0][0x2c0], R3 ;  /* 0x0000b000ff006a19 */ /* 0x000fca0000011603 */
[----:B------:R-:W-:-:S04]  /*33a0*/  @!P0 IADD3 R3, P1, R0, R150, RZ ;  /* 0x0000009600038210 */ /* 0x000fc80007f3e0ff */
[----:B------:R-:W-:Y:S02]  /*33b0*/  @!P0 LEA.HI.X.SX32 R5, R0, R146, 0x1, P1 ;  /* 0x0000009200058211 */ /* 0x000fe400008f0eff */
[----:B------:R-:W-:-:S04]  /*33c0*/  @!P0 LEA R4, P1, R3, c[0x0][0x2a0], 0x2 ;  /* 0x0000a80003048a11 */ /* 0x000fc800078210ff */
[----:B------:R-:W-:-:S05]  /*33d0*/  @!P0 LEA.HI.X R5, R3, c[0x0][0x2a4], R5, 0x2, P1 ;  /* 0x0000a90003058a11 */ /* 0x000fca00008f1405 */
[----:B------:R1:W2:Y:S01]  /*33e0*/  @!P0 LDG.E R212, [R4.64] ;  /* 0x0000000604d48981 */ /* 0x0002a2000c1e1900 */
[----:B------:R-:W-:-:S05]  /*33f0*/  IADD3 R0, -R0, RZ, RZ ;  /* 0x000000ff00007210 */ /* 0x000fca0007ffe1ff */
[----:B------:R-:W-:-:S05]  /*3400*/  IMAD R214, R0, c[0x0][0x2b8], R2 ;  /* 0x0000ae0000d67a24 */ /* 0x000fca00078e0202 */
[----:B------:R-:W-:Y:S01]  /*3410*/  SHF.R.S32.HI R8, RZ, 0x1f, R214 ;  /* 0x0000001fff087819 */ /* 0x000fe200000114d6 */
[----:B------:R-:W3:Y:S04]  /*3420*/  S2R R10, SR_TID.X ;  /* 0x00000000000a7919 */ /* 0x000ee80000002100 */
[----:B------:R-:W-:Y:S02]  /*3430*/  IMAD R0, R8, c[0x0][0x1e0], RZ ;  /* 0x0000780008007a24 */ /* 0x000fe400078e02ff */
[----:B------:R-:W-:-:S04]  /*3440*/  IMAD.WIDE.U32 R2, R214, c[0x0][0x1e0], RZ ;  /* 0x00007800d6027a25 */ /* 0x000fc800078e00ff */
[----:B------:R-:W-:-:S05]  /*3450*/  IMAD R0, R214, c[0x0][0x1e4], R0 ;  /* 0x00007900d6007a24 */ /* 0x000fca00078e0200 */
[----:B------:R-:W-:Y:S01]  /*3460*/  IADD3 R3, R3, R0, RZ ;  /* 0x0000000003037210 */ /* 0x000fe20007ffe0ff */
[----:B------:R-:W-:-:S04]  /*3470*/  IMAD.WIDE.U32 R144, R15, c[0x0][0x1e8], RZ ;  /* 0x00007a000f907a25 */ /* 0x000fc800078e00ff */
[----:B------:R-:W-:Y:S01]  /*3480*/  IMAD R139, R15, c[0x0][0x1ec], R145 ;  /* 0x00007b000f8b7a24 */ /* 0x000fe200078e0291 */
[----:B---3--:R-:W-:Y:S01]  /*3490*/  SHF.R.S32.HI R9, RZ, 0x1f, R10 ;  /* 0x0000001fff097819 */ /* 0x008fe2000001140a */
[----:B-1----:R-:W-:-:S03]  /*34a0*/  IMAD R4, R202, -0x50, R6 ;  /* 0xffffffb0ca047824 */ /* 0x002fc600078e0206 */
[----:B------:R-:W-:Y:S02]  /*34b0*/  LEA.HI R9, R9, R10, RZ, 0x3 ;  /* 0x0000000a09097211 */ /* 0x000fe400078f18ff */
[----:B------:R-:W-:Y:S02]  /*34c0*/  IADD3 R104, R248, R4, RZ ;  /* 0x00000004f8687210 */ /* 0x000fe40007ffe0ff */
[----:B------:R-:W-:-:S04]  /*34d0*/  SHF.R.S32.HI R9, RZ, 0x3, R9 ;  /* 0x00000003ff097819 */ /* 0x000fc80000011409 */
[----:B------:R-:W-:Y:S02]  /*34e0*/  IADD3 R5, -R9, R104, RZ ;  /* 0x0000006809057210 */ /* 0x000fe40007ffe1ff */
[----:B------:R-:W-:Y:S02]  /*34f0*/  ISETP.GE.AND P3, PT, R201, c[0x0][0x1d4], PT ;  /* 0x00007500c9007a0c */ /* 0x000fe40003f66270 */
[----:B------:R-:W-:Y:S01]  /*3500*/  ISETP.GE.AND P2, PT, R5, 0x11, PT ;  /* 0x000000110500780c */ /* 0x000fe20003f46270 */
[----:B------:R-:W-:Y:S01]  /*3510*/  IMAD.WIDE.U32 R18, R15, c[0x0][0x210], RZ ;  /* 0x000084000f127a25 */ /* 0x000fe200078e00ff */
[----:B------:R-:W-:Y:S04]  /*3520*/  STL.64 [R1+0x28], R144 ;  /* 0x0000289001007387 */ /* 0x000fe80000100a00 */
[----:B------:R-:W-:Y:S04]  /*3530*/  STL [R1+0x24], R139 ;  /* 0x0000248b01007387 */ /* 0x000fe80000100800 */
[----:B------:R-:W-:Y:S01]  /*3540*/  STL.64 [R1+0x38], R18 ;  /* 0x0000381201007387 */ /* 0x000fe20000100a00 */
[----:B------:R-:W-:-:S02]  /*3550*/  SHF.L.U32 R138, R201, 0x1, RZ ;  /* 0x00000001c98a7819 */ /* 0x000fc400000006ff */
[----:B--2---:R-:W-:Y:S01]  /*3560*/  SHF.R.S32.HI R13, RZ, 0x1f, R212 ;  /* 0x0000001fff0d7819 */ /* 0x004fe200000114d4 */
[----:B------:R-:W-:-:S04]  /*3570*/  IMAD.WIDE.U32 R2, R212, c[0x0][0x1f0], R2 ;  /* 0x00007c00d4027a25 */ /* 0x000fc800078e0002 */
[----:B------:R-:W-:Y:S01]  /*3580*/  IMAD R0, R13, c[0x0][0x1f0], RZ ;  /* 0x00007c000d007a24 */ /* 0x000fe200078e02ff */
[----:B------:R-:W-:-:S03]  /*3590*/  IADD3 R2, P0, R2, R144, RZ ;  /* 0x0000009002027210 */ /* 0x000fc60007f1e0ff */
[----:B------:R-:W-:-:S05]  /*35a0*/  IMAD R0, R212, c[0x0][0x1f4], R0 ;  /* 0x00007d00d4007a24 */ /* 0x000fca00078e0200 */
[----:B------:R-:W-:Y:S02]  /*35b0*/  IADD3.X R3, R139, R3, R0, P0, !PT ;  /* 0x000000038b037210 */ /* 0x000fe400007fe400 */
[----:B------:R-:W-:-:S04]  /*35c0*/  LEA R0, P0, R2, c[0x0][0x1c8], 0x1 ;  /* 0x0000720002007a11 */ /* 0x000fc800078008ff */
[----:B------:R-:W-:Y:S02]  /*35d0*/  LEA.HI.X R7, R2, c[0x0][0x1cc], R3, 0x1, P0 ;  /* 0x0000730002077a11 */ /* 0x000fe400000f0c03 */
[----:B------:R-:W1:Y:S04]  /*35e0*/  SHFL.IDX PT, R2, R0, RZ, 0x181f ;  /* 0x00181fff00027589 */ /* 0x000e6800000e0000 */
[----:B------:R-:W2:Y:S01]  /*35f0*/  SHFL.IDX PT, R3, R7, RZ, 0x181f ;  /* 0x00181fff07037589 */ /* 0x000ea200000e0000 */
[----:B------:R-:W-:-:S03]  /*3600*/  ISETP.GE.AND P0, PT, R5, 0x1, PT ;  /* 0x000000010500780c */ /* 0x000fc60003f06270 */
[----:B------:R-:W3:Y:S04]  /*3610*/  SHFL.IDX PT, R6, R0, 0x1, 0x181f ;  /* 0x00381f0000067f89 */ /* 0x000ee800000e0000 */
[----:B------:R-:W4:Y:S04]  /*3620*/  SHFL.IDX PT, R10, R7, 0x1, 0x181f ;  /* 0x00381f00070a7f89 */ /* 0x000f2800000e0000 */
[----:B------:R-:W5:Y:S04]  /*3630*/  SHFL.IDX PT, R9, R0, 0x2, 0x181f ;  /* 0x00581f0000097f89 */ /* 0x000f6800000e0000 */
[----:B------:R-:W3:Y:S01]  /*3640*/  SHFL.IDX PT, R11, R7, 0x2, 0x181f ;  /* 0x00581f00070b7f89 */ /* 0x000ee200000e0000 */
[----:B-1----:R-:W-:-:S04]  /*3650*/  @P0 LEA R2, P1, R201, R2, 0x1 ;  /* 0x00000002c9020211 */ /* 0x002fc800078208ff */
[----:B--2---:R-:W-:Y:S02]  /*3660*/  @P0 LEA.HI.X R3, R201, R3, R16, 0x1, P1 ;  /* 0x00000003c9030211 */ /* 0x004fe400008f0c10 */
[----:B------:R-:W-:Y:S01]  /*3670*/  ISETP.GE.AND P1, PT, R5, 0x21, PT ;  /* 0x000000210500780c */ /* 0x000fe20003f26270 */
[----:B------:R-:W1:Y:S04]  /*3680*/  SHFL.IDX PT, R12, R0, 0x3, 0x181f ;  /* 0x00781f00000c7f89 */ /* 0x000e6800000e0000 */
[----:B------:R3:W-:Y:S04]  /*3690*/  @P0 LDGSTS.E.BYPASS.LTC128B.128 [R203+0x2900], [R2.64], !P3 ;  /* 0x0290000002cb0fae */ /* 0x0007e8000d901d46 */
[----:B------:R-:W2:Y:S01]  /*36a0*/  SHFL.IDX PT, R14, R7, 0x3, 0x181f ;  /* 0x00781f00070e7f89 */ /* 0x000ea200000e0000 */
[----:B---3--:R-:W-:-:S04]  /*36b0*/  @P2 LEA R2, P0, R201, R6, 0x1 ;  /* 0x00000006c9022211 */ /* 0x008fc800078008ff */
[----:B----4-:R-:W-:Y:S02]  /*36c0*/  @P2 LEA.HI.X R3, R201, R10, R16, 0x1, P0 ;  /* 0x0000000ac9032211 */ /* 0x010fe400000f0c10 */
[----:B------:R3:W4:Y:S01]  /*36d0*/  SHFL.IDX PT, R10, R0, 0x4, 0x181f ;  /* 0x00981f00000a7f89 */ /* 0x00072200000e0000 */
[----:B------:R-:W-:-:S03]  /*36e0*/  ISETP.GE.AND P0, PT, R5, 0x31, PT ;  /* 0x000000310500780c */ /* 0x000fc60003f06270 */
[----:B------:R1:W-:Y:S01]  /*36f0*/  @P2 LDGSTS.E.BYPASS.LTC128B.128 [R203+0x3100], [R2.64], !P3 ;  /* 0x0310000002cb2fae */ /* 0x0003e2000d901d46 */
[C---:B-----5:R-:W-:Y:S01]  /*3700*/  @P1 LEA R6, P2, R201.reuse, R9, 0x1 ;  /* 0x00000009c9061211 */ /* 0x060fe200078408ff */
[----:B---3--:R-:W-:Y:S02]  /*3710*/  IMAD R0, R8, c[0x0][0x208], RZ ;  /* 0x0000820008007a24 */ /* 0x008fe400078e02ff */
[----:B------:R3:W5:Y:S02]  /*3720*/  SHFL.IDX PT, R8, R7, 0x4, 0x181f ;  /* 0x00981f0007087f89 */ /* 0x00076400000e0000 */
[----:B---3--:R-:W-:-:S05]  /*3730*/  @P1 LEA.HI.X R7, R201, R11, R16, 0x1, P2 ;  /* 0x0000000bc9071211 */ /* 0x008fca00010f0c10 */
[----:B------:R1:W-:Y:S01]  /*3740*/  @P1 LDGSTS.E.BYPASS.LTC128B.128 [R203+0x3900], [R6.64], !P3 ;  /* 0x0390000006cb1fae */ /* 0x0003e2000d901d46 */
[----:B------:R-:W-:Y:S02]  /*3750*/  ISETP.GE.AND P1, PT, R5, 0x41, PT ;  /* 0x000000410500780c */ /* 0x000fe40003f26270 */
[----:B-1----:R-:W-:-:S04]  /*3760*/  @P0 LEA R6, P2, R201, R12, 0x1 ;  /* 0x0000000cc9060211 */ /* 0x002fc800078408ff */
[----:B--2---:R-:W-:-:S05]  /*3770*/  @P0 LEA.HI.X R7, R201, R14, R16, 0x1, P2 ;  /* 0x0000000ec9070211 */ /* 0x004fca00010f0c10 */
[----:B------:R4:W-:Y:S01]  /*3780*/  @P0 LDGSTS.E.BYPASS.LTC128B.128 [R203+0x4100], [R6.64], !P3 ;  /* 0x0410000006cb0fae */ /* 0x0009e2000d901d46 */
[----:B------:R-:W-:-:S04]  /*3790*/  IMAD.WIDE.U32 R2, R214, c[0x0][0x208], RZ ;  /* 0x00008200d6027a25 */ /* 0x000fc800078e00ff */
[----:B------:R-:W-:Y:S01]  /*37a0*/  IMAD R0, R214, c[0x0][0x20c], R0 ;  /* 0x00008300d6007a24 */ /* 0x000fe200078e0200 */
[----:B----4-:R-:W-:-:S04]  /*37b0*/  @P1 LEA R6, P0, R201, R10, 0x1 ;  /* 0x0000000ac9061211 */ /* 0x010fc800078008ff */
[----:B-----5:R-:W-:-:S05]  /*37c0*/  @P1 LEA.HI.X R7, R201, R8, R16, 0x1, P0 ;  /* 0x00000008c9071211 */ /* 0x020fca00000f0c10 */
[----:B------:R1:W-:Y:S04]  /*37d0*/  @P1 LDGSTS.E.BYPASS.LTC128B.128 [R203+0x4900], [R6.64], !P3 ;  /* 0x0490000006cb1fae */ /* 0x0003e8000d901d46 */
[----:B------:R-:W0:Y:S01]  /*37e0*/  LDGDEPBAR ;  /* 0x00000000000079af */ /* 0x000e220000000000 */
[----:B------:R-:W-:Y:S01]  /*37f0*/  IADD3 R3, R3, R0, RZ ;  /* 0x0000000003037210 */ /* 0x000fe20007ffe0ff */
[----:B------:R-:W-:-:S04]  /*3800*/  IMAD R8, R13, c[0x0][0x218], RZ ;  /* 0x000086000d087a24 */ /* 0x000fc800078e02ff */
[----:B------:R-:W-:-:S04]  /*3810*/  IMAD.WIDE.U32 R2, R212, c[0x0][0x218], R2 ;  /* 0x00008600d4027a25 */ /* 0x000fc800078e0002 */
[----:B------:R-:W-:Y:S01]  /*3820*/  IMAD R10, R15, c[0x0][0x214], R19 ;  /* 0x000085000f0a7a24 */ /* 0x000fe200078e0213 */
[----:B------:R-:W-:Y:S01]  /*3830*/  IADD3 R2, P2, R2, R18, RZ ;  /* 0x0000001202027210 */ /* 0x000fe20007f5e0ff */
[----:B------:R-:W-:-:S03]  /*3840*/  IMAD R8, R212, c[0x0][0x21c], R8 ;  /* 0x00008700d4087a24 */ /* 0x000fc600078e0208 */
[----:B------:R-:W-:Y:S02]  /*3850*/  LEA R0, P0, R2, c[0x0][0x1f8], 0x1 ;  /* 0x00007e0002007a11 */ /* 0x000fe400078008ff */
[----:B------:R-:W-:Y:S01]  /*3860*/  IADD3.X R3, R10, R3, R8, P2, !PT ;  /* 0x000000030a037210 */ /* 0x000fe200017fe408 */
[----:B------:R-:W-:-:S04]  /*3870*/  DEPBAR.LE SB0, 0x1 ;  /* 0x000080400000791a */ /* 0x000fc80000000000 */
[----:B------:R-:W-:-:S04]  /*3880*/  DEPBAR.LE SB0, 0x0 ;  /* 0x000080000000791a */ /* 0x000fc80000000000 */
[----:B------:R-:W-:Y:S01]  /*3890*/  BAR.SYNC.DEFER_BLOCKING 0x0 ;  /* 0x0000000000007b1d */ /* 0x000fe20000010000 */
[----:B------:R-:W-:-:S05]  /*38a0*/  LEA.HI.X R2, R2, c[0x0][0x1fc], R3, 0x1, P0 ;  /* 0x00007f0002027a11 */ /* 0x000fca00000f0c03 */
[----:B------:R-:W2:Y:S04]  /*38b0*/  SHFL.IDX PT, R9, R0, RZ, 0x181f ;  /* 0x00181fff00097589 */ /* 0x000ea800000e0000 */
[----:B------:R-:W3:Y:S04]  /*38c0*/  SHFL.IDX PT, R3, R0, 0x1, 0x181f ;  /* 0x00381f0000037f89 */ /* 0x000ee800000e0000 */
[----:B------:R-:W4:Y:S04]  /*38d0*/  SHFL.IDX PT, R13, R2, RZ, 0x181f ;  /* 0x00181fff020d7589 */ /* 0x000f2800000e0000 */
[----:B-1----:R-:W-:Y:S04]  /*38e0*/  SHFL.IDX PT, R7, R0, 0x2, 0x181f ;  /* 0x00581f0000077f89 */ /* 0x002fe800000e0000 */
[----:B------:R-:W1:Y:S04]  /*38f0*/  SHFL.IDX PT, R11, R2, 0x1, 0x181f ;  /* 0x00381f00020b7f89 */ /* 0x000e6800000e0000 */
[----:B------:R-:W5:Y:S01]  /*3900*/  SHFL.IDX PT, R8, R0, 0x3, 0x181f ;  /* 0x00781f0000087f89 */ /* 0x000f6200000e0000 */
[----:B------:R-:W-:-:S03]  /*3910*/  SHF.L.U64.HI R6, R201, 0x1, R16 ;  /* 0x00000001c9067819 */ /* 0x000fc60000010210 */
[----:B------:R-:W-:Y:S04]  /*3920*/  SHFL.IDX PT, R0, R0, 0x4, 0x181f ;  /* 0x00981f0000007f89 */ /* 0x000fe800000e0000 */
[----:B------:R-:W5:Y:S04]  /*3930*/  SHFL.IDX PT, R18, R2, 0x3, 0x181f ;  /* 0x00781f0002127f89 */ /* 0x000f6800000e0000 */
[----:B------:R-:W5:Y:S04]  /*3940*/  SHFL.IDX PT, R16, R2, 0x4, 0x181f ;  /* 0x00981f0002107f89 */ /* 0x000f6800000e0000 */
[----:B------:R-:W-:Y:S04]  /*3950*/  LDSM.16.M88.4 R36, [R191] ;  /* 0x00000000bf24783b */ /* 0x000fe80000000200 */
[----:B------:R-:W-:Y:S01]  /*3960*/  LDSM.16.M88.4 R52, [R184] ;  /* 0x00000000b834783b */ /* 0x000fe20000000200 */
[----:B--2---:R-:W-:-:S02]  /*3970*/  IADD3 R14, P0, R9, R138, RZ ;  /* 0x0000008a090e7210 */ /* 0x004fc40007f1e0ff */
[----:B---3--:R-:W-:Y:S01]  /*3980*/  IADD3 R12, P1, R3, R138, RZ ;  /* 0x0000008a030c7210 */ /* 0x008fe20007f3e0ff */
[----:B------:R2:W-:Y:S01]  /*3990*/  SHFL.IDX PT, R17, R2, 0x2, 0x181f ;  /* 0x00581f0002117f89 */ /* 0x0005e200000e0000 */
[-C--:B----4-:R-:W-:Y:S02]  /*39a0*/  IADD3.X R15, R13, R6.reuse, RZ, P0, !PT ;  /* 0x000000060d0f7210 */ /* 0x090fe400007fe4ff */
[----:B-1----:R-:W-:Y:S01]  /*39b0*/  IADD3.X R13, R11, R6, RZ, P1, !PT ;  /* 0x000000060b0d7210 */ /* 0x002fe20000ffe4ff */
[----:B------:R-:W1:Y:S01]  /*39c0*/  LDSM.16.M88.4 R32, [R191+0x2000] ;  /* 0x00200000bf20783b */ /* 0x000e620000000200 */
[----:B-----5:R-:W-:Y:S02]  /*39d0*/  IADD3 R8, P2, R8, R138, RZ ;  /* 0x0000008a08087210 */ /* 0x020fe40007f5e0ff */
[----:B------:R-:W-:Y:S01]  /*39e0*/  ISETP.GE.AND P0, PT, R201, c[0x0][0x1d4], PT ;  /* 0x00007500c9007a0c */ /* 0x000fe20003f06270 */
[----:B------:R-:W-:Y:S01]  /*39f0*/  LDSM.16.M88.4 R28, [R194] ;  /* 0x00000000c21c783b */ /* 0x000fe20000000200 */
[----:B------:R-:W-:-:S02]  /*3a00*/  IADD3.X R9, R18, R6, RZ, P2, !PT ;  /* 0x0000000612097210 */ /* 0x000fc400017fe4ff */
[----:B------:R-:W-:Y:S01]  /*3a10*/  ISETP.LT.OR P2, PT, R5, 0x1, P0 ;  /* 0x000000010500780c */ /* 0x000fe20000741670 */
[----:B------:R-:W3:Y:S04]  /*3a20*/  LDSM.16.M88.4 R48, [R195] ;  /* 0x00000000c330783b */ /* 0x000ee80000000200 */
[----:B------:R-:W-:Y:S04]  /*3a30*/  LDSM.16.M88.4 R72, [R184+0x800] ;  /* 0x00080000b848783b */ /* 0x000fe80000000200 */
[----:B------:R-:W-:Y:S01]  /*3a40*/  LDSM.16.M88.4 R88, [R184+0x1000] ;  /* 0x00100000b858783b */ /* 0x000fe20000000200 */
[----:B--2---:R-:W-:-:S03]  /*3a50*/  IADD3 R2, P1, R0, R138, RZ ;  /* 0x0000008a00027210 */ /* 0x004fc60007f3e0ff */
[----:B------:R-:W-:Y:S01]  /*3a60*/  LDSM.16.M88.4 R96, [R184+0x1800] ;  /* 0x00180000b860783b */ /* 0x000fe20000000200 */
[----:B------:R-:W-:-:S03]  /*3a70*/  IADD3.X R3, R16, R6, RZ, P1, !PT ;  /* 0x0000000610037210 */ /* 0x000fc60000ffe4ff */
[----:B------:R-:W-:Y:S01]  /*3a80*/  LDSM.16.M88.4 R108, [R184+0x2000] ;  /* 0x00200000b86c783b */ /* 0x000fe20000000200 */
[----:B------:R-:W-:-:S03]  /*3a90*/  ISETP.LT.OR P1, PT, R5, 0x11, P0 ;  /* 0x000000110500780c */ /* 0x000fc60000721670 */
[----:B------:R-:W3:Y:S04]  /*3aa0*/  LDSM.16.M88.4 R24, [R194+0x2000] ;  /* 0x00200000c218783b */ /* 0x000ee80000000200 */
[----:B------:R-:W-:Y:S04]  /*3ab0*/  LDSM.16.M88.4 R84, [R199] ;  /* 0x00000000c754783b */ /* 0x000fe80000000200 */
[----:B------:R-:W-:Y:S04]  /*3ac0*/  LDSM.16.M88.4 R92, [R198] ;  /* 0x00000000c65c783b */ /* 0x000fe80000000200 */
[----:B------:R-:W-:Y:S04]  /*3ad0*/  LDSM.16.M88.4 R100, [R197] ;  /* 0x00000000c564783b */ /* 0x000fe80000000200 */
[----:B------:R-:W-:Y:S04]  /*3ae0*/  LDSM.16.M88.4 R112, [R196] ;  /* 0x00000000c470783b */ /* 0x000fe80000000200 */
[----:B------:R-:W-:Y:S01]  /*3af0*/  @!PT LDS RZ, [RZ] ;  /* 0x00000000fffff984 */ /* 0x000fe20000000800 */
[----:B------:R-:W-:Y:S01]  /*3b00*/  @!PT LDS RZ, [RZ] ;  /* 0x00000000fffff984 */ /* 0x000fe20000000800 */
[----:B------:R-:W-:Y:S01]  /*3b10*/  @!PT LDS RZ, [RZ] ;  /* 0x00000000fffff984 */ /* 0x000fe20000000800 */
[----:B------:R4:W-:Y:S01]  /*3b20*/  LDGSTS.E.BYPASS.LTC128B.128 [R203+0x100], [R14.64], !P2 ;  /* 0x001000000ecb7fae */ /* 0x0009e2000d101d46 */
[----:B------:R-:W-:-:S03]  /*3b30*/  ISETP.LT.OR P2, PT, R5, 0x21, P0 ;  /* 0x000000210500780c */ /* 0x000fc60000741670 */
[----:B------:R4:W-:Y:S01]  /*3b40*/  LDGSTS.E.BYPASS.LTC128B.128 [R203+0x900], [R12.64], !P1 ;  /* 0x009000000ccb7fae */ /* 0x0009e2000c901d46 */
[C---:B------:R-:W-:Y:S02]  /*3b50*/  ISETP.LT.OR P1, PT, R5.reuse, 0x31, P0 ;  /* 0x000000310500780c */ /* 0x040fe40000721670 */
[----:B------:R-:W-:Y:S01]  /*3b60*/  ISETP.LT.OR P0, PT, R5, 0x41, P0 ;  /* 0x000000410500780c */ /* 0x000fe20000701670 */
[----:B------:R5:W-:Y:S01]  /*3b70*/  STL [R1+0x44], R10 ;  /* 0x0000440a01007387 */ /* 0x000be20000100800 */
[----:B-1----:R-:W-:Y:S03]  /*3b80*/  HMMA.16816.F32.BF16 R56, R32, R52, RZ ;  /* 0x000000342038723c */ /* 0x002fe600000418ff */
[----:B------:R-:W2:Y:S01]  /*3b90*/  LDL R154, [R1+0x14] ;  /* 0x00001400019a7983 */ /* 0x000ea20000100800 */
[----:B-----5:R-:W-:-:S04]  /*3ba0*/  IADD3 R10, P4, R7, R138, RZ ;  /* 0x0000008a070a7210 */ /* 0x020fc80007f9e0ff */
[----:B----4-:R-:W-:Y:S01]  /*3bb0*/  HMMA.16816.F32.BF16 R12, R36, R52, RZ ;  /* 0x00000034240c723c */ /* 0x010fe200000418ff */
[----:B------:R-:W-:-:S05]  /*3bc0*/  IADD3.X R11, R17, R6, RZ, P4, !PT ;  /* 0x00000006110b7210 */ /* 0x000fca00027fe4ff */
[----:B------:R1:W-:Y:S04]  /*3bd0*/  LDGSTS.E.BYPASS.LTC128B.128 [R203+0x1100], [R10.64], !P2 ;  /* 0x011000000acb7fae */ /* 0x0003e8000d101d46 */
[----:B------:R1:W-:Y:S04]  /*3be0*/  LDGSTS.E.BYPASS.LTC128B.128 [R203+0x1900], [R8.64], !P1 ;  /* 0x0190000008cb7fae */ /* 0x0003e8000c901d46 */
[----:B------:R4:W-:Y:S04]  /*3bf0*/  LDGSTS.E.BYPASS.LTC128B.128 [R203+0x2100], [R2.64], !P0 ;  /* 0x0210000002cb7fae */ /* 0x0009e8000c101d46 */
[----:B------:R-:W-:Y:S04]  /*3c00*/  LDSM.16.M88.4 R40, [R190] ;  /* 0x00000000be28783b */ /* 0x000fe80000000200 */
[----:B------:R-:W5:Y:S02]  /*3c10*/  LDSM.16.M88.4 R20, [R192] ;  /* 0x00000000c014783b */ /* 0x000f640000000200 */
[-C--:B---3--:R-:W-:Y:S02]  /*3c20*/  HMMA.16816.F32.BF16 R60, R28, R48.reuse, R12 ;  /* 0x000000301c3c723c */ /* 0x088fe4000004180c */
[----:B------:R-:W3:Y:S04]  /*3c30*/  LDSM.16.M88.4 R16, [R192+0x2000] ;  /* 0x00200000c010783b */ /* 0x000ee80000000200 */
[----:B------:R-:W-:Y:S04]  /*3c40*/  LDSM.16.M88.4 R44, [R187] ;  /* 0x00000000bb2c783b */ /* 0x000fe80000000200 */
[----:B------:R-:W3:Y:S01]  /*3c50*/  LDSM.16.M88.4 R12, [R193] ;  /* 0x00000000c10c783b */ /* 0x000ee20000000200 */
[----:B------:R-:W-:Y:S03]  /*3c60*/  HMMA.16816.F32.BF16 R56, R24, R48, R56 ;  /* 0x000000301838723c */ /* 0x000fe60000041838 */
[----:B-1----:R-:W1:Y:S04]  /*3c70*/  LDSM.16.M88.4 R8, [R193+0x2000] ;  /* 0x00200000c108783b */ /* 0x002e680000000200 */
[----:B------:R-:W0:Y:S01]  /*3c80*/  LDGDEPBAR ;  /* 0x00000000000079af */ /* 0x000e220000000000 */
[----:B------:R-:W-:Y:S08]  /*3c90*/  HMMA.16816.F32.BF16 R68, R36, R54, RZ ;  /* 0x000000362444723c */ /* 0x000ff000000418ff */
[----:B-----5:R-:W-:Y:S08]  /*3ca0*/  HMMA.16816.F32.BF16 R64, R20, R40, R60 ;  /* 0x000000281440723c */ /* 0x020ff0000004183c */
[----:B------:R-:W-:Y:S08]  /*3cb0*/  HMMA.16816.F32.BF16 R60, R32, R54, RZ ;  /* 0x00000036203c723c */ /* 0x000ff000000418ff */
[----:B---3--:R-:W-:Y:S08]  /*3cc0*/  HMMA.16816.F32.BF16 R52, R16, R40, R56 ;  /* 0x000000281034723c */ /* 0x008ff00000041838 */
[----:B------:R-:W-:Y:S08]  /*3cd0*/  HMMA.16816.F32.BF16 R56, R28, R50, R68 ;  /* 0x000000321c38723c */ /* 0x000ff00000041844 */
[----:B------:R-:W-:Y:S08]  /*3ce0*/  HMMA.16816.F32.BF16 R68, R12, R44, R64 ;  /* 0x0000002c0c44723c */ /* 0x000ff00000041840 */
[----:B------:R-:W-:Y:S01]  /*3cf0*/  HMMA.16816.F32.BF16 R64, R24, R50, R60 ;  /* 0x000000321840723c */ /* 0x000fe2000004183c */
[----:B------:R-:W3:Y:S07]  /*3d00*/  LDSM.16.M88.4 R48, [R190+0x800] ;  /* 0x00080000be30783b */ /* 0x000eee0000000200 */
[----:B------:R-:W-:Y:S08]  /*3d10*/  HMMA.16816.F32.BF16 R60, R36, R72, RZ ;  /* 0x00000048243c723c */ /* 0x000ff000000418ff */
[----:B-1----:R-:W-:Y:S08]  /*3d20*/  HMMA.16816.F32.BF16 R80, R8, R44, R52 ;  /* 0x0000002c0850723c */ /* 0x002ff00000041834 */
[----:B------:R-:W-:Y:S01]  /*3d30*/  HMMA.16816.F32.BF16 R52, R20, R42, R56 ;  /* 0x0000002a1434723c */ /* 0x000fe20000041838 */
[----:B------:R-:W-:-:S07]  /*3d40*/  FMUL.FTZ R0, R68, c[0x0][0x320] ;  /* 0x0000c80044007a20 */ /* 0x000fce0000410000 */
[----:B------:R-:W-:Y:S01]  /*3d50*/  HMMA.16816.F32.BF16 R56, R32, R72, RZ ;  /* 0x000000482038723c */ /* 0x000fe200000418ff */
[----:B------:R1:W1:Y:S07]  /*3d60*/  MUFU.TANH R137, R0 ;  /* 0x0000000000897308 */ /* 0x00026e0000002400 */
[----:B------:R-:W-:Y:S01]  /*3d70*/  HMMA.16816.F32.BF16 R60, R28, R84, R60 ;  /* 0x000000541c3c723c */ /* 0x000fe2000004183c */
[----:B-1----:R-:W-:-:S07]  /*3d80*/  FMUL.FTZ R0, R69, c[0x0][0x320] ;  /* 0x0000c80045007a20 */ /* 0x002fce0000410000 */
[----:B------:R-:W-:Y:S01]  /*3d90*/  HMMA.16816.F32.BF16 R64, R16, R42, R64 ;  /* 0x0000002a1040723c */ /* 0x000fe20000041840 */
[----:B------:R-:W1:Y:S01]  /*3da0*/  LDSM.16.M88.4 R40, [R187+0x800] ;  /* 0x00080000bb28783b */ /* 0x000e620000000200 */
[----:B------:R5:W1:Y:S02]  /*3db0*/  MUFU.TANH R134, R0 ;  /* 0x0000000000867308 */ /* 0x000a640000002400 */
[----:B-----5:R-:W-:-:S06]  /*3dc0*/  FMUL.FTZ R0, R70, c[0x0][0x320] ;  /* 0x0000c80046007a20 */ /* 0x020fcc0000410000 */
[----:B------:R5:W1:Y:S02]  /*3dd0*/  MUFU.TANH R149, R0 ;  /* 0x0000000000957308 */ /* 0x000a640000002400 */
[----:B-----5:R-:W-:Y:S02]  /*3de0*/  FMUL.FTZ R0, R71, c[0x0][0x320] ;  /* 0x0000c80047007a20 */ /* 0x020fe40000410000 */
[----:B------:R-:W-:Y:S04]  /*3df0*/  HMMA.16816.F32.BF16 R68, R12, R46, R52 ;  /* 0x0000002e0c44723c */ /* 0x000fe80000041834 */
[----:B------:R5:W1:Y:S04]  /*3e00*/  MUFU.TANH R136, R0 ;  /* 0x0000000000887308 */ /* 0x000a680000002400 */
[----:B------:R-:W-:Y:S01]  /*3e10*/  HMMA.16816.F32.BF16 R52, R24, R84, R56 ;  /* 0x000000541834723c */ /* 0x000fe20000041838 */
[----:B-----5:R-:W-:-:S07]  /*3e20*/  FMUL.FTZ R0, R80, c[0x0][0x320] ;  /* 0x0000c80050007a20 */ /* 0x020fce0000410000 */
[----:B------:R-:W-:Y:S01]  /*3e30*/  HMMA.16816.F32.BF16 R56, R36, R74, RZ ;  /* 0x0000004a2438723c */ /* 0x000fe200000418ff */
[----:B------:R5:W1:Y:S07]  /*3e40*/  MUFU.TANH R152, R0 ;  /* 0x0000000000987308 */ /* 0x000a6e0000002400 */
[----:B---3--:R-:W-:Y:S01]  /*3e50*/  HMMA.16816.F32.BF16 R60, R20, R48, R60 ;  /* 0x00000030143c723c */ /* 0x008fe2000004183c */
[----:B-----5:R-:W-:-:S04]  /*3e60*/  FMUL.FTZ R0, R81, c[0x0][0x320] ;  /* 0x0000c80051007a20 */ /* 0x020fc80000410000 */
[----:B------:R3:W1:Y:S03]  /*3e70*/  MUFU.TANH R148, R0 ;  /* 0x0000000000947308 */ /* 0x0006660000002400 */
[----:B------:R-:W-:Y:S01]  /*3e80*/  HMMA.16816.F32.BF16 R76, R8, R46, R64 ;  /* 0x0000002e084c723c */ /* 0x000fe20000041840 */
[----:B---3--:R-:W-:-:S04]  /*3e90*/  FMUL.FTZ R0, R82, c[0x0][0x320] ;  /* 0x0000c80052007a20 */ /* 0x008fc80000410000 */
[----:B------:R3:W1:Y:S03]  /*3ea0*/  MUFU.TANH R168, R0 ;  /* 0x0000000000a87308 */ /* 0x0006660000002400 */
[----:B------:R-:W-:Y:S01]  /*3eb0*/  HMMA.16816.F32.BF16 R64, R32, R74, RZ ;  /* 0x0000004a2040723c */ /* 0x000fe200000418ff */
[----:B---3--:R-:W-:-:S04]  /*3ec0*/  FMUL.FTZ R0, R83, c[0x0][0x320] ;  /* 0x0000c80053007a20 */ /* 0x008fc80000410000 */
[----:B------:R3:W1:Y:S03]  /*3ed0*/  MUFU.TANH R158, R0 ;  /* 0x00000000009e7308 */ /* 0x0006660000002400 */
[----:B------:R-:W-:Y:S01]  /*3ee0*/  HMMA.16816.F32.BF16 R44, R16, R48, R52 ;  /* 0x00000030102c723c */ /* 0x000fe20000041834 */
[----:B---3--:R-:W-:-:S04]  /*3ef0*/  FMUL.FTZ R0, R68, c[0x0][0x320] ;  /* 0x0000c80044007a20 */ /* 0x008fc80000410000 */
[----:B------:R3:W1:Y:S03]  /*3f00*/  MUFU.TANH R127, R0 ;  /* 0x00000000007f7308 */ /* 0x0006660000002400 */
[----:B------:R-:W-:Y:S01]  /*3f10*/  HMMA.16816.F32.BF16 R52, R28, R86, R56 ;  /* 0x000000561c34723c */ /* 0x000fe20000041838 */
[----:B---3--:R-:W-:-:S04]  /*3f20*/  FMUL.FTZ R0, R69, c[0x0][0x320] ;  /* 0x0000c80045007a20 */ /* 0x008fc80000410000 */
[----:B------:R3:W1:Y:S03]  /*3f30*/  MUFU.TANH R126, R0 ;  /* 0x00000000007e7308 */ /* 0x0006660000002400 */
[----:B------:R-:W-:Y:S01]  /*3f40*/  HMMA.16816.F32.BF16 R64, R24, R86, R64 ;  /* 0x000000561840723c */ /* 0x000fe20000041840 */
[----:B---3--:R-:W-:-:S04]  /*3f50*/  FMUL.FTZ R0, R70, c[0x0][0x320] ;  /* 0x0000c80046007a20 */ /* 0x008fc80000410000 */
[----:B------:R3:W1:Y:S02]  /*3f60*/  MUFU.TANH R131, R0 ;  /* 0x0000000000837308 */ /* 0x0006640000002400 */
[----:B---3--:R-:W-:Y:S02]  /*3f70*/  FMUL.FTZ R0, R71, c[0x0][0x320] ;  /* 0x0000c80047007a20 */ /* 0x008fe40000410000 */
[----:B-1----:R-:W-:Y:S04]  /*3f80*/  HMMA.16816.F32.BF16 R68, R12, R40, R60 ;  /* 0x000000280c44723c */ /* 0x002fe8000004183c */
[----:B------:R1:W3:Y:S04]  /*3f90*/  MUFU.TANH R130, R0 ;  /* 0x0000000000827308 */ /* 0x0002e80000002400 */
        /* <DEDUP_REMOVED lines=29> */
[----:B------:R-:W-:Y:S01]  /*4170*/  HMMA.16816.F32.BF16 R72, R8, R42, R64 ;  /* 0x0000002a0848723c */ /* 0x000fe20000041840 */
[----:B-1----:R-:W-:-:S07]  /*4180*/  FMUL.FTZ R0, R81, c[0x0][0x320] ;  /* 0x0000c80051007a20 */ /* 0x002fce0000410000 */
[----:B-----5:R-:W-:Y:S01]  /*4190*/  HMMA.16816.F32.BF16 R60, R20, R44, R60 ;  /* 0x0000002c143c723c */ /* 0x020fe2000004183c */
[----:B------:R1:W1:Y:S07]  /*41a0*/  MUFU.TANH R118, R0 ;  /* 0x0000000000767308 */ /* 0x00026e0000002400 */
        /* <DEDUP_REMOVED lines=13> */
[----:B------:R1:W1:Y:S02]  /*4280*/  MUFU.TANH R90, R0 ;  /* 0x00000000005a7308 */ /* 0x0002640000002400 */
[----:B-1----:R-:W-:Y:S02]  /*4290*/  FMUL.FTZ R0, R71, c[0x0][0x320] ;  /* 0x0000c80047007a20 */ /* 0x002fe40000410000 */
[----:B--2---:R-:W-:Y:S04]  /*42a0*/  HMMA.16816.F32.BF16 R68, R12, R48, R60 ;  /* 0x000000300c44723c */ /* 0x004fe8000004183c */
[----:B------:R1:W2:Y:S04]  /*42b0*/  MUFU.TANH R89, R0 ;  /* 0x0000000000597308 */ /* 0x0002a80000002400 */
[----:B------:R-:W-:Y:S01]  /*42c0*/  HMMA.16816.F32.BF16 R60, R36, R96, RZ ;  /* 0x00000060243c723c */ /* 0x000fe200000418ff */
[----:B-1----:R-:W-:-:S04]  /*42d0*/  FMUL.FTZ R0, R72, c[0x0][0x320] ;  /* 0x0000c80048007a20 */ /* 0x002fc80000410000 */
[----:B------:R1:W1:Y:S03]  /*42e0*/  MUFU.TANH R92, R0 ;  /* 0x00000000005c7308 */ /* 0x0002660000002400 */
[----:B------:R-:W-:Y:S08]  /*42f0*/  HMMA.16816.F32.BF16 R76, R8, R48, R40 ;  /* 0x00000030084c723c */ /* 0x000ff00000041828 */
[----:B------:R-:W-:Y:S01]  /*4300*/  HMMA.16816.F32.BF16 R40, R20, R46, R52 ;  /* 0x0000002e1428723c */ /* 0x000fe20000041834 */
[----:B------:R-:W5:Y:S01]  /*4310*/  LDSM.16.M88.4 R52, [R190+0x1800] ;  /* 0x00180000be34783b */ /* 0x000f620000000200 */
[----:B-1----:R-:W-:-:S04]  /*4320*/  FMUL.FTZ R0, R73, c[0x0][0x320] ;  /* 0x0000c80049007a20 */ /* 0x002fc80000410000 */
[----:B------:R1:W1:Y:S02]  /*4330*/  MUFU.TANH R91, R0 ;  /* 0x00000000005b7308 */ /* 0x0002640000002400 */
[----:B------:R-:W-:Y:S01]  /*4340*/  HMMA.16816.F32.BF16 R64, R16, R46, R64 ;  /* 0x0000002e1040723c */ /* 0x000fe20000041840 */
[----:B-1----:R-:W-:-:S05]  /*4350*/  FMUL.FTZ R0, R74, c[0x0][0x320] ;  /* 0x0000c8004a007a20 */ /* 0x002fca0000410000 */
        /* <DEDUP_REMOVED lines=11> */
[----:B------:R1:W1:Y:S01]  /*4410*/  MUFU.TANH R128, R0 ;  /* 0x0000000000807308 */ /* 0x0002620000002400 */
[----:B------:R-:W-:Y:S01]  /*4420*/  HMMA.16816.F32.BF16 R44, R24, R100, R56 ;  /* 0x00000064182c723c */ /* 0x000fe20000041838 */
[----:B-1----:R-:W-:-:S07]  /*4430*/  FMUL.FTZ R0, R71, c[0x0][0x320] ;  /* 0x0000c80047007a20 */ /* 0x002fce0000410000 */
[----:B------:R-:W-:Y:S01]  /*4440*/  HMMA.16816.F32.BF16 R68, R12, R50, R40 ;  /* 0x000000320c44723c */ /* 0x000fe20000041828 */
[----:B------:R-:W1:Y:S01]  /*4450*/  LDSM.16.M88.4 R40, [R187+0x1800] ;  /* 0x00180000bb28783b */ /* 0x000e620000000200 */
[----:B------:R2:W1:Y:S06]  /*4460*/  MUFU.TANH R129, R0 ;  /* 0x0000000000817308 */ /* 0x00046c0000002400 */
[----:B------:R-:W-:Y:S01]  /*4470*/  HMMA.16816.F32.BF16 R48, R36, R98, RZ ;  /* 0x000000622430723c */ /* 0x000fe200000418ff */
[----:B--2---:R-:W-:-:S04]  /*4480*/  FMUL.FTZ R0, R76, c[0x0][0x320] ;  /* 0x0000c8004c007a20 */ /* 0x004fc80000410000 */
[----:B------:R2:W1:Y:S03]  /*4490*/  MUFU.TANH R124, R0 ;  /* 0x00000000007c7308 */ /* 0x0004660000002400 */
        /* <DEDUP_REMOVED lines=12> */
[----:B--2---:R-:W-:-:S06]  /*4560*/  FMUL.FTZ R0, R69, c[0x0][0x320] ;  /* 0x0000c80045007a20 */ /* 0x004fcc0000410000 */
[----:B------:R2:W1:Y:S01]  /*4570*/  MUFU.TANH R81, R0 ;  /* 0x0000000000517308 */ /* 0x0004620000002400 */
[----:B------:R-:W-:Y:S01]  /*4580*/  HMMA.16816.F32.BF16 R64, R24, R102, R60 ;  /* 0x000000661840723c */ /* 0x000fe2000004183c */
[----:B--2---:R-:W-:-:S06]  /*4590*/  FMUL.FTZ R0, R70, c[0x0][0x320] ;  /* 0x0000c80046007a20 */ /* 0x004fcc0000410000 */
[----:B------:R2:W1:Y:S01]  /*45a0*/  MUFU.TANH R84, R0 ;  /* 0x0000000000547308 */ /* 0x0004620000002400 */
[----:B------:R-:W-:Y:S01]  /*45b0*/  HMMA.16816.F32.BF16 R60, R36, R108, RZ ;  /* 0x0000006c243c723c */ /* 0x000fe200000418ff */
[----:B--2---:R-:W-:-:S07]  /*45c0*/  FMUL.FTZ R0, R71, c[0x0][0x320] ;  /* 0x0000c80047007a20 */ /* 0x004fce0000410000 */
[----:B-1----:R-:W-:Y:S01]  /*45d0*/  HMMA.16816.F32.BF16 R68, R12, R40, R56 ;  /* 0x000000280c44723c */ /* 0x002fe20000041838 */
        /* <DEDUP_REMOVED lines=91> */
[----:B------:R-:W-:Y:S01]  /*4b90*/  BAR.SYNC.DEFER_BLOCKING 0x0 ;  /* 0x0000000000007b1d */ /* 0x000fe20000010000 */
[----:B------:R-:W-:Y:S01]  /*4ba0*/  ISETP.GT.AND P5, PT, R147, 0x4f, PT ;  /* 0x0000004f9300780c */ /* 0x000fe20003fa4270 */
[----:B-1----:R-:W-:-:S05]  /*4bb0*/  FMUL.FTZ R0, R9, c[0x0][0x320] ;  /* 0x0000c80009007a20 */ /* 0x002fca0000410000 */
[----:B------:R1:W1:Y:S01]  /*4bc0*/  MUFU.TANH R25, R0 ;  /* 0x0000000000197308 */ /* 0x0002620000002400 */
[----:B------:R-:W-:Y:S01]  /*4bd0*/  LOP3.LUT R200, R200, 0xfffdffff, RZ, 0xc0, !PT ;  /* 0xfffdffffc8c87812 */ /* 0x000fe200078ec0ff */
[----:B-1----:R-:W-:-:S06]  /*4be0*/  FMUL.FTZ R0, R10, c[0x0][0x320] ;  /* 0x0000c8000a007a20 */ /* 0x002fcc0000410000 */
[----:B------:R1:W1:Y:S01]  /*4bf0*/  MUFU.TANH R28, R0 ;  /* 0x00000000001c7308 */ /* 0x0002620000002400 */
[----:B------:R-:W-:Y:S01]  /*4c00*/  @P6 LOP3.LUT R200, R200, 0x20000, RZ, 0xfc, !PT ;  /* 0x00020000c8c86812 */ /* 0x000fe200078efcff */
[----:B------:R-:W-:Y:S01]  /*4c10*/  BSSY B0, `(.L_x_628) ;  /* 0x000003e000007945 */ /* 0x000fe20003800000 */
[----:B-1----:R-:W-:-:S05]  /*4c20*/  FMUL.FTZ R0, R11, c[0x0][0x320] ;  /* 0x0000c8000b007a20 */ /* 0x002fca0000410000 */
[----:B------:R4:W1:Y:S01]  /*4c30*/  MUFU.TANH R27, R0 ;  /* 0x00000000001b7308 */ /* 0x0008620000002400 */
[----:B------:R-:W-:-:S04]  /*4c40*/  LOP3.LUT R200, R200, 0xffff7fff, RZ, 0xc0, !PT ;  /* 0xffff7fffc8c87812 */ /* 0x000fc800078ec0ff */
[----:B------:R-:W-:Y:S01]  /*4c50*/  @P5 LOP3.LUT R200, R200, 0x8000, RZ, 0xfc, !PT ;  /* 0x00008000c8c85812 */ /* 0x000fe200078efcff */
[----:B------:R-:W-:Y:S05]  /*4c60*/  @!P0 BRA `(.L_x_629) ;  /* 0x0000038000008947 */ /* 0x000fea0003800000 */
[----:B--234-:R-:W-:Y:S01]  /*4c70*/  IADD3 R2, R147, R105, R153 ;  /* 0x0000006993027210 */ /* 0x01cfe20007ffe099 */
[----:B------:R-:W-:-:S03]  /*4c80*/  IMAD.MOV.U32 R212, RZ, RZ, RZ ;  /* 0x000000ffffd47224 */ /* 0x000fc600078e00ff */
[----:B------:R-:W-:-:S05]  /*4c90*/  IADD3 R2, R2, -0x50, RZ ;  /* 0xffffffb002027810 */ /* 0x000fca0007ffe0ff */
[----:B------:R-:W-:-:S04]  /*4ca0*/  @P6 IMAD.HI.U32 R3, R2, c[0x0][0x2bc], RZ ;  /* 0x0000af0002036a27 */ /* 0x000fc800078e00ff */
[----:B------:R-:W-:Y:S01]  /*4cb0*/  IMAD.MOV.U32 R0, RZ, RZ, R2 ;  /* 0x000000ffff007224 */ /* 0x000fe200078e0002 */
        /* <DEDUP_REMOVED lines=22> */
[----:B------:R2:W3:Y:S02]  /*4e20*/  SHFL.IDX PT, R8, R5, RZ, 0x181f ;  /* 0x00181fff05087589 */ /* 0x0004e400000e0000 */
.L_x_821:
[----:B------:R-:W-:Y:S05]  /*4e30*/  BRA.DIV ~URZ, `(.L_x_631) ;  /* 0x00018a227f007947 */ /* 0x000fea000b800000 */
[----:B------:R-:W4:Y:S04]  /*4e40*/  SHFL.IDX PT, R2, R0, RZ, 0x181f ;  /* 0x00181fff00027589 */ /* 0x000f2800000e0000 */
[----:B------:R-:W5:Y:S04]  /*4e50*/  SHFL.IDX PT, R3, R0, 0x1, 0x181f ;  /* 0x00381f0000037f89 */ /* 0x000f6800000e0000 */
[----:B------:R-:W2:Y:S04]  /*4e60*/  SHFL.IDX PT, R7, R0, 0x2, 0x181f ;  /* 0x00581f0000077f89 */ /* 0x000ea800000e0000 */
[----:B------:R-:W3:Y:S04]  /*4e70*/  SHFL.IDX PT, R9, R0, 0x3, 0x181f ;  /* 0x00781f0000097f89 */ /* 0x000ee800000e0000 */
[----:B------:R-:W1:Y:S04]  /*4e80*/  SHFL.IDX PT, R11, R5, 0x1, 0x181f ;  /* 0x00381f00050b7f89 */ /* 0x000e6800000e0000 */
[----:B------:R-:W1:Y:S04]  /*4e90*/  SHFL.IDX PT, R15, R5, 0x2, 0x181f ;  /* 0x00581f00050f7f89 */ /* 0x000e6800000e0000 */
[----:B------:R-:W1:Y:S01]  /*4ea0*/  SHFL.IDX PT, R14, R5, 0x3, 0x181f ;  /* 0x00781f00050e7f89 */ /* 0x000e6200000e0000 */
[----:B----4-:R-:W-:-:S02]  /*4eb0*/  IADD3 R12, P0, R2, R138, RZ ;  /* 0x0000008a020c7210 */ /* 0x010fc40007f1e0ff */
[-C--:B-----5:R-:W-:Y:S01]  /*4ec0*/  IADD3 R10, P2, R3, R138.reuse, RZ ;  /* 0x0000008a030a7210 */ /* 0x0a0fe20007f5e0ff */
[----:B------:R-:W4:Y:S02]  /*4ed0*/  SHFL.IDX PT, R0, R0, 0x4, 0x181f ;  /* 0x00981f0000007f89 */ /* 0x000f2400000e0000 */
[----:B---3--:R-:W-:Y:S01]  /*4ee0*/  IMAD.X R13, R8, 0x1, R6, P0 ;  /* 0x00000001080d7824 */ /* 0x008fe200000e0606 */
[-C--:B--2---:R-:W-:Y:S01]  /*4ef0*/  IADD3 R8, P1, R7, R138.reuse, RZ ;  /* 0x0000008a07087210 */ /* 0x084fe20007f3e0ff */
[----:B------:R-:W2:Y:S01]  /*4f00*/  SHFL.IDX PT, R5, R5, 0x4, 0x181f ;  /* 0x00981f0005057f89 */ /* 0x000ea200000e0000 */
[----:B------:R-:W-:-:S03]  /*4f10*/  IADD3 R2, P0, R9, R138, RZ ;  /* 0x0000008a09027210 */ /* 0x000fc60007f1e0ff */
[----:B------:R3:W-:Y:S01]  /*4f20*/  LDGSTS.E.BYPASS.LTC128B.128 [R203+0x2900], [R12.64], !P3 ;  /* 0x029000000ccb7fae */ /* 0x0007e2000d901d46 */
[--C-:B-1----:R-:W-:Y:S02]  /*4f30*/  IMAD.X R11, R11, 0x1, R6.reuse, P2 ;  /* 0x000000010b0b7824 */ /* 0x102fe400010e0606 */
[----:B------:R-:W-:-:S03]  /*4f40*/  IMAD.X R9, R15, 0x1, R6, P1 ;  /* 0x000000010f097824 */ /* 0x000fc600008e0606 */
[----:B------:R3:W-:Y:S01]  /*4f50*/  LDGSTS.E.BYPASS.LTC128B.128 [R203+0x3100], [R10.64], !P3 ;  /* 0x031000000acb7fae */ /* 0x0007e2000d901d46 */
[----:B------:R-:W-:-:S03]  /*4f60*/  IMAD.X R3, R14, 0x1, R6, P0 ;  /* 0x000000010e037824 */ /* 0x000fc600000e0606 */
[----:B------:R3:W-:Y:S04]  /*4f70*/  LDGSTS.E.BYPASS.LTC128B.128 [R203+0x3900], [R8.64], !P3 ;  /* 0x0390000008cb7fae */ /* 0x0007e8000d901d46 */
[----:B------:R3:W-:Y:S02]  /*4f80*/  LDGSTS.E.BYPASS.LTC128B.128 [R203+0x4100], [R2.64], !P3 ;  /* 0x0410000002cb7fae */ /* 0x0007e4000d901d46 */
.L_x_822:
[----:B---34-:R-:W-:-:S04]  /*4f90*/  IADD3 R2, P0, R0, R138, RZ ;  /* 0x0000008a00027210 */ /* 0x018fc80007f1e0ff */
[----:B--2---:R-:W-:-:S05]  /*4fa0*/  IADD3.X R3, R5, R6, RZ, P0, !PT ;  /* 0x0000000605037210 */ /* 0x004fca00007fe4ff */
[----:B------:R-:W-:Y:S01]  /*4fb0*/  @!PT LDS RZ, [RZ] ;  /* 0x00000000fffff984 */ /* 0x000fe20000000800 */
[----:B------:R-:W-:Y:S01]  /*4fc0*/  @!PT LDS RZ, [RZ] ;  /* 0x00000000fffff984 */ /* 0x000fe20000000800 */
[----:B------:R-:W-:Y:S01]  /*4fd0*/  @!PT LDS RZ, [RZ] ;  /* 0x00000000fffff984 */ /* 0x000fe20000000800 */
[----:B------:R1:W-:Y:S04]  /*4fe0*/  LDGSTS.E.BYPASS.LTC128B.128 [R203+0x4900], [R2.64], !P3 ;  /* 0x0490000002cb7fae */ /* 0x0003e8000d901d46 */
.L_x_629:
[----:B--23--:R-:W-:Y:S05]  /*4ff0*/  BSYNC B0 ;  /* 0x0000000000007941 */ /* 0x00cfea0003800000 */
.L_x_628:
[----:B-1--4-:R-:W2:Y:S01]  /*5000*/  LDL R2, [R1+0x48] ;  /* 0x0000480001027983 */ /* 0x012ea20000100800 */
[----:B------:R-:W-:-:S03]  /*5010*/  IMAD.MOV.U32 R3, RZ, RZ, c[0x0][0x2c4] ;  /* 0x0000b100ff037624 */ /* 0x000fc600078e00ff */
[----:B------:R-:W2:Y:S04]  /*5020*/  LDL R0, [R1+0x4c] ;  /* 0x00004c0001007983 */ /* 0x000ea80000100800 */
[----:B------:R-:W3:Y:S01]  /*5030*/  LDL R6, [R1] ;  /* 0x0000000001067983 */ /* 0x000ee20000100800 */
[----:B------:R-:W-:Y:S01]  /*5040*/  ISETP.NE.AND P0, PT, R3, 0x1, PT ;  /* 0x000000010300780c */ /* 0x000fe20003f05270 */
[----:B------:R-:W-:Y:S02]  /*5050*/  ULDC UR4, c[0x0][0x324] ;  /* 0x0000c90000047ab9 */ /* 0x000fe40000000800 */
[----:B------:R-:W-:Y:S01]  /*5060*/  ULOP3.LUT UR4, URZ, UR4, URZ, 0x33, !UPT ;  /* 0x000000043f047292 */ /* 0x000fe2000f8e333f */
[----:B------:R-:W0:Y:S01]  /*5070*/  LDGDEPBAR ;  /* 0x00000000000079af */ /* 0x000e220000000000 */
[----:B--2---:R-:W-:Y:S01]  /*5080*/  IMAD.IADD R0, R0, 0x1, R2 ;  /* 0x0000000100007824 */ /* 0x004fe200078e0202 */
[----:B---3--:R-:W-:-:S07]  /*5090*/  IADD3 R2, -R6, 0x1, R104 ;  /* 0x0000000106027810 */ /* 0x008fce0007ffe168 */
[----:B------:R-:W-:Y:S01]  /*50a0*/  @P0 IMAD.HI.U32 R3, R0, c[0x0][0x2c8], RZ ;  /* 0x0000b20000030a27 */ /* 0x000fe200078e00ff */
[----:B------:R-:W-:-:S03]  /*50b0*/  IADD3 R9, -R6, R4, RZ ;  /* 0x0000000406097210 */ /* 0x000fc60007ffe1ff */
[----:B------:R-:W-:Y:S01]  /*50c0*/  IMAD.MOV.U32 R5, RZ, RZ, R0 ;  /* 0x000000ffff057224 */ /* 0x000fe200078e0000 */
[----:B------:R-:W-:Y:S01]  /*50d0*/  IADD3 R0, R2, -R246, RZ ;  /* 0x800000f602007210 */ /* 0x000fe20007ffe0ff */
[----:B------:R-:W-:Y:S01]  /*50e0*/  IMAD.IADD R8, R104, 0x1, -R6 ;  /* 0x0000000168087824 */ /* 0x000fe200078e0a06 */
[----:B------:R-:W-:Y:S02]  /*50f0*/  @P0 SHF.R.U32.HI R5, RZ, c[0x0][0x2cc], R3 ;  /* 0x0000b300ff050a19 */ /* 0x000fe40000011603 */
[C---:B------:R-:W-:Y:S02]  /*5100*/  IADD3 R7, R0.reuse, UR4, RZ ;  /* 0x0000000400077c10 */ /* 0x040fe4000fffe0ff */
[----:B------:R-:W-:Y:S01]  /*5110*/  IADD3 R6, R0, c[0x0][0x328], RZ ;  /* 0x0000ca0000067a10 */ /* 0x000fe20007ffe0ff */
[----:B------:R-:W-:Y:S05]  /*5120*/  BRA.DIV ~URZ, `(.L_x_632) ;  /* 0x00018be27f007947 */ /* 0x000fea000b800000 */
[----:B------:R1:W2:Y:S02]  /*5130*/  SHFL.IDX PT, R3, R5, RZ, 0x1c1f ;  /* 0x001c1fff05037589 */ /* 0x0002a400000e0000 */
.L_x_823:
[----:B------:R-:W-:Y:S01]  /*5140*/  IMAD.MOV.U32 R0, RZ, RZ, c[0x0][0x32c] ;  /* 0x0000cb00ff007624 */ /* 0x000fe200078e00ff */
[----:B--2---:R-:W-:-:S04]  /*5150*/  IADD3 R2, R6, R3, RZ ;  /* 0x0000000306027210 */ /* 0x004fc80007ffe0ff */
[----:B------:R-:W-:Y:S01]  /*5160*/  ISETP.GE.AND P0, PT, R0, 0x1, PT ;  /* 0x000000010000780c */ /* 0x000fe20003f06270 */
[----:B------:R-:W-:Y:S01]  /*5170*/  IMAD.IADD R0, R7, 0x1, R3 ;  /* 0x0000000107007824 */ /* 0x000fe200078e0203 */
[----:B------:R-:W-:-:S11]  /*5180*/  IMNMX R2, R8, R2, PT ;  /* 0x0000000208027217 */ /* 0x000fd60003800200 */
[----:B------:R-:W-:Y:S05]  /*5190*/  @!P0 BRA `(.L_x_633) ;  /* 0x0000014000008947 */ /* 0x000fea0003800000 */
[----:B------:R-:W-:Y:S01]  /*51a0*/  IADD3 R3, -R246, R248, R3 ;  /* 0x000000f8f6037210 */ /* 0x000fe20007ffe103 */
[----:B------:R-:W-:Y:S03]  /*51b0*/  BSSY B0, `(.L_x_634) ;  /* 0x000000e000007945 */ /* 0x000fe60003800000 */
        /* <DEDUP_REMOVED lines=9> */
.L_x_635:
[----:B------:R-:W-:-:S04]  /*5250*/  MOV R10, c[0x0][0x32c] ;  /* 0x0000cb00000a7a02 */ /* 0x000fc80000000f00 */
[----:B------:R-:W-:-:S13]  /*5260*/  ISETP.NE.AND P0, PT, R10, 0x1, PT ;  /* 0x000000010a00780c */ /* 0x000fda0003f05270 */
[----:B------:R-:W-:-:S05]  /*5270*/  @P0 IMAD.HI.U32 R10, R3, c[0x0][0x330], RZ ;  /* 0x0000cc00030a0a27 */ /* 0x000fca00078e00ff */
[----:B------:R-:W-:Y:S02]  /*5280*/  @P0 SHF.R.U32.HI R3, RZ, c[0x0][0x334], R10 ;  /* 0x0000cd00ff030a19 */ /* 0x000fe4000001160a */
.L_x_636:
[----:B------:R-:W-:Y:S05]  /*5290*/  BSYNC B0 ;  /* 0x0000000000007941 */ /* 0x000fea0003800000 */
.L_x_634:
[----:B------:R-:W-:-:S05]  /*52a0*/  IMAD R3, R3, c[0x0][0x32c], R9 ;  /* 0x0000cb0003037a24 */ /* 0x000fca00078e0209 */
[----:B------:R-:W-:Y:S02]  /*52b0*/  IADD3 R10, R3, c[0x0][0x32c], RZ ;  /* 0x0000cb00030a7a10 */ /* 0x000fe40007ffe0ff */
[----:B------:R-:W-:Y:S02]  /*52c0*/  IMNMX R0, R0, R3, !PT ;  /* 0x0000000300007217 */ /* 0x000fe40007800200 */
[----:B------:R-:W-:Y:S02]  /*52d0*/  IMNMX R2, R2, R10, PT ;  /* 0x0000000a02027217 */ /* 0x000fe40003800200 */
.L_x_633:
[----:B------:R-:W-:Y:S02]  /*52e0*/  ISETP.GE.AND P0, PT, R4, 0x2, PT ;  /* 0x000000020400780c */ /* 0x000fe40003f06270 */
[----:B------:R-:W-:Y:S02]  /*52f0*/  LOP3.LUT R200, R200, 0xffffefff, RZ, 0xc0, !PT ;  /* 0xffffefffc8c87812 */ /* 0x000fe400078ec0ff */
[C---:B------:R-:W-:Y:S02]  /*5300*/  ISETP.GE.AND P1, PT, R4.reuse, 0x9, PT ;  /* 0x000000090400780c */ /* 0x040fe40003f26270 */
[----:B------:R-:W-:-:S02]  /*5310*/  ISETP.GE.AND P6, PT, R4, 0x39, PT ;  /* 0x000000390400780c */ /* 0x000fc40003fc6270 */
[C---:B------:R-:W-:Y:S02]  /*5320*/  ISETP.GE.AND P5, PT, R4.reuse, 0x3a, PT ;  /* 0x0000003a0400780c */ /* 0x040fe40003fa6270 */
[C---:B------:R-:W-:Y:S02]  /*5330*/  ISETP.GE.AND P4, PT, R4.reuse, 0x41, PT ;  /* 0x000000410400780c */ /* 0x040fe40003f86270 */
[----:B------:R-:W-:Y:S02]  /*5340*/  ISETP.GE.AND P2, PT, R4, 0x42, PT ;  /* 0x000000420400780c */ /* 0x000fe40003f46270 */
[----:B------:R-:W-:Y:S02]  /*5350*/  @P0 LOP3.LUT R200, R200, 0x1000, RZ, 0xfc, !PT ;  /* 0x00001000c8c80812 */ /* 0x000fe400078efcff */
[----:B------:R-:W-:Y:S02]  /*5360*/  ISETP.GT.AND P0, PT, R0, 0x1, !P0 ;  /* 0x000000010000780c */ /* 0x000fe40004704270 */
[----:B------:R-:W-:-:S02]  /*5370*/  LOP3.LUT R200, R200, 0xfffff7ff, RZ, 0xc0, !PT ;  /* 0xfffff7ffc8c87812 */ /* 0x000fc400078ec0ff */
[----:B------:R-:W-:Y:S02]  /*5380*/  ISETP.LT.OR P0, PT, R2, 0x2, P0 ;  /* 0x000000020200780c */ /* 0x000fe40000701670 */
[----:B------:R-:W-:Y:S02]  /*5390*/  @P1 LOP3.LUT R200, R200, 0x800, RZ, 0xfc, !PT ;  /* 0x00000800c8c81812 */ /* 0x000fe400078efcff */
[----:B------:R-:W-:Y:S02]  /*53a0*/  FSEL R15, R134, -INF , !P0 ;  /* 0xff800000860f7808 */ /* 0x000fe40004000000 */
[----:B------:R-:W-:Y:S02]  /*53b0*/  ISETP.GT.AND P0, PT, R0, 0x8, !P1 ;  /* 0x000000080000780c */ /* 0x000fe40004f04270 */
[----:B------:R-:W-:Y:S02]  /*53c0*/  ISETP.GE.AND P1, PT, R4, 0xa, PT ;  /* 0x0000000a0400780c */ /* 0x000fe40003f26270 */
[----:B------:R-:W-:-:S02]  /*53d0*/  ISETP.LT.OR P0, PT, R2, 0x9, P0 ;  /* 0x000000090200780c */ /* 0x000fc40000701670 */
[----:B------:R-:W-:Y:S02]  /*53e0*/  LOP3.LUT R200, R200, 0xfffffbff, RZ, 0xc0, !PT ;  /* 0xfffffbffc8c87812 */ /* 0x000fe400078ec0ff */
[----:B------:R-:W-:Y:S02]  /*53f0*/  FSEL R18, R127, -INF , !P0 ;  /* 0xff8000007f127808 */ /* 0x000fe40004000000 */
[----:B------:R-:W-:-:S04]  /*5400*/  ISETP.GT.AND P0, PT, R0, 0x9, !P1 ;  /* 0x000000090000780c */ /* 0x000fc80004f04270 */
[----:B------:R-:W-:Y:S02]  /*5410*/  ISETP.LT.OR P0, PT, R2, 0xa, P0 ;  /* 0x0000000a0200780c */ /* 0x000fe40000701670 */
[----:B------:R-:W-:Y:S02]  /*5420*/  @P1 LOP3.LUT R200, R200, 0x400, RZ, 0xfc, !PT ;  /* 0x00000400c8c81812 */ /* 0x000fe400078efcff */
[----:B------:R-:W-:Y:S02]  /*5430*/  ISETP.GE.AND P1, PT, R4, 0x11, PT ;  /* 0x000000110400780c */ /* 0x000fe40003f26270 */
[----:B------:R-:W-:Y:S02]  /*5440*/  LOP3.LUT R200, R200, 0xfffffdff, RZ, 0xc0, !PT ;  /* 0xfffffdffc8c87812 */ /* 0x000fe400078ec0ff */
[----:B------:R-:W-:Y:S02]  /*5450*/  FSEL R19, R126, -INF , !P0 ;  /* 0xff8000007e137808 */ /* 0x000fe40004000000 */
[----:B------:R-:W-:-:S04]  /*5460*/  ISETP.GT.AND P0, PT, R0, 0x10, !P1 ;  /* 0x000000100000780c */ /* 0x000fc80004f04270 */
[----:B------:R-:W-:-:S03]  /*5470*/  ISETP.LT.OR P0, PT, R2, 0x11, P0 ;  /* 0x000000110200780c */ /* 0x000fc60000701670 */
        /* <DEDUP_REMOVED lines=44> */
[----:B------:R-:W-:Y:S02]  /*5740*/  FSEL R135, R81, -INF , !P0 ;  /* 0xff80000051877808 */ /* 0x000fe40004000000 */
[----:B------:R-:W-:Y:S02]  /*5750*/  LOP3.LUT R200, R200, 0xfffffffd, RZ, 0xc0, !PT ;  /* 0xfffffffdc8c87812 */ /* 0x000fe400078ec0ff */
[----:B------:R-:W-:-:S04]  /*5760*/  ISETP.GT.AND P0, PT, R0, 0x30, !P1 ;  /* 0x000000300000780c */ /* 0x000fc80004f04270 */
[----:B------:R-:W-:-:S03]  /*5770*/  ISETP.LT.OR P0, PT, R2, 0x31, P0 ;  /* 0x000000310200780c */ /* 0x000fc60000701670 */
[----:B------:R-:W-:Y:S02]  /*5780*/  @P1 LOP3.LUT R200, R200, 0x2, RZ, 0xfc, !PT ;  /* 0x00000002c8c81812 */ /* 0x000fe400078efcff */
[----:B------:R-:W-:Y:S02]  /*5790*/  ISETP.GE.AND P1, PT, R4, 0x32, PT ;  /* 0x000000320400780c */ /* 0x000fe40003f26270 */
[----:B------:R-:W-:Y:S02]  /*57a0*/  FSEL R147, R73, -INF , !P0 ;  /* 0xff80000049937808 */ /* 0x000fe40004000000 */
[----:B------:R-:W-:Y:S02]  /*57b0*/  ISETP.GT.AND P0, PT, R0, 0x31, !P1 ;  /* 0x000000310000780c */ /* 0x000fe40004f04270 */
[----:B------:R-:W-:Y:S02]  /*57c0*/  LOP3.LUT R200, R200, 0xfffffffe, RZ, 0xc0, !PT ;  /* 0xfffffffec8c87812 */ /* 0x000fe400078ec0ff */
[----:B------:R-:W-:-:S04]  /*57d0*/  ISETP.LT.OR P0, PT, R2, 0x32, P0 ;  /* 0x000000320200780c */ /* 0x000fc80000701670 */
[----:B------:R-:W-:Y:S02]  /*57e0*/  FSEL R146, R72, -INF , !P0 ;  /* 0xff80000048927808 */ /* 0x000fe40004000000 */
[----:B------:R-:W-:Y:S02]  /*57f0*/  ISETP.GT.AND P0, PT, R0, 0x38, !P6 ;  /* 0x000000380000780c */ /* 0x000fe40007704270 */
[----:B------:R-:W-:Y:S02]  /*5800*/  @P1 LOP3.LUT R200, R200, 0x1, RZ, 0xfc, !PT ;  /* 0x00000001c8c81812 */ /* 0x000fe400078efcff */
[----:B------:R-:W-:Y:S02]  /*5810*/  ISETP.LT.OR P0, PT, R2, 0x39, P0 ;  /* 0x000000390200780c */ /* 0x000fe40000701670 */
[----:B------:R-:W-:Y:S02]  /*5820*/  ISETP.GE.AND P1, PT, R4, 0x49, PT ;  /* 0x000000490400780c */ /* 0x000fe40003f26270 */
[----:B------:R-:W-:-:S02]  /*5830*/  FSEL R145, R61, -INF , !P0 ;  /* 0xff8000003d917808 */ /* 0x000fc40004000000 */
[----:B------:R-:W-:Y:S02]  /*5840*/  ISETP.GT.AND P0, PT, R0, 0x39, !P5 ;  /* 0x000000390000780c */ /* 0x000fe40006f04270 */
[----:B------:R-:W-:Y:S02]  /*5850*/  LOP3.LUT R200, R200, 0xffffdfff, RZ, 0xc0, !PT ;  /* 0xffffdfffc8c87812 */ /* 0x000fe400078ec0ff */
[----:B------:R-:W-:-:S04]  /*5860*/  ISETP.LT.OR P0, PT, R2, 0x3a, P0 ;  /* 0x0000003a0200780c */ /* 0x000fc80000701670 */
[----:B------:R-:W-:Y:S02]  /*5870*/  FSEL R144, R60, -INF , !P0 ;  /* 0xff8000003c907808 */ /* 0x000fe40004000000 */
[----:B------:R-:W-:Y:S02]  /*5880*/  ISETP.GT.AND P0, PT, R0, 0x40, !P4 ;  /* 0x000000400000780c */ /* 0x000fe40006704270 */
[----:B------:R-:W-:Y:S02]  /*5890*/  @P1 LOP3.LUT R200, R200, 0x2000, RZ, 0xfc, !PT ;  /* 0x00002000c8c81812 */ /* 0x000fe400078efcff */
[----:B------:R-:W-:Y:S02]  /*58a0*/  ISETP.LT.OR P0, PT, R2, 0x41, P0 ;  /* 0x000000410200780c */ /* 0x000fe40000701670 */
[----:B------:R-:W-:Y:S02]  /*58b0*/  LOP3.LUT R200, R200, 0xffffbfff, RZ, 0xc0, !PT ;  /* 0xffffbfffc8c87812 */ /* 0x000fe400078ec0ff */
[----:B------:R-:W-:-:S02]  /*58c0*/  FSEL R167, R31, -INF , !P0 ;  /* 0xff8000001fa77808 */ /* 0x000fc40004000000 */
[----:B------:R-:W-:-:S04]  /*58d0*/  ISETP.GT.AND P0, PT, R0, 0x41, !P2 ;  /* 0x000000410000780c */ /* 0x000fc80005704270 */
[----:B------:R-:W-:-:S04]  /*58e0*/  ISETP.LT.OR P0, PT, R2, 0x42, P0 ;  /* 0x000000420200780c */ /* 0x000fc80000701670 */
[----:B------:R-:W-:Y:S02]  /*58f0*/  FSEL R166, R30, -INF , !P0 ;  /* 0xff8000001ea67808 */ /* 0x000fe40004000000 */
[----:B------:R-:W-:Y:S02]  /*5900*/  ISETP.GT.AND P0, PT, R0, 0x48, !P1 ;  /* 0x000000480000780c */ /* 0x000fe40004f04270 */
[----:B------:R-:W-:Y:S02]  /*5910*/  ISETP.GE.AND P1, PT, R4, 0x1, PT ;  /* 0x000000010400780c */ /* 0x000fe40003f26270 */
[----:B------:R-:W-:-:S04]  /*5920*/  ISETP.LT.OR P0, PT, R2, 0x49, P0 ;  /* 0x000000490200780c */ /* 0x000fc80000701670 */
[----:B------:R-:W-:Y:S02]  /*5930*/  FSEL R165, R17, -INF , !P0 ;  /* 0xff80000011a57808 */ /* 0x000fe40004000000 */
[----:B------:R-:W-:-:S04]  /*5940*/  ISETP.GT.AND P0, PT, R0, RZ, !P1 ;  /* 0x000000ff0000720c */ /* 0x000fc80004f04270 */
[----:B------:R-:W-:-:S04]  /*5950*/  ISETP.LT.OR P0, PT, R2, 0x1, P0 ;  /* 0x000000010200780c */ /* 0x000fc80000701670 */
[----:B------:R-:W-:Y:S02]  /*5960*/  FSEL R13, R137, -INF , !P0 ;  /* 0xff800000890d7808 */ /* 0x000fe40004000000 */
[----:B------:R-:W-:-:S13]  /*5970*/  ISETP.GE.AND P0, PT, R4, 0x4a, PT ;  /* 0x0000004a0400780c */ /* 0x000fda0003f06270 */
[----:B------:R-:W-:Y:S02]  /*5980*/  @P0 LOP3.LUT R200, R200, 0x4000, RZ, 0xfc, !PT ;  /* 0x00004000c8c80812 */ /* 0x000fe400078efcff */
[----:B------:R-:W-:-:S04]  /*5990*/  ISETP.GT.AND P0, PT, R0, 0x49, !P0 ;  /* 0x000000490000780c */ /* 0x000fc80004704270 */
[----:B------:R-:W-:-:S04]  /*59a0*/  ISETP.LT.OR P0, PT, R2, 0x4a, P0 ;  /* 0x0000004a0200780c */ /* 0x000fc80000701670 */
[----:B------:R-:W-:Y:S01]  /*59b0*/  FSEL R164, R16, -INF , !P0 ;  /* 0xff80000010a47808 */ /* 0x000fe20004000000 */
[----:B------:R-:W-:Y:S06]  /*59c0*/  BRA.DIV ~URZ, `(.L_x_637) ;  /* 0x000183b27f007947 */ /* 0x000fec000b800000 */
[----:B------:R2:W3:Y:S02]  /*59d0*/  SHFL.IDX PT, R3, R5, 0x1, 0x1c1f ;  /* 0x003c1f0005037f89 */ /* 0x0004e400000e0000 */
.L_x_824:
[----:B------:R-:W-:Y:S01]  /*59e0*/  IMAD.MOV.U32 R0, RZ, RZ, c[0x0][0x32c] ;  /* 0x0000cb00ff007624 */ /* 0x000fe200078e00ff */
[----:B---3--:R-:W-:-:S04]  /*59f0*/  IADD3 R2, R6, R3, RZ ;  /* 0x0000000306027210 */ /* 0x008fc80007ffe0ff */
        /* <DEDUP_REMOVED lines=15> */
.L_x_640:
[----:B------:R-:W-:-:S04]  /*5af0*/  MOV R4, c[0x0][0x32c] ;  /* 0x0000cb0000047a02 */ /* 0x000fc80000000f00 */
[----:B------:R-:W-:-:S13]  /*5b00*/  ISETP.NE.AND P0, PT, R4, 0x1, PT ;  /* 0x000000010400780c */ /* 0x000fda0003f05270 */
[----:B------:R-:W-:-:S05]  /*5b10*/  @P0 IMAD.HI.U32 R4, R3, c[0x0][0x330], RZ ;  /* 0x0000cc0003040a27 */ /* 0x000fca00078e00ff */
[----:B------:R-:W-:Y:S02]  /*5b20*/  @P0 SHF.R.U32.HI R3, RZ, c[0x0][0x334], R4 ;  /* 0x0000cd00ff030a19 */ /* 0x000fe40000011604 */
.L_x_641:
[----:B------:R-:W-:Y:S05]  /*5b30*/  BSYNC B0 ;  /* 0x0000000000007941 */ /* 0x000fea0003800000 */
.L_x_639:
[----:B------:R-:W-:-:S05]  /*5b40*/  IMAD R3, R3, c[0x0][0x32c], R9 ;  /* 0x0000cb0003037a24 */ /* 0x000fca00078e0209 */
[----:B------:R-:W-:Y:S02]  /*5b50*/  IADD3 R4, R3, c[0x0][0x32c], RZ ;  /* 0x0000cb0003047a10 */ /* 0x000fe40007ffe0ff */
[----:B------:R-:W-:Y:S02]  /*5b60*/  IMNMX R0, R0, R3, !PT ;  /* 0x0000000300007217 */ /* 0x000fe40007800200 */
[----:B------:R-:W-:Y:S02]  /*5b70*/  IMNMX R2, R2, R4, PT ;  /* 0x0000000402027217 */ /* 0x000fe40003800200 */
.L_x_638:
[----:B------:R-:W-:-:S04]  /*5b80*/  LOP3.LUT P0, RZ, R200, 0x1000, RZ, 0xc0, !PT ;  /* 0x00001000c8ff7812 */ /* 0x000fc8000780c0ff */
[----:B------:R-:W-:-:S04]  /*5b90*/  ISETP.GT.AND P0, PT, R0, 0x1, !P0 ;  /* 0x000000010000780c */ /* 0x000fc80004704270 */
[----:B------:R-:W-:-:S04]  /*5ba0*/  ISETP.LT.OR P0, PT, R2, 0x2, P0 ;  /* 0x000000020200780c */ /* 0x000fc80000701670 */
[----:B------:R-:W-:Y:S02]  /*5bb0*/  FSEL R14, R136, -INF , !P0 ;  /* 0xff800000880e7808 */ /* 0x000fe40004000000 */
        /* <DEDUP_REMOVED lines=60> */
[----:B------:R-:W-:-:S04]  /*5f80*/  LOP3.LUT P0, RZ, R200, 0x2000, RZ, 0xc0, !PT ;  /* 0x00002000c8ff7812 */ /* 0x000fc8000780c0ff */
[----:B------:R-:W-:-:S04]  /*5f90*/  ISETP.GT.AND P0, PT, R0, 0x48, !P0 ;  /* 0x000000480000780c */ /* 0x000fc80004704270 */
[----:B------:R-:W-:-:S04]  /*5fa0*/  ISETP.LT.OR P0, PT, R2, 0x49, P0 ;  /* 0x000000490200780c */ /* 0x000fc80000701670 */
[----:B------:R-:W-:Y:S02]  /*5fb0*/  FSEL R161, R23, -INF , !P0 ;  /* 0xff80000017a17808 */ /* 0x000fe40004000000 */
[----:B------:R-:W-:-:S04]  /*5fc0*/  ISETP.GT.AND P0, PT, R0, RZ, !P1 ;  /* 0x000000ff0000720c */ /* 0x000fc80004f04270 */
[----:B------:R-:W-:-:S04]  /*5fd0*/  ISETP.LT.OR P0, PT, R2, 0x1, P0 ;  /* 0x000000010200780c */ /* 0x000fc80000701670 */
[----:B------:R-:W-:Y:S02]  /*5fe0*/  FSEL R12, R149, -INF , !P0 ;  /* 0xff800000950c7808 */ /* 0x000fe40004000000 */
[----:B------:R-:W-:-:S04]  /*5ff0*/  LOP3.LUT P0, RZ, R200, 0x4000, RZ, 0xc0, !PT ;  /* 0x00004000c8ff7812 */ /* 0x000fc8000780c0ff */
[----:B------:R-:W-:-:S04]  /*6000*/  ISETP.GT.AND P0, PT, R0, 0x49, !P0 ;  /* 0x000000490000780c */ /* 0x000fc80004704270 */
[----:B------:R-:W-:-:S04]  /*6010*/  ISETP.LT.OR P0, PT, R2, 0x4a, P0 ;  /* 0x0000004a0200780c */ /* 0x000fc80000701670 */
[----:B------:R-:W-:Y:S01]  /*6020*/  FSEL R160, R20, -INF , !P0 ;  /* 0xff80000014a07808 */ /* 0x000fe20004000000 */
[----:B------:R-:W-:Y:S06]  /*6030*/  BRA.DIV ~URZ, `(.L_x_642) ;  /* 0x00017db27f007947 */ /* 0x000fec000b800000 */
[----:B------:R3:W4:Y:S02]  /*6040*/  SHFL.IDX PT, R3, R5, 0x2, 0x1c1f ;  /* 0x005c1f0005037f89 */ /* 0x00072400000e0000 */
.L_x_825:
[----:B------:R-:W-:Y:S01]  /*6050*/  IMAD.MOV.U32 R0, RZ, RZ, c[0x0][0x32c] ;  /* 0x0000cb00ff007624 */ /* 0x000fe200078e00ff */
[----:B----4-:R-:W-:-:S04]  /*6060*/  IADD3 R2, R6, R3, RZ ;  /* 0x0000000306027210 */ /* 0x010fc80007ffe0ff */
        /* <DEDUP_REMOVED lines=15> */
.L_x_645:
[----:B------:R-:W-:-:S04]  /*6160*/  MOV R4, c[0x0][0x32c] ;  /* 0x0000cb0000047a02 */ /* 0x000fc80000000f00 */
[----:B------:R-:W-:-:S13]  /*6170*/  ISETP.NE.AND P0, PT, R4, 0x1, PT ;  /* 0x000000010400780c */ /* 0x000fda0003f05270 */
[----:B------:R-:W-:-:S05]  /*6180*/  @P0 IMAD.HI.U32 R4, R3, c[0x0][0x330], RZ ;  /* 0x0000cc0003040a27 */ /* 0x000fca00078e00ff */
[----:B------:R-:W-:Y:S02]  /*6190*/  @P0 SHF.R.U32.HI R3, RZ, c[0x0][0x334], R4 ;  /* 0x0000cd00ff030a19 */ /* 0x000fe40000011604 */
.L_x_646:
[----:B------:R-:W-:Y:S05]  /*61a0*/  BSYNC B0 ;  /* 0x0000000000007941 */ /* 0x000fea0003800000 */
.L_x_644:
[----:B------:R-:W-:-:S05]  /*61b0*/  IMAD R3, R3, c[0x0][0x32c], R9 ;  /* 0x0000cb0003037a24 */ /* 0x000fca00078e0209 */
[----:B------:R-:W-:Y:S02]  /*61c0*/  IADD3 R4, R3, c[0x0][0x32c], RZ ;  /* 0x0000cb0003047a10 */ /* 0x000fe40007ffe0ff */
[----:B------:R-:W-:Y:S02]  /*61d0*/  IMNMX R0, R0, R3, !PT ;  /* 0x0000000300007217 */ /* 0x000fe40007800200 */
[----:B------:R-:W-:Y:S02]  /*61e0*/  IMNMX R2, R2, R4, PT ;  /* 0x0000000402027217 */ /* 0x000fe40003800200 */
.L_x_643:
        /* <DEDUP_REMOVED lines=76> */
[----:B------:R4:W1:Y:S02]  /*66b0*/  SHFL.IDX PT, R3, R5, 0x3, 0x1c1f ;  /* 0x007c1f0005037f89 */ /* 0x00086400000e0000 */
.L_x_826:
[----:B------:R-:W-:Y:S01]  /*66c0*/  IMAD.MOV.U32 R0, RZ, RZ, c[0x0][0x32c] ;  /* 0x0000cb00ff007624 */ /* 0x000fe200078e00ff */
[----:B-1----:R-:W-:-:S04]  /*66d0*/  IADD3 R2, R6, R3, RZ ;  /* 0x0000000306027210 */ /* 0x002fc80007ffe0ff */
        /* <DEDUP_REMOVED lines=15> */
.L_x_650:
[----:B------:R-:W-:-:S04]  /*67d0*/  MOV R4, c[0x0][0x32c] ;  /* 0x0000cb0000047a02 */ /* 0x000fc80000000f00 */
[----:B------:R-:W-:-:S13]  /*67e0*/  ISETP.NE.AND P0, PT, R4, 0x1, PT ;  /* 0x000000010400780c */ /* 0x000fda0003f05270 */
[----:B------:R-:W-:-:S05]  /*67f0*/  @P0 IMAD.HI.U32 R4, R3, c[0x0][0x330], RZ ;  /* 0x0000cc0003040a27 */ /* 0x000fca00078e00ff */
[----:B------:R-:W-:Y:S02]  /*6800*/  @P0 SHF.R.U32.HI R3, RZ, c[0x0][0x334], R4 ;  /* 0x0000cd00ff030a19 */ /* 0x000fe40000011604 */
.L_x_651:
[----:B------:R-:W-:Y:S05]  /*6810*/  BSYNC B0 ;  /* 0x0000000000007941 */ /* 0x000fea0003800000 */
.L_x_649:
[----:B------:R-:W-:-:S05]  /*6820*/  IMAD R3, R3, c[0x0][0x32c], R9 ;  /* 0x0000cb0003037a24 */ /* 0x000fca00078e0209 */
[----:B------:R-:W-:Y:S02]  /*6830*/  IADD3 R4, R3, c[0x0][0x32c], RZ ;  /* 0x0000cb0003047a10 */ /* 0x000fe40007ffe0ff */
[----:B------:R-:W-:Y:S02]  /*6840*/  IMNMX R0, R0, R3, !PT ;  /* 0x0000000300007217 */ /* 0x000fe40007800200 */
[----:B------:R-:W-:Y:S02]  /*6850*/  IMNMX R2, R2, R4, PT ;  /* 0x0000000402027217 */ /* 0x000fe40003800200 */
.L_x_648:
[----:B------:R-:W-:Y:S02]  /*6860*/  LOP3.LUT P0, RZ, R200, 0x1000, RZ, 0xc0, !PT ;  /* 0x00001000c8ff7812 */ /* 0x000fe4000780c0ff */
[----:B------:R-:W-:Y:S02]  /*6870*/  FMNMX.FTZ R3, R34, R35, !PT ;  /* 0x0000002322037209 */ /* 0x000fe40007810000 */
        /* <DEDUP_REMOVED lines=51> */
[----:B------:R-:W-:Y:S02]  /*6bb0*/  ISETP.GT.AND P0, PT, R0, 0x38, !P6 ;  /* 0x000000380000780c */ /* 0x000fe40007704270 */
[----:B------:R-:W-:Y:S02]  /*6bc0*/  LOP3.LUT P6, RZ, R200, 0x4000, RZ, 0xc0, !PT ;  /* 0x00004000c8ff7812 */ /* 0x000fe400078cc0ff */
[----:B------:R-:W-:-:S04]  /*6bd0*/  ISETP.LT.OR P0, PT, R2, 0x39, P0 ;  /* 0x000000390200780c */ /* 0x000fc80000701670 */
[----:B------:R-:W-:Y:S02]  /*6be0*/  FSEL R141, R54, -INF , !P0 ;  /* 0xff800000368d7808 */ /* 0x000fe40004000000 */
[----:B------:R-:W-:Y:S02]  /*6bf0*/  ISETP.GT.AND P0, PT, R0, 0x39, !P5 ;  /* 0x000000390000780c */ /* 0x000fe40006f04270 */
[----:B------:R-:W-:Y:S02]  /*6c00*/  LOP3.LUT P5, RZ, R200, 0x2000, RZ, 0xc0, !PT ;  /* 0x00002000c8ff7812 */ /* 0x000fe400078ac0ff */
        /* <DEDUP_REMOVED lines=8> */
[C---:B------:R-:W-:Y:S02]  /*6c90*/  ISETP.GT.AND P0, PT, R0.reuse, RZ, !P1 ;  /* 0x000000ff0000720c */ /* 0x040fe40004f04270 */
[----:B------:R-:W-:Y:S02]  /*6ca0*/  ISETP.GT.AND P1, PT, R0, 0x48, !P5 ;  /* 0x000000480000780c */ /* 0x000fe40006f24270 */
[C---:B------:R-:W-:Y:S02]  /*6cb0*/  ISETP.LT.OR P0, PT, R2.reuse, 0x1, P0 ;  /* 0x000000010200780c */ /* 0x040fe40000701670 */
[----:B------:R-:W-:Y:S02]  /*6cc0*/  ISETP.LT.OR P1, PT, R2, 0x49, P1 ;  /* 0x000000490200780c */ /* 0x000fe40000f21670 */
[----:B------:R-:W-:-:S02]  /*6cd0*/  FSEL R10, R168, -INF , !P0 ;  /* 0xff800000a80a7808 */ /* 0x000fc40004000000 */
[----:B------:R-:W-:Y:S02]  /*6ce0*/  ISETP.GT.AND P0, PT, R0, 0x49, !P6 ;  /* 0x000000490000780c */ /* 0x000fe40007704270 */
[----:B------:R-:W-:Y:S02]  /*6cf0*/  FMNMX.FTZ R0, R12, R14, !PT ;  /* 0x0000000e0c007209 */ /* 0x000fe40007810000 */
[----:B------:R-:W-:Y:S02]  /*6d00*/  ISETP.LT.OR P0, PT, R2, 0x4a, P0 ;  /* 0x0000004a0200780c */ /* 0x000fe40000701670 */
[----:B------:R-:W-:Y:S02]  /*6d10*/  FMNMX.FTZ R2, R13, R15, !PT ;  /* 0x0000000f0d027209 */ /* 0x000fe40007810000 */
[----:B------:R-:W-:Y:S02]  /*6d20*/  FMNMX.FTZ R4, R16, R0, !PT ;  /* 0x0000000010047209 */ /* 0x000fe40007810000 */
[----:B------:R-:W-:-:S02]  /*6d30*/  FMNMX.FTZ R0, R10, R11, !PT ;  /* 0x0000000b0a007209 */ /* 0x000fc40007810000 */
[----:B--234-:R-:W-:Y:S02]  /*6d40*/  FMNMX.FTZ R5, R18, R2, !PT ;  /* 0x0000000212057209 */ /* 0x01cfe40007810000 */
        /* <DEDUP_REMOVED lines=60> */
[----:B------:R-:W-:Y:S02]  /*7110*/  FSEL R157, R28, -INF , !P1 ;  /* 0xff8000001c9d7808 */ /* 0x000fe40004800000 */
[----:B------:R-:W-:Y:S02]  /*7120*/  FMNMX.FTZ R4, R166, R4, !PT ;  /* 0x00000004a6047209 */ /* 0x000fe40007810000 */
[----:B------:R-:W-:Y:S02]  /*7130*/  FMNMX.FTZ R0, R158, R0, !PT ;  /* 0x000000009e007209 */ /* 0x000fe40007810000 */
[----:B------:R-:W-:Y:S02]  /*7140*/  FMNMX.FTZ R5, R161, R3, !PT ;  /* 0x00000003a1057209 */ /* 0x000fe40007810000 */
[----:B------:R-:W-:-:S02]  /*7150*/  FMNMX.FTZ R3, R153, R2, !PT ;  /* 0x0000000299037209 */ /* 0x000fc40007810000 */
[----:B------:R-:W-:Y:S02]  /*7160*/  FSEL R156, R27, -INF , !P0 ;  /* 0xff8000001b9c7808 */ /* 0x000fe40004000000 */
[----:B------:R-:W-:Y:S02]  /*7170*/  FMNMX.FTZ R4, R165, R4, !PT ;  /* 0x00000004a5047209 */ /* 0x000fe40007810000 */
[----:B------:R-:W-:Y:S02]  /*7180*/  FMNMX.FTZ R2, R157, R0, !PT ;  /* 0x000000009d027209 */ /* 0x000fe40007810000 */
[----:B------:R-:W-:Y:S02]  /*7190*/  FMNMX.FTZ R0, R164, R4, !PT ;  /* 0x00000004a4007209 */ /* 0x000fe40007810000 */
[----:B------:R-:W-:Y:S02]  /*71a0*/  FMNMX.FTZ R5, R160, R5, !PT ;  /* 0x00000005a0057209 */ /* 0x000fe40007810000 */
[----:B------:R-:W-:-:S02]  /*71b0*/  FMNMX.FTZ R6, R152, R3, !PT ;  /* 0x0000000398067209 */ /* 0x000fc40007810000 */
[----:B------:R-:W-:Y:S01]  /*71c0*/  FMNMX.FTZ R7, R156, R2, !PT ;  /* 0x000000029c077209 */ /* 0x000fe20007810000 */
[----:B------:R-:W-:Y:S05]  /*71d0*/  BRA.DIV ~URZ, `(.L_x_652) ;  /* 0x00016cf27f007947 */ /* 0x000fea000b800000 */
[----:B------:R1:W2:Y:S02]  /*71e0*/  SHFL.BFLY PT, R2, R0, 0x2, 0x1f ;  /* 0x0c401f0000027f89 */ /* 0x0002a400000e0000 */
.L_x_827:
[----:B--2---:R-:W-:Y:S01]  /*71f0*/  FMNMX.FTZ R4, R0, R2, !PT ;  /* 0x0000000200047209 */ /* 0x004fe20007810000 */
[----:B------:R-:W-:Y:S05]  /*7200*/  BRA.DIV ~URZ, `(.L_x_653) ;  /* 0x00016d227f007947 */ /* 0x000fea000b800000 */
[----:B-1----:R-:W1:Y:S04]  /*7210*/  SHFL.BFLY PT, R0, R5, 0x2, 0x1f ;  /* 0x0c401f0005007f89 */ /* 0x002e6800000e0000 */
        /* <DEDUP_REMOVED lines=12> */
.L_x_828:
[C---:B------:R-:W-:Y:S01]  /*72e0*/  FMUL.FTZ R0, R72.reuse, c[0x0][0x2d0] ;  /* 0x0000b40048007a20 */ /* 0x040fe20000410000 */
[----:B------:R-:W-:Y:S01]  /*72f0*/  FSETP.NEU.FTZ.AND P0, PT, R72, -INF , PT ;  /* 0xff8000004800780b */ /* 0x000fe20003f1d000 */
[----:B------:R-:W-:Y:S01]  /*7300*/  FMUL.FTZ R3, R71, c[0x0][0x2d0] ;  /* 0x0000b40047037a20 */ /* 0x000fe20000410000 */
[----:B----4-:R-:W-:Y:S01]  /*7310*/  FMNMX.FTZ R69, R9, R7, !PT ;  /* 0x0000000709457209 */ /* 0x010fe20007810000 */
[----:B------:R-:W-:Y:S01]  /*7320*/  FMUL.FTZ R2, R70, c[0x0][0x2d0] ;  /* 0x0000b40046027a20 */ /* 0x000fe20000410000 */
[----:B------:R-:W-:Y:S01]  /*7330*/  FSEL R4, R0, RZ, P0 ;  /* 0x000000ff00047208 */ /* 0x000fe20000000000 */
[----:B------:R-:W-:Y:S01]  /*7340*/  WARPSYNC 0xffffffff ;  /* 0xffffffff00007948 */ /* 0x000fe20003800000 */
[----:B------:R-:W-:Y:S01]  /*7350*/  FSETP.NEU.FTZ.AND P0, PT, R71, -INF , PT ;  /* 0xff8000004700780b */ /* 0x000fe20003f1d000 */
[----:B------:R-:W-:Y:S02]  /*7360*/  LDSM.16.MT88.4 R28, [R185] ;  /* 0x00000000b91c783b */ /* 0x000fe40000004200 */
[----:B------:R-:W-:Y:S01]  /*7370*/  FFMA.FTZ R0, R13, c[0x0][0x2d0], -R4 ;  /* 0x0000b4000d007a23 */ /* 0x000fe20000010804 */
[----:B------:R-:W-:-:S02]  /*7380*/  FSEL R3, R3, RZ, P0 ;  /* 0x000000ff03037208 */ /* 0x000fc40000000000 */
[----:B------:R-:W-:Y:S01]  /*7390*/  FSETP.NEU.FTZ.AND P0, PT, R70, -INF , PT ;  /* 0xff8000004600780b */ /* 0x000fe20003f1d000 */
[----:B------:R1:W-:Y:S03]  /*73a0*/  MUFU.EX2 R227, R0 ;  /* 0x0000000000e37308 */ /* 0x0003e60000000800 */
[----:B------:R-:W-:Y:S02]  /*73b0*/  FSEL R2, R2, RZ, P0 ;  /* 0x000000ff02027208 */ /* 0x000fe40000000000 */
[----:B------:R-:W-:-:S03]  /*73c0*/  FSETP.NEU.FTZ.AND P0, PT, R69, -INF , PT ;  /* 0xff8000004500780b */ /* 0x000fc60003f1d000 */
[----:B------:R-:W-:-:S04]  /*73d0*/  FFMA.FTZ R5, R36, c[0x0][0x2d0], -R2 ;  /* 0x0000b40024057a23 */ /* 0x000fc80000010802 */
[----:B------:R2:W-:Y:S01]  /*73e0*/  MUFU.EX2 R221, R5 ;  /* 0x0000000500dd7308 */ /* 0x0005e20000000800 */
[----:B-1----:R-:W-:-:S07]  /*73f0*/  FFMA.FTZ R0, R15, c[0x0][0x2d0], -R4 ;  /* 0x0000b4000f007a23 */ /* 0x002fce0000010804 */
[----:B------:R1:W4:Y:S01]  /*7400*/  MUFU.EX2 R226, R0 ;  /* 0x0000000000e27308 */ /* 0x0003220000000800 */
[----:B--2---:R-:W-:-:S07]  /*7410*/  FFMA.FTZ R5, R37, c[0x0][0x2d0], -R2 ;  /* 0x0000b40025057a23 */ /* 0x004fce0000010802 */
[----:B------:R-:W-:Y:S01]  /*7420*/  MUFU.EX2 R234, R5 ;  /* 0x0000000500ea7308 */ /* 0x000fe20000000800 */
[----:B-1----:R-:W-:-:S07]  /*7430*/  FFMA.FTZ R0, R18, c[0x0][0x2d0], -R4 ;  /* 0x0000b40012007a23 */ /* 0x002fce0000010804 */
[----:B------:R1:W-:Y:S02]  /*7440*/  MUFU.EX2 R229, R0 ;  /* 0x0000000000e57308 */ /* 0x0003e40000000800 */
[----:B-1----:R-:W-:-:S06]  /*7450*/  FFMA.FTZ R0, R19, c[0x0][0x2d0], -R4 ;  /* 0x0000b40013007a23 */ /* 0x002fcc0000010804 */
[----:B------:R1:W2:Y:S02]  /*7460*/  MUFU.EX2 R242, R0 ;  /* 0x0000000000f27308 */ /* 0x0002a40000000800 */
[----:B-1----:R-:W-:-:S06]  /*7470*/  FFMA.FTZ R0, R21, c[0x0][0x2d0], -R4 ;  /* 0x0000b40015007a23 */ /* 0x002fcc0000010804 */
[----:B------:R1:W-:Y:S02]  /*7480*/  MUFU.EX2 R245, R0 ;  /* 0x0000000000f57308 */ /* 0x0003e40000000800 */
[--C-:B-1----:R-:W-:Y:S02]  /*7490*/  FFMA.FTZ R0, R22, c[0x0][0x2d0], -R4.reuse ;  /* 0x0000b40016007a23 */ /* 0x102fe40000010804 */
[----:B------:R-:W1:Y:S04]  /*74a0*/  LDSM.16.MT88.4 R20, [R186] ;  /* 0x00000000ba14783b */ /* 0x000e680000004200 */
[----:B------:R5:W-:Y:S02]  /*74b0*/  MUFU.EX2 R250, R0 ;  /* 0x0000000000fa7308 */ /* 0x000be40000000800 */
[----:B-----5:R-:W-:-:S02]  /*74c0*/  FFMA.FTZ R0, R24, c[0x0][0x2d0], -R4 ;  /* 0x0000b40018007a23 */ /* 0x020fc40000010804 */
[----:B------:R-:W-:Y:S04]  /*74d0*/  LDSM.16.MT88.4 R24, [R189] ;  /* 0x00000000bd18783b */ /* 0x000fe80000004200 */
[----:B------:R5:W-:Y:S02]  /*74e0*/  MUFU.EX2 R251, R0 ;  /* 0x0000000000fb7308 */ /* 0x000be40000000800 */
[----:B-----5:R-:W-:Y:S01]  /*74f0*/  FFMA.FTZ R0, R12, c[0x0][0x2d0], -R3 ;  /* 0x0000b4000c007a23 */ /* 0x020fe20000010803 */
[----:B----4-:R-:W-:-:S05]  /*7500*/  F2FP.BF16.PACK_AB R12, R226, R227 ;  /* 0x000000e3e20c723e */ /* 0x010fca00000010ff */
[----:B------:R4:W-:Y:S02]  /*7510*/  MUFU.EX2 R224, R0 ;  /* 0x0000000000e07308 */ /* 0x0009e40000000800 */
[----:B----4-:R-:W-:Y:S01]  /*7520*/  FFMA.FTZ R0, R14, c[0x0][0x2d0], -R3 ;  /* 0x0000b4000e007a23 */ /* 0x010fe20000010803 */
[----:B--2---:R-:W-:-:S05]  /*7530*/  F2FP.BF16.PACK_AB R14, R242, R229 ;  /* 0x000000e5f20e723e */ /* 0x004fca00000010ff */
[----:B------:R2:W4:Y:S02]  /*7540*/  MUFU.EX2 R222, R0 ;  /* 0x0000000000de7308 */ /* 0x0005240000000800 */
[----:B--2---:R-:W-:Y:S01]  /*7550*/  FFMA.FTZ R0, R16, c[0x0][0x2d0], -R3 ;  /* 0x0000b40010007a23 */ /* 0x004fe20000010803 */
[----:B----4-:R-:W-:-:S05]  /*7560*/  F2FP.BF16.PACK_AB R13, R222, R224 ;  /* 0x000000e0de0d723e */ /* 0x010fca00000010ff */
[----:B------:R2:W-:Y:S02]  /*7570*/  MUFU.EX2 R225, R0 ;  /* 0x0000000000e17308 */ /* 0x0005e40000000800 */
[----:B--2---:R-:W-:Y:S02]  /*7580*/  FFMA.FTZ R0, R17, c[0x0][0x2d0], -R3 ;  /* 0x0000b40011007a23 */ /* 0x004fe40000010803 */
[----:B------:R-:W2:Y:S04]  /*7590*/  LDSM.16.MT88.4 R16, [R188] ;  /* 0x00000000bc10783b */ /* 0x000ea80000004200 */
[----:B------:R4:W5:Y:S02]  /*75a0*/  MUFU.EX2 R238, R0 ;  /* 0x0000000000ee7308 */ /* 0x0009640000000800 */
[----:B----4-:R-:W-:Y:S01]  /*75b0*/  FFMA.FTZ R0, R34, c[0x0][0x2d0], -R2 ;  /* 0x0000b40022007a23 */ /* 0x010fe20000010802 */
[----:B-----5:R-:W-:-:S05]  /*75c0*/  F2FP.BF16.PACK_AB R15, R238, R225 ;  /* 0x000000e1ee0f723e */ /* 0x020fca00000010ff */
[----:B------:R4:W-:Y:S02]  /*75d0*/  MUFU.EX2 R219, R0 ;  /* 0x0000000000db7308 */ /* 0x0009e40000000800 */
[C---:B-1----:R-:W-:Y:S08]  /*75e0*/  HMMA.16816.F32.BF16 R100, R12.reuse, R20, RZ ;  /* 0x000000140c64723c */ /* 0x042ff000000418ff */
[----:B------:R-:W-:Y:S01]  /*75f0*/  HMMA.16816.F32.BF16 R88, R12, R22, RZ ;  /* 0x000000160c58723c */ /* 0x000fe200000418ff */
[----:B----4-:R-:W-:-:S04]  /*7600*/  FFMA.FTZ R0, R35, c[0x0][0x2d0], -R2 ;  /* 0x0000b40023007a23 */ /* 0x010fc80000010802 */
[----:B------:R1:W4:Y:S03]  /*7610*/  MUFU.EX2 R218, R0 ;  /* 0x0000000000da7308 */ /* 0x0003260000000800 */
[C---:B--2---:R-:W-:Y:S08]  /*7620*/  HMMA.16816.F32.BF16 R92, R12.reuse, R16, RZ ;  /* 0x000000100c5c723c */ /* 0x044ff000000418ff */
[----:B------:R-:W-:Y:S01]  /*7630*/  HMMA.16816.F32.BF16 R64, R12, R18, RZ ;  /* 0x000000120c40723c */ /* 0x000fe200000418ff */
[----:B-1----:R-:W-:Y:S01]  /*7640*/  FMUL.FTZ R0, R69, c[0x0][0x2d0] ;  /* 0x0000b40045007a20 */ /* 0x002fe20000410000 */
[----:B----4-:R-:W-:-:S06]  /*7650*/  F2FP.BF16.PACK_AB R8, R218, R219 ;  /* 0x000000dbda08723e */ /* 0x010fcc00000010ff */
[----:B------:R-:W-:Y:S01]  /*7660*/  HMMA.16816.F32.BF16 R76, R12, R28, RZ ;  /* 0x0000001c0c4c723c */ /* 0x000fe200000418ff */
[----:B------:R-:W-:-:S05]  /*7670*/  FSEL R0, R0, RZ, P0 ;  /* 0x000000ff00007208 */ /* 0x000fca0000000000 */
[--C-:B------:R-:W-:Y:S01]  /*7680*/  FFMA.FTZ R5, R10, c[0x0][0x2d0], -R0.reuse ;  /* 0x0000b4000a057a23 */ /* 0x100fe20000010800 */
[----:B------:R-:W-:Y:S01]  /*7690*/  F2FP.BF16.PACK_AB R10, R234, R221 ;  /* 0x000000ddea0a723e */ /* 0x000fe200000010ff */
[--C-:B------:R-:W-:Y:S01]  /*76a0*/  FFMA.FTZ R6, R74, c[0x0][0x2d0], -R0.reuse ;  /* 0x0000b4004a067a23 */ /* 0x100fe20000010800 */
[C---:B------:R-:W-:Y:S01]  /*76b0*/  HMMA.16816.F32.BF16 R84, R12.reuse, R30, RZ ;  /* 0x0000001e0c54723c */ /* 0x040fe200000418ff */
[----:B------:R1:W-:Y:S07]  /*76c0*/  MUFU.EX2 R223, R5 ;  /* 0x0000000500df7308 */ /* 0x0003ee0000000800 */
[C---:B------:R-:W-:Y:S01]  /*76d0*/  HMMA.16816.F32.BF16 R80, R12.reuse, R24, RZ ;  /* 0x000000180c50723c */ /* 0x040fe200000418ff */
[----:B------:R2:W-:Y:S07]  /*76e0*/  MUFU.EX2 R236, R6 ;  /* 0x0000000600ec7308 */ /* 0x0005ee0000000800 */
[----:B------:R-:W-:Y:S01]  /*76f0*/  HMMA.16816.F32.BF16 R96, R12, R26, RZ ;  /* 0x0000001a0c60723c */ /* 0x000fe200000418ff */
[----:B-1----:R-:W-:-:S04]  /*7700*/  FFMA.FTZ R5, R11, c[0x0][0x2d0], -R0 ;  /* 0x0000b4000b057a23 */ /* 0x002fc80000010800 */
[----:B------:R1:W4:Y:S02]  /*7710*/  MUFU.EX2 R220, R5 ;  /* 0x0000000500dc7308 */ /* 0x0003240000000800 */
[----:B------:R-:W-:Y:S01]  /*7720*/  F2FP.BF16.PACK_AB R12, R250, R245 ;  /* 0x000000f5fa0c723e */ /* 0x000fe200000010ff */
[----:B--2---:R-:W-:-:S05]  /*7730*/  FFMA.FTZ R6, R127, c[0x0][0x2d0], -R2 ;  /* 0x0000b4007f067a23 */ /* 0x004fca0000010802 */
[----:B------:R2:W-:Y:S01]  /*7740*/  MUFU.EX2 R207, R6 ;  /* 0x0000000600cf7308 */ /* 0x0005e20000000800 */
[----:B-1----:R-:W-:Y:S01]  /*7750*/  FFMA.FTZ R5, R32, c[0x0][0x2d0], -R0 ;  /* 0x0000b40020057a23 */ /* 0x002fe20000010800 */
[----:B----4-:R-:W-:-:S06]  /*7760*/  F2FP.BF16.PACK_AB R9, R220, R223 ;  /* 0x000000dfdc09723e */ /* 0x010fcc00000010ff */
[----:B------:R1:W-:Y:S01]  /*7770*/  MUFU.EX2 R233, R5 ;  /* 0x0000000500e97308 */ /* 0x0003e20000000800 */
[----:B--2---:R-:W-:-:S07]  /*7780*/  FFMA.FTZ R6, R136, c[0x0][0x2d0], -R3 ;  /* 0x0000b40088067a23 */ /* 0x004fce0000010803 */
[----:B------:R-:W-:Y:S01]  /*7790*/  MUFU.EX2 R175, R6 ;  /* 0x0000000600af7308 */ /* 0x000fe20000000800 */
[----:B-1----:R-:W-:-:S07]  /*77a0*/  FFMA.FTZ R5, R33, c[0x0][0x2d0], -R0 ;  /* 0x0000b40021057a23 */ /* 0x002fce0000010800 */
[----:B------:R1:W2:Y:S02]  /*77b0*/  MUFU.EX2 R235, R5 ;  /* 0x0000000500eb7308 */ /* 0x0002a40000000800 */
[----:B-1----:R-:W-:Y:S01]  /*77c0*/  FFMA.FTZ R5, R40, c[0x0][0x2d0], -R4 ;  /* 0x0000b40028057a23 */ /* 0x002fe20000010804 */
[----:B--2---:R-:W-:-:S05]  /*77d0*/  F2FP.BF16.PACK_AB R11, R235, R233 ;  /* 0x000000e9eb0b723e */ /* 0x004fca00000010ff */
[----:B------:R1:W2:Y:S02]  /*77e0*/  MUFU.EX2 R249, R5 ;  /* 0x0000000500f97308 */ /* 0x0002a40000000800 */
[C---:B------:R-:W-:Y:S08]  /*77f0*/  HMMA.16816.F32.BF16 R32, R8.reuse, R18, RZ ;  /* 0x000000120820723c */ /* 0x040ff000000418ff */
[----:B------:R-:W-:Y:S01]  /*7800*/  HMMA.16816.F32.BF16 R52, R8, R28, RZ ;  /* 0x0000001c0834723c */ /* 0x000fe200000418ff */
[----:B-1----:R-:W-:Y:S01]  /*7810*/  FFMA.FTZ R5, R38, c[0x0][0x2d0], -R3 ;  /* 0x0000b40026057a23 */ /* 0x002fe20000010803 */
[----:B--2---:R-:W-:-:S03]  /*7820*/  F2FP.BF16.PACK_AB R14, R249, R251 ;  /* 0x000000fbf90e723e */ /* 0x004fc600000010ff */
[----:B------:R1:W-:Y:S03]  /*7830*/  MUFU.EX2 R230, R5 ;  /* 0x0000000500e67308 */ /* 0x0003e60000000800 */
[C---:B------:R-:W-:Y:S01]  /*7840*/  HMMA.16816.F32.BF16 R60, R8.reuse, R30, RZ ;  /* 0x0000001e083c723c */ /* 0x040fe200000418ff */
[----:B------:R-:W-:Y:S07]  /*7850*/  LDSM.16.MT88.4 R28, [R185+0x800] ;  /* 0x00080000b91c783b */ /* 0x000fee0000004200 */
[----:B------:R-:W-:Y:S01]  /*7860*/  HMMA.16816.F32.BF16 R56, R8, R26, RZ ;  /* 0x0000001a0838723c */ /* 0x000fe200000418ff */
[----:B-1----:R-:W-:-:S07]  /*7870*/  FFMA.FTZ R5, R39, c[0x0][0x2d0], -R3 ;  /* 0x0000b40027057a23 */ /* 0x002fce0000010803 */
[----:B------:R-:W-:Y:S01]  /*7880*/  HMMA.16816.F32.BF16 R36, R8, R16, RZ ;  /* 0x000000100824723c */ /* 0x000fe200000418ff */
[----:B------:R-:W1:Y:S01]  /*7890*/  LDSM.16.MT88.4 R16, [R188+0x800] ;  /* 0x00080000bc10783b */ /* 0x000e620000004200 */
[----:B------:R2:W4:Y:S02]  /*78a0*/  MUFU.EX2 R244, R5 ;  /* 0x0000000500f47308 */ /* 0x0005240000000800 */
[----:B--2---:R-:W-:Y:S01]  /*78b0*/  FFMA.FTZ R5, R41, c[0x0][0x2d0], -R3 ;  /* 0x0000b40029057a23 */ /* 0x004fe20000010803 */
[----:B----4-:R-:W-:-:S05]  /*78c0*/  F2FP.BF16.PACK_AB R13, R244, R230 ;  /* 0x000000e6f40d723e */ /* 0x010fca00000010ff */
[----:B------:R2:W-:Y:S02]  /*78d0*/  MUFU.EX2 R243, R5 ;  /* 0x0000000500f37308 */ /* 0x0005e40000000800 */
[----:B--2---:R-:W-:Y:S02]  /*78e0*/  FFMA.FTZ R5, R42, c[0x0][0x2d0], -R3 ;  /* 0x0000b4002a057a23 */ /* 0x004fe40000010803 */
[----:B------:R-:W-:Y:S01]  /*78f0*/  HMMA.16816.F32.BF16 R40, R8, R24, RZ ;  /* 0x000000180828723c */ /* 0x000fe200000418ff */
[----:B------:R-:W2:Y:S03]  /*7900*/  LDSM.16.MT88.4 R24, [R186+0x800] ;  /* 0x00080000ba18783b */ /* 0x000ea60000004200 */
[----:B------:R4:W5:Y:S02]  /*7910*/  MUFU.EX2 R247, R5 ;  /* 0x0000000500f77308 */ /* 0x0009640000000800 */
[----:B----4-:R-:W-:Y:S01]  /*7920*/  FFMA.FTZ R5, R44, c[0x0][0x2d0], -R2 ;  /* 0x0000b4002c057a23 */ /* 0x010fe20000010802 */
[----:B-----5:R-:W-:-:S05]  /*7930*/  F2FP.BF16.PACK_AB R15, R247, R243 ;  /* 0x000000f3f70f723e */ /* 0x020fca00000010ff */
[----:B------:R4:W-:Y:S02]  /*7940*/  MUFU.EX2 R228, R5 ;  /* 0x0000000500e47308 */ /* 0x0009e40000000800 */
[C---:B-1----:R-:W-:Y:S08]  /*7950*/  HMMA.16816.F32.BF16 R92, R12.reuse, R16, R92 ;  /* 0x000000100c5c723c */ /* 0x042ff0000004185c */
[----:B------:R-:W-:Y:S01]  /*7960*/  HMMA.16816.F32.BF16 R64, R12, R18, R64 ;  /* 0x000000120c40723c */ /* 0x000fe20000041840 */
[----:B----4-:R-:W-:-:S04]  /*7970*/  FFMA.FTZ R5, R45, c[0x0][0x2d0], -R2 ;  /* 0x0000b4002d057a23 */ /* 0x010fc80000010802 */
[----:B------:R1:W4:Y:S03]  /*7980*/  MUFU.EX2 R240, R5 ;  /* 0x0000000500f07308 */ /* 0x0003260000000800 */
[----:B------:R-:W-:Y:S08]  /*7990*/  HMMA.16816.F32.BF16 R44, R8, R20, RZ ;  /* 0x00000014082c723c */ /* 0x000ff000000418ff */
[----:B------:R-:W-:Y:S01]  /*79a0*/  HMMA.16816.F32.BF16 R76, R12, R28, R76 ;  /* 0x0000001c0c4c723c */ /* 0x000fe2000004184c */
[----:B-1----:R-:W-:-:S07]  /*79b0*/  FFMA.FTZ R5, R48, c[0x0][0x2d0], -R2 ;  /* 0x0000b40030057a23 */ /* 0x002fce0000010802 */
[----:B--2---:R-:W-:Y:S01]  /*79c0*/  HMMA.16816.F32.BF16 R108, R12, R24, R100 ;  /* 0x000000180c6c723c */ /* 0x004fe20000041864 */
[----:B------:R1:W-:Y:S07]  /*79d0*/  MUFU.EX2 R239, R5 ;  /* 0x0000000500ef7308 */ /* 0x0003ee0000000800 */
[----:B------:R-:W-:Y:S01]  /*79e0*/  HMMA.16816.F32.BF16 R48, R8, R22, RZ ;  /* 0x000000160830723c */ /* 0x000fe200000418ff */
[----:B------:R-:W2:Y:S06]  /*79f0*/  LDSM.16.MT88.4 R20, [R189+0x800] ;  /* 0x00080000bd14783b */ /* 0x000eac0000004200 */
[----:B----4-:R-:W-:Y:S01]  /*7a00*/  F2FP.BF16.PACK_AB R8, R240, R228 ;  /* 0x000000e4f008723e */ /* 0x010fe200000010ff */
[----:B-1----:R-:W-:-:S04]  /*7a10*/  FFMA.FTZ R5, R104, c[0x0][0x2d0], -R2 ;  /* 0x0000b40068057a23 */ /* 0x002fc80000010802 */
[----:B------:R1:W4:Y:S02]  /*7a20*/  MUFU.EX2 R241, R5 ;  /* 0x0000000500f17308 */ /* 0x0003240000000800 */
[----:B-1----:R-:W-:Y:S01]  /*7a30*/  FFMA.FTZ R5, R68, c[0x0][0x2d0], -R0 ;  /* 0x0000b40044057a23 */ /* 0x002fe20000010800 */
[----:B----4-:R-:W-:-:S05]  /*7a40*/  F2FP.BF16.PACK_AB R10, R241, R239 ;  /* 0x000000eff10a723e */ /* 0x010fca00000010ff */
[----:B------:R1:W-:Y:S01]  /*7a50*/  MUFU.EX2 R231, R5 ;  /* 0x0000000500e77308 */ /* 0x0003e20000000800 */
[C---:B--2---:R-:W-:Y:S08]  /*7a60*/  HMMA.16816.F32.BF16 R112, R12.reuse, R20, R80 ;  /* 0x000000140c70723c */ /* 0x044ff00000041850 */
[----:B------:R-:W-:Y:S01]  /*7a70*/  HMMA.16816.F32.BF16 R96, R12, R22, R96 ;  /* 0x000000160c60723c */ /* 0x000fe20000041860 */
[----:B-1----:R-:W-:-:S04]  /*7a80*/  FFMA.FTZ R5, R73, c[0x0][0x2d0], -R0 ;  /* 0x0000b40049057a23 */ /* 0x002fc80000010800 */
[----:B------:R1:W2:Y:S03]  /*7a90*/  MUFU.EX2 R232, R5 ;  /* 0x0000000500e87308 */ /* 0x0002a60000000800 */
[----:B------:R-:W-:Y:S01]  /*7aa0*/  HMMA.16816.F32.BF16 R80, R12, R26, R88 ;  /* 0x0000001a0c50723c */ /* 0x000fe20000041858 */
[----:B-1----:R-:W-:Y:S01]  /*7ab0*/  FFMA.FTZ R5, R75, c[0x0][0x2d0], -R0 ;  /* 0x0000b4004b057a23 */ /* 0x002fe20000010800 */
[----:B--2---:R-:W-:-:S03]  /*7ac0*/  F2FP.BF16.PACK_AB R9, R232, R231 ;  /* 0x000000e7e809723e */ /* 0x004fc600000010ff */
[----:B------:R1:W2:Y:S02]  /*7ad0*/  MUFU.EX2 R237, R5 ;  /* 0x0000000500ed7308 */ /* 0x0002a40000000800 */
[----:B-1----:R-:W-:Y:S01]  /*7ae0*/  FFMA.FTZ R5, R132, c[0x0][0x2d0], -R4 ;  /* 0x0000b40084057a23 */ /* 0x002fe20000010804 */
[----:B--2---:R-:W-:-:S05]  /*7af0*/  F2FP.BF16.PACK_AB R11, R237, R236 ;  /* 0x000000eced0b723e */ /* 0x004fca00000010ff */
[----:B------:R1:W-:Y:S02]  /*7b00*/  MUFU.EX2 R213, R5 ;  /* 0x0000000500d57308 */ /* 0x0003e40000000800 */
[C---:B------:R-:W-:Y:S08]  /*7b10*/  HMMA.16816.F32.BF16 R104, R8.reuse, R16, R36 ;  /* 0x000000100868723c */ /* 0x040ff00000041824 */
[----:B------:R-:W-:Y:S01]  /*7b20*/  HMMA.16816.F32.BF16 R32, R8, R18, R32 ;  /* 0x000000120820723c */ /* 0x000fe20000041820 */
[----:B------:R-:W2:Y:S01]  /*7b30*/  LDSM.16.MT88.4 R16, [R185+0x1000] ;  /* 0x00100000b910783b */ /* 0x000ea20000004200 */
[----:B-1----:R-:W-:-:S04]  /*7b40*/  FFMA.FTZ R5, R133, c[0x0][0x2d0], -R4 ;  /* 0x0000b40085057a23 */ /* 0x002fc80000010804 */
[----:B------:R1:W4:Y:S02]  /*7b50*/  MUFU.EX2 R215, R5 ;  /* 0x0000000500d77308 */ /* 0x0003240000000800 */
[C---:B------:R-:W-:Y:S08]  /*7b60*/  HMMA.16816.F32.BF16 R116, R8.reuse, R20, R40 ;  /* 0x000000140874723c */ /* 0x040ff00000041828 */
[----:B------:R-:W-:Y:S01]  /*7b70*/  HMMA.16816.F32.BF16 R52, R8, R28, R52 ;  /* 0x0000001c0834723c */ /* 0x000fe20000041834 */
[----:B-1----:R-:W-:-:S07]  /*7b80*/  FFMA.FTZ R5, R134, c[0x0][0x2d0], -R4 ;  /* 0x0000b40086057a23 */ /* 0x002fce0000010804 */
[-C--:B------:R-:W-:Y:S01]  /*7b90*/  HMMA.16816.F32.BF16 R40, R12, R30.reuse, R84 ;  /* 0x0000001e0c28723c */ /* 0x080fe20000041854 */
[----:B------:R1:W-:Y:S06]  /*7ba0*/  MUFU.EX2 R216, R5 ;  /* 0x0000000500d87308 */ /* 0x0003ec0000000800 */
[----:B----4-:R-:W-:Y:S01]  /*7bb0*/  F2FP.BF16.PACK_AB R12, R215, R213 ;  /* 0x000000d5d70c723e */ /* 0x010fe200000010ff */
[C---:B------:R-:W-:Y:S08]  /*7bc0*/  HMMA.16816.F32.BF16 R28, R8.reuse, R30, R60 ;  /* 0x0000001e081c723c */ /* 0x040ff0000004183c */
[----:B------:R-:W-:Y:S01]  /*7bd0*/  HMMA.16816.F32.BF16 R100, R8, R24, R44 ;  /* 0x000000180864723c */ /* 0x000fe2000004182c */
[----:B-1----:R-:W-:-:S04]  /*7be0*/  FFMA.FTZ R5, R135, c[0x0][0x2d0], -R4 ;  /* 0x0000b40087057a23 */ /* 0x002fc80000010804 */
[----:B------:R1:W4:Y:S03]  /*7bf0*/  MUFU.EX2 R217, R5 ;  /* 0x0000000500d97308 */ /* 0x0003260000000800 */
[C---:B------:R-:W-:Y:S01]  /*7c00*/  HMMA.16816.F32.BF16 R60, R8.reuse, R22, R56 ;  /* 0x00000016083c723c */ /* 0x040fe20000041838 */
[----:B------:R-:W5:Y:S07]  /*7c10*/  LDSM.16.MT88.4 R20, [R186+0x1000] ;  /* 0x00100000ba14783b */ /* 0x000f6e0000004200 */
[----:B------:R-:W-:Y:S01]  /*7c20*/  HMMA.16816.F32.BF16 R36, R8, R26, R48 ;  /* 0x0000001a0824723c */ /* 0x000fe20000041830 */
[----:B------:R-:W3:Y:S01]  /*7c30*/  LDSM.16.MT88.4 R24, [R189+0x1000] ;  /* 0x00100000bd18783b */ /* 0x000ee20000004200 */
[----:B-1----:R-:W-:Y:S01]  /*7c40*/  FFMA.FTZ R5, R128, c[0x0][0x2d0], -R3 ;  /* 0x0000b40080057a23 */ /* 0x002fe20000010803 */
[----:B----4-:R-:W-:-:S03]  /*7c50*/  F2FP.BF16.PACK_AB R14, R217, R216 ;  /* 0x000000d8d90e723e */ /* 0x010fc600000010ff */
[----:B------:R1:W-:Y:S02]  /*7c60*/  MUFU.EX2 R208, R5 ;  /* 0x0000000500d07308 */ /* 0x0003e40000000800 */
[----:B-1----:R-:W-:-:S06]  /*7c70*/  FFMA.FTZ R5, R129, c[0x0][0x2d0], -R3 ;  /* 0x0000b40081057a23 */ /* 0x002fcc0000010803 */
[----:B------:R1:W4:Y:S02]  /*7c80*/  MUFU.EX2 R209, R5 ;  /* 0x0000000500d17308 */ /* 0x0003240000000800 */
[----:B-1----:R-:W-:Y:S01]  /*7c90*/  FFMA.FTZ R5, R130, c[0x0][0x2d0], -R3 ;  /* 0x0000b40082057a23 */ /* 0x002fe20000010803 */
[----:B----4-:R-:W-:-:S05]  /*7ca0*/  F2FP.BF16.PACK_AB R13, R209, R208 ;  /* 0x000000d0d10d723e */ /* 0x010fca00000010ff */
[----:B------:R1:W-:Y:S02]  /*7cb0*/  MUFU.EX2 R210, R5 ;  /* 0x0000000500d27308 */ /* 0x0003e40000000800 */
[----:B-1----:R-:W-:-:S06]  /*7cc0*/  FFMA.FTZ R5, R131, c[0x0][0x2d0], -R3 ;  /* 0x0000b40083057a23 */ /* 0x002fcc0000010803 */
[----:B------:R1:W4:Y:S02]  /*7cd0*/  MUFU.EX2 R211, R5 ;  /* 0x0000000500d37308 */ /* 0x0003240000000800 */
[----:B-1----:R-:W-:Y:S01]  /*7ce0*/  FFMA.FTZ R5, R124, c[0x0][0x2d0], -R2 ;  /* 0x0000b4007c057a23 */ /* 0x002fe20000010802 */
[----:B----4-:R-:W-:-:S05]  /*7cf0*/  F2FP.BF16.PACK_AB R15, R211, R210 ;  /* 0x000000d2d30f723e */ /* 0x010fca00000010ff */
[----:B------:R1:W-:Y:S02]  /*7d00*/  MUFU.EX2 R204, R5 ;  /* 0x0000000500cc7308 */ /* 0x0003e40000000800 */
[C---:B--2---:R-:W-:Y:S08]  /*7d10*/  HMMA.16816.F32.BF16 R88, R12.reuse, R16, R76 ;  /* 0x000000100c58723c */ /* 0x044ff0000004184c */
[----:B------:R-:W-:Y:S01]  /*7d20*/  HMMA.16816.F32.BF16 R76, R12, R18, R40 ;  /* 0x000000120c4c723c */ /* 0x000fe20000041828 */
[----:B-1----:R-:W-:-:S04]  /*7d30*/  FFMA.FTZ R5, R125, c[0x0][0x2d0], -R2 ;  /* 0x0000b4007d057a23 */ /* 0x002fc80000010802 */
[----:B------:R1:W2:Y:S03]  /*7d40*/  MUFU.EX2 R205, R5 ;  /* 0x0000000500cd7308 */ /* 0x0002a60000000800 */
[C---:B-----5:R-:W-:Y:S08]  /*7d50*/  HMMA.16816.F32.BF16 R44, R12.reuse, R22, R80 ;  /* 0x000000160c2c723c */ /* 0x060ff00000041850 */
[----:B---3--:R-:W-:Y:S01]  /*7d60*/  HMMA.16816.F32.BF16 R56, R12, R24, R112 ;  /* 0x000000180c38723c */ /* 0x008fe20000041870 */
[----:B------:R-:W-:Y:S01]  /*7d70*/  LDSM.16.MT88.4 R112, [R189+0x2000] ;  /* 0x00200000bd70783b */ /* 0x000fe20000004200 */
[----:B-1----:R-:W-:Y:S01]  /*7d80*/  FFMA.FTZ R5, R126, c[0x0][0x2d0], -R2 ;  /* 0x0000b4007e057a23 */ /* 0x002fe20000010802 */
[----:B--2---:R-:W-:-:S05]  /*7d90*/  F2FP.BF16.PACK_AB R8, R205, R204 ;  /* 0x000000cccd08723e */ /* 0x004fca00000010ff */
[----:B------:R-:W-:Y:S01]  /*7da0*/  HMMA.16816.F32.BF16 R48, R12, R20, R108 ;  /* 0x000000140c30723c */ /* 0x000fe2000004186c */
        /* <DEDUP_REMOVED lines=18> */
[----:B------:R1:W3:Y:S02]  /*7ed0*/  MUFU.EX2 R177, R5 ;  /* 0x0000000500b17308 */ /* 0x0002e40000000800 */
[-C--:B------:R-:W-:Y:S08]  /*7ee0*/  HMMA.16816.F32.BF16 R84, R8, R26.reuse, R60 ;  /* 0x0000001a0854723c */ /* 0x080ff0000004183c */
[----:B------:R-:W-:Y:S01]  /*7ef0*/  HMMA.16816.F32.BF16 R52, R12, R26, R96 ;  /* 0x0000001a0c34723c */ /* 0x000fe20000041860 */
[----:B------:R-:W-:Y:S01]  /*7f00*/  LDSM.16.MT88.4 R96, [R185+0x2000] ;  /* 0x00200000b960783b */ /* 0x000fe20000004200 */
[----:B-1----:R-:W-:-:S06]  /*7f10*/  FFMA.FTZ R5, R145, c[0x0][0x2d0], -R4 ;  /* 0x0000b40091057a23 */ /* 0x002fcc0000010804 */
[----:B------:R-:W-:Y:S01]  /*7f20*/  HMMA.16816.F32.BF16 R80, R8, R20, R100 ;  /* 0x000000140850723c */ /* 0x000fe20000041864 */
[----:B------:R1:W-:Y:S07]  /*7f30*/  MUFU.EX2 R178, R5 ;  /* 0x0000000500b27308 */ /* 0x0003ee0000000800 */
[----:B--2---:R-:W-:Y:S01]  /*7f40*/  HMMA.16816.F32.BF16 R28, R12, R18, R64 ;  /* 0x000000120c1c723c */ /* 0x004fe20000041840 */
[----:B-1----:R-:W-:-:S04]  /*7f50*/  FFMA.FTZ R5, R144, c[0x0][0x2d0], -R4 ;  /* 0x0000b40090057a23 */ /* 0x002fc80000010804 */
[----:B------:R1:W2:Y:S03]  /*7f60*/  MUFU.EX2 R179, R5 ;  /* 0x0000000500b37308 */ /* 0x0002a60000000800 */
[----:B------:R-:W-:Y:S01]  /*7f70*/  HMMA.16816.F32.BF16 R40, R12, R16, R92 ;  /* 0x000000100c28723c */ /* 0x000fe2000004185c */
[----:B------:R-:W-:Y:S07]  /*7f80*/  LDSM.16.MT88.4 R12, [R188+0x1800] ;  /* 0x00180000bc0c783b */ /* 0x000fee0000004200 */
[----:B------:R-:W-:Y:S01]  /*7f90*/  HMMA.16816.F32.BF16 R64, R8, R22, R36 ;  /* 0x000000160840723c */ /* 0x000fe20000041824 */
[----:B------:R-:W-:Y:S01]  /*7fa0*/  LDSM.16.MT88.4 R20, [R189+0x1800] ;  /* 0x00180000bd14783b */ /* 0x000fe20000004200 */
[----:B-1----:R-:W-:-:S06]  /*7fb0*/  FFMA.FTZ R5, R139, c[0x0][0x2d0], -R3 ;  /* 0x0000b4008b057a23 */ /* 0x002fcc0000010803 */
[C---:B------:R-:W-:Y:S01]  /*7fc0*/  HMMA.16816.F32.BF16 R92, R8.reuse, R24, R116 ;  /* 0x00000018085c723c */ /* 0x040fe20000041874 */
[----:B------:R-:W1:Y:S01]  /*7fd0*/  LDSM.16.MT88.4 R24, [R185+0x1800] ;  /* 0x00180000b918783b */ /* 0x000e620000004200 */
[----:B------:R4:W-:Y:S06]  /*7fe0*/  MUFU.EX2 R172, R5 ;  /* 0x0000000500ac7308 */ /* 0x0009ec0000000800 */
[C---:B------:R-:W-:Y:S08]  /*7ff0*/  HMMA.16816.F32.BF16 R60, R8.reuse, R16, R104 ;  /* 0x00000010083c723c */ /* 0x040ff00000041868 */
[----:B------:R-:W-:Y:S01]  /*8000*/  HMMA.16816.F32.BF16 R36, R8, R18, R32 ;  /* 0x000000120824723c */ /* 0x000fe20000041820 */
[----:B------:R-:W5:Y:S01]  /*8010*/  LDSM.16.MT88.4 R16, [R186+0x1800] ;  /* 0x00180000ba10783b */ /* 0x000f620000004200 */
[----:B----4-:R-:W-:-:S04]  /*8020*/  FFMA.FTZ R5, R138, c[0x0][0x2d0], -R3 ;  /* 0x0000b4008a057a23 */ /* 0x010fc80000010803 */
[----:B------:R4:W4:Y:S01]  /*8030*/  MUFU.EX2 R173, R5 ;  /* 0x0000000500ad7308 */ /* 0x0009220000000800 */
[----:B---3--:R-:W-:Y:S02]  /*8040*/  F2FP.BF16.PACK_AB R8, R177, R176 ;  /* 0x000000b0b108723e */ /* 0x008fe400000010ff */
[----:B--2---:R-:W-:Y:S01]  /*8050*/  F2FP.BF16.PACK_AB R10, R179, R178 ;  /* 0x000000b2b30a723e */ /* 0x004fe200000010ff */
[----:B----4-:R-:W-:Y:S01]  /*8060*/  FFMA.FTZ R5, R137, c[0x0][0x2d0], -R3 ;  /* 0x0000b40089057a23 */ /* 0x010fe20000010803 */
[----:B------:R-:W-:-:S03]  /*8070*/  F2FP.BF16.PACK_AB R9, R173, R172 ;  /* 0x000000acad09723e */ /* 0x000fc600000010ff */
[----:B------:R2:W3:Y:S02]  /*8080*/  MUFU.EX2 R174, R5 ;  /* 0x0000000500ae7308 */ /* 0x0004e40000000800 */
[----:B--2---:R-:W-:Y:S01]  /*8090*/  FFMA.FTZ R5, R151, c[0x0][0x2d0], -R2 ;  /* 0x0000b40097057a23 */ /* 0x004fe20000010802 */
[----:B---3--:R-:W-:-:S05]  /*80a0*/  F2FP.BF16.PACK_AB R11, R175, R174 ;  /* 0x000000aeaf0b723e */ /* 0x008fca00000010ff */
[----:B------:R2:W-:Y:S02]  /*80b0*/  MUFU.EX2 R168, R5 ;  /* 0x0000000500a87308 */ /* 0x0005e40000000800 */
[----:B-1----:R-:W-:Y:S01]  /*80c0*/  HMMA.16816.F32.BF16 R88, R8, R24, R88 ;  /* 0x000000180858723c */ /* 0x002fe20000041858 */
[----:B------:R-:W-:-:S07]  /*80d0*/  FFMA.FTZ R32, R155, c[0x0][0x2d0], -R2 ;  /* 0x0000b4009b207a23 */ /* 0x000fce0000010802 */
[----:B------:R-:W-:Y:S01]  /*80e0*/  HMMA.16816.F32.BF16 R76, R8, R26, R76 ;  /* 0x0000001a084c723c */ /* 0x000fe2000004184c */
[----:B--2---:R-:W-:-:S04]  /*80f0*/  FFMA.FTZ R5, R150, c[0x0][0x2d0], -R2 ;  /* 0x0000b40096057a23 */ /* 0x004fc80000010802 */
[----:B------:R1:W-:Y:S03]  /*8100*/  MUFU.EX2 R169, R5 ;  /* 0x0000000500a97308 */ /* 0x0003e60000000800 */
[----:B------:R-:W-:Y:S01]  /*8110*/  HMMA.16816.F32.BF16 R56, R8, R20, R56 ;  /* 0x000000140838723c */ /* 0x000fe20000041838 */
[----:B------:R-:W-:-:S07]  /*8120*/  FFMA.FTZ R33, R154, c[0x0][0x2d0], -R2 ;  /* 0x0000b4009a217a23 */ /* 0x000fce0000010802 */
[----:B------:R-:W-:Y:S01]  /*8130*/  HMMA.16816.F32.BF16 R52, R8, R22, R52 ;  /* 0x000000160834723c */ /* 0x000fe20000041834 */
[----:B-1----:R-:W-:-:S07]  /*8140*/  FFMA.FTZ R5, R149, c[0x0][0x2d0], -R2 ;  /* 0x0000b40095057a23 */ /* 0x002fce0000010802 */
[C---:B-----5:R-:W-:Y:S01]  /*8150*/  HMMA.16816.F32.BF16 R48, R8.reuse, R16, R48 ;  /* 0x000000100830723c */ /* 0x060fe20000041830 */
[----:B------:R1:W-:Y:S07]  /*8160*/  MUFU.EX2 R170, R5 ;  /* 0x0000000500aa7308 */ /* 0x0003ee0000000800 */
[----:B------:R-:W-:Y:S01]  /*8170*/  HMMA.16816.F32.BF16 R44, R8, R18, R44 ;  /* 0x00000012082c723c */ /* 0x000fe2000004182c */
[----:B------:R-:W-:-:S07]  /*8180*/  FFMA.FTZ R34, R153, c[0x0][0x2d0], -R2 ;  /* 0x0000b40099227a23 */ /* 0x000fce0000010802 */
[----:B------:R-:W-:Y:S01]  /*8190*/  HMMA.16816.F32.BF16 R136, R8, R12, R40 ;  /* 0x0000000c0888723c */ /* 0x000fe20000041828 */
[----:B-1----:R-:W-:-:S04]  /*81a0*/  FFMA.FTZ R5, R148, c[0x0][0x2d0], -R2 ;  /* 0x0000b40094057a23 */ /* 0x002fc80000010802 */
[----:B------:R1:W2:Y:S03]  /*81b0*/  MUFU.EX2 R171, R5 ;  /* 0x0000000500ab7308 */ /* 0x0002a60000000800 */
[----:B------:R-:W-:Y:S01]  /*81c0*/  HMMA.16816.F32.BF16 R124, R8, R14, R28 ;  /* 0x0000000e087c723c */ /* 0x000fe2000004181c */
[----:B-1----:R-:W-:Y:S02]  /*81d0*/  FFMA.FTZ R5, R143, c[0x0][0x2d0], -R0 ;  /* 0x0000b4008f057a23 */ /* 0x002fe40000010800 */
[----:B------:R-:W3:Y:S04]  /*81e0*/  LDL R143, [R1+0x48] ;  /* 0x00004800018f7983 */ /* 0x000ee80000100800 */
[--C-:B------:R-:W-:Y:S01]  /*81f0*/  FFMA.FTZ R30, R167, c[0x0][0x2d0], -R4.reuse ;  /* 0x0000b400a71e7a23 */ /* 0x100fe20000010804 */
[----:B------:R1:W-:Y:S01]  /*8200*/  MUFU.EX2 R68, R5 ;  /* 0x0000000500447308 */ /* 0x0003e20000000800 */
[--C-:B------:R-:W-:Y:S01]  /*8210*/  FFMA.FTZ R29, R166, c[0x0][0x2d0], -R4.reuse ;  /* 0x0000b400a61d7a23 */ /* 0x100fe20000010804 */
[----:B--2---:R-:W-:Y:S01]  /*8220*/  F2FP.BF16.PACK_AB R6, R171, R170 ;  /* 0x000000aaab06723e */ /* 0x004fe200000010ff */
[--C-:B------:R-:W-:Y:S01]  /*8230*/  FFMA.FTZ R28, R165, c[0x0][0x2d0], -R4.reuse ;  /* 0x0000b400a51c7a23 */ /* 0x100fe20000010804 */
[----:B------:R-:W-:Y:S01]  /*8240*/  IADD3 R202, R202, -0x2, RZ ;  /* 0xfffffffecaca7810 */ /* 0x000fe20007ffe0ff */
[----:B------:R-:W-:Y:S01]  /*8250*/  FFMA.FTZ R10, R164, c[0x0][0x2d0], -R4 ;  /* 0x0000b400a40a7a23 */ /* 0x000fe20000010804 */
[----:B------:R-:W-:Y:S01]  /*8260*/  F2FP.BF16.PACK_AB R4, R169, R168 ;  /* 0x000000a8a904723e */ /* 0x000fe200000010ff */
[----:B------:R-:W-:Y:S01]  /*8270*/  FFMA.FTZ R35, R152, c[0x0][0x2d0], -R2 ;  /* 0x0000b40098237a23 */ /* 0x000fe20000010802 */
[----:B------:R-:W-:Y:S01]  /*8280*/  MUFU.EX2 R30, R30 ;  /* 0x0000001e001e7308 */ /* 0x000fe20000000800 */
[----:B------:R-:W-:-:S02]  /*8290*/  FADD.FTZ R2, R224, R222 ;  /* 0x000000dee0027221 */ /* 0x000fc40000010000 */
[--C-:B------:R-:W-:Y:S02]  /*82a0*/  FFMA.FTZ R9, R163, c[0x0][0x2d0], -R3.reuse ;  /* 0x0000b400a3097a23 */ /* 0x100fe40000010803 */
[--C-:B------:R-:W-:Y:S02]  /*82b0*/  FFMA.FTZ R8, R162, c[0x0][0x2d0], -R3.reuse ;  /* 0x0000b400a2087a23 */ /* 0x100fe40000010803 */
[--C-:B------:R-:W-:Y:S01]  /*82c0*/  FFMA.FTZ R11, R161, c[0x0][0x2d0], -R3.reuse ;  /* 0x0000b400a10b7a23 */ /* 0x100fe20000010803 */
[----:B------:R-:W-:Y:S01]  /*82d0*/  MUFU.EX2 R32, R32 ;  /* 0x0000002000207308 */ /* 0x000fe20000000800 */
[----:B-1----:R-:W-:Y:S01]  /*82e0*/  FFMA.FTZ R5, R142, c[0x0][0x2d0], -R0 ;  /* 0x0000b4008e057a23 */ /* 0x002fe20000010800 */
[----:B------:R-:W-:Y:S01]  /*82f0*/  MOV R142, c[0x0][0x2c4] ;  /* 0x0000b100008e7a02 */ /* 0x000fe20000000f00 */
[----:B------:R-:W-:Y:S02]  /*8300*/  FFMA.FTZ R31, R160, c[0x0][0x2d0], -R3 ;  /* 0x0000b400a01f7a23 */ /* 0x000fe40000010803 */
[----:B------:R-:W-:Y:S01]  /*8310*/  FADD.FTZ R3, R227, R226 ;  /* 0x000000e2e3037221 */ /* 0x000fe20000010000 */
[----:B------:R-:W-:Y:S01]  /*8320*/  ISETP.NE.AND P1, PT, R142, 0x1, PT ;  /* 0x000000018e00780c */ /* 0x000fe20003f25270 */
[----:B------:R-:W-:Y:S01]  /*8330*/  FADD.FTZ R2, R225, R2 ;  /* 0x00000002e1027221 */ /* 0x000fe20000010000 */
[----:B------:R1:W-:Y:S01]  /*8340*/  MUFU.EX2 R73, R5 ;  /* 0x0000000500497308 */ /* 0x0003e20000000800 */
[----:B------:R-:W-:-:S02]  /*8350*/  FADD.FTZ R3, R229, R3 ;  /* 0x00000003e5037221 */ /* 0x000fc40000010000 */
[----:B------:R-:W-:Y:S02]  /*8360*/  FADD.FTZ R2, R238, R2 ;  /* 0x00000002ee027221 */ /* 0x000fe40000010000 */
[----:B------:R-:W-:-:S03]  /*8370*/  FADD.FTZ R3, R242, R3 ;  /* 0x00000003f2037221 */ /* 0x000fc60000010000 */
[----:B------:R-:W2:Y:S01]  /*8380*/  MUFU.EX2 R29, R29 ;  /* 0x0000001d001d7308 */ /* 0x000ea20000000800 */
[----:B------:R-:W-:Y:S02]  /*8390*/  FADD.FTZ R3, R245, R3 ;  /* 0x00000003f5037221 */ /* 0x000fe40000010000 */
[----:B-1----:R-:W-:-:S05]  /*83a0*/  FFMA.FTZ R5, R141, c[0x0][0x2d0], -R0 ;  /* 0x0000b4008d057a23 */ /* 0x002fca0000010800 */
[----:B------:R-:W1:Y:S01]  /*83b0*/  MUFU.EX2 R33, R33 ;  /* 0x0000002100217308 */ /* 0x000e620000000800 */
[----:B--2---:R-:W-:-:S07]  /*83c0*/  F2FP.BF16.PACK_AB R144, R29, R30 ;  /* 0x0000001e1d90723e */ /* 0x004fce00000010ff */
[----:B------:R2:W-:Y:S08]  /*83d0*/  MUFU.EX2 R74, R5 ;  /* 0x00000005004a7308 */ /* 0x0005f00000000800 */
[----:B------:R-:W-:Y:S01]  /*83e0*/  MUFU.EX2 R28, R28 ;  /* 0x0000001c001c7308 */ /* 0x000fe20000000800 */
[----:B-1----:R-:W-:Y:S01]  /*83f0*/  F2FP.BF16.PACK_AB R148, R33, R32 ;  /* 0x000000202194723e */ /* 0x002fe200000010ff */
[----:B--2---:R-:W-:-:S06]  /*8400*/  FFMA.FTZ R5, R140, c[0x0][0x2d0], -R0 ;  /* 0x0000b4008c057a23 */ /* 0x004fcc0000010800 */
[----:B------:R-:W-:Y:S08]  /*8410*/  MUFU.EX2 R34, R34 ;  /* 0x0000002200227308 */ /* 0x000ff00000000800 */
[----:B------:R1:W2:Y:S08]  /*8420*/  MUFU.EX2 R75, R5 ;  /* 0x00000005004b7308 */ /* 0x0002b00000000800 */
[----:B------:R-:W-:Y:S01]  /*8430*/  MUFU.EX2 R31, R31 ;  /* 0x0000001f001f7308 */ /* 0x000fe20000000800 */
[----:B-1----:R-:W-:-:S07]  /*8440*/  F2FP.BF16.PACK_AB R5, R73, R68 ;  /* 0x000000444905723e */ /* 0x002fce00000010ff */
[----:B------:R-:W1:Y:S01]  /*8450*/  MUFU.EX2 R35, R35 ;  /* 0x0000002300237308 */ /* 0x000e620000000800 */
[----:B--2---:R-:W-:-:S07]  /*8460*/  F2FP.BF16.PACK_AB R7, R75, R74 ;  /* 0x0000004a4b07723e */ /* 0x004fce00000010ff */
[C---:B------:R-:W-:Y:S01]  /*8470*/  HMMA.16816.F32.BF16 R40, R4.reuse, R24, R128 ;  /* 0x000000180428723c */ /* 0x040fe20000041880 */
[----:B------:R-:W2:Y:S07]  /*8480*/  LDSM.16.MT88.4 R128, [R186+0x2000] ;  /* 0x00200000ba80783b */ /* 0x000eae0000004200 */
[----:B------:R-:W-:Y:S01]  /*8490*/  HMMA.16816.F32.BF16 R24, R4, R26, R120 ;  /* 0x0000001a0418723c */ /* 0x000fe20000041878 */
[----:B-1----:R-:W-:-:S07]  /*84a0*/  F2FP.BF16.PACK_AB R150, R35, R34 ;  /* 0x000000222396723e */ /* 0x002fce00000010ff */
[C---:B------:R-:W-:Y:S01]  /*84b0*/  HMMA.16816.F32.BF16 R108, R4.reuse, R20, R92 ;  /* 0x00000014046c723c */ /* 0x040fe2000004185c */
[----:B------:R-:W1:Y:S07]  /*84c0*/  MUFU.EX2 R20, R10 ;  /* 0x0000000a00147308 */ /* 0x000e6e0000000800 */
[C---:B------:R-:W-:Y:S08]  /*84d0*/  HMMA.16816.F32.BF16 R84, R4.reuse, R22, R84 ;  /* 0x000000160454723c */ /* 0x040ff00000041854 */
[----:B------:R-:W-:Y:S01]  /*84e0*/  HMMA.16816.F32.BF16 R80, R4, R16, R80 ;  /* 0x000000100450723c */ /* 0x000fe20000041850 */
[----:B------:R-:W4:Y:S01]  /*84f0*/  MUFU.EX2 R17, R11 ;  /* 0x0000000b00117308 */ /* 0x000f220000000800 */
[----:B-1----:R-:W-:-:S06]  /*8500*/  F2FP.BF16.PACK_AB R146, R20, R28 ;  /* 0x0000001c1492723e */ /* 0x002fcc00000010ff */
[C---:B------:R-:W-:Y:S01]  /*8510*/  HMMA.16816.F32.BF16 R64, R4.reuse, R18, R64 ;  /* 0x000000120440723c */ /* 0x040fe20000041840 */
[----:B------:R-:W-:Y:S07]  /*8520*/  MUFU.EX2 R19, R9 ;  /* 0x0000000900137308 */ /* 0x000fee0000000800 */
[----:B------:R-:W-:Y:S01]  /*8530*/  HMMA.16816.F32.BF16 R60, R4, R12, R60 ;  /* 0x0000000c043c723c */ /* 0x000fe2000004183c */
[----:B------:R1:W5:Y:S01]  /*8540*/  MUFU.EX2 R18, R8 ;  /* 0x0000000800127308 */ /* 0x0003620000000800 */
[----:B----4-:R-:W-:-:S05]  /*8550*/  F2FP.BF16.PACK_AB R147, R31, R17 ;  /* 0x000000111f93723e */ /* 0x010fca00000010ff */
[----:B------:R-:W-:Y:S01]  /*8560*/  FADD.FTZ R12, R223, R220 ;  /* 0x000000dcdf0c7221 */ /* 0x000fe20000010000 */
[----:B------:R-:W-:Y:S07]  /*8570*/  HMMA.16816.F32.BF16 R36, R4, R14, R36 ;  /* 0x0000000e0424723c */ /* 0x000fee0000041824 */
[--C-:B------:R-:W-:Y:S02]  /*8580*/  FFMA.FTZ R4, R159, c[0x0][0x2d0], -R0.reuse ;  /* 0x0000b4009f047a23 */ /* 0x100fe40000010800 */
[--C-:B------:R-:W-:Y:S01]  /*8590*/  FFMA.FTZ R5, R158, c[0x0][0x2d0], -R0.reuse ;  /* 0x0000b4009e057a23 */ /* 0x100fe20000010800 */
[----:B-1----:R-:W1:Y:S01]  /*85a0*/  LDSM.16.MT88.4 R8, [R188+0x2000] ;  /* 0x00200000bc08783b */ /* 0x002e620000004200 */
[--C-:B------:R-:W-:Y:S01]  /*85b0*/  FFMA.FTZ R6, R157, c[0x0][0x2d0], -R0.reuse ;  /* 0x0000b4009d067a23 */ /* 0x100fe20000010800 */
[----:B------:R4:W-:Y:S01]  /*85c0*/  MUFU.EX2 R16, R4 ;  /* 0x0000000400107308 */ /* 0x0009e20000000800 */
[----:B------:R-:W-:Y:S01]  /*85d0*/  FFMA.FTZ R7, R156, c[0x0][0x2d0], -R0 ;  /* 0x0000b4009c077a23 */ /* 0x000fe20000010800 */
[----:B-----5:R-:W-:Y:S01]  /*85e0*/  F2FP.BF16.PACK_AB R145, R18, R19 ;  /* 0x000000131291723e */ /* 0x020fe200000010ff */
[----:B------:R-:W-:-:S04]  /*85f0*/  FADD.FTZ R0, R219, R218 ;  /* 0x000000dadb007221 */ /* 0x000fc80000010000 */
[----:B------:R-:W-:Y:S01]  /*8600*/  FADD.FTZ R0, R221, R0 ;  /* 0x00000000dd007221 */ /* 0x000fe20000010000 */
[----:B------:R5:W-:Y:S01]  /*8610*/  MUFU.EX2 R13, R7 ;  /* 0x00000007000d7308 */ /* 0x000be20000000800 */
[----:B------:R-:W-:Y:S02]  /*8620*/  HMMA.16816.F32.BF16 R88, R144, R96, R88 ;  /* 0x000000609058723c */ /* 0x000fe40000041858 */
[----:B------:R-:W-:Y:S02]  /*8630*/  FADD.FTZ R0, R234, R0 ;  /* 0x00000000ea007221 */ /* 0x000fe40000010000 */
[----:B----4-:R-:W-:-:S03]  /*8640*/  FADD.FTZ R4, R233, R12 ;  /* 0x0000000ce9047221 */ /* 0x010fc60000010000 */
[----:B------:R4:W2:Y:S01]  /*8650*/  MUFU.EX2 R15, R5 ;  /* 0x00000005000f7308 */ /* 0x0008a20000000800 */
[----:B------:R-:W-:Y:S01]  /*8660*/  MOV R12, c[0x0][0x32c] ;  /* 0x0000cb00000c7a02 */ /* 0x000fe20000000f00 */
[C---:B------:R-:W-:Y:S03]  /*8670*/  HMMA.16816.F32.BF16 R100, R144.reuse, R98, R76 ;  /* 0x000000629064723c */ /* 0x040fe6000004184c */
[----:B------:R-:W-:Y:S01]  /*8680*/  ISETP.GE.AND P0, PT, R12, 0x1, PT ;  /* 0x000000010c00780c */ /* 0x000fe20003f06270 */
[----:B-----5:R-:W-:Y:S02]  /*8690*/  FADD.FTZ R7, R230, R2 ;  /* 0x00000002e6077221 */ /* 0x020fe40000010000 */
[----:B------:R5:W1:Y:S02]  /*86a0*/  MUFU.EX2 R14, R6 ;  /* 0x00000006000e7308 */ /* 0x000a640000000800 */
[----:B------:R-:W-:Y:S01]  /*86b0*/  HMMA.16816.F32.BF16 R104, R144, R112, R56 ;  /* 0x000000709068723c */ /* 0x000fe20000041838 */
[----:B----4-:R-:W-:Y:S01]  /*86c0*/  FADD.FTZ R5, R235, R4 ;  /* 0x00000004eb057221 */ /* 0x010fe20000010000 */
[----:B--2---:R-:W-:Y:S01]  /*86d0*/  F2FP.BF16.PACK_AB R149, R15, R16 ;  /* 0x000000100f95723e */ /* 0x004fe200000010ff */
[----:B------:R-:W-:-:S05]  /*86e0*/  FADD.FTZ R4, R250, R3 ;  /* 0x00000003fa047221 */ /* 0x000fca0000010000 */
[C---:B------:R-:W-:Y:S01]  /*86f0*/  HMMA.16816.F32.BF16 R116, R144.reuse, R114, R52 ;  /* 0x000000729074723c */ /* 0x040fe20000041834 */
[----:B------:R-:W-:Y:S02]  /*8700*/  FADD.FTZ R5, R231, R5 ;  /* 0x00000005e7057221 */ /* 0x000fe40000010000 */
[----:B------:R-:W-:Y:S02]  /*8710*/  FADD.FTZ R3, R244, R7 ;  /* 0x00000007f4037221 */ /* 0x000fe40000010000 */
[----:B-----5:R-:W-:Y:S01]  /*8720*/  FADD.FTZ R6, R228, R0 ;  /* 0x00000000e4067221 */ /* 0x020fe20000010000 */
[----:B-1----:R-:W-:Y:S01]  /*8730*/  F2FP.BF16.PACK_AB R151, R13, R14 ;  /* 0x0000000e0d97723e */ /* 0x002fe200000010ff */
        /* <DEDUP_REMOVED lines=26> */
[----:B------:R-:W-:Y:S03]  /*88e0*/  HMMA.16816.F32.BF16 R108, R148, R112, R108 ;  /* 0x00000070946c723c */ /* 0x000fe6000004186c */
[----:B------:R-:W-:-:S04]  /*88f0*/  FADD.FTZ R5, R19, R5 ;  /* 0x0000000513057221 */ /* 0x000fc80000010000 */
[----:B------:R-:W-:Y:S01]  /*8900*/  FADD.FTZ R5, R18, R5 ;  /* 0x0000000512057221 */ /* 0x000fe20000010000 */
[C---:B------:R-:W-:Y:S08]  /*8910*/  HMMA.16816.F32.BF16 R124, R148.reuse, R128, R80 ;  /* 0x00000080947c723c */ /* 0x040ff00000041850 */
[C---:B------:R-:W-:Y:S08]  /*8920*/  HMMA.16816.F32.BF16 R96, R148.reuse, R98, R24 ;  /* 0x000000629460723c */ /* 0x040ff00000041818 */
[C---:B------:R-:W-:Y:S08]  /*8930*/  HMMA.16816.F32.BF16 R112, R148.reuse, R114, R84 ;  /* 0x000000729470723c */ /* 0x040ff00000041854 */
[----:B------:R-:W-:Y:S01]  /*8940*/  HMMA.16816.F32.BF16 R128, R148, R130, R64 ;  /* 0x000000829480723c */ /* 0x000fe20000041840 */
[----:B---3--:R-:W-:Y:S01]  /*8950*/  @P1 IMAD.HI.U32 R2, R143, c[0x0][0x2c8], RZ ;  /* 0x0000b2008f021a27 */ /* 0x008fe200078e00ff */
[----:B------:R-:W-:-:S06]  /*8960*/  MOV R0, R143 ;  /* 0x0000008f00007202 */ /* 0x000fcc0000000f00 */
[----:B------:R-:W-:Y:S01]  /*8970*/  HMMA.16816.F32.BF16 R140, R148, R8, R60 ;  /* 0x00000008948c723c */ /* 0x000fe2000004183c */
[----:B------:R-:W-:-:S04]  /*8980*/  @P1 SHF.R.U32.HI R0, RZ, c[0x0][0x2cc], R2 ;  /* 0x0000b300ff001a19 */ /* 0x000fc80000011602 */
[----:B------:R-:W-:Y:S01]  /*8990*/  IADD3 R2, R252, R0, RZ ;  /* 0x00000000fc027210 */ /* 0x000fe20007ffe0ff */
[----:B------:R-:W-:Y:S02]  /*89a0*/  FADD.FTZ R0, R240, R6 ;  /* 0x00000006f0007221 */ /* 0x000fe40000010000 */
[----:B------:R-:W-:Y:S02]  /*89b0*/  HMMA.16816.F32.BF16 R148, R148, R10, R36 ;  /* 0x0000000a9494723c */ /* 0x000fe40000041824 */
        /* <DEDUP_REMOVED lines=31> */
[----:B------:R-:W-:Y:S01]  /*8bb0*/  FADD.FTZ R4, R14, R4 ;  /* 0x000000040e047221 */ /* 0x000fe20000010000 */
[----:B------:R-:W-:Y:S01]  /*8bc0*/  STL [R1+0x4], R6 ;  /* 0x0000040601007387 */ /* 0x000fe20000100800 */
[----:B------:R-:W-:-:S03]  /*8bd0*/  FADD.FTZ R3, R35, R5 ;  /* 0x0000000523037221 */ /* 0x000fc60000010000 */
[----:B------:R1:W-:Y:S04]  /*8be0*/  STL [R1+0x8], R0 ;  /* 0x0000080001007387 */ /* 0x0003e80000100800 */
[----:B------:R2:W-:Y:S01]  /*8bf0*/  STL [R1+0xc], R3 ;  /* 0x00000c0301007387 */ /* 0x0005e20000100800 */
[----:B-1----:R-:W-:Y:S01]  /*8c00*/  FADD.FTZ R0, R13, R4 ;  /* 0x000000040d007221 */ /* 0x002fe20000010000 */
[----:B--2---:R-:W-:-:S04]  /*8c10*/  IADD3 R3, R2, c[0x0][0x328], RZ ;  /* 0x0000ca0002037a10 */ /* 0x004fc80007ffe0ff */
[----:B------:R1:W-:Y:S01]  /*8c20*/  STL [R1+0x10], R0 ;  /* 0x0000100001007387 */ /* 0x0003e20000100800 */
[----:B------:R-:W-:Y:S05]  /*8c30*/  @!P0 BRA `(.L_x_654) ;  /* 0x0000013000008947 */ /* 0x000fea0003800000 */
[C---:B------:R-:W-:Y:S01]  /*8c40*/  ISETP.GT.AND P0, PT, R2.reuse, RZ, PT ;  /* 0x000000ff0200720c */ /* 0x040fe20003f04270 */
[----:B------:R-:W-:Y:S01]  /*8c50*/  BSSY B0, `(.L_x_655) ;  /* 0x000000e000007945 */ /* 0x000fe20003800000 */
[----:B-1----:R-:W-:-:S11]  /*8c60*/  IADD3 R0, R2, -0x1, RZ ;  /* 0xffffffff02007810 */ /* 0x002fd60007ffe0ff */
[----:B------:R-:W-:Y:S05]  /*8c70*/  @P0 BRA `(.L_x_656) ;  /* 0x0000007000000947 */ /* 0x000fea0003800000 */
[----:B------:R-:W-:-:S05]  /*8c80*/  IMAD.MOV.U32 R0, RZ, RZ, 0x1 ;  /* 0x00000001ff007424 */ /* 0x000fca00078e00ff */
[----:B------:R-:W-:Y:S01]  /*8c90*/  ISETP.NE.AND P0, PT, R0, c[0x0][0x32c], PT ;  /* 0x0000cb0000007a0c */ /* 0x000fe20003f05270 */
[----:B------:R-:W-:-:S12]  /*8ca0*/  IMAD.MOV R0, RZ, RZ, -R2 ;  /* 0x000000ffff007224 */ /* 0x000fd800078e0a02 */
[----:B------:R-:W-:-:S05]  /*8cb0*/  @P0 IMAD.HI.U32 R2, R0, c[0x0][0x330], RZ ;  /* 0x0000cc0000020a27 */ /* 0x000fca00078e00ff */
[----:B------:R-:W-:-:S04]  /*8cc0*/  @P0 SHF.R.U32.HI R0, RZ, c[0x0][0x334], R2 ;  /* 0x0000cd00ff000a19 */ /* 0x000fc80000011602 */
[----:B------:R-:W-:Y:S01]  /*8cd0*/  LOP3.LUT R0, RZ, R0, RZ, 0x33, !PT ;  /* 0x00000000ff007212 */ /* 0x000fe200078e33ff */
[----:B------:R-:W-:Y:S05]  /*8ce0*/  BRA `(.L_x_657) ;  /* 0x0000004000007947 */ /* 0x000fea0003800000 */
.L_x_656:
[----:B------:R-:W-:-:S04]  /*8cf0*/  MOV R2, 0x1 ;  /* 0x0000000100027802 */ /* 0x000fc80000000f00 */
[----:B------:R-:W-:-:S13]  /*8d00*/  ISETP.NE.AND P0, PT, R2, c[0x0][0x32c], PT ;  /* 0x0000cb0002007a0c */ /* 0x000fda0003f05270 */
[----:B------:R-:W-:-:S05]  /*8d10*/  @P0 IMAD.HI.U32 R2, R0, c[0x0][0x330], RZ ;  /* 0x0000cc0000020a27 */ /* 0x000fca00078e00ff */
[----:B------:R-:W-:Y:S02]  /*8d20*/  @P0 SHF.R.U32.HI R0, RZ, c[0x0][0x334], R2 ;  /* 0x0000cd00ff000a19 */ /* 0x000fe40000011602 */
.L_x_657:
[----:B------:R-:W-:Y:S05]  /*8d30*/  BSYNC B0 ;  /* 0x0000000000007941 */ /* 0x000fea0003800000 */
.L_x_655:
[----:B------:R-:W-:-:S05]  /*8d40*/  MOV R2, c[0x0][0x32c] ;  /* 0x0000cb0000027a02 */ /* 0x000fca0000000f00 */
[----:B------:R-:W-:-:S05]  /*8d50*/  IMAD R0, R0, R2, c[0x0][0x32c] ;  /* 0x0000cb0000007624 */ /* 0x000fca00078e0202 */
[----:B------:R-:W-:-:S04]  /*8d60*/  IMNMX R3, R3, R0, PT ;  /* 0x0000000003037217 */ /* 0x000fc80003800200 */
.L_x_654:
[----:B------:R-:W2:Y:S01]  /*8d70*/  LDL R2, [R1+0x14] ;  /* 0x0000140001027983 */ /* 0x000ea20000100800 */
[----:B------:R-:W-:-:S05]  /*8d80*/  IMAD.HI R3, R3, 0x66666667, RZ ;  /* 0x6666666703037827 */ /* 0x000fca00078e02ff */
[----:B-1----:R-:W-:-:S04]  /*8d90*/  SHF.R.U32.HI R0, RZ, 0x1f, R3 ;  /* 0x0000001fff007819 */ /* 0x002fc80000011603 */
        /* <DEDUP_REMOVED lines=9> */
.L_x_689:
[----:B------:R-:W2:Y:S01]  /*8e30*/  LDL R0, [R1+0x14] ;  /* 0x0000140001007983 */ /* 0x000ea20000100800 */
[----:B------:R-:W-:Y:S04]  /*8e40*/  DEPBAR.LE SB0, 0x0 ;  /* 0x000080000000791a */ /* 0x000fe80000000000 */
[----:B------:R-:W-:Y:S01]  /*8e50*/  WARPSYNC 0xffffffff ;  /* 0xffffffff00007948 */ /* 0x000fe20003800000 */
[----:B------:R-:W-:Y:S06]  /*8e60*/  BAR.SYNC.DEFER_BLOCKING 0x0 ;  /* 0x0000000000007b1d */ /* 0x000fec0000010000 */
[----:B------:R3:W4:Y:S01]  /*8e70*/  LDSM.16.M88.4 R80, [R191] ;  /* 0x00000000bf50783b */ /* 0x0007220000000200 */
[----:B------:R-:W-:Y:S03]  /*8e80*/  BSSY B0, `(.L_x_659) ;  /* 0x0000040000007945 */ /* 0x000fe60003800000 */
        /* <DEDUP_REMOVED lines=13> */
[----:B--2---:R-:W-:-:S13]  /*8f60*/  ISETP.GT.AND P0, PT, R0, R202, PT ;  /* 0x000000ca0000720c */ /* 0x004fda0003f04270 */
[----:B------:R-:W-:-:S05]  /*8f70*/  @P0 BRA `(.L_x_660) ;  /* 0x0000030000000947 */ /* 0x000fca0003800000 */
[----:B-1-34-:R-:W-:Y:S01]  /*8f80*/  IMAD.WIDE.U32 R2, R214, c[0x0][0x208], RZ ;  /* 0x00008200d6027a25 */ /* 0x01afe200078e00ff */
[----:B------:R-:W-:Y:S01]  /*8f90*/  SHF.R.S32.HI R0, RZ, 0x1f, R214 ;  /* 0x0000001fff007819 */ /* 0x000fe200000114d6 */
[----:B------:R-:W2:Y:S02]  /*8fa0*/  LDL.64 R4, [R1+0x38] ;  /* 0x0000380001047983 */ /* 0x000ea40000100a00 */
[----:B------:R-:W-:Y:S02]  /*8fb0*/  IMAD.SHL.U32 R15, R201, 0x2, RZ ;  /* 0x00000002c90f7824 */ /* 0x000fe400078e00ff */
[----:B------:R-:W-:Y:S02]  /*8fc0*/  IMAD R0, R0, c[0x0][0x208], RZ ;  /* 0x0000820000007a24 */ /* 0x000fe400078e02ff */
[----:B------:R-:W3:Y:S02]  /*8fd0*/  LDL R6, [R1+0x44] ;  /* 0x0000440001067983 */ /* 0x000ee40000100800 */
[----:B------:R-:W-:Y:S04]  /*8fe0*/  IMAD R0, R214, c[0x0][0x20c], R0 ;  /* 0x00008300d6007a24 */ /* 0x000fe800078e0200 */
[----:B------:R-:W-:Y:S01]  /*8ff0*/  IMAD.IADD R3, R3, 0x1, R0 ;  /* 0x0000000103037824 */ /* 0x000fe200078e0200 */
[----:B------:R-:W-:Y:S03]  /*9000*/  SHF.R.S32.HI R0, RZ, 0x1f, R212 ;  /* 0x0000001fff007819 */ /* 0x000fe600000114d4 */
[----:B------:R-:W-:Y:S04]  /*9010*/  IMAD.WIDE.U32 R2, R212, c[0x0][0x218], R2 ;  /* 0x00008600d4027a25 */ /* 0x000fe800078e0002 */
[----:B------:R-:W-:Y:S01]  /*9020*/  IMAD R0, R0, c[0x0][0x218], RZ ;  /* 0x0000860000007a24 */ /* 0x000fe200078e02ff */
[----:B--2---:R-:W-:Y:S03]  /*9030*/  IADD3 R2, P1, R4, R2, RZ ;  /* 0x0000000204027210 */ /* 0x004fe60007f3e0ff */
[----:B------:R-:W-:Y:S01]  /*9040*/  IMAD R4, R212, c[0x0][0x21c], R0 ;  /* 0x00008700d4047a24 */ /* 0x000fe200078e0200 */
[----:B------:R-:W-:Y:S02]  /*9050*/  SHF.R.S32.HI R5, RZ, 0x1f, R201 ;  /* 0x0000001fff057819 */ /* 0x000fe400000114c9 */
[----:B------:R-:W-:Y:S02]  /*9060*/  LEA R0, P0, R2, c[0x0][0x1f8], 0x1 ;  /* 0x00007e0002007a11 */ /* 0x000fe400078008ff */
[----:B---3--:R-:W-:Y:S02]  /*9070*/  IADD3.X R3, R6, R3, R4, P1, !PT ;  /* 0x0000000306037210 */ /* 0x008fe40000ffe404 */
[----:B------:R-:W-:Y:S02]  /*9080*/  SHF.L.U64.HI R5, R201, 0x1, R5 ;  /* 0x00000001c9057819 */ /* 0x000fe40000010205 */
[----:B------:R-:W-:Y:S01]  /*9090*/  LEA.HI.X R4, R2, c[0x0][0x1fc], R3, 0x1, P0 ;  /* 0x00007f0002047a11 */ /* 0x000fe200000f0c03 */
[----:B------:R-:W-:-:S05]  /*90a0*/  BRA.DIV ~URZ, `(.L_x_661) ;  /* 0x000150a27f007947 */ /* 0x000fca000b800000 */
[----:B------:R1:W2:Y:S02]  /*90b0*/  SHFL.IDX PT, R7, R4, RZ, 0x181f ;  /* 0x00181fff04077589 */ /* 0x0002a400000e0000 */
.L_x_829:
[----:B------:R-:W-:-:S05]  /*90c0*/  BRA.DIV ~URZ, `(.L_x_662) ;  /* 0x000150f27f007947 */ /* 0x000fca000b800000 */
[----:B------:R-:W3:Y:S04]  /*90d0*/  SHFL.IDX PT, R2, R0, RZ, 0x181f ;  /* 0x00181fff00027589 */ /* 0x000ee800000e0000 */
[----:B------:R-:W4:Y:S04]  /*90e0*/  SHFL.IDX PT, R3, R0, 0x1, 0x181f ;  /* 0x00381f0000037f89 */ /* 0x000f2800000e0000 */
[----:B------:R-:W5:Y:S04]  /*90f0*/  SHFL.IDX PT, R6, R0, 0x2, 0x181f ;  /* 0x00581f0000067f89 */ /* 0x000f6800000e0000 */
[----:B------:R-:W1:Y:S04]  /*9100*/  SHFL.IDX PT, R9, R4, 0x1, 0x181f ;  /* 0x00381f0004097f89 */ /* 0x000e6800000e0000 */
[----:B------:R-:W2:Y:S04]  /*9110*/  SHFL.IDX PT, R12, R0, 0x3, 0x181f ;  /* 0x00781f00000c7f89 */ /* 0x000ea800000e0000 */
[----:B------:R-:W2:Y:S04]  /*9120*/  SHFL.IDX PT, R14, R4, 0x2, 0x181f ;  /* 0x00581f00040e7f89 */ /* 0x000ea800000e0000 */
[----:B------:R-:W2:Y:S04]  /*9130*/  SHFL.IDX PT, R13, R4, 0x3, 0x181f ;  /* 0x00781f00040d7f89 */ /* 0x000ea800000e0000 */
[----:B------:R-:W2:Y:S04]  /*9140*/  SHFL.IDX PT, R0, R0, 0x4, 0x181f ;  /* 0x00981f0000007f89 */ /* 0x000ea800000e0000 */
[----:B-1----:R-:W1:Y:S01]  /*9150*/  SHFL.IDX PT, R4, R4, 0x4, 0x181f ;  /* 0x00981f0004047f89 */ /* 0x002e6200000e0000 */
[-C--:B---3--:R-:W-:Y:S02]  /*9160*/  IADD3 R10, P0, R2, R15.reuse, RZ ;  /* 0x0000000f020a7210 */ /* 0x088fe40007f1e0ff */
[-C--:B----4-:R-:W-:Y:S02]  /*9170*/  IADD3 R8, P2, R3, R15.reuse, RZ ;  /* 0x0000000f03087210 */ /* 0x090fe40007f5e0ff */
[-C--:B-----5:R-:W-:Y:S01]  /*9180*/  IADD3 R6, P1, R6, R15.reuse, RZ ;  /* 0x0000000f06067210 */ /* 0x0a0fe20007f3e0ff */
[--C-:B--2---:R-:W-:Y:S02]  /*9190*/  IMAD.X R11, R7, 0x1, R5.reuse, P0 ;  /* 0x00000001070b7824 */ /* 0x104fe400000e0605 */
[--C-:B------:R-:W-:Y:S01]  /*91a0*/  IMAD.X R9, R9, 0x1, R5.reuse, P2 ;  /* 0x0000000109097824 */ /* 0x100fe200010e0605 */
[----:B------:R-:W-:Y:S02]  /*91b0*/  IADD3 R2, P0, R12, R15, RZ ;  /* 0x0000000f0c027210 */ /* 0x000fe40007f1e0ff */
[----:B------:R2:W-:Y:S01]  /*91c0*/  LDGSTS.E.BYPASS.LTC128B.128 [R203+0x100], [R10.64], !P3 ;  /* 0x001000000acb7fae */ /* 0x0005e2000d901d46 */
[--C-:B------:R-:W-:Y:S03]  /*91d0*/  IMAD.X R7, R14, 0x1, R5.reuse, P1 ;  /* 0x000000010e077824 */ /* 0x100fe600008e0605 */
[----:B------:R2:W-:Y:S01]  /*91e0*/  LDGSTS.E.BYPASS.LTC128B.128 [R203+0x900], [R8.64], !P3 ;  /* 0x0090000008cb7fae */ /* 0x0005e2000d901d46 */
[----:B------:R-:W-:Y:S03]  /*91f0*/  IMAD.X R3, R13, 0x1, R5, P0 ;  /* 0x000000010d037824 */ /* 0x000fe600000e0605 */
[----:B------:R2:W-:Y:S04]  /*9200*/  LDGSTS.E.BYPASS.LTC128B.128 [R203+0x1100], [R6.64], !P3 ;  /* 0x0110000006cb7fae */ /* 0x0005e8000d901d46 */
[----:B------:R2:W-:Y:S02]  /*9210*/  LDGSTS.E.BYPASS.LTC128B.128 [R203+0x1900], [R2.64], !P3 ;  /* 0x0190000002cb7fae */ /* 0x0005e4000d901d46 */
.L_x_830:
[----:B--2---:R-:W-:Y:S04]  /*9220*/  IADD3 R2, P0, R0, R15, RZ ;  /* 0x0000000f00027210 */ /* 0x004fe80007f1e0ff */
[----:B-1----:R-:W-:Y:S05]  /*9230*/  IADD3.X R3, R4, R5, RZ, P0, !PT ;  /* 0x0000000504037210 */ /* 0x002fea00007fe4ff */
[----:B------:R-:W-:Y:S01]  /*9240*/  @!PT LDS RZ, [RZ] ;  /* 0x00000000fffff984 */ /* 0x000fe20000000800 */
[----:B------:R-:W-:Y:S01]  /*9250*/  @!PT LDS RZ, [RZ] ;  /* 0x00000000fffff984 */ /* 0x000fe20000000800 */
[----:B------:R-:W-:Y:S01]  /*9260*/  @!PT LDS RZ, [RZ] ;  /* 0x00000000fffff984 */ /* 0x000fe20000000800 */
[----:B------:R1:W-:Y:S04]  /*9270*/  LDGSTS.E.BYPASS.LTC128B.128 [R203+0x2100], [R2.64], !P3 ;  /* 0x0210000002cb7fae */ /* 0x0003e8000d901d46 */
.L_x_660:
[----:B-1-34-:R-:W-:Y:S05]  /*9280*/  BSYNC B0 ;  /* 0x0000000000007941 */ /* 0x01afea0003800000 */
.L_x_659:
[----:B------:R-:W0:Y:S01]  /*9290*/  LDGDEPBAR ;  /* 0x00000000000079af */ /* 0x000e220000000000 */
[----:B------:R-:W-:Y:S01]  /*92a0*/  WARPSYNC 0xffffffff ;  /* 0xffffffff00007948 */ /* 0x000fe20003800000 */
[-C--:B------:R-:W-:Y:S01]  /*92b0*/  HMMA.16816.F32.BF16 R4, R80, R16.reuse, RZ ;  /* 0x000000105004723c */ /* 0x080fe200000418ff */
[----:B------:R-:W-:Y:S05]  /*92c0*/  BSSY B0, `(.L_x_663) ;  /* 0x0000147000007945 */ /* 0x000fea0003800000 */
[----:B------:R-:W2:Y:S02]  /*92d0*/  LDL R233, [R1+0x14] ;  /* 0x0000140001e97983 */ /* 0x000ea40000100800 */
        /* <DEDUP_REMOVED lines=19> */
[----:B------:R-:W-:Y:S07]  /*9410*/  LDSM.16.M88.4 R152, [R192] ;  /* 0x00000000c098783b */ /* 0x000fee0000000200 */
[-C--:B------:R-:W-:Y:S08]  /*9420*/  HMMA.16816.F32.BF16 R4, R156, R160.reuse, R4 ;  /* 0x000000a09c04723c */ /* 0x080ff00000041804 */
[C---:B------:R-:W-:Y:S08]  /*9430*/  HMMA.16816.F32.BF16 R8, R164.reuse, R160, R8 ;  /* 0x000000a0a408723c */ /* 0x040ff00000041808 */
[-C--:B------:R-:W-:Y:S08]  /*9440*/  HMMA.16816.F32.BF16 R12, R164, R162.reuse, R12 ;  /* 0x000000a2a40c723c */ /* 0x080ff0000004180c */
[C---:B------:R-:W-:Y:S01]  /*9450*/  HMMA.16816.F32.BF16 R16, R156.reuse, R162, R16 ;  /* 0x000000a29c10723c */ /* 0x040fe20000041810 */
[----:B------:R-:W1:Y:S07]  /*9460*/  LDSM.16.M88.4 R160, [R190] ;  /* 0x00000000bea0783b */ /* 0x000e6e0000000200 */
        /* <DEDUP_REMOVED lines=20> */
[----:B------:R-:W5:Y:S03]  /*95b0*/  LDSM.16.M88.4 R156, [R190+0x1800] ;  /* 0x00180000be9c783b */ /* 0x000f660000000200 */
[----:B--2---:R-:W-:Y:S04]  /*95c0*/  ISETP.GT.AND P0, PT, R202, R233, PT ;  /* 0x000000e9ca00720c */ /* 0x004fe80003f04270 */
[-C--:B-1----:R-:W-:Y:S08]  /*95d0*/  HMMA.16816.F32.BF16 R4, R152, R160.reuse, R4 ;  /* 0x000000a09804723c */ /* 0x082ff00000041804 */
[C---:B---3--:R-:W-:Y:S08]  /*95e0*/  HMMA.16816.F32.BF16 R8, R168.reuse, R160, R8 ;  /* 0x000000a0a808723c */ /* 0x048ff00000041808 */
[-C--:B------:R-:W-:Y:S08]  /*95f0*/  HMMA.16816.F32.BF16 R12, R168, R162.reuse, R12 ;  /* 0x000000a2a80c723c */ /* 0x080ff0000004180c */
[C---:B------:R-:W-:Y:S01]  /*9600*/  HMMA.16816.F32.BF16 R16, R152.reuse, R162, R16 ;  /* 0x000000a29810723c */ /* 0x040fe20000041810 */
[----:B------:R-:W1:Y:S07]  /*9610*/  LDSM.16.M88.4 R160, [R190+0x2000] ;  /* 0x00200000bea0783b */ /* 0x000e6e0000000200 */
[-C--:B----4-:R-:W-:Y:S08]  /*9620*/  HMMA.16816.F32.BF16 R20, R152, R172.reuse, R20 ;  /* 0x000000ac9814723c */ /* 0x090ff00000041814 */
[C---:B------:R-:W-:Y:S08]  /*9630*/  HMMA.16816.F32.BF16 R24, R168.reuse, R172, R24 ;  /* 0x000000aca818723c */ /* 0x040ff00000041818 */
[-C--:B------:R-:W-:Y:S08]  /*9640*/  HMMA.16816.F32.BF16 R28, R168, R174.reuse, R28 ;  /* 0x000000aea81c723c */ /* 0x080ff0000004181c */
[C---:B------:R-:W-:Y:S01]  /*9650*/  HMMA.16816.F32.BF16 R32, R152.reuse, R174, R32 ;  /* 0x000000ae9820723c */ /* 0x040fe20000041820 */
[----:B------:R-:W2:Y:S07]  /*9660*/  LDSM.16.M88.4 R172, [R193] ;  /* 0x00000000c1ac783b */ /* 0x000eae0000000200 */
[-C--:B-----5:R-:W-:Y:S08]  /*9670*/  HMMA.16816.F32.BF16 R36, R152, R164.reuse, R36 ;  /* 0x000000a49824723c */ /* 0x0a0ff00000041824 */
[C---:B------:R-:W-:Y:S08]  /*9680*/  HMMA.16816.F32.BF16 R40, R168.reuse, R164, R40 ;  /* 0x000000a4a828723c */ /* 0x040ff00000041828 */
[-C--:B------:R-:W-:Y:S08]  /*9690*/  HMMA.16816.F32.BF16 R44, R168, R166.reuse, R44 ;  /* 0x000000a6a82c723c */ /* 0x080ff0000004182c */
[C---:B------:R-:W-:Y:S01]  /*96a0*/  HMMA.16816.F32.BF16 R48, R152.reuse, R166, R48 ;  /* 0x000000a69830723c */ /* 0x040fe20000041830 */
[----:B------:R-:W3:Y:S07]  /*96b0*/  LDSM.16.M88.4 R164, [R193+0x2000] ;  /* 0x00200000c1a4783b */ /* 0x000eee0000000200 */
[-C--:B------:R-:W-:Y:S08]  /*96c0*/  HMMA.16816.F32.BF16 R52, R152, R156.reuse, R52 ;  /* 0x0000009c9834723c */ /* 0x080ff00000041834 */
[C---:B------:R-:W-:Y:S08]  /*96d0*/  HMMA.16816.F32.BF16 R56, R168.reuse, R156, R56 ;  /* 0x0000009ca838723c */ /* 0x040ff00000041838 */
[-C--:B------:R-:W-:Y:S08]  /*96e0*/  HMMA.16816.F32.BF16 R60, R168, R158.reuse, R60 ;  /* 0x0000009ea83c723c */ /* 0x080ff0000004183c */
[C---:B------:R-:W-:Y:S08]  /*96f0*/  HMMA.16816.F32.BF16 R64, R152.reuse, R158, R64 ;  /* 0x0000009e9840723c */ /* 0x040ff00000041840 */
[-C--:B-1----:R-:W-:Y:S08]  /*9700*/  HMMA.16816.F32.BF16 R68, R152, R160.reuse, R68 ;  /* 0x000000a09844723c */ /* 0x082ff00000041844 */
[C---:B------:R-:W-:Y:S08]  /*9710*/  HMMA.16816.F32.BF16 R72, R168.reuse, R160, R72 ;  /* 0x000000a0a848723c */ /* 0x040ff00000041848 */
[-C--:B------:R-:W-:Y:S08]  /*9720*/  HMMA.16816.F32.BF16 R76, R168, R162.reuse, R76 ;  /* 0x000000a2a84c723c */ /* 0x080ff0000004184c */
[----:B------:R-:W-:Y:S08]  /*9730*/  HMMA.16816.F32.BF16 R80, R152, R162, R80 ;  /* 0x000000a29850723c */ /* 0x000ff00000041850 */
[-C--:B--2---:R-:W-:Y:S08]  /*9740*/  HMMA.16816.F32.BF16 R4, R172, R176.reuse, R4 ;  /* 0x000000b0ac04723c */ /* 0x084ff00000041804 */
[C---:B---3--:R-:W-:Y:S08]  /*9750*/  HMMA.16816.F32.BF16 R8, R164.reuse, R176, R8 ;  /* 0x000000b0a408723c */ /* 0x048ff00000041808 */
        /* <DEDUP_REMOVED lines=39> */
[-C--:B--2---:R-:W-:Y:S01]  /*99d0*/  HMMA.16816.F32.BF16 R52, R172, R4.reuse, R52 ;  /* 0x00000004ac34723c */ /* 0x084fe20000041834 */
[----:B------:R-:W-:Y:S04]  /*99e0*/  BAR.SYNC.DEFER_BLOCKING 0x0 ;  /* 0x0000000000007b1d */ /* 0x000fe80000010000 */
[----:B------:R-:W-:Y:S02]  /*99f0*/  FMUL.FTZ R2, R43, c[0x0][0x320] ;  /* 0x0000c8002b027a20 */ /* 0x000fe40000410000 */
[----:B------:R-:W-:Y:S01]  /*9a00*/  FMUL.FTZ R3, R42, c[0x0][0x320] ;  /* 0x0000c8002a037a20 */ /* 0x000fe20000410000 */
[C---:B------:R-:W-:Y:S01]  /*9a10*/  HMMA.16816.F32.BF16 R56, R164.reuse, R4, R56 ;  /* 0x00000004a438723c */ /* 0x040fe20000041838 */
[----:B------:R2:W2:Y:S03]  /*9a20*/  MUFU.TANH R207, R2 ;  /* 0x0000000200cf7308 */ /* 0x0004a60000002400 */
[----:B-1----:R-:W-:Y:S04]  /*9a30*/  FMUL.FTZ R0, R14, c[0x0][0x320] ;  /* 0x0000c8000e007a20 */ /* 0x002fe80000410000 */
[-C--:B------:R-:W-:Y:S03]  /*9a40*/  HMMA.16816.F32.BF16 R60, R164, R6.reuse, R60 ;  /* 0x00000006a43c723c */ /* 0x080fe6000004183c */
[----:B------:R1:W1:Y:S05]  /*9a50*/  MUFU.TANH R229, R0 ;  /* 0x0000000000e57308 */ /* 0x00026a0000002400 */
[C---:B------:R-:W-:Y:S05]  /*9a60*/  HMMA.16816.F32.BF16 R64, R172.reuse, R6, R64 ;  /* 0x00000006ac40723c */ /* 0x040fea0000041840 */
[----:B------:R3:W3:Y:S03]  /*9a70*/  MUFU.TANH R208, R3 ;  /* 0x0000000300d07308 */ /* 0x0006e60000002400 */
[-C--:B-----5:R-:W-:Y:S04]  /*9a80*/  HMMA.16816.F32.BF16 R68, R172, R8.reuse, R68 ;  /* 0x00000008ac44723c */ /* 0x0a0fe80000041844 */
[----:B--2---:R-:W-:Y:S04]  /*9a90*/  FMUL.FTZ R2, R59, c[0x0][0x320] ;  /* 0x0000c8003b027a20 */ /* 0x004fe80000410000 */
[----:B------:R-:W2:Y:S01]  /*9aa0*/  MUFU.TANH R204, R2 ;  /* 0x0000000200cc7308 */ /* 0x000ea20000002400 */
[C---:B------:R-:W-:Y:S04]  /*9ab0*/  HMMA.16816.F32.BF16 R72, R164.reuse, R8, R72 ;  /* 0x00000008a448723c */ /* 0x040fe80000041848 */
[----:B-1----:R-:W-:Y:S04]  /*9ac0*/  FMUL.FTZ R0, R15, c[0x0][0x320] ;  /* 0x0000c8000f007a20 */ /* 0x002fe80000410000 */
[-C--:B------:R-:W-:Y:S01]  /*9ad0*/  HMMA.16816.F32.BF16 R76, R164, R10.reuse, R76 ;  /* 0x0000000aa44c723c */ /* 0x080fe2000004184c */
[----:B------:R1:W1:Y:S03]  /*9ae0*/  MUFU.TANH R228, R0 ;  /* 0x0000000000e47308 */ /* 0x0002660000002400 */
[----:B---3--:R-:W-:Y:S04]  /*9af0*/  FMUL.FTZ R3, R58, c[0x0][0x320] ;  /* 0x0000c8003a037a20 */ /* 0x008fe80000410000 */
[----:B------:R-:W-:Y:S03]  /*9b00*/  HMMA.16816.F32.BF16 R80, R172, R10, R80 ;  /* 0x0000000aac50723c */ /* 0x000fe60000041850 */
[----:B------:R-:W3:Y:S01]  /*9b10*/  MUFU.TANH R183, R3 ;  /* 0x0000000300b77308 */ /* 0x000ee20000002400 */
[----:B-1----:R-:W-:Y:S09]  /*9b20*/  FMUL.FTZ R0, R16, c[0x0][0x320] ;  /* 0x0000c80010007a20 */ /* 0x002ff20000410000 */
        /* <DEDUP_REMOVED lines=124> */
[----:B--234-:R-:W-:Y:S01]  /*a2f0*/  IMAD.MOV.U32 R240, RZ, RZ, c[0x0][0x2b8] ;  /* 0x0000ae00fff07624 */ /* 0x01cfe200078e00ff */
[----:B------:R-:W2:Y:S01]  /*a300*/  LDL R239, [R1+0x20] ;  /* 0x0000200001ef7983 */ /* 0x000ea20000100800 */
[----:B------:R-:W-:Y:S01]  /*a310*/  IMAD.MOV.U32 R212, RZ, RZ, RZ ;  /* 0x000000ffffd47224 */ /* 0x000fe200078e00ff */
[----:B------:R-:W-:Y:S01]  /*a320*/  SHF.R.S32.HI R6, RZ, 0x1f, R201 ;  /* 0x0000001fff067819 */ /* 0x000fe200000114c9 */
[----:B------:R-:W-:Y:S01]  /*a330*/  IMAD.SHL.U32 R18, R201, 0x2, RZ ;  /* 0x00000002c9127824 */ /* 0x000fe200078e00ff */
[----:B------:R-:W-:Y:S01]  /*a340*/  ISETP.NE.AND P2, PT, R240, 0x1, PT ;  /* 0x00000001f000780c */ /* 0x000fe20003f45270 */
[----:B------:R-:W3:Y:S04]  /*a350*/  LDL R238, [R1+0x18] ;  /* 0x0000180001ee7983 */ /* 0x000ee80000100800 */
[----:B------:R-:W4:Y:S04]  /*a360*/  LDL.64 R236, [R1+0x30] ;  /* 0x0000300001ec7983 */ /* 0x000f280000100a00 */
[----:B------:R-:W5:Y:S04]  /*a370*/  LDL R233, [R1+0x40] ;  /* 0x0000400001e97983 */ /* 0x000f680000100800 */
[----:B------:R-:W4:Y:S04]  /*a380*/  LDL.64 R234, [R1+0x28] ;  /* 0x0000280001ea7983 */ /* 0x000f280000100a00 */
[----:B------:R-:W5:Y:S01]  /*a390*/  LDL R7, [R1+0x24] ;  /* 0x0000240001077983 */ /* 0x000f620000100800 */
[----:B--2---:R-:W-:Y:S05]  /*a3a0*/  IMAD R2, R202, 0x50, R239 ;  /* 0x00000050ca027824 */ /* 0x004fea00078e02ef */
[----:B---3--:R-:W-:Y:S02]  /*a3b0*/  IADD3 R2, R2, -0x50, R238 ;  /* 0xffffffb002027810 */ /* 0x008fe40007ffe0ee */
[----:B------:R-:W-:Y:S03]  /*a3c0*/  ISETP.GT.AND P1, PT, R238, 0x4f, PT ;  /* 0x0000004fee00780c */ /* 0x000fe60003f24270 */
[----:B------:R-:W-:Y:S04]  /*a3d0*/  @P2 IMAD.HI.U32 R3, R2, c[0x0][0x2bc], RZ ;  /* 0x0000af0002032a27 */ /* 0x000fe800078e00ff */
[----:B-1----:R-:W-:Y:S01]  /*a3e0*/  IMAD.MOV.U32 R0, RZ, RZ, R2 ;  /* 0x000000ffff007224 */ /* 0x002fe200078e0002 */
[----:B------:R-:W-:Y:S05]  /*a3f0*/  @P2 SHF.R.U32.HI R0, RZ, c[0x0][0x2c0], R3 ;  /* 0x0000b000ff002a19 */ /* 0x000fea0000011603 */
[C---:B----4-:R-:W-:Y:S04]  /*a400*/  @!P1 IADD3 R3, P0, R0.reuse, R236, RZ ;  /* 0x000000ec00039210 */ /* 0x050fe80007f1e0ff */
[----:B-----5:R-:W-:Y:S01]  /*a410*/  @!P1 LEA.HI.X.SX32 R5, R0, R233, 0x1, P0 ;  /* 0x000000e900059211 */ /* 0x020fe200000f0eff */
[----:B------:R-:W-:Y:S01]  /*a420*/  IMAD.MOV R0, RZ, RZ, -R0 ;  /* 0x000000ffff007224 */ /* 0x000fe200078e0a00 */
[C---:B------:R-:W-:Y:S03]  /*a430*/  @!P1 LEA R4, P0, R3.reuse, c[0x0][0x2a0], 0x2 ;  /* 0x0000a80003049a11 */ /* 0x040fe600078010ff */
[----:B------:R-:W-:Y:S01]  /*a440*/  IMAD R214, R0, c[0x0][0x2b8], R2 ;  /* 0x0000ae0000d67a24 */ /* 0x000fe200078e0202 */
[----:B------:R-:W-:Y:S03]  /*a450*/  @!P1 LEA.HI.X R5, R3, c[0x0][0x2a4], R5, 0x2, P0 ;  /* 0x0000a90003059a11 */ /* 0x000fe600000f1405 */
[----:B------:R-:W-:Y:S01]  /*a460*/  IMAD.WIDE.U32 R2, R214, c[0x0][0x1e0], RZ ;  /* 0x00007800d6027a25 */ /* 0x000fe200078e00ff */
[----:B------:R-:W-:Y:S01]  /*a470*/  SHF.R.S32.HI R0, RZ, 0x1f, R214 ;  /* 0x0000001fff007819 */ /* 0x000fe200000114d6 */
[----:B------:R1:W2:Y:S04]  /*a480*/  @!P1 LDG.E R212, [R4.64] ;  /* 0x0000000604d49981 */ /* 0x0002a8000c1e1900 */
[----:B------:R-:W-:Y:S04]  /*a490*/  IMAD R0, R0, c[0x0][0x1e0], RZ ;  /* 0x0000780000007a24 */ /* 0x000fe800078e02ff */
[----:B------:R-:W-:Y:S04]  /*a4a0*/  IMAD R0, R214, c[0x0][0x1e4], R0 ;  /* 0x00007900d6007a24 */ /* 0x000fe800078e0200 */
[----:B------:R-:W-:Y:S01]  /*a4b0*/  IMAD.IADD R3, R3, 0x1, R0 ;  /* 0x0000000103037824 */ /* 0x000fe200078e0200 */
[----:B-1----:R-:W-:Y:S02]  /*a4c0*/  SHF.L.U64.HI R5, R201, 0x1, R6 ;  /* 0x00000001c9057819 */ /* 0x002fe40000010206 */
[----:B--2---:R-:W-:Y:S01]  /*a4d0*/  SHF.R.S32.HI R0, RZ, 0x1f, R212 ;  /* 0x0000001fff007819 */ /* 0x004fe200000114d4 */
[----:B------:R-:W-:Y:S04]  /*a4e0*/  IMAD.WIDE.U32 R2, R212, c[0x0][0x1f0], R2 ;  /* 0x00007c00d4027a25 */ /* 0x000fe800078e0002 */
[----:B------:R-:W-:Y:S01]  /*a4f0*/  IMAD R0, R0, c[0x0][0x1f0], RZ ;  /* 0x00007c0000007a24 */ /* 0x000fe200078e02ff */
[----:B------:R-:W-:Y:S03]  /*a500*/  IADD3 R2, P1, R234, R2, RZ ;  /* 0x00000002ea027210 */ /* 0x000fe60007f3e0ff */
[----:B------:R-:W-:Y:S01]  /*a510*/  IMAD R4, R212, c[0x0][0x1f4], R0 ;  /* 0x00007d00d4047a24 */ /* 0x000fe200078e0200 */
[C---:B------:R-:W-:Y:S04]  /*a520*/  LEA R0, P0, R2.reuse, c[0x0][0x1c8], 0x1 ;  /* 0x0000720002007a11 */ /* 0x040fe800078008ff */
[----:B------:R-:W-:Y:S04]  /*a530*/  IADD3.X R3, R7, R3, R4, P1, !PT ;  /* 0x0000000307037210 */ /* 0x000fe80000ffe404 */
[----:B------:R-:W-:Y:S01]  /*a540*/  LEA.HI.X R4, R2, c[0x0][0x1cc], R3, 0x1, P0 ;  /* 0x0000730002047a11 */ /* 0x000fe200000f0c03 */
[----:B------:R-:W-:-:S05]  /*a550*/  BRA.DIV ~URZ, `(.L_x_665) ;  /* 0x000141127f007947 */ /* 0x000fca000b800000 */
[----:B------:R1:W2:Y:S02]  /*a560*/  SHFL.IDX PT, R7, R4, RZ, 0x181f ;  /* 0x00181fff04077589 */ /* 0x0002a400000e0000 */
.L_x_831:
        /* <DEDUP_REMOVED lines=22> */
.L_x_832:
[----:B--2---:R-:W-:Y:S04]  /*a6d0*/  IADD3 R2, P0, R0, R18, RZ ;  /* 0x0000001200027210 */ /* 0x004fe80007f1e0ff */
[----:B-1----:R-:W-:Y:S05]  /*a6e0*/  IADD3.X R3, R4, R5, RZ, P0, !PT ;  /* 0x0000000504037210 */ /* 0x002fea00007fe4ff */
[----:B------:R-:W-:Y:S01]  /*a6f0*/  @!PT LDS RZ, [RZ] ;  /* 0x00000000fffff984 */ /* 0x000fe20000000800 */
[----:B------:R-:W-:Y:S01]  /*a700*/  @!PT LDS RZ, [RZ] ;  /* 0x00000000fffff984 */ /* 0x000fe20000000800 */
[----:B------:R-:W-:Y:S01]  /*a710*/  @!PT LDS RZ, [RZ] ;  /* 0x00000000fffff984 */ /* 0x000fe20000000800 */
[----:B------:R1:W-:Y:S04]  /*a720*/  LDGSTS.E.BYPASS.LTC128B.128 [R203+0x4900], [R2.64], !P3 ;  /* 0x0490000002cb7fae */ /* 0x0003e8000d901d46 */
.L_x_664:
[----:B--234-:R-:W-:Y:S05]  /*a730*/  BSYNC B0 ;  /* 0x0000000000007941 */ /* 0x01cfea0003800000 */
.L_x_663:
[----:B------:R-:W2:Y:S01]  /*a740*/  LDL R4, [R1+0x48] ;  /* 0x0000480001047983 */ /* 0x000ea20000100800 */
[----:B-1----:R-:W-:Y:S01]  /*a750*/  IMAD.MOV.U32 R0, RZ, RZ, c[0x0][0x2c4] ;  /* 0x0000b100ff007624 */ /* 0x002fe200078e00ff */
[----:B------:R-:W-:Y:S02]  /*a760*/  LOP3.LUT R8, RZ, c[0x0][0x324], RZ, 0x33, !PT ;  /* 0x0000c900ff087a12 */ /* 0x000fe400078e33ff */
[----:B------:R-:W2:Y:S02]  /*a770*/  LDL R3, [R1+0x4c] ;  /* 0x00004c0001037983 */ /* 0x000ea40000100800 */
[----:B------:R-:W-:Y:S01]  /*a780*/  ISETP.NE.AND P0, PT, R0, 0x1, PT ;  /* 0x000000010000780c */ /* 0x000fe20003f05270 */
[----:B------:R-:W-:Y:S01]  /*a790*/  IMAD R0, R202, -0x50, RZ ;  /* 0xffffffb0ca007824 */ /* 0x000fe200078e02ff */
[----:B------:R-:W3:Y:S04]  /*a7a0*/  LDL R2, [R1] ;  /* 0x0000000001027983 */ /* 0x000ee80000100800 */
[----:B------:R-:W0:Y:S01]  /*a7b0*/  LDGDEPBAR ;  /* 0x00000000000079af */ /* 0x000e220000000000 */
[----:B---3--:R-:W-:Y:S01]  /*a7c0*/  IADD3 R2, -R2, 0x1, R0 ;  /* 0x0000000102027810 */ /* 0x008fe20007ffe100 */
[----:B--2---:R-:W-:Y:S03]  /*a7d0*/  IMAD.IADD R5, R3, 0x1, R4 ;  /* 0x0000000103057824 */ /* 0x004fe600078e0204 */
[----:B------:R-:W-:Y:S02]  /*a7e0*/  IADD3 R7, -R246, R2, R248 ;  /* 0x00000002f6077210 */ /* 0x000fe40007ffe1f8 */
[----:B------:R-:W-:Y:S02]  /*a7f0*/  @P0 IMAD.HI.U32 R3, R5, c[0x0][0x2c8], RZ ;  /* 0x0000b20005030a27 */ /* 0x000fe400078e00ff */
[----:B------:R-:W-:Y:S03]  /*a800*/  IADD3 R6, R7, c[0x0][0x328], RZ ;  /* 0x0000ca0007067a10 */ /* 0x000fe60007ffe0ff */
[----:B------:R-:W-:Y:S01]  /*a810*/  @P0 SHF.R.U32.HI R5, RZ, c[0x0][0x2cc], R3 ;  /* 0x0000b300ff050a19 */ /* 0x000fe20000011603 */
[----:B------:R-:W-:-:S05]  /*a820*/  BRA.DIV ~URZ, `(.L_x_667) ;  /* 0x000143627f007947 */ /* 0x000fca000b800000 */
[----:B------:R1:W2:Y:S02]  /*a830*/  SHFL.IDX PT, R4, R5, RZ, 0x1c1f ;  /* 0x001c1fff05047589 */ /* 0x0002a400000e0000 */
.L_x_833:
[-C--:B--2---:R-:W-:Y:S01]  /*a840*/  IADD3 R3, R6, R4.reuse, RZ ;  /* 0x0000000406037210 */ /* 0x084fe20007ffe0ff */
[----:B------:R-:W-:Y:S02]  /*a850*/  IMAD.MOV.U32 R2, RZ, RZ, c[0x0][0x32c] ;  /* 0x0000cb00ff027624 */ /* 0x000fe400078e00ff */
[----:B------:R-:W-:Y:S03]  /*a860*/  IMAD.IADD R7, R8, 0x1, R7 ;  /* 0x0000000108077824 */ /* 0x000fe600078e0207 */
[----:B------:R-:W-:Y:S02]  /*a870*/  ISETP.GE.AND P0, PT, R2, 0x1, PT ;  /* 0x000000010200780c */ /* 0x000fe40003f06270 */
[----:B------:R-:W-:Y:S11]  /*a880*/  IADD3 R2, R7, R4, RZ ;  /* 0x0000000407027210 */ /* 0x000ff60007ffe0ff */
[----:B------:R-:W-:-:S05]  /*a890*/  @!P0 BRA `(.L_x_668) ;  /* 0x0000016000008947 */ /* 0x000fca0003800000 */
[----:B------:R-:W-:Y:S01]  /*a8a0*/  IADD3 R4, -R246, R248, R4 ;  /* 0x000000f8f6047210 */ /* 0x000fe20007ffe104 */
[----:B------:R-:W-:Y:S03]  /*a8b0*/  BSSY B0, `(.L_x_669) ;  /* 0x000000e000007945 */ /* 0x000fe60003800000 */
[----:B------:R-:W-:-:S13]  /*a8c0*/  ISETP.GT.AND P0, PT, R4, -0x1, PT ;  /* 0xffffffff0400780c */ /* 0x000fda0003f04270 */
[----:B------:R-:W-:-:S05]  /*a8d0*/  @P0 BRA `(.L_x_670) ;  /* 0x0000007000000947 */ /* 0x000fca0003800000 */
[----:B------:R-:W-:Y:S01]  /*a8e0*/  LOP3.LUT R4, RZ, R4, RZ, 0x33, !PT ;  /* 0x00000004ff047212 */ /* 0x000fe200078e33ff */
[----:B------:R-:W-:Y:S05]  /*a8f0*/  IMAD.MOV.U32 R8, RZ, RZ, c[0x0][0x32c] ;  /* 0x0000cb00ff087624 */ /* 0x000fea00078e00ff */
[----:B------:R-:W-:-:S13]  /*a900*/  ISETP.NE.AND P0, PT, R8, 0x1, PT ;  /* 0x000000010800780c */ /* 0x000fda0003f05270 */
[----:B------:R-:W-:Y:S05]  /*a910*/  @P0 IMAD.HI.U32 R8, R4, c[0x0][0x330], RZ ;  /* 0x0000cc0004080a27 */ /* 0x000fea00078e00ff */
[----:B------:R-:W-:Y:S04]  /*a920*/  @P0 SHF.R.U32.HI R4, RZ, c[0x0][0x334], R8 ;  /* 0x0000cd00ff040a19 */ /* 0x000fe80000011608 */
[----:B------:R-:W-:Y:S01]  /*a930*/  LOP3.LUT R4, RZ, R4, RZ, 0x33, !PT ;  /* 0x00000004ff047212 */ /* 0x000fe200078e33ff */
[----:B------:R-:W-:-:S05]  /*a940*/  BRA `(.L_x_671) ;  /* 0x0000004000007947 */ /* 0x000fca0003800000 */
.L_x_670:
[----:B------:R-:W-:Y:S04]  /*a950*/  MOV R8, c[0x0][0x32c] ;  /* 0x0000cb0000087a02 */ /* 0x000fe80000000f00 */
[----:B------:R-:W-:-:S13]  /*a960*/  ISETP.NE.AND P0, PT, R8, 0x1, PT ;  /* 0x000000010800780c */ /* 0x000fda0003f05270 */
[----:B------:R-:W-:Y:S05]  /*a970*/  @P0 IMAD.HI.U32 R8, R4, c[0x0][0x330], RZ ;  /* 0x0000cc0004080a27 */ /* 0x000fea00078e00ff */
[----:B------:R-:W-:Y:S02]  /*a980*/  @P0 SHF.R.U32.HI R4, RZ, c[0x0][0x334], R8 ;  /* 0x0000cd00ff040a19 */ /* 0x000fe40000011608 */
.L_x_671:
[----:B------:R-:W-:Y:S05]  /*a990*/  BSYNC B0 ;  /* 0x0000000000007941 */ /* 0x000fea0003800000 */
.L_x_669:
[----:B------:R-:W2:Y:S02]  /*a9a0*/  LDL R8, [R1] ;  /* 0x0000000001087983 */ /* 0x000ea40000100800 */
[----:B--2---:R-:W-:Y:S04]  /*a9b0*/  IMAD.IADD R8, R0, 0x1, -R8 ;  /* 0x0000000100087824 */ /* 0x004fe800078e0a08 */
[----:B------:R-:W-:Y:S05]  /*a9c0*/  IMAD R4, R4, c[0x0][0x32c], R8 ;  /* 0x0000cb0004047a24 */ /* 0x000fea00078e0208 */
[----:B------:R-:W-:Y:S02]  /*a9d0*/  IADD3 R8, R4, c[0x0][0x32c], RZ ;  /* 0x0000cb0004087a10 */ /* 0x000fe40007ffe0ff */
[----:B------:R-:W-:Y:S02]  /*a9e0*/  IMNMX R2, R2, R4, !PT ;  /* 0x0000000402027217 */ /* 0x000fe40007800200 */
[----:B------:R-:W-:Y:S02]  /*a9f0*/  IMNMX R3, R3, R8, PT ;  /* 0x0000000803037217 */ /* 0x000fe40003800200 */
.L_x_668:
[C---:B------:R-:W-:Y:S02]  /*aa00*/  ISETP.GE.AND P0, PT, R0.reuse, 0x1, PT ;  /* 0x000000010000780c */ /* 0x040fe40003f06270 */
[----:B------:R-:W-:Y:S02]  /*aa10*/  ISETP.GE.AND P1, PT, R0, 0x2, PT ;  /* 0x000000020000780c */ /* 0x000fe40003f26270 */
[----:B------:R-:W-:Y:S02]  /*aa20*/  LOP3.LUT R200, R200, 0xffffdfff, RZ, 0xc0, !PT ;  /* 0xffffdfffc8c87812 */ /* 0x000fe400078ec0ff */
[C---:B------:R-:W-:Y:S02]  /*aa30*/  ISETP.GE.AND P6, PT, R0.reuse, 0x39, PT ;  /* 0x000000390000780c */ /* 0x040fe40003fc6270 */
[C---:B------:R-:W-:Y:S02]  /*aa40*/  ISETP.GE.AND P5, PT, R0.reuse, 0x3a, PT ;  /* 0x0000003a0000780c */ /* 0x040fe40003fa6270 */
[C---:B------:R-:W-:Y:S02]  /*aa50*/  ISETP.GE.AND P4, PT, R0.reuse, 0x41, PT ;  /* 0x000000410000780c */ /* 0x040fe40003f86270 */
[----:B------:R-:W-:Y:S02]  /*aa60*/  ISETP.GE.AND P2, PT, R0, 0x42, PT ;  /* 0x000000420000780c */ /* 0x000fe40003f46270 */
[----:B------:R-:W-:Y:S02]  /*aa70*/  @P0 LOP3.LUT R200, R200, 0x2000, RZ, 0xfc, !PT ;  /* 0x00002000c8c80812 */ /* 0x000fe400078efcff */
[----:B------:R-:W-:Y:S02]  /*aa80*/  ISETP.GT.AND P0, PT, R2, RZ, !P0 ;  /* 0x000000ff0200720c */ /* 0x000fe40004704270 */
[----:B------:R-:W-:Y:S02]  /*aa90*/  LOP3.LUT R200, R200, 0xffffefff, RZ, 0xc0, !PT ;  /* 0xffffefffc8c87812 */ /* 0x000fe400078ec0ff */
[----:B------:R-:W-:Y:S02]  /*aaa0*/  ISETP.LT.OR P0, PT, R3, 0x1, P0 ;  /* 0x000000010300780c */ /* 0x000fe40000701670 */
[----:B------:R-:W-:Y:S02]  /*aab0*/  @P1 LOP3.LUT R200, R200, 0x1000, RZ, 0xfc, !PT ;  /* 0x00001000c8c81812 */ /* 0x000fe400078efcff */
[----:B------:R-:W-:Y:S02]  /*aac0*/  FSEL R19, R217, -INF , !P0 ;  /* 0xff800000d9137808 */ /* 0x000fe40004000000 */
[----:B------:R-:W-:Y:S02]  /*aad0*/  ISETP.GT.AND P0, PT, R2, 0x1, !P1 ;  /* 0x000000010200780c */ /* 0x000fe40004f04270 */
[----:B------:R-:W-:Y:S02]  /*aae0*/  ISETP.GE.AND P1, PT, R0, 0x9, PT ;  /* 0x000000090000780c */ /* 0x000fe40003f26270 */
[----:B------:R-:W-:Y:S02]  /*aaf0*/  ISETP.LT.OR P0, PT, R3, 0x2, P0 ;  /* 0x000000020300780c */ /* 0x000fe40000701670 */
[----:B------:R-:W-:Y:S02]  /*ab00*/  LOP3.LUT R200, R200, 0xfffff7ff, RZ, 0xc0, !PT ;  /* 0xfffff7ffc8c87812 */ /* 0x000fe400078ec0ff */
[----:B------:R-:W-:Y:S02]  /*ab10*/  FSEL R22, R215, -INF , !P0 ;  /* 0xff800000d7167808 */ /* 0x000fe40004000000 */
[----:B------:R-:W-:Y:S04]  /*ab20*/  ISETP.GT.AND P0, PT, R2, 0x8, !P1 ;  /* 0x000000080200780c */ /* 0x000fe80004f04270 */
[C---:B------:R-:W-:Y:S02]  /*ab30*/  ISETP.LT.OR P0, PT, R3.reuse, 0x9, P0 ;  /* 0x000000090300780c */ /* 0x040fe40000701670 */
[----:B------:R-:W-:Y:S02]  /*ab40*/  @P1 LOP3.LUT R200, R200, 0x800, RZ, 0xfc, !PT ;  /* 0x00000800c8c81812 */ /* 0x000fe400078efcff */
[----:B------:R-:W-:Y:S02]  /*ab50*/  ISETP.GE.AND P1, PT, R0, 0xa, PT ;  /* 0x0000000a0000780c */ /* 0x000fe40003f26270 */
[----:B------:R-:W-:Y:S02]  /*ab60*/  LOP3.LUT R200, R200, 0xfffffbff, RZ, 0xc0, !PT ;  /* 0xfffffbffc8c87812 */ /* 0x000fe400078ec0ff */
[----:B------:R-:W-:Y:S02]  /*ab70*/  FSEL R23, R180, -INF , !P0 ;  /* 0xff800000b4177808 */ /* 0x000fe40004000000 */
[----:B------:R-:W-:Y:S04]  /*ab80*/  ISETP.GT.AND P0, PT, R2, 0x9, !P1 ;  /* 0x000000090200780c */ /* 0x000fe80004f04270 */
[----:B------:R-:W-:Y:S03]  /*ab90*/  ISETP.LT.OR P0, PT, R3, 0xa, P0 ;  /* 0x0000000a0300780c */ /* 0x000fe60000701670 */
        /* <DEDUP_REMOVED lines=17> */
[C---:B------:R-:W-:Y:S03]  /*acb0*/  ISETP.LT.OR P0, PT, R3.reuse, 0x19, P0 ;  /* 0x000000190300780c */ /* 0x040fe60000701670 */
        /* <DEDUP_REMOVED lines=32> */
[----:B------:R-:W-:Y:S02]  /*aec0*/  FSEL R42, R37, -INF , !P0 ;  /* 0xff800000252a7808 */ /* 0x000fe40004000000 */
[----:B------:R-:W-:Y:S02]  /*aed0*/  LOP3.LUT R200, R200, 0xfffffffd, RZ, 0xc0, !PT ;  /* 0xfffffffdc8c87812 */ /* 0x000fe400078ec0ff */
[----:B------:R-:W-:Y:S04]  /*aee0*/  ISETP.GT.AND P0, PT, R2, 0x30, !P1 ;  /* 0x000000300200780c */ /* 0x000fe80004f04270 */
[C---:B------:R-:W-:Y:S03]  /*aef0*/  ISETP.LT.OR P0, PT, R3.reuse, 0x31, P0 ;  /* 0x000000310300780c */ /* 0x040fe60000701670 */
[----:B------:R-:W-:Y:S02]  /*af00*/  @P1 LOP3.LUT R200, R200, 0x2, RZ, 0xfc, !PT ;  /* 0x00000002c8c81812 */ /* 0x000fe400078efcff */
[----:B------:R-:W-:Y:S02]  /*af10*/  ISETP.GE.AND P1, PT, R0, 0x32, PT ;  /* 0x000000320000780c */ /* 0x000fe40003f26270 */
[----:B------:R-:W-:Y:S02]  /*af20*/  FSEL R41, R36, -INF , !P0 ;  /* 0xff80000024297808 */ /* 0x000fe40004000000 */
[----:B------:R-:W-:Y:S02]  /*af30*/  ISETP.GT.AND P0, PT, R2, 0x31, !P1 ;  /* 0x000000310200780c */ /* 0x000fe40004f04270 */
[----:B------:R-:W-:Y:S02]  /*af40*/  LOP3.LUT R200, R200, 0xfffffffe, RZ, 0xc0, !PT ;  /* 0xfffffffec8c87812 */ /* 0x000fe400078ec0ff */
[----:B------:R-:W-:Y:S04]  /*af50*/  ISETP.LT.OR P0, PT, R3, 0x32, P0 ;  /* 0x000000320300780c */ /* 0x000fe80000701670 */
[----:B------:R-:W-:Y:S02]  /*af60*/  FSEL R39, R35, -INF , !P0 ;  /* 0xff80000023277808 */ /* 0x000fe40004000000 */
[----:B------:R-:W-:Y:S02]  /*af70*/  ISETP.GT.AND P0, PT, R2, 0x38, !P6 ;  /* 0x000000380200780c */ /* 0x000fe40007704270 */
[----:B------:R-:W-:Y:S02]  /*af80*/  @P1 LOP3.LUT R200, R200, 0x1, RZ, 0xfc, !PT ;  /* 0x00000001c8c81812 */ /* 0x000fe400078efcff */
[----:B------:R-:W-:Y:S02]  /*af90*/  ISETP.LT.OR P0, PT, R3, 0x39, P0 ;  /* 0x000000390300780c */ /* 0x000fe40000701670 */
[----:B------:R-:W-:Y:S02]  /*afa0*/  ISETP.GE.AND P1, PT, R0, 0x49, PT ;  /* 0x000000490000780c */ /* 0x000fe40003f26270 */
[----:B------:R-:W-:Y:S02]  /*afb0*/  FSEL R38, R31, -INF , !P0 ;  /* 0xff8000001f267808 */ /* 0x000fe40004000000 */
[----:B------:R-:W-:Y:S02]  /*afc0*/  ISETP.GT.AND P0, PT, R2, 0x39, !P5 ;  /* 0x000000390200780c */ /* 0x000fe40006f04270 */
[----:B------:R-:W-:Y:S02]  /*afd0*/  LOP3.LUT R200, R200, 0xffffbfff, RZ, 0xc0, !PT ;  /* 0xffffbfffc8c87812 */ /* 0x000fe400078ec0ff */
[C---:B------:R-:W-:Y:S04]  /*afe0*/  ISETP.LT.OR P0, PT, R3.reuse, 0x3a, P0 ;  /* 0x0000003a0300780c */ /* 0x040fe80000701670 */
[----:B------:R-:W-:Y:S02]  /*aff0*/  FSEL R37, R26, -INF , !P0 ;  /* 0xff8000001a257808 */ /* 0x000fe40004000000 */
[C---:B------:R-:W-:Y:S04]  /*b000*/  ISETP.GT.AND P0, PT, R2.reuse, 0x40, !P4 ;  /* 0x000000400200780c */ /* 0x040fe80006704270 */
[----:B------:R-:W-:Y:S04]  /*b010*/  ISETP.LT.OR P0, PT, R3, 0x41, P0 ;  /* 0x000000410300780c */ /* 0x000fe80000701670 */
[----:B------:R-:W-:Y:S02]  /*b020*/  FSEL R36, R21, -INF , !P0 ;  /* 0xff80000015247808 */ /* 0x000fe40004000000 */
[----:B------:R-:W-:Y:S04]  /*b030*/  ISETP.GT.AND P0, PT, R2, 0x41, !P2 ;  /* 0x000000410200780c */ /* 0x000fe80005704270 */
[C---:B------:R-:W-:Y:S04]  /*b040*/  ISETP.LT.OR P0, PT, R3.reuse, 0x42, P0 ;  /* 0x000000420300780c */ /* 0x040fe80000701670 */
[----:B------:R-:W-:Y:S02]  /*b050*/  FSEL R35, R20, -INF , !P0 ;  /* 0xff80000014237808 */ /* 0x000fe40004000000 */
[----:B------:R-:W-:Y:S04]  /*b060*/  ISETP.GT.AND P0, PT, R2, 0x48, !P1 ;  /* 0x000000480200780c */ /* 0x000fe80004f04270 */
[----:B------:R-:W-:Y:S04]  /*b070*/  ISETP.LT.OR P0, PT, R3, 0x49, P0 ;  /* 0x000000490300780c */ /* 0x000fe80000701670 */
[----:B------:R-:W-:Y:S02]  /*b080*/  FSEL R31, R16, -INF , !P0 ;  /* 0xff800000101f7808 */ /* 0x000fe40004000000 */
[----:B------:R-:W-:-:S13]  /*b090*/  ISETP.GE.AND P0, PT, R0, 0x4a, PT ;  /* 0x0000004a0000780c */ /* 0x000fda0003f06270 */
[----:B------:R-:W-:Y:S02]  /*b0a0*/  @P0 LOP3.LUT R200, R200, 0x4000, RZ, 0xfc, !PT ;  /* 0x00004000c8c80812 */ /* 0x000fe400078efcff */
[----:B------:R-:W-:Y:S04]  /*b0b0*/  ISETP.GT.AND P0, PT, R2, 0x49, !P0 ;  /* 0x000000490200780c */ /* 0x000fe80004704270 */
[----:B------:R-:W-:Y:S04]  /*b0c0*/  ISETP.LT.OR P0, PT, R3, 0x4a, P0 ;  /* 0x0000004a0300780c */ /* 0x000fe80000701670 */
[----:B------:R-:W-:Y:S01]  /*b0d0*/  FSEL R26, R15, -INF , !P0 ;  /* 0xff8000000f1a7808 */ /* 0x000fe20004000000 */
[----:B------:R-:W-:-:S06]  /*b0e0*/  BRA.DIV ~URZ, `(.L_x_672) ;  /* 0x00013b127f007947 */ /* 0x000fcc000b800000 */
[----:B------:R2:W3:Y:S02]  /*b0f0*/  SHFL.IDX PT, R4, R5, 0x1, 0x1c1f ;  /* 0x003c1f0005047f89 */ /* 0x0004e400000e0000 */
.L_x_834:
[----:B---3--:R-:W-:Y:S01]  /*b100*/  IADD3 R3, R7, R4, RZ ;  /* 0x0000000407037210 */ /* 0x008fe20007ffe0ff */
[----:B------:R-:W-:Y:S05]  /*b110*/  IMAD.MOV.U32 R2, RZ, RZ, c[0x0][0x32c] ;  /* 0x0000cb00ff027624 */ /* 0x000fea00078e00ff */
[----:B------:R-:W-:Y:S01]  /*b120*/  ISETP.GE.AND P0, PT, R2, 0x1, PT ;  /* 0x000000010200780c */ /* 0x000fe20003f06270 */
[----:B------:R-:W-:-:S12]  /*b130*/  IMAD.IADD R2, R6, 0x1, R4 ;  /* 0x0000000106027824 */ /* 0x000fd800078e0204 */
        /* <DEDUP_REMOVED lines=12> */
.L_x_675:
[----:B------:R-:W-:Y:S04]  /*b200*/  MOV R8, c[0x0][0x32c] ;  /* 0x0000cb0000087a02 */ /* 0x000fe80000000f00 */
[----:B------:R-:W-:-:S13]  /*b210*/  ISETP.NE.AND P0, PT, R8, 0x1, PT ;  /* 0x000000010800780c */ /* 0x000fda0003f05270 */
[----:B------:R-:W-:Y:S05]  /*b220*/  @P0 IMAD.HI.U32 R8, R4, c[0x0][0x330], RZ ;  /* 0x0000cc0004080a27 */ /* 0x000fea00078e00ff */
[----:B------:R-:W-:Y:S02]  /*b230*/  @P0 SHF.R.U32.HI R4, RZ, c[0x0][0x334], R8 ;  /* 0x0000cd00ff040a19 */ /* 0x000fe40000011608 */
.L_x_676:
[----:B------:R-:W-:Y:S05]  /*b240*/  BSYNC B0 ;  /* 0x0000000000007941 */ /* 0x000fea0003800000 */
.L_x_674:
[----:B------:R-:W3:Y:S02]  /*b250*/  LDL R8, [R1] ;  /* 0x0000000001087983 */ /* 0x000ee40000100800 */
[----:B---3--:R-:W-:Y:S04]  /*b260*/  IMAD.IADD R8, R0, 0x1, -R8 ;  /* 0x0000000100087824 */ /* 0x008fe800078e0a08 */
[----:B------:R-:W-:Y:S05]  /*b270*/  IMAD R4, R4, c[0x0][0x32c], R8 ;  /* 0x0000cb0004047a24 */ /* 0x000fea00078e0208 */
[----:B------:R-:W-:Y:S02]  /*b280*/  IADD3 R8, R4, c[0x0][0x32c], RZ ;  /* 0x0000cb0004087a10 */ /* 0x000fe40007ffe0ff */
[----:B------:R-:W-:Y:S02]  /*b290*/  IMNMX R3, R3, R4, !PT ;  /* 0x0000000403037217 */ /* 0x000fe40007800200 */
[----:B------:R-:W-:Y:S02]  /*b2a0*/  IMNMX R2, R2, R8, PT ;  /* 0x0000000802027217 */ /* 0x000fe40003800200 */
.L_x_673:
[----:B------:R-:W-:Y:S04]  /*b2b0*/  LOP3.LUT P0, RZ, R200, 0x1000, RZ, 0xc0, !PT ;  /* 0x00001000c8ff7812 */ /* 0x000fe8000780c0ff */
[----:B------:R-:W-:Y:S04]  /*b2c0*/  ISETP.GT.AND P0, PT, R3, 0x1, !P0 ;  /* 0x000000010300780c */ /* 0x000fe80004704270 */
[----:B------:R-:W-:Y:S04]  /*b2d0*/  ISETP.LT.OR P0, PT, R2, 0x2, P0 ;  /* 0x000000020200780c */ /* 0x000fe80000701670 */
[----:B------:R-:W-:Y:S02]  /*b2e0*/  FSEL R18, R221, -INF , !P0 ;  /* 0xff800000dd127808 */ /* 0x000fe40004000000 */
        /* <DEDUP_REMOVED lines=9> */
[C---:B------:R-:W-:Y:S04]  /*b380*/  ISETP.GT.AND P0, PT, R3.reuse, 0x10, !P0 ;  /* 0x000000100300780c */ /* 0x040fe80004704270 */
        /* <DEDUP_REMOVED lines=45> */
[C---:B------:R-:W-:Y:S04]  /*b660*/  ISETP.LT.OR P0, PT, R2.reuse, 0x41, P0 ;  /* 0x000000410200780c */ /* 0x040fe80000701670 */
[----:B------:R-:W-:Y:S02]  /*b670*/  FSEL R75, R53, -INF , !P0 ;  /* 0xff800000354b7808 */ /* 0x000fe40004000000 */
[C---:B------:R-:W-:Y:S04]  /*b680*/  ISETP.GT.AND P0, PT, R3.reuse, 0x41, !P2 ;  /* 0x000000410300780c */ /* 0x040fe80005704270 */
[----:B------:R-:W-:Y:S04]  /*b690*/  ISETP.LT.OR P0, PT, R2, 0x42, P0 ;  /* 0x000000420200780c */ /* 0x000fe80000701670 */
[----:B------:R-:W-:Y:S02]  /*b6a0*/  FSEL R74, R48, -INF , !P0 ;  /* 0xff800000304a7808 */ /* 0x000fe40004000000 */
[C---:B------:R-:W-:Y:S04]  /*b6b0*/  ISETP.GT.AND P0, PT, R3.reuse, 0x48, !P1 ;  /* 0x000000480300780c */ /* 0x040fe80004f04270 */
[----:B------:R-:W-:Y:S04]  /*b6c0*/  ISETP.LT.OR P0, PT, R2, 0x49, P0 ;  /* 0x000000490200780c */ /* 0x000fe80000701670 */
[----:B------:R-:W-:Y:S02]  /*b6d0*/  FSEL R67, R24, -INF , !P0 ;  /* 0xff80000018437808 */ /* 0x000fe40004000000 */
[----:B------:R-:W-:Y:S04]  /*b6e0*/  LOP3.LUT P0, RZ, R200, 0x2000, RZ, 0xc0, !PT ;  /* 0x00002000c8ff7812 */ /* 0x000fe8000780c0ff */
[C---:B------:R-:W-:Y:S04]  /*b6f0*/  ISETP.GT.AND P0, PT, R3.reuse, RZ, !P0 ;  /* 0x000000ff0300720c */ /* 0x040fe80004704270 */
[----:B------:R-:W-:Y:S04]  /*b700*/  ISETP.LT.OR P0, PT, R2, 0x1, P0 ;  /* 0x000000010200780c */ /* 0x000fe80000701670 */
[----:B------:R-:W-:Y:S02]  /*b710*/  FSEL R12, R226, -INF , !P0 ;  /* 0xff800000e20c7808 */ /* 0x000fe40004000000 */
[----:B------:R-:W-:Y:S04]  /*b720*/  LOP3.LUT P0, RZ, R200, 0x4000, RZ, 0xc0, !PT ;  /* 0x00004000c8ff7812 */ /* 0x000fe8000780c0ff */
[----:B------:R-:W-:Y:S04]  /*b730*/  ISETP.GT.AND P0, PT, R3, 0x49, !P0 ;  /* 0x000000490300780c */ /* 0x000fe80004704270 */
[----:B------:R-:W-:Y:S04]  /*b740*/  ISETP.LT.OR P0, PT, R2, 0x4a, P0 ;  /* 0x0000004a0200780c */ /* 0x000fe80000701670 */
[----:B------:R-:W-:Y:S01]  /*b750*/  FSEL R53, R17, -INF , !P0 ;  /* 0xff80000011357808 */ /* 0x000fe20004000000 */
[----:B------:R-:W-:-:S06]  /*b760*/  BRA.DIV ~URZ, `(.L_x_677) ;  /* 0x000135027f007947 */ /* 0x000fcc000b800000 */
[----:B------:R3:W4:Y:S02]  /*b770*/  SHFL.IDX PT, R4, R5, 0x2, 0x1c1f ;  /* 0x005c1f0005047f89 */ /* 0x00072400000e0000 */
.L_x_835:
[----:B----4-:R-:W-:Y:S01]  /*b780*/  IADD3 R3, R7, R4, RZ ;  /* 0x0000000407037210 */ /* 0x010fe20007ffe0ff */
        /* <DEDUP_REMOVED lines=15> */
.L_x_680:
[----:B------:R-:W-:Y:S04]  /*b880*/  MOV R8, c[0x0][0x32c] ;  /* 0x0000cb0000087a02 */ /* 0x000fe80000000f00 */
[----:B------:R-:W-:-:S13]  /*b890*/  ISETP.NE.AND P0, PT, R8, 0x1, PT ;  /* 0x000000010800780c */ /* 0x000fda0003f05270 */
[----:B------:R-:W-:Y:S05]  /*b8a0*/  @P0 IMAD.HI.U32 R8, R4, c[0x0][0x330], RZ ;  /* 0x0000cc0004080a27 */ /* 0x000fea00078e00ff */
[----:B------:R-:W-:Y:S02]  /*b8b0*/  @P0 SHF.R.U32.HI R4, RZ, c[0x0][0x334], R8 ;  /* 0x0000cd00ff040a19 */ /* 0x000fe40000011608 */
.L_x_681:
[----:B------:R-:W-:Y:S05]  /*b8c0*/  BSYNC B0 ;  /* 0x0000000000007941 */ /* 0x000fea0003800000 */
.L_x_679:
[----:B------:R-:W4:Y:S02]  /*b8d0*/  LDL R8, [R1] ;  /* 0x0000000001087983 */ /* 0x000f240000100800 */
[----:B----4-:R-:W-:Y:S04]  /*b8e0*/  IMAD.IADD R8, R0, 0x1, -R8 ;  /* 0x0000000100087824 */ /* 0x010fe800078e0a08 */
[----:B------:R-:W-:Y:S05]  /*b8f0*/  IMAD R4, R4, c[0x0][0x32c], R8 ;  /* 0x0000cb0004047a24 */ /* 0x000fea00078e0208 */
[----:B------:R-:W-:Y:S02]  /*b900*/  IADD3 R8, R4, c[0x0][0x32c], RZ ;  /* 0x0000cb0004087a10 */ /* 0x000fe40007ffe0ff */
[----:B------:R-:W-:Y:S02]  /*b910*/  IMNMX R3, R3, R4, !PT ;  /* 0x0000000403037217 */ /* 0x000fe40007800200 */
[----:B------:R-:W-:Y:S02]  /*b920*/  IMNMX R2, R2, R8, PT ;  /* 0x0000000802027217 */ /* 0x000fe40003800200 */
.L_x_678:
        /* <DEDUP_REMOVED lines=76> */
[----:B------:R4:W1:Y:S02]  /*bdf0*/  SHFL.IDX PT, R4, R5, 0x3, 0x1c1f ;  /* 0x007c1f0005047f89 */ /* 0x00086400000e0000 */
.L_x_836:
[----:B-1----:R-:W-:Y:S01]  /*be00*/  IADD3 R3, R6, R4, RZ ;  /* 0x0000000406037210 */ /* 0x002fe20007ffe0ff */
        /* <DEDUP_REMOVED lines=9> */
[----:B--234-:R-:W-:Y:S05]  /*bea0*/  IMAD.MOV.U32 R5, RZ, RZ, c[0x0][0x32c] ;  /* 0x0000cb00ff057624 */ /* 0x01cfea00078e00ff */
[----:B------:R-:W-:-:S13]  /*beb0*/  ISETP.NE.AND P0, PT, R5, 0x1, PT ;  /* 0x000000010500780c */ /* 0x000fda0003f05270 */
[----:B------:R-:W-:Y:S05]  /*bec0*/  @P0 IMAD.HI.U32 R5, R4, c[0x0][0x330], RZ ;  /* 0x0000cc0004050a27 */ /* 0x000fea00078e00ff */
[----:B------:R-:W-:Y:S04]  /*bed0*/  @P0 SHF.R.U32.HI R4, RZ, c[0x0][0x334], R5 ;  /* 0x0000cd00ff040a19 */ /* 0x000fe80000011605 */
[----:B------:R-:W-:Y:S01]  /*bee0*/  LOP3.LUT R4, RZ, R4, RZ, 0x33, !PT ;  /* 0x00000004ff047212 */ /* 0x000fe200078e33ff */
[----:B------:R-:W-:-:S05]  /*bef0*/  BRA `(.L_x_686) ;  /* 0x0000004000007947 */ /* 0x000fca0003800000 */
.L_x_685:
[----:B--234-:R-:W-:Y:S04]  /*bf00*/  MOV R5, c[0x0][0x32c] ;  /* 0x0000cb0000057a02 */ /* 0x01cfe80000000f00 */
[----:B------:R-:W-:-:S13]  /*bf10*/  ISETP.NE.AND P0, PT, R5, 0x1, PT ;  /* 0x000000010500780c */ /* 0x000fda0003f05270 */
[----:B------:R-:W-:Y:S05]  /*bf20*/  @P0 IMAD.HI.U32 R5, R4, c[0x0][0x330], RZ ;  /* 0x0000cc0004050a27 */ /* 0x000fea00078e00ff */
[----:B------:R-:W-:Y:S02]  /*bf30*/  @P0 SHF.R.U32.HI R4, RZ, c[0x0][0x334], R5 ;  /* 0x0000cd00ff040a19 */ /* 0x000fe40000011605 */
.L_x_686:
[----:B------:R-:W-:Y:S05]  /*bf40*/  BSYNC B0 ;  /* 0x0000000000007941 */ /* 0x000fea0003800000 */
.L_x_684:
[----:B------:R-:W2:Y:S02]  /*bf50*/  LDL R5, [R1] ;  /* 0x0000000001057983 */ /* 0x000ea40000100800 */
[----:B--2---:R-:W-:Y:S04]  /*bf60*/  IMAD.IADD R0, R0, 0x1, -R5 ;  /* 0x0000000100007824 */ /* 0x004fe800078e0a05 */
[----:B------:R-:W-:Y:S05]  /*bf70*/  IMAD R0, R4, c[0x0][0x32c], R0 ;  /* 0x0000cb0004007a24 */ /* 0x000fea00078e0200 */
[----:B------:R-:W-:Y:S02]  /*bf80*/  IADD3 R4, R0, c[0x0][0x32c], RZ ;  /* 0x0000cb0000047a10 */ /* 0x000fe40007ffe0ff */
[----:B------:R-:W-:Y:S02]  /*bf90*/  IMNMX R2, R2, R0, !PT ;  /* 0x0000000002027217 */ /* 0x000fe40007800200 */
[----:B------:R-:W-:Y:S02]  /*bfa0*/  IMNMX R3, R3, R4, PT ;  /* 0x0000000403037217 */ /* 0x000fe40003800200 */
.L_x_683:
[----:B------:R-:W-:Y:S02]  /*bfb0*/  LOP3.LUT P0, RZ, R200, 0x2000, RZ, 0xc0, !PT ;  /* 0x00002000c8ff7812 */ /* 0x000fe4000780c0ff */
[C---:B------:R-:W-:Y:S02]  /*bfc0*/  ISETP.GT.AND P1, PT, R2.reuse, 0x48, !P1 ;  /* 0x000000480200780c */ /* 0x040fe40004f24270 */
[----:B------:R-:W-:Y:S02]  /*bfd0*/  ISETP.GT.AND P0, PT, R2, RZ, !P0 ;  /* 0x000000ff0200720c */ /* 0x000fe40004704270 */
[----:B------:R-:W-:Y:S02]  /*bfe0*/  FMNMX.FTZ R0, R12, R85, !PT ;  /* 0x000000550c007209 */ /* 0x000fe40007810000 */
[C---:B------:R-:W-:Y:S02]  /*bff0*/  ISETP.LT.OR P0, PT, R3.reuse, 0x1, P0 ;  /* 0x000000010300780c */ /* 0x040fe40000701670 */
[C---:B------:R-:W-:Y:S02]  /*c000*/  ISETP.LT.OR P1, PT, R3.reuse, 0x49, P1 ;  /* 0x000000490300780c */ /* 0x040fe40000f21670 */
[----:B------:R-:W-:Y:S02]  /*c010*/  FSEL R11, R232, -INF , !P0 ;  /* 0xff800000e80b7808 */ /* 0x000fe40004000000 */
[----:B------:R-:W-:Y:S02]  /*c020*/  LOP3.LUT P0, RZ, R200, 0x1000, RZ, 0xc0, !PT ;  /* 0x00001000c8ff7812 */ /* 0x000fe4000780c0ff */
[----:B------:R-:W-:Y:S02]  /*c030*/  FMNMX.FTZ R0, R18, R0, !PT ;  /* 0x0000000012007209 */ /* 0x000fe40007810000 */
[----:B------:R-:W-:Y:S02]  /*c040*/  ISETP.GT.AND P0, PT, R2, 0x1, !P0 ;  /* 0x000000010200780c */ /* 0x000fe40004704270 */
[----:B--234-:R-:W-:Y:S02]  /*c050*/  FMNMX.FTZ R5, R20, R0, !PT ;  /* 0x0000000014057209 */ /* 0x01cfe40007810000 */
[----:B------:R-:W-:Y:S02]  /*c060*/  ISETP.LT.OR P0, PT, R3, 0x2, P0 ;  /* 0x000000020300780c */ /* 0x000fe40000701670 */
[----:B------:R-:W-:Y:S02]  /*c070*/  FMNMX.FTZ R5, R21, R5, !PT ;  /* 0x0000000515057209 */ /* 0x000fe40007810000 */
[----:B------:R-:W-:Y:S02]  /*c080*/  FSEL R14, R231, -INF , !P0 ;  /* 0xff800000e70e7808 */ /* 0x000fe40004000000 */
[----:B------:R-:W-:Y:S02]  /*c090*/  LOP3.LUT P0, RZ, R200, 0x800, RZ, 0xc0, !PT ;  /* 0x00000800c8ff7812 */ /* 0x000fe4000780c0ff */
[----:B------:R-:W-:Y:S02]  /*c0a0*/  FMNMX.FTZ R5, R44, R5, !PT ;  /* 0x000000052c057209 */ /* 0x000fe40007810000 */
[----:B------:R-:W-:Y:S02]  /*c0b0*/  ISETP.GT.AND P0, PT, R2, 0x8, !P0 ;  /* 0x000000080200780c */ /* 0x000fe40004704270 */
[----:B------:R-:W-:Y:S02]  /*c0c0*/  FMNMX.FTZ R5, R45, R5, !PT ;  /* 0x000000052d057209 */ /* 0x000fe40007810000 */
        /* <DEDUP_REMOVED lines=31> */
[----:B------:R-:W-:Y:S04]  /*c2c0*/  LOP3.LUT P0, RZ, R200, 0x40, RZ, 0xc0, !PT ;  /* 0x00000040c8ff7812 */ /* 0x000fe8000780c0ff */
[----:B------:R-:W-:Y:S04]  /*c2d0*/  ISETP.GT.AND P0, PT, R2, 0x19, !P0 ;  /* 0x000000190200780c */ /* 0x000fe80004704270 */
[----:B------:R-:W-:Y:S04]  /*c2e0*/  ISETP.LT.OR P0, PT, R3, 0x1a, P0 ;  /* 0x0000001a0300780c */ /* 0x000fe80000701670 */
[----:B------:R-:W-:Y:S02]  /*c2f0*/  FSEL R176, R219, -INF , !P0 ;  /* 0xff800000dbb07808 */ /* 0x000fe40004000000 */
[----:B------:R-:W-:Y:S04]  /*c300*/  LOP3.LUT P0, RZ, R200, 0x20, RZ, 0xc0, !PT ;  /* 0x00000020c8ff7812 */ /* 0x000fe8000780c0ff */
[----:B------:R-:W-:Y:S04]  /*c310*/  ISETP.GT.AND P0, PT, R2, 0x20, !P0 ;  /* 0x000000200200780c */ /* 0x000fe80004704270 */
[C---:B------:R-:W-:Y:S04]  /*c320*/  ISETP.LT.OR P0, PT, R3.reuse, 0x21, P0 ;  /* 0x000000210300780c */ /* 0x040fe80000701670 */
        /* <DEDUP_REMOVED lines=21> */
[----:B------:R-:W-:Y:S02]  /*c480*/  ISETP.GT.AND P0, PT, R2, 0x38, !P6 ;  /* 0x000000380200780c */ /* 0x000fe40007704270 */
[----:B------:R-:W-:Y:S02]  /*c490*/  LOP3.LUT P6, RZ, R200, 0x4000, RZ, 0xc0, !PT ;  /* 0x00004000c8ff7812 */ /* 0x000fe400078cc0ff */
[C---:B------:R-:W-:Y:S04]  /*c4a0*/  ISETP.LT.OR P0, PT, R3.reuse, 0x39, P0 ;  /* 0x000000390300780c */ /* 0x040fe80000701670 */
[----:B------:R-:W-:Y:S02]  /*c4b0*/  FSEL R206, R178, -INF , !P0 ;  /* 0xff800000b2ce7808 */ /* 0x000fe40004000000 */
[----:B------:R-:W-:Y:S02]  /*c4c0*/  ISETP.GT.AND P0, PT, R2, 0x39, !P5 ;  /* 0x000000390200780c */ /* 0x000fe40006f04270 */
[----:B------:R-:W-:Y:S02]  /*c4d0*/  FSEL R178, R60, -INF , !P1 ;  /* 0xff8000003cb27808 */ /* 0x000fe40004800000 */
[----:B------:R-:W-:Y:S04]  /*c4e0*/  ISETP.LT.OR P0, PT, R3, 0x3a, P0 ;  /* 0x0000003a0300780c */ /* 0x000fe80000701670 */
[----:B------:R-:W-:Y:S02]  /*c4f0*/  FSEL R208, R177, -INF , !P0 ;  /* 0xff800000b1d07808 */ /* 0x000fe40004000000 */
[C---:B------:R-:W-:Y:S04]  /*c500*/  ISETP.GT.AND P0, PT, R2.reuse, 0x40, !P4 ;  /* 0x000000400200780c */ /* 0x040fe80006704270 */
[----:B------:R-:W-:Y:S04]  /*c510*/  ISETP.LT.OR P0, PT, R3, 0x41, P0 ;  /* 0x000000410300780c */ /* 0x000fe80000701670 */
[----:B------:R-:W-:Y:S02]  /*c520*/  FSEL R207, R65, -INF , !P0 ;  /* 0xff80000041cf7808 */ /* 0x000fe40004000000 */
[----:B------:R-:W-:Y:S04]  /*c530*/  ISETP.GT.AND P0, PT, R2, 0x41, !P2 ;  /* 0x000000410200780c */ /* 0x000fe80005704270 */
[----:B------:R-:W-:Y:S04]  /*c540*/  ISETP.LT.OR P0, PT, R3, 0x42, P0 ;  /* 0x000000420300780c */ /* 0x000fe80000701670 */
[----:B------:R-:W-:Y:S02]  /*c550*/  FSEL R205, R64, -INF , !P0 ;  /* 0xff80000040cd7808 */ /* 0x000fe40004000000 */
[----:B------:R-:W-:Y:S02]  /*c560*/  ISETP.GT.AND P0, PT, R2, 0x49, !P6 ;  /* 0x000000490200780c */ /* 0x000fe40007704270 */
[----:B------:R-:W-:Y:S02]  /*c570*/  FMNMX.FTZ R2, R19, R84, !PT ;  /* 0x0000005413027209 */ /* 0x000fe40007810000 */
[----:B------:R-:W-:Y:S02]  /*c580*/  ISETP.LT.OR P0, PT, R3, 0x4a, P0 ;  /* 0x0000004a0300780c */ /* 0x000fe40000701670 */
        /* <DEDUP_REMOVED lines=53> */
[----:B------:R-:W-:Y:S02]  /*c8e0*/  FSEL R177, R59, -INF , !P0 ;  /* 0xff8000003bb17808 */ /* 0x000fe40004000000 */
        /* <DEDUP_REMOVED lines=8> */
[----:B------:R1:W2:Y:S02]  /*c970*/  SHFL.BFLY PT, R2, R4, 0x2, 0x1f ;  /* 0x0c401f0004027f89 */ /* 0x0002a400000e0000 */
.L_x_837:
[----:B--2---:R-:W-:Y:S01]  /*c980*/  FMNMX.FTZ R5, R4, R2, !PT ;  /* 0x0000000204057209 */ /* 0x004fe20007810000 */
[----:B------:R-:W-:-:S05]  /*c990*/  BRA.DIV ~URZ, `(.L_x_688) ;  /* 0x000124027f007947 */ /* 0x000fca000b800000 */
[----:B------:R-:W-:Y:S04]  /*c9a0*/  SHFL.BFLY PT, R2, R0, 0x2, 0x1f ;  /* 0x0c401f0000027f89 */ /* 0x000fe800000e0000 */
[----:B------:R-:W-:Y:S04]  /*c9b0*/  SHFL.BFLY PT, R3, R6, 0x2, 0x1f ;  /* 0x0c401f0006037f89 */ /* 0x000fe800000e0000 */
[----:B-1----:R-:W1:Y:S02]  /*c9c0*/  SHFL.BFLY PT, R4, R7, 0x2, 0x1f ;  /* 0x0c401f0007047f89 */ /* 0x002e6400000e0000 */
[----:B-1----:R-:W-:Y:S02]  /*c9d0*/  FMNMX.FTZ R4, R7, R4, !PT ;  /* 0x0000000407047209 */ /* 0x002fe40007810000 */
[----:B------:R-:W-:Y:S02]  /*c9e0*/  FMNMX.FTZ R0, R0, R2, !PT ;  /* 0x0000000200007209 */ /* 0x000fe40007810000 */
[----:B------:R-:W-:Y:S02]  /*c9f0*/  FMNMX.FTZ R2, R6, R3, !PT ;  /* 0x0000000306027209 */ /* 0x000fe40007810000 */
[----:B------:R-:W1:Y:S04]  /*ca00*/  SHFL.BFLY PT, R6, R5, 0x1, 0x1f ;  /* 0x0c201f0005067f89 */ /* 0x000e6800000e0000 */
[----:B------:R-:W2:Y:S04]  /*ca10*/  SHFL.BFLY PT, R8, R0, 0x1, 0x1f ;  /* 0x0c201f0000087f89 */ /* 0x000ea800000e0000 */
[----:B------:R-:W3:Y:S04]  /*ca20*/  SHFL.BFLY PT, R9, R2, 0x1, 0x1f ;  /* 0x0c201f0002097f89 */ /* 0x000ee800000e0000 */
[----:B------:R4:W4:Y:S01]  /*ca30*/  SHFL.BFLY PT, R3, R4, 0x1, 0x1f ;  /* 0x0c201f0004037f89 */ /* 0x00092200000e0000 */
[----:B-1----:R-:W-:Y:S02]  /*ca40*/  FMNMX.FTZ R72, R5, R6, !PT ;  /* 0x0000000605487209 */ /* 0x002fe40007810000 */
[----:B--2---:R-:W-:Y:S02]  /*ca50*/  FMNMX.FTZ R71, R0, R8, !PT ;  /* 0x0000000800477209 */ /* 0x004fe40007810000 */
[----:B---3--:R-:W-:Y:S02]  /*ca60*/  FMNMX.FTZ R70, R2, R9, !PT ;  /* 0x0000000902467209 */ /* 0x008fe40007810000 */
.L_x_838:
[C---:B------:R-:W-:Y:S01]  /*ca70*/  FMUL.FTZ R0, R72.reuse, c[0x0][0x2d0] ;  /* 0x0000b40048007a20 */ /* 0x040fe20000410000 */
[----:B------:R-:W-:Y:S01]  /*ca80*/  FSETP.NEU.FTZ.AND P0, PT, R72, -INF , PT ;  /* 0xff8000004800780b */ /* 0x000fe20003f1d000 */
[----:B------:R-:W2:Y:S01]  /*ca90*/  LDL.LU R237, [R1+0x4] ;  /* 0x0000040001ed7983 */ /* 0x000ea20000300800 */
[----:B------:R-:W-:Y:S01]  /*caa0*/  FSETP.NEU.FTZ.AND P1, PT, R71, -INF , PT ;  /* 0xff8000004700780b */ /* 0x000fe20003f3d000 */
[----:B------:R-:W-:Y:S01]  /*cab0*/  WARPSYNC 0xffffffff ;  /* 0xffffffff00007948 */ /* 0x000fe20003800000 */
[----:B------:R-:W-:Y:S02]  /*cac0*/  FSEL R5, R0, RZ, P0 ;  /* 0x000000ff00057208 */ /* 0x000fe40000000000 */
[----:B----4-:R-:W-:Y:S03]  /*cad0*/  FMNMX.FTZ R69, R3, R4, !PT ;  /* 0x0000000403457209 */ /* 0x010fe60007810000 */
[--C-:B------:R-:W-:Y:S02]  /*cae0*/  FFMA.FTZ R0, R19, c[0x0][0x2d0], -R5.reuse ;  /* 0x0000b40013007a23 */ /* 0x100fe40000010805 */
[--C-:B------:R-:W-:Y:S02]  /*caf0*/  FFMA.FTZ R2, R22, c[0x0][0x2d0], -R5.reuse ;  /* 0x0000b40016027a23 */ /* 0x100fe40000010805 */
[----:B------:R1:W-:Y:S01]  /*cb00*/  MUFU.EX2 R220, R0 ;  /* 0x0000000000dc7308 */ /* 0x0003e20000000800 */
[--C-:B------:R-:W-:Y:S02]  /*cb10*/  FFMA.FTZ R216, R39, c[0x0][0x2d0], -R5.reuse ;  /* 0x0000b40027d87a23 */ /* 0x100fe40000010805 */
[--C-:B------:R-:W-:Y:S02]  /*cb20*/  FFMA.FTZ R215, R38, c[0x0][0x2d0], -R5.reuse ;  /* 0x0000b40026d77a23 */ /* 0x100fe40000010805 */
[--C-:B------:R-:W-:Y:S02]  /*cb30*/  FFMA.FTZ R213, R37, c[0x0][0x2d0], -R5.reuse ;  /* 0x0000b40025d57a23 */ /* 0x100fe40000010805 */
[--C-:B------:R-:W-:Y:S02]  /*cb40*/  FFMA.FTZ R211, R36, c[0x0][0x2d0], -R5.reuse ;  /* 0x0000b40024d37a23 */ /* 0x100fe40000010805 */
[----:B------:R-:W-:Y:S01]  /*cb50*/  LDSM.16.MT88.4 R36, [R189] ;  /* 0x00000000bd24783b */ /* 0x000fe20000004200 */
[----:B------:R3:W-:Y:S01]  /*cb60*/  MUFU.EX2 R232, R2 ;  /* 0x0000000200e87308 */ /* 0x0007e20000000800 */
[----:B------:R-:W-:Y:S02]  /*cb70*/  FMUL.FTZ R4, R69, c[0x0][0x2d0] ;  /* 0x0000b40045047a20 */ /* 0x000fe40000410000 */
[--C-:B------:R-:W-:Y:S02]  /*cb80*/  FFMA.FTZ R48, R30, c[0x0][0x2d0], -R5.reuse ;  /* 0x0000b4001e307a23 */ /* 0x100fe40000010805 */
[--C-:B------:R-:W-:Y:S02]  /*cb90*/  FFMA.FTZ R156, R28, c[0x0][0x2d0], -R5.reuse ;  /* 0x0000b4001c9c7a23 */ /* 0x100fe40000010805 */
[--C-:B------:R-:W-:Y:S02]  /*cba0*/  FFMA.FTZ R155, R27, c[0x0][0x2d0], -R5.reuse ;  /* 0x0000b4001b9b7a23 */ /* 0x100fe40000010805 */
[--C-:B------:R-:W-:Y:S01]  /*cbb0*/  FFMA.FTZ R154, R34, c[0x0][0x2d0], -R5.reuse ;  /* 0x0000b400229a7a23 */ /* 0x100fe20000010805 */
[----:B------:R-:W-:Y:S01]  /*cbc0*/  MUFU.EX2 R236, R156 ;  /* 0x0000009c00ec7308 */ /* 0x000fe20000000800 */
[--C-:B------:R-:W-:Y:S02]  /*cbd0*/  FFMA.FTZ R73, R33, c[0x0][0x2d0], -R5.reuse ;  /* 0x0000b40021497a23 */ /* 0x100fe40000010805 */
[--C-:B------:R-:W-:Y:S02]  /*cbe0*/  FFMA.FTZ R66, R32, c[0x0][0x2d0], -R5.reuse ;  /* 0x0000b40020427a23 */ /* 0x100fe40000010805 */
[----:B-1----:R-:W-:Y:S02]  /*cbf0*/  FMUL.FTZ R0, R71, c[0x0][0x2d0] ;  /* 0x0000b40047007a20 */ /* 0x002fe40000410000 */
[--C-:B------:R-:W-:Y:S02]  /*cc00*/  FFMA.FTZ R209, R42, c[0x0][0x2d0], -R5.reuse ;  /* 0x0000b4002ad17a23 */ /* 0x100fe40000010805 */
[--C-:B------:R-:W-:Y:S01]  /*cc10*/  FFMA.FTZ R217, R41, c[0x0][0x2d0], -R5.reuse ;  /* 0x0000b40029d97a23 */ /* 0x100fe20000010805 */
[----:B------:R-:W-:Y:S01]  /*cc20*/  MUFU.EX2 R249, R66 ;  /* 0x0000004200f97308 */ /* 0x000fe20000000800 */
[----:B------:R-:W-:Y:S01]  /*cc30*/  FSEL R40, R0, RZ, P1 ;  /* 0x000000ff00287208 */ /* 0x000fe20000800000 */
[--C-:B------:R-:W-:Y:S02]  /*cc40*/  FFMA.FTZ R210, R35, c[0x0][0x2d0], -R5.reuse ;  /* 0x0000b40023d27a23 */ /* 0x100fe40000010805 */
[--C-:B---3--:R-:W-:Y:S02]  /*cc50*/  FFMA.FTZ R2, R23, c[0x0][0x2d0], -R5.reuse ;  /* 0x0000b40017027a23 */ /* 0x108fe40000010805 */
[--C-:B------:R-:W-:Y:S02]  /*cc60*/  FFMA.FTZ R0, R12, c[0x0][0x2d0], -R40.reuse ;  /* 0x0000b4000c007a23 */ /* 0x100fe40000010828 */
[--C-:B------:R-:W-:Y:S02]  /*cc70*/  FFMA.FTZ R6, R21, c[0x0][0x2d0], -R40.reuse ;  /* 0x0000b40015067a23 */ /* 0x100fe40000010828 */
[----:B------:R1:W-:Y:S01]  /*cc80*/  MUFU.EX2 R222, R0 ;  /* 0x0000000000de7308 */ /* 0x0003e20000000800 */
[--C-:B------:R-:W-:Y:S02]  /*cc90*/  FFMA.FTZ R218, R31, c[0x0][0x2d0], -R5.reuse ;  /* 0x0000b4001fda7a23 */ /* 0x100fe40000010805 */
[--C-:B------:R-:W-:Y:S02]  /*cca0*/  FFMA.FTZ R219, R26, c[0x0][0x2d0], -R5.reuse ;  /* 0x0000b4001adb7a23 */ /* 0x100fe40000010805 */
[--C-:B------:R-:W-:Y:S02]  /*ccb0*/  FFMA.FTZ R65, R44, c[0x0][0x2d0], -R40.reuse ;  /* 0x0000b4002c417a23 */ /* 0x100fe40000010828 */
[--C-:B------:R-:W-:Y:S02]  /*ccc0*/  FFMA.FTZ R61, R49, c[0x0][0x2d0], -R40.reuse ;  /* 0x0000b400313d7a23 */ /* 0x100fe40000010828 */
[--C-:B------:R-:W-:Y:S01]  /*ccd0*/  FFMA.FTZ R59, R50, c[0x0][0x2d0], -R40.reuse ;  /* 0x0000b400323b7a23 */ /* 0x100fe20000010828 */
[----:B------:R3:W-:Y:S01]  /*cce0*/  MUFU.EX2 R228, R2 ;  /* 0x0000000200e47308 */ /* 0x0007e20000000800 */
[--C-:B------:R-:W-:Y:S02]  /*ccf0*/  FFMA.FTZ R64, R45, c[0x0][0x2d0], -R40.reuse ;  /* 0x0000b4002d407a23 */ /* 0x100fe40000010828 */
[--C-:B------:R-:W-:Y:S02]  /*cd00*/  FFMA.FTZ R63, R46, c[0x0][0x2d0], -R40.reuse ;  /* 0x0000b4002e3f7a23 */ /* 0x100fe40000010828 */
[--C-:B------:R-:W-:Y:S05]  /*cd10*/  FFMA.FTZ R62, R47, c[0x0][0x2d0], -R40.reuse ;  /* 0x0000b4002f3e7a23 */ /* 0x100fea0000010828 */
[----:B------:R-:W-:Y:S01]  /*cd20*/  MUFU.EX2 R251, R6 ;  /* 0x0000000600fb7308 */ /* 0x000fe20000000800 */
[--C-:B-1----:R-:W-:Y:S09]  /*cd30*/  FFMA.FTZ R0, R18, c[0x0][0x2d0], -R40.reuse ;  /* 0x0000b40012007a23 */ /* 0x102ff20000010828 */
[----:B------:R1:W-:Y:S01]  /*cd40*/  MUFU.EX2 R227, R0 ;  /* 0x0000000000e37308 */ /* 0x0003e20000000800 */
[----:B---3--:R-:W-:Y:S09]  /*cd50*/  FMUL.FTZ R2, R70, c[0x0][0x2d0] ;  /* 0x0000b40046027a20 */ /* 0x008ff20000410000 */
[----:B------:R-:W-:Y:S10]  /*cd60*/  MUFU.EX2 R240, R61 ;  /* 0x0000003d00f07308 */ /* 0x000ff40000000800 */
[----:B------:R-:W-:Y:S01]  /*cd70*/  MUFU.EX2 R245, R59 ;  /* 0x0000003b00f57308 */ /* 0x000fe20000000800 */
[--C-:B-1----:R-:W-:Y:S09]  /*cd80*/  FFMA.FTZ R0, R25, c[0x0][0x2d0], -R5.reuse ;  /* 0x0000b40019007a23 */ /* 0x102ff20000010805 */
[----:B------:R1:W-:Y:S10]  /*cd90*/  MUFU.EX2 R252, R0 ;  /* 0x0000000000fc7308 */ /* 0x0003f40000000800 */
[----:B------:R-:W-:Y:S10]  /*cda0*/  MUFU.EX2 R230, R64 ;  /* 0x0000004000e67308 */ /* 0x000ff40000000800 */
[----:B------:R-:W-:Y:S01]  /*cdb0*/  MUFU.EX2 R235, R63 ;  /* 0x0000003f00eb7308 */ /* 0x000fe20000000800 */
[----:B-1----:R-:W-:Y:S02]  /*cdc0*/  FFMA.FTZ R0, R20, c[0x0][0x2d0], -R40 ;  /* 0x0000b40014007a23 */ /* 0x002fe40000010828 */
[----:B------:R-:W1:Y:S07]  /*cdd0*/  LDSM.16.MT88.4 R20, [R185] ;  /* 0x00000000b914783b */ /* 0x000e6e0000004200 */
[----:B------:R3:W-:Y:S10]  /*cde0*/  MUFU.EX2 R234, R0 ;  /* 0x0000000000ea7308 */ /* 0x0007f40000000800 */
[----:B------:R-:W-:Y:S10]  /*cdf0*/  MUFU.EX2 R244, R62 ;  /* 0x0000003e00f47308 */ /* 0x000ff40000000800 */
[----:B------:R-:W-:Y:S01]  /*ce00*/  MUFU.EX2 R241, R155 ;  /* 0x0000009b00f17308 */ /* 0x000fe20000000800 */
[----:B---3--:R-:W-:Y:S02]  /*ce10*/  FSEL R0, R72, RZ, P0 ;  /* 0x000000ff48007208 */ /* 0x008fe40000000000 */
[----:B------:R-:W-:Y:S03]  /*ce20*/  FSETP.NEU.FTZ.AND P0, PT, R70, -INF , PT ;  /* 0xff8000004600780b */ /* 0x000fe60003f1d000 */
[----:B------:R-:W-:Y:S04]  /*ce30*/  FADD.FTZ R0, -R0, R84 ;  /* 0x0000005400007221 */ /* 0x000fe80000010100 */
[----:B------:R-:W-:Y:S01]  /*ce40*/  MUFU.EX2 R247, R73 ;  /* 0x0000004900f77308 */ /* 0x000fe20000000800 */
[----:B------:R-:W-:Y:S01]  /*ce50*/  FSEL R56, R2, RZ, P0 ;  /* 0x000000ff02387208 */ /* 0x000fe20000000000 */
[----:B------:R-:W-:Y:S02]  /*ce60*/  FFMA.FTZ R84, R29, c[0x0][0x2d0], -R5 ;  /* 0x0000b4001d547a23 */ /* 0x000fe40000010805 */
[----:B------:R-:W-:Y:S02]  /*ce70*/  FMUL.FTZ R0, R0, c[0x0][0x2d0] ;  /* 0x0000b40000007a20 */ /* 0x000fe40000410000 */
[--C-:B------:R-:W-:Y:S02]  /*ce80*/  FFMA.FTZ R2, R10, c[0x0][0x2d0], -R56.reuse ;  /* 0x0000b4000a027a23 */ /* 0x100fe40000010838 */
[--C-:B------:R-:W-:Y:S02]  /*ce90*/  FFMA.FTZ R57, R158, c[0x0][0x2d0], -R56.reuse ;  /* 0x0000b4009e397a23 */ /* 0x100fe40000010838 */
[----:B------:R3:W-:Y:S10]  /*cea0*/  MUFU.EX2 R221, R2 ;  /* 0x0000000200dd7308 */ /* 0x0007f40000000800 */
[----:B------:R-:W4:Y:S10]  /*ceb0*/  MUFU.EX2 R60, R0 ;  /* 0x00000000003c7308 */ /* 0x000f340000000800 */
[----:B------:R-:W-:Y:S01]  /*cec0*/  MUFU.EX2 R231, R84 ;  /* 0x0000005400e77308 */ /* 0x000fe20000000800 */
[--C-:B---3--:R-:W-:Y:S09]  /*ced0*/  FFMA.FTZ R2, R13, c[0x0][0x2d0], -R56.reuse ;  /* 0x0000b4000d027a23 */ /* 0x108ff20000010838 */
[----:B------:R3:W5:Y:S10]  /*cee0*/  MUFU.EX2 R225, R2 ;  /* 0x0000000200e17308 */ /* 0x0007740000000800 */
[----:B------:R-:W-:Y:S10]  /*cef0*/  MUFU.EX2 R226, R57 ;  /* 0x0000003900e27308 */ /* 0x000ff40000000800 */
[----:B------:R-:W-:Y:S01]  /*cf00*/  MUFU.EX2 R242, R154 ;  /* 0x0000009a00f27308 */ /* 0x000fe20000000800 */
[--C-:B---3--:R-:W-:Y:S09]  /*cf10*/  FFMA.FTZ R2, R15, c[0x0][0x2d0], -R56.reuse ;  /* 0x0000b4000f027a23 */ /* 0x108ff20000010838 */
[----:B------:R3:W-:Y:S02]  /*cf20*/  MUFU.EX2 R229, R2 ;  /* 0x0000000200e57308 */ /* 0x0007e40000000800 */
[----:B---3--:R-:W-:Y:S08]  /*cf30*/  FFMA.FTZ R2, R17, c[0x0][0x2d0], -R56 ;  /* 0x0000b40011027a23 */ /* 0x008ff00000010838 */
[----:B------:R3:W1:Y:S02]  /*cf40*/  MUFU.EX2 R250, R2 ;  /* 0x0000000200fa7308 */ /* 0x0006640000000800 */
[----:B---3--:R-:W-:Y:S05]  /*cf50*/  FSEL R2, R71, RZ, P1 ;  /* 0x000000ff47027208 */ /* 0x008fea0000800000 */
[----:B------:R-:W-:Y:S01]  /*cf60*/  FADD.FTZ R0, -R2, R85 ;  /* 0x0000005502007221 */ /* 0x000fe20000010100 */
[----:B------:R-:W-:Y:S01]  /*cf70*/  FSEL R2, R70, RZ, P0 ;  /* 0x000000ff46027208 */ /* 0x000fe20000000000 */
[----:B----4-:R-:W-:Y:S01]  /*cf80*/  FMUL.FTZ R5, R60, R89 ;  /* 0x000000593c057220 */ /* 0x010fe20000410000 */
[----:B------:R-:W-:Y:S01]  /*cf90*/  FSETP.NEU.FTZ.AND P0, PT, R69, -INF , PT ;  /* 0xff8000004500780b */ /* 0x000fe20003f1d000 */
[----:B------:R-:W-:Y:S01]  /*cfa0*/  FMUL.FTZ R0, R0, c[0x0][0x2d0] ;  /* 0x0000b40000007a20 */ /* 0x000fe20000410000 */
[----:B------:R-:W-:Y:S01]  /*cfb0*/  F2FP.BF16.PACK_AB R76, R232, R220 ;  /* 0x000000dce84c723e */ /* 0x000fe200000010ff */
[----:B------:R-:W-:Y:S01]  /*cfc0*/  FMUL.FTZ R17, R60, R101 ;  /* 0x000000653c117220 */ /* 0x000fe20000410000 */
[----:B------:R-:W-:Y:S01]  /*cfd0*/  FSEL R68, R4, RZ, P0 ;  /* 0x000000ff04447208 */ /* 0x000fe20000000000 */
[----:B------:R3:W4:Y:S01]  /*cfe0*/  MUFU.EX2 R3, R0 ;  /* 0x0000000000037308 */ /* 0x0007220000000800 */
[----:B------:R-:W-:Y:S01]  /*cff0*/  F2FP.BF16.PACK_AB R77, R227, R222 ;  /* 0x000000dee34d723e */ /* 0x000fe200000010ff */
[----:B------:R-:W-:Y:S01]  /*d000*/  FMUL.FTZ R32, R60, R116 ;  /* 0x000000743c207220 */ /* 0x000fe20000410000 */
[----:B------:R-:W-:Y:S01]  /*d010*/  F2FP.BF16.PACK_AB R78, R252, R228 ;  /* 0x000000e4fc4e723e */ /* 0x000fe200000010ff */
[----:B------:R-:W-:Y:S01]  /*d020*/  FFMA.FTZ R4, R11, c[0x0][0x2d0], -R68 ;  /* 0x0000b4000b047a23 */ /* 0x000fe20000010844 */
[----:B------:R-:W-:Y:S01]  /*d030*/  F2FP.BF16.PACK_AB R79, R251, R234 ;  /* 0x000000eafb4f723e */ /* 0x000fe200000010ff */
[----:B------:R-:W-:Y:S01]  /*d040*/  FMUL.FTZ R33, R60, R117 ;  /* 0x000000753c217220 */ /* 0x000fe20000410000 */
[----:B-----5:R-:W-:Y:S01]  /*d050*/  F2FP.BF16.PACK_AB R80, R225, R221 ;  /* 0x000000dde150723e */ /* 0x020fe200000010ff */
[----:B------:R-:W-:Y:S01]  /*d060*/  FFMA.FTZ R117, R75, c[0x0][0x2d0], -R40 ;  /* 0x0000b4004b757a23 */ /* 0x000fe20000010828 */
[----:B-1----:R-:W-:Y:S01]  /*d070*/  F2FP.BF16.PACK_AB R82, R250, R229 ;  /* 0x000000e5fa52723e */ /* 0x002fe200000010ff */
[----:B------:R1:W-:Y:S01]  /*d080*/  MUFU.EX2 R223, R4 ;  /* 0x0000000400df7308 */ /* 0x0003e20000000800 */
[----:B------:R-:W-:Y:S02]  /*d090*/  FFMA.FTZ R101, R168, c[0x0][0x2d0], -R56 ;  /* 0x0000b400a8657a23 */ /* 0x000fe40000010838 */
[----:B------:R-:W-:Y:S02]  /*d0a0*/  FMUL.FTZ R49, R60, R133 ;  /* 0x000000853c317220 */ /* 0x000fe40000410000 */
[--C-:B------:R-:W-:Y:S02]  /*d0b0*/  FFMA.FTZ R116, R208, c[0x0][0x2d0], -R68.reuse ;  /* 0x0000b400d0747a23 */ /* 0x100fe40000010844 */
[----:B------:R-:W-:Y:S02]  /*d0c0*/  FMUL.FTZ R64, R60, R144 ;  /* 0x000000903c407220 */ /* 0x000fe40000410000 */
[--C-:B------:R-:W-:Y:S01]  /*d0d0*/  FFMA.FTZ R73, R179, c[0x0][0x2d0], -R68.reuse ;  /* 0x0000b400b3497a23 */ /* 0x100fe20000010844 */
[----:B------:R-:W-:Y:S01]  /*d0e0*/  MUFU.EX2 R156, R116 ;  /* 0x00000074009c7308 */ /* 0x000fe20000000800 */
[--C-:B------:R-:W-:Y:S02]  /*d0f0*/  FFMA.FTZ R61, R175, c[0x0][0x2d0], -R68.reuse ;  /* 0x0000b400af3d7a23 */ /* 0x100fe40000010844 */
[----:B------:R-:W-:Y:S02]  /*d100*/  FFMA.FTZ R66, R176, c[0x0][0x2d0], -R68 ;  /* 0x0000b400b0427a23 */ /* 0x000fe40000010844 */
[----:B---3--:R-:W-:Y:S02]  /*d110*/  FADD.FTZ R0, -R2, R86 ;  /* 0x0000005602007221 */ /* 0x008fe40000010100 */
[C---:B----4-:R-:W-:Y:S02]  /*d120*/  FMUL.FTZ R6, R3.reuse, R90 ;  /* 0x0000005a03067220 */ /* 0x050fe40000410000 */
[----:B------:R-:W-:Y:S01]  /*d130*/  FMUL.FTZ R0, R0, c[0x0][0x2d0] ;  /* 0x0000b40000007a20 */ /* 0x000fe20000410000 */
[----:B------:R-:W-:Y:S01]  /*d140*/  MUFU.EX2 R176, R213 ;  /* 0x000000d500b07308 */ /* 0x000fe20000000800 */
[C---:B------:R-:W-:Y:S02]  /*d150*/  FMUL.FTZ R7, R3.reuse, R91 ;  /* 0x0000005b03077220 */ /* 0x040fe40000410000 */
[C---:B------:R-:W-:Y:S02]  /*d160*/  FMUL.FTZ R18, R3.reuse, R102 ;  /* 0x0000006603127220 */ /* 0x040fe40000410000 */
[----:B-1----:R-:W-:Y:S02]  /*d170*/  FFMA.FTZ R4, R24, c[0x0][0x2d0], -R68 ;  /* 0x0000b40018047a23 */ /* 0x002fe40000010844 */
[C---:B------:R-:W-:Y:S02]  /*d180*/  FMUL.FTZ R19, R3.reuse, R103 ;  /* 0x0000006703137220 */ /* 0x040fe40000410000 */
[C---:B------:R-:W-:Y:S01]  /*d190*/  FMUL.FTZ R34, R3.reuse, R118 ;  /* 0x0000007603227220 */ /* 0x040fe20000410000 */
[----:B------:R1:W3:Y:S01]  /*d1a0*/  MUFU.EX2 R2, R0 ;  /* 0x0000000000027308 */ /* 0x0002e20000000800 */
[C---:B------:R-:W-:Y:S02]  /*d1b0*/  FMUL.FTZ R35, R3.reuse, R119 ;  /* 0x0000007703237220 */ /* 0x040fe40000410000 */
[----:B------:R-:W-:Y:S02]  /*d1c0*/  FFMA.FTZ R118, R74, c[0x0][0x2d0], -R40 ;  /* 0x0000b4004a767a23 */ /* 0x000fe40000010828 */
[--C-:B------:R-:W-:Y:S02]  /*d1d0*/  FFMA.FTZ R103, R162, c[0x0][0x2d0], -R56.reuse ;  /* 0x0000b400a2677a23 */ /* 0x100fe40000010838 */
[----:B------:R-:W-:Y:S02]  /*d1e0*/  FFMA.FTZ R102, R166, c[0x0][0x2d0], -R56 ;  /* 0x0000b400a6667a23 */ /* 0x000fe40000010838 */
[----:B------:R-:W-:Y:S01]  /*d1f0*/  FMUL.FTZ R50, R3, R134 ;  /* 0x0000008603327220 */ /* 0x000fe20000410000 */
[----:B------:R4:W-:Y:S01]  /*d200*/  MUFU.EX2 R243, R4 ;  /* 0x0000000400f37308 */ /* 0x0009e20000000800 */
[--C-:B------:R-:W-:Y:S02]  /*d210*/  FFMA.FTZ R119, R207, c[0x0][0x2d0], -R68.reuse ;  /* 0x0000b400cf777a23 */ /* 0x100fe40000010844 */
[--C-:B------:R-:W-:Y:S02]  /*d220*/  FFMA.FTZ R74, R180, c[0x0][0x2d0], -R68.reuse ;  /* 0x0000b400b44a7a23 */ /* 0x100fe40000010844 */
[--C-:B------:R-:W-:Y:S05]  /*d230*/  FFMA.FTZ R75, R181, c[0x0][0x2d0], -R68.reuse ;  /* 0x0000b400b54b7a23 */ /* 0x100fea0000010844 */
[----:B------:R-:W-:Y:S01]  /*d240*/  MUFU.EX2 R162, R118 ;  /* 0x0000007600a27308 */ /* 0x000fe20000000800 */
[--C-:B-1----:R-:W-:Y:S02]  /*d250*/  FFMA.FTZ R0, R14, c[0x0][0x2d0], -R68.reuse ;  /* 0x0000b4000e007a23 */ /* 0x102fe40000010844 */
[C---:B---3--:R-:W-:Y:S02]  /*d260*/  FMUL.FTZ R44, R2.reuse, R128 ;  /* 0x00000080022c7220 */ /* 0x048fe40000410000 */
[C---:B------:R-:W-:Y:S05]  /*d270*/  FMUL.FTZ R8, R2.reuse, R92 ;  /* 0x0000005c02087220 */ /* 0x040fea0000410000 */
[----:B------:R1:W3:Y:S01]  /*d280*/  MUFU.EX2 R224, R0 ;  /* 0x0000000000e07308 */ /* 0x0002e20000000800 */
[C---:B------:R-:W-:Y:S02]  /*d290*/  FMUL.FTZ R9, R2.reuse, R93 ;  /* 0x0000005d02097220 */ /* 0x040fe40000410000 */
[----:B------:R-:W-:Y:S02]  /*d2a0*/  FMUL.FTZ R12, R2, R96 ;  /* 0x00000060020c7220 */ /* 0x000fe40000410000 */
[----:B----4-:R-:W-:Y:S02]  /*d2b0*/  FMUL.FTZ R4, R60, R88 ;  /* 0x000000583c047220 */ /* 0x010fe40000410000 */
[----:B------:R-:W-:Y:S01]  /*d2c0*/  LDSM.16.MT88.4 R88, [R185+0x800] ;  /* 0x00080000b958783b */ /* 0x000fe20000004200 */
[----:B------:R-:W-:Y:S02]  /*d2d0*/  FFMA.FTZ R96, R182, c[0x0][0x2d0], -R68 ;  /* 0x0000b400b6607a23 */ /* 0x000fe40000010844 */
[C---:B------:R-:W-:Y:S01]  /*d2e0*/  FMUL.FTZ R13, R2.reuse, R97 ;  /* 0x00000061020d7220 */ /* 0x040fe20000410000 */
[----:B------:R-:W-:Y:S01]  /*d2f0*/  MUFU.EX2 R181, R209 ;  /* 0x000000d100b57308 */ /* 0x000fe20000000800 */
[-C--:B------:R-:W-:Y:S05]  /*d300*/  HMMA.16816.F32.BF16 R4, R76, R20.reuse, R4 ;  /* 0x000000144c04723c */ /* 0x080fea0000041804 */
[----:B------:R-:W-:Y:S02]  /*d310*/  FMUL.FTZ R24, R2, R108 ;  /* 0x0000006c02187220 */ /* 0x000fe40000410000 */
[----:B------:R-:W-:Y:S02]  /*d320*/  FFMA.FTZ R108, R54, c[0x0][0x2d0], -R40 ;  /* 0x0000b400366c7a23 */ /* 0x000fe40000010828 */
[----:B------:R-:W-:Y:S01]  /*d330*/  FMUL.FTZ R29, R2, R113 ;  /* 0x00000071021d7220 */ /* 0x000fe20000410000 */
[----:B------:R-:W-:Y:S02]  /*d340*/  MUFU.EX2 R166, R217 ;  /* 0x000000d900a67308 */ /* 0x000fe40000000800 */
[----:B-1----:R-:W-:Y:S01]  /*d350*/  FFMA.FTZ R0, R16, c[0x0][0x2d0], -R68 ;  /* 0x0000b40010007a23 */ /* 0x002fe20000010844 */
[----:B---3--:R-:W-:Y:S01]  /*d360*/  F2FP.BF16.PACK_AB R81, R224, R223 ;  /* 0x000000dfe051723e */ /* 0x008fe200000010ff */
[----:B------:R-:W-:Y:S02]  /*d370*/  FMUL.FTZ R16, R60, R100 ;  /* 0x000000643c107220 */ /* 0x000fe40000410000 */
[----:B------:R-:W3:Y:S01]  /*d380*/  LDL.LU R100, [R1+0x8] ;  /* 0x0000080001647983 */ /* 0x000ee20000300800 */
[--C-:B------:R-:W-:Y:S02]  /*d390*/  FFMA.FTZ R113, R55, c[0x0][0x2d0], -R40.reuse ;  /* 0x0000b40037717a23 */ /* 0x100fe40000010828 */
[C---:B------:R-:W-:Y:S01]  /*d3a0*/  FMUL.FTZ R25, R2.reuse, R109 ;  /* 0x0000006d02197220 */ /* 0x040fe20000410000 */
[----:B------:R1:W4:Y:S01]  /*d3b0*/  MUFU.EX2 R238, R0 ;  /* 0x0000000000ee7308 */ /* 0x0003220000000800 */
[----:B------:R-:W5:Y:S01]  /*d3c0*/  LDL.LU R128, [R1+0xc] ;  /* 0x00000c0001807983 */ /* 0x000f620000300800 */
[C---:B------:R-:W-:Y:S02]  /*d3d0*/  FMUL.FTZ R28, R2.reuse, R112 ;  /* 0x00000070021c7220 */ /* 0x040fe40000410000 */
[----:B------:R-:W-:Y:S02]  /*d3e0*/  FMUL.FTZ R41, R2, R125 ;  /* 0x0000007d02297220 */ /* 0x000fe40000410000 */
[--C-:B------:R-:W-:Y:S02]  /*d3f0*/  FFMA.FTZ R109, R152, c[0x0][0x2d0], -R40.reuse ;  /* 0x0000b400986d7a23 */ /* 0x100fe40000010828 */
[----:B------:R-:W-:Y:S02]  /*d400*/  FFMA.FTZ R152, R67, c[0x0][0x2d0], -R40 ;  /* 0x0000b40043987a23 */ /* 0x000fe40000010828 */
[----:B------:R-:W-:Y:S01]  /*d410*/  FMUL.FTZ R45, R2, R129 ;  /* 0x00000081022d7220 */ /* 0x000fe20000410000 */
[----:B------:R-:W-:Y:S01]  /*d420*/  MUFU.EX2 R179, R108 ;  /* 0x0000006c00b37308 */ /* 0x000fe20000000800 */
[--C-:B------:R-:W-:Y:S02]  /*d430*/  FFMA.FTZ R97, R174, c[0x0][0x2d0], -R56.reuse ;  /* 0x0000b400ae617a23 */ /* 0x100fe40000010838 */
[----:B------:R-:W-:Y:S02]  /*d440*/  FMUL.FTZ R57, R2, R141 ;  /* 0x0000008d02397220 */ /* 0x000fe40000410000 */
[----:B------:R-:W-:Y:S02]  /*d450*/  FMUL.FTZ R67, R3, R147 ;  /* 0x0000009303437220 */ /* 0x000fe40000410000 */
[----:B------:R-:W-:Y:S02]  /*d460*/  FFMA.FTZ R125, R169, c[0x0][0x2d0], -R56 ;  /* 0x0000b400a97d7a23 */ /* 0x000fe40000010838 */
[----:B------:R-:W-:Y:S01]  /*d470*/  FFMA.FTZ R112, R204, c[0x0][0x2d0], -R68 ;  /* 0x0000b400cc707a23 */ /* 0x000fe20000010844 */
[----:B------:R2:W-:Y:S01]  /*d480*/  MUFU.EX2 R129, R48 ;  /* 0x0000003000817308 */ /* 0x0005e20000000800 */
[----:B-1----:R-:W-:Y:S02]  /*d490*/  FSEL R0, R69, RZ, P0 ;  /* 0x000000ff45007208 */ /* 0x002fe40000000000 */
[----:B----4-:R-:W-:Y:S03]  /*d4a0*/  F2FP.BF16.PACK_AB R83, R243, R238 ;  /* 0x000000eef353723e */ /* 0x010fe600000010ff */
[----:B------:R-:W-:Y:S02]  /*d4b0*/  FADD.FTZ R0, -R0, R87 ;  /* 0x0000005700007221 */ /* 0x000fe40000010100 */
[----:B------:R-:W-:Y:S02]  /*d4c0*/  LDSM.16.MT88.4 R84, [R188] ;  /* 0x00000000bc54783b */ /* 0x000fe40000004200 */
[----:B------:R-:W-:Y:S01]  /*d4d0*/  MUFU.EX2 R169, R216 ;  /* 0x000000d800a97308 */ /* 0x000fe20000000800 */
[----:B------:R-:W-:Y:S09]  /*d4e0*/  FMUL.FTZ R0, R0, c[0x0][0x2d0] ;  /* 0x0000b40000007a20 */ /* 0x000ff20000410000 */
[----:B------:R-:W1:Y:S01]  /*d4f0*/  MUFU.EX2 R0, R0 ;  /* 0x0000000000007308 */ /* 0x000e620000000800 */
[----:B--2---:R-:W-:Y:S02]  /*d500*/  FMUL.FTZ R48, R60, R132 ;  /* 0x000000843c307220 */ /* 0x004fe40000410000 */
[----:B------:R-:W2:Y:S04]  /*d510*/  LDL.LU R132, [R1+0x10] ;  /* 0x0000100001847983 */ /* 0x000ea80000300800 */
[----:B------:R-:W4:Y:S03]  /*d520*/  LDL R182, [R1+0x1c] ;  /* 0x00001c0001b67983 */ /* 0x000f260000100800 */
[----:B------:R-:W-:Y:S10]  /*d530*/  MUFU.EX2 R168, R113 ;  /* 0x0000007100a87308 */ /* 0x000ff40000000800 */
[----:B------:R-:W-:Y:S01]  /*d540*/  MUFU.EX2 R175, R109 ;  /* 0x0000006d00af7308 */ /* 0x000fe20000000800 */
[C---:B-1----:R-:W-:Y:S02]  /*d550*/  FMUL.FTZ R10, R0.reuse, R94 ;  /* 0x0000005e000a7220 */ /* 0x042fe40000410000 */
[C---:B------:R-:W-:Y:S02]  /*d560*/  FMUL.FTZ R11, R0.reuse, R95 ;  /* 0x0000005f000b7220 */ /* 0x040fe40000410000 */
[----:B------:R-:W-:Y:S01]  /*d570*/  LDSM.16.MT88.4 R92, [R189+0x800] ;  /* 0x00080000bd5c783b */ /* 0x000fe20000004200 */
[----:B------:R-:W-:Y:S02]  /*d580*/  FMUL.FTZ R14, R0, R98 ;  /* 0x00000062000e7220 */ /* 0x000fe40000410000 */
[--C-:B------:R-:W-:Y:S02]  /*d590*/  FFMA.FTZ R98, R172, c[0x0][0x2d0], -R56.reuse ;  /* 0x0000b400ac627a23 */ /* 0x100fe40000010838 */
[C---:B------:R-:W-:Y:S01]  /*d5a0*/  HMMA.16816.F32.BF16 R8, R80.reuse, R20, R8 ;  /* 0x000000145008723c */ /* 0x040fe20000041808 */
[----:B------:R-:W-:Y:S03]  /*d5b0*/  MUFU.EX2 R172, R97 ;  /* 0x0000006100ac7308 */ /* 0x000fe60000000800 */
[C---:B------:R-:W-:Y:S02]  /*d5c0*/  FMUL.FTZ R15, R0.reuse, R99 ;  /* 0x00000063000f7220 */ /* 0x040fe40000410000 */
[----:B------:R-:W-:Y:S02]  /*d5d0*/  FFMA.FTZ R99, R161, c[0x0][0x2d0], -R56 ;  /* 0x0000b400a1637a23 */ /* 0x000fe40000010838 */
[C---:B------:R-:W-:Y:S03]  /*d5e0*/  FMUL.FTZ R46, R0.reuse, R130 ;  /* 0x00000082002e7220 */ /* 0x040fe60000410000 */
[-C--:B------:R-:W-:Y:S01]  /*d5f0*/  HMMA.16816.F32.BF16 R12, R80, R22.reuse, R12 ;  /* 0x00000016500c723c */ /* 0x080fe2000004180c */
[----:B------:R-:W-:Y:S02]  /*d600*/  MUFU.EX2 R130, R99 ;  /* 0x0000006300827308 */ /* 0x000fe40000000800 */
[C---:B------:R-:W-:Y:S02]  /*d610*/  FMUL.FTZ R59, R0.reuse, R143 ;  /* 0x0000008f003b7220 */ /* 0x040fe40000410000 */
[C---:B------:R-:W-:Y:S02]  /*d620*/  FMUL.FTZ R62, R0.reuse, R150 ;  /* 0x00000096003e7220 */ /* 0x040fe40000410000 */
[----:B------:R-:W-:Y:S01]  /*d630*/  FMUL.FTZ R63, R0, R151 ;  /* 0x00000097003f7220 */ /* 0x000fe20000410000 */
[C---:B------:R-:W-:Y:S03]  /*d640*/  HMMA.16816.F32.BF16 R16, R76.reuse, R22, R16 ;  /* 0x000000164c10723c */ /* 0x040fe60000041810 */
[----:B------:R-:W-:Y:S01]  /*d650*/  MUFU.EX2 R143, R102 ;  /* 0x00000066008f7308 */ /* 0x000fe20000000800 */
[C---:B------:R-:W-:Y:S02]  /*d660*/  FMUL.FTZ R20, R60.reuse, R104 ;  /* 0x000000683c147220 */ /* 0x040fe40000410000 */
[----:B------:R-:W-:Y:S02]  /*d670*/  FMUL.FTZ R21, R60, R105 ;  /* 0x000000693c157220 */ /* 0x000fe40000410000 */
[C---:B------:R-:W-:Y:S04]  /*d680*/  FMUL.FTZ R22, R3.reuse, R106 ;  /* 0x0000006a03167220 */ /* 0x040fe80000410000 */
[----:B------:R-:W-:Y:S01]  /*d690*/  FMUL.FTZ R23, R3, R107 ;  /* 0x0000006b03177220 */ /* 0x000fe20000410000 */
[----:B------:R-:W-:Y:S01]  /*d6a0*/  MUFU.EX2 R161, R218 ;  /* 0x000000da00a17308 */ /* 0x000fe20000000800 */
[C---:B------:R-:W-:Y:S02]  /*d6b0*/  FMUL.FTZ R26, R0.reuse, R110 ;  /* 0x0000006e001a7220 */ /* 0x040fe40000410000 */
[--C-:B------:R-:W-:Y:S02]  /*d6c0*/  FFMA.FTZ R110, R153, c[0x0][0x2d0], -R40.reuse ;  /* 0x0000b400996e7a23 */ /* 0x100fe40000010828 */
[--C-:B------:R-:W-:Y:S01]  /*d6d0*/  FFMA.FTZ R153, R53, c[0x0][0x2d0], -R40.reuse ;  /* 0x0000b40035997a23 */ /* 0x100fe20000010828 */
[-C--:B------:R-:W-:Y:S01]  /*d6e0*/  HMMA.16816.F32.BF16 R20, R76, R36.reuse, R20 ;  /* 0x000000244c14723c */ /* 0x080fe20000041814 */
[----:B------:R-:W1:Y:S02]  /*d6f0*/  LDSM.16.MT88.4 R52, [R186] ;  /* 0x00000000ba34783b */ /* 0x000e640000004200 */
[C---:B------:R-:W-:Y:S01]  /*d700*/  FMUL.FTZ R27, R0.reuse, R111 ;  /* 0x0000006f001b7220 */ /* 0x040fe20000410000 */
[----:B------:R-:W-:Y:S01]  /*d710*/  MUFU.EX2 R158, R153 ;  /* 0x00000099009e7308 */ /* 0x000fe20000000800 */
[----:B------:R-:W-:Y:S02]  /*d720*/  FFMA.FTZ R106, R51, c[0x0][0x2d0], -R40 ;  /* 0x0000b400336a7a23 */ /* 0x000fe40000010828 */
[----:B------:R-:W-:Y:S02]  /*d730*/  FMUL.FTZ R51, R3, R135 ;  /* 0x0000008703337220 */ /* 0x000fe40000410000 */
[----:B------:R-:W-:Y:S01]  /*d740*/  FFMA.FTZ R105, R163, c[0x0][0x2d0], -R56 ;  /* 0x0000b400a3697a23 */ /* 0x000fe20000010838 */
[C---:B------:R-:W-:Y:S04]  /*d750*/  HMMA.16816.F32.BF16 R24, R80.reuse, R36, R24 ;  /* 0x000000245018723c */ /* 0x040fe80000041818 */
[C---:B------:R-:W-:Y:S01]  /*d760*/  FMUL.FTZ R30, R0.reuse, R114 ;  /* 0x00000072001e7220 */ /* 0x040fe20000410000 */
[----:B------:R-:W1:Y:S01]  /*d770*/  MUFU.EX2 R163, R117 ;  /* 0x0000007500a37308 */ /* 0x000e620000000800 */
[----:B------:R-:W-:Y:S02]  /*d780*/  FMUL.FTZ R31, R0, R115 ;  /* 0x00000073001f7220 */ /* 0x000fe40000410000 */
[C---:B------:R-:W-:Y:S04]  /*d790*/  FMUL.FTZ R36, R60.reuse, R120 ;  /* 0x000000783c247220 */ /* 0x040fe80000410000 */
[----:B------:R-:W-:Y:S01]  /*d7a0*/  FMUL.FTZ R37, R60, R121 ;  /* 0x000000793c257220 */ /* 0x000fe20000410000 */
[-C--:B------:R-:W-:Y:S02]  /*d7b0*/  HMMA.16816.F32.BF16 R28, R80, R38.reuse, R28 ;  /* 0x00000026501c723c */ /* 0x080fe4000004181c */
[----:B------:R-:W-:Y:S01]  /*d7c0*/  MUFU.EX2 R180, R106 ;  /* 0x0000006a00b47308 */ /* 0x000fe20000000800 */
[----:B------:R-:W-:Y:S02]  /*d7d0*/  FFMA.FTZ R115, R58, c[0x0][0x2d0], -R40 ;  /* 0x0000b4003a737a23 */ /* 0x000fe40000010828 */
[----:B------:R-:W-:Y:S02]  /*d7e0*/  FMUL.FTZ R40, R2, R124 ;  /* 0x0000007c02287220 */ /* 0x000fe40000410000 */
[--C-:B------:R-:W-:Y:S01]  /*d7f0*/  FFMA.FTZ R124, R170, c[0x0][0x2d0], -R56.reuse ;  /* 0x0000b400aa7c7a23 */ /* 0x100fe20000010838 */
[C---:B------:R-:W-:Y:S04]  /*d800*/  HMMA.16816.F32.BF16 R32, R76.reuse, R38, R32 ;  /* 0x000000264c20723c */ /* 0x040fe80000041820 */
[C---:B------:R-:W-:Y:S01]  /*d810*/  FMUL.FTZ R42, R0.reuse, R126 ;  /* 0x0000007e002a7220 */ /* 0x040fe20000410000 */
[----:B------:R-:W-:Y:S01]  /*d820*/  MUFU.EX2 R170, R98 ;  /* 0x0000006200aa7308 */ /* 0x000fe20000000800 */
[C---:B------:R-:W-:Y:S02]  /*d830*/  FMUL.FTZ R43, R0.reuse, R127 ;  /* 0x0000007f002b7220 */ /* 0x040fe40000410000 */
[C---:B------:R-:W-:Y:S04]  /*d840*/  FMUL.FTZ R38, R3.reuse, R122 ;  /* 0x0000007a03267220 */ /* 0x040fe80000410000 */
[----:B------:R-:W-:Y:S02]  /*d850*/  FMUL.FTZ R39, R3, R123 ;  /* 0x0000007b03277220 */ /* 0x000fe40000410000 */
[----:B------:R-:W-:Y:S01]  /*d860*/  FMUL.FTZ R47, R0, R131 ;  /* 0x00000083002f7220 */ /* 0x000fe20000410000 */
[----:B------:R-:W-:Y:S01]  /*d870*/  MUFU.EX2 R127, R65 ;  /* 0x00000041007f7308 */ /* 0x000fe20000000800 */
[--C-:B------:R-:W-:Y:S02]  /*d880*/  FFMA.FTZ R58, R157, c[0x0][0x2d0], -R56.reuse ;  /* 0x0000b4009d3a7a23 */ /* 0x100fe40000010838 */
[--C-:B------:R-:W-:Y:S01]  /*d890*/  FFMA.FTZ R104, R164, c[0x0][0x2d0], -R56.reuse ;  /* 0x0000b400a4687a23 */ /* 0x100fe20000010838 */
[-C--:B-1----:R-:W-:Y:S03]  /*d8a0*/  HMMA.16816.F32.BF16 R36, R76, R52.reuse, R36 ;  /* 0x000000344c24723c */ /* 0x082fe60000041824 */
[--C-:B------:R-:W-:Y:S02]  /*d8b0*/  FFMA.FTZ R122, R173, c[0x0][0x2d0], -R56.reuse ;  /* 0x0000b400ad7a7a23 */ /* 0x100fe40000010838 */
[----:B------:R-:W-:Y:S01]  /*d8c0*/  FFMA.FTZ R123, R171, c[0x0][0x2d0], -R56 ;  /* 0x0000b400ab7b7a23 */ /* 0x000fe20000010838 */
[----:B------:R1:W1:Y:S01]  /*d8d0*/  MUFU.EX2 R126, R58 ;  /* 0x0000003a007e7308 */ /* 0x0002620000000800 */
[----:B------:R-:W-:Y:S01]  /*d8e0*/  FFMA.FTZ R107, R60, R237, R220 ;  /* 0x000000ed3c6b7223 */ /* 0x000fe200000100dc */
[C---:B------:R-:W-:Y:S04]  /*d8f0*/  HMMA.16816.F32.BF16 R40, R80.reuse, R52, R40 ;  /* 0x000000345028723c */ /* 0x040fe80000041828 */
[--C-:B------:R-:W-:Y:S02]  /*d900*/  FFMA.FTZ R111, R183, c[0x0][0x2d0], -R68.reuse ;  /* 0x0000b400b76f7a23 */ /* 0x100fe40000010844 */
[----:B------:R-:W-:Y:S02]  /*d910*/  FFMA.FTZ R114, R206, c[0x0][0x2d0], -R68 ;  /* 0x0000b400ce727a23 */ /* 0x000fe40000010844 */
[-C--:B------:R-:W-:Y:S01]  /*d920*/  HMMA.16816.F32.BF16 R44, R80, R54.reuse, R44 ;  /* 0x00000036502c723c */ /* 0x080fe2000004182c */
[----:B------:R1:W-:Y:S03]  /*d930*/  MUFU.EX2 R220, R61 ;  /* 0x0000003d00dc7308 */ /* 0x0003e60000000800 */
[--C-:B------:R-:W-:Y:S02]  /*d940*/  FFMA.FTZ R52, R160, c[0x0][0x2d0], -R56.reuse ;  /* 0x0000b400a0347a23 */ /* 0x100fe40000010838 */
[----:B------:R-:W-:Y:S02]  /*d950*/  FFMA.FTZ R53, R159, c[0x0][0x2d0], -R56 ;  /* 0x0000b4009f357a23 */ /* 0x000fe40000010838 */
[C---:B------:R-:W-:Y:S03]  /*d960*/  HMMA.16816.F32.BF16 R48, R76.reuse, R54, R48 ;  /* 0x000000364c30723c */ /* 0x040fe60000041830 */
[----:B------:R1:W-:Y:S01]  /*d970*/  MUFU.EX2 R239, R52 ;  /* 0x0000003400ef7308 */ /* 0x0003e20000000800 */
[--C-:B------:R-:W-:Y:S02]  /*d980*/  FFMA.FTZ R56, R167, c[0x0][0x2d0], -R68.reuse ;  /* 0x0000b400a7387a23 */ /* 0x100fe40000010844 */
[----:B-1----:R-:W-:Y:S02]  /*d990*/  FMUL.FTZ R58, R0, R142 ;  /* 0x0000008e003a7220 */ /* 0x002fe40000410000 */
[C---:B------:R-:W-:Y:S04]  /*d9a0*/  FMUL.FTZ R54, R3.reuse, R138 ;  /* 0x0000008a03367220 */ /* 0x040fe80000410000 */
[----:B------:R-:W-:Y:S01]  /*d9b0*/  FMUL.FTZ R55, R3, R139 ;  /* 0x0000008b03377220 */ /* 0x000fe20000410000 */
[----:B------:R1:W1:Y:S01]  /*d9c0*/  MUFU.EX2 R233, R53 ;  /* 0x0000003500e97308 */ /* 0x0002620000000800 */
[----:B------:R-:W-:Y:S01]  /*d9d0*/  FMUL.FTZ R65, R60, R145 ;  /* 0x000000913c417220 */ /* 0x000fe20000410000 */
[----:B------:R-:W-:Y:S01]  /*d9e0*/  F2FP.BF16.PACK_AB R145, R162, R163 ;  /* 0x000000a3a291723e */ /* 0x000fe200000010ff */
[--C-:B------:R-:W-:Y:S02]  /*d9f0*/  FFMA.FTZ R120, R205, c[0x0][0x2d0], -R68.reuse ;  /* 0x0000b400cd787a23 */ /* 0x100fe40000010844 */
[----:B------:R-:W-:Y:S02]  /*da00*/  FMUL.FTZ R61, R2, R149 ;  /* 0x00000095023d7220 */ /* 0x000fe40000410000 */
[--C-:B------:R-:W-:Y:S03]  /*da10*/  FFMA.FTZ R121, R178, c[0x0][0x2d0], -R68.reuse ;  /* 0x0000b400b2797a23 */ /* 0x100fe60000010844 */
[----:B------:R1:W-:Y:S01]  /*da20*/  MUFU.EX2 R131, R56 ;  /* 0x0000003800837308 */ /* 0x0003e20000000800 */
[--C-:B------:R-:W-:Y:S02]  /*da30*/  FFMA.FTZ R52, R165, c[0x0][0x2d0], -R68.reuse ;  /* 0x0000b400a5347a23 */ /* 0x100fe40000010844 */
[----:B------:R-:W-:Y:S07]  /*da40*/  FFMA.FTZ R68, R177, c[0x0][0x2d0], -R68 ;  /* 0x0000b400b1447a23 */ /* 0x000fee0000010844 */
[----:B------:R1:W1:Y:S02]  /*da50*/  MUFU.EX2 R174, R52 ;  /* 0x0000003400ae7308 */ /* 0x0002640000000800 */
[----:B-1----:R-:W-:Y:S08]  /*da60*/  FMUL.FTZ R53, R60, R137 ;  /* 0x000000893c357220 */ /* 0x002ff00000410000 */
[----:B------:R1:W1:Y:S01]  /*da70*/  MUFU.EX2 R237, R66 ;  /* 0x0000004200ed7308 */ /* 0x0002620000000800 */
[----:B------:R-:W-:Y:S09]  /*da80*/  FMUL.FTZ R56, R2, R140 ;  /* 0x0000008c02387220 */ /* 0x000ff20000410000 */
[----:B------:R-:W-:Y:S01]  /*da90*/  MUFU.EX2 R139, R103 ;  /* 0x00000067008b7308 */ /* 0x000fe20000000800 */
[----:B------:R-:W-:Y:S02]  /*daa0*/  FMUL.FTZ R52, R60, R136 ;  /* 0x000000883c347220 */ /* 0x000fe40000410000 */
[----:B------:R-:W-:Y:S07]  /*dab0*/  FMUL.FTZ R60, R2, R148 ;  /* 0x00000094023c7220 */ /* 0x000fee0000410000 */
[----:B------:R1:W-:Y:S01]  /*dac0*/  MUFU.EX2 R136, R96 ;  /* 0x0000006000887308 */ /* 0x0003e20000000800 */
[-C--:B------:R-:W-:Y:S03]  /*dad0*/  HMMA.16816.F32.BF16 R52, R76, R84.reuse, R52 ;  /* 0x000000544c34723c */ /* 0x080fe60000041834 */
[----:B-1----:R-:W-:Y:S05]  /*dae0*/  FMUL.FTZ R66, R3, R146 ;  /* 0x0000009203427220 */ /* 0x002fea0000410000 */
[C---:B------:R-:W-:Y:S01]  /*daf0*/  HMMA.16816.F32.BF16 R56, R80.reuse, R84, R56 ;  /* 0x000000545038723c */ /* 0x040fe20000041838 */
[----:B------:R-:W-:Y:S07]  /*db00*/  MUFU.EX2 R167, R101 ;  /* 0x0000006500a77308 */ /* 0x000fee0000000800 */
[-C--:B------:R-:W-:Y:S03]  /*db10*/  HMMA.16816.F32.BF16 R60, R80, R86.reuse, R60 ;  /* 0x00000056503c723c */ /* 0x080fe6000004183c */
[----:B------:R-:W1:Y:S01]  /*db20*/  MUFU.EX2 R160, R219 ;  /* 0x000000db00a07308 */ /* 0x000e620000000800 */
[----:B------:R-:W-:Y:S04]  /*db30*/  LDSM.16.MT88.4 R96, [R186+0x1000] ;  /* 0x00100000ba60783b */ /* 0x000fe80000004200 */
[----:B------:R-:W-:Y:S04]  /*db40*/  HMMA.16816.F32.BF16 R64, R76, R86, R64 ;  /* 0x000000564c40723c */ /* 0x000fe80000041840 */
[----:B------:R-:W-:Y:S01]  /*db50*/  F2FP.BF16.PACK_AB R80, R226, R126 ;  /* 0x0000007ee250723e */ /* 0x000fe200000010ff */
[----:B------:R-:W-:Y:S01]  /*db60*/  MUFU.EX2 R142, R105 ;  /* 0x00000069008e7308 */ /* 0x000fe20000000800 */
[----:B------:R-:W-:Y:S01]  /*db70*/  F2FP.BF16.PACK_AB R82, R239, R233 ;  /* 0x000000e9ef52723e */ /* 0x000fe200000010ff */
[----:B------:R-:W2:Y:S01]  /*db80*/  LDSM.16.MT88.4 R84, [R186+0x800] ;  /* 0x00080000ba54783b */ /* 0x000ea20000004200 */
[----:B------:R-:W-:Y:S04]  /*db90*/  F2FP.BF16.PACK_AB R76, R231, R129 ;  /* 0x00000081e74c723e */ /* 0x000fe800000010ff */
[----:B------:R-:W-:Y:S02]  /*dba0*/  F2FP.BF16.PACK_AB R77, R230, R127 ;  /* 0x0000007fe64d723e */ /* 0x000fe400000010ff */
[----:B------:R-:W-:Y:S01]  /*dbb0*/  F2FP.BF16.PACK_AB R78, R241, R236 ;  /* 0x000000ecf14e723e */ /* 0x000fe200000010ff */
[----:B------:R-:W-:Y:S01]  /*dbc0*/  MUFU.EX2 R164, R104 ;  /* 0x0000006800a47308 */ /* 0x000fe20000000800 */
[----:B------:R-:W-:Y:S02]  /*dbd0*/  F2FP.BF16.PACK_AB R79, R244, R235 ;  /* 0x000000ebf44f723e */ /* 0x000fe400000010ff */
[----:B------:R-:W-:Y:S02]  /*dbe0*/  F2FP.BF16.PACK_AB R81, R131, R174 ;  /* 0x000000ae8351723e */ /* 0x000fe400000010ff */
[----:B------:R-:W-:Y:S01]  /*dbf0*/  F2FP.BF16.PACK_AB R83, R237, R220 ;  /* 0x000000dced53723e */ /* 0x000fe200000010ff */
[----:B---3--:R-:W-:Y:S01]  /*dc00*/  FFMA.FTZ R100, R3, R100, R222 ;  /* 0x0000006403647223 */ /* 0x008fe200000100de */
[----:B-1----:R-:W-:Y:S01]  /*dc10*/  F2FP.BF16.PACK_AB R146, R160, R161 ;  /* 0x000000a1a092723e */ /* 0x002fe200000010ff */
[-C--:B------:R-:W-:Y:S02]  /*dc20*/  HMMA.16816.F32.BF16 R4, R76, R88.reuse, R4 ;  /* 0x000000584c04723c */ /* 0x080fe40000041804 */
[----:B------:R-:W-:Y:S01]  /*dc30*/  MUFU.EX2 R138, R74 ;  /* 0x0000004a008a7308 */ /* 0x000fe20000000800 */
[----:B-----5:R-:W-:Y:S04]  /*dc40*/  FFMA.FTZ R3, R2, R128, R221 ;  /* 0x0000008002037223 */ /* 0x020fe800000100dd */
[----:B------:R-:W-:Y:S01]  /*dc50*/  FADD.FTZ R3, R225, R3 ;  /* 0x00000003e1037221 */ /* 0x000fe20000010000 */
[C---:B------:R-:W-:Y:S04]  /*dc60*/  HMMA.16816.F32.BF16 R8, R80.reuse, R88, R8 ;  /* 0x000000585008723c */ /* 0x040fe80000041808 */
[----:B------:R1:W-:Y:S01]  /*dc70*/  MUFU.EX2 R128, R73 ;  /* 0x0000004900807308 */ /* 0x0003e20000000800 */
[----:B------:R-:W-:Y:S03]  /*dc80*/  FADD.FTZ R3, R229, R3 ;  /* 0x00000003e5037221 */ /* 0x000fe60000010000 */
[-C--:B------:R-:W-:Y:S04]  /*dc90*/  HMMA.16816.F32.BF16 R12, R80, R90.reuse, R12 ;  /* 0x0000005a500c723c */ /* 0x080fe8000004180c */
[----:B------:R-:W-:Y:S02]  /*dca0*/  FADD.FTZ R3, R250, R3 ;  /* 0x00000003fa037221 */ /* 0x000fe40000010000 */
[----:B------:R3:W-:Y:S02]  /*dcb0*/  MUFU.EX2 R137, R75 ;  /* 0x0000004b00897308 */ /* 0x0007e40000000800 */
[C---:B------:R-:W-:Y:S01]  /*dcc0*/  HMMA.16816.F32.BF16 R16, R76.reuse, R90, R16 ;  /* 0x0000005a4c10723c */ /* 0x040fe20000041810 */
[----:B------:R-:W5:Y:S07]  /*dcd0*/  LDSM.16.MT88.4 R88, [R188+0x800] ;  /* 0x00080000bc58783b */ /* 0x000f6e0000004200 */
[-C--:B------:R-:W-:Y:S01]  /*dce0*/  HMMA.16816.F32.BF16 R20, R76, R92.reuse, R20 ;  /* 0x0000005c4c14723c */ /* 0x080fe20000041814 */
[----:B------:R-:W-:Y:S03]  /*dcf0*/  MUFU.EX2 R165, R115 ;  /* 0x0000007300a57308 */ /* 0x000fe60000000800 */
[----:B-1----:R-:W-:Y:S02]  /*dd00*/  FADD.FTZ R73, R227, R100 ;  /* 0x00000064e3497221 */ /* 0x002fe40000010000 */
[----:B------:R-:W-:Y:S02]  /*dd10*/  LDSM.16.MT88.4 R100, [R185+0x2000] ;  /* 0x00200000b964783b */ /* 0x000fe40000004200 */
[C---:B------:R-:W-:Y:S03]  /*dd20*/  HMMA.16816.F32.BF16 R24, R80.reuse, R92, R24 ;  /* 0x0000005c5018723c */ /* 0x040fe60000041818 */
[----:B------:R-:W-:Y:S01]  /*dd30*/  MUFU.EX2 R171, R215 ;  /* 0x000000d700ab7308 */ /* 0x000fe20000000800 */
[----:B------:R-:W-:Y:S04]  /*dd40*/  FADD.FTZ R73, R234, R73 ;  /* 0x00000049ea497221 */ /* 0x000fe80000010000 */
[-C--:B------:R-:W-:Y:S04]  /*dd50*/  HMMA.16816.F32.BF16 R28, R80, R94.reuse, R28 ;  /* 0x0000005e501c723c */ /* 0x080fe8000004181c */
[----:B--2---:R-:W-:Y:S01]  /*dd60*/  FFMA.FTZ R2, R0, R132, R223 ;  /* 0x0000008400027223 */ /* 0x004fe200000100df */
[----:B------:R-:W-:Y:S01]  /*dd70*/  MUFU.EX2 R173, R110 ;  /* 0x0000006e00ad7308 */ /* 0x000fe20000000800 */
[----:B------:R-:W-:Y:S01]  /*dd80*/  LDSM.16.MT88.4 R132, [R186+0x2000] ;  /* 0x00200000ba84783b */ /* 0x000fe20000004200 */
[----:B------:R-:W-:Y:S01]  /*dd90*/  FADD.FTZ R73, R251, R73 ;  /* 0x00000049fb497221 */ /* 0x000fe20000010000 */
[C---:B------:R-:W-:Y:S04]  /*dda0*/  HMMA.16816.F32.BF16 R32, R76.reuse, R94, R32 ;  /* 0x0000005e4c20723c */ /* 0x040fe80000041820 */
[----:B------:R-:W-:Y:S01]  /*ddb0*/  FADD.FTZ R73, R127, R73 ;  /* 0x000000497f497221 */ /* 0x000fe20000010000 */
[----:B----4-:R-:W-:Y:S01]  /*ddc0*/  ISETP.GT.AND P0, PT, R202, R182, PT ;  /* 0x000000b6ca00720c */ /* 0x010fe20003f04270 */
[----:B------:R-:W1:Y:S01]  /*ddd0*/  LDSM.16.MT88.4 R92, [R185+0x1000] ;  /* 0x00100000b95c783b */ /* 0x000e620000004200 */
[----:B------:R-:W-:Y:S01]  /*dde0*/  MUFU.EX2 R177, R211 ;  /* 0x000000d300b17308 */ /* 0x000fe20000000800 */
[-C--:B------:R-:W-:Y:S04]  /*ddf0*/  HMMA.16816.F32.BF16 R36, R76, R84.reuse, R36 ;  /* 0x000000544c24723c */ /* 0x080fe80000041824 */
[----:B------:R-:W-:Y:S01]  /*de00*/  FADD.FTZ R0, R232, R107 ;  /* 0x0000006be8007221 */ /* 0x000fe20000010000 */
[----:B------:R-:W-:Y:S01]  /*de10*/  IADD3 R202, R202, -0x1, RZ ;  /* 0xffffffffcaca7810 */ /* 0x000fe20007ffe0ff */
[----:B------:R-:W-:Y:S02]  /*de20*/  FADD.FTZ R2, R224, R2 ;  /* 0x00000002e0027221 */ /* 0x000fe40000010000 */
[C---:B------:R-:W-:Y:S01]  /*de30*/  HMMA.16816.F32.BF16 R40, R80.reuse, R84, R40 ;  /* 0x000000545028723c */ /* 0x040fe20000041828 */
[----:B------:R-:W2:Y:S03]  /*de40*/  MUFU.EX2 R178, R210 ;  /* 0x000000d200b27308 */ /* 0x000ea60000000800 */
[----:B------:R-:W-:Y:S02]  /*de50*/  FADD.FTZ R2, R238, R2 ;  /* 0x00000002ee027221 */ /* 0x000fe40000010000 */
[----:B------:R-:W-:Y:S02]  /*de60*/  FADD.FTZ R0, R228, R0 ;  /* 0x00000000e4007221 */ /* 0x000fe40000010000 */
[-C--:B------:R-:W-:Y:S03]  /*de70*/  HMMA.16816.F32.BF16 R44, R80, R86.reuse, R44 ;  /* 0x00000056502c723c */ /* 0x080fe6000004182c */
[----:B------:R-:W4:Y:S01]  /*de80*/  MUFU.EX2 R159, R152 ;  /* 0x00000098009f7308 */ /* 0x000f220000000800 */
[----:B------:R-:W-:Y:S02]  /*de90*/  FADD.FTZ R0, R252, R0 ;  /* 0x00000000fc007221 */ /* 0x000fe40000010000 */
[----:B---3--:R-:W-:Y:S02]  /*dea0*/  FADD.FTZ R75, R243, R2 ;  /* 0x00000002f34b7221 */ /* 0x008fe40000010000 */
[C---:B------:R-:W-:Y:S01]  /*deb0*/  HMMA.16816.F32.BF16 R48, R76.reuse, R86, R48 ;  /* 0x000000564c30723c */ /* 0x040fe20000041830 */
[----:B------:R-:W3:Y:S03]  /*dec0*/  LDSM.16.MT88.4 R84, [R189+0x1000] ;  /* 0x00100000bd54783b */ /* 0x000ee60000004200 */
[----:B------:R-:W-:Y:S01]  /*ded0*/  FADD.FTZ R74, R129, R0 ;  /* 0x00000000814a7221 */ /* 0x000fe20000010000 */
[----:B------:R-:W-:Y:S01]  /*dee0*/  MUFU.EX2 R152, R125 ;  /* 0x0000007d00987308 */ /* 0x000fe20000000800 */
[----:B------:R-:W-:Y:S02]  /*def0*/  FADD.FTZ R2, R126, R3 ;  /* 0x000000037e027221 */ /* 0x000fe40000010000 */
[-C--:B-----5:R-:W-:Y:S04]  /*df00*/  HMMA.16816.F32.BF16 R52, R76, R88.reuse, R52 ;  /* 0x000000584c34723c */ /* 0x0a0fe80000041834 */
[----:B--2---:R-:W-:Y:S01]  /*df10*/  F2FP.BF16.PACK_AB R144, R178, R177 ;  /* 0x000000b1b290723e */ /* 0x004fe200000010ff */
[----:B------:R-:W-:Y:S02]  /*df20*/  FADD.FTZ R0, R174, R75 ;  /* 0x0000004bae007221 */ /* 0x000fe40000010000 */
[----:B------:R-:W2:Y:S01]  /*df30*/  MUFU.EX2 R153, R124 ;  /* 0x0000007c00997308 */ /* 0x000ea20000000800 */
[C---:B------:R-:W-:Y:S04]  /*df40*/  HMMA.16816.F32.BF16 R56, R80.reuse, R88, R56 ;  /* 0x000000585038723c */ /* 0x040fe80000041838 */
[----:B----4-:R-:W-:Y:S01]  /*df50*/  F2FP.BF16.PACK_AB R147, R158, R159 ;  /* 0x0000009f9e93723e */ /* 0x010fe200000010ff */
[----:B------:R-:W-:Y:S02]  /*df60*/  FADD.FTZ R0, R131, R0 ;  /* 0x0000000083007221 */ /* 0x000fe40000010000 */
[----:B------:R-:W-:Y:S01]  /*df70*/  FADD.FTZ R2, R226, R2 ;  /* 0x00000002e2027221 */ /* 0x000fe20000010000 */
[-C--:B------:R-:W-:Y:S01]  /*df80*/  HMMA.16816.F32.BF16 R60, R80, R90.reuse, R60 ;  /* 0x0000005a503c723c */ /* 0x080fe2000004183c */
[----:B------:R-:W-:Y:S03]  /*df90*/  MUFU.EX2 R141, R111 ;  /* 0x0000006f008d7308 */ /* 0x000fe60000000800 */
[----:B------:R-:W-:Y:S02]  /*dfa0*/  FADD.FTZ R0, R220, R0 ;  /* 0x00000000dc007221 */ /* 0x000fe40000010000 */
[----:B------:R-:W-:Y:S01]  /*dfb0*/  FADD.FTZ R2, R233, R2 ;  /* 0x00000002e9027221 */ /* 0x000fe20000010000 */
[----:B------:R-:W-:Y:S01]  /*dfc0*/  F2FP.BF16.PACK_AB R80, R139, R130 ;  /* 0x000000828b50723e */ /* 0x000fe200000010ff */
[----:B------:R-:W-:Y:S01]  /*dfd0*/  HMMA.16816.F32.BF16 R64, R76, R90, R64 ;  /* 0x0000005a4c40723c */ /* 0x000fe20000041840 */
[----:B------:R-:W4:Y:S02]  /*dfe0*/  LDSM.16.MT88.4 R88, [R188+0x1000] ;  /* 0x00100000bc58783b */ /* 0x000f240000004200 */
[----:B------:R-:W-:Y:S01]  /*dff0*/  MUFU.EX2 R140, R112 ;  /* 0x00000070008c7308 */ /* 0x000fe20000000800 */
[----:B------:R-:W-:Y:S01]  /*e000*/  F2FP.BF16.PACK_AB R82, R164, R142 ;  /* 0x0000008ea452723e */ /* 0x000fe200000010ff */
[----:B------:R-:W-:Y:S01]  /*e010*/  FADD.FTZ R0, R237, R0 ;  /* 0x00000000ed007221 */ /* 0x000fe20000010000 */
[----:B------:R-:W-:Y:S01]  /*e020*/  F2FP.BF16.PACK_AB R81, R138, R128 ;  /* 0x000000808a51723e */ /* 0x000fe200000010ff */
[----:B------:R-:W-:Y:S01]  /*e030*/  FADD.FTZ R2, R239, R2 ;  /* 0x00000002ef027221 */ /* 0x000fe20000010000 */
[----:B------:R-:W-:Y:S01]  /*e040*/  F2FP.BF16.PACK_AB R76, R247, R242 ;  /* 0x000000f2f74c723e */ /* 0x000fe200000010ff */
[----:B------:R-:W-:Y:S03]  /*e050*/  FADD.FTZ R3, R230, R73 ;  /* 0x00000049e6037221 */ /* 0x000fe60000010000 */
[----:B------:R-:W-:Y:S01]  /*e060*/  F2FP.BF16.PACK_AB R77, R245, R240 ;  /* 0x000000f0f54d723e */ /* 0x000fe200000010ff */
[----:B------:R-:W-:Y:S01]  /*e070*/  MUFU.EX2 R157, R114 ;  /* 0x00000072009d7308 */ /* 0x000fe20000000800 */
[----:B------:R-:W-:Y:S01]  /*e080*/  F2FP.BF16.PACK_AB R78, R181, R249 ;  /* 0x000000f9b54e723e */ /* 0x000fe200000010ff */
[----:B------:R-:W-:Y:S01]  /*e090*/  FADD.FTZ R3, R235, R3 ;  /* 0x00000003eb037221 */ /* 0x000fe20000010000 */
[----:B------:R-:W-:Y:S02]  /*e0a0*/  F2FP.BF16.PACK_AB R79, R179, R180 ;  /* 0x000000b4b34f723e */ /* 0x000fe400000010ff */
[----:B------:R-:W-:Y:S01]  /*e0b0*/  F2FP.BF16.PACK_AB R83, R136, R137 ;  /* 0x000000898853723e */ /* 0x000fe200000010ff */
[----:B------:R-:W-:Y:S01]  /*e0c0*/  FADD.FTZ R3, R244, R3 ;  /* 0x00000003f4037221 */ /* 0x000fe20000010000 */
[----:B--2---:R-:W-:Y:S03]  /*e0d0*/  F2FP.BF16.PACK_AB R150, R152, R153 ;  /* 0x000000999896723e */ /* 0x004fe600000010ff */
[-C--:B-1----:R-:W-:Y:S01]  /*e0e0*/  HMMA.16816.F32.BF16 R4, R76, R92.reuse, R4 ;  /* 0x0000005c4c04723c */ /* 0x082fe20000041804 */
[----:B------:R-:W-:Y:S07]  /*e0f0*/  MUFU.EX2 R154, R123 ;  /* 0x0000007b009a7308 */ /* 0x000fee0000000800 */
[C---:B------:R-:W-:Y:S03]  /*e100*/  HMMA.16816.F32.BF16 R8, R80.reuse, R92, R8 ;  /* 0x0000005c5008723c */ /* 0x040fe60000041808 */
[----:B------:R-:W1:Y:S05]  /*e110*/  MUFU.EX2 R155, R122 ;  /* 0x0000007a009b7308 */ /* 0x000e6a0000000800 */
[-C--:B------:R-:W-:Y:S08]  /*e120*/  HMMA.16816.F32.BF16 R12, R80, R94.reuse, R12 ;  /* 0x0000005e500c723c */ /* 0x080ff0000004180c */
[C---:B------:R-:W-:Y:S01]  /*e130*/  HMMA.16816.F32.BF16 R16, R76.reuse, R94, R16 ;  /* 0x0000005e4c10723c */ /* 0x040fe20000041810 */
[----:B------:R-:W-:Y:S07]  /*e140*/  LDSM.16.MT88.4 R92, [R189+0x1800] ;  /* 0x00180000bd5c783b */ /* 0x000fee0000004200 */
[-C--:B---3--:R-:W-:Y:S04]  /*e150*/  HMMA.16816.F32.BF16 R20, R76, R84.reuse, R20 ;  /* 0x000000544c14723c */ /* 0x088fe80000041814 */
[----:B-1----:R-:W-:Y:S04]  /*e160*/  F2FP.BF16.PACK_AB R148, R154, R155 ;  /* 0x0000009b9a94723e */ /* 0x002fe800000010ff */
        /* <DEDUP_REMOVED lines=8> */
[----:B------:R-:W2:Y:S07]  /*e1f0*/  LDSM.16.MT88.4 R96, [R186+0x1800] ;  /* 0x00180000ba60783b */ /* 0x000eae0000004200 */
[-C--:B----4-:R-:W-:Y:S08]  /*e200*/  HMMA.16816.F32.BF16 R52, R76, R88.reuse, R52 ;  /* 0x000000584c34723c */ /* 0x090ff00000041834 */
[C---:B------:R-:W-:Y:S08]  /*e210*/  HMMA.16816.F32.BF16 R56, R80.reuse, R88, R56 ;  /* 0x000000585038723c */ /* 0x040ff00000041838 */
[-C--:B------:R-:W-:Y:S07]  /*e220*/  HMMA.16816.F32.BF16 R60, R80, R90.reuse, R60 ;  /* 0x0000005a503c723c */ /* 0x080fee000004183c */
[----:B------:R-:W-:Y:S01]  /*e230*/  F2FP.BF16.PACK_AB R80, R167, R143 ;  /* 0x0000008fa750723e */ /* 0x000fe200000010ff */
[----:B------:R-:W-:Y:S01]  /*e240*/  HMMA.16816.F32.BF16 R64, R76, R90, R64 ;  /* 0x0000005a4c40723c */ /* 0x000fe20000041840 */
[----:B------:R-:W3:Y:S03]  /*e250*/  LDSM.16.MT88.4 R88, [R188+0x1800] ;  /* 0x00180000bc58783b */ /* 0x000ee60000004200 */
[----:B------:R-:W-:Y:S02]  /*e260*/  F2FP.BF16.PACK_AB R82, R172, R170 ;  /* 0x000000aaac52723e */ /* 0x000fe400000010ff */
[----:B------:R-:W-:Y:S02]  /*e270*/  F2FP.BF16.PACK_AB R81, R140, R141 ;  /* 0x0000008d8c51723e */ /* 0x000fe400000010ff */
[----:B------:R-:W-:Y:S04]  /*e280*/  F2FP.BF16.PACK_AB R76, R169, R166 ;  /* 0x000000a6a94c723e */ /* 0x000fe800000010ff */
[----:B------:R-:W-:Y:S02]  /*e290*/  F2FP.BF16.PACK_AB R77, R168, R165 ;  /* 0x000000a5a84d723e */ /* 0x000fe400000010ff */
[----:B------:R-:W-:Y:S02]  /*e2a0*/  F2FP.BF16.PACK_AB R78, R176, R171 ;  /* 0x000000abb04e723e */ /* 0x000fe400000010ff */
[----:B------:R-:W-:Y:S02]  /*e2b0*/  F2FP.BF16.PACK_AB R79, R175, R173 ;  /* 0x000000adaf4f723e */ /* 0x000fe400000010ff */
[----:B------:R-:W-:Y:S05]  /*e2c0*/  F2FP.BF16.PACK_AB R83, R156, R157 ;  /* 0x0000009d9c53723e */ /* 0x000fea00000010ff */
[-C--:B-1----:R-:W-:Y:S08]  /*e2d0*/  HMMA.16816.F32.BF16 R4, R76, R84.reuse, R4 ;  /* 0x000000544c04723c */ /* 0x082ff00000041804 */
[C---:B------:R-:W-:Y:S01]  /*e2e0*/  HMMA.16816.F32.BF16 R8, R80.reuse, R84, R8 ;  /* 0x000000545008723c */ /* 0x040fe20000041808 */
[----:B------:R1:W-:Y:S07]  /*e2f0*/  MUFU.EX2 R84, R68 ;  /* 0x0000004400547308 */ /* 0x0003ee0000000800 */
[-C--:B------:R-:W-:Y:S03]  /*e300*/  HMMA.16816.F32.BF16 R12, R80, R86.reuse, R12 ;  /* 0x00000056500c723c */ /* 0x080fe6000004180c */
[----:B------:R-:W4:Y:S05]  /*e310*/  MUFU.EX2 R85, R121 ;  /* 0x0000007900557308 */ /* 0x000f2a0000000800 */
[C---:B------:R-:W-:Y:S05]  /*e320*/  HMMA.16816.F32.BF16 R16, R76.reuse, R86, R16 ;  /* 0x000000564c10723c */ /* 0x040fea0000041810 */
[----:B------:R5:W-:Y:S03]  /*e330*/  MUFU.EX2 R87, R119 ;  /* 0x0000007700577308 */ /* 0x000be60000000800 */
[-C--:B------:R-:W-:Y:S04]  /*e340*/  HMMA.16816.F32.BF16 R20, R76, R92.reuse, R20 ;  /* 0x0000005c4c14723c */ /* 0x080fe80000041814 */
[----:B-1----:R-:W-:Y:S03]  /*e350*/  FADD.FTZ R68, R231, R74 ;  /* 0x0000004ae7447221 */ /* 0x002fe60000010000 */
[----:B------:R-:W1:Y:S01]  /*e360*/  MUFU.EX2 R86, R120 ;  /* 0x0000007800567308 */ /* 0x000e620000000800 */
[C---:B------:R-:W-:Y:S04]  /*e370*/  HMMA.16816.F32.BF16 R24, R80.reuse, R92, R24 ;  /* 0x0000005c5018723c */ /* 0x040fe80000041818 */
[----:B----4-:R-:W-:Y:S01]  /*e380*/  F2FP.BF16.PACK_AB R151, R84, R85 ;  /* 0x000000555497723e */ /* 0x010fe200000010ff */
[----:B------:R-:W-:Y:S03]  /*e390*/  FADD.FTZ R68, R236, R68 ;  /* 0x00000044ec447221 */ /* 0x000fe60000010000 */
[-C--:B------:R-:W-:Y:S01]  /*e3a0*/  HMMA.16816.F32.BF16 R28, R80, R94.reuse, R28 ;  /* 0x0000005e501c723c */ /* 0x080fe2000004181c */
[----:B-----5:R-:W4:Y:S07]  /*e3b0*/  LDSM.16.MT88.4 R116, [R189+0x2000] ;  /* 0x00200000bd74783b */ /* 0x020f2e0000004200 */
[C---:B------:R-:W-:Y:S04]  /*e3c0*/  HMMA.16816.F32.BF16 R32, R76.reuse, R94, R32 ;  /* 0x0000005e4c20723c */ /* 0x040fe80000041820 */
[----:B-1----:R-:W-:Y:S04]  /*e3d0*/  F2FP.BF16.PACK_AB R149, R86, R87 ;  /* 0x000000575695723e */ /* 0x002fe800000010ff */
[-C--:B--2---:R-:W-:Y:S08]  /*e3e0*/  HMMA.16816.F32.BF16 R36, R76, R96.reuse, R36 ;  /* 0x000000604c24723c */ /* 0x084ff00000041824 */
        /* <DEDUP_REMOVED lines=11> */
[-C--:B------:R-:W-:Y:S04]  /*e4a0*/  HMMA.16816.F32.BF16 R96, R148, R102.reuse, R12 ;  /* 0x000000669460723c */ /* 0x080fe8000004180c */
[----:B------:R-:W-:Y:S02]  /*e4b0*/  FADD.FTZ R8, R128, R0 ;  /* 0x0000000080087221 */ /* 0x000fe40000010000 */
[----:B------:R-:W-:Y:S02]  /*e4c0*/  FADD.FTZ R0, R139, R9 ;  /* 0x000000098b007221 */ /* 0x000fe40000010000 */
[C---:B------:R-:W-:Y:S04]  /*e4d0*/  HMMA.16816.F32.BF16 R100, R144.reuse, R102, R16 ;  /* 0x000000669064723c */ /* 0x040fe80000041810 */
[----:B------:R-:W-:Y:S02]  /*e4e0*/  FADD.FTZ R11, R241, R68 ;  /* 0x00000044f10b7221 */ /* 0x000fe40000010000 */
[----:B------:R-:W-:Y:S02]  /*e4f0*/  FADD.FTZ R10, R240, R3 ;  /* 0x00000003f00a7221 */ /* 0x000fe40000010000 */
[-C--:B----4-:R-:W-:Y:S04]  /*e500*/  HMMA.16816.F32.BF16 R104, R144, R116.reuse, R20 ;  /* 0x000000749068723c */ /* 0x090fe80000041814 */
        /* <DEDUP_REMOVED lines=50> */
[----:B------:R-:W-:Y:S01]  /*e830*/  FADD.FTZ R2, R153, R2 ;  /* 0x0000000299027221 */ /* 0x000fe20000010000 */
[----:B------:R1:W-:Y:S01]  /*e840*/  STL [R1+0x4], R4 ;  /* 0x0000040401007387 */ /* 0x0003e20000100800 */
[----:B------:R-:W-:Y:S02]  /*e850*/  FADD.FTZ R3, R158, R3 ;  /* 0x000000039e037221 */ /* 0x000fe40000010000 */
[----:B------:R-:W-:Y:S01]  /*e860*/  FADD.FTZ R0, R86, R5 ;  /* 0x0000000556007221 */ /* 0x000fe20000010000 */
[----:B------:R-:W-:Y:S01]  /*e870*/  MOV R86, R70 ;  /* 0x0000004600567202 */ /* 0x000fe20000000f00 */
[----:B------:R-:W-:Y:S01]  /*e880*/  FADD.FTZ R2, R152, R2 ;  /* 0x0000000298027221 */ /* 0x000fe20000010000 */
[----:B------:R1:W-:Y:S01]  /*e890*/  STL [R1+0x8], R3 ;  /* 0x0000080301007387 */ /* 0x0003e20000100800 */
[----:B------:R-:W-:Y:S01]  /*e8a0*/  FADD.FTZ R0, R85, R0 ;  /* 0x0000000055007221 */ /* 0x000fe20000010000 */
[----:B------:R-:W-:Y:S02]  /*e8b0*/  MOV R85, R71 ;  /* 0x0000004700557202 */ /* 0x000fe40000000f00 */
[----:B------:R1:W-:Y:S01]  /*e8c0*/  STL [R1+0xc], R2 ;  /* 0x00000c0201007387 */ /* 0x0003e20000100800 */
[----:B------:R-:W-:Y:S01]  /*e8d0*/  FADD.FTZ R0, R84, R0 ;  /* 0x0000000054007221 */ /* 0x000fe20000010000 */
[----:B------:R-:W-:Y:S04]  /*e8e0*/  MOV R84, R72 ;  /* 0x0000004800547202 */ /* 0x000fe80000000f00 */
[----:B------:R1:W-:Y:S02]  /*e8f0*/  STL [R1+0x10], R0 ;  /* 0x0000100001007387 */ /* 0x0003e40000100800 */
[----:B-1----:R-:W-:-:S05]  /*e900*/  @P0 BRA `(.L_x_689) ;  /* 0xffffa52000000947 */ /* 0x002fca000383ffff */
.L_x_658:
[----:B------:R-:W2:Y:S01]  /*e910*/  LDL R0, [R1+0x48] ;  /* 0x0000480001007983 */ /* 0x000ea20000100800 */
[----:B-1----:R-:W-:-:S05]  /*e920*/  IMAD.MOV.U32 R2, RZ, RZ, c[0x0][0x2c4] ;  /* 0x0000b100ff027624 */ /* 0x002fca00078e00ff */
[----:B------:R-:W-:Y:S01]  /*e930*/  ISETP.NE.AND P1, PT, R2, 0x1, PT ;  /* 0x000000010200780c */ /* 0x000fe20003f25270 */
[----:B------:R-:W-:-:S05]  /*e940*/  IMAD.MOV.U32 R4, RZ, RZ, c[0x0][0x32c] ;  /* 0x0000cb00ff047624 */ /* 0x000fca00078e00ff */
[----:B------:R-:W-:Y:S02]  /*e950*/  ISETP.GE.AND P0, PT, R4, 0x1, PT ;  /* 0x000000010400780c */ /* 0x000fe40003f06270 */
[----:B------:R-:W-:Y:S02]  /*e960*/  IADD3 R2, R248, 0x1, -R246 ;  /* 0x00000001f8027810 */ /* 0x000fe40007ffe8f6 */
[----:B--2---:R-:W-:-:S05]  /*e970*/  IADD3 R0, R0, 0x7f, RZ ;  /* 0x0000007f00007810 */ /* 0x004fca0007ffe0ff */
[----:B------:R-:W-:-:S05]  /*e980*/  @P1 IMAD.HI.U32 R3, R0, c[0x0][0x2c8], RZ ;  /* 0x0000b20000031a27 */ /* 0x000fca00078e00ff */
[----:B------:R-:W-:-:S05]  /*e990*/  @P1 SHF.R.U32.HI R0, RZ, c[0x0][0x2cc], R3 ;  /* 0x0000b300ff001a19 */ /* 0x000fca0000011603 */
[----:B------:R-:W-:-:S05]  /*e9a0*/  IMAD.IADD R0, R2, 0x1, R0 ;  /* 0x0000000102007824 */ /* 0x000fca00078e0200 */
[----:B------:R-:W-:Y:S01]  /*e9b0*/  IADD3 R2, R0, -c[0x0][0x324], RZ ;  /* 0x8000c90000027a10 */ /* 0x000fe20007ffe0ff */
[----:B------:R-:W-:Y:S05]  /*e9c0*/  @!P0 BRA `(.L_x_690) ;  /* 0x0000011000008947 */ /* 0x000fea0003800000 */
[----:B------:R-:W-:Y:S01]  /*e9d0*/  ISETP.GT.AND P0, PT, R0, -0x1, PT ;  /* 0xffffffff0000780c */ /* 0x000fe20003f04270 */
[----:B------:R-:W-:-:S12]  /*e9e0*/  BSSY B0, `(.L_x_691) ;  /* 0x000000d000007945 */ /* 0x000fd80003800000 */
[----:B------:R-:W-:Y:S05]  /*e9f0*/  @P0 BRA `(.L_x_692) ;  /* 0x0000007000000947 */ /* 0x000fea0003800000 */
[----:B------:R-:W-:Y:S01]  /*ea00*/  IMAD.MOV.U32 R3, RZ, RZ, 0x1 ;  /* 0x00000001ff037424 */ /* 0x000fe200078e00ff */
[----:B------:R-:W-:-:S04]  /*ea10*/  LOP3.LUT R0, RZ, R0, RZ, 0x33, !PT ;  /* 0x00000000ff007212 */ /* 0x000fc800078e33ff */
[----:B------:R-:W-:-:S13]  /*ea20*/  ISETP.NE.AND P0, PT, R3, c[0x0][0x32c], PT ;  /* 0x0000cb0003007a0c */ /* 0x000fda0003f05270 */
[----:B------:R-:W-:-:S05]  /*ea30*/  @P0 IMAD.HI.U32 R3, R0, c[0x0][0x330], RZ ;  /* 0x0000cc0000030a27 */ /* 0x000fca00078e00ff */
[----:B------:R-:W-:-:S04]  /*ea40*/  @P0 SHF.R.U32.HI R0, RZ, c[0x0][0x334], R3 ;  /* 0x0000cd00ff000a19 */ /* 0x000fc80000011603 */
[----:B------:R-:W-:Y:S01]  /*ea50*/  LOP3.LUT R0, RZ, R0, RZ, 0x33, !PT ;  /* 0x00000000ff007212 */ /* 0x000fe200078e33ff */
[----:B------:R-:W-:Y:S05]  /*ea60*/  BRA `(.L_x_693) ;  /* 0x0000004000007947 */ /* 0x000fea0003800000 */
.L_x_692:
[----:B------:R-:W-:-:S04]  /*ea70*/  MOV R3, 0x1 ;  /* 0x0000000100037802 */ /* 0x000fc80000000f00 */
[----:B------:R-:W-:-:S13]  /*ea80*/  ISETP.NE.AND P0, PT, R3, c[0x0][0x32c], PT ;  /* 0x0000cb0003007a0c */ /* 0x000fda0003f05270 */
[----:B------:R-:W-:-:S05]  /*ea90*/  @P0 IMAD.HI.U32 R3, R0, c[0x0][0x330], RZ ;  /* 0x0000cc0000030a27 */ /* 0x000fca00078e00ff */
[----:B------:R-:W-:Y:S02]  /*eaa0*/  @P0 SHF.R.U32.HI R0, RZ, c[0x0][0x334], R3 ;  /* 0x0000cd00ff000a19 */ /* 0x000fe40000011603 */
.L_x_693:
[----:B------:R-:W-:Y:S05]  /*eab0*/  BSYNC B0 ;  /* 0x0000000000007941 */ /* 0x000fea0003800000 */
.L_x_691:
[----:B------:R-:W-:-:S05]  /*eac0*/  IMAD R0, R0, c[0x0][0x32c], RZ ;  /* 0x0000cb0000007a24 */ /* 0x000fca00078e02ff */
[----:B------:R-:W-:-:S03]  /*ead0*/  IMNMX R2, R2, R0, !PT ;  /* 0x0000000002027217 */ /* 0x000fc60007800200 */
.L_x_690:
[----:B------:R-:W2:Y:S01]  /*eae0*/  LDL R3, [R1+0x14] ;  /* 0x0000140001037983 */ /* 0x000ea20000100800 */
[----:B------:R-:W-:-:S05]  /*eaf0*/  IADD3 R2, R2, 0x4f, RZ ;  /* 0x0000004f02027810 */ /* 0x000fca0007ffe0ff */
[----:B------:R-:W-:-:S05]  /*eb00*/  IMAD.HI R2, R2, 0x66666667, RZ ;  /* 0x6666666702027827 */ /* 0x000fca00078e02ff */
[----:B------:R-:W-:-:S04]  /*eb10*/  SHF.R.U32.HI R0, RZ, 0x1f, R2 ;  /* 0x0000001fff007819 */ /* 0x000fc80000011602 */
[----:B------:R-:W-:-:S04]  /*eb20*/  LEA.HI.SX32 R0, R2, R0, 0x1b ;  /* 0x0000000002007211 */ /* 0x000fc800078fdaff */
[----:B--2---:R-:W-:-:S04]  /*eb30*/  IMNMX R247, R3, R0, !PT ;  /* 0x0000000003f77217 */ /* 0x004fc80007800200 */
[----:B------:R-:W-:-:S13]  /*eb40*/  ISETP.GE.AND P0, PT, R202, R247, PT ;  /* 0x000000f7ca00720c */ /* 0x000fda0003f06270 */
[----:B------:R-:W-:Y:S05]  /*eb50*/  @!P0 BRA `(.L_x_694) ;  /* 0x00003d5000008947 */ /* 0x000fea0003800000 */
[----:B------:R-:W-:Y:S01]  /*eb60*/  IMAD.MOV.U32 R84, RZ, RZ, R71 ;  /* 0x000000ffff547224 */ /* 0x000fe200078e0047 */
[----:B------:R-:W-:Y:S01]  /*eb70*/  MOV R86, R69 ;  /* 0x0000004500567202 */ /* 0x000fe20000000f00 */
[----:B------:R-:W-:Y:S01]  /*eb80*/  IMAD.MOV.U32 R0, RZ, RZ, R72 ;  /* 0x000000ffff007224 */ /* 0x000fe200078e0048 */
[----:B------:R-:W-:Y:S02]  /*eb90*/  MOV R85, R70 ;  /* 0x0000004600557202 */ /* 0x000fe40000000f00 */
.L_x_705:
[----:B------:R-:W2:Y:S01]  /*eba0*/  LDL R2, [R1+0x14] ;  /* 0x0000140001027983 */ /* 0x000ea20000100800 */
[----:B------:R-:W-:Y:S04]  /*ebb0*/  DEPBAR.LE SB0, 0x0 ;  /* 0x000080000000791a */ /* 0x000fe80000000000 */
[----:B------:R-:W-:Y:S01]  /*ebc0*/  WARPSYNC 0xffffffff ;  /* 0xffffffff00007948 */ /* 0x000fe20003800000 */
[----:B------:R-:W-:Y:S06]  /*ebd0*/  BAR.SYNC.DEFER_BLOCKING 0x0 ;  /* 0x0000000000007b1d */ /* 0x000fec0000010000 */
[----:B------:R1:W3:Y:S01]  /*ebe0*/  LDSM.16.M88.4 R80, [R191] ;  /* 0x00000000bf50783b */ /* 0x0002e20000000200 */
[----:B------:R-:W-:Y:S03]  /*ebf0*/  BSSY B0, `(.L_x_695) ;  /* 0x0000040000007945 */ /* 0x000fe60003800000 */
[----:B------:R1:W4:Y:S04]  /*ec00*/  LDSM.16.M88.4 R76, [R191+0x2000] ;  /* 0x00200000bf4c783b */ /* 0x0003280000000200 */
        /* <DEDUP_REMOVED lines=14> */
[C---:B-1-34-:R-:W-:Y:S01]  /*ecf0*/  IMAD.SHL.U32 R20, R201.reuse, 0x2, RZ ;  /* 0x00000002c9147824 */ /* 0x05afe200078e00ff */
[----:B------:R-:W2:Y:S01]  /*ed00*/  LDL.64 R8, [R1+0x38] ;  /* 0x0000380001087983 */ /* 0x000ea20000100a00 */
[----:B------:R-:W-:Y:S02]  /*ed10*/  SHF.R.S32.HI R2, RZ, 0x1f, R214 ;  /* 0x0000001fff027819 */ /* 0x000fe400000114d6 */
[----:B------:R-:W-:Y:S03]  /*ed20*/  SHF.R.S32.HI R6, RZ, 0x1f, R201 ;  /* 0x0000001fff067819 */ /* 0x000fe600000114c9 */
[----:B------:R-:W-:Y:S01]  /*ed30*/  IMAD R4, R2, c[0x0][0x208], RZ ;  /* 0x0000820002047a24 */ /* 0x000fe200078e02ff */
[----:B------:R-:W3:Y:S01]  /*ed40*/  LDL R7, [R1+0x44] ;  /* 0x0000440001077983 */ /* 0x000ee20000100800 */
[C---:B------:R-:W-:Y:S01]  /*ed50*/  IMAD.WIDE.U32 R2, R214.reuse, c[0x0][0x208], RZ ;  /* 0x00008200d6027a25 */ /* 0x040fe200078e00ff */
[----:B------:R-:W-:Y:S03]  /*ed60*/  SHF.L.U64.HI R6, R201, 0x1, R6 ;  /* 0x00000001c9067819 */ /* 0x000fe60000010206 */
[----:B------:R-:W-:Y:S04]  /*ed70*/  IMAD R4, R214, c[0x0][0x20c], R4 ;  /* 0x00008300d6047a24 */ /* 0x000fe800078e0204 */
[----:B------:R-:W-:Y:S01]  /*ed80*/  IMAD.IADD R3, R3, 0x1, R4 ;  /* 0x0000000103037824 */ /* 0x000fe200078e0204 */
[----:B------:R-:W-:Y:S03]  /*ed90*/  SHF.R.S32.HI R4, RZ, 0x1f, R212 ;  /* 0x0000001fff047819 */ /* 0x000fe600000114d4 */
[----:B------:R-:W-:Y:S04]  /*eda0*/  IMAD.WIDE.U32 R2, R212, c[0x0][0x218], R2 ;  /* 0x00008600d4027a25 */ /* 0x000fe800078e0002 */
[----:B------:R-:W-:Y:S04]  /*edb0*/  IMAD R4, R4, c[0x0][0x218], RZ ;  /* 0x0000860004047a24 */ /* 0x000fe800078e02ff */
[----:B------:R-:W-:Y:S01]  /*edc0*/  IMAD R5, R212, c[0x0][0x21c], R4 ;  /* 0x00008700d4057a24 */ /* 0x000fe200078e0204 */
[----:B--2---:R-:W-:Y:S04]  /*edd0*/  IADD3 R2, P1, R8, R2, RZ ;  /* 0x0000000208027210 */ /* 0x004fe80007f3e0ff */
[C---:B------:R-:W-:Y:S02]  /*ede0*/  LEA R4, P0, R2.reuse, c[0x0][0x1f8], 0x1 ;  /* 0x00007e0002047a11 */ /* 0x040fe400078008ff */
[----:B---3--:R-:W-:Y:S04]  /*edf0*/  IADD3.X R3, R7, R3, R5, P1, !PT ;  /* 0x0000000307037210 */ /* 0x008fe80000ffe405 */
[----:B------:R-:W-:Y:S01]  /*ee00*/  LEA.HI.X R5, R2, c[0x0][0x1fc], R3, 0x1, P0 ;  /* 0x00007f0002057a11 */ /* 0x000fe200000f0c03 */
[----:B------:R-:W-:-:S05]  /*ee10*/  BRA.DIV ~URZ, `(.L_x_697) ;  /* 0x000101927f007947 */ /* 0x000fca000b800000 */
[----:B------:R1:W2:Y:S02]  /*ee20*/  SHFL.IDX PT, R8, R5, RZ, 0x181f ;  /* 0x00181fff05087589 */ /* 0x0002a400000e0000 */
.L_x_839:
        /* <DEDUP_REMOVED lines=11> */
[-C--:B----4-:R-:W-:Y:S03]  /*eee0*/  IADD3 R10, P2, R3, R20.reuse, RZ ;  /* 0x00000014030a7210 */ /* 0x090fe60007f5e0ff */
[--C-:B--2---:R-:W-:Y:S01]  /*eef0*/  IMAD.X R13, R8, 0x1, R6.reuse, P0 ;  /* 0x00000001080d7824 */ /* 0x104fe200000e0606 */
[-C--:B-----5:R-:W-:Y:S01]  /*ef00*/  IADD3 R8, P1, R7, R20.reuse, RZ ;  /* 0x0000001407087210 */ /* 0x0a0fe20007f3e0ff */
        /* <DEDUP_REMOVED lines=8> */
.L_x_840:
[----:B--2---:R-:W-:Y:S04]  /*ef90*/  IADD3 R2, P0, R4, R20, RZ ;  /* 0x0000001404027210 */ /* 0x004fe80007f1e0ff */
[----:B-1----:R-:W-:Y:S05]  /*efa0*/  IADD3.X R3, R5, R6, RZ, P0, !PT ;  /* 0x0000000605037210 */ /* 0x002fea00007fe4ff */
[----:B------:R-:W-:Y:S01]  /*efb0*/  @!PT LDS RZ, [RZ] ;  /* 0x00000000fffff984 */ /* 0x000fe20000000800 */
[----:B------:R-:W-:Y:S01]  /*efc0*/  @!PT LDS RZ, [RZ] ;  /* 0x00000000fffff984 */ /* 0x000fe20000000800 */
[----:B------:R-:W-:Y:S01]  /*efd0*/  @!PT LDS RZ, [RZ] ;  /* 0x00000000fffff984 */ /* 0x000fe20000000800 */
[----:B------:R1:W-:Y:S04]  /*efe0*/  LDGSTS.E.BYPASS.LTC128B.128 [R203+0x2100], [R2.64], !P3 ;  /* 0x0210000002cb7fae */ /* 0x0003e8000d901d46 */
.L_x_696:
[----:B-1-34-:R-:W-:Y:S05]  /*eff0*/  BSYNC B0 ;  /* 0x0000000000007941 */ /* 0x01afea0003800000 */
.L_x_695:
        /* <DEDUP_REMOVED lines=277> */
[--C-:B-1----:R-:W-:Y:S01]  /*10150*/  IMAD.MOV.U32 R2, RZ, RZ, R3.reuse ;  /* 0x000000ffff027224 */ /* 0x102fe200078e0003 */
[----:B------:R-:W-:Y:S05]  /*10160*/  @P2 SHF.R.U32.HI R2, RZ, c[0x0][0x2c0], R4 ;  /* 0x0000b000ff022a19 */ /* 0x000fea0000011604 */
[C---:B----4-:R-:W-:Y:S04]  /*10170*/  @!P1 IADD3 R5, P0, R2.reuse, R238, RZ ;  /* 0x000000ee02059210 */ /* 0x050fe80007f1e0ff */
[----:B-----5:R-:W-:Y:S01]  /*10180*/  @!P1 LEA.HI.X.SX32 R6, R2, R236, 0x1, P0 ;  /* 0x000000ec02069211 */ /* 0x020fe200000f0eff */
        /* <DEDUP_REMOVED lines=12> */
[----:B------:R-:W-:Y:S04]  /*10250*/  IMAD.WIDE.U32 R2, R212, c[0x0][0x1f0], R2 ;  /* 0x00007c00d4027a25 */ /* 0x000fe800078e0002 */
[----:B------:R-:W-:Y:S01]  /*10260*/  IMAD R4, R4, c[0x0][0x1f0], RZ ;  /* 0x00007c0004047a24 */ /* 0x000fe200078e02ff */
[----:B------:R-:W-:Y:S03]  /*10270*/  IADD3 R2, P1, R234, R2, RZ ;  /* 0x00000002ea027210 */ /* 0x000fe60007f3e0ff */
[----:B------:R-:W-:Y:S01]  /*10280*/  IMAD R5, R212, c[0x0][0x1f4], R4 ;  /* 0x00007d00d4057a24 */ /* 0x000fe200078e0204 */
[----:B------:R-:W-:Y:S04]  /*10290*/  LEA R4, P0, R2, c[0x0][0x1c8], 0x1 ;  /* 0x0000720002047a11 */ /* 0x000fe800078008ff */
[----:B------:R-:W-:Y:S04]  /*102a0*/  IADD3.X R3, R8, R3, R5, P1, !PT ;  /* 0x0000000308037210 */ /* 0x000fe80000ffe405 */
[----:B------:R-:W-:Y:S01]  /*102b0*/  LEA.HI.X R5, R2, c[0x0][0x1cc], R3, 0x1, P0 ;  /* 0x0000730002057a11 */ /* 0x000fe200000f0c03 */
[----:B------:R-:W-:-:S05]  /*102c0*/  BRA.DIV ~URZ, `(.L_x_701) ;  /* 0x0000f2027f007947 */ /* 0x000fca000b800000 */
[----:B------:R1:W2:Y:S02]  /*102d0*/  SHFL.IDX PT, R8, R5, RZ, 0x181f ;  /* 0x00181fff05087589 */ /* 0x0002a400000e0000 */
.L_x_841:
        /* <DEDUP_REMOVED lines=22> */
.L_x_842:
[----:B--2---:R-:W-:Y:S04]  /*10440*/  IADD3 R2, P0, R4, R18, RZ ;  /* 0x0000001204027210 */ /* 0x004fe80007f1e0ff */
[----:B-1----:R-:W-:Y:S05]  /*10450*/  IADD3.X R3, R5, R6, RZ, P0, !PT ;  /* 0x0000000605037210 */ /* 0x002fea00007fe4ff */
[----:B------:R-:W-:Y:S01]  /*10460*/  @!PT LDS RZ, [RZ] ;  /* 0x00000000fffff984 */ /* 0x000fe20000000800 */
[----:B------:R-:W-:Y:S01]  /*10470*/  @!PT LDS RZ, [RZ] ;  /* 0x00000000fffff984 */ /* 0x000fe20000000800 */
[----:B------:R-:W-:Y:S01]  /*10480*/  @!PT LDS RZ, [RZ] ;  /* 0x00000000fffff984 */ /* 0x000fe20000000800 */
[----:B------:R1:W-:Y:S04]  /*10490*/  LDGSTS.E.BYPASS.LTC128B.128 [R203+0x4900], [R2.64], !P3 ;  /* 0x0490000002cb7fae */ /* 0x0003e8000d901d46 */
.L_x_700:
[----:B--234-:R-:W-:Y:S05]  /*104a0*/  BSYNC B0 ;  /* 0x0000000000007941 */ /* 0x01cfea0003800000 */
.L_x_699:
        /* <DEDUP_REMOVED lines=83> */
.L_x_843:
        /* <DEDUP_REMOVED lines=15> */
.L_x_844:
[----:B------:R-:W-:Y:S01]  /*10ad0*/  FADD.FTZ R0, -R72, R0 ;  /* 0x0000000048007221 */ /* 0x000fe20000010100 */
[----:B------:R-:W2:Y:S01]  /*10ae0*/  LDL.LU R249, [R1+0x4] ;  /* 0x0000040001f97983 */ /* 0x000ea20000300800 */
[----:B------:R-:W-:Y:S01]  /*10af0*/  FMUL.FTZ R40, R71, c[0x0][0x2d0] ;  /* 0x0000b40047287a20 */ /* 0x000fe20000410000 */
[----:B----4-:R-:W-:Y:S01]  /*10b00*/  FMNMX.FTZ R2, R2, R4, !PT ;  /* 0x0000000402027209 */ /* 0x010fe20007810000 */
[----:B------:R-:W-:Y:S01]  /*10b10*/  FMUL.FTZ R0, R0, c[0x0][0x2d0] ;  /* 0x0000b40000007a20 */ /* 0x000fe20000410000 */
[----:B------:R-:W-:Y:S01]  /*10b20*/  WARPSYNC 0xffffffff ;  /* 0xffffffff00007948 */ /* 0x000fe20003800000 */
[----:B------:R-:W1:Y:S01]  /*10b30*/  LDSM.16.MT88.4 R20, [R185] ;  /* 0x00000000b914783b */ /* 0x000e620000004200 */
[----:B------:R-:W-:Y:S01]  /*10b40*/  FMUL.FTZ R56, R70, c[0x0][0x2d0] ;  /* 0x0000b40046387a20 */ /* 0x000fe20000410000 */
[----:B------:R3:W4:Y:S01]  /*10b50*/  MUFU.EX2 R3, R0 ;  /* 0x0000000000037308 */ /* 0x0007220000000800 */
[----:B------:R-:W-:Y:S01]  /*10b60*/  FMUL.FTZ R5, R72, c[0x0][0x2d0] ;  /* 0x0000b40048057a20 */ /* 0x000fe20000410000 */
[----:B------:R-:W-:Y:S01]  /*10b70*/  ISETP.GT.AND P0, PT, R202, R247, PT ;  /* 0x000000f7ca00720c */ /* 0x000fe20003f04270 */
[----:B------:R-:W-:Y:S01]  /*10b80*/  FMUL.FTZ R73, R2, c[0x0][0x2d0] ;  /* 0x0000b40002497a20 */ /* 0x000fe20000410000 */
[----:B------:R-:W-:Y:S01]  /*10b90*/  IADD3 R202, R202, -0x1, RZ ;  /* 0xffffffffcaca7810 */ /* 0x000fe20007ffe0ff */
[----:B------:R-:W-:Y:S01]  /*10ba0*/  FFMA.FTZ R8, R204, c[0x0][0x2d0], -R5 ;  /* 0x0000b400cc087a23 */ /* 0x000fe20000010805 */
[----:B------:R-:W5:Y:S01]  /*10bb0*/  LDSM.16.MT88.4 R36, [R189] ;  /* 0x00000000bd24783b */ /* 0x000f620000004200 */
[----:B------:R-:W-:Y:S02]  /*10bc0*/  FFMA.FTZ R4, R181, c[0x0][0x2d0], -R73 ;  /* 0x0000b400b5047a23 */ /* 0x000fe40000010849 */
[--C-:B------:R-:W-:Y:S01]  /*10bd0*/  FFMA.FTZ R7, R159, c[0x0][0x2d0], -R5.reuse ;  /* 0x0000b4009f077a23 */ /* 0x100fe20000010805 */
[----:B------:R-:W-:Y:S01]  /*10be0*/  MUFU.EX2 R235, R8 ;  /* 0x0000000800eb7308 */ /* 0x000fe20000000800 */
[--C-:B------:R-:W-:Y:S02]  /*10bf0*/  FFMA.FTZ R6, R158, c[0x0][0x2d0], -R5.reuse ;  /* 0x0000b4009e067a23 */ /* 0x100fe40000010805 */
[--C-:B------:R-:W-:Y:S01]  /*10c00*/  FFMA.FTZ R9, R171, c[0x0][0x2d0], -R5.reuse ;  /* 0x0000b400ab097a23 */ /* 0x100fe20000010805 */
[----:B------:R-:W1:Y:S01]  /*10c10*/  LDSM.16.MT88.4 R52, [R186] ;  /* 0x00000000ba34783b */ /* 0x000e620000004200 */
[--C-:B------:R-:W-:Y:S02]  /*10c20*/  FFMA.FTZ R65, R161, c[0x0][0x2d0], -R5.reuse ;  /* 0x0000b400a1417a23 */ /* 0x100fe40000010805 */
[--C-:B------:R-:W-:Y:S02]  /*10c30*/  FFMA.FTZ R152, R152, c[0x0][0x2d0], -R5.reuse ;  /* 0x0000b40098987a23 */ /* 0x100fe40000010805 */
[--C-:B------:R-:W-:Y:S01]  /*10c40*/  FFMA.FTZ R75, R33, c[0x0][0x2d0], -R5.reuse ;  /* 0x0000b400214b7a23 */ /* 0x100fe20000010805 */
[----:B------:R4:W-:Y:S01]  /*10c50*/  MUFU.EX2 R234, R7 ;  /* 0x0000000700ea7308 */ /* 0x0009e20000000800 */
[--C-:B------:R-:W-:Y:S02]  /*10c60*/  FFMA.FTZ R74, R32, c[0x0][0x2d0], -R5.reuse ;  /* 0x0000b400204a7a23 */ /* 0x100fe40000010805 */
[--C-:B------:R-:W-:Y:S02]  /*10c70*/  FFMA.FTZ R67, R31, c[0x0][0x2d0], -R5.reuse ;  /* 0x0000b4001f437a23 */ /* 0x100fe40000010805 */
[----:B---3--:R-:W-:Y:S02]  /*10c80*/  FADD.FTZ R0, -R71, R84 ;  /* 0x0000005447007221 */ /* 0x008fe40000010100 */
[--C-:B------:R-:W-:Y:S02]  /*10c90*/  FFMA.FTZ R66, R30, c[0x0][0x2d0], -R5.reuse ;  /* 0x0000b4001e427a23 */ /* 0x100fe40000010805 */
[----:B------:R-:W-:Y:S01]  /*10ca0*/  FMUL.FTZ R0, R0, c[0x0][0x2d0] ;  /* 0x0000b40000007a20 */ /* 0x000fe20000410000 */
        /* <DEDUP_REMOVED lines=9> */
[----:B----4-:R-:W-:Y:S02]  /*10d40*/  FFMA.FTZ R7, R180, c[0x0][0x2d0], -R56 ;  /* 0x0000b400b4077a23 */ /* 0x010fe40000010838 */
[--C-:B------:R-:W-:Y:S02]  /*10d50*/  FFMA.FTZ R64, R219, c[0x0][0x2d0], -R40.reuse ;  /* 0x0000b400db407a23 */ /* 0x100fe40000010828 */
[--C-:B------:R-:W-:Y:S01]  /*10d60*/  FFMA.FTZ R63, R217, c[0x0][0x2d0], -R40.reuse ;  /* 0x0000b400d93f7a23 */ /* 0x100fe20000010828 */
[----:B------:R-:W4:Y:S01]  /*10d70*/  MUFU.EX2 R173, R9 ;  /* 0x0000000900ad7308 */ /* 0x000f220000000800 */
[--C-:B------:R-:W-:Y:S02]  /*10d80*/  FFMA.FTZ R62, R209, c[0x0][0x2d0], -R40.reuse ;  /* 0x0000b400d13e7a23 */ /* 0x100fe40000010828 */
[----:B------:R-:W-:Y:S02]  /*10d90*/  FFMA.FTZ R61, R208, c[0x0][0x2d0], -R40 ;  /* 0x0000b400d03d7a23 */ /* 0x000fe40000010828 */
[----:B---3--:R-:W-:Y:S02]  /*10da0*/  FFMA.FTZ R6, R205, c[0x0][0x2d0], -R56 ;  /* 0x0000b400cd067a23 */ /* 0x008fe40000010838 */
[--C-:B------:R-:W-:Y:S02]  /*10db0*/  FFMA.FTZ R60, R179, c[0x0][0x2d0], -R40.reuse ;  /* 0x0000b400b33c7a23 */ /* 0x100fe40000010828 */
[----:B------:R-:W-:Y:S01]  /*10dc0*/  FFMA.FTZ R59, R178, c[0x0][0x2d0], -R40 ;  /* 0x0000b400b23b7a23 */ /* 0x000fe20000010828 */
[----:B------:R-:W-:Y:S01]  /*10dd0*/  MUFU.EX2 R174, R7 ;  /* 0x0000000700ae7308 */ /* 0x000fe20000000800 */
[--C-:B------:R-:W-:Y:S02]  /*10de0*/  FFMA.FTZ R58, R226, c[0x0][0x2d0], -R56.reuse ;  /* 0x0000b400e23a7a23 */ /* 0x100fe40000010838 */
[----:B------:R-:W-:Y:S02]  /*10df0*/  FFMA.FTZ R57, R224, c[0x0][0x2d0], -R56 ;  /* 0x0000b400e0397a23 */ /* 0x000fe40000010838 */
[--C-:B-1----:R-:W-:Y:S02]  /*10e00*/  FFMA.FTZ R0, R170, c[0x0][0x2d0], -R40.reuse ;  /* 0x0000b400aa007a23 */ /* 0x102fe40000010828 */
[--C-:B------:R-:W-:Y:S03]  /*10e10*/  FFMA.FTZ R170, R41, c[0x0][0x2d0], -R40.reuse ;  /* 0x0000b40029aa7a23 */ /* 0x100fe60000010828 */
[----:B------:R1:W-:Y:S10]  /*10e20*/  MUFU.EX2 R175, R0 ;  /* 0x0000000000af7308 */ /* 0x0003f40000000800 */
[----:B------:R-:W-:Y:S10]  /*10e30*/  MUFU.EX2 R180, R6 ;  /* 0x0000000600b47308 */ /* 0x000ff40000000800 */
[----:B------:R-:W-:Y:S01]  /*10e40*/  MUFU.EX2 R240, R59 ;  /* 0x0000003b00f07308 */ /* 0x000fe20000000800 */
[--C-:B-1----:R-:W-:Y:S09]  /*10e50*/  FFMA.FTZ R0, R183, c[0x0][0x2d0], -R40.reuse ;  /* 0x0000b400b7007a23 */ /* 0x102ff20000010828 */
[----:B------:R1:W3:Y:S10]  /*10e60*/  MUFU.EX2 R183, R0 ;  /* 0x0000000000b77308 */ /* 0x0002f40000000800 */
[----:B------:R-:W-:Y:S10]  /*10e70*/  MUFU.EX2 R208, R63 ;  /* 0x0000003f00d07308 */ /* 0x000ff40000000800 */
[----:B------:R-:W-:Y:S01]  /*10e80*/  MUFU.EX2 R239, R61 ;  /* 0x0000003d00ef7308 */ /* 0x000fe20000000800 */
[--C-:B-1----:R-:W-:Y:S02]  /*10e90*/  FFMA.FTZ R0, R155, c[0x0][0x2d0], -R40.reuse ;  /* 0x0000b4009b007a23 */ /* 0x102fe40000010828 */
[--C-:B------:R-:W-:Y:S07]  /*10ea0*/  FFMA.FTZ R155, R29, c[0x0][0x2d0], -R5.reuse ;  /* 0x0000b4001d9b7a23 */ /* 0x100fee0000010805 */
[----:B------:R1:W-:Y:S10]  /*10eb0*/  MUFU.EX2 R236, R0 ;  /* 0x0000000000ec7308 */ /* 0x0003f40000000800 */
[----:B------:R-:W-:Y:S10]  /*10ec0*/  MUFU.EX2 R241, R67 ;  /* 0x0000004300f17308 */ /* 0x000ff40000000800 */
[----:B------:R-:W-:Y:S01]  /*10ed0*/  MUFU.EX2 R243, R66 ;  /* 0x0000004200f37308 */ /* 0x000fe20000000800 */
[----:B-1----:R-:W-:Y:S02]  /*10ee0*/  FFMA.FTZ R0, R153, c[0x0][0x2d0], -R40 ;  /* 0x0000b40099007a23 */ /* 0x002fe40000010828 */
[--C-:B------:R-:W-:Y:S02]  /*10ef0*/  FFMA.FTZ R153, R160, c[0x0][0x2d0], -R5.reuse ;  /* 0x0000b400a0997a23 */ /* 0x100fe40000010805 */
[----:B------:R-:W-:Y:S05]  /*10f00*/  FFMA.FTZ R160, R25, c[0x0][0x2d0], -R5 ;  /* 0x0000b40019a07a23 */ /* 0x000fea0000010805 */
[----:B------:R1:W-:Y:S10]  /*10f10*/  MUFU.EX2 R244, R0 ;  /* 0x0000000000f47308 */ /* 0x0003f40000000800 */
[----:B------:R-:W-:Y:S10]  /*10f20*/  MUFU.EX2 R209, R153 ;  /* 0x0000009900d17308 */ /* 0x000ff40000000800 */
[----:B------:R3:W-:Y:S01]  /*10f30*/  MUFU.EX2 R224, R75 ;  /* 0x0000004b00e07308 */ /* 0x0007e20000000800 */
[----:B-1----:R-:W-:Y:S04]  /*10f40*/  FADD.FTZ R0, -R70, R85 ;  /* 0x0000005546007221 */ /* 0x002fe80000010100 */
[----:B------:R-:W-:Y:S05]  /*10f50*/  FMUL.FTZ R0, R0, c[0x0][0x2d0] ;  /* 0x0000b40000007a20 */ /* 0x000fea0000410000 */
[----:B------:R1:W-:Y:S10]  /*10f60*/  MUFU.EX2 R226, R74 ;  /* 0x0000004a00e27308 */ /* 0x0003f40000000800 */
[----:B------:R4:W2:Y:S01]  /*10f70*/  MUFU.EX2 R68, R0 ;  /* 0x0000000000447308 */ /* 0x0008a20000000800 */
[--C-:B---3--:R-:W-:Y:S09]  /*10f80*/  FFMA.FTZ R75, R227, c[0x0][0x2d0], -R73.reuse ;  /* 0x0000b400e34b7a23 */ /* 0x108ff20000010849 */
[----:B------:R-:W-:Y:S01]  /*10f90*/  MUFU.EX2 R179, R160 ;  /* 0x000000a000b37308 */ /* 0x000fe20000000800 */
[--C-:B-1----:R-:W-:Y:S09]  /*10fa0*/  FFMA.FTZ R74, R228, c[0x0][0x2d0], -R73.reuse ;  /* 0x0000b400e44a7a23 */ /* 0x102ff20000010849 */
[----:B------:R-:W-:Y:S01]  /*10fb0*/  MUFU.EX2 R219, R155 ;  /* 0x0000009b00db7308 */ /* 0x000fe20000000800 */
[--C-:B----4-:R-:W-:Y:S09]  /*10fc0*/  FFMA.FTZ R0, R177, c[0x0][0x2d0], -R56.reuse ;  /* 0x0000b400b1007a23 */ /* 0x110ff20000010838 */
[----:B------:R1:W-:Y:S10]  /*10fd0*/  MUFU.EX2 R204, R0 ;  /* 0x0000000000cc7308 */ /* 0x0003f40000000800 */
[----:B------:R-:W-:Y:S10]  /*10fe0*/  MUFU.EX2 R167, R167 ;  /* 0x000000a700a77308 */ /* 0x000ff40000000800 */
[----:B------:R-:W-:Y:S01]  /*10ff0*/  MUFU.EX2 R166, R166 ;  /* 0x000000a600a67308 */ /* 0x000fe20000000800 */
[----:B-1----:R-:W-:Y:S09]  /*11000*/  FFMA.FTZ R0, R176, c[0x0][0x2d0], -R56 ;  /* 0x0000b400b0007a23 */ /* 0x002ff20000010838 */
[----:B------:R1:W-:Y:S10]  /*11010*/  MUFU.EX2 R176, R4 ;  /* 0x0000000400b07308 */ /* 0x0003f40000000800 */
[----:B------:R3:W-:Y:S10]  /*11020*/  MUFU.EX2 R242, R0 ;  /* 0x0000000000f27308 */ /* 0x0007f40000000800 */
[----:B------:R-:W-:Y:S01]  /*11030*/  MUFU.EX2 R181, R159 ;  /* 0x0000009f00b57308 */ /* 0x000fe20000000800 */
[--C-:B-1----:R-:W-:Y:S09]  /*11040*/  FFMA.FTZ R4, R207, c[0x0][0x2d0], -R73.reuse ;  /* 0x0000b400cf047a23 */ /* 0x102ff20000010849 */
[----:B------:R1:W-:Y:S01]  /*11050*/  MUFU.EX2 R177, R4 ;  /* 0x0000000400b17308 */ /* 0x0003e20000000800 */
[----:B---3--:R-:W-:Y:S04]  /*11060*/  FADD.FTZ R0, -R2, R86 ;  /* 0x0000005602007221 */ /* 0x008fe80000010100 */
[----:B------:R-:W-:Y:S05]  /*11070*/  FMUL.FTZ R0, R0, c[0x0][0x2d0] ;  /* 0x0000b40000007a20 */ /* 0x000fea0000410000 */
[----:B------:R-:W-:Y:S10]  /*11080*/  MUFU.EX2 R207, R57 ;  /* 0x0000003900cf7308 */ /* 0x000ff40000000800 */
[----:B------:R-:W3:Y:S01]  /*11090*/  MUFU.EX2 R0, R0 ;  /* 0x0000000000007308 */ /* 0x000ee20000000800 */
[--C-:B-1----:R-:W-:Y:S09]  /*110a0*/  FFMA.FTZ R4, R182, c[0x0][0x2d0], -R73.reuse ;  /* 0x0000b400b6047a23 */ /* 0x102ff20000010849 */
[----:B------:R1:W-:Y:S10]  /*110b0*/  MUFU.EX2 R238, R4 ;  /* 0x0000000400ee7308 */ /* 0x0003f40000000800 */
[----:B------:R-:W-:Y:S10]  /*110c0*/  MUFU.EX2 R182, R158 ;  /* 0x0000009e00b67308 */ /* 0x000ff40000000800 */
[----:B------:R-:W-:Y:S01]  /*110d0*/  MUFU.EX2 R158, R172 ;  /* 0x000000ac009e7308 */ /* 0x000fe20000000800 */
[--C-:B-1----:R-:W-:Y:S09]  /*110e0*/  FFMA.FTZ R4, R206, c[0x0][0x2d0], -R73.reuse ;  /* 0x0000b400ce047a23 */ /* 0x102ff20000010849 */
[----:B------:R1:W4:Y:S10]  /*110f0*/  MUFU.EX2 R237, R4 ;  /* 0x0000000400ed7308 */ /* 0x0003340000000800 */
[----:B------:R-:W-:Y:S01]  /*11100*/  MUFU.EX2 R159, R171 ;  /* 0x000000ab009f7308 */ /* 0x000fe20000000800 */
[----:B------:R-:W-:Y:S01]  /*11110*/  FMUL.FTZ R5, R3, R89 ;  /* 0x0000005903057220 */ /* 0x000fe20000410000 */
[----:B------:R-:W-:Y:S01]  /*11120*/  F2FP.BF16.PACK_AB R76, R235, R173 ;  /* 0x000000adeb4c723e */ /* 0x000fe200000010ff */
[----:B------:R-:W-:Y:S01]  /*11130*/  FMUL.FTZ R6, R69, R90 ;  /* 0x0000005a45067220 */ /* 0x000fe20000410000 */
[----:B------:R-:W-:Y:S01]  /*11140*/  F2FP.BF16.PACK_AB R77, R183, R175 ;  /* 0x000000afb74d723e */ /* 0x000fe200000010ff */
[----:B------:R-:W-:Y:S01]  /*11150*/  FMUL.FTZ R7, R69, R91 ;  /* 0x0000005b45077220 */ /* 0x000fe20000410000 */
[----:B------:R-:W-:Y:S01]  /*11160*/  F2FP.BF16.PACK_AB R78, R245, R234 ;  /* 0x000000eaf54e723e */ /* 0x000fe200000010ff */
[----:B--2---:R-:W-:Y:S01]  /*11170*/  FMUL.FTZ R25, R68, R109 ;  /* 0x0000006d44197220 */ /* 0x004fe20000410000 */
[----:B------:R-:W-:Y:S01]  /*11180*/  F2FP.BF16.PACK_AB R79, R244, R236 ;  /* 0x000000ecf44f723e */ /* 0x000fe200000010ff */
[--C-:B------:R-:W-:Y:S01]  /*11190*/  FFMA.FTZ R109, R46, c[0x0][0x2d0], -R40.reuse ;  /* 0x0000b4002e6d7a23 */ /* 0x100fe20000010828 */
[----:B------:R-:W-:Y:S01]  /*111a0*/  F2FP.BF16.PACK_AB R80, R180, R174 ;  /* 0x000000aeb450723e */ /* 0x000fe200000010ff */
[----:B---3--:R-:W-:Y:S01]  /*111b0*/  FMUL.FTZ R46, R0, R130 ;  /* 0x00000082002e7220 */ /* 0x008fe20000410000 */
[----:B------:R-:W-:Y:S01]  /*111c0*/  F2FP.BF16.PACK_AB R82, R242, R204 ;  /* 0x000000ccf252723e */ /* 0x000fe200000010ff */
[----:B------:R-:W2:Y:S01]  /*111d0*/  LDL.LU R130, [R1+0x8] ;  /* 0x0000080001827983 */ /* 0x000ea20000300800 */
[----:B-1----:R-:W-:Y:S01]  /*111e0*/  FMUL.FTZ R4, R3, R88 ;  /* 0x0000005803047220 */ /* 0x002fe20000410000 */
[----:B------:R-:W-:Y:S01]  /*111f0*/  F2FP.BF16.PACK_AB R81, R177, R176 ;  /* 0x000000b0b151723e */ /* 0x000fe200000010ff */
[C---:B------:R-:W-:Y:S01]  /*11200*/  FMUL.FTZ R24, R68.reuse, R108 ;  /* 0x0000006c44187220 */ /* 0x040fe20000410000 */
[----:B------:R-:W-:Y:S01]  /*11210*/  LDSM.16.MT88.4 R88, [R185+0x800] ;  /* 0x00080000b958783b */ /* 0x000fe20000004200 */
[----:B------:R-:W-:Y:S01]  /*11220*/  FFMA.FTZ R108, R45, c[0x0][0x2d0], -R40 ;  /* 0x0000b4002d6c7a23 */ /* 0x000fe20000010828 */
[----:B----4-:R-:W-:Y:S01]  /*11230*/  F2FP.BF16.PACK_AB R83, R237, R238 ;  /* 0x000000eeed53723e */ /* 0x010fe200000010ff */
[C---:B------:R-:W-:Y:S01]  /*11240*/  FMUL.FTZ R45, R68.reuse, R129 ;  /* 0x00000081442d7220 */ /* 0x040fe20000410000 */
[-C--:B------:R-:W-:Y:S04]  /*11250*/  HMMA.16816.F32.BF16 R4, R76, R20.reuse, R4 ;  /* 0x000000144c04723c */ /* 0x080fe80000041804 */
[----:B------:R-:W3:Y:S01]  /*11260*/  LDL.LU R129, [R1+0xc] ;  /* 0x00000c0001817983 */ /* 0x000ee20000300800 */
[C---:B------:R-:W-:Y:S02]  /*11270*/  FMUL.FTZ R8, R68.reuse, R92 ;  /* 0x0000005c44087220 */ /* 0x040fe40000410000 */
[----:B------:R-:W-:Y:S02]  /*11280*/  FMUL.FTZ R9, R68, R93 ;  /* 0x0000005d44097220 */ /* 0x000fe40000410000 */
[C---:B------:R-:W-:Y:S03]  /*11290*/  FMUL.FTZ R10, R0.reuse, R94 ;  /* 0x0000005e000a7220 */ /* 0x040fe60000410000 */
[----:B------:R-:W-:Y:S02]  /*112a0*/  FMUL.FTZ R11, R0, R95 ;  /* 0x0000005f000b7220 */ /* 0x000fe40000410000 */
[----:B------:R-:W-:Y:S01]  /*112b0*/  LDSM.16.MT88.4 R92, [R189+0x800] ;  /* 0x00080000bd5c783b */ /* 0x000fe20000004200 */
[----:B------:R-:W-:Y:S02]  /*112c0*/  FMUL.FTZ R51, R69, R135 ;  /* 0x0000008745337220 */ /* 0x000fe40000410000 */
[C---:B------:R-:W-:Y:S02]  /*112d0*/  FMUL.FTZ R12, R68.reuse, R96 ;  /* 0x00000060440c7220 */ /* 0x040fe40000410000 */
[C---:B------:R-:W-:Y:S04]  /*112e0*/  HMMA.16816.F32.BF16 R8, R80.reuse, R20, R8 ;  /* 0x000000145008723c */ /* 0x040fe80000041808 */
[----:B------:R-:W-:Y:S02]  /*112f0*/  FMUL.FTZ R13, R68, R97 ;  /* 0x00000061440d7220 */ /* 0x000fe40000410000 */
[C---:B------:R-:W-:Y:S02]  /*11300*/  FMUL.FTZ R14, R0.reuse, R98 ;  /* 0x00000062000e7220 */ /* 0x040fe40000410000 */
[----:B------:R-:W-:Y:S04]  /*11310*/  FMUL.FTZ R15, R0, R99 ;  /* 0x00000063000f7220 */ /* 0x000fe80000410000 */
[--C-:B------:R-:W-:Y:S02]  /*11320*/  FFMA.FTZ R99, R216, c[0x0][0x2d0], -R56.reuse ;  /* 0x0000b400d8637a23 */ /* 0x100fe40000010838 */
[--C-:B------:R-:W-:Y:S01]  /*11330*/  FFMA.FTZ R98, R169, c[0x0][0x2d0], -R56.reuse ;  /* 0x0000b400a9627a23 */ /* 0x100fe20000010838 */
[-C--:B------:R-:W-:Y:S01]  /*11340*/  HMMA.16816.F32.BF16 R12, R80, R22.reuse, R12 ;  /* 0x00000016500c723c */ /* 0x080fe2000004180c */
[----:B------:R-:W-:Y:S02]  /*11350*/  MUFU.EX2 R169, R161 ;  /* 0x000000a100a97308 */ /* 0x000fe40000000800 */
[C---:B------:R-:W-:Y:S02]  /*11360*/  FMUL.FTZ R16, R3.reuse, R100 ;  /* 0x0000006403107220 */ /* 0x040fe40000410000 */
[----:B------:R-:W-:Y:S02]  /*11370*/  FMUL.FTZ R17, R3, R101 ;  /* 0x0000006503117220 */ /* 0x000fe40000410000 */
[C---:B------:R-:W-:Y:S02]  /*11380*/  FMUL.FTZ R18, R69.reuse, R102 ;  /* 0x0000006645127220 */ /* 0x040fe40000410000 */
[----:B------:R-:W-:Y:S03]  /*11390*/  FMUL.FTZ R19, R69, R103 ;  /* 0x0000006745137220 */ /* 0x000fe60000410000 */
[--C-:B------:R-:W-:Y:S02]  /*113a0*/  FFMA.FTZ R101, R50, c[0x0][0x2d0], -R56.reuse ;  /* 0x0000b40032657a23 */ /* 0x100fe40000010838 */
[--C-:B------:R-:W-:Y:S02]  /*113b0*/  FFMA.FTZ R100, R49, c[0x0][0x2d0], -R56.reuse ;  /* 0x0000b40031647a23 */ /* 0x100fe40000010838 */
[C---:B------:R-:W-:Y:S04]  /*113c0*/  HMMA.16816.F32.BF16 R16, R76.reuse, R22, R16 ;  /* 0x000000164c10723c */ /* 0x040fe80000041810 */
[C---:B------:R-:W-:Y:S02]  /*113d0*/  FMUL.FTZ R20, R3.reuse, R104 ;  /* 0x0000006803147220 */ /* 0x040fe40000410000 */
[----:B------:R-:W-:Y:S02]  /*113e0*/  FMUL.FTZ R21, R3, R105 ;  /* 0x0000006903157220 */ /* 0x000fe40000410000 */
[C---:B------:R-:W-:Y:S04]  /*113f0*/  FMUL.FTZ R22, R69.reuse, R106 ;  /* 0x0000006a45167220 */ /* 0x040fe80000410000 */
[----:B------:R-:W-:Y:S02]  /*11400*/  FMUL.FTZ R23, R69, R107 ;  /* 0x0000006b45177220 */ /* 0x000fe40000410000 */
[----:B------:R-:W-:Y:S02]  /*11410*/  FMUL.FTZ R49, R3, R133 ;  /* 0x0000008503317220 */ /* 0x000fe40000410000 */
[----:B------:R-:W-:Y:S02]  /*11420*/  FMUL.FTZ R50, R69, R134 ;  /* 0x0000008645327220 */ /* 0x000fe40000410000 */
[--C-:B------:R-:W-:Y:S01]  /*11430*/  FFMA.FTZ R102, R211, c[0x0][0x2d0], -R56.reuse ;  /* 0x0000b400d3667a23 */ /* 0x100fe20000010838 */
[-C--:B-----5:R-:W-:Y:S01]  /*11440*/  HMMA.16816.F32.BF16 R20, R76, R36.reuse, R20 ;  /* 0x000000244c14723c */ /* 0x0a0fe20000041814 */
[----:B------:R-:W-:Y:S02]  /*11450*/  MUFU.EX2 R211, R62 ;  /* 0x0000003e00d37308 */ /* 0x000fe40000000800 */
[C---:B------:R-:W-:Y:S02]  /*11460*/  FMUL.FTZ R26, R0.reuse, R110 ;  /* 0x0000006e001a7220 */ /* 0x040fe40000410000 */
[----:B------:R-:W-:Y:S02]  /*11470*/  FMUL.FTZ R27, R0, R111 ;  /* 0x0000006f001b7220 */ /* 0x000fe40000410000 */
[--C-:B------:R-:W-:Y:S02]  /*11480*/  FFMA.FTZ R103, R213, c[0x0][0x2d0], -R56.reuse ;  /* 0x0000b400d5677a23 */ /* 0x100fe40000010838 */
[----:B------:R-:W-:Y:S02]  /*11490*/  FFMA.FTZ R97, R168, c[0x0][0x2d0], -R56 ;  /* 0x0000b400a8617a23 */ /* 0x000fe40000010838 */
[----:B------:R-:W-:Y:S01]  /*114a0*/  MUFU.EX2 R168, R98 ;  /* 0x0000006200a87308 */ /* 0x000fe20000000800 */
[C---:B------:R-:W-:Y:S04]  /*114b0*/  HMMA.16816.F32.BF16 R24, R80.reuse, R36, R24 ;  /* 0x000000245018723c */ /* 0x040fe80000041818 */
[C---:B------:R-:W-:Y:S02]  /*114c0*/  FMUL.FTZ R30, R0.reuse, R114 ;  /* 0x00000072001e7220 */ /* 0x040fe40000410000 */
[----:B------:R-:W-:Y:S02]  /*114d0*/  FMUL.FTZ R31, R0, R115 ;  /* 0x00000073001f7220 */ /* 0x000fe40000410000 */
[C---:B------:R-:W-:Y:S01]  /*114e0*/  FMUL.FTZ R28, R68.reuse, R112 ;  /* 0x00000070441c7220 */ /* 0x040fe20000410000 */
[----:B------:R-:W-:Y:S03]  /*114f0*/  MUFU.EX2 R213, R152 ;  /* 0x0000009800d57308 */ /* 0x000fe60000000800 */
[----:B------:R-:W-:Y:S02]  /*11500*/  FMUL.FTZ R29, R68, R113 ;  /* 0x00000071441d7220 */ /* 0x000fe40000410000 */
[--C-:B------:R-:W-:Y:S02]  /*11510*/  FFMA.FTZ R96, R225, c[0x0][0x2d0], -R73.reuse ;  /* 0x0000b400e1607a23 */ /* 0x100fe40000010849 */
[C---:B------:R-:W-:Y:S02]  /*11520*/  FMUL.FTZ R32, R3.reuse, R116 ;  /* 0x0000007403207220 */ /* 0x040fe40000410000 */
[--C-:B------:R-:W-:Y:S01]  /*11530*/  FFMA.FTZ R116, R44, c[0x0][0x2d0], -R40.reuse ;  /* 0x0000b4002c747a23 */ /* 0x100fe20000010828 */
[-C--:B------:R-:W-:Y:S03]  /*11540*/  HMMA.16816.F32.BF16 R28, R80, R38.reuse, R28 ;  /* 0x00000026501c723c */ /* 0x080fe6000004181c */
[----:B------:R-:W-:Y:S01]  /*11550*/  FMUL.FTZ R33, R3, R117 ;  /* 0x0000007503217220 */ /* 0x000fe20000410000 */
[----:B------:R-:W-:Y:S01]  /*11560*/  MUFU.EX2 R161, R116 ;  /* 0x0000007400a17308 */ /* 0x000fe20000000800 */
[--C-:B------:R-:W-:Y:S02]  /*11570*/  FFMA.FTZ R112, R35, c[0x0][0x2d0], -R40.reuse ;  /* 0x0000b40023707a23 */ /* 0x100fe40000010828 */
[C---:B------:R-:W-:Y:S02]  /*11580*/  FMUL.FTZ R35, R69.reuse, R119 ;  /* 0x0000007745237220 */ /* 0x040fe40000410000 */
[--C-:B------:R-:W-:Y:S03]  /*11590*/  FFMA.FTZ R111, R34, c[0x0][0x2d0], -R40.reuse ;  /* 0x0000b400226f7a23 */ /* 0x100fe60000010828 */
[----:B------:R-:W-:Y:S02]  /*115a0*/  FMUL.FTZ R34, R69, R118 ;  /* 0x0000007645227220 */ /* 0x000fe40000410000 */
[--C-:B------:R-:W-:Y:S02]  /*115b0*/  FFMA.FTZ R117, R43, c[0x0][0x2d0], -R40.reuse ;  /* 0x0000b4002b757a23 */ /* 0x100fe40000010828 */
[--C-:B------:R-:W-:Y:S02]  /*115c0*/  FFMA.FTZ R119, R42, c[0x0][0x2d0], -R40.reuse ;  /* 0x0000b4002a777a23 */ /* 0x100fe40000010828 */
[--C-:B------:R-:W-:Y:S01]  /*115d0*/  FFMA.FTZ R118, R165, c[0x0][0x2d0], -R73.reuse ;  /* 0x0000b400a5767a23 */ /* 0x100fe20000010849 */
[C---:B------:R-:W-:Y:S01]  /*115e0*/  HMMA.16816.F32.BF16 R32, R76.reuse, R38, R32 ;  /* 0x000000264c20723c */ /* 0x040fe20000041820 */
[----:B------:R-:W1:Y:S03]  /*115f0*/  MUFU.EX2 R160, R117 ;  /* 0x0000007500a07308 */ /* 0x000e660000000800 */
[C---:B------:R-:W-:Y:S02]  /*11600*/  FMUL.FTZ R36, R3.reuse, R120 ;  /* 0x0000007803247220 */ /* 0x040fe40000410000 */
[----:B------:R-:W-:Y:S02]  /*11610*/  FMUL.FTZ R37, R3, R121 ;  /* 0x0000007903257220 */ /* 0x000fe40000410000 */
[C---:B------:R-:W-:Y:S03]  /*11620*/  FMUL.FTZ R38, R69.reuse, R122 ;  /* 0x0000007a45267220 */ /* 0x040fe60000410000 */
[----:B------:R-:W-:Y:S01]  /*11630*/  MUFU.EX2 R165, R111 ;  /* 0x0000006f00a57308 */ /* 0x000fe20000000800 */
[----:B------:R-:W-:Y:S02]  /*11640*/  FMUL.FTZ R39, R69, R123 ;  /* 0x0000007b45277220 */ /* 0x000fe40000410000 */
[--C-:B------:R-:W-:Y:S02]  /*11650*/  FFMA.FTZ R107, R48, c[0x0][0x2d0], -R40.reuse ;  /* 0x0000b400306b7a23 */ /* 0x100fe40000010828 */
[----:B------:R-:W-:Y:S02]  /*11660*/  FMUL.FTZ R48, R3, R132 ;  /* 0x0000008403307220 */ /* 0x000fe40000410000 */
[----:B------:R-:W4:Y:S01]  /*11670*/  LDL.LU R132, [R1+0x10] ;  /* 0x0000100001847983 */ /* 0x000f220000300800 */
[-C--:B------:R-:W-:Y:S02]  /*11680*/  HMMA.16816.F32.BF16 R36, R76, R52.reuse, R36 ;  /* 0x000000344c24723c */ /* 0x080fe40000041824 */
[----:B------:R-:W-:Y:S01]  /*11690*/  MUFU.EX2 R205, R107 ;  /* 0x0000006b00cd7308 */ /* 0x000fe20000000800 */
[----:B------:R-:W-:Y:S02]  /*116a0*/  FMUL.FTZ R41, R68, R125 ;  /* 0x0000007d44297220 */ /* 0x000fe40000410000 */
[C---:B------:R-:W-:Y:S02]  /*116b0*/  FMUL.FTZ R42, R0.reuse, R126 ;  /* 0x0000007e002a7220 */ /* 0x040fe40000410000 */
[----:B------:R-:W-:Y:S02]  /*116c0*/  FMUL.FTZ R43, R0, R127 ;  /* 0x0000007f002b7220 */ /* 0x000fe40000410000 */
[----:B------:R-:W-:Y:S03]  /*116d0*/  FFMA.FTZ R105, R47, c[0x0][0x2d0], -R40 ;  /* 0x0000b4002f697a23 */ /* 0x000fe60000010828 */
[----:B------:R-:W-:Y:S01]  /*116e0*/  FMUL.FTZ R40, R68, R124 ;  /* 0x0000007c44287220 */ /* 0x000fe20000410000 */
[----:B------:R5:W1:Y:S01]  /*116f0*/  MUFU.EX2 R127, R58 ;  /* 0x0000003a007f7308 */ /* 0x000a620000000800 */
[--C-:B------:R-:W-:Y:S02]  /*11700*/  FFMA.FTZ R125, R87, c[0x0][0x2d0], -R56.reuse ;  /* 0x0000b400577d7a23 */ /* 0x100fe40000010838 */
[----:B------:R-:W1:Y:S01]  /*11710*/  LDSM.16.MT88.4 R84, [R188] ;  /* 0x00000000bc54783b */ /* 0x000e620000004200 */
[----:B------:R-:W-:Y:S02]  /*11720*/  FMUL.FTZ R47, R0, R131 ;  /* 0x00000083002f7220 */ /* 0x000fe40000410000 */
[C---:B------:R-:W-:Y:S04]  /*11730*/  HMMA.16816.F32.BF16 R40, R80.reuse, R52, R40 ;  /* 0x000000345028723c */ /* 0x040fe80000041828 */
[--C-:B------:R-:W-:Y:S01]  /*11740*/  FFMA.FTZ R104, R210, c[0x0][0x2d0], -R56.reuse ;  /* 0x0000b400d2687a23 */ /* 0x100fe20000010838 */
[----:B------:R-:W-:Y:S01]  /*11750*/  MUFU.EX2 R126, R65 ;  /* 0x00000041007e7308 */ /* 0x000fe20000000800 */
[----:B------:R-:W-:Y:S02]  /*11760*/  FMUL.FTZ R44, R68, R128 ;  /* 0x00000080442c7220 */ /* 0x000fe40000410000 */
[--C-:B------:R-:W-:Y:S04]  /*11770*/  FFMA.FTZ R52, R222, c[0x0][0x2d0], -R56.reuse ;  /* 0x0000b400de347a23 */ /* 0x100fe80000010838 */
[--C-:B------:R-:W-:Y:S01]  /*11780*/  FFMA.FTZ R53, R223, c[0x0][0x2d0], -R56.reuse ;  /* 0x0000b400df357a23 */ /* 0x100fe20000010838 */
[-C--:B------:R-:W-:Y:S02]  /*11790*/  HMMA.16816.F32.BF16 R44, R80, R54.reuse, R44 ;  /* 0x00000036502c723c */ /* 0x080fe4000004182c */
[----:B------:R1:W-:Y:S01]  /*117a0*/  MUFU.EX2 R222, R52 ;  /* 0x0000003400de7308 */ /* 0x0003e20000000800 */
[--C-:B------:R-:W-:Y:S02]  /*117b0*/  FFMA.FTZ R122, R157, c[0x0][0x2d0], -R56.reuse ;  /* 0x0000b4009d7a7a23 */ /* 0x100fe40000010838 */
[--C-:B-----5:R-:W-:Y:S02]  /*117c0*/  FFMA.FTZ R58, R232, c[0x0][0x2d0], -R73.reuse ;  /* 0x0000b400e83a7a23 */ /* 0x120fe40000010849 */
[----:B------:R-:W-:Y:S01]  /*117d0*/  FMUL.FTZ R57, R68, R141 ;  /* 0x0000008d44397220 */ /* 0x000fe20000410000 */
[C---:B------:R-:W-:Y:S04]  /*117e0*/  HMMA.16816.F32.BF16 R48, R76.reuse, R54, R48 ;  /* 0x000000364c30723c */ /* 0x040fe80000041830 */
[----:B------:R5:W-:Y:S01]  /*117f0*/  MUFU.EX2 R223, R60 ;  /* 0x0000003c00df7308 */ /* 0x000be20000000800 */
[----:B------:R-:W-:Y:S02]  /*11800*/  FMUL.FTZ R59, R0, R143 ;  /* 0x0000008f003b7220 */ /* 0x000fe40000410000 */
[C---:B------:R-:W-:Y:S02]  /*11810*/  FMUL.FTZ R54, R69.reuse, R138 ;  /* 0x0000008a45367220 */ /* 0x040fe40000410000 */
[----:B------:R-:W-:Y:S03]  /*11820*/  FMUL.FTZ R55, R69, R139 ;  /* 0x0000008b45377220 */ /* 0x000fe60000410000 */
[--C-:B------:R-:W-:Y:S02]  /*11830*/  FFMA.FTZ R123, R156, c[0x0][0x2d0], -R56.reuse ;  /* 0x0000b4009c7b7a23 */ /* 0x100fe40000010838 */
[----:B------:R5:W5:Y:S01]  /*11840*/  MUFU.EX2 R210, R53 ;  /* 0x0000003500d27308 */ /* 0x000b620000000800 */
[----:B------:R-:W-:Y:S02]  /*11850*/  FFMA.FTZ R124, R154, c[0x0][0x2d0], -R56 ;  /* 0x0000b4009a7c7a23 */ /* 0x000fe40000010838 */
[----:B------:R-:W-:Y:S02]  /*11860*/  FMUL.FTZ R56, R68, R140 ;  /* 0x0000008c44387220 */ /* 0x000fe40000410000 */
[----:B-1----:R-:W-:Y:S02]  /*11870*/  FFMA.FTZ R52, R230, c[0x0][0x2d0], -R73 ;  /* 0x0000b400e6347a23 */ /* 0x002fe40000010849 */
[----:B------:R-:W-:Y:S02]  /*11880*/  FMUL.FTZ R61, R68, R149 ;  /* 0x00000095443d7220 */ /* 0x000fe40000410000 */
[C---:B------:R-:W-:Y:S01]  /*11890*/  FMUL.FTZ R62, R0.reuse, R150 ;  /* 0x00000096003e7220 */ /* 0x040fe20000410000 */
[----:B------:R1:W-:Y:S01]  /*118a0*/  MUFU.EX2 R178, R52 ;  /* 0x0000003400b27308 */ /* 0x0003e20000000800 */
[----:B------:R-:W-:Y:S02]  /*118b0*/  FMUL.FTZ R63, R0, R151 ;  /* 0x00000097003f7220 */ /* 0x000fe40000410000 */
[----:B------:R-:W-:Y:S02]  /*118c0*/  FFMA.FTZ R106, R3, R249, R173 ;  /* 0x000000f9036a7223 */ /* 0x000fe400000100ad */
[--C-:B-----5:R-:W-:Y:S02]  /*118d0*/  FFMA.FTZ R60, R231, c[0x0][0x2d0], -R73.reuse ;  /* 0x0000b400e73c7a23 */ /* 0x120fe40000010849 */
[----:B------:R-:W-:Y:S01]  /*118e0*/  FMUL.FTZ R65, R3, R145 ;  /* 0x0000009103417220 */ /* 0x000fe20000410000 */
[----:B------:R-:W-:Y:S01]  /*118f0*/  F2FP.BF16.PACK_AB R145, R160, R161 ;  /* 0x000000a1a091723e */ /* 0x000fe200000010ff */
[C---:B------:R-:W-:Y:S01]  /*11900*/  FMUL.FTZ R66, R69.reuse, R146 ;  /* 0x0000009245427220 */ /* 0x040fe20000410000 */
[----:B------:R5:W5:Y:S01]  /*11910*/  MUFU.EX2 R131, R58 ;  /* 0x0000003a00837308 */ /* 0x000b620000000800 */
[----:B------:R-:W-:Y:S01]  /*11920*/  FMUL.FTZ R67, R69, R147 ;  /* 0x0000009345437220 */ /* 0x000fe20000410000 */
[----:B------:R-:W-:Y:S01]  /*11930*/  F2FP.BF16.PACK_AB R146, R158, R159 ;  /* 0x0000009f9e92723e */ /* 0x000fe200000010ff */
[--C-:B------:R-:W-:Y:S02]  /*11940*/  FFMA.FTZ R120, R164, c[0x0][0x2d0], -R73.reuse ;  /* 0x0000b400a4787a23 */ /* 0x100fe40000010849 */
[----:B------:R-:W-:Y:S02]  /*11950*/  FMUL.FTZ R53, R3, R137 ;  /* 0x0000008903357220 */ /* 0x000fe40000410000 */
[--C-:B------:R-:W-:Y:S02]  /*11960*/  FFMA.FTZ R110, R221, c[0x0][0x2d0], -R73.reuse ;  /* 0x0000b400dd6e7a23 */ /* 0x100fe40000010849 */
[--C-:B------:R-:W-:Y:S01]  /*11970*/  FFMA.FTZ R113, R220, c[0x0][0x2d0], -R73.reuse ;  /* 0x0000b400dc717a23 */ /* 0x100fe20000010849 */
[----:B------:R5:W-:Y:S01]  /*11980*/  MUFU.EX2 R216, R60 ;  /* 0x0000003c00d87308 */ /* 0x000be20000000800 */
[--C-:B------:R-:W-:Y:S02]  /*11990*/  FFMA.FTZ R114, R218, c[0x0][0x2d0], -R73.reuse ;  /* 0x0000b400da727a23 */ /* 0x100fe40000010849 */
[--C-:B------:R-:W-:Y:S02]  /*119a0*/  FFMA.FTZ R115, R215, c[0x0][0x2d0], -R73.reuse ;  /* 0x0000b400d7737a23 */ /* 0x100fe40000010849 */
[----:B-1----:R-:W-:Y:S02]  /*119b0*/  FMUL.FTZ R52, R3, R136 ;  /* 0x0000008803347220 */ /* 0x002fe40000410000 */
[--C-:B------:R-:W-:Y:S03]  /*119c0*/  FFMA.FTZ R121, R163, c[0x0][0x2d0], -R73.reuse ;  /* 0x0000b400a3797a23 */ /* 0x100fe60000010849 */
[----:B------:R1:W1:Y:S02]  /*119d0*/  MUFU.EX2 R128, R64 ;  /* 0x0000004000807308 */ /* 0x0002640000000800 */
[-C--:B------:R-:W-:Y:S03]  /*119e0*/  HMMA.16816.F32.BF16 R52, R76, R84.reuse, R52 ;  /* 0x000000544c34723c */ /* 0x080fe60000041834 */
[----:B-----5:R-:W-:Y:S05]  /*119f0*/  FMUL.FTZ R58, R0, R142 ;  /* 0x0000008e003a7220 */ /* 0x020fea0000410000 */
[----:B------:R-:W-:Y:S02]  /*11a00*/  MUFU.EX2 R139, R103 ;  /* 0x00000067008b7308 */ /* 0x000fe40000000800 */
[C---:B------:R-:W-:Y:S04]  /*11a10*/  HMMA.16816.F32.BF16 R56, R80.reuse, R84, R56 ;  /* 0x000000545038723c */ /* 0x040fe80000041838 */
[----:B------:R-:W-:Y:S04]  /*11a20*/  FMUL.FTZ R60, R68, R148 ;  /* 0x00000094443c7220 */ /* 0x000fe80000410000 */
[----:B------:R-:W-:Y:S03]  /*11a30*/  MUFU.EX2 R136, R96 ;  /* 0x0000006000887308 */ /* 0x000fe60000000800 */
[-C--:B------:R-:W-:Y:S03]  /*11a40*/  HMMA.16816.F32.BF16 R60, R80, R86.reuse, R60 ;  /* 0x00000056503c723c */ /* 0x080fe6000004183c */
[----:B-1----:R-:W-:Y:S01]  /*11a50*/  FMUL.FTZ R64, R3, R144 ;  /* 0x0000009003407220 */ /* 0x002fe20000410000 */
[----:B------:R-:W-:Y:S01]  /*11a60*/  F2FP.BF16.PACK_AB R144, R182, R181 ;  /* 0x000000b5b690723e */ /* 0x000fe200000010ff */
[----:B------:R-:W-:Y:S02]  /*11a70*/  FFMA.FTZ R3, R233, c[0x0][0x2d0], -R73 ;  /* 0x0000b400e9037a23 */ /* 0x000fe40000010849 */
[----:B------:R-:W-:Y:S01]  /*11a80*/  MUFU.EX2 R173, R97 ;  /* 0x0000006100ad7308 */ /* 0x000fe20000000800 */
[----:B------:R-:W-:Y:S02]  /*11a90*/  F2FP.BF16.PACK_AB R80, R207, R127 ;  /* 0x0000007fcf50723e */ /* 0x000fe400000010ff */
[----:B------:R-:W-:Y:S01]  /*11aa0*/  HMMA.16816.F32.BF16 R64, R76, R86, R64 ;  /* 0x000000564c40723c */ /* 0x000fe20000041840 */
[----:B------:R-:W1:Y:S03]  /*11ab0*/  LDSM.16.MT88.4 R84, [R186+0x800] ;  /* 0x00080000ba54783b */ /* 0x000e660000004200 */
[----:B------:R-:W-:Y:S02]  /*11ac0*/  F2FP.BF16.PACK_AB R82, R222, R210 ;  /* 0x000000d2de52723e */ /* 0x000fe400000010ff */
[----:B------:R-:W-:Y:S01]  /*11ad0*/  F2FP.BF16.PACK_AB R81, R131, R178 ;  /* 0x000000b28351723e */ /* 0x000fe200000010ff */
[----:B------:R-:W5:Y:S01]  /*11ae0*/  MUFU.EX2 R217, R3 ;  /* 0x0000000300d97308 */ /* 0x000f620000000800 */
[----:B------:R-:W-:Y:S04]  /*11af0*/  F2FP.BF16.PACK_AB R76, R209, R126 ;  /* 0x0000007ed14c723e */ /* 0x000fe800000010ff */
[----:B------:R-:W-:Y:S02]  /*11b00*/  F2FP.BF16.PACK_AB R77, R208, R128 ;  /* 0x00000080d04d723e */ /* 0x000fe400000010ff */
[----:B------:R-:W-:Y:S02]  /*11b10*/  F2FP.BF16.PACK_AB R78, R224, R213 ;  /* 0x000000d5e04e723e */ /* 0x000fe400000010ff */
[----:B------:R-:W-:Y:S01]  /*11b20*/  F2FP.BF16.PACK_AB R79, R239, R211 ;  /* 0x000000d3ef4f723e */ /* 0x000fe200000010ff */
[----:B------:R-:W-:Y:S06]  /*11b30*/  MUFU.EX2 R143, R101 ;  /* 0x00000065008f7308 */ /* 0x000fec0000000800 */
[-C--:B------:R-:W-:Y:S04]  /*11b40*/  HMMA.16816.F32.BF16 R4, R76, R88.reuse, R4 ;  /* 0x000000584c04723c */ /* 0x080fe80000041804 */
[----:B------:R-:W-:Y:S01]  /*11b50*/  MUFU.EX2 R164, R100 ;  /* 0x0000006400a47308 */ /* 0x000fe20000000800 */
[----:B--2---:R-:W-:Y:S01]  /*11b60*/  FFMA.FTZ R69, R69, R130, R175 ;  /* 0x0000008245457223 */ /* 0x004fe200000100af */
[----:B-----5:R-:W-:Y:S01]  /*11b70*/  F2FP.BF16.PACK_AB R83, R217, R216 ;  /* 0x000000d8d953723e */ /* 0x020fe200000010ff */
[--C-:B------:R-:W-:Y:S02]  /*11b80*/  FFMA.FTZ R3, R229, c[0x0][0x2d0], -R73.reuse ;  /* 0x0000b400e5037a23 */ /* 0x100fe40000010849 */
[----:B------:R-:W-:Y:S05]  /*11b90*/  FFMA.FTZ R73, R162, c[0x0][0x2d0], -R73 ;  /* 0x0000b400a2497a23 */ /* 0x000fea0000010849 */
[----:B------:R2:W-:Y:S01]  /*11ba0*/  MUFU.EX2 R130, R99 ;  /* 0x0000006300827308 */ /* 0x0005e20000000800 */
[C---:B------:R-:W-:Y:S04]  /*11bb0*/  HMMA.16816.F32.BF16 R8, R80.reuse, R88, R8 ;  /* 0x000000585008723c */ /* 0x040fe80000041808 */
[----:B---3--:R-:W-:Y:S02]  /*11bc0*/  FFMA.FTZ R68, R68, R129, R174 ;  /* 0x0000008144447223 */ /* 0x008fe400000100ae */
[----:B------:R-:W-:Y:S02]  /*11bd0*/  FADD.FTZ R69, R183, R69 ;  /* 0x00000045b7457221 */ /* 0x000fe40000010000 */
[-C--:B------:R-:W-:Y:S01]  /*11be0*/  HMMA.16816.F32.BF16 R12, R80, R90.reuse, R12 ;  /* 0x0000005a500c723c */ /* 0x080fe2000004180c */
[----:B------:R3:W-:Y:S03]  /*11bf0*/  MUFU.EX2 R162, R102 ;  /* 0x0000006600a27308 */ /* 0x0007e60000000800 */
[----:B------:R-:W-:Y:S04]  /*11c00*/  FADD.FTZ R68, R180, R68 ;  /* 0x00000044b4447221 */ /* 0x000fe80000010000 */
[C---:B------:R-:W-:Y:S01]  /*11c10*/  HMMA.16816.F32.BF16 R16, R76.reuse, R90, R16 ;  /* 0x0000005a4c10723c */ /* 0x040fe20000041810 */
[----:B------:R-:W5:Y:S02]  /*11c20*/  LDSM.16.MT88.4 R88, [R188+0x800] ;  /* 0x00080000bc58783b */ /* 0x000f640000004200 */
[----:B------:R-:W-:Y:S05]  /*11c30*/  MUFU.EX2 R157, R119 ;  /* 0x00000077009d7308 */ /* 0x000fea0000000800 */
[-C--:B------:R-:W-:Y:S01]  /*11c40*/  HMMA.16816.F32.BF16 R20, R76, R92.reuse, R20 ;  /* 0x0000005c4c14723c */ /* 0x080fe20000041814 */
[----:B--2---:R-:W-:Y:S04]  /*11c50*/  LDSM.16.MT88.4 R96, [R186+0x1000] ;  /* 0x00100000ba60783b */ /* 0x004fe80000004200 */
[----:B------:R-:W2:Y:S03]  /*11c60*/  MUFU.EX2 R156, R170 ;  /* 0x000000aa009c7308 */ /* 0x000ea60000000800 */
[C---:B------:R-:W-:Y:S01]  /*11c70*/  HMMA.16816.F32.BF16 R24, R80.reuse, R92, R24 ;  /* 0x0000005c5018723c */ /* 0x040fe20000041818 */
[----:B---3--:R-:W-:Y:S06]  /*11c80*/  LDSM.16.MT88.4 R100, [R185+0x2000] ;  /* 0x00200000b964783b */ /* 0x008fec0000004200 */
[----:B------:R-:W-:Y:S01]  /*11c90*/  MUFU.EX2 R73, R73 ;  /* 0x0000004900497308 */ /* 0x000fe20000000800 */
[-C--:B------:R-:W-:Y:S08]  /*11ca0*/  HMMA.16816.F32.BF16 R28, R80, R94.reuse, R28 ;  /* 0x0000005e501c723c */ /* 0x080ff0000004181c */
[C---:B------:R-:W-:Y:S01]  /*11cb0*/  HMMA.16816.F32.BF16 R32, R76.reuse, R94, R32 ;  /* 0x0000005e4c20723c */ /* 0x040fe20000041820 */
[----:B------:R-:W3:Y:S01]  /*11cc0*/  LDSM.16.MT88.4 R92, [R185+0x1000] ;  /* 0x00100000b95c783b */ /* 0x000ee20000004200 */
[----:B------:R-:W-:Y:S02]  /*11cd0*/  MUFU.EX2 R206, R105 ;  /* 0x0000006900ce7308 */ /* 0x000fe40000000800 */
[----:B--2---:R-:W-:Y:S04]  /*11ce0*/  F2FP.BF16.PACK_AB R147, R156, R157 ;  /* 0x0000009d9c93723e */ /* 0x004fe800000010ff */
[-C--:B-1----:R-:W-:Y:S04]  /*11cf0*/  HMMA.16816.F32.BF16 R36, R76, R84.reuse, R36 ;  /* 0x000000544c24723c */ /* 0x082fe80000041824 */
[----:B------:R-:W1:Y:S04]  /*11d00*/  MUFU.EX2 R142, R104 ;  /* 0x00000068008e7308 */ /* 0x000e680000000800 */
[C---:B------:R-:W-:Y:S06]  /*11d10*/  HMMA.16816.F32.BF16 R40, R80.reuse, R84, R40 ;  /* 0x000000545028723c */ /* 0x040fec0000041828 */
[----:B------:R2:W-:Y:S02]  /*11d20*/  MUFU.EX2 R129, R3 ;  /* 0x0000000300817308 */ /* 0x0005e40000000800 */
[-C--:B------:R-:W-:Y:S08]  /*11d30*/  HMMA.16816.F32.BF16 R44, R80, R86.reuse, R44 ;  /* 0x00000056502c723c */ /* 0x080ff0000004182c */
[C---:B------:R-:W-:Y:S01]  /*11d40*/  HMMA.16816.F32.BF16 R48, R76.reuse, R86, R48 ;  /* 0x000000564c30723c */ /* 0x040fe20000041830 */
[----:B------:R-:W3:Y:S01]  /*11d50*/  LDSM.16.MT88.4 R84, [R189+0x1000] ;  /* 0x00100000bd54783b */ /* 0x000ee20000004200 */
[----:B------:R1:W1:Y:S06]  /*11d60*/  MUFU.EX2 R138, R74 ;  /* 0x0000004a008a7308 */ /* 0x00026c0000000800 */
[-C--:B-----5:R-:W-:Y:S04]  /*11d70*/  HMMA.16816.F32.BF16 R52, R76, R88.reuse, R52 ;  /* 0x000000584c34723c */ /* 0x0a0fe80000041834 */
[----:B------:R-:W5:Y:S01]  /*11d80*/  MUFU.EX2 R137, R75 ;  /* 0x0000004b00897308 */ /* 0x000f620000000800 */
[----:B--2---:R-:W-:Y:S03]  /*11d90*/  FADD.FTZ R3, R235, R106 ;  /* 0x0000006aeb037221 */ /* 0x004fe60000010000 */
[C---:B------:R-:W-:Y:S06]  /*11da0*/  HMMA.16816.F32.BF16 R56, R80.reuse, R88, R56 ;  /* 0x000000585038723c */ /* 0x040fec0000041838 */
[----:B------:R-:W-:Y:S02]  /*11db0*/  MUFU.EX2 R163, R112 ;  /* 0x0000007000a37308 */ /* 0x000fe40000000800 */
[-C--:B------:R-:W-:Y:S04]  /*11dc0*/  HMMA.16816.F32.BF16 R60, R80, R90.reuse, R60 ;  /* 0x0000005a503c723c */ /* 0x080fe8000004183c */
[----:B-1----:R-:W-:Y:S03]  /*11dd0*/  FADD.FTZ R74, R236, R69 ;  /* 0x00000045ec4a7221 */ /* 0x002fe60000010000 */
[----:B------:R-:W-:Y:S01]  /*11de0*/  F2FP.BF16.PACK_AB R80, R139, R130 ;  /* 0x000000828b50723e */ /* 0x000fe200000010ff */
[----:B------:R-:W-:Y:S01]  /*11df0*/  HMMA.16816.F32.BF16 R64, R76, R90, R64 ;  /* 0x0000005a4c40723c */ /* 0x000fe20000041840 */
[----:B------:R-:W1:Y:S01]  /*11e00*/  LDSM.16.MT88.4 R88, [R188+0x1000] ;  /* 0x00100000bc58783b */ /* 0x000e620000004200 */
[----:B------:R-:W-:Y:S02]  /*11e10*/  MUFU.EX2 R174, R109 ;  /* 0x0000006d00ae7308 */ /* 0x000fe40000000800 */
[----:B------:R-:W-:Y:S02]  /*11e20*/  F2FP.BF16.PACK_AB R82, R162, R142 ;  /* 0x0000008ea252723e */ /* 0x000fe400000010ff */
[----:B------:R-:W-:Y:S02]  /*11e30*/  F2FP.BF16.PACK_AB R81, R138, R129 ;  /* 0x000000818a51723e */ /* 0x000fe400000010ff */
[----:B------:R-:W-:Y:S04]  /*11e40*/  F2FP.BF16.PACK_AB R76, R241, R226 ;  /* 0x000000e2f14c723e */ /* 0x000fe800000010ff */
[----:B------:R-:W-:Y:S01]  /*11e50*/  F2FP.BF16.PACK_AB R77, R240, R223 ;  /* 0x000000dff04d723e */ /* 0x000fe200000010ff */
[----:B------:R-:W-:Y:S01]  /*11e60*/  MUFU.EX2 R175, R108 ;  /* 0x0000006c00af7308 */ /* 0x000fe20000000800 */
[----:B------:R-:W-:Y:S02]  /*11e70*/  F2FP.BF16.PACK_AB R78, R219, R243 ;  /* 0x000000f3db4e723e */ /* 0x000fe400000010ff */
[----:B------:R-:W-:Y:S02]  /*11e80*/  F2FP.BF16.PACK_AB R79, R205, R206 ;  /* 0x000000cecd4f723e */ /* 0x000fe400000010ff */
[----:B-----5:R-:W-:Y:S01]  /*11e90*/  F2FP.BF16.PACK_AB R83, R136, R137 ;  /* 0x000000898853723e */ /* 0x020fe200000010ff */
[----:B----4-:R-:W-:Y:S04]  /*11ea0*/  FFMA.FTZ R0, R0, R132, R176 ;  /* 0x0000008400007223 */ /* 0x010fe800000100b0 */
[-C--:B---3--:R-:W-:Y:S01]  /*11eb0*/  HMMA.16816.F32.BF16 R4, R76, R92.reuse, R4 ;  /* 0x0000005c4c04723c */ /* 0x088fe20000041804 */
[----:B------:R-:W-:Y:S01]  /*11ec0*/  LDSM.16.MT88.4 R132, [R186+0x2000] ;  /* 0x00200000ba84783b */ /* 0x000fe20000004200 */
[----:B------:R-:W-:Y:S01]  /*11ed0*/  MUFU.EX2 R141, R110 ;  /* 0x0000006e008d7308 */ /* 0x000fe20000000800 */
[----:B------:R-:W-:Y:S02]  /*11ee0*/  FADD.FTZ R75, R177, R0 ;  /* 0x00000000b14b7221 */ /* 0x000fe40000010000 */
[----:B------:R-:W-:Y:S02]  /*11ef0*/  FADD.FTZ R0, R234, R3 ;  /* 0x00000003ea007221 */ /* 0x000fe40000010000 */
[----:B------:R-:W-:Y:S01]  /*11f00*/  FADD.FTZ R69, R238, R75 ;  /* 0x0000004bee457221 */ /* 0x000fe20000010000 */
[C---:B------:R-:W-:Y:S04]  /*11f10*/  HMMA.16816.F32.BF16 R8, R80.reuse, R92, R8 ;  /* 0x0000005c5008723c */ /* 0x040fe80000041808 */
[----:B------:R-:W2:Y:S01]  /*11f20*/  MUFU.EX2 R75, R121 ;  /* 0x00000079004b7308 */ /* 0x000ea20000000800 */
[----:B------:R-:W-:Y:S02]  /*11f30*/  FADD.FTZ R0, R245, R0 ;  /* 0x00000000f5007221 */ /* 0x000fe40000010000 */
[----:B------:R-:W-:Y:S01]  /*11f40*/  FADD.FTZ R3, R204, R68 ;  /* 0x00000044cc037221 */ /* 0x000fe20000010000 */
[-C--:B------:R-:W-:Y:S04]  /*11f50*/  HMMA.16816.F32.BF16 R12, R80, R94.reuse, R12 ;  /* 0x0000005e500c723c */ /* 0x080fe8000004180c */
[----:B------:R-:W-:Y:S02]  /*11f60*/  FADD.FTZ R68, R244, R74 ;  /* 0x0000004af4447221 */ /* 0x000fe40000010000 */
[----:B------:R-:W-:Y:S01]  /*11f70*/  MUFU.EX2 R140, R113 ;  /* 0x00000071008c7308 */ /* 0x000fe20000000800 */
[----:B------:R-:W-:Y:S01]  /*11f80*/  FADD.FTZ R3, R242, R3 ;  /* 0x00000003f2037221 */ /* 0x000fe20000010000 */
[C---:B------:R-:W-:Y:S01]  /*11f90*/  HMMA.16816.F32.BF16 R16, R76.reuse, R94, R16 ;  /* 0x0000005e4c10723c */ /* 0x040fe20000041810 */
[----:B------:R-:W-:Y:S03]  /*11fa0*/  LDSM.16.MT88.4 R92, [R189+0x1800] ;  /* 0x00180000bd5c783b */ /* 0x000fe60000004200 */
[----:B------:R-:W-:Y:S02]  /*11fb0*/  FADD.FTZ R3, R127, R3 ;  /* 0x000000037f037221 */ /* 0x000fe40000010000 */
[----:B------:R-:W-:Y:S02]  /*11fc0*/  FADD.FTZ R68, R128, R68 ;  /* 0x0000004480447221 */ /* 0x000fe40000010000 */
[-C--:B------:R-:W-:Y:S01]  /*11fd0*/  HMMA.16816.F32.BF16 R20, R76, R84.reuse, R20 ;  /* 0x000000544c14723c */ /* 0x080fe20000041814 */
[----:B------:R-:W-:Y:S03]  /*11fe0*/  MUFU.EX2 R155, R114 ;  /* 0x00000072009b7308 */ /* 0x000fe60000000800 */
[----:B--2---:R-:W-:Y:S01]  /*11ff0*/  F2FP.BF16.PACK_AB R151, R73, R75 ;  /* 0x0000004b4997723e */ /* 0x004fe200000010ff */
[----:B------:R-:W-:Y:S02]  /*12000*/  FADD.FTZ R74, R237, R69 ;  /* 0x00000045ed4a7221 */ /* 0x000fe40000010000 */
[----:B------:R-:W-:Y:S01]  /*12010*/  FADD.FTZ R69, R126, R0 ;  /* 0x000000007e457221 */ /* 0x000fe20000010000 */
[C---:B------:R-:W-:Y:S03]  /*12020*/  HMMA.16816.F32.BF16 R24, R80.reuse, R84, R24 ;  /* 0x000000545018723c */ /* 0x040fe60000041818 */
[----:B------:R-:W-:Y:S01]  /*12030*/  MUFU.EX2 R154, R115 ;  /* 0x00000073009a7308 */ /* 0x000fe20000000800 */
[----:B------:R-:W-:Y:S02]  /*12040*/  FADD.FTZ R0, R178, R74 ;  /* 0x0000004ab2007221 */ /* 0x000fe40000010000 */
[----:B------:R-:W-:Y:S02]  /*12050*/  FADD.FTZ R69, R209, R69 ;  /* 0x00000045d1457221 */ /* 0x000fe40000010000 */
[-C--:B------:R-:W-:Y:S04]  /*12060*/  HMMA.16816.F32.BF16 R28, R80, R86.reuse, R28 ;  /* 0x00000056501c723c */ /* 0x080fe8000004181c */
[----:B------:R-:W-:Y:S01]  /*12070*/  FADD.FTZ R0, R131, R0 ;  /* 0x0000000083007221 */ /* 0x000fe20000010000 */
[----:B------:R-:W-:Y:S01]  /*12080*/  MUFU.EX2 R152, R123 ;  /* 0x0000007b00987308 */ /* 0x000fe20000000800 */
[----:B------:R-:W-:Y:S02]  /*12090*/  FADD.FTZ R69, R213, R69 ;  /* 0x00000045d5457221 */ /* 0x000fe40000010000 */
[C---:B------:R-:W-:Y:S01]  /*120a0*/  HMMA.16816.F32.BF16 R32, R76.reuse, R86, R32 ;  /* 0x000000564c20723c */ /* 0x040fe20000041820 */
[----:B------:R-:W2:Y:S03]  /*120b0*/  LDSM.16.MT88.4 R84, [R185+0x1800] ;  /* 0x00180000b954783b */ /* 0x000ea60000004200 */
[----:B------:R-:W-:Y:S02]  /*120c0*/  FADD.FTZ R0, R216, R0 ;  /* 0x00000000d8007221 */ /* 0x000fe40000010000 */
[----:B------:R-:W-:Y:S01]  /*120d0*/  FADD.FTZ R3, R207, R3 ;  /* 0x00000003cf037221 */ /* 0x000fe20000010000 */
[----:B------:R-:W3:Y:S01]  /*120e0*/  MUFU.EX2 R153, R122 ;  /* 0x0000007a00997308 */ /* 0x000ee20000000800 */
[-C--:B------:R-:W-:Y:S04]  /*120f0*/  HMMA.16816.F32.BF16 R36, R76, R96.reuse, R36 ;  /* 0x000000604c24723c */ /* 0x080fe80000041824 */
[----:B------:R-:W-:Y:S02]  /*12100*/  FADD.FTZ R0, R217, R0 ;  /* 0x00000000d9007221 */ /* 0x000fe40000010000 */
[----:B------:R-:W-:Y:S02]  /*12110*/  FADD.FTZ R3, R210, R3 ;  /* 0x00000003d2037221 */ /* 0x000fe40000010000 */
[C---:B------:R-:W-:Y:S04]  /*12120*/  HMMA.16816.F32.BF16 R40, R80.reuse, R96, R40 ;  /* 0x000000605028723c */ /* 0x040fe80000041828 */
[----:B------:R-:W-:Y:S02]  /*12130*/  FADD.FTZ R3, R222, R3 ;  /* 0x00000003de037221 */ /* 0x000fe40000010000 */
[----:B------:R-:W-:Y:S02]  /*12140*/  FADD.FTZ R68, R208, R68 ;  /* 0x00000044d0447221 */ /* 0x000fe40000010000 */
[-C--:B------:R-:W-:Y:S04]  /*12150*/  HMMA.16816.F32.BF16 R44, R80, R98.reuse, R44 ;  /* 0x00000062502c723c */ /* 0x080fe8000004182c */
[----:B------:R-:W-:Y:S01]  /*12160*/  FADD.FTZ R68, R211, R68 ;  /* 0x00000044d3447221 */ /* 0x000fe20000010000 */
[----:B---3--:R-:W-:Y:S03]  /*12170*/  F2FP.BF16.PACK_AB R148, R152, R153 ;  /* 0x000000999894723e */ /* 0x008fe600000010ff */
[C---:B------:R-:W-:Y:S01]  /*12180*/  HMMA.16816.F32.BF16 R48, R76.reuse, R98, R48 ;  /* 0x000000624c30723c */ /* 0x040fe20000041830 */
[----:B------:R-:W3:Y:S07]  /*12190*/  LDSM.16.MT88.4 R96, [R186+0x1800] ;  /* 0x00180000ba60783b */ /* 0x000eee0000004200 */
[-C--:B-1----:R-:W-:Y:S08]  /*121a0*/  HMMA.16816.F32.BF16 R52, R76, R88.reuse, R52 ;  /* 0x000000584c34723c */ /* 0x082ff00000041834 */
[C---:B------:R-:W-:Y:S08]  /*121b0*/  HMMA.16816.F32.BF16 R56, R80.reuse, R88, R56 ;  /* 0x000000585038723c */ /* 0x040ff00000041838 */
[-C--:B------:R-:W-:Y:S07]  /*121c0*/  HMMA.16816.F32.BF16 R60, R80, R90.reuse, R60 ;  /* 0x0000005a503c723c */ /* 0x080fee000004183c */
[----:B------:R-:W-:Y:S01]  /*121d0*/  F2FP.BF16.PACK_AB R80, R164, R143 ;  /* 0x0000008fa450723e */ /* 0x000fe200000010ff */
[----:B------:R-:W-:Y:S01]  /*121e0*/  HMMA.16816.F32.BF16 R64, R76, R90, R64 ;  /* 0x0000005a4c40723c */ /* 0x000fe20000041840 */
[----:B------:R-:W1:Y:S03]  /*121f0*/  LDSM.16.MT88.4 R88, [R188+0x1800] ;  /* 0x00180000bc58783b */ /* 0x000e660000004200 */
[----:B------:R-:W-:Y:S02]  /*12200*/  F2FP.BF16.PACK_AB R82, R173, R168 ;  /* 0x000000a8ad52723e */ /* 0x000fe400000010ff */
[----:B------:R-:W-:Y:S02]  /*12210*/  F2FP.BF16.PACK_AB R81, R140, R141 ;  /* 0x0000008d8c51723e */ /* 0x000fe400000010ff */
[----:B------:R-:W-:Y:S04]  /*12220*/  F2FP.BF16.PACK_AB R76, R166, R167 ;  /* 0x000000a7a64c723e */ /* 0x000fe800000010ff */
[----:B------:R-:W-:Y:S02]  /*12230*/  F2FP.BF16.PACK_AB R77, R165, R163 ;  /* 0x000000a3a54d723e */ /* 0x000fe400000010ff */
[----:B------:R-:W-:Y:S02]  /*12240*/  F2FP.BF16.PACK_AB R78, R179, R169 ;  /* 0x000000a9b34e723e */ /* 0x000fe400000010ff */
[----:B------:R-:W-:Y:S02]  /*12250*/  F2FP.BF16.PACK_AB R79, R175, R174 ;  /* 0x000000aeaf4f723e */ /* 0x000fe400000010ff */
[----:B------:R-:W-:Y:S05]  /*12260*/  F2FP.BF16.PACK_AB R83, R154, R155 ;  /* 0x0000009b9a53723e */ /* 0x000fea00000010ff */
[-C--:B--2---:R-:W-:Y:S08]  /*12270*/  HMMA.16816.F32.BF16 R4, R76, R84.reuse, R4 ;  /* 0x000000544c04723c */ /* 0x084ff00000041804 */
[C---:B------:R-:W-:Y:S01]  /*12280*/  HMMA.16816.F32.BF16 R8, R80.reuse, R84, R8 ;  /* 0x000000545008723c */ /* 0x040fe20000041808 */
[----:B------:R2:W-:Y:S07]  /*12290*/  MUFU.EX2 R85, R118 ;  /* 0x0000007600557308 */ /* 0x0005ee0000000800 */
[-C--:B------:R-:W-:Y:S03]  /*122a0*/  HMMA.16816.F32.BF16 R12, R80, R86.reuse, R12 ;  /* 0x00000056500c723c */ /* 0x080fe6000004180c */
[----:B------:R-:W4:Y:S05]  /*122b0*/  MUFU.EX2 R84, R120 ;  /* 0x0000007800547308 */ /* 0x000f2a0000000800 */
[C---:B------:R-:W-:Y:S05]  /*122c0*/  HMMA.16816.F32.BF16 R16, R76.reuse, R86, R16 ;  /* 0x000000564c10723c */ /* 0x040fea0000041810 */
[----:B------:R-:W-:Y:S03]  /*122d0*/  MUFU.EX2 R86, R125 ;  /* 0x0000007d00567308 */ /* 0x000fe60000000800 */
[-C--:B------:R-:W-:Y:S01]  /*122e0*/  HMMA.16816.F32.BF16 R20, R76, R92.reuse, R20 ;  /* 0x0000005c4c14723c */ /* 0x080fe20000041814 */
[----:B--2---:R-:W2:Y:S06]  /*122f0*/  LDSM.16.MT88.4 R116, [R189+0x2000] ;  /* 0x00200000bd74783b */ /* 0x004eac0000004200 */
[----:B------:R-:W5:Y:S01]  /*12300*/  MUFU.EX2 R87, R124 ;  /* 0x0000007c00577308 */ /* 0x000f620000000800 */
[C---:B------:R-:W-:Y:S04]  /*12310*/  HMMA.16816.F32.BF16 R24, R80.reuse, R92, R24 ;  /* 0x0000005c5018723c */ /* 0x040fe80000041818 */
[----:B----4-:R-:W-:Y:S04]  /*12320*/  F2FP.BF16.PACK_AB R149, R84, R85 ;  /* 0x000000555495723e */ /* 0x010fe800000010ff */
[-C--:B------:R-:W-:Y:S08]  /*12330*/  HMMA.16816.F32.BF16 R28, R80, R94.reuse, R28 ;  /* 0x0000005e501c723c */ /* 0x080ff0000004181c */
[C---:B------:R-:W-:Y:S04]  /*12340*/  HMMA.16816.F32.BF16 R32, R76.reuse, R94, R32 ;  /* 0x0000005e4c20723c */ /* 0x040fe80000041820 */
[----:B-----5:R-:W-:Y:S04]  /*12350*/  F2FP.BF16.PACK_AB R150, R86, R87 ;  /* 0x000000575696723e */ /* 0x020fe800000010ff */
[-C--:B---3--:R-:W-:Y:S08]  /*12360*/  HMMA.16816.F32.BF16 R36, R76, R96.reuse, R36 ;  /* 0x000000604c24723c */ /* 0x088ff00000041824 */
[C---:B------:R-:W-:Y:S08]  /*12370*/  HMMA.16816.F32.BF16 R40, R80.reuse, R96, R40 ;  /* 0x000000605028723c */ /* 0x040ff00000041828 */
[-C--:B------:R-:W-:Y:S08]  /*12380*/  HMMA.16816.F32.BF16 R44, R80, R98.reuse, R44 ;  /* 0x00000062502c723c */ /* 0x080ff0000004182c */
[C---:B------:R-:W-:Y:S08]  /*12390*/  HMMA.16816.F32.BF16 R48, R76.reuse, R98, R48 ;  /* 0x000000624c30723c */ /* 0x040ff00000041830 */
[-C--:B-1----:R-:W-:Y:S08]  /*123a0*/  HMMA.16816.F32.BF16 R52, R76, R88.reuse, R52 ;  /* 0x000000584c34723c */ /* 0x082ff00000041834 */
        /* <DEDUP_REMOVED lines=8> */
[----:B------:R-:W-:Y:S01]  /*12430*/  FADD.FTZ R9, R224, R69 ;  /* 0x00000045e0097221 */ /* 0x000fe20000010000 */
[----:B------:R-:W-:Y:S01]  /*12440*/  MOV R69, R2 ;  /* 0x0000000200457202 */ /* 0x000fe20000000f00 */
[----:B------:R-:W-:Y:S02]  /*12450*/  FADD.FTZ R8, R239, R68 ;  /* 0x00000044ef087221 */ /* 0x000fe40000010000 */
[C---:B------:R-:W-:Y:S04]  /*12460*/  HMMA.16816.F32.BF16 R100, R144.reuse, R102, R16 ;  /* 0x000000669064723c */ /* 0x040fe80000041810 */
[----:B------:R-:W-:Y:S02]  /*12470*/  FADD.FTZ R12, R226, R9 ;  /* 0x00000009e20c7221 */ /* 0x000fe40000010000 */
[----:B------:R-:W-:Y:S02]  /*12480*/  FADD.FTZ R9, R129, R0 ;  /* 0x0000000081097221 */ /* 0x000fe40000010000 */
[-C--:B--2---:R-:W-:Y:S04]  /*12490*/  HMMA.16816.F32.BF16 R104, R144, R116.reuse, R20 ;  /* 0x000000749068723c */ /* 0x084fe80000041814 */
[----:B------:R-:W-:Y:S02]  /*124a0*/  FADD.FTZ R11, R223, R8 ;  /* 0x00000008df0b7221 */ /* 0x000fe40000010000 */
[----:B------:R-:W-:Y:S02]  /*124b0*/  FADD.FTZ R0, R139, R10 ;  /* 0x0000000a8b007221 */ /* 0x000fe40000010000 */
        /* <DEDUP_REMOVED lines=32> */
[C---:B------:R-:W-:Y:S07]  /*126c0*/  HMMA.16816.F32.BF16 R140, R148.reuse, R4, R56 ;  /* 0x00000004948c723c */ /* 0x040fee0000041838 */
[----:B------:R-:W-:Y:S01]  /*126d0*/  FADD.FTZ R4, R174, R11 ;  /* 0x0000000bae047221 */ /* 0x000fe20000010000 */
[-C--:B------:R-:W-:Y:S04]  /*126e0*/  HMMA.16816.F32.BF16 R148, R148, R6.reuse, R60 ;  /* 0x000000069494723c */ /* 0x080fe8000004183c */
[----:B------:R-:W-:Y:S02]  /*126f0*/  FADD.FTZ R9, R175, R4 ;  /* 0x00000004af097221 */ /* 0x000fe40000010000 */
[----:B------:R-:W-:Y:S02]  /*12700*/  FADD.FTZ R5, R154, R0 ;  /* 0x000000009a057221 */ /* 0x000fe40000010000 */
[----:B------:R-:W-:Y:S01]  /*12710*/  FADD.FTZ R4, R181, R10 ;  /* 0x0000000ab5047221 */ /* 0x000fe20000010000 */
[----:B------:R-:W-:Y:S04]  /*12720*/  HMMA.16816.F32.BF16 R144, R144, R6, R64 ;  /* 0x000000069090723c */ /* 0x000fe80000041840 */
[----:B------:R-:W-:Y:S02]  /*12730*/  FADD.FTZ R3, R161, R9 ;  /* 0x00000009a1037221 */ /* 0x000fe40000010000 */
[----:B------:R-:W-:Y:S02]  /*12740*/  FADD.FTZ R0, R153, R8 ;  /* 0x0000000899007221 */ /* 0x000fe40000010000 */
[----:B------:R-:W-:Y:S01]  /*12750*/  FADD.FTZ R8, R85, R5 ;  /* 0x0000000555087221 */ /* 0x000fe20000010000 */
[----:B------:R-:W-:Y:S03]  /*12760*/  MOV R85, R70 ;  /* 0x0000004600557202 */ /* 0x000fe60000000f00 */
        /* <DEDUP_REMOVED lines=10> */
[----:B------:R-:W-:Y:S01]  /*12810*/  MOV R84, R71 ;  /* 0x0000004700547202 */ /* 0x000fe20000000f00 */
[----:B------:R-:W-:Y:S01]  /*12820*/  FADD.FTZ R3, R86, R3 ;  /* 0x0000000356037221 */ /* 0x000fe20000010000 */
[----:B------:R-:W-:Y:S01]  /*12830*/  STL [R1+0x8], R4 ;  /* 0x0000080401007387 */ /* 0x000fe20000100800 */
[----:B------:R-:W-:Y:S01]  /*12840*/  FADD.FTZ R0, R75, R0 ;  /* 0x000000004b007221 */ /* 0x000fe20000010000 */
[----:B------:R-:W-:Y:S02]  /*12850*/  MOV R86, R2 ;  /* 0x0000000200567202 */ /* 0x000fe40000000f00 */
[----:B------:R-:W-:Y:S01]  /*12860*/  STL [R1+0xc], R3 ;  /* 0x00000c0301007387 */ /* 0x000fe20000100800 */
[----:B------:R-:W-:Y:S05]  /*12870*/  FADD.FTZ R0, R73, R0 ;  /* 0x0000000049007221 */ /* 0x000fea0000010000 */
[----:B------:R1:W-:Y:S02]  /*12880*/  STL [R1+0x10], R0 ;  /* 0x0000100001007387 */ /* 0x0003e40000100800 */
[----:B-1----:R-:W-:Y:S01]  /*12890*/  MOV R0, R72 ;  /* 0x0000004800007202 */ /* 0x002fe20000000f00 */
[----:B------:R-:W-:-:S05]  /*128a0*/  @P0 BRA `(.L_x_705) ;  /* 0xffffc2f000000947 */ /* 0x000fca000383ffff */
.L_x_694:
[----:B------:R-:W2:Y:S02]  /*128b0*/  LDL R2, [R1+0x14] ;  /* 0x0000140001027983 */ /* 0x000ea40000100800 */
[----:B--2---:R-:W-:-:S13]  /*128c0*/  ISETP.GE.AND P0, PT, R202, R2, PT ;  /* 0x00000002ca00720c */ /* 0x004fda0003f06270 */
[----:B------:R-:W-:Y:S05]  /*128d0*/  @!P0 BRA `(.L_x_706) ;  /* 0x00005aa000008947 */ /* 0x000fea0003800000 */
[----:B------:R-:W-:Y:S01]  /*128e0*/  IMAD.MOV.U32 R85, RZ, RZ, R71 ;  /* 0x000000ffff557224 */ /* 0x000fe200078e0047 */
[----:B------:R-:W-:Y:S01]  /*128f0*/  MOV R87, R69 ;  /* 0x0000004500577202 */ /* 0x000fe20000000f00 */
[----:B------:R-:W-:Y:S01]  /*12900*/  IMAD.MOV.U32 R84, RZ, RZ, R72 ;  /* 0x000000ffff547224 */ /* 0x000fe200078e0048 */
[----:B------:R-:W-:Y:S02]  /*12910*/  MOV R86, R70 ;  /* 0x0000004600567202 */ /* 0x000fe40000000f00 */
.L_x_734:
[----:B------:R-:W2:Y:S01]  /*12920*/  LDL.64 R6, [R1+0x38] ;  /* 0x0000380001067983 */ /* 0x000ea20000100a00 */
[----:B------:R-:W-:Y:S04]  /*12930*/  DEPBAR.LE SB0, 0x0 ;  /* 0x000080000000791a */ /* 0x000fe80000000000 */
[----:B------:R-:W3:Y:S01]  /*12940*/  LDL R5, [R1+0x44] ;  /* 0x0000440001057983 */ /* 0x000ee20000100800 */
[----:B------:R-:W-:Y:S01]  /*12950*/  WARPSYNC 0xffffffff ;  /* 0xffffffff00007948 */ /* 0x000fe20003800000 */
[----:B------:R-:W-:Y:S01]  /*12960*/  SHF.R.S32.HI R0, RZ, 0x1f, R214 ;  /* 0x0000001fff007819 */ /* 0x000fe200000114d6 */
[----:B------:R-:W-:Y:S01]  /*12970*/  IMAD.WIDE.U32 R2, R214, c[0x0][0x208], RZ ;  /* 0x00008200d6027a25 */ /* 0x000fe200078e00ff */
[----:B------:R-:W-:Y:S01]  /*12980*/  BAR.SYNC.DEFER_BLOCKING 0x0 ;  /* 0x0000000000007b1d */ /* 0x000fe20000010000 */
[----:B------:R-:W-:Y:S02]  /*12990*/  SHF.R.S32.HI R4, RZ, 0x1f, R201 ;  /* 0x0000001fff047819 */ /* 0x000fe400000114c9 */
[----:B------:R-:W-:Y:S02]  /*129a0*/  IMAD R0, R0, c[0x0][0x208], RZ ;  /* 0x0000820000007a24 */ /* 0x000fe400078e02ff */
[C---:B------:R-:W-:Y:S01]  /*129b0*/  SHF.L.U64.HI R68, R201.reuse, 0x1, R4 ;  /* 0x00000001c9447819 */ /* 0x040fe20000010204 */
[----:B------:R-:W-:Y:S02]  /*129c0*/  IMAD.SHL.U32 R58, R201, 0x2, RZ ;  /* 0x00000002c93a7824 */ /* 0x000fe400078e00ff */
[----:B------:R-:W-:Y:S04]  /*129d0*/  IMAD R0, R214, c[0x0][0x20c], R0 ;  /* 0x00008300d6007a24 */ /* 0x000fe800078e0200 */
[----:B------:R-:W-:Y:S01]  /*129e0*/  IMAD.IADD R3, R3, 0x1, R0 ;  /* 0x0000000103037824 */ /* 0x000fe200078e0200 */
[----:B------:R-:W-:Y:S03]  /*129f0*/  SHF.R.S32.HI R0, RZ, 0x1f, R212 ;  /* 0x0000001fff007819 */ /* 0x000fe600000114d4 */
[----:B------:R-:W-:Y:S04]  /*12a00*/  IMAD.WIDE.U32 R2, R212, c[0x0][0x218], R2 ;  /* 0x00008600d4027a25 */ /* 0x000fe800078e0002 */
[----:B------:R-:W-:Y:S01]  /*12a10*/  IMAD R0, R0, c[0x0][0x218], RZ ;  /* 0x0000860000007a24 */ /* 0x000fe200078e02ff */
[----:B------:R1:W4:Y:S03]  /*12a20*/  LDSM.16.M88.4 R80, [R191] ;  /* 0x00000000bf50783b */ /* 0x0003260000000200 */
[----:B------:R-:W-:Y:S01]  /*12a30*/  IMAD R0, R212, c[0x0][0x21c], R0 ;  /* 0x00008700d4007a24 */ /* 0x000fe200078e0200 */
        /* <DEDUP_REMOVED lines=19> */
.L_x_845:
[-C--:B------:R-:W-:Y:S01]  /*12b70*/  HMMA.16816.F32.BF16 R4, R80, R16.reuse, RZ ;  /* 0x000000105004723c */ /* 0x080fe200000418ff */
[----:B------:R-:W3:Y:S01]  /*12b80*/  SHFL.IDX PT, R2, R0, RZ, 0x181f ;  /* 0x00181fff00027589 */ /* 0x000ee200000e0000 */
[----:B------:R-:W-:Y:S06]  /*12b90*/  BSSY B0, `(.L_x_708) ;  /* 0x000015f000007945 */ /* 0x000fec0003800000 */
[C---:B------:R-:W-:Y:S01]  /*12ba0*/  HMMA.16816.F32.BF16 R8, R76.reuse, R16, RZ ;  /* 0x000000104c08723c */ /* 0x040fe200000418ff */
[----:B------:R-:W4:Y:S07]  /*12bb0*/  SHFL.IDX PT, R3, R0, 0x1, 0x181f ;  /* 0x00381f0000037f89 */ /* 0x000f2e00000e0000 */
[-C--:B------:R-:W-:Y:S01]  /*12bc0*/  HMMA.16816.F32.BF16 R12, R76, R18.reuse, RZ ;  /* 0x000000124c0c723c */ /* 0x080fe200000418ff */
[----:B------:R-:W5:Y:S07]  /*12bd0*/  SHFL.IDX PT, R55, R52, 0x1, 0x181f ;  /* 0x00381f0034377f89 */ /* 0x000f6e00000e0000 */
[C---:B------:R-:W-:Y:S01]  /*12be0*/  HMMA.16816.F32.BF16 R16, R80.reuse, R18, RZ ;  /* 0x000000125010723c */ /* 0x040fe200000418ff */
[----:B------:R-:W1:Y:S07]  /*12bf0*/  SHFL.IDX PT, R53, R0, 0x2, 0x181f ;  /* 0x00581f0000357f89 */ /* 0x000e6e00000e0000 */
[-C--:B------:R-:W-:Y:S01]  /*12c00*/  HMMA.16816.F32.BF16 R20, R80, R32.reuse, RZ ;  /* 0x000000205014723c */ /* 0x080fe200000418ff */
[----:B------:R-:W-:Y:S07]  /*12c10*/  SHFL.IDX PT, R56, R52, 0x2, 0x181f ;  /* 0x00581f0034387f89 */ /* 0x000fee00000e0000 */
[C---:B------:R-:W-:Y:S01]  /*12c20*/  HMMA.16816.F32.BF16 R24, R76.reuse, R32, RZ ;  /* 0x000000204c18723c */ /* 0x040fe200000418ff */
[----:B------:R-:W3:Y:S07]  /*12c30*/  SHFL.IDX PT, R54, R0, 0x3, 0x181f ;  /* 0x00781f0000367f89 */ /* 0x000eee00000e0000 */
[-C--:B------:R-:W-:Y:S01]  /*12c40*/  HMMA.16816.F32.BF16 R28, R76, R34.reuse, RZ ;  /* 0x000000224c1c723c */ /* 0x080fe200000418ff */
[----:B------:R-:W1:Y:S07]  /*12c50*/  SHFL.IDX PT, R69, R52, 0x3, 0x181f ;  /* 0x00781f0034457f89 */ /* 0x000e6e00000e0000 */
[C---:B------:R-:W-:Y:S01]  /*12c60*/  HMMA.16816.F32.BF16 R32, R80.reuse, R34, RZ ;  /* 0x000000225020723c */ /* 0x040fe200000418ff */
[----:B------:R1:W-:Y:S07]  /*12c70*/  SHFL.IDX PT, R73, R52, 0x4, 0x181f ;  /* 0x00981f0034497f89 */ /* 0x0003ee00000e0000 */
[-C--:B------:R-:W-:Y:S01]  /*12c80*/  HMMA.16816.F32.BF16 R36, R80, R48.reuse, RZ ;  /* 0x000000305024723c */ /* 0x080fe200000418ff */
[----:B------:R-:W1:Y:S07]  /*12c90*/  SHFL.IDX PT, R0, R0, 0x4, 0x181f ;  /* 0x00981f0000007f89 */ /* 0x000e6e00000e0000 */
[C---:B------:R-:W-:Y:S01]  /*12ca0*/  HMMA.16816.F32.BF16 R40, R76.reuse, R48, RZ ;  /* 0x000000304c28723c */ /* 0x040fe200000418ff */
[----:B------:R-:W2:Y:S07]  /*12cb0*/  LDL R235, [R1+0x14] ;  /* 0x0000140001eb7983 */ /* 0x000eae0000100800 */
[-C--:B------:R-:W-:Y:S08]  /*12cc0*/  HMMA.16816.F32.BF16 R44, R76, R50.reuse, RZ ;  /* 0x000000324c2c723c */ /* 0x080ff000000418ff */
[C---:B------:R-:W-:Y:S04]  /*12cd0*/  HMMA.16816.F32.BF16 R48, R80.reuse, R50, RZ ;  /* 0x000000325030723c */ /* 0x040fe800000418ff */
[-C--:B---3--:R-:W-:Y:S02]  /*12ce0*/  IADD3 R2, P0, R2, R58.reuse, RZ ;  /* 0x0000003a02027210 */ /* 0x088fe40007f1e0ff */
[----:B----4-:R-:W-:Y:S02]  /*12cf0*/  IADD3 R62, P1, R3, R58, RZ ;  /* 0x0000003a033e7210 */ /* 0x010fe40007f3e0ff */
[-C--:B--2---:R-:W-:Y:S04]  /*12d00*/  IADD3.X R3, R57, R68.reuse, RZ, P0, !PT ;  /* 0x0000004439037210 */ /* 0x084fe800007fe4ff */
[----:B-----5:R-:W-:Y:S01]  /*12d10*/  IADD3.X R63, R55, R68, RZ, P1, !PT ;  /* 0x00000044373f7210 */ /* 0x020fe20000ffe4ff */
[----:B------:R2:W-:Y:S01]  /*12d20*/  LDGSTS.E.BYPASS.LTC128B.128 [R203+0x100], [R2.64], !P3 ;  /* 0x0010000002cb7fae */ /* 0x0005e2000d901d46 */
[-C--:B-1----:R-:W-:Y:S02]  /*12d30*/  IADD3 R60, P0, R53, R58.reuse, RZ ;  /* 0x0000003a353c7210 */ /* 0x082fe40007f1e0ff */
[----:B------:R-:W-:Y:S02]  /*12d40*/  IADD3 R70, P1, R54, R58, RZ ;  /* 0x0000003a36467210 */ /* 0x000fe40007f3e0ff */
[-C--:B------:R-:W-:Y:S01]  /*12d50*/  IADD3.X R61, R56, R68.reuse, RZ, P0, !PT ;  /* 0x00000044383d7210 */ /* 0x080fe200007fe4ff */
[-C--:B------:R-:W-:Y:S01]  /*12d60*/  HMMA.16816.F32.BF16 R52, R80, R64.reuse, RZ ;  /* 0x000000405034723c */ /* 0x080fe200000418ff */
[----:B------:R-:W-:Y:S01]  /*12d70*/  IADD3.X R71, R69, R68, RZ, P1, !PT ;  /* 0x0000004445477210 */ /* 0x000fe20000ffe4ff */
[----:B------:R1:W-:Y:S01]  /*12d80*/  LDGSTS.E.BYPASS.LTC128B.128 [R203+0x900], [R62.64], !P3 ;  /* 0x009000003ecb7fae */ /* 0x0003e2000d901d46 */
[----:B------:R-:W-:Y:S04]  /*12d90*/  IADD3 R72, P0, R0, R58, RZ ;  /* 0x0000003a00487210 */ /* 0x000fe80007f1e0ff */
[----:B------:R-:W-:Y:S01]  /*12da0*/  IADD3.X R73, R73, R68, RZ, P0, !PT ;  /* 0x0000004449497210 */ /* 0x000fe200007fe4ff */
[C---:B------:R-:W-:Y:S02]  /*12db0*/  HMMA.16816.F32.BF16 R56, R76.reuse, R64, RZ ;  /* 0x000000404c38723c */ /* 0x040fe400000418ff */
[----:B------:R1:W-:Y:S08]  /*12dc0*/  LDGSTS.E.BYPASS.LTC128B.128 [R203+0x1100], [R60.64], !P3 ;  /* 0x011000003ccb7fae */ /* 0x0003f0000d901d46 */
[----:B------:R3:W-:Y:S08]  /*12dd0*/  LDGSTS.E.BYPASS.LTC128B.128 [R203+0x1900], [R70.64], !P3 ;  /* 0x0190000046cb7fae */ /* 0x0007f0000d901d46 */
[----:B------:R4:W-:Y:S08]  /*12de0*/  LDGSTS.E.BYPASS.LTC128B.128 [R203+0x2100], [R72.64], !P3 ;  /* 0x0210000048cb7fae */ /* 0x0009f0000d901d46 */
[----:B------:R-:W0:Y:S01]  /*12df0*/  LDGDEPBAR ;  /* 0x00000000000079af */ /* 0x000e220000000000 */
[-C--:B-1----:R-:W-:Y:S08]  /*12e00*/  HMMA.16816.F32.BF16 R60, R76, R66.reuse, RZ ;  /* 0x000000424c3c723c */ /* 0x082ff000000418ff */
        /* <DEDUP_REMOVED lines=31> */
[----:B------:R-:W2:Y:S07]  /*13000*/  LDSM.16.M88.4 R156, [R190+0x1800] ;  /* 0x00180000be9c783b */ /* 0x000eae0000000200 */
[-C--:B-1----:R-:W-:Y:S08]  /*13010*/  HMMA.16816.F32.BF16 R4, R152, R160.reuse, R4 ;  /* 0x000000a09804723c */ /* 0x082ff00000041804 */
[C---:B---3--:R-:W-:Y:S08]  /*13020*/  HMMA.16816.F32.BF16 R8, R168.reuse, R160, R8 ;  /* 0x000000a0a808723c */ /* 0x048ff00000041808 */
[-C--:B------:R-:W-:Y:S03]  /*13030*/  HMMA.16816.F32.BF16 R12, R168, R162.reuse, R12 ;  /* 0x000000a2a80c723c */ /* 0x080fe6000004180c */
[----:B------:R-:W-:Y:S05]  /*13040*/  ISETP.GT.AND P0, PT, R202, R235, PT ;  /* 0x000000ebca00720c */ /* 0x000fea0003f04270 */
[C---:B------:R-:W-:Y:S01]  /*13050*/  HMMA.16816.F32.BF16 R16, R152.reuse, R162, R16 ;  /* 0x000000a29810723c */ /* 0x040fe20000041810 */
[----:B------:R-:W1:Y:S07]  /*13060*/  LDSM.16.M88.4 R160, [R190+0x2000] ;  /* 0x00200000bea0783b */ /* 0x000e6e0000000200 */
        /* <DEDUP_REMOVED lines=10> */
[-C--:B--2---:R-:W-:Y:S08]  /*13110*/  HMMA.16816.F32.BF16 R52, R152, R156.reuse, R52 ;  /* 0x0000009c9834723c */ /* 0x084ff00000041834 */
[C---:B------:R-:W-:Y:S08]  /*13120*/  HMMA.16816.F32.BF16 R56, R168.reuse, R156, R56 ;  /* 0x0000009ca838723c */ /* 0x040ff00000041838 */
[-C--:B------:R-:W-:Y:S08]  /*13130*/  HMMA.16816.F32.BF16 R60, R168, R158.reuse, R60 ;  /* 0x0000009ea83c723c */ /* 0x080ff0000004183c */
[C---:B------:R-:W-:Y:S08]  /*13140*/  HMMA.16816.F32.BF16 R64, R152.reuse, R158, R64 ;  /* 0x0000009e9840723c */ /* 0x040ff00000041840 */
[-C--:B-1----:R-:W-:Y:S08]  /*13150*/  HMMA.16816.F32.BF16 R68, R152, R160.reuse, R68 ;  /* 0x000000a09844723c */ /* 0x082ff00000041844 */
        /* <DEDUP_REMOVED lines=230> */
.L_x_846:
        /* <DEDUP_REMOVED lines=22> */
.L_x_847:
[----:B--2---:R-:W-:Y:S04]  /*14120*/  IADD3 R2, P0, R0, R18, RZ ;  /* 0x0000001200027210 */ /* 0x004fe80007f1e0ff */
[----:B-1----:R-:W-:Y:S05]  /*14130*/  IADD3.X R3, R4, R5, RZ, P0, !PT ;  /* 0x0000000504037210 */ /* 0x002fea00007fe4ff */
[----:B------:R-:W-:Y:S01]  /*14140*/  @!PT LDS RZ, [RZ] ;  /* 0x00000000fffff984 */ /* 0x000fe20000000800 */
[----:B------:R-:W-:Y:S01]  /*14150*/  @!PT LDS RZ, [RZ] ;  /* 0x00000000fffff984 */ /* 0x000fe20000000800 */
[----:B------:R-:W-:Y:S01]  /*14160*/  @!PT LDS RZ, [RZ] ;  /* 0x00000000fffff984 */ /* 0x000fe20000000800 */
[----:B------:R1:W-:Y:S04]  /*14170*/  LDGSTS.E.BYPASS.LTC128B.128 [R203+0x4900], [R2.64], !P3 ;  /* 0x0490000002cb7fae */ /* 0x0003e8000d901d46 */
.L_x_709:
[----:B--234-:R-:W-:Y:S05]  /*14180*/  BSYNC B0 ;  /* 0x0000000000007941 */ /* 0x01cfea0003800000 */
.L_x_708:
[----:B-1----:R-:W2:Y:S01]  /*14190*/  LDL R2, [R1] ;  /* 0x0000000001027983 */ /* 0x002ea20000100800 */
[----:B------:R-:W-:Y:S01]  /*141a0*/  IMAD.MOV.U32 R3, RZ, RZ, c[0x0][0x2c4] ;  /* 0x0000b100ff037624 */ /* 0x000fe200078e00ff */
[----:B------:R-:W-:Y:S01]  /*141b0*/  ULDC UR4, c[0x0][0x324] ;  /* 0x0000c90000047ab9 */ /* 0x000fe20000000800 */
[----:B------:R-:W-:Y:S01]  /*141c0*/  IMAD R0, R202, -0x50, RZ ;  /* 0xffffffb0ca007824 */ /* 0x000fe200078e02ff */
[----:B------:R-:W3:Y:S01]  /*141d0*/  LDL R5, [R1+0x48] ;  /* 0x0000480001057983 */ /* 0x000ee20000100800 */
[----:B------:R-:W-:Y:S01]  /*141e0*/  ULOP3.LUT UR4, URZ, UR4, URZ, 0x33, !UPT ;  /* 0x000000043f047292 */ /* 0x000fe2000f8e333f */
[----:B------:R-:W-:Y:S02]  /*141f0*/  ISETP.NE.AND P0, PT, R3, 0x1, PT ;  /* 0x000000010300780c */ /* 0x000fe40003f05270 */
[----:B------:R-:W3:Y:S04]  /*14200*/  LDL R4, [R1+0x4c] ;  /* 0x00004c0001047983 */ /* 0x000ee80000100800 */
[----:B------:R-:W0:Y:S01]  /*14210*/  LDGDEPBAR ;  /* 0x00000000000079af */ /* 0x000e220000000000 */
[----:B--2---:R-:W-:Y:S04]  /*14220*/  IADD3 R2, -R2, 0x1, R0 ;  /* 0x0000000102027810 */ /* 0x004fe80007ffe100 */
[----:B------:R-:W-:Y:S04]  /*14230*/  IADD3 R2, -R246, R2, R248 ;  /* 0x00000002f6027210 */ /* 0x000fe80007ffe1f8 */
[----:B------:R-:W-:Y:S01]  /*14240*/  IADD3 R7, R2, UR4, RZ ;  /* 0x0000000402077c10 */ /* 0x000fe2000fffe0ff */
[----:B---3--:R-:W-:Y:S01]  /*14250*/  IMAD.IADD R5, R4, 0x1, R5 ;  /* 0x0000000104057824 */ /* 0x008fe200078e0205 */
[----:B------:R-:W-:Y:S03]  /*14260*/  IADD3 R6, R2, c[0x0][0x328], RZ ;  /* 0x0000ca0002067a10 */ /* 0x000fe60007ffe0ff */
[----:B------:R-:W-:Y:S05]  /*14270*/  @P0 IMAD.HI.U32 R3, R5, c[0x0][0x2c8], RZ ;  /* 0x0000b20005030a27 */ /* 0x000fea00078e00ff */
[----:B------:R-:W-:Y:S01]  /*14280*/  @P0 SHF.R.U32.HI R5, RZ, c[0x0][0x2cc], R3 ;  /* 0x0000b300ff050a19 */ /* 0x000fe20000011603 */
[----:B------:R-:W-:-:S05]  /*14290*/  BRA.DIV ~URZ, `(.L_x_712) ;  /* 0x0000bf227f007947 */ /* 0x000fca000b800000 */
[----:B------:R1:W2:Y:S02]  /*142a0*/  SHFL.IDX PT, R4, R5, RZ, 0x1c1f ;  /* 0x001c1fff05047589 */ /* 0x0002a400000e0000 */
.L_x_848:
[----:B--2---:R-:W-:Y:S01]  /*142b0*/  IADD3 R3, R6, R4, RZ ;  /* 0x0000000406037210 */ /* 0x004fe20007ffe0ff */
        /* <DEDUP_REMOVED lines=15> */
.L_x_715:
[----:B------:R-:W-:Y:S04]  /*143b0*/  MOV R8, c[0x0][0x32c] ;  /* 0x0000cb0000087a02 */ /* 0x000fe80000000f00 */
[----:B------:R-:W-:-:S13]  /*143c0*/  ISETP.NE.AND P0, PT, R8, 0x1, PT ;  /* 0x000000010800780c */ /* 0x000fda0003f05270 */
[----:B------:R-:W-:Y:S05]  /*143d0*/  @P0 IMAD.HI.U32 R8, R4, c[0x0][0x330], RZ ;  /* 0x0000cc0004080a27 */ /* 0x000fea00078e00ff */
[----:B------:R-:W-:Y:S02]  /*143e0*/  @P0 SHF.R.U32.HI R4, RZ, c[0x0][0x334], R8 ;  /* 0x0000cd00ff040a19 */ /* 0x000fe40000011608 */
.L_x_716:
[----:B------:R-:W-:Y:S05]  /*143f0*/  BSYNC B0 ;  /* 0x0000000000007941 */ /* 0x000fea0003800000 */
.L_x_714:
[----:B------:R-:W2:Y:S02]  /*14400*/  LDL R8, [R1] ;  /* 0x0000000001087983 */ /* 0x000ea40000100800 */
[----:B--2---:R-:W-:Y:S04]  /*14410*/  IMAD.IADD R8, R0, 0x1, -R8 ;  /* 0x0000000100087824 */ /* 0x004fe800078e0a08 */
[----:B------:R-:W-:Y:S05]  /*14420*/  IMAD R4, R4, c[0x0][0x32c], R8 ;  /* 0x0000cb0004047a24 */ /* 0x000fea00078e0208 */
[----:B------:R-:W-:Y:S02]  /*14430*/  IADD3 R8, R4, c[0x0][0x32c], RZ ;  /* 0x0000cb0004087a10 */ /* 0x000fe40007ffe0ff */
[----:B------:R-:W-:Y:S02]  /*14440*/  IMNMX R2, R2, R4, !PT ;  /* 0x0000000402027217 */ /* 0x000fe40007800200 */
[----:B------:R-:W-:Y:S02]  /*14450*/  IMNMX R3, R3, R8, PT ;  /* 0x0000000803037217 */ /* 0x000fe40003800200 */
.L_x_713:
        /* <DEDUP_REMOVED lines=76> */
[----:B------:R-:W-:Y:S02]  /*14920*/  FSEL R51, R44, -INF , !P0 ;  /* 0xff8000002c337808 */ /* 0x000fe40004000000 */
[----:B------:R-:W-:Y:S02]  /*14930*/  LOP3.LUT R200, R200, 0xfffffffd, RZ, 0xc0, !PT ;  /* 0xfffffffdc8c87812 */ /* 0x000fe400078ec0ff */
[----:B------:R-:W-:Y:S04]  /*14940*/  ISETP.GT.AND P0, PT, R2, 0x30, !P1 ;  /* 0x000000300200780c */ /* 0x000fe80004f04270 */
[----:B------:R-:W-:Y:S03]  /*14950*/  ISETP.LT.OR P0, PT, R3, 0x31, P0 ;  /* 0x000000310300780c */ /* 0x000fe60000701670 */
[----:B------:R-:W-:Y:S02]  /*14960*/  @P1 LOP3.LUT R200, R200, 0x2, RZ, 0xfc, !PT ;  /* 0x00000002c8c81812 */ /* 0x000fe400078efcff */
[----:B------:R-:W-:Y:S02]  /*14970*/  ISETP.GE.AND P1, PT, R0, 0x32, PT ;  /* 0x000000320000780c */ /* 0x000fe40003f26270 */
[----:B------:R-:W-:Y:S02]  /*14980*/  FSEL R53, R43, -INF , !P0 ;  /* 0xff8000002b357808 */ /* 0x000fe40004000000 */
[----:B------:R-:W-:Y:S02]  /*14990*/  ISETP.GT.AND P0, PT, R2, 0x31, !P1 ;  /* 0x000000310200780c */ /* 0x000fe40004f04270 */
[----:B------:R-:W-:Y:S02]  /*149a0*/  LOP3.LUT R200, R200, 0xfffffffe, RZ, 0xc0, !PT ;  /* 0xfffffffec8c87812 */ /* 0x000fe400078ec0ff */
[C---:B------:R-:W-:Y:S04]  /*149b0*/  ISETP.LT.OR P0, PT, R3.reuse, 0x32, P0 ;  /* 0x000000320300780c */ /* 0x040fe80000701670 */
        /* <DEDUP_REMOVED lines=26> */
.L_x_849:
        /* <DEDUP_REMOVED lines=16> */
.L_x_720:
[----:B------:R-:W-:Y:S04]  /*14c60*/  MOV R8, c[0x0][0x32c] ;  /* 0x0000cb0000087a02 */ /* 0x000fe80000000f00 */
[----:B------:R-:W-:-:S13]  /*14c70*/  ISETP.NE.AND P0, PT, R8, 0x1, PT ;  /* 0x000000010800780c */ /* 0x000fda0003f05270 */
[----:B------:R-:W-:Y:S05]  /*14c80*/  @P0 IMAD.HI.U32 R8, R4, c[0x0][0x330], RZ ;  /* 0x0000cc0004080a27 */ /* 0x000fea00078e00ff */
[----:B------:R-:W-:Y:S02]  /*14c90*/  @P0 SHF.R.U32.HI R4, RZ, c[0x0][0x334], R8 ;  /* 0x0000cd00ff040a19 */ /* 0x000fe40000011608 */
.L_x_721:
[----:B------:R-:W-:Y:S05]  /*14ca0*/  BSYNC B0 ;  /* 0x0000000000007941 */ /* 0x000fea0003800000 */
.L_x_719:
[----:B------:R-:W3:Y:S02]  /*14cb0*/  LDL R8, [R1] ;  /* 0x0000000001087983 */ /* 0x000ee40000100800 */
[----:B---3--:R-:W-:Y:S04]  /*14cc0*/  IMAD.IADD R8, R0, 0x1, -R8 ;  /* 0x0000000100087824 */ /* 0x008fe800078e0a08 */
[----:B------:R-:W-:Y:S05]  /*14cd0*/  IMAD R4, R4, c[0x0][0x32c], R8 ;  /* 0x0000cb0004047a24 */ /* 0x000fea00078e0208 */
[----:B------:R-:W-:Y:S02]  /*14ce0*/  IADD3 R8, R4, c[0x0][0x32c], RZ ;  /* 0x0000cb0004087a10 */ /* 0x000fe40007ffe0ff */
[----:B------:R-:W-:Y:S02]  /*14cf0*/  IMNMX R3, R3, R4, !PT ;  /* 0x0000000403037217 */ /* 0x000fe40007800200 */
[----:B------:R-:W-:Y:S02]  /*14d00*/  IMNMX R2, R2, R8, PT ;  /* 0x0000000802027217 */ /* 0x000fe40003800200 */
.L_x_718:
        /* <DEDUP_REMOVED lines=77> */
.L_x_850:
        /* <DEDUP_REMOVED lines=16> */
.L_x_725:
[----:B------:R-:W-:Y:S04]  /*152e0*/  MOV R8, c[0x0][0x32c] ;  /* 0x0000cb0000087a02 */ /* 0x000fe80000000f00 */
[----:B------:R-:W-:-:S13]  /*152f0*/  ISETP.NE.AND P0, PT, R8, 0x1, PT ;  /* 0x000000010800780c */ /* 0x000fda0003f05270 */
[----:B------:R-:W-:Y:S05]  /*15300*/  @P0 IMAD.HI.U32 R8, R4, c[0x0][0x330], RZ ;  /* 0x0000cc0004080a27 */ /* 0x000fea00078e00ff */
[----:B------:R-:W-:Y:S02]  /*15310*/  @P0 SHF.R.U32.HI R4, RZ, c[0x0][0x334], R8 ;  /* 0x0000cd00ff040a19 */ /* 0x000fe40000011608 */
.L_x_726:
[----:B------:R-:W-:Y:S05]  /*15320*/  BSYNC B0 ;  /* 0x0000000000007941 */ /* 0x000fea0003800000 */
.L_x_724:
[----:B------:R-:W4:Y:S02]  /*15330*/  LDL R8, [R1] ;  /* 0x0000000001087983 */ /* 0x000f240000100800 */
[----:B----4-:R-:W-:Y:S04]  /*15340*/  IMAD.IADD R8, R0, 0x1, -R8 ;  /* 0x0000000100087824 */ /* 0x010fe800078e0a08 */
[----:B------:R-:W-:Y:S05]  /*15350*/  IMAD R4, R4, c[0x0][0x32c], R8 ;  /* 0x0000cb0004047a24 */ /* 0x000fea00078e0208 */
[----:B------:R-:W-:Y:S02]  /*15360*/  IADD3 R8, R4, c[0x0][0x32c], RZ ;  /* 0x0000cb0004087a10 */ /* 0x000fe40007ffe0ff */
[----:B------:R-:W-:Y:S02]  /*15370*/  IMNMX R3, R3, R4, !PT ;  /* 0x0000000403037217 */ /* 0x000fe40007800200 */
[----:B------:R-:W-:Y:S02]  /*15380*/  IMNMX R2, R2, R8, PT ;  /* 0x0000000802027217 */ /* 0x000fe40003800200 */
.L_x_723:
        /* <DEDUP_REMOVED lines=77> */
.L_x_851:
        /* <DEDUP_REMOVED lines=16> */
.L_x_730:
[----:B--234-:R-:W-:Y:S04]  /*15960*/  MOV R5, c[0x0][0x32c] ;  /* 0x0000cb0000057a02 */ /* 0x01cfe80000000f00 */
[----:B------:R-:W-:-:S13]  /*15970*/  ISETP.NE.AND P0, PT, R5, 0x1, PT ;  /* 0x000000010500780c */ /* 0x000fda0003f05270 */
[----:B------:R-:W-:Y:S05]  /*15980*/  @P0 IMAD.HI.U32 R5, R4, c[0x0][0x330], RZ ;  /* 0x0000cc0004050a27 */ /* 0x000fea00078e00ff */
[----:B------:R-:W-:Y:S02]  /*15990*/  @P0 SHF.R.U32.HI R4, RZ, c[0x0][0x334], R5 ;  /* 0x0000cd00ff040a19 */ /* 0x000fe40000011605 */
.L_x_731:
[----:B------:R-:W-:Y:S05]  /*159a0*/  BSYNC B0 ;  /* 0x0000000000007941 */ /* 0x000fea0003800000 */
.L_x_729:
[----:B------:R-:W2:Y:S02]  /*159b0*/  LDL R5, [R1] ;  /* 0x0000000001057983 */ /* 0x000ea40000100800 */
[----:B--2---:R-:W-:Y:S04]  /*159c0*/  IMAD.IADD R0, R0, 0x1, -R5 ;  /* 0x0000000100007824 */ /* 0x004fe800078e0a05 */
[----:B------:R-:W-:Y:S05]  /*159d0*/  IMAD R0, R4, c[0x0][0x32c], R0 ;  /* 0x0000cb0004007a24 */ /* 0x000fea00078e0200 */
[----:B------:R-:W-:Y:S02]  /*159e0*/  IADD3 R4, R0, c[0x0][0x32c], RZ ;  /* 0x0000cb0000047a10 */ /* 0x000fe40007ffe0ff */
[----:B------:R-:W-:Y:S02]  /*159f0*/  IMNMX R2, R2, R0, !PT ;  /* 0x0000000002027217 */ /* 0x000fe40007800200 */
[----:B------:R-:W-:Y:S02]  /*15a00*/  IMNMX R3, R3, R4, PT ;  /* 0x0000000403037217 */ /* 0x000fe40003800200 */
.L_x_728:
        /* <DEDUP_REMOVED lines=45> */
[----:B------:R-:W-:Y:S02]  /*15ce0*/  FSEL R163, R36, -INF , !P1 ;  /* 0xff80000024a37808 */ /* 0x000fe40004800000 */
[----:B------:R-:W-:Y:S02]  /*15cf0*/  ISETP.LT.OR P0, PT, R3, 0x19, P0 ;  /* 0x000000190300780c */ /* 0x000fe40000701670 */
[----:B------:R-:W-:Y:S02]  /*15d00*/  FMNMX.FTZ R5, R177, R5, !PT ;  /* 0x00000005b1057209 */ /* 0x000fe40007810000 */
[----:B------:R-:W-:Y:S02]  /*15d10*/  FSEL R154, R222, -INF , !P0 ;  /* 0xff800000de9a7808 */ /* 0x000fe40004000000 */
[----:B------:R-:W-:Y:S02]  /*15d20*/  LOP3.LUT P0, RZ, R200, 0x40, RZ, 0xc0, !PT ;  /* 0x00000040c8ff7812 */ /* 0x000fe4000780c0ff */
[----:B------:R-:W-:Y:S02]  /*15d30*/  FMNMX.FTZ R5, R176, R5, !PT ;  /* 0x00000005b0057209 */ /* 0x000fe40007810000 */
        /* <DEDUP_REMOVED lines=106> */
.L_x_852:
        /* <DEDUP_REMOVED lines=15> */
.L_x_853:
[C---:B------:R-:W-:Y:S01]  /*164d0*/  FMUL.FTZ R0, R72.reuse, c[0x0][0x2d0] ;  /* 0x0000b40048007a20 */ /* 0x040fe20000410000 */
[----:B------:R-:W-:Y:S01]  /*164e0*/  FSETP.NEU.FTZ.AND P0, PT, R72, -INF , PT ;  /* 0xff8000004800780b */ /* 0x000fe20003f1d000 */
[----:B------:R-:W-:Y:S01]  /*164f0*/  WARPSYNC 0xffffffff ;  /* 0xffffffff00007948 */ /* 0x000fe20003800000 */
[----:B------:R-:W-:Y:S01]  /*16500*/  FSETP.NEU.FTZ.AND P1, PT, R71, -INF , PT ;  /* 0xff8000004700780b */ /* 0x000fe20003f3d000 */
[----:B------:R-:W-:Y:S01]  /*16510*/  LDSM.16.MT88.4 R36, [R189] ;  /* 0x00000000bd24783b */ /* 0x000fe20000004200 */
[----:B------:R-:W-:Y:S02]  /*16520*/  FSEL R40, R0, RZ, P0 ;  /* 0x000000ff00287208 */ /* 0x000fe40000000000 */
[----:B----4-:R-:W-:Y:S03]  /*16530*/  FMNMX.FTZ R69, R3, R4, !PT ;  /* 0x0000000403457209 */ /* 0x010fe60007810000 */
[--C-:B------:R-:W-:Y:S02]  /*16540*/  FFMA.FTZ R0, R19, c[0x0][0x2d0], -R40.reuse ;  /* 0x0000b40013007a23 */ /* 0x100fe40000010828 */
[----:B------:R-:W2:Y:S01]  /*16550*/  LDL.LU R251, [R1+0x4] ;  /* 0x0000040001fb7983 */ /* 0x000ea20000300800 */
[--C-:B------:R-:W-:Y:S01]  /*16560*/  FFMA.FTZ R2, R22, c[0x0][0x2d0], -R40.reuse ;  /* 0x0000b40016027a23 */ /* 0x100fe20000010828 */
[----:B------:R1:W-:Y:S01]  /*16570*/  MUFU.EX2 R217, R0 ;  /* 0x0000000000d97308 */ /* 0x0003e20000000800 */
[--C-:B------:R-:W-:Y:S01]  /*16580*/  FFMA.FTZ R211, R53, c[0x0][0x2d0], -R40.reuse ;  /* 0x0000b40035d37a23 */ /* 0x100fe20000010828 */
[----:B------:R-:W3:Y:S01]  /*16590*/  LDL.LU R250, [R1+0x8] ;  /* 0x0000080001fa7983 */ /* 0x000ee20000300800 */
[--C-:B------:R-:W-:Y:S02]  /*165a0*/  FFMA.FTZ R209, R54, c[0x0][0x2d0], -R40.reuse ;  /* 0x0000b40036d17a23 */ /* 0x100fe40000010828 */
[--C-:B------:R-:W-:Y:S02]  /*165b0*/  FFMA.FTZ R215, R55, c[0x0][0x2d0], -R40.reuse ;  /* 0x0000b40037d77a23 */ /* 0x100fe40000010828 */
[----:B------:R-:W-:Y:S01]  /*165c0*/  LDSM.16.MT88.4 R52, [R186] ;  /* 0x00000000ba34783b */ /* 0x000fe20000004200 */
[--C-:B------:R-:W-:Y:S02]  /*165d0*/  FFMA.FTZ R48, R47, c[0x0][0x2d0], -R40.reuse ;  /* 0x0000b4002f307a23 */ /* 0x100fe40000010828 */
[----:B------:R4:W5:Y:S01]  /*165e0*/  MUFU.EX2 R223, R2 ;  /* 0x0000000200df7308 */ /* 0x0009620000000800 */
[----:B------:R-:W-:Y:S02]  /*165f0*/  FMUL.FTZ R4, R69, c[0x0][0x2d0] ;  /* 0x0000b40045047a20 */ /* 0x000fe40000410000 */
[--C-:B------:R-:W-:Y:S02]  /*16600*/  FFMA.FTZ R58, R49, c[0x0][0x2d0], -R40.reuse ;  /* 0x0000b400313a7a23 */ /* 0x100fe40000010828 */
[--C-:B------:R-:W-:Y:S02]  /*16610*/  FFMA.FTZ R213, R73, c[0x0][0x2d0], -R40.reuse ;  /* 0x0000b40049d57a23 */ /* 0x100fe40000010828 */
[--C-:B------:R-:W-:Y:S02]  /*16620*/  FFMA.FTZ R28, R41, c[0x0][0x2d0], -R40.reuse ;  /* 0x0000b400291c7a23 */ /* 0x100fe40000010828 */
[----:B------:R-:W-:Y:S01]  /*16630*/  FFMA.FTZ R210, R63, c[0x0][0x2d0], -R40 ;  /* 0x0000b4003fd27a23 */ /* 0x000fe20000010828 */
[----:B------:R-:W-:Y:S01]  /*16640*/  MUFU.EX2 R241, R48 ;  /* 0x0000003000f17308 */ /* 0x000fe20000000800 */
[----:B-1----:R-:W-:Y:S05]  /*16650*/  FMUL.FTZ R0, R71, c[0x0][0x2d0] ;  /* 0x0000b40047007a20 */ /* 0x002fea0000410000 */
[----:B------:R-:W-:Y:S04]  /*16660*/  FSEL R56, R0, RZ, P1 ;  /* 0x000000ff00387208 */ /* 0x000fe80000800000 */
[----:B------:R1:W-:Y:S01]  /*16670*/  MUFU.EX2 R245, R28 ;  /* 0x0000001c00f57308 */ /* 0x0003e20000000800 */
[----:B------:R-:W-:Y:S02]  /*16680*/  FFMA.FTZ R0, R12, c[0x0][0x2d0], -R56 ;  /* 0x0000b4000c007a23 */ /* 0x000fe40000010838 */
[----:B----4-:R-:W-:Y:S02]  /*16690*/  FFMA.FTZ R2, R23, c[0x0][0x2d0], -R40 ;  /* 0x0000b40017027a23 */ /* 0x010fe40000010828 */
[--C-:B------:R-:W-:Y:S05]  /*166a0*/  FFMA.FTZ R5, R21, c[0x0][0x2d0], -R56.reuse ;  /* 0x0000b40015057a23 */ /* 0x100fea0000010838 */
[----:B------:R4:W-:Y:S01]  /*166b0*/  MUFU.EX2 R216, R0 ;  /* 0x0000000000d87308 */ /* 0x0009e20000000800 */
[--C-:B------:R-:W-:Y:S09]  /*166c0*/  FFMA.FTZ R73, R83, c[0x0][0x2d0], -R56.reuse ;  /* 0x0000b40053497a23 */ /* 0x100ff20000010838 */
[----:B------:R5:W-:Y:S01]  /*166d0*/  MUFU.EX2 R226, R2 ;  /* 0x0000000200e27308 */ /* 0x000be20000000800 */
[--C-:B-1----:R-:W-:Y:S02]  /*166e0*/  FFMA.FTZ R28, R32, c[0x0][0x2d0], -R56.reuse ;  /* 0x0000b400201c7a23 */ /* 0x102fe40000010838 */
[--C-:B------:R-:W-:Y:S07]  /*166f0*/  FFMA.FTZ R32, R33, c[0x0][0x2d0], -R56.reuse ;  /* 0x0000b40021207a23 */ /* 0x100fee0000010838 */
[----:B------:R-:W-:Y:S01]  /*16700*/  MUFU.EX2 R240, R5 ;  /* 0x0000000500f07308 */ /* 0x000fe20000000800 */
[----:B----4-:R-:W-:Y:S09]  /*16710*/  FFMA.FTZ R0, R18, c[0x0][0x2d0], -R56 ;  /* 0x0000b40012007a23 */ /* 0x010ff20000010838 */
[----:B------:R1:W-:Y:S01]  /*16720*/  MUFU.EX2 R222, R0 ;  /* 0x0000000000de7308 */ /* 0x0003e20000000800 */
[----:B-----5:R-:W-:Y:S09]  /*16730*/  FMUL.FTZ R2, R70, c[0x0][0x2d0] ;  /* 0x0000b40046027a20 */ /* 0x020ff20000410000 */
[----:B------:R-:W-:Y:S10]  /*16740*/  MUFU.EX2 R225, R28 ;  /* 0x0000001c00e17308 */ /* 0x000ff40000000800 */
[----:B------:R-:W-:Y:S01]  /*16750*/  MUFU.EX2 R239, R32 ;  /* 0x0000002000ef7308 */ /* 0x000fe20000000800 */
[----:B-1----:R-:W-:Y:S09]  /*16760*/  FFMA.FTZ R0, R25, c[0x0][0x2d0], -R40 ;  /* 0x0000b40019007a23 */ /* 0x002ff20000010828 */
[----:B------:R1:W-:Y:S10]  /*16770*/  MUFU.EX2 R242, R0 ;  /* 0x0000000000f27308 */ /* 0x0003f40000000800 */
[----:B------:R-:W-:Y:S01]  /*16780*/  MUFU.EX2 R238, R58 ;  /* 0x0000003a00ee7308 */ /* 0x000fe20000000800 */
[----:B-1----:R-:W-:Y:S02]  /*16790*/  FFMA.FTZ R0, R20, c[0x0][0x2d0], -R56 ;  /* 0x0000b40014007a23 */ /* 0x002fe40000010838 */
[----:B------:R-:W1:Y:S07]  /*167a0*/  LDSM.16.MT88.4 R20, [R185] ;  /* 0x00000000b914783b */ /* 0x000e6e0000004200 */
[----:B------:R4:W-:Y:S02]  /*167b0*/  MUFU.EX2 R224, R0 ;  /* 0x0000000000e07308 */ /* 0x0009e40000000800 */
[----:B----4-:R-:W-:Y:S02]  /*167c0*/  FSEL R0, R72, RZ, P0 ;  /* 0x000000ff48007208 */ /* 0x010fe40000000000 */
[----:B------:R-:W-:Y:S03]  /*167d0*/  FSETP.NEU.FTZ.AND P0, PT, R70, -INF , PT ;  /* 0xff8000004600780b */ /* 0x000fe60003f1d000 */
[----:B------:R-:W-:Y:S01]  /*167e0*/  FADD.FTZ R0, -R0, R84 ;  /* 0x0000005400007221 */ /* 0x000fe20000010100 */
[----:B------:R-:W-:Y:S03]  /*167f0*/  FSEL R57, R2, RZ, P0 ;  /* 0x000000ff02397208 */ /* 0x000fe60000000000 */
[----:B------:R-:W-:Y:S02]  /*16800*/  FMUL.FTZ R0, R0, c[0x0][0x2d0] ;  /* 0x0000b40000007a20 */ /* 0x000fe40000410000 */
[--C-:B------:R-:W-:Y:S02]  /*16810*/  FFMA.FTZ R2, R10, c[0x0][0x2d0], -R57.reuse ;  /* 0x0000b4000a027a23 */ /* 0x100fe40000010839 */
[----:B------:R-:W4:Y:S10]  /*16820*/  MUFU.EX2 R68, R0 ;  /* 0x0000000000447308 */ /* 0x000f340000000800 */
[----:B------:R5:W-:Y:S02]  /*16830*/  MUFU.EX2 R220, R2 ;  /* 0x0000000200dc7308 */ /* 0x000be40000000800 */
[--C-:B-----5:R-:W-:Y:S08]  /*16840*/  FFMA.FTZ R2, R13, c[0x0][0x2d0], -R57.reuse ;  /* 0x0000b4000d027a23 */ /* 0x120ff00000010839 */
[----:B------:R5:W-:Y:S02]  /*16850*/  MUFU.EX2 R221, R2 ;  /* 0x0000000200dd7308 */ /* 0x000be40000000800 */
[--C-:B-----5:R-:W-:Y:S08]  /*16860*/  FFMA.FTZ R2, R15, c[0x0][0x2d0], -R57.reuse ;  /* 0x0000b4000f027a23 */ /* 0x120ff00000010839 */
[----:B------:R5:W-:Y:S02]  /*16870*/  MUFU.EX2 R234, R2 ;  /* 0x0000000200ea7308 */ /* 0x000be40000000800 */
[----:B-----5:R-:W-:Y:S08]  /*16880*/  FFMA.FTZ R2, R17, c[0x0][0x2d0], -R57 ;  /* 0x0000b40011027a23 */ /* 0x020ff00000010839 */
[----:B------:R5:W-:Y:S02]  /*16890*/  MUFU.EX2 R236, R2 ;  /* 0x0000000200ec7308 */ /* 0x000be40000000800 */
[----:B-----5:R-:W-:Y:S05]  /*168a0*/  FSEL R2, R71, RZ, P1 ;  /* 0x000000ff47027208 */ /* 0x020fea0000800000 */
[----:B------:R-:W-:Y:S01]  /*168b0*/  FADD.FTZ R0, -R2, R85 ;  /* 0x0000005502007221 */ /* 0x000fe20000010100 */
[----:B------:R-:W-:Y:S02]  /*168c0*/  FSEL R2, R70, RZ, P0 ;  /* 0x000000ff46027208 */ /* 0x000fe40000000000 */
[----:B------:R-:W-:Y:S01]  /*168d0*/  FSETP.NEU.FTZ.AND P0, PT, R69, -INF , PT ;  /* 0xff8000004500780b */ /* 0x000fe20003f1d000 */
[----:B------:R-:W-:Y:S03]  /*168e0*/  FMUL.FTZ R0, R0, c[0x0][0x2d0] ;  /* 0x0000b40000007a20 */ /* 0x000fe60000410000 */
[----:B------:R-:W-:Y:S01]  /*168f0*/  FSEL R60, R4, RZ, P0 ;  /* 0x000000ff043c7208 */ /* 0x000fe20000000000 */
[----:B------:R5:W1:Y:S04]  /*16900*/  MUFU.EX2 R3, R0 ;  /* 0x0000000000037308 */ /* 0x000a680000000800 */
[----:B------:R-:W-:Y:S06]  /*16910*/  FFMA.FTZ R4, R14, c[0x0][0x2d0], -R60 ;  /* 0x0000b4000e047a23 */ /* 0x000fec000001083c */
[----:B------:R1:W-:Y:S01]  /*16920*/  MUFU.EX2 R219, R4 ;  /* 0x0000000400db7308 */ /* 0x0003e20000000800 */
[----:B-----5:R-:W-:Y:S04]  /*16930*/  FADD.FTZ R0, -R2, R86 ;  /* 0x0000005602007221 */ /* 0x020fe80000010100 */
[----:B------:R-:W-:Y:S05]  /*16940*/  FMUL.FTZ R0, R0, c[0x0][0x2d0] ;  /* 0x0000b40000007a20 */ /* 0x000fea0000410000 */
[----:B------:R5:W-:Y:S01]  /*16950*/  MUFU.EX2 R2, R0 ;  /* 0x0000000000027308 */ /* 0x000be20000000800 */
[----:B-1----:R-:W-:Y:S02]  /*16960*/  FFMA.FTZ R4, R24, c[0x0][0x2d0], -R60 ;  /* 0x0000b40018047a23 */ /* 0x002fe4000001083c */
[----:B------:R-:W-:Y:S07]  /*16970*/  FFMA.FTZ R24, R31, c[0x0][0x2d0], -R40 ;  /* 0x0000b4001f187a23 */ /* 0x000fee0000010828 */
[----:B------:R-:W-:Y:S10]  /*16980*/  MUFU.EX2 R231, R4 ;  /* 0x0000000400e77308 */ /* 0x000ff40000000800 */
[----:B------:R-:W-:Y:S01]  /*16990*/  MUFU.EX2 R227, R24 ;  /* 0x0000001800e37308 */ /* 0x000fe20000000800 */
[--C-:B-----5:R-:W-:Y:S09]  /*169a0*/  FFMA.FTZ R0, R11, c[0x0][0x2d0], -R60.reuse ;  /* 0x0000b4000b007a23 */ /* 0x120ff2000001083c */
[----:B------:R1:W5:Y:S02]  /*169b0*/  MUFU.EX2 R218, R0 ;  /* 0x0000000000da7308 */ /* 0x0003640000000800 */
[----:B-1----:R-:W-:Y:S01]  /*169c0*/  FFMA.FTZ R0, R16, c[0x0][0x2d0], -R60 ;  /* 0x0000b40010007a23 */ /* 0x002fe2000001083c */
[----:B------:R-:W-:Y:S01]  /*169d0*/  F2FP.BF16.PACK_AB R76, R223, R217 ;  /* 0x000000d9df4c723e */ /* 0x000fe200000010ff */
[----:B----4-:R-:W-:Y:S01]  /*169e0*/  FMUL.FTZ R4, R68, R88 ;  /* 0x0000005844047220 */ /* 0x010fe20000410000 */
[----:B------:R-:W-:Y:S05]  /*169f0*/  F2FP.BF16.PACK_AB R77, R222, R216 ;  /* 0x000000d8de4d723e */ /* 0x000fea00000010ff */
[----:B------:R1:W4:Y:S01]  /*16a00*/  MUFU.EX2 R229, R0 ;  /* 0x0000000000e57308 */ /* 0x0003220000000800 */
[----:B------:R-:W-:Y:S01]  /*16a10*/  FMUL.FTZ R5, R68, R89 ;  /* 0x0000005944057220 */ /* 0x000fe20000410000 */
[----:B------:R-:W-:Y:S01]  /*16a20*/  F2FP.BF16.PACK_AB R78, R242, R226 ;  /* 0x000000e2f24e723e */ /* 0x000fe200000010ff */
[C---:B------:R-:W-:Y:S01]  /*16a30*/  FMUL.FTZ R6, R3.reuse, R90 ;  /* 0x0000005a03067220 */ /* 0x040fe20000410000 */
[----:B------:R-:W-:Y:S01]  /*16a40*/  F2FP.BF16.PACK_AB R79, R240, R224 ;  /* 0x000000e0f04f723e */ /* 0x000fe200000010ff */
[----:B------:R-:W-:Y:S01]  /*16a50*/  FMUL.FTZ R7, R3, R91 ;  /* 0x0000005b03077220 */ /* 0x000fe20000410000 */
[----:B------:R-:W-:Y:S01]  /*16a60*/  F2FP.BF16.PACK_AB R64, R221, R220 ;  /* 0x000000dcdd40723e */ /* 0x000fe200000010ff */
[----:B------:R-:W-:Y:S01]  /*16a70*/  LDSM.16.MT88.4 R88, [R189+0x800] ;  /* 0x00080000bd58783b */ /* 0x000fe20000004200 */
[----:B------:R-:W-:Y:S01]  /*16a80*/  FMUL.FTZ R48, R68, R132 ;  /* 0x0000008444307220 */ /* 0x000fe20000410000 */
[----:B------:R-:W-:Y:S01]  /*16a90*/  F2FP.BF16.PACK_AB R66, R236, R234 ;  /* 0x000000eaec42723e */ /* 0x000fe200000010ff */
[----:B------:R-:W-:Y:S01]  /*16aa0*/  FMUL.FTZ R49, R68, R133 ;  /* 0x0000008544317220 */ /* 0x000fe20000410000 */
[----:B-----5:R-:W-:Y:S01]  /*16ab0*/  F2FP.BF16.PACK_AB R65, R219, R218 ;  /* 0x000000dadb41723e */ /* 0x020fe200000010ff */
[-C--:B------:R-:W-:Y:S03]  /*16ac0*/  HMMA.16816.F32.BF16 R4, R76, R20.reuse, R4 ;  /* 0x000000144c04723c */ /* 0x080fe60000041804 */
[----:B------:R-:W5:Y:S02]  /*16ad0*/  LDL.LU R133, [R1+0xc] ;  /* 0x00000c0001857983 */ /* 0x000f640000300800 */
[C---:B------:R-:W-:Y:S02]  /*16ae0*/  FMUL.FTZ R8, R2.reuse, R92 ;  /* 0x0000005c02087220 */ /* 0x040fe40000410000 */
[C---:B------:R-:W-:Y:S01]  /*16af0*/  FMUL.FTZ R9, R2.reuse, R93 ;  /* 0x0000005d02097220 */ /* 0x040fe20000410000 */
[----:B------:R-:W2:Y:S01]  /*16b00*/  LDL.LU R132, [R1+0x10] ;  /* 0x0000100001847983 */ /* 0x000ea20000300800 */
[C---:B------:R-:W-:Y:S03]  /*16b10*/  FMUL.FTZ R12, R2.reuse, R96 ;  /* 0x00000060020c7220 */ /* 0x040fe60000410000 */
[----:B-1----:R-:W-:Y:S01]  /*16b20*/  FSEL R0, R69, RZ, P0 ;  /* 0x000000ff45007208 */ /* 0x002fe20000000000 */
[----:B------:R-:W-:Y:S01]  /*16b30*/  FMUL.FTZ R13, R2, R97 ;  /* 0x00000061020d7220 */ /* 0x000fe20000410000 */
[----:B----4-:R-:W-:Y:S01]  /*16b40*/  F2FP.BF16.PACK_AB R67, R231, R229 ;  /* 0x000000e5e743723e */ /* 0x010fe200000010ff */
[----:B------:R-:W-:Y:S02]  /*16b50*/  FMUL.FTZ R16, R68, R100 ;  /* 0x0000006444107220 */ /* 0x000fe40000410000 */
[----:B------:R-:W-:Y:S02]  /*16b60*/  FADD.FTZ R0, -R0, R87 ;  /* 0x0000005700007221 */ /* 0x000fe40000010100 */
[----:B------:R-:W-:Y:S01]  /*16b70*/  FMUL.FTZ R17, R68, R101 ;  /* 0x0000006544117220 */ /* 0x000fe20000410000 */
[----:B------:R-:W-:Y:S01]  /*16b80*/  LDSM.16.MT88.4 R84, [R185+0x800] ;  /* 0x00080000b954783b */ /* 0x000fe20000004200 */
[----:B------:R-:W-:Y:S02]  /*16b90*/  FMUL.FTZ R0, R0, c[0x0][0x2d0] ;  /* 0x0000b40000007a20 */ /* 0x000fe40000410000 */
[C---:B------:R-:W-:Y:S02]  /*16ba0*/  FMUL.FTZ R18, R3.reuse, R102 ;  /* 0x0000006603127220 */ /* 0x040fe40000410000 */
[----:B------:R-:W-:Y:S02]  /*16bb0*/  FMUL.FTZ R19, R3, R103 ;  /* 0x0000006703137220 */ /* 0x000fe40000410000 */
[----:B------:R-:W1:Y:S01]  /*16bc0*/  MUFU.EX2 R0, R0 ;  /* 0x0000000000007308 */ /* 0x000e620000000800 */
[C---:B------:R-:W-:Y:S02]  /*16bd0*/  FMUL.FTZ R24, R2.reuse, R108 ;  /* 0x0000006c02187220 */ /* 0x040fe40000410000 */
[C---:B------:R-:W-:Y:S02]  /*16be0*/  FMUL.FTZ R25, R2.reuse, R109 ;  /* 0x0000006d02197220 */ /* 0x040fe40000410000 */
[C---:B------:R-:W-:Y:S02]  /*16bf0*/  FMUL.FTZ R28, R2.reuse, R112 ;  /* 0x00000070021c7220 */ /* 0x040fe40000410000 */
[----:B------:R-:W-:Y:S02]  /*16c00*/  FMUL.FTZ R29, R2, R113 ;  /* 0x00000071021d7220 */ /* 0x000fe40000410000 */
[--C-:B------:R-:W-:Y:S02]  /*16c10*/  FFMA.FTZ R93, R50, c[0x0][0x2d0], -R40.reuse ;  /* 0x0000b400325d7a23 */ /* 0x100fe40000010828 */
[--C-:B------:R-:W-:Y:S02]  /*16c20*/  FFMA.FTZ R113, R80, c[0x0][0x2d0], -R40.reuse ;  /* 0x0000b40050717a23 */ /* 0x100fe40000010828 */
[--C-:B------:R-:W-:Y:S02]  /*16c30*/  FFMA.FTZ R112, R75, c[0x0][0x2d0], -R40.reuse ;  /* 0x0000b4004b707a23 */ /* 0x100fe40000010828 */
[C---:B------:R-:W-:Y:S02]  /*16c40*/  FMUL.FTZ R32, R68.reuse, R116 ;  /* 0x0000007444207220 */ /* 0x040fe40000410000 */
[----:B------:R-:W-:Y:S02]  /*16c50*/  FMUL.FTZ R33, R68, R117 ;  /* 0x0000007544217220 */ /* 0x000fe40000410000 */
[C---:B------:R-:W-:Y:S02]  /*16c60*/  FMUL.FTZ R34, R3.reuse, R118 ;  /* 0x0000007603227220 */ /* 0x040fe40000410000 */
[----:B------:R-:W-:Y:S02]  /*16c70*/  FMUL.FTZ R35, R3, R119 ;  /* 0x0000007703237220 */ /* 0x000fe40000410000 */
[----:B------:R-:W-:Y:S02]  /*16c80*/  FMUL.FTZ R41, R2, R125 ;  /* 0x0000007d02297220 */ /* 0x000fe40000410000 */
[C---:B-1----:R-:W-:Y:S02]  /*16c90*/  FMUL.FTZ R11, R0.reuse, R95 ;  /* 0x0000005f000b7220 */ /* 0x042fe40000410000 */
[----:B------:R-:W-:Y:S02]  /*16ca0*/  FMUL.FTZ R10, R0, R94 ;  /* 0x0000005e000a7220 */ /* 0x000fe40000410000 */
[----:B------:R-:W-:Y:S02]  /*16cb0*/  FFMA.FTZ R94, R51, c[0x0][0x2d0], -R40 ;  /* 0x0000b400335e7a23 */ /* 0x000fe40000010828 */
[--C-:B------:R-:W-:Y:S02]  /*16cc0*/  FFMA.FTZ R92, R156, c[0x0][0x2d0], -R56.reuse ;  /* 0x0000b4009c5c7a23 */ /* 0x100fe40000010838 */
[--C-:B------:R-:W-:Y:S01]  /*16cd0*/  FFMA.FTZ R103, R179, c[0x0][0x2d0], -R56.reuse ;  /* 0x0000b400b3677a23 */ /* 0x100fe20000010838 */
[C---:B------:R-:W-:Y:S01]  /*16ce0*/  HMMA.16816.F32.BF16 R8, R64.reuse, R20, R8 ;  /* 0x000000144008723c */ /* 0x040fe20000041808 */
[----:B------:R-:W-:Y:S03]  /*16cf0*/  MUFU.EX2 R179, R113 ;  /* 0x0000007100b37308 */ /* 0x000fe60000000800 */
[C---:B------:R-:W-:Y:S02]  /*16d00*/  FMUL.FTZ R14, R0.reuse, R98 ;  /* 0x00000062000e7220 */ /* 0x040fe40000410000 */
[----:B------:R-:W-:Y:S02]  /*16d10*/  FMUL.FTZ R15, R0, R99 ;  /* 0x00000063000f7220 */ /* 0x000fe40000410000 */
[----:B------:R-:W-:Y:S04]  /*16d20*/  FFMA.FTZ R119, R176, c[0x0][0x2d0], -R56 ;  /* 0x0000b400b0777a23 */ /* 0x000fe80000010838 */
[C---:B------:R-:W-:Y:S01]  /*16d30*/  FMUL.FTZ R50, R3.reuse, R134 ;  /* 0x0000008603327220 */ /* 0x040fe20000410000 */
[-C--:B------:R-:W-:Y:S03]  /*16d40*/  HMMA.16816.F32.BF16 R12, R64, R22.reuse, R12 ;  /* 0x00000016400c723c */ /* 0x080fe6000004180c */
[----:B------:R-:W-:Y:S02]  /*16d50*/  FMUL.FTZ R51, R3, R135 ;  /* 0x0000008703337220 */ /* 0x000fe40000410000 */
[--C-:B------:R-:W-:Y:S02]  /*16d60*/  FFMA.FTZ R97, R204, c[0x0][0x2d0], -R57.reuse ;  /* 0x0000b400cc617a23 */ /* 0x100fe40000010839 */
[--C-:B------:R-:W-:Y:S01]  /*16d70*/  FFMA.FTZ R101, R173, c[0x0][0x2d0], -R57.reuse ;  /* 0x0000b400ad657a23 */ /* 0x100fe20000010839 */
[C---:B------:R-:W-:Y:S01]  /*16d80*/  HMMA.16816.F32.BF16 R16, R76.reuse, R22, R16 ;  /* 0x000000164c10723c */ /* 0x040fe20000041810 */
[----:B------:R-:W-:Y:S03]  /*16d90*/  MUFU.EX2 R173, R97 ;  /* 0x0000006100ad7308 */ /* 0x000fe60000000800 */
[C---:B------:R-:W-:Y:S02]  /*16da0*/  FMUL.FTZ R20, R68.reuse, R104 ;  /* 0x0000006844147220 */ /* 0x040fe40000410000 */
[----:B------:R-:W-:Y:S02]  /*16db0*/  FMUL.FTZ R21, R68, R105 ;  /* 0x0000006944157220 */ /* 0x000fe40000410000 */
[C---:B------:R-:W-:Y:S04]  /*16dc0*/  FMUL.FTZ R22, R3.reuse, R106 ;  /* 0x0000006a03167220 */ /* 0x040fe80000410000 */
[----:B------:R-:W-:Y:S02]  /*16dd0*/  FMUL.FTZ R23, R3, R107 ;  /* 0x0000006b03177220 */ /* 0x000fe40000410000 */
[--C-:B------:R-:W-:Y:S02]  /*16de0*/  FFMA.FTZ R100, R174, c[0x0][0x2d0], -R57.reuse ;  /* 0x0000b400ae647a23 */ /* 0x100fe40000010839 */
[--C-:B------:R-:W-:Y:S01]  /*16df0*/  FFMA.FTZ R99, R175, c[0x0][0x2d0], -R57.reuse ;  /* 0x0000b400af637a23 */ /* 0x100fe20000010839 */
[----:B------:R-:W-:Y:S01]  /*16e00*/  MUFU.EX2 R174, R209 ;  /* 0x000000d100ae7308 */ /* 0x000fe20000000800 */
[--C-:B------:R-:W-:Y:S01]  /*16e10*/  FFMA.FTZ R98, R181, c[0x0][0x2d0], -R57.reuse ;  /* 0x0000b400b5627a23 */ /* 0x100fe20000010839 */
[-C--:B------:R-:W-:Y:S03]  /*16e20*/  HMMA.16816.F32.BF16 R20, R76, R36.reuse, R20 ;  /* 0x000000244c14723c */ /* 0x080fe60000041814 */
[C---:B------:R-:W-:Y:S02]  /*16e30*/  FMUL.FTZ R26, R0.reuse, R110 ;  /* 0x0000006e001a7220 */ /* 0x040fe40000410000 */
[C---:B------:R-:W-:Y:S02]  /*16e40*/  FMUL.FTZ R27, R0.reuse, R111 ;  /* 0x0000006f001b7220 */ /* 0x040fe40000410000 */
[--C-:B------:R-:W-:Y:S02]  /*16e50*/  FFMA.FTZ R96, R207, c[0x0][0x2d0], -R57.reuse ;  /* 0x0000b400cf607a23 */ /* 0x100fe40000010839 */
[----:B------:R-:W-:Y:S01]  /*16e60*/  FFMA.FTZ R102, R157, c[0x0][0x2d0], -R60 ;  /* 0x0000b4009d667a23 */ /* 0x000fe2000001083c */
[----:B------:R-:W-:Y:S02]  /*16e70*/  MUFU.EX2 R207, R94 ;  /* 0x0000005e00cf7308 */ /* 0x000fe40000000800 */
[C---:B------:R-:W-:Y:S04]  /*16e80*/  HMMA.16816.F32.BF16 R24, R64.reuse, R36, R24 ;  /* 0x000000244018723c */ /* 0x040fe80000041818 */
[C---:B------:R-:W-:Y:S02]  /*16e90*/  FMUL.FTZ R30, R0.reuse, R114 ;  /* 0x00000072001e7220 */ /* 0x040fe40000410000 */
[----:B------:R-:W-:Y:S02]  /*16ea0*/  FMUL.FTZ R31, R0, R115 ;  /* 0x00000073001f7220 */ /* 0x000fe40000410000 */
[--C-:B------:R-:W-:Y:S01]  /*16eb0*/  FFMA.FTZ R36, R45, c[0x0][0x2d0], -R40.reuse ;  /* 0x0000b4002d247a23 */ /* 0x100fe20000010828 */
[----:B------:R-:W-:Y:S03]  /*16ec0*/  MUFU.EX2 R175, R96 ;  /* 0x0000006000af7308 */ /* 0x000fe60000000800 */
[--C-:B------:R-:W-:Y:S01]  /*16ed0*/  FFMA.FTZ R37, R46, c[0x0][0x2d0], -R40.reuse ;  /* 0x0000b4002e257a23 */ /* 0x100fe20000010828 */
[-C--:B------:R-:W-:Y:S03]  /*16ee0*/  HMMA.16816.F32.BF16 R28, R64, R38.reuse, R28 ;  /* 0x00000026401c723c */ /* 0x080fe6000004181c */
[----:B------:R-:W-:Y:S02]  /*16ef0*/  FFMA.FTZ R111, R74, c[0x0][0x2d0], -R40 ;  /* 0x0000b4004a6f7a23 */ /* 0x000fe40000010828 */
[--C-:B------:R-:W-:Y:S01]  /*16f00*/  FFMA.FTZ R40, R44, c[0x0][0x2d0], -R57.reuse ;  /* 0x0000b4002c287a23 */ /* 0x100fe20000010839 */
[----:B------:R1:W-:Y:S01]  /*16f10*/  MUFU.EX2 R237, R36 ;  /* 0x0000002400ed7308 */ /* 0x0003e20000000800 */
[----:B------:R-:W-:Y:S01]  /*16f20*/  FFMA.FTZ R116, R168, c[0x0][0x2d0], -R60 ;  /* 0x0000b400a8747a23 */ /* 0x000fe2000001083c */
[C---:B------:R-:W-:Y:S04]  /*16f30*/  HMMA.16816.F32.BF16 R32, R76.reuse, R38, R32 ;  /* 0x000000264c20723c */ /* 0x040fe80000041820 */
[--C-:B------:R-:W-:Y:S02]  /*16f40*/  FFMA.FTZ R44, R59, c[0x0][0x2d0], -R57.reuse ;  /* 0x0000b4003b2c7a23 */ /* 0x100fe40000010839 */
[----:B------:R-:W-:Y:S02]  /*16f50*/  FMUL.FTZ R47, R0, R131 ;  /* 0x00000083002f7220 */ /* 0x000fe40000410000 */
[----:B------:R4:W-:Y:S01]  /*16f60*/  MUFU.EX2 R249, R37 ;  /* 0x0000002500f97308 */ /* 0x0009e20000000800 */
[C---:B------:R-:W-:Y:S03]  /*16f70*/  FMUL.FTZ R38, R3.reuse, R122 ;  /* 0x0000007a03267220 */ /* 0x040fe60000410000 */
[----:B------:R-:W-:Y:S02]  /*16f80*/  FMUL.FTZ R39, R3, R123 ;  /* 0x0000007b03277220 */ /* 0x000fe40000410000 */
[----:B------:R-:W-:Y:S02]  /*16f90*/  FMUL.FTZ R45, R2, R129 ;  /* 0x00000081022d7220 */ /* 0x000fe40000410000 */
[----:B------:R-:W-:Y:S02]  /*16fa0*/  FMUL.FTZ R46, R0, R130 ;  /* 0x00000082002e7220 */ /* 0x000fe40000410000 */
[----:B------:R3:W-:Y:S01]  /*16fb0*/  MUFU.EX2 R244, R40 ;  /* 0x0000002800f47308 */ /* 0x0007e20000000800 */
[--C-:B------:R-:W-:Y:S02]  /*16fc0*/  FFMA.FTZ R110, R178, c[0x0][0x2d0], -R56.reuse ;  /* 0x0000b400b26e7a23 */ /* 0x100fe40000010838 */
[--C-:B------:R-:W-:Y:S02]  /*16fd0*/  FFMA.FTZ R107, R158, c[0x0][0x2d0], -R56.reuse ;  /* 0x0000b4009e6b7a23 */ /* 0x100fe40000010838 */
[--C-:B-1----:R-:W-:Y:S02]  /*16fe0*/  FFMA.FTZ R36, R61, c[0x0][0x2d0], -R56.reuse ;  /* 0x0000b4003d247a23 */ /* 0x102fe40000010838 */
[--C-:B------:R-:W-:Y:S02]  /*16ff0*/  FFMA.FTZ R106, R166, c[0x0][0x2d0], -R56.reuse ;  /* 0x0000b400a66a7a23 */ /* 0x100fe40000010838 */
[--C-:B------:R-:W-:Y:S01]  /*17000*/  FFMA.FTZ R105, R165, c[0x0][0x2d0], -R56.reuse ;  /* 0x0000b400a5697a23 */ /* 0x100fe20000010838 */
[----:B------:R1:W-:Y:S01]  /*17010*/  MUFU.EX2 R235, R36 ;  /* 0x0000002400eb7308 */ /* 0x0003e20000000800 */
[----:B------:R-:W-:Y:S02]  /*17020*/  FFMA.FTZ R114, R177, c[0x0][0x2d0], -R56 ;  /* 0x0000b400b1727a23 */ /* 0x000fe40000010838 */
[----:B------:R-:W-:Y:S02]  /*17030*/  FFMA.FTZ R61, R154, c[0x0][0x2d0], -R60 ;  /* 0x0000b4009a3d7a23 */ /* 0x000fe4000001083c */
[----:B----4-:R-:W-:Y:S02]  /*17040*/  FMUL.FTZ R37, R68, R121 ;  /* 0x0000007944257220 */ /* 0x010fe40000410000 */
[----:B------:R-:W-:Y:S02]  /*17050*/  FFMA.FTZ R121, R171, c[0x0][0x2d0], -R56 ;  /* 0x0000b400ab797a23 */ /* 0x000fe40000010838 */
[--C-:B------:R-:W-:Y:S01]  /*17060*/  FFMA.FTZ R75, R170, c[0x0][0x2d0], -R57.reuse ;  /* 0x0000b400aa4b7a23 */ /* 0x100fe20000010839 */
[----:B------:R4:W-:Y:S01]  /*17070*/  MUFU.EX2 R243, R44 ;  /* 0x0000002c00f37308 */ /* 0x0009e20000000800 */
[C---:B------:R-:W-:Y:S02]  /*17080*/  FMUL.FTZ R58, R0.reuse, R142 ;  /* 0x0000008e003a7220 */ /* 0x040fe40000410000 */
[----:B------:R-:W-:Y:S02]  /*17090*/  FMUL.FTZ R59, R0, R143 ;  /* 0x0000008f003b7220 */ /* 0x000fe40000410000 */
[----:B---3--:R-:W-:Y:S02]  /*170a0*/  FMUL.FTZ R40, R2, R124 ;  /* 0x0000007c02287220 */ /* 0x008fe40000410000 */
[--C-:B------:R-:W-:Y:S02]  /*170b0*/  FFMA.FTZ R74, R169, c[0x0][0x2d0], -R57.reuse ;  /* 0x0000b400a94a7a23 */ /* 0x100fe40000010839 */
[--C-:B------:R-:W-:Y:S01]  /*170c0*/  FFMA.FTZ R123, R183, c[0x0][0x2d0], -R57.reuse ;  /* 0x0000b400b77b7a23 */ /* 0x100fe20000010839 */
[----:B------:R-:W-:Y:S01]  /*170d0*/  MUFU.EX2 R142, R101 ;  /* 0x00000065008e7308 */ /* 0x000fe20000000800 */
[--C-:B------:R-:W-:Y:S02]  /*170e0*/  FFMA.FTZ R125, R180, c[0x0][0x2d0], -R57.reuse ;  /* 0x0000b400b47d7a23 */ /* 0x100fe40000010839 */
[----:B------:R-:W-:Y:S02]  /*170f0*/  FFMA.FTZ R118, R167, c[0x0][0x2d0], -R60 ;  /* 0x0000b400a7767a23 */ /* 0x000fe4000001083c */
[----:B-1----:R-:W-:Y:S02]  /*17100*/  FFMA.FTZ R36, R62, c[0x0][0x2d0], -R56 ;  /* 0x0000b4003e247a23 */ /* 0x002fe40000010838 */
[--C-:B------:R-:W-:Y:S02]  /*17110*/  FFMA.FTZ R62, R155, c[0x0][0x2d0], -R60.reuse ;  /* 0x0000b4009b3e7a23 */ /* 0x100fe4000001083c */
[--C-:B------:R-:W-:Y:S01]  /*17120*/  FFMA.FTZ R117, R208, c[0x0][0x2d0], -R60.reuse ;  /* 0x0000b400d0757a23 */ /* 0x100fe2000001083c */
[----:B------:R1:W-:Y:S01]  /*17130*/  MUFU.EX2 R247, R36 ;  /* 0x0000002400f77308 */ /* 0x0003e20000000800 */
[--C-:B------:R-:W-:Y:S01]  /*17140*/  FFMA.FTZ R104, R159, c[0x0][0x2d0], -R60.reuse ;  /* 0x0000b4009f687a23 */ /* 0x100fe2000001083c */
[----:B------:R-:W3:Y:S01]  /*17150*/  LDL R208, [R1+0x14] ;  /* 0x0000140001d07983 */ /* 0x000ee20000100800 */
[--C-:B------:R-:W-:Y:S02]  /*17160*/  FFMA.FTZ R108, R160, c[0x0][0x2d0], -R60.reuse ;  /* 0x0000b400a06c7a23 */ /* 0x100fe4000001083c */
[----:B----4-:R-:W-:Y:S02]  /*17170*/  FMUL.FTZ R44, R2, R128 ;  /* 0x00000080022c7220 */ /* 0x010fe40000410000 */
[--C-:B------:R-:W-:Y:S02]  /*17180*/  FFMA.FTZ R109, R162, c[0x0][0x2d0], -R60.reuse ;  /* 0x0000b400a26d7a23 */ /* 0x100fe4000001083c */
[--C-:B------:R-:W-:Y:S01]  /*17190*/  FFMA.FTZ R122, R205, c[0x0][0x2d0], -R60.reuse ;  /* 0x0000b400cd7a7a23 */ /* 0x100fe2000001083c */
[----:B------:R4:W-:Y:S01]  /*171a0*/  MUFU.EX2 R204, R62 ;  /* 0x0000003e00cc7308 */ /* 0x0009e20000000800 */
[--C-:B------:R-:W-:Y:S02]  /*171b0*/  FFMA.FTZ R124, R182, c[0x0][0x2d0], -R60.reuse ;  /* 0x0000b400b67c7a23 */ /* 0x100fe4000001083c */
[----:B------:R-:W-:Y:S02]  /*171c0*/  FMUL.FTZ R63, R0, R151 ;  /* 0x00000097003f7220 */ /* 0x000fe40000410000 */
[--C-:B------:R-:W-:Y:S02]  /*171d0*/  FFMA.FTZ R115, R164, c[0x0][0x2d0], -R60.reuse ;  /* 0x0000b400a4737a23 */ /* 0x100fe4000001083c */
[--C-:B------:R-:W-:Y:S03]  /*171e0*/  FFMA.FTZ R128, R161, c[0x0][0x2d0], -R60.reuse ;  /* 0x0000b400a1807a23 */ /* 0x100fe6000001083c */
[----:B------:R-:W-:Y:S01]  /*171f0*/  MUFU.EX2 R205, R93 ;  /* 0x0000005d00cd7308 */ /* 0x000fe20000000800 */
[--C-:B-1----:R-:W-:Y:S02]  /*17200*/  FFMA.FTZ R36, R42, c[0x0][0x2d0], -R57.reuse ;  /* 0x0000b4002a247a23 */ /* 0x102fe40000010839 */
[C---:B------:R-:W-:Y:S02]  /*17210*/  FMUL.FTZ R42, R0.reuse, R126 ;  /* 0x0000007e002a7220 */ /* 0x040fe40000410000 */
[----:B------:R-:W-:Y:S05]  /*17220*/  FFMA.FTZ R126, R163, c[0x0][0x2d0], -R60 ;  /* 0x0000b400a37e7a23 */ /* 0x000fea000001083c */
[----:B------:R1:W-:Y:S01]  /*17230*/  MUFU.EX2 R228, R36 ;  /* 0x0000002400e47308 */ /* 0x0003e20000000800 */
[C---:B----4-:R-:W-:Y:S09]  /*17240*/  FMUL.FTZ R62, R0.reuse, R150 ;  /* 0x00000096003e7220 */ /* 0x050ff20000410000 */
[----:B------:R4:W-:Y:S10]  /*17250*/  MUFU.EX2 R182, R92 ;  /* 0x0000005c00b67308 */ /* 0x0009f40000000800 */
[----:B------:R-:W-:Y:S01]  /*17260*/  MUFU.EX2 R167, R100 ;  /* 0x0000006400a77308 */ /* 0x000fe20000000800 */
[--C-:B-1----:R-:W-:Y:S02]  /*17270*/  FFMA.FTZ R36, R43, c[0x0][0x2d0], -R57.reuse ;  /* 0x0000b4002b247a23 */ /* 0x102fe40000010839 */
[----:B------:R-:W-:Y:S02]  /*17280*/  FMUL.FTZ R43, R0, R127 ;  /* 0x0000007f002b7220 */ /* 0x000fe40000410000 */
[--C-:B------:R-:W-:Y:S05]  /*17290*/  FFMA.FTZ R127, R172, c[0x0][0x2d0], -R57.reuse ;  /* 0x0000b400ac7f7a23 */ /* 0x100fea0000010839 */
[----:B------:R1:W1:Y:S01]  /*172a0*/  MUFU.EX2 R230, R36 ;  /* 0x0000002400e67308 */ /* 0x0002620000000800 */
[----:B----4-:R-:W-:Y:S09]  /*172b0*/  LDSM.16.MT88.4 R92, [R186+0x800] ;  /* 0x00080000ba5c783b */ /* 0x010ff20000004200 */
[----:B------:R-:W-:Y:S10]  /*172c0*/  MUFU.EX2 R129, R102 ;  /* 0x0000006600817308 */ /* 0x000ff40000000800 */
[----:B------:R-:W-:Y:S01]  /*172d0*/  MUFU.EX2 R143, R99 ;  /* 0x00000063008f7308 */ /* 0x000fe20000000800 */
[----:B-1----:R-:W-:Y:S02]  /*172e0*/  FMUL.FTZ R36, R68, R120 ;  /* 0x0000007844247220 */ /* 0x002fe40000410000 */
[----:B------:R-:W-:Y:S02]  /*172f0*/  FFMA.FTZ R120, R206, c[0x0][0x2d0], -R57 ;  /* 0x0000b400ce787a23 */ /* 0x000fe40000010839 */
[----:B------:R-:W-:Y:S05]  /*17300*/  FMUL.FTZ R57, R2, R141 ;  /* 0x0000008d02397220 */ /* 0x000fea0000410000 */
[----:B------:R1:W-:Y:S01]  /*17310*/  MUFU.EX2 R170, R98 ;  /* 0x0000006200aa7308 */ /* 0x0003e20000000800 */
[-C--:B------:R-:W-:Y:S08]  /*17320*/  HMMA.16816.F32.BF16 R36, R76, R52.reuse, R36 ;  /* 0x000000344c24723c */ /* 0x080ff00000041824 */
[C---:B------:R-:W-:Y:S01]  /*17330*/  HMMA.16816.F32.BF16 R40, R64.reuse, R52, R40 ;  /* 0x000000344028723c */ /* 0x040fe20000041828 */
[----:B------:R4:W-:Y:S06]  /*17340*/  MUFU.EX2 R178, R103 ;  /* 0x0000006700b27308 */ /* 0x0009ec0000000800 */
[--C-:B------:R-:W-:Y:S01]  /*17350*/  FFMA.FTZ R52, R82, c[0x0][0x2d0], -R56.reuse ;  /* 0x0000b40052347a23 */ /* 0x100fe20000010838 */
[-C--:B------:R-:W-:Y:S03]  /*17360*/  HMMA.16816.F32.BF16 R44, R64, R54.reuse, R44 ;  /* 0x00000036402c723c */ /* 0x080fe6000004182c */
[----:B------:R5:W-:Y:S01]  /*17370*/  MUFU.EX2 R232, R52 ;  /* 0x0000003400e87308 */ /* 0x000be20000000800 */
[----:B------:R-:W-:Y:S02]  /*17380*/  FFMA.FTZ R53, R81, c[0x0][0x2d0], -R56 ;  /* 0x0000b40051357a23 */ /* 0x000fe40000010838 */
[----:B------:R-:W5:Y:S01]  /*17390*/  LDSM.16.MT88.4 R80, [R188] ;  /* 0x00000000bc50783b */ /* 0x000f620000004200 */
[----:B------:R-:W-:Y:S01]  /*173a0*/  FFMA.FTZ R56, R153, c[0x0][0x2d0], -R60 ;  /* 0x0000b40099387a23 */ /* 0x000fe2000001083c */
[C---:B------:R-:W-:Y:S04]  /*173b0*/  HMMA.16816.F32.BF16 R48, R76.reuse, R54, R48 ;  /* 0x000000364c30723c */ /* 0x040fe80000041830 */
[----:B--2---:R-:W-:Y:S01]  /*173c0*/  FFMA.FTZ R0, R0, R132, R218 ;  /* 0x0000008400007223 */ /* 0x004fe200000100da */
[----:B------:R2:W-:Y:S01]  /*173d0*/  MUFU.EX2 R233, R53 ;  /* 0x0000003500e97308 */ /* 0x0005e20000000800 */
[----:B-1----:R-:W-:Y:S01]  /*173e0*/  LDSM.16.MT88.4 R96, [R186+0x1000] ;  /* 0x00100000ba60783b */ /* 0x002fe20000004200 */
[C---:B------:R-:W-:Y:S02]  /*173f0*/  FMUL.FTZ R54, R3.reuse, R138 ;  /* 0x0000008a03367220 */ /* 0x040fe40000410000 */
[----:B------:R-:W-:Y:S03]  /*17400*/  FMUL.FTZ R55, R3, R139 ;  /* 0x0000008b03377220 */ /* 0x000fe60000410000 */
[----:B------:R-:W-:Y:S02]  /*17410*/  FADD.FTZ R0, R219, R0 ;  /* 0x00000000db007221 */ /* 0x000fe40000010000 */
[----:B----4-:R-:W-:Y:S01]  /*17420*/  LDSM.16.MT88.4 R100, [R185+0x2000] ;  /* 0x00200000b964783b */ /* 0x010fe20000004200 */
[----:B------:R1:W-:Y:S01]  /*17430*/  MUFU.EX2 R177, R56 ;  /* 0x0000003800b17308 */ /* 0x0003e20000000800 */
[----:B------:R-:W-:Y:S02]  /*17440*/  FADD.FTZ R0, R229, R0 ;  /* 0x00000000e5007221 */ /* 0x000fe40000010000 */
[----:B-----5:R-:W-:Y:S02]  /*17450*/  FFMA.FTZ R52, R152, c[0x0][0x2d0], -R60 ;  /* 0x0000b40098347a23 */ /* 0x020fe4000001083c */
[----:B------:R-:W-:Y:S05]  /*17460*/  FMUL.FTZ R60, R2, R148 ;  /* 0x00000094023c7220 */ /* 0x000fea0000410000 */
[----:B------:R4:W5:Y:S01]  /*17470*/  MUFU.EX2 R131, R52 ;  /* 0x0000003400837308 */ /* 0x0009620000000800 */
[----:B--2---:R-:W-:Y:S09]  /*17480*/  FMUL.FTZ R53, R68, R137 ;  /* 0x0000008944357220 */ /* 0x004ff20000410000 */
[----:B------:R2:W2:Y:S01]  /*17490*/  MUFU.EX2 R206, R61 ;  /* 0x0000003d00ce7308 */ /* 0x0004a20000000800 */
[----:B-1----:R-:W-:Y:S09]  /*174a0*/  FMUL.FTZ R56, R2, R140 ;  /* 0x0000008c02387220 */ /* 0x002ff20000410000 */
[----:B------:R-:W-:Y:S01]  /*174b0*/  MUFU.EX2 R140, R116 ;  /* 0x00000074008c7308 */ /* 0x000fe20000000800 */
[----:B----4-:R-:W-:Y:S09]  /*174c0*/  FMUL.FTZ R52, R68, R136 ;  /* 0x0000008844347220 */ /* 0x010ff20000410000 */
[----:B------:R-:W-:Y:S01]  /*174d0*/  MUFU.EX2 R160, R118 ;  /* 0x0000007600a07308 */ /* 0x000fe20000000800 */
[-C--:B------:R-:W-:Y:S03]  /*174e0*/  HMMA.16816.F32.BF16 R52, R76, R80.reuse, R52 ;  /* 0x000000504c34723c */ /* 0x080fe60000041834 */
[C---:B--2---:R-:W-:Y:S02]  /*174f0*/  FMUL.FTZ R61, R2.reuse, R149 ;  /* 0x00000095023d7220 */ /* 0x044fe40000410000 */
[----:B------:R-:W-:Y:S02]  /*17500*/  FFMA.FTZ R2, R2, R133, R220 ;  /* 0x0000008502027223 */ /* 0x000fe400000100dc */
[----:B------:R-:W-:Y:S01]  /*17510*/  LDSM.16.MT88.4 R132, [R186+0x2000] ;  /* 0x00200000ba84783b */ /* 0x000fe20000004200 */
[C---:B------:R-:W-:Y:S01]  /*17520*/  HMMA.16816.F32.BF16 R56, R64.reuse, R80, R56 ;  /* 0x000000504038723c */ /* 0x040fe20000041838 */
[----:B------:R-:W-:Y:S03]  /*17530*/  MUFU.EX2 R159, R117 ;  /* 0x00000075009f7308 */ /* 0x000fe60000000800 */
[----:B------:R-:W-:Y:S03]  /*17540*/  FADD.FTZ R2, R221, R2 ;  /* 0x00000002dd027221 */ /* 0x000fe60000010000 */
[----:B------:R-:W-:Y:S01]  /*17550*/  F2FP.BF16.PACK_AB R80, R230, R228 ;  /* 0x000000e4e650723e */ /* 0x000fe200000010ff */
[-C--:B------:R-:W-:Y:S03]  /*17560*/  HMMA.16816.F32.BF16 R60, R64, R82.reuse, R60 ;  /* 0x00000052403c723c */ /* 0x080fe6000004183c */
[----:B------:R1:W-:Y:S01]  /*17570*/  MUFU.EX2 R162, R119 ;  /* 0x0000007700a27308 */ /* 0x0003e20000000800 */
[----:B-----5:R-:W-:Y:S01]  /*17580*/  F2FP.BF16.PACK_AB R81, R177, R131 ;  /* 0x00000083b151723e */ /* 0x020fe200000010ff */
[----:B------:R-:W-:Y:S02]  /*17590*/  FADD.FTZ R2, R234, R2 ;  /* 0x00000002ea027221 */ /* 0x000fe40000010000 */
[C---:B------:R-:W-:Y:S02]  /*175a0*/  FMUL.FTZ R64, R68.reuse, R144 ;  /* 0x0000009044407220 */ /* 0x040fe40000410000 */
[C---:B------:R-:W-:Y:S03]  /*175b0*/  FMUL.FTZ R65, R68.reuse, R145 ;  /* 0x0000009144417220 */ /* 0x040fe60000410000 */
[C---:B------:R-:W-:Y:S01]  /*175c0*/  FMUL.FTZ R66, R3.reuse, R146 ;  /* 0x0000009203427220 */ /* 0x040fe20000410000 */
[----:B------:R-:W-:Y:S01]  /*175d0*/  MUFU.EX2 R163, R215 ;  /* 0x000000d700a37308 */ /* 0x000fe20000000800 */
[C---:B------:R-:W-:Y:S02]  /*175e0*/  FMUL.FTZ R67, R3.reuse, R147 ;  /* 0x0000009303437220 */ /* 0x040fe40000410000 */
[----:B------:R-:W-:Y:S02]  /*175f0*/  FFMA.FTZ R68, R68, R251, R217 ;  /* 0x000000fb44447223 */ /* 0x000fe400000100d9 */
[----:B------:R-:W-:Y:S02]  /*17600*/  FFMA.FTZ R3, R3, R250, R216 ;  /* 0x000000fa03037223 */ /* 0x000fe400000100d8 */
[----:B------:R-:W-:Y:S01]  /*17610*/  FADD.FTZ R68, R223, R68 ;  /* 0x00000044df447221 */ /* 0x000fe20000010000 */
[----:B------:R-:W-:Y:S02]  /*17620*/  HMMA.16816.F32.BF16 R64, R76, R82, R64 ;  /* 0x000000524c40723c */ /* 0x000fe40000041840 */
[----:B------:R-:W2:Y:S02]  /*17630*/  MUFU.EX2 R161, R121 ;  /* 0x0000007900a17308 */ /* 0x000ea40000000800 */
[----:B------:R-:W-:Y:S01]  /*17640*/  FADD.FTZ R68, R226, R68 ;  /* 0x00000044e2447221 */ /* 0x000fe20000010000 */
[----:B-1----:R-:W-:Y:S02]  /*17650*/  LDSM.16.MT88.4 R116, [R189+0x2000] ;  /* 0x00200000bd74783b */ /* 0x002fe40000004200 */
[----:B------:R-:W-:Y:S01]  /*17660*/  F2FP.BF16.PACK_AB R76, R245, R227 ;  /* 0x000000e3f54c723e */ /* 0x000fe200000010ff */
[----:B------:R-:W-:Y:S01]  /*17670*/  FADD.FTZ R68, R242, R68 ;  /* 0x00000044f2447221 */ /* 0x000fe20000010000 */
[----:B------:R-:W-:Y:S03]  /*17680*/  F2FP.BF16.PACK_AB R77, R239, R225 ;  /* 0x000000e1ef4d723e */ /* 0x000fe600000010ff */
[----:B------:R-:W-:Y:S01]  /*17690*/  F2FP.BF16.PACK_AB R78, R249, R237 ;  /* 0x000000edf94e723e */ /* 0x000fe200000010ff */
[----:B------:R-:W-:Y:S01]  /*176a0*/  MUFU.EX2 R155, R127 ;  /* 0x0000007f009b7308 */ /* 0x000fe20000000800 */
[----:B------:R-:W-:Y:S01]  /*176b0*/  F2FP.BF16.PACK_AB R79, R247, R235 ;  /* 0x000000ebf74f723e */ /* 0x000fe200000010ff */
[----:B------:R-:W-:Y:S01]  /*176c0*/  FADD.FTZ R3, R222, R3 ;  /* 0x00000003de037221 */ /* 0x000fe20000010000 */
[----:B------:R-:W-:Y:S02]  /*176d0*/  F2FP.BF16.PACK_AB R82, R243, R244 ;  /* 0x000000f4f352723e */ /* 0x000fe400000010ff */
[----:B------:R-:W-:Y:S01]  /*176e0*/  F2FP.BF16.PACK_AB R83, R204, R206 ;  /* 0x000000cecc53723e */ /* 0x000fe200000010ff */
[----:B------:R-:W-:Y:S02]  /*176f0*/  FADD.FTZ R3, R224, R3 ;  /* 0x00000003e0037221 */ /* 0x000fe40000010000 */
[-C--:B------:R-:W-:Y:S02]  /*17700*/  HMMA.16816.F32.BF16 R4, R76, R84.reuse, R4 ;  /* 0x000000544c04723c */ /* 0x080fe40000041804 */
[----:B------:R1:W-:Y:S01]  /*17710*/  MUFU.EX2 R183, R73 ;  /* 0x0000004900b77308 */ /* 0x0003e20000000800 */
[----:B------:R-:W-:Y:S01]  /*17720*/  FADD.FTZ R3, R240, R3 ;  /* 0x00000003f0037221 */ /* 0x000fe20000010000 */
[----:B--2---:R-:W-:Y:S04]  /*17730*/  F2FP.BF16.PACK_AB R147, R161, R162 ;  /* 0x000000a2a193723e */ /* 0x004fe800000010ff */
[C---:B------:R-:W-:Y:S04]  /*17740*/  HMMA.16816.F32.BF16 R8, R80.reuse, R84, R8 ;  /* 0x000000545008723c */ /* 0x040fe80000041808 */
[----:B------:R2:W-:Y:S04]  /*17750*/  MUFU.EX2 R130, R74 ;  /* 0x0000004a00827308 */ /* 0x0005e80000000800 */
[-C--:B------:R-:W-:Y:S06]  /*17760*/  HMMA.16816.F32.BF16 R12, R80, R86.reuse, R12 ;  /* 0x00000056500c723c */ /* 0x080fec000004180c */
[----:B------:R4:W5:Y:S02]  /*17770*/  MUFU.EX2 R139, R75 ;  /* 0x0000004b008b7308 */ /* 0x0009640000000800 */
[C---:B------:R-:W-:Y:S01]  /*17780*/  HMMA.16816.F32.BF16 R16, R76.reuse, R86, R16 ;  /* 0x000000564c10723c */ /* 0x040fe20000041810 */
[----:B------:R-:W3:Y:S03]  /*17790*/  LDSM.16.MT88.4 R84, [R188+0x800] ;  /* 0x00080000bc54783b */ /* 0x000ee60000004200 */
[----:B-1----:R-:W-:Y:S04]  /*177a0*/  FADD.FTZ R73, R227, R68 ;  /* 0x00000044e3497221 */ /* 0x002fe80000010000 */
[-C--:B------:R-:W-:Y:S01]  /*177b0*/  HMMA.16816.F32.BF16 R20, R76, R88.reuse, R20 ;  /* 0x000000584c14723c */ /* 0x080fe20000041814 */
[----:B------:R-:W1:Y:S03]  /*177c0*/  MUFU.EX2 R138, R104 ;  /* 0x00000068008a7308 */ /* 0x000e660000000800 */
[----:B--2---:R-:W-:Y:S04]  /*177d0*/  FADD.FTZ R74, R231, R0 ;  /* 0x00000000e74a7221 */ /* 0x004fe80000010000 */
[C---:B------:R-:W-:Y:S03]  /*177e0*/  HMMA.16816.F32.BF16 R24, R80.reuse, R88, R24 ;  /* 0x000000585018723c */ /* 0x040fe60000041818 */
[----:B------:R-:W-:Y:S01]  /*177f0*/  MUFU.EX2 R137, R108 ;  /* 0x0000006c00897308 */ /* 0x000fe20000000800 */
[----:B------:R-:W-:Y:S02]  /*17800*/  FADD.FTZ R68, R131, R74 ;  /* 0x0000004a83447221 */ /* 0x000fe40000010000 */
[----:B----4-:R-:W-:Y:S02]  /*17810*/  FADD.FTZ R75, R236, R2 ;  /* 0x00000002ec4b7221 */ /* 0x010fe40000010000 */
[-C--:B------:R-:W-:Y:S04]  /*17820*/  HMMA.16816.F32.BF16 R28, R80, R90.reuse, R28 ;  /* 0x0000005a501c723c */ /* 0x080fe8000004181c */
[----:B------:R-:W-:Y:S01]  /*17830*/  FADD.FTZ R0, R228, R75 ;  /* 0x0000004be4007221 */ /* 0x000fe20000010000 */
[----:B------:R-:W2:Y:S01]  /*17840*/  MUFU.EX2 R136, R109 ;  /* 0x0000006d00887308 */ /* 0x000ea20000000800 */
[----:B------:R-:W-:Y:S02]  /*17850*/  FADD.FTZ R2, R225, R3 ;  /* 0x00000003e1027221 */ /* 0x000fe40000010000 */
[C---:B------:R-:W-:Y:S01]  /*17860*/  HMMA.16816.F32.BF16 R32, R76.reuse, R90, R32 ;  /* 0x0000005a4c20723c */ /* 0x040fe20000041820 */
[----:B------:R-:W4:Y:S03]  /*17870*/  LDSM.16.MT88.4 R88, [R185+0x1000] ;  /* 0x00100000b958783b */ /* 0x000f260000004200 */
[----:B------:R-:W-:Y:S02]  /*17880*/  FADD.FTZ R3, R245, R73 ;  /* 0x00000049f5037221 */ /* 0x000fe40000010000 */
[----:B------:R-:W-:Y:S01]  /*17890*/  FADD.FTZ R2, R239, R2 ;  /* 0x00000002ef027221 */ /* 0x000fe20000010000 */
[----:B------:R-:W-:Y:S01]  /*178a0*/  MUFU.EX2 R169, R211 ;  /* 0x000000d300a97308 */ /* 0x000fe20000000800 */
[-C--:B------:R-:W-:Y:S04]  /*178b0*/  HMMA.16816.F32.BF16 R36, R76, R92.reuse, R36 ;  /* 0x0000005c4c24723c */ /* 0x080fe80000041824 */
[----:B------:R-:W-:Y:S02]  /*178c0*/  FADD.FTZ R3, R237, R3 ;  /* 0x00000003ed037221 */ /* 0x000fe40000010000 */
[----:B------:R-:W-:Y:S02]  /*178d0*/  FADD.FTZ R73, R230, R0 ;  /* 0x00000000e6497221 */ /* 0x000fe40000010000 */
[C---:B------:R-:W-:Y:S01]  /*178e0*/  HMMA.16816.F32.BF16 R40, R80.reuse, R92, R40 ;  /* 0x0000005c5028723c */ /* 0x040fe20000041828 */
[----:B------:R-:W-:Y:S03]  /*178f0*/  MUFU.EX2 R172, R210 ;  /* 0x000000d200ac7308 */ /* 0x000fe60000000800 */
[----:B------:R-:W-:Y:S01]  /*17900*/  FADD.FTZ R0, R177, R68 ;  /* 0x00000044b1007221 */ /* 0x000fe20000010000 */
[----:B---3--:R-:W-:Y:S01]  /*17910*/  ISETP.GT.AND P0, PT, R202, R208, PT ;  /* 0x000000d0ca00720c */ /* 0x008fe20003f04270 */
[----:B------:R-:W-:Y:S02]  /*17920*/  FADD.FTZ R68, R235, R2 ;  /* 0x00000002eb447221 */ /* 0x000fe40000010000 */
[-C--:B------:R-:W-:Y:S03]  /*17930*/  HMMA.16816.F32.BF16 R44, R80, R94.reuse, R44 ;  /* 0x0000005e502c723c */ /* 0x080fe6000004182c */
[----:B------:R-:W-:Y:S01]  /*17940*/  MUFU.EX2 R168, R107 ;  /* 0x0000006b00a87308 */ /* 0x000fe20000000800 */
[----:B------:R-:W-:Y:S02]  /*17950*/  FADD.FTZ R0, R206, R0 ;  /* 0x00000000ce007221 */ /* 0x000fe40000010000 */
[----:B------:R-:W-:Y:S02]  /*17960*/  FADD.FTZ R2, R244, R73 ;  /* 0x00000049f4027221 */ /* 0x000fe40000010000 */
[C---:B------:R-:W-:Y:S01]  /*17970*/  HMMA.16816.F32.BF16 R48, R76.reuse, R94, R48 ;  /* 0x0000005e4c30723c */ /* 0x040fe20000041830 */
[----:B------:R-:W3:Y:S03]  /*17980*/  LDSM.16.MT88.4 R92, [R189+0x1000] ;  /* 0x00100000bd5c783b */ /* 0x000ee60000004200 */
[----:B------:R-:W-:Y:S01]  /*17990*/  FADD.FTZ R0, R204, R0 ;  /* 0x00000000cc007221 */ /* 0x000fe20000010000 */
[----:B------:R-:W-:Y:S01]  /*179a0*/  MUFU.EX2 R171, R106 ;  /* 0x0000006a00ab7308 */ /* 0x000fe20000000800 */
[----:B------:R-:W-:Y:S02]  /*179b0*/  FADD.FTZ R2, R243, R2 ;  /* 0x00000002f3027221 */ /* 0x000fe40000010000 */
[-C--:B------:R-:W-:Y:S07]  /*179c0*/  HMMA.16816.F32.BF16 R52, R76, R84.reuse, R52 ;  /* 0x000000544c34723c */ /* 0x080fee0000041834 */
[----:B------:R-:W-:Y:S01]  /*179d0*/  MUFU.EX2 R176, R105 ;  /* 0x0000006900b07308 */ /* 0x000fe20000000800 */
[C---:B------:R-:W-:Y:S08]  /*179e0*/  HMMA.16816.F32.BF16 R56, R80.reuse, R84, R56 ;  /* 0x000000545038723c */ /* 0x040ff00000041838 */
[-C--:B------:R-:W-:Y:S01]  /*179f0*/  HMMA.16816.F32.BF16 R60, R80, R86.reuse, R60 ;  /* 0x00000056503c723c */ /* 0x080fe2000004183c */
[----:B------:R-:W-:Y:S06]  /*17a00*/  MUFU.EX2 R180, R112 ;  /* 0x0000007000b47308 */ /* 0x000fec0000000800 */
[----:B-----5:R-:W-:Y:S01]  /*17a10*/  F2FP.BF16.PACK_AB R80, R139, R130 ;  /* 0x000000828b50723e */ /* 0x020fe200000010ff */
[----:B------:R-:W-:Y:S01]  /*17a20*/  HMMA.16816.F32.BF16 R64, R76, R86, R64 ;  /* 0x000000564c40723c */ /* 0x000fe20000041840 */
[----:B------:R-:W5:Y:S02]  /*17a30*/  LDSM.16.MT88.4 R84, [R188+0x1000] ;  /* 0x00100000bc54783b */ /* 0x000f640000004200 */
[----:B------:R-:W3:Y:S01]  /*17a40*/  MUFU.EX2 R181, R111 ;  /* 0x0000006f00b57308 */ /* 0x000ee20000000800 */
[----:B------:R-:W-:Y:S02]  /*17a50*/  F2FP.BF16.PACK_AB R82, R167, R142 ;  /* 0x0000008ea752723e */ /* 0x000fe400000010ff */
[----:B-1----:R-:W-:Y:S02]  /*17a60*/  F2FP.BF16.PACK_AB R81, R138, R129 ;  /* 0x000000818a51723e */ /* 0x002fe400000010ff */
[----:B------:R-:W-:Y:S04]  /*17a70*/  F2FP.BF16.PACK_AB R76, R238, R241 ;  /* 0x000000f1ee4c723e */ /* 0x000fe800000010ff */
[----:B------:R-:W-:Y:S01]  /*17a80*/  F2FP.BF16.PACK_AB R77, R232, R233 ;  /* 0x000000e9e84d723e */ /* 0x000fe200000010ff */
[----:B------:R-:W-:Y:S01]  /*17a90*/  MUFU.EX2 R166, R110 ;  /* 0x0000006e00a67308 */ /* 0x000fe20000000800 */
[----:B------:R-:W-:Y:S02]  /*17aa0*/  F2FP.BF16.PACK_AB R78, R207, R205 ;  /* 0x000000cdcf4e723e */ /* 0x000fe400000010ff */
[----:B------:R-:W-:Y:S02]  /*17ab0*/  F2FP.BF16.PACK_AB R79, R182, R183 ;  /* 0x000000b7b64f723e */ /* 0x000fe400000010ff */
[----:B--2---:R-:W-:Y:S05]  /*17ac0*/  F2FP.BF16.PACK_AB R83, R136, R137 ;  /* 0x000000898853723e */ /* 0x004fea00000010ff */
[-C--:B----4-:R-:W-:Y:S01]  /*17ad0*/  HMMA.16816.F32.BF16 R4, R76, R88.reuse, R4 ;  /* 0x000000584c04723c */ /* 0x090fe20000041804 */
[----:B------:R-:W1:Y:S02]  /*17ae0*/  MUFU.EX2 R165, R114 ;  /* 0x0000007200a57308 */ /* 0x000e640000000800 */
[----:B---3--:R-:W-:Y:S05]  /*17af0*/  F2FP.BF16.PACK_AB R144, R181, R180 ;  /* 0x000000b4b590723e */ /* 0x008fea00000010ff */
[C---:B------:R-:W-:Y:S03]  /*17b00*/  HMMA.16816.F32.BF16 R8, R80.reuse, R88, R8 ;  /* 0x000000585008723c */ /* 0x040fe60000041808 */
[----:B------:R-:W2:Y:S05]  /*17b10*/  MUFU.EX2 R164, R213 ;  /* 0x000000d500a47308 */ /* 0x000eaa0000000800 */
[-C--:B------:R-:W-:Y:S05]  /*17b20*/  HMMA.16816.F32.BF16 R12, R80, R90.reuse, R12 ;  /* 0x0000005a500c723c */ /* 0x080fea000004180c */
[----:B------:R-:W3:Y:S03]  /*17b30*/  MUFU.EX2 R156, R125 ;  /* 0x0000007d009c7308 */ /* 0x000ee60000000800 */
[C---:B------:R-:W-:Y:S01]  /*17b40*/  HMMA.16816.F32.BF16 R16, R76.reuse, R90, R16 ;  /* 0x0000005a4c10723c */ /* 0x040fe20000041810 */
[----:B------:R-:W4:Y:S03]  /*17b50*/  LDSM.16.MT88.4 R88, [R185+0x1800] ;  /* 0x00180000b958783b */ /* 0x000f260000004200 */
[----:B-1----:R-:W-:Y:S03]  /*17b60*/  F2FP.BF16.PACK_AB R145, R165, R166 ;  /* 0x000000a6a591723e */ /* 0x002fe600000010ff */
[----:B------:R-:W-:Y:S01]  /*17b70*/  MUFU.EX2 R152, R126 ;  /* 0x0000007e00987308 */ /* 0x000fe20000000800 */
[-C--:B------:R-:W-:Y:S04]  /*17b80*/  HMMA.16816.F32.BF16 R20, R76, R92.reuse, R20 ;  /* 0x0000005c4c14723c */ /* 0x080fe80000041814 */
[----:B--2---:R-:W-:Y:S04]  /*17b90*/  F2FP.BF16.PACK_AB R146, R163, R164 ;  /* 0x000000a4a392723e */ /* 0x004fe800000010ff */
[C---:B------:R-:W-:Y:S01]  /*17ba0*/  HMMA.16816.F32.BF16 R24, R80.reuse, R92, R24 ;  /* 0x0000005c5018723c */ /* 0x040fe20000041818 */
[----:B------:R-:W-:Y:S03]  /*17bb0*/  MUFU.EX2 R141, R115 ;  /* 0x00000073008d7308 */ /* 0x000fe60000000800 */
[----:B---3--:R-:W-:Y:S04]  /*17bc0*/  F2FP.BF16.PACK_AB R150, R155, R156 ;  /* 0x0000009c9b96723e */ /* 0x008fe800000010ff */
[-C--:B------:R-:W-:Y:S03]  /*17bd0*/  HMMA.16816.F32.BF16 R28, R80, R94.reuse, R28 ;  /* 0x0000005e501c723c */ /* 0x080fe6000004181c */
[----:B------:R-:W-:Y:S05]  /*17be0*/  MUFU.EX2 R157, R123 ;  /* 0x0000007b009d7308 */ /* 0x000fea0000000800 */
[C---:B------:R-:W-:Y:S01]  /*17bf0*/  HMMA.16816.F32.BF16 R32, R76.reuse, R94, R32 ;  /* 0x0000005e4c20723c */ /* 0x040fe20000041820 */
[----:B------:R-:W1:Y:S04]  /*17c00*/  LDSM.16.MT88.4 R92, [R189+0x1800] ;  /* 0x00180000bd5c783b */ /* 0x000e680000004200 */
[----:B------:R-:W-:Y:S03]  /*17c10*/  MUFU.EX2 R154, R122 ;  /* 0x0000007a009a7308 */ /* 0x000fe60000000800 */
[-C--:B------:R-:W-:Y:S07]  /*17c20*/  HMMA.16816.F32.BF16 R36, R76, R96.reuse, R36 ;  /* 0x000000604c24723c */ /* 0x080fee0000041824 */
[----:B------:R-:W2:Y:S01]  /*17c30*/  MUFU.EX2 R153, R124 ;  /* 0x0000007c00997308 */ /* 0x000ea20000000800 */
[C---:B------:R-:W-:Y:S08]  /*17c40*/  HMMA.16816.F32.BF16 R40, R80.reuse, R96, R40 ;  /* 0x000000605028723c */ /* 0x040ff00000041828 */
[-C--:B------:R-:W-:Y:S01]  /*17c50*/  HMMA.16816.F32.BF16 R44, R80, R98.reuse, R44 ;  /* 0x00000062502c723c */ /* 0x080fe2000004182c */
[----:B------:R-:W3:Y:S07]  /*17c60*/  MUFU.EX2 R158, R120 ;  /* 0x00000078009e7308 */ /* 0x000eee0000000800 */
[C---:B------:R-:W-:Y:S01]  /*17c70*/  HMMA.16816.F32.BF16 R48, R76.reuse, R98, R48 ;  /* 0x000000624c30723c */ /* 0x040fe20000041830 */
[----:B------:R-:W1:Y:S03]  /*17c80*/  LDSM.16.MT88.4 R96, [R186+0x1800] ;  /* 0x00180000ba60783b */ /* 0x000e660000004200 */
[----:B--2---:R-:W-:Y:S04]  /*17c90*/  F2FP.BF16.PACK_AB R149, R153, R154 ;  /* 0x0000009a9995723e */ /* 0x004fe800000010ff */
[-C--:B-----5:R-:W-:Y:S08]  /*17ca0*/  HMMA.16816.F32.BF16 R52, R76, R84.reuse, R52 ;  /* 0x000000544c34723c */ /* 0x0a0ff00000041834 */
[C---:B------:R-:W-:Y:S04]  /*17cb0*/  HMMA.16816.F32.BF16 R56, R80.reuse, R84, R56 ;  /* 0x000000545038723c */ /* 0x040fe80000041838 */
[----:B---3--:R-:W-:Y:S04]  /*17cc0*/  F2FP.BF16.PACK_AB R148, R157, R158 ;  /* 0x0000009e9d94723e */ /* 0x008fe800000010ff */
[-C--:B------:R-:W-:Y:S07]  /*17cd0*/  HMMA.16816.F32.BF16 R60, R80, R86.reuse, R60 ;  /* 0x00000056503c723c */ /* 0x080fee000004183c */
[----:B------:R-:W-:Y:S01]  /*17ce0*/  F2FP.BF16.PACK_AB R80, R170, R143 ;  /* 0x0000008faa50723e */ /* 0x000fe200000010ff */
[----:B------:R-:W-:Y:S01]  /*17cf0*/  HMMA.16816.F32.BF16 R64, R76, R86, R64 ;  /* 0x000000564c40723c */ /* 0x000fe20000041840 */
[----:B------:R-:W2:Y:S03]  /*17d00*/  LDSM.16.MT88.4 R84, [R188+0x1800] ;  /* 0x00180000bc54783b */ /* 0x000ea60000004200 */
[----:B------:R-:W-:Y:S02]  /*17d10*/  F2FP.BF16.PACK_AB R82, R175, R173 ;  /* 0x000000adaf52723e */ /* 0x000fe400000010ff */
[----:B------:R-:W-:Y:S02]  /*17d20*/  F2FP.BF16.PACK_AB R81, R140, R141 ;  /* 0x0000008d8c51723e */ /* 0x000fe400000010ff */
[----:B------:R-:W-:Y:S04]  /*17d30*/  F2FP.BF16.PACK_AB R76, R172, R169 ;  /* 0x000000a9ac4c723e */ /* 0x000fe800000010ff */
[----:B------:R-:W-:Y:S02]  /*17d40*/  F2FP.BF16.PACK_AB R77, R171, R168 ;  /* 0x000000a8ab4d723e */ /* 0x000fe400000010ff */
[----:B------:R-:W-:Y:S02]  /*17d50*/  F2FP.BF16.PACK_AB R78, R179, R174 ;  /* 0x000000aeb34e723e */ /* 0x000fe400000010ff */
[----:B------:R-:W-:Y:S02]  /*17d60*/  F2FP.BF16.PACK_AB R79, R178, R176 ;  /* 0x000000b0b24f723e */ /* 0x000fe400000010ff */
[----:B------:R-:W-:Y:S05]  /*17d70*/  F2FP.BF16.PACK_AB R83, R159, R160 ;  /* 0x000000a09f53723e */ /* 0x000fea00000010ff */
[-C--:B----4-:R-:W-:Y:S08]  /*17d80*/  HMMA.16816.F32.BF16 R4, R76, R88.reuse, R4 ;  /* 0x000000584c04723c */ /* 0x090ff00000041804 */
[C---:B------:R-:W-:Y:S08]  /*17d90*/  HMMA.16816.F32.BF16 R8, R80.reuse, R88, R8 ;  /* 0x000000585008723c */ /* 0x040ff00000041808 */
[-C--:B------:R-:W-:Y:S08]  /*17da0*/  HMMA.16816.F32.BF16 R12, R80, R90.reuse, R12 ;  /* 0x0000005a500c723c */ /* 0x080ff0000004180c */
[C---:B------:R-:W-:Y:S08]  /*17db0*/  HMMA.16816.F32.BF16 R16, R76.reuse, R90, R16 ;  /* 0x0000005a4c10723c */ /* 0x040ff00000041810 */
[-C--:B-1----:R-:W-:Y:S08]  /*17dc0*/  HMMA.16816.F32.BF16 R20, R76, R92.reuse, R20 ;  /* 0x0000005c4c14723c */ /* 0x082ff00000041814 */
[C---:B------:R-:W-:Y:S08]  /*17dd0*/  HMMA.16816.F32.BF16 R24, R80.reuse, R92, R24 ;  /* 0x0000005c5018723c */ /* 0x040ff00000041818 */
[-C--:B------:R-:W-:Y:S08]  /*17de0*/  HMMA.16816.F32.BF16 R28, R80, R94.reuse, R28 ;  /* 0x0000005e501c723c */ /* 0x080ff0000004181c */
[C---:B------:R-:W-:Y:S08]  /*17df0*/  HMMA.16816.F32.BF16 R32, R76.reuse, R94, R32 ;  /* 0x0000005e4c20723c */ /* 0x040ff00000041820 */
[-C--:B------:R-:W-:Y:S08]  /*17e00*/  HMMA.16816.F32.BF16 R36, R76, R96.reuse, R36 ;  /* 0x000000604c24723c */ /* 0x080ff00000041824 */
[C---:B------:R-:W-:Y:S08]  /*17e10*/  HMMA.16816.F32.BF16 R40, R80.reuse, R96, R40 ;  /* 0x000000605028723c */ /* 0x040ff00000041828 */
[-C--:B------:R-:W-:Y:S08]  /*17e20*/  HMMA.16816.F32.BF16 R44, R80, R98.reuse, R44 ;  /* 0x00000062502c723c */ /* 0x080ff0000004182c */
[C---:B------:R-:W-:Y:S08]  /*17e30*/  HMMA.16816.F32.BF16 R48, R76.reuse, R98, R48 ;  /* 0x000000624c30723c */ /* 0x040ff00000041830 */
[-C--:B--2---:R-:W-:Y:S08]  /*17e40*/  HMMA.16816.F32.BF16 R52, R76, R84.reuse, R52 ;  /* 0x000000544c34723c */ /* 0x084ff00000041834 */
[C---:B------:R-:W-:Y:S01]  /*17e50*/  HMMA.16816.F32.BF16 R56, R80.reuse, R84, R56 ;  /* 0x000000545038723c */ /* 0x040fe20000041838 */
[----:B------:R-:W1:Y:S06]  /*17e60*/  MUFU.EX2 R84, R128 ;  /* 0x0000008000547308 */ /* 0x000e6c0000000800 */
[----:B------:R-:W-:Y:S01]  /*17e70*/  MOV R85, R71 ;  /* 0x0000004700557202 */ /* 0x000fe20000000f00 */
[-C--:B------:R-:W-:Y:S08]  /*17e80*/  HMMA.16816.F32.BF16 R60, R80, R86.reuse, R60 ;  /* 0x00000056503c723c */ /* 0x080ff0000004183c */
[----:B------:R-:W-:Y:S07]  /*17e90*/  HMMA.16816.F32.BF16 R64, R76, R86, R64 ;  /* 0x000000564c40723c */ /* 0x000fee0000041840 */
[----:B------:R-:W-:Y:S01]  /*17ea0*/  MOV R86, R70 ;  /* 0x0000004600567202 */ /* 0x000fe20000000f00 */
[-C--:B------:R-:W-:Y:S01]  /*17eb0*/  HMMA.16816.F32.BF16 R88, R144, R100.reuse, R4 ;  /* 0x000000649058723c */ /* 0x080fe20000041804 */
[----:B------:R-:W2:Y:S04]  /*17ec0*/  LDSM.16.MT88.4 R4, [R188+0x2000] ;  /* 0x00200000bc04783b */ /* 0x000ea80000004200 */
[----:B-1----:R-:W-:Y:S02]  /*17ed0*/  F2FP.BF16.PACK_AB R151, R84, R152 ;  /* 0x000000985497723e */ /* 0x002fe400000010ff */
[----:B------:R-:W-:Y:S05]  /*17ee0*/  MOV R87, R69 ;  /* 0x0000004500577202 */ /* 0x000fea0000000f00 */
        /* <DEDUP_REMOVED lines=8> */
[-C--:B------:R-:W-:Y:S04]  /*17f70*/  HMMA.16816.F32.BF16 R104, R144, R116.reuse, R20 ;  /* 0x000000749068723c */ /* 0x080fe80000041814 */
[----:B------:R-:W-:Y:S04]  /*17f80*/  FADD.FTZ R3, R247, R68 ;  /* 0x00000044f7037221 */ /* 0x000fe80000010000 */
        /* <DEDUP_REMOVED lines=28> */
[-C--:B--2---:R-:W-:Y:S03]  /*18150*/  HMMA.16816.F32.BF16 R136, R144, R4.reuse, R52 ;  /* 0x000000049088723c */ /* 0x084fe60000041834 */
        /* <DEDUP_REMOVED lines=14> */
[----:B------:R-:W-:Y:S01]  /*18240*/  FADD.FTZ R4, R159, R0 ;  /* 0x000000009f047221 */ /* 0x000fe20000010000 */
[----:B------:R1:W-:Y:S03]  /*18250*/  STL [R1+0x4], R3 ;  /* 0x0000040301007387 */ /* 0x0003e60000100800 */
        /* <DEDUP_REMOVED lines=9> */
[----:B------:R2:W-:Y:S01]  /*182f0*/  STL [R1+0x8], R5 ;  /* 0x0000080501007387 */ /* 0x0005e20000100800 */
[----:B------:R-:W-:Y:S02]  /*18300*/  IADD3 R0, R202, -0x1, RZ ;  /* 0xffffffffca007810 */ /* 0x000fe40007ffe0ff */
[----:B------:R-:W-:Y:S01]  /*18310*/  FADD.FTZ R2, R84, R2 ;  /* 0x0000000254027221 */ /* 0x000fe20000010000 */
[----:B------:R-:W-:Y:S01]  /*18320*/  MOV R84, R72 ;  /* 0x0000004800547202 */ /* 0x000fe20000000f00 */
[----:B-1----:R-:W-:Y:S01]  /*18330*/  FADD.FTZ R3, R155, R4 ;  /* 0x000000049b037221 */ /* 0x002fe20000010000 */
[----:B------:R-:W-:Y:S04]  /*18340*/  MOV R202, R0 ;  /* 0x0000000000ca7202 */ /* 0x000fe80000000f00 */
[----:B------:R2:W-:Y:S04]  /*18350*/  STL [R1+0xc], R3 ;  /* 0x00000c0301007387 */ /* 0x0005e80000100800 */
[----:B------:R2:W-:Y:S02]  /*18360*/  STL [R1+0x10], R2 ;  /* 0x0000100201007387 */ /* 0x0005e40000100800 */
[----:B--2---:R-:W-:-:S05]  /*18370*/  @P0 BRA `(.L_x_734) ;  /* 0xffffa5a000000947 */ /* 0x004fca000383ffff */
.L_x_706:
[----:B------:R-:W-:Y:S05]  /*18380*/  BRA.DIV ~URZ, `(.L_x_735) ;  /* 0x000082527f007947 */ /* 0x000fea000b800000 */
[----:B------:R-:W2:Y:S04]  /*18390*/  LDL R2, [R1+0x4] ;  /* 0x0000040001027983 */ /* 0x000ea80000100800 */
[----:B--2---:R1:W2:Y:S02]  /*183a0*/  SHFL.BFLY PT, R0, R2, 0x2, 0x1f ;  /* 0x0c401f0002007f89 */ /* 0x0042a400000e0000 */
.L_x_854:
[----:B-1----:R-:W3:Y:S02]  /*183b0*/  LDL.LU R2, [R1+0x4] ;  /* 0x0000040001027983 */ /* 0x002ee40000300800 */
[----:B--23--:R-:W-:Y:S01]  /*183c0*/  FADD.FTZ R5, R0, R2 ;  /* 0x0000000200057221 */ /* 0x00cfe20000010000 */
[----:B------:R-:W-:Y:S05]  /*183d0*/  BRA.DIV ~URZ, `(.L_x_736) ;  /* 0x000082627f007947 */ /* 0x000fea000b800000 */
[----:B------:R-:W2:Y:S04]  /*183e0*/  LDL.LU R10, [R1+0x8] ;  /* 0x00000800010a7983 */ /* 0x000ea80000300800 */
[----:B------:R-:W3:Y:S04]  /*183f0*/  LDL.LU R3, [R1+0xc] ;  /* 0x00000c0001037983 */ /* 0x000ee80000300800 */
[----:B------:R-:W4:Y:S04]  /*18400*/  LDL.LU R8, [R1+0x10] ;  /* 0x0000100001087983 */ /* 0x000f280000300800 */
[----:B--2---:R-:W1:Y:S04]  /*18410*/  SHFL.BFLY PT, R0, R10, 0x2, 0x1f ;  /* 0x0c401f000a007f89 */ /* 0x004e6800000e0000 */
[----:B---3--:R-:W2:Y:S04]  /*18420*/  SHFL.BFLY PT, R2, R3, 0x2, 0x1f ;  /* 0x0c401f0003027f89 */ /* 0x008ea800000e0000 */
[----:B----4-:R-:W3:Y:S01]  /*18430*/  SHFL.BFLY PT, R4, R8, 0x2, 0x1f ;  /* 0x0c401f0008047f89 */ /* 0x010ee200000e0000 */
[----:B-1----:R-:W-:-:S02]  /*18440*/  FADD.FTZ R0, R0, R10 ;  /* 0x0000000a00007221 */ /* 0x002fc40000010000 */
[----:B--2---:R-:W-:-:S03]  /*18450*/  FADD.FTZ R2, R2, R3 ;  /* 0x0000000302027221 */ /* 0x004fc60000010000 */
[----:B------:R-:W1:Y:S01]  /*18460*/  SHFL.BFLY PT, R6, R0, 0x1, 0x1f ;  /* 0x0c201f0000067f89 */ /* 0x000e6200000e0000 */
[----:B---3--:R-:W-:-:S03]  /*18470*/  FADD.FTZ R4, R4, R8 ;  /* 0x0000000804047221 */ /* 0x008fc60000010000 */
[----:B------:R-:W2:Y:S04]  /*18480*/  SHFL.BFLY PT, R3, R5, 0x1, 0x1f ;  /* 0x0c201f0005037f89 */ /* 0x000ea800000e0000 */
[----:B------:R-:W3:Y:S04]  /*18490*/  SHFL.BFLY PT, R7, R2, 0x1, 0x1f ;  /* 0x0c201f0002077f89 */ /* 0x000ee800000e0000 */
[----:B------:R4:W4:Y:S01]  /*184a0*/  SHFL.BFLY PT, R9, R4, 0x1, 0x1f ;  /* 0x0c201f0004097f89 */ /* 0x00092200000e0000 */
[----:B-1----:R-:W-:Y:S02]  /*184b0*/  FADD.FTZ R6, R0, R6 ;  /* 0x0000000600067221 */ /* 0x002fe40000010000 */
[----:B--2---:R-:W-:-:S02]  /*184c0*/  FADD.FTZ R5, R5, R3 ;  /* 0x0000000305057221 */ /* 0x004fc40000010000 */
[----:B---3--:R-:W-:-:S03]  /*184d0*/  FADD.FTZ R7, R2, R7 ;  /* 0x0000000702077221 */ /* 0x008fc60000010000 */
.L_x_855:
[----:B------:R-:W-:Y:S01]  /*184e0*/  FSETP.NE.FTZ.AND P3, PT, R5, RZ, PT ;  /* 0x000000ff0500720b */ /* 0x000fe20003f75000 */
[----:B------:R-:W-:Y:S01]  /*184f0*/  CS2R R2, SRZ ;  /* 0x0000000000027805 */ /* 0x000fe2000001ff00 */
[----:B------:R-:W-:Y:S01]  /*18500*/  MOV R0, RZ ;  /* 0x000000ff00007202 */ /* 0x000fe20000000f00 */
[----:B----4-:R-:W-:Y:S01]  /*18510*/  FADD.FTZ R4, R9, R4 ;  /* 0x0000000409047221 */ /* 0x010fe20000010000 */
[----:B------:R-:W-:Y:S02]  /*18520*/  FSETP.NE.FTZ.AND P1, PT, R7, RZ, PT ;  /* 0x000000ff0700720b */ /* 0x000fe40003f35000 */
[----:B------:R-:W-:Y:S02]  /*18530*/  FSETP.NE.FTZ.AND P2, PT, R6, RZ, PT ;  /* 0x000000ff0600720b */ /* 0x000fe40003f55000 */
[----:B------:R-:W-:Y:S02]  /*18540*/  FSETP.NE.FTZ.AND P0, PT, R4, RZ, PT ;  /* 0x000000ff0400720b */ /* 0x000fe40003f15000 */
[----:B------:R-:W-:-:S02]  /*18550*/  MOV R25, 0xff800000 ;  /* 0xff80000000197802 */ /* 0x000fc40000000f00 */
[----:B------:R-:W-:Y:S01]  /*18560*/  MOV R23, 0xff800000 ;  /* 0xff80000000177802 */ /* 0x000fe20000000f00 */
[----:B------:R-:W1:Y:S01]  /*18570*/  @P3 MUFU.RCP R0, R5 ;  /* 0x0000000500003308 */ /* 0x000e620000001000 */
[----:B------:R-:W-:Y:S02]  /*18580*/  MOV R24, 0xff800000 ;  /* 0xff80000000187802 */ /* 0x000fe40000000f00 */
[----:B------:R-:W-:Y:S02]  /*18590*/  MOV R22, 0xff800000 ;  /* 0xff80000000167802 */ /* 0x000fe40000000f00 */
        /* <DEDUP_REMOVED lines=90> */
.L_x_601:
[----:B---3--:R3:W5:Y:S04]  /*18b40*/  LDL R6, [R1+0x50] ;  /* 0x0000500001067983 */ /* 0x0087680000100800 */
[----:B------:R-:W4:Y:S01]  /*18b50*/  S2R R2, SR_TID.X ;  /* 0x0000000000027919 */ /* 0x000f220000002100 */
[----:B------:R-:W-:Y:S01]  /*18b60*/  BSSY B0, `(.L_x_737) ;  /* 0x0000011000007945 */ /* 0x000fe20003800000 */
[----:B----4-:R-:W-:-:S13]  /*18b70*/  LOP3.LUT P0, RZ, R2, 0x7f, RZ, 0xc0, !PT ;  /* 0x0000007f02ff7812 */ /* 0x010fda000780c0ff */
[----:B------:R-:W-:Y:S05]  /*18b80*/  @P0 BRA `(.L_x_738) ;  /* 0x000000e000000947 */ /* 0x000fea0003800000 */
[----:B---3--:R-:W3:Y:S01]  /*18b90*/  S2R R4, SR_LANEID ;  /* 0x0000000000047919 */ /* 0x008ee20000000000 */
[----:B------:R-:W-:Y:S01]  /*18ba0*/  VOTEU.ANY UR4, UPT, PT ;  /* 0x0000000000047886 */ /* 0x000fe200038e0100 */
[----:B--2---:R-:W-:Y:S01]  /*18bb0*/  IMAD.MOV.U32 R5, RZ, RZ, c[0x0][0x564] ;  /* 0x00015900ff057624 */ /* 0x004fe200078e00ff */
[----:B------:R-:W3:Y:S08]  /*18bc0*/  FLO.U32 R3, UR4 ;  /* 0x0000000400037d00 */ /* 0x000ef000080e0000 */
[----:B------:R-:W2:Y:S01]  /*18bd0*/  POPC R2, UR4 ;  /* 0x0000000400027d09 */ /* 0x000ea20008000000 */
[----:B---3--:R-:W-:Y:S01]  /*18be0*/  ISETP.EQ.U32.AND P0, PT, R3, R4, PT ;  /* 0x000000040300720c */ /* 0x008fe20003f02070 */
[----:B------:R-:W-:-:S12]  /*18bf0*/  IMAD.MOV.U32 R4, RZ, RZ, c[0x0][0x560] ;  /* 0x00015800ff047624 */ /* 0x000fd800078e00ff */
[----:B--2---:R2:W3:Y:S04]  /*18c00*/  @P0 ATOMG.E.ADD.STRONG.GPU PT, R2, [R4.64], R2 ;  /* 0x00000002040209a8 */ /* 0x0044e800081ee1c6 */
[----:B--2---:R-:W2:Y:S04]  /*18c10*/  S2R R4, SR_LTMASK ;  /* 0x0000000000047919 */ /* 0x004ea80000003900 */
[----:B---3--:R2:W3:Y:S02]  /*18c20*/  SHFL.IDX PT, R3, R2, R3, 0x1f ;  /* 0x00001f0302037589 */ /* 0x0084e400000e0000 */
[----:B--2---:R-:W-:-:S06]  /*18c30*/  LOP3.LUT R2, R4, UR4, RZ, 0xc0, !PT ;  /* 0x0000000404027c12 */ /* 0x004fcc000f8ec0ff */
[----:B------:R-:W3:Y:S02]  /*18c40*/  POPC R2, R2 ;  /* 0x0000000200027309 */ /* 0x000ee40000000000 */
[----:B---3-5:R-:W-:-:S05]  /*18c50*/  IADD3 R6, R3, c[0x0][0xc], R2 ;  /* 0x0000030003067a10 */ /* 0x028fca0007ffe002 */
[----:B------:R2:W-:Y:S02]  /*18c60*/  STL [R1+0x50], R6 ;  /* 0x0000500601007387 */ /* 0x0005e40000100800 */
.L_x_738:
[----:B---3--:R-:W-:Y:S05]  /*18c70*/  BSYNC B0 ;  /* 0x0000000000007941 */ /* 0x008fea0003800000 */
.L_x_737:
[----:B------:R-:W-:Y:S01]  /*18c80*/  PRMT R0, R0, 0x9910, RZ ;  /* 0x0000991000007816 */ /* 0x000fe200000000ff */
[----:B------:R-:W-:Y:S01]  /*18c90*/  BSSY B1, `(.L_x_739) ;  /* 0x00002fb000017945 */ /* 0x000fe20003800000 */
[----:B-----5:R-:W-:Y:S02]  /*18ca0*/  IMAD.MOV.U32 R53, RZ, RZ, R6 ;  /* 0x000000ffff357224 */ /* 0x020fe400078e0006 */
[----:B------:R-:W-:-:S13]  /*18cb0*/  ISETP.NE.AND P0, PT, R0, RZ, PT ;  /* 0x000000ff0000720c */ /* 0x000fda0003f05270 */
[----:B------:R-:W-:Y:S05]  /*18cc0*/  @!P0 BRA `(.L_x_740) ;  /* 0x0000232000008947 */ /* 0x000fea0003800000 */
[----:B------:R-:W3:Y:S04]  /*18cd0*/  LDL R7, [R1+0x80] ;  /* 0x0000800001077983 */ /* 0x000ee80000100800 */
[----:B--2---:R-:W2:Y:S04]  /*18ce0*/  LDL R6, [R1+0x90] ;  /* 0x0000900001067983 */ /* 0x004ea80000100800 */
        /* <DEDUP_REMOVED lines=11> */
[----:B---3--:R3:W-:Y:S04]  /*18da0*/  STS [R7], R0 ;  /* 0x0000000007007388 */ /* 0x0087e80000000800 */
[----:B------:R1:W-:Y:S04]  /*18db0*/  STS [R7+0x400], R3 ;  /* 0x0004000307007388 */ /* 0x0003e80000000800 */
[----:B--2---:R2:W-:Y:S01]  /*18dc0*/  STS [R6], R2 ;  /* 0x0000000206007388 */ /* 0x0045e20000000800 */
[----:B---3--:R-:W-:-:S02]  /*18dd0*/  F2FP.BF16.PACK_AB R0, R89, R88 ;  /* 0x000000585900723e */ /* 0x008fc400000010ff */
[----:B-1----:R-:W-:-:S03]  /*18de0*/  F2FP.BF16.PACK_AB R3, R49, R48 ;  /* 0x000000303103723e */ /* 0x002fc600000010ff */
[----:B------:R1:W-:Y:S01]  /*18df0*/  STS [R6+0x400], R0 ;  /* 0x0004000006007388 */ /* 0x0003e20000000800 */
[----:B--2---:R-:W-:-:S03]  /*18e00*/  F2FP.BF16.PACK_AB R2, R31, R30 ;  /* 0x0000001e1f02723e */ /* 0x004fc600000010ff */
[----:B------:R2:W-:Y:S04]  /*18e10*/  STS [R7+0x2000], R3 ;  /* 0x0020000307007388 */ /* 0x0005e80000000800 */
[----:B------:R3:W-:Y:S01]  /*18e20*/  STS [R7+0x2400], R2 ;  /* 0x0024000207007388 */ /* 0x0007e20000000800 */
[----:B-1----:R-:W-:Y:S02]  /*18e30*/  F2FP.BF16.PACK_AB R0, R35, R34 ;  /* 0x000000222300723e */ /* 0x002fe400000010ff */
[----:B--2---:R-:W-:-:S03]  /*18e40*/  F2FP.BF16.PACK_AB R3, R79, R78 ;  /* 0x0000004e4f03723e */ /* 0x004fc600000010ff */
[----:B------:R1:W-:Y:S04]  /*18e50*/  STS [R6+0x2000], R0 ;  /* 0x0020000006007388 */ /* 0x0003e80000000800 */
[----:B---3--:R-:W2:Y:S01]  /*18e60*/  LDL R7, [R1+0x8c] ;  /* 0x00008c0001077983 */ /* 0x008ea20000100800 */
[----:B------:R-:W-:-:S03]  /*18e70*/  F2FP.BF16.PACK_AB R2, R91, R90 ;  /* 0x0000005a5b02723e */ /* 0x000fc600000010ff */
[----:B------:R3:W-:Y:S04]  /*18e80*/  STS [R6+0x2400], R4 ;  /* 0x0024000406007388 */ /* 0x0007e80000000800 */
[----:B----4-:R4:W-:Y:S04]  /*18e90*/  STS [R9], R3 ;  /* 0x0000000309007388 */ /* 0x0109e80000000800 */
[----:B------:R4:W-:Y:S01]  /*18ea0*/  STS [R9+0x400], R2 ;  /* 0x0004000209007388 */ /* 0x0009e20000000800 */
[----:B-1----:R-:W-:-:S05]  /*18eb0*/  F2FP.BF16.PACK_AB R0, R81, R80 ;  /* 0x000000505100723e */ /* 0x002fca00000010ff */
[----:B------:R1:W-:Y:S01]  /*18ec0*/  STS [R5], R0 ;  /* 0x0000000005007388 */ /* 0x0003e20000000800 */
[----:B---3--:R-:W-:-:S03]  /*18ed0*/  F2FP.BF16.PACK_AB R4, R39, R38 ;  /* 0x000000262704723e */ /* 0x008fc600000010ff */
[----:B------:R-:W3:Y:S01]  /*18ee0*/  LDL R6, [R1+0x88] ;  /* 0x0000880001067983 */ /* 0x000ee20000100800 */
[----:B----4-:R-:W-:Y:S02]  /*18ef0*/  F2FP.BF16.PACK_AB R3, R101, R100 ;  /* 0x000000646503723e */ /* 0x010fe400000010ff */
[----:B------:R-:W-:-:S03]  /*18f00*/  F2FP.BF16.PACK_AB R2, R43, R42 ;  /* 0x0000002a2b02723e */ /* 0x000fc600000010ff */
[----:B------:R4:W-:Y:S04]  /*18f10*/  STS [R5+0x400], R3 ;  /* 0x0004000305007388 */ /* 0x0009e80000000800 */
[----:B------:R-:W-:Y:S01]  /*18f20*/  STS [R9+0x2000], R4 ;  /* 0x0020000409007388 */ /* 0x000fe20000000800 */
[----:B-1----:R-:W-:-:S05]  /*18f30*/  F2FP.BF16.PACK_AB R0, R41, R40 ;  /* 0x000000282900723e */ /* 0x002fca00000010ff */
[----:B------:R1:W-:Y:S01]  /*18f40*/  STS [R9+0x2400], R0 ;  /* 0x0024000009007388 */ /* 0x0003e20000000800 */
[----:B----4-:R-:W-:-:S03]  /*18f50*/  F2FP.BF16.PACK_AB R3, R61, R60 ;  /* 0x0000003c3d03723e */ /* 0x010fc600000010ff */
[----:B-1----:R-:W4:Y:S01]  /*18f60*/  LDL R9, [R1+0xc0] ;  /* 0x0000c00001097983 */ /* 0x002f220000100800 */
[----:B------:R-:W-:-:S03]  /*18f70*/  F2FP.BF16.PACK_AB R0, R67, R66 ;  /* 0x000000424300723e */ /* 0x000fc600000010ff */
[----:B------:R1:W-:Y:S04]  /*18f80*/  STS [R5+0x2000], R2 ;  /* 0x0020000205007388 */ /* 0x0003e80000000800 */
[----:B------:R1:W-:Y:S04]  /*18f90*/  STS [R5+0x2400], R3 ;  /* 0x0024000305007388 */ /* 0x0003e80000000800 */
[----:B------:R1:W-:Y:S01]  /*18fa0*/  STS [R8], R0 ;  /* 0x0000000008007388 */ /* 0x0003e20000000800 */
[----:B------:R-:W-:Y:S02]  /*18fb0*/  F2FP.BF16.PACK_AB R4, R55, R54 ;  /* 0x000000363704723e */ /* 0x000fe400000010ff */
[----:B-1----:R-:W-:-:S02]  /*18fc0*/  F2FP.BF16.PACK_AB R2, R107, R106 ;  /* 0x0000006a6b02723e */ /* 0x002fc400000010ff */
[----:B------:R-:W-:-:S03]  /*18fd0*/  F2FP.BF16.PACK_AB R3, R105, R104 ;  /* 0x000000686903723e */ /* 0x000fc600000010ff */
[----:B------:R1:W-:Y:S01]  /*18fe0*/  STS [R8+0x400], R2 ;  /* 0x0004000208007388 */ /* 0x0003e20000000800 */
[----:B------:R-:W-:Y:S02]  /*18ff0*/  F2FP.BF16.PACK_AB R0, R103, R102 ;  /* 0x000000666700723e */ /* 0x000fe400000010ff */
[----:B------:R-:W-:Y:S02]  /*19000*/  F2FP.BF16.PACK_AB R5, R51, R50 ;  /* 0x000000323305723e */ /* 0x000fe400000010ff */
[----:B-1----:R-:W-:Y:S02]  /*19010*/  F2FP.BF16.PACK_AB R2, R59, R58 ;  /* 0x0000003a3b02723e */ /* 0x002fe400000010ff */
[----:B------:R-:W-:Y:S02]  /*19020*/  ISETP.NE.U32.AND P0, PT, RZ, c[0x0][0x508], PT ;  /* 0x00014200ff007a0c */ /* 0x000fe40003f05070 */
[----:B------:R-:W-:Y:S02]  /*19030*/  ISETP.NE.U32.AND P2, PT, RZ, c[0x0][0x500], PT ;  /* 0x00014000ff007a0c */ /* 0x000fe40003f45070 */
[----:B------:R-:W-:-:S02]  /*19040*/  ISETP.NE.AND.EX P1, PT, RZ, c[0x0][0x50c], PT, P0 ;  /* 0x00014300ff007a0c */ /* 0x000fc40003f25300 */
[----:B------:R-:W-:Y:S01]  /*19050*/  ISETP.NE.AND.EX P2, PT, RZ, c[0x0][0x504], PT, P2 ;  /* 0x00014100ff007a0c */ /* 0x000fe20003f45320 */
[----:B------:R-:W-:Y:S01]  /*19060*/  IMAD.MOV.U32 R11, RZ, RZ, c[0x0][0x388] ;  /* 0x0000e200ff0b7624 */ /* 0x000fe200078e00ff */
[----:B--2---:R1:W-:Y:S04]  /*19070*/  STS [R7], R3 ;  /* 0x0000000307007388 */ /* 0x0043e80000000800 */
[----:B------:R2:W-:Y:S04]  /*19080*/  STS [R7+0x400], R0 ;  /* 0x0004000007007388 */ /* 0x0005e80000000800 */
[----:B------:R3:W-:Y:S04]  /*19090*/  STS [R8+0x2000], R2 ;  /* 0x0020000208007388 */ /* 0x0007e80000000800 */
[----:B------:R3:W-:Y:S04]  /*190a0*/  STS [R8+0x2400], R4 ;  /* 0x0024000408007388 */ /* 0x0007e80000000800 */
[----:B------:R-:W-:Y:S01]  /*190b0*/  STS [R7+0x2000], R5 ;  /* 0x0020000507007388 */ /* 0x000fe20000000800 */
[----:B-1----:R-:W-:-:S02]  /*190c0*/  F2FP.BF16.PACK_AB R3, R47, R46 ;  /* 0x0000002e2f03723e */ /* 0x002fc400000010ff */
[----:B--2---:R-:W-:Y:S02]  /*190d0*/  F2FP.BF16.PACK_AB R0, R85, R84 ;  /* 0x000000545500723e */ /* 0x004fe400000010ff */
[----:B---3--:R-:W-:Y:S01]  /*190e0*/  F2FP.BF16.PACK_AB R2, R83, R82 ;  /* 0x000000525302723e */ /* 0x008fe200000010ff */
[----:B------:R-:W-:Y:S04]  /*190f0*/  STS [R7+0x2400], R3 ;  /* 0x0024000307007388 */ /* 0x000fe80000000800 */
[----:B------:R1:W-:Y:S04]  /*19100*/  STS [R6], R2 ;  /* 0x0000000206007388 */ /* 0x0003e80000000800 */
[----:B------:R2:W-:Y:S01]  /*19110*/  STS [R6+0x400], R0 ;  /* 0x0004000006007388 */ /* 0x0005e20000000800 */
[----:B------:R-:W-:-:S03]  /*19120*/  F2FP.BF16.PACK_AB R4, R45, R44 ;  /* 0x0000002c2d04723e */ /* 0x000fc600000010ff */
[----:B------:R-:W3:Y:S01]  /*19130*/  LDL.LU R8, [R1+0x54] ;  /* 0x0000540001087983 */ /* 0x000ee20000300800 */
[----:B-1----:R-:W-:Y:S02]  /*19140*/  F2FP.BF16.PACK_AB R2, R63, R62 ;  /* 0x0000003e3f02723e */ /* 0x002fe400000010ff */
[----:B--2---:R-:W-:-:S03]  /*19150*/  F2FP.BF16.PACK_AB R0, R65, R64 ;  /* 0x000000404100723e */ /* 0x004fc600000010ff */
[----:B------:R1:W-:Y:S01]  /*19160*/  STS [R12], R2 ;  /* 0x000000020c007388 */ /* 0x0003e20000000800 */
[----:B------:R-:W-:-:S03]  /*19170*/  F2FP.BF16.PACK_AB R3, R33, R32 ;  /* 0x000000202103723e */ /* 0x000fc600000010ff */
[----:B----4-:R2:W-:Y:S04]  /*19180*/  STS [R9+0x400], R0 ;  /* 0x0004000009007388 */ /* 0x0105e80000000800 */
[----:B------:R4:W-:Y:S04]  /*19190*/  STS [R6+0x2000], R4 ;  /* 0x0020000406007388 */ /* 0x0009e80000000800 */
[----:B------:R4:W-:Y:S01]  /*191a0*/  STS [R6+0x2400], R3 ;  /* 0x0024000306007388 */ /* 0x0009e20000000800 */
[----:B-1----:R-:W-:-:S05]  /*191b0*/  F2FP.BF16.PACK_AB R2, R29, R28 ;  /* 0x0000001c1d02723e */ /* 0x002fca00000010ff */
[----:B------:R-:W-:Y:S01]  /*191c0*/  STS [R12+0x2000], R2 ;  /* 0x002000020c007388 */ /* 0x000fe20000000800 */
[----:B--2---:R-:W-:-:S05]  /*191d0*/  F2FP.BF16.PACK_AB R0, R27, R26 ;  /* 0x0000001a1b00723e */ /* 0x004fca00000010ff */
[----:B------:R1:W-:Y:S01]  /*191e0*/  STS [R9+0x2400], R0 ;  /* 0x0024000009007388 */ /* 0x0003e20000000800 */
[----:B----4-:R-:W-:Y:S02]  /*191f0*/  IMAD.MOV.U32 R4, RZ, RZ, 0x4 ;  /* 0x00000004ff047424 */ /* 0x010fe400078e00ff */
[----:B------:R-:W-:Y:S02]  /*19200*/  IMAD.MOV.U32 R3, RZ, RZ, RZ ;  /* 0x000000ffff037224 */ /* 0x000fe400078e00ff */
[CC--:B------:R-:W-:Y:S01]  /*19210*/  @P1 IMAD.WIDE R6, R10.reuse, R4.reuse, c[0x0][0x508] ;  /* 0x000142000a061625 */ /* 0x0c0fe200078e0204 */
[----:B------:R-:W-:Y:S03]  /*19220*/  BAR.SYNC.DEFER_BLOCKING 0x1, 0x80 ;  /* 0x0042000000007b1d */ /* 0x000fe60000010000 */
[----:B------:R-:W-:-:S03]  /*19230*/  IMAD.WIDE R4, R10, R4, c[0x0][0x500] ;  /* 0x000140000a047625 */ /* 0x000fc600078e0204 */
[----:B------:R2:W5:Y:S04]  /*19240*/  @P1 LDG.E R11, [R6.64] ;  /* 0x00000006060b1981 */ /* 0x000568000c1e1900 */
[----:B------:R2:W5:Y:S01]  /*19250*/  @P2 LDG.E R3, [R4.64] ;  /* 0x0000000604032981 */ /* 0x000562000c1e1900 */
[----:B---3--:R-:W-:-:S04]  /*19260*/  ISETP.NE.AND P0, PT, R8, RZ, PT ;  /* 0x000000ff0800720c */ /* 0x008fc80003f05270 */
[----:B-1----:R-:W-:Y:S01]  /*19270*/  SEL R0, R8, c[0x0][0x3d4], P0 ;  /* 0x0000f50008007a07 */ /* 0x002fe20000000000 */
[----:B------:R-:W-:Y:S05]  /*19280*/  @P1 BRA `(.L_x_741) ;  /* 0x0000004000001947 */ /* 0x000fea0003800000 */
[----:B--2---:R-:W-:Y:S05]  /*19290*/  @!P2 BRA `(.L_x_741) ;  /* 0x000000300000a947 */ /* 0x004fea0003800000 */
[----:B-----5:R1:W2:Y:S04]  /*192a0*/  LDG.E R11, [R4.64] ;  /* 0x00000006040b7981 */ /* 0x0202a8000c1e1900 */
[----:B-1----:R-:W2:Y:S02]  /*192b0*/  LDG.E R4, [R4.64+0x4] ;  /* 0x0000040604047981 */ /* 0x002ea4000c1e1900 */
[----:B--2---:R-:W-:Y:S02]  /*192c0*/  IADD3 R11, -R11, R4, RZ ;  /* 0x000000040b0b7210 */ /* 0x004fe40007ffe1ff */
.L_x_741:
[----:B--2---:R-:W2:Y:S04]  /*192d0*/  LDL R5, [R1+0x4c] ;  /* 0x00004c0001057983 */ /* 0x004ea80000100800 */
[----:B------:R-:W3:Y:S04]  /*192e0*/  LDL.LU R4, [R1+0x58] ;  /* 0x0000580001047983 */ /* 0x000ee80000300800 */
[----:B------:R-:W2:Y:S04]  /*192f0*/  LDL R56, [R1+0x48] ;  /* 0x0000480001387983 */ /* 0x000ea80000100800 */
[----:B------:R-:W4:Y:S04]  /*19300*/  LDL R16, [R1+0x7c] ;  /* 0x00007c0001107983 */ /* 0x000f280000100800 */
[----:B------:R-:W4:Y:S01]  /*19310*/  LDL R52, [R1+0xc8] ;  /* 0x0000c80001347983 */ /* 0x000f220000100800 */
[----:B------:R-:W-:Y:S01]  /*19320*/  IMAD.MOV.U32 R12, RZ, RZ, 0x368 ;  /* 0x00000368ff0c7424 */ /* 0x000fe200078e00ff */
[----:B------:R-:W-:-:S04]  /*19330*/  ISETP.GT.AND P2, PT, R0, 0x1, PT ;  /* 0x000000010000780c */ /* 0x000fc80003f44270 */
[----:B------:R-:W-:-:S04]  /*19340*/  SEL R12, R12, 0x328, P2 ;  /* 0x000003280c0c7807 */ /* 0x000fc80001000000 */
[----:B------:R-:W1:Y:S08]  /*19350*/  LDC.64 R8, c[0x0][R12+0x170] ;  /* 0x00005c000c087b82 */ /* 0x000e700000000a00 */
[----:B------:R1:W2:Y:S08]  /*19360*/  LDC.64 R14, c[0x0][R12+0x168] ;  /* 0x00005a000c0e7b82 */ /* 0x0002b00000000a00 */
[----:B------:R1:W2:Y:S08]  /*19370*/  LDC.64 R18, c[0x0][R12+0x178] ;  /* 0x00005e000c127b82 */ /* 0x0002b00000000a00 */
[----:B------:R1:W2:Y:S01]  /*19380*/  LDC.64 R20, c[0x0][R12+0x160] ;  /* 0x000058000c147b82 */ /* 0x0002a20000000a00 */
[----:B------:R-:W-:Y:S01]  /*19390*/  IMAD.MOV.U32 R0, RZ, RZ, c[0x0][0x4e8] ;  /* 0x00013a00ff007624 */ /* 0x000fe200078e00ff */
[----:B------:R-:W-:-:S04]  /*193a0*/  ISETP.NE.U32.AND P0, PT, RZ, c[0x0][0x500], PT ;  /* 0x00014000ff007a0c */ /* 0x000fc80003f05070 */
[----:B------:R-:W-:Y:S02]  /*193b0*/  ISETP.NE.AND P5, PT, R0, 0x1, PT ;  /* 0x000000010000780c */ /* 0x000fe40003fa5270 */
[----:B------:R-:W-:Y:S02]  /*193c0*/  ISETP.NE.AND.EX P0, PT, RZ, c[0x0][0x504], PT, P0 ;  /* 0x00014100ff007a0c */ /* 0x000fe40003f05300 */
[----:B------:R-:W-:Y:S02]  /*193d0*/  SHF.R.S32.HI R0, RZ, 0x1f, R10 ;  /* 0x0000001fff007819 */ /* 0x000fe4000001140a */
[----:B------:R-:W-:Y:S02]  /*193e0*/  SEL R2, R10, RZ, !P0 ;  /* 0x000000ff0a027207 */ /* 0x000fe40004000000 */
[----:B------:R-:W-:Y:S01]  /*193f0*/  SEL R6, R0, RZ, !P0 ;  /* 0x000000ff00067207 */ /* 0x000fe20004000000 */
[----:B------:R-:W1:Y:S02]  /*19400*/  S2R R57, SR_TID.X ;  /* 0x0000000000397919 */ /* 0x000e640000002100 */
[----:B-1----:R-:W-:-:S04]  /*19410*/  IMAD R0, R9, R2, RZ ;  /* 0x0000000209007224 */ /* 0x002fc800078e02ff */
[C---:B------:R-:W-:Y:S02]  /*19420*/  IMAD R12, R8.reuse, R6, R0 ;  /* 0x00000006080c7224 */ /* 0x040fe400078e0200 */
[----:B------:R-:W-:Y:S01]  /*19430*/  IMAD.WIDE.U32 R6, R8, R2, RZ ;  /* 0x0000000208067225 */ /* 0x000fe200078e00ff */
[----:B------:R-:W-:-:S04]  /*19440*/  SHF.R.S32.HI R17, RZ, 0x1f, R57 ;  /* 0x0000001fff117819 */ /* 0x000fc80000011439 */
[----:B------:R-:W-:-:S04]  /*19450*/  LEA.HI R17, R17, R57, RZ, 0x5 ;  /* 0x0000003911117211 */ /* 0x000fc800078f28ff */
[----:B------:R-:W-:-:S05]  /*19460*/  LOP3.LUT R17, R17, 0xffffffe0, RZ, 0xc0, !PT ;  /* 0xffffffe011117812 */ /* 0x000fca00078ec0ff */
[----:B------:R-:W-:Y:S01]  /*19470*/  IMAD.IADD R17, R57, 0x1, -R17 ;  /* 0x0000000139117824 */ /* 0x000fe200078e0a11 */
[----:B------:R-:W-:-:S04]  /*19480*/  LOP3.LUT R200, R200, 0xfffffffd, RZ, 0xc0, !PT ;  /* 0xfffffffdc8c87812 */ /* 0x000fc800078ec0ff */
[----:B------:R-:W-:Y:S02]  /*19490*/  LOP3.LUT R200, R200, 0xfffffffe, RZ, 0xc0, !PT ;  /* 0xfffffffec8c87812 */ /* 0x000fe400078ec0ff */
[----:B---3--:R-:W-:Y:S01]  /*194a0*/  LOP3.LUT R4, R4, 0xffff, RZ, 0xc0, !PT ;  /* 0x0000ffff04047812 */ /* 0x008fe200078ec0ff */
[----:B--2---:R-:W-:-:S04]  /*194b0*/  IMAD.IADD R5, R5, 0x1, R56 ;  /* 0x0000000105057824 */ /* 0x004fc800078e0238 */
[----:B------:R-:W-:-:S04]  /*194c0*/  @P5 IMAD.HI.U32 R10, R5, c[0x0][0x4ec], RZ ;  /* 0x00013b00050a5a27 */ /* 0x000fc800078e00ff */
[----:B------:R-:W-:-:S04]  /*194d0*/  IMAD.WIDE.U32 R8, R14, R4, RZ ;  /* 0x000000040e087225 */ /* 0x000fc800078e00ff */
[----:B------:R-:W-:Y:S01]  /*194e0*/  IMAD.MOV.U32 R0, RZ, RZ, R5 ;  /* 0x000000ffff007224 */ /* 0x000fe200078e0005 */
[----:B------:R-:W-:Y:S01]  /*194f0*/  @P5 SHF.R.U32.HI R0, RZ, c[0x0][0x4f0], R10 ;  /* 0x00013c00ff005a19 */ /* 0x000fe2000001160a */
[----:B------:R-:W-:Y:S01]  /*19500*/  IMAD R13, R15, R4, RZ ;  /* 0x000000040f0d7224 */ /* 0x000fe200078e02ff */
[----:B----4-:R-:W-:Y:S01]  /*19510*/  SEL R10, R16, RZ, P2 ;  /* 0x000000ff100a7207 */ /* 0x010fe20001000000 */
[----:B------:R-:W-:Y:S01]  /*19520*/  IMAD.IADD R14, R7, 0x1, R12 ;  /* 0x00000001070e7824 */ /* 0x000fe200078e020c */
[----:B-----5:R-:W-:Y:S01]  /*19530*/  IADD3 R15, P1, P0, R6, R8, R3 ;  /* 0x00000008060f7210 */ /* 0x020fe2000783e003 */
        /* <DEDUP_REMOVED lines=30> */
[----:B------:R-:W4:Y:S04]  /*19720*/  SHFL.IDX PT, R10, R7, 0x2, 0x1c1f ;  /* 0x005c1f00070a7f89 */ /* 0x000f2800000e0000 */
[----:B------:R1:W1:Y:S01]  /*19730*/  SHFL.IDX PT, R8, R7, 0x3, 0x1c1f ;  /* 0x007c1f0007087f89 */ /* 0x00026200000e0000 */
[----:B---3--:R-:W-:-:S05]  /*19740*/  IMAD.IADD R6, R52, 0x1, R56 ;  /* 0x0000000134067824 */ /* 0x008fca00078e0238 */
[C---:B------:R-:W-:Y:S02]  /*19750*/  IADD3 R18, R6.reuse, 0x8, RZ ;  /* 0x0000000806127810 */ /* 0x040fe40007ffe0ff */
[CC--:B------:R-:W-:Y:S02]  /*19760*/  ISETP.GE.OR P4, PT, R6.reuse, R0.reuse, P0 ;  /* 0x000000000600720c */ /* 0x0c0fe40000786670 */
[----:B------:R-:W-:Y:S02]  /*19770*/  IADD3 R17, R6, 0x40, RZ ;  /* 0x0000004006117810 */ /* 0x000fe40007ffe0ff */
[-C--:B------:R-:W-:Y:S02]  /*19780*/  ISETP.GE.OR P3, PT, R18, R0.reuse, P0 ;  /* 0x000000001200720c */ /* 0x080fe40000766670 */
[----:B------:R-:W-:Y:S02]  /*19790*/  ISETP.GE.OR P1, PT, R17, R0, P0 ;  /* 0x000000001100720c */ /* 0x000fe40000726670 */
[----:B-1----:R-:W-:-:S05]  /*197a0*/  IADD3 R7, R6, 0x48, RZ ;  /* 0x0000004806077810 */ /* 0x002fca0007ffe0ff */
[----:B------:R1:W-:Y:S04]  /*197b0*/  @!P4 ST.E [R14.64], R23 ;  /* 0x000000170e00c985 */ /* 0x0003e8000c101906 */
[----:B--2---:R1:W-:Y:S01]  /*197c0*/  @!P3 ST.E [R12.64], R24 ;  /* 0x000000180c00b985 */ /* 0x0043e2000c101906 */
[-C--:B------:R-:W-:Y:S02]  /*197d0*/  ISETP.GE.AND P3, PT, R17, R0.reuse, PT ;  /* 0x000000001100720c */ /* 0x080fe40003f66270 */
[CC--:B------:R-:W-:Y:S01]  /*197e0*/  ISETP.GE.OR P0, PT, R7.reuse, R0.reuse, P0 ;  /* 0x000000000700720c */ /* 0x0c0fe20000706670 */
[----:B----4-:R1:W-:Y:S01]  /*197f0*/  @!P1 ST.E [R10.64], R25 ;  /* 0x000000190a009985 */ /* 0x0103e2000c101906 */
[-C--:B------:R-:W-:Y:S02]  /*19800*/  ISETP.GE.AND P1, PT, R7, R0.reuse, PT ;  /* 0x000000000700720c */ /* 0x080fe40003f26270 */
[----:B------:R-:W-:-:S07]  /*19810*/  ISETP.GE.AND P6, PT, R18, R0, PT ;  /* 0x000000001200720c */ /* 0x000fce0003fc6270 */
[----:B------:R-:W-:Y:S02]  /*19820*/  @P3 LOP3.LUT R200, R200, 0x1, RZ, 0xfc, !PT ;  /* 0x00000001c8c83812 */ /* 0x000fe400078efcff */
[----:B------:R1:W-:Y:S01]  /*19830*/  @!P0 ST.E [R8.64], R22 ;  /* 0x0000001608008985 */ /* 0x0003e2000c101906 */
[----:B------:R-:W-:Y:S02]  /*19840*/  ISETP.GE.AND P0, PT, R6, R0, PT ;  /* 0x000000000600720c */ /* 0x000fe40003f06270 */
[----:B------:R-:W-:Y:S01]  /*19850*/  @P1 LOP3.LUT R200, R200, 0x2, RZ, 0xfc, !PT ;  /* 0x00000002c8c81812 */ /* 0x000fe200078efcff */
[----:B------:R-:W-:Y:S05]  /*19860*/  @P2 BRA `(.L_x_742) ;  /* 0x000007b000002947 */ /* 0x000fea0003800000 */
[----:B------:R-:W2:Y:S01]  /*19870*/  LDL R52, [R1+0x18] ;  /* 0x0000180001347983 */ /* 0x000ea20000100800 */
[----:B------:R-:W-:Y:S01]  /*19880*/  IMAD R16, R16, c[0x0][0x3a0], RZ ;  /* 0x0000e80010107a24 */ /* 0x000fe200078e02ff */
[----:B-1----:R-:W-:Y:S01]  /*19890*/  SHF.R.S32.HI R9, RZ, 0x1f, R2 ;  /* 0x0000001fff097819 */ /* 0x002fe20000011402 */
[----:B------:R-:W-:Y:S01]  /*198a0*/  IMAD.WIDE.U32 R6, R3, c[0x0][0x3a0], RZ ;  /* 0x0000e80003067a25 */ /* 0x000fe200078e00ff */
[----:B------:R1:W3:Y:S01]  /*198b0*/  LDS.128 R12, [R203+0x80] ;  /* 0x00008000cb0c7984 */ /* 0x0002e20000000c00 */
[----:B------:R-:W-:-:S02]  /*198c0*/  ISETP.GE.AND P2, PT, R201, c[0x0][0x3c8], PT ;  /* 0x0000f200c9007a0c */ /* 0x000fc40003f46270 */
[----:B------:R-:W-:Y:S01]  /*198d0*/  IMAD R3, R3, c[0x0][0x3a4], R16 ;  /* 0x0000e90003037a24 */ /* 0x000fe200078e0210 */
[----:B------:R1:W4:Y:S01]  /*198e0*/  LDS.128 R20, [R203+0x1080] ;  /* 0x00108000cb147984 */ /* 0x0003220000000c00 */
[----:B------:R-:W-:-:S03]  /*198f0*/  IMAD R9, R9, c[0x0][0x3f0], RZ ;  /* 0x0000fc0009097a24 */ /* 0x000fc600078e02ff */
[----:B------:R-:W-:Y:S01]  /*19900*/  IADD3 R7, R7, R3, RZ ;  /* 0x0000000307077210 */ /* 0x000fe20007ffe0ff */
[----:B------:R1:W1:Y:S04]  /*19910*/  LDS.128 R16, [R203+0x880] ;  /* 0x00088000cb107984 */ /* 0x0002680000000c00 */
[C---:B------:R-:W-:Y:S01]  /*19920*/  IMAD.WIDE.U32 R6, R4.reuse, c[0x0][0x3e8], R6 ;  /* 0x0000fa0004067a25 */ /* 0x040fe200078e0006 */
[----:B------:R1:W1:Y:S03]  /*19930*/  LDS.128 R24, [R203+0x1880] ;  /* 0x00188000cb187984 */ /* 0x0002660000000c00 */
[----:B------:R-:W-:Y:S01]  /*19940*/  IMAD R5, R4, c[0x0][0x3ec], R7 ;  /* 0x0000fb0004057a24 */ /* 0x000fe200078e0207 */
[----:B------:R1:W1:Y:S01]  /*19950*/  LDS.128 R28, [R203+0x2080] ;  /* 0x00208000cb1c7984 */ /* 0x0002620000000c00 */
[----:B------:R-:W-:Y:S01]  /*19960*/  MOV R4, R6 ;  /* 0x0000000600047202 */ /* 0x000fe20000000f00 */
[----:B------:R-:W-:-:S02]  /*19970*/  IMAD R7, R2, c[0x0][0x3f4], R9 ;  /* 0x0000fd0002077a24 */ /* 0x000fc400078e0209 */
[----:B------:R1:W1:Y:S02]  /*19980*/  LDS.128 R32, [R203+0x2880] ;  /* 0x00288000cb207984 */ /* 0x0002640000000c00 */
[----:B------:R-:W-:Y:S02]  /*19990*/  IMAD.WIDE.U32 R4, R2, c[0x0][0x3f0], R4 ;  /* 0x0000fc0002047a25 */ /* 0x000fe400078e0004 */
[----:B------:R1:W1:Y:S03]  /*199a0*/  LDS.128 R36, [R203+0x3080] ;  /* 0x00308000cb247984 */ /* 0x0002660000000c00 */
[----:B------:R-:W-:Y:S01]  /*199b0*/  IADD3 R5, R5, R7, RZ ;  /* 0x0000000705057210 */ /* 0x000fe20007ffe0ff */
[----:B------:R1:W1:Y:S01]  /*199c0*/  LDS.128 R40, [R203+0x3880] ;  /* 0x00388000cb287984 */ /* 0x0002620000000c00 */
[----:B--2---:R-:W-:-:S04]  /*199d0*/  IADD3 R8, R52, R56, RZ ;  /* 0x0000003834087210 */ /* 0x004fc80007ffe0ff */
[----:B------:R-:W-:Y:S01]  /*199e0*/  MOV R3, R8 ;  /* 0x0000000800037202 */ /* 0x000fe20000000f00 */
[----:B------:R-:W-:-:S05]  /*199f0*/  @P5 IMAD.HI.U32 R10, R8, c[0x0][0x4ec], RZ ;  /* 0x00013b00080a5a27 */ /* 0x000fca00078e00ff */
[----:B------:R-:W-:-:S04]  /*19a00*/  @P5 SHF.R.U32.HI R3, RZ, c[0x0][0x4f0], R10 ;  /* 0x00013c00ff035a19 */ /* 0x000fc8000001160a */
        /* <DEDUP_REMOVED lines=15> */
[----:B-1-34-:R1:W2:Y:S02]  /*19b00*/  SHFL.IDX PT, R7, R5, RZ, 0x181f ;  /* 0x00181fff05077589 */ /* 0x01a2a400000e0000 */
.L_x_856:
[----:B------:R-:W-:Y:S05]  /*19b10*/  BRA.DIV ~URZ, `(.L_x_744) ;  /* 0x00006de27f007947 */ /* 0x000fea000b800000 */
[----:B------:R3:W4:Y:S02]  /*19b20*/  SHFL.IDX PT, R2, R6, RZ, 0x181f ;  /* 0x00181fff06027589 */ /* 0x00072400000e0000 */
.L_x_857:
[----:B------:R-:W5:Y:S04]  /*19b30*/  LDL.LU R4, [R1+0x48] ;  /* 0x0000480001047983 */ /* 0x000f680000300800 */
[----:B------:R-:W1:Y:S02]  /*19b40*/  S2R R8, SR_TID.X ;  /* 0x0000000000087919 */ /* 0x000e640000002100 */
[----:B-1----:R-:W-:-:S04]  /*19b50*/  SHF.R.S32.HI R3, RZ, 0x1f, R8 ;  /* 0x0000001fff037819 */ /* 0x002fc80000011408 */
[----:B------:R-:W-:-:S04]  /*19b60*/  LEA.HI R3, R3, R8, RZ, 0x3 ;  /* 0x0000000803037211 */ /* 0x000fc800078f18ff */
[----:B------:R-:W-:Y:S02]  /*19b70*/  SHF.R.S32.HI R3, RZ, 0x3, R3 ;  /* 0x00000003ff037819 */ /* 0x000fe40000011403 */
[----:B------:R-:W-:-:S03]  /*19b80*/  SHF.R.S32.HI R8, RZ, 0x1f, R201 ;  /* 0x0000001fff087819 */ /* 0x000fc600000114c9 */
[----:B-----5:R-:W-:-:S05]  /*19b90*/  IMAD.IADD R4, R3, 0x1, R4 ;  /* 0x0000000103047824 */ /* 0x020fca00078e0204 */
[----:B------:R-:W-:-:S13]  /*19ba0*/  ISETP.GE.OR P0, PT, R4, R0, P2 ;  /* 0x000000000400720c */ /* 0x000fda0001706670 */
[----:B----4-:R-:W-:-:S04]  /*19bb0*/  @!P0 LEA R2, P1, R201, R2, 0x1 ;  /* 0x00000002c9028211 */ /* 0x010fc800078208ff */
[----:B--2---:R-:W-:-:S05]  /*19bc0*/  @!P0 LEA.HI.X R3, R201, R7, R8, 0x1, P1 ;  /* 0x00000007c9038211 */ /* 0x004fca00008f0c08 */
[----:B------:R1:W-:Y:S01]  /*19bd0*/  @!P0 ST.E.128 [R2.64], R12 ;  /* 0x0000000c02008985 */ /* 0x0003e2000c101d06 */
[----:B------:R-:W-:Y:S05]  /*19be0*/  BRA.DIV ~URZ, `(.L_x_745) ;  /* 0x00006d827f007947 */ /* 0x000fea000b800000 */
[----:B------:R2:W4:Y:S04]  /*19bf0*/  SHFL.IDX PT, R7, R5, 0x1, 0x181f ;  /* 0x00381f0005077f89 */ /* 0x00052800000e0000 */
[----:B-1----:R2:W1:Y:S02]  /*19c00*/  SHFL.IDX PT, R2, R6, 0x1, 0x181f ;  /* 0x00381f0006027f89 */ /* 0x00246400000e0000 */
.L_x_858:
[----:B------:R-:W-:Y:S02]  /*19c10*/  IADD3 R3, R4, 0x10, RZ ;  /* 0x0000001004037810 */ /* 0x000fe40007ffe0ff */
[----:B------:R-:W-:Y:S02]  /*19c20*/  SHF.R.S32.HI R8, RZ, 0x1f, R201 ;  /* 0x0000001fff087819 */ /* 0x000fe400000114c9 */
[----:B------:R-:W-:-:S13]  /*19c30*/  ISETP.GE.OR P0, PT, R3, R0, P2 ;  /* 0x000000000300720c */ /* 0x000fda0001706670 */
[----:B-1----:R-:W-:-:S04]  /*19c40*/  @!P0 LEA R2, P1, R201, R2, 0x1 ;  /* 0x00000002c9028211 */ /* 0x002fc800078208ff */
[----:B----4-:R-:W-:-:S05]  /*19c50*/  @!P0 LEA.HI.X R3, R201, R7, R8, 0x1, P1 ;  /* 0x00000007c9038211 */ /* 0x010fca00008f0c08 */
[----:B------:R1:W-:Y:S01]  /*19c60*/  @!P0 ST.E.128 [R2.64], R16 ;  /* 0x0000001002008985 */ /* 0x0003e2000c101d06 */
[----:B------:R-:W-:Y:S05]  /*19c70*/  BRA.DIV ~URZ, `(.L_x_746) ;  /* 0x00006dc27f007947 */ /* 0x000fea000b800000 */
[----:B------:R4:W1:Y:S02]  /*19c80*/  SHFL.IDX PT, R7, R5, 0x2, 0x181f ;  /* 0x00581f0005077f89 */ /* 0x00086400000e0000 */
.L_x_859:
[----:B------:R-:W-:Y:S05]  /*19c90*/  BRA.DIV ~URZ, `(.L_x_747) ;  /* 0x00006e127f007947 */ /* 0x000fea000b800000 */
[----:B-1----:R1:W2:Y:S02]  /*19ca0*/  SHFL.IDX PT, R2, R6, 0x2, 0x181f ;  /* 0x00581f0006027f89 */ /* 0x0022a400000e0000 */
.L_x_860:
        /* <DEDUP_REMOVED lines=9> */
.L_x_861:
        /* <DEDUP_REMOVED lines=8> */
.L_x_862:
[----:B------:R-:W-:Y:S05]  /*19dc0*/  BRA.DIV ~URZ, `(.L_x_750) ;  /* 0x00006e927f007947 */ /* 0x000fea000b800000 */
[----:B--2---:R2:W1:Y:S02]  /*19dd0*/  SHFL.IDX PT, R2, R6, 0x4, 0x181f ;  /* 0x00981f0006027f89 */ /* 0x00446400000e0000 */
.L_x_863:
        /* <DEDUP_REMOVED lines=9> */
.L_x_864:
        /* <DEDUP_REMOVED lines=8> */
.L_x_865:
[----:B------:R-:W-:Y:S05]  /*19ef0*/  BRA.DIV ~URZ, `(.L_x_753) ;  /* 0x00006f127f007947 */ /* 0x000fea000b800000 */
[----:B--2---:R2:W3:Y:S02]  /*19f00*/  SHFL.IDX PT, R2, R6, 0x6, 0x181f ;  /* 0x00d81f0006027f89 */ /* 0x0044e400000e0000 */
.L_x_866:
        /* <DEDUP_REMOVED lines=9> */
.L_x_867:
        /* <DEDUP_REMOVED lines=8> */
.L_x_742:
        /* <DEDUP_REMOVED lines=33> */
.L_x_868:
[----:B------:R-:W-:Y:S05]  /*1a230*/  BRA.DIV ~URZ, `(.L_x_757) ;  /* 0x00006d827f007947 */ /* 0x000fea000b800000 */
[----:B------:R3:W4:Y:S02]  /*1a240*/  SHFL.IDX PT, R0, R12, RZ, 0x1c1f ;  /* 0x001c1fff0c007589 */ /* 0x00072400000e0000 */
.L_x_869:
[----:B------:R-:W-:Y:S01]  /*1a250*/  BSSY B0, `(.L_x_758) ;  /* 0x0000032000007945 */ /* 0x000fe20003800000 */
[----:B------:R-:W-:Y:S05]  /*1a260*/  @P0 BRA `(.L_x_759) ;  /* 0x0000030000000947 */ /* 0x000fea0003800000 */
[----:B------:R-:W5:Y:S04]  /*1a270*/  LDL R6, [R1] ;  /* 0x0000000001067983 */ /* 0x000f680000100800 */
[----:B---3--:R-:W3:Y:S04]  /*1a280*/  LDL R21, [R1+0x78] ;  /* 0x0000780001157983 */ /* 0x008ee80000100800 */
[----:B----4-:R-:W4:Y:S04]  /*1a290*/  LDL R7, [R1+0xb8] ;  /* 0x0000b80001077983 */ /* 0x010f280000100800 */
[----:B--2---:R-:W2:Y:S04]  /*1a2a0*/  LDL R19, [R1+0x74] ;  /* 0x0000740001137983 */ /* 0x004ea80000100800 */
        /* <DEDUP_REMOVED lines=13> */
[----:B---3--:R-:W-:-:S11]  /*1a380*/  ISETP.GE.AND P2, PT, R21, c[0x0][0x3c8], PT ;  /* 0x0000f20015007a0c */ /* 0x008fd60003f46270 */
[C---:B------:R-:W-:Y:S02]  /*1a390*/  @!P1 LEA R2, P0, R6.reuse, R0, 0x2 ;  /* 0x0000000006029211 */ /* 0x040fe400078010ff */
[----:B--2---:R-:W-:Y:S02]  /*1a3a0*/  ISETP.GE.AND P3, PT, R19, c[0x0][0x3c8], PT ;  /* 0x0000f20013007a0c */ /* 0x004fe40003f66270 */
[----:B----4-:R-:W-:Y:S02]  /*1a3b0*/  @!P1 LEA.HI.X R3, R6, R4, R7, 0x2, P0 ;  /* 0x0000000406039211 */ /* 0x010fe400000f1407 */
[----:B------:R-:W-:-:S03]  /*1a3c0*/  @!P2 LEA R6, P0, R21, R0, 0x2 ;  /* 0x000000001506a211 */ /* 0x000fc600078010ff */
[----:B------:R2:W-:Y:S01]  /*1a3d0*/  @!P1 ST.E.64 [R2.64], R74 ;  /* 0x0000004a02009985 */ /* 0x0005e2000c101b06 */
[----:B------:R-:W-:Y:S02]  /*1a3e0*/  ISETP.GE.AND P1, PT, R17, c[0x0][0x3c8], PT ;  /* 0x0000f20011007a0c */ /* 0x000fe40003f26270 */
[----:B------:R-:W-:-:S05]  /*1a3f0*/  @!P2 LEA.HI.X R7, R21, R4, R22, 0x2, P0 ;  /* 0x000000041507a211 */ /* 0x000fca00000f1416 */
[----:B------:R3:W-:Y:S01]  /*1a400*/  @!P2 ST.E.64 [R6.64], R76 ;  /* 0x0000004c0600a985 */ /* 0x0007e2000c101b06 */
[----:B------:R-:W-:Y:S02]  /*1a410*/  ISETP.GE.AND P2, PT, R8, c[0x0][0x3c8], PT ;  /* 0x0000f20008007a0c */ /* 0x000fe40003f46270 */
[----:B------:R-:W-:Y:S02]  /*1a420*/  ISETP.GE.AND P4, PT, R15, c[0x0][0x3c8], PT ;  /* 0x0000f2000f007a0c */ /* 0x000fe40003f86270 */
[----:B--2---:R-:W-:-:S04]  /*1a430*/  @!P3 LEA R2, P0, R19, R0, 0x2 ;  /* 0x000000001302b211 */ /* 0x004fc800078010ff */
[----:B------:R-:W-:Y:S02]  /*1a440*/  @!P3 LEA.HI.X R3, R19, R4, R20, 0x2, P0 ;  /* 0x000000041303b211 */ /* 0x000fe400000f1414 */
[----:B---3--:R-:W-:-:S03]  /*1a450*/  @!P1 LEA R6, P0, R17, R0, 0x2 ;  /* 0x0000000011069211 */ /* 0x008fc600078010ff */
[----:B------:R2:W-:Y:S01]  /*1a460*/  @!P3 ST.E.64 [R2.64], R78 ;  /* 0x0000004e0200b985 */ /* 0x0005e2000c101b06 */
[----:B------:R-:W-:Y:S02]  /*1a470*/  ISETP.GE.AND P3, PT, R13, c[0x0][0x3c8], PT ;  /* 0x0000f2000d007a0c */ /* 0x000fe40003f66270 */
[----:B------:R-:W-:-:S05]  /*1a480*/  @!P1 LEA.HI.X R7, R17, R4, R18, 0x2, P0 ;  /* 0x0000000411079211 */ /* 0x000fca00000f1412 */
[----:B------:R3:W-:Y:S01]  /*1a490*/  @!P1 ST.E.64 [R6.64], R80 ;  /* 0x0000005006009985 */ /* 0x0007e2000c101b06 */
[----:B------:R-:W-:Y:S02]  /*1a4a0*/  ISETP.GE.AND P1, PT, R10, c[0x0][0x3c8], PT ;  /* 0x0000f2000a007a0c */ /* 0x000fe40003f26270 */
[----:B--2---:R-:W-:-:S04]  /*1a4b0*/  @!P2 LEA R2, P0, R8, R0, 0x2 ;  /* 0x000000000802a211 */ /* 0x004fc800078010ff */
[----:B------:R-:W-:Y:S02]  /*1a4c0*/  @!P2 LEA.HI.X R3, R8, R4, R9, 0x2, P0 ;  /* 0x000000040803a211 */ /* 0x000fe400000f1409 */
[----:B------:R-:W-:-:S04]  /*1a4d0*/  @!P4 LEA R8, P0, R15, R0, 0x2 ;  /* 0x000000000f08c211 */ /* 0x000fc800078010ff */
[----:B------:R-:W-:Y:S02]  /*1a4e0*/  @!P4 LEA.HI.X R9, R15, R4, R16, 0x2, P0 ;  /* 0x000000040f09c211 */ /* 0x000fe400000f1410 */
[C---:B---3--:R-:W-:Y:S01]  /*1a4f0*/  @!P3 LEA R6, P0, R13.reuse, R0, 0x2 ;  /* 0x000000000d06b211 */ /* 0x048fe200078010ff */
[----:B------:R2:W-:Y:S03]  /*1a500*/  @!P2 ST.E.64 [R2.64], R66 ;  /* 0x000000420200a985 */ /* 0x0005e6000c101b06 */
[----:B------:R-:W-:Y:S01]  /*1a510*/  @!P3 LEA.HI.X R7, R13, R4, R14, 0x2, P0 ;  /* 0x000000040d07b211 */ /* 0x000fe200000f140e */
[----:B------:R3:W-:Y:S04]  /*1a520*/  @!P4 ST.E.64 [R8.64], R104 ;  /* 0x000000680800c985 */ /* 0x0007e8000c101b06 */
[----:B------:R3:W-:Y:S01]  /*1a530*/  @!P3 ST.E.64 [R6.64], R82 ;  /* 0x000000520600b985 */ /* 0x0007e2000c101b06 */
[----:B--2---:R-:W-:-:S04]  /*1a540*/  @!P1 LEA R2, P0, R10, R0, 0x2 ;  /* 0x000000000a029211 */ /* 0x004fc800078010ff */
[----:B------:R-:W-:-:S05]  /*1a550*/  @!P1 LEA.HI.X R3, R10, R4, R11, 0x2, P0 ;  /* 0x000000040a039211 */ /* 0x000fca00000f140b */
[----:B------:R3:W-:Y:S04]  /*1a560*/  @!P1 ST.E.64 [R2.64], R62 ;  /* 0x0000003e02009985 */ /* 0x0007e8000c101b06 */
.L_x_759:
[----:B------:R-:W-:Y:S05]  /*1a570*/  BSYNC B0 ;  /* 0x0000000000007941 */ /* 0x000fea0003800000 */
.L_x_758:
[----:B------:R-:W-:Y:S05]  /*1a580*/  BRA.DIV ~URZ, `(.L_x_760) ;  /* 0x00006aa27f007947 */ /* 0x000fea000b800000 */
[----:B--2---:R2:W1:Y:S04]  /*1a590*/  SHFL.IDX PT, R4, R5, 0x1, 0x1c1f ;  /* 0x003c1f0005047f89 */ /* 0x00446800000e0000 */
[----:B----4-:R2:W4:Y:S02]  /*1a5a0*/  SHFL.IDX PT, R0, R12, 0x1, 0x1c1f ;  /* 0x003c1f000c007f89 */ /* 0x01052400000e0000 */
.L_x_870:
[----:B------:R-:W-:Y:S01]  /*1a5b0*/  BSSY B0, `(.L_x_761) ;  /* 0x0000032000007945 */ /* 0x000fe20003800000 */
[----:B------:R-:W-:Y:S05]  /*1a5c0*/  @P6 BRA `(.L_x_762) ;  /* 0x0000030000006947 */ /* 0x000fea0003800000 */
[----:B---3--:R-:W3:Y:S04]  /*1a5d0*/  LDL R8, [R1] ;  /* 0x0000000001087983 */ /* 0x008ee80000100800 */
        /* <DEDUP_REMOVED lines=18> */
[----:B------:R-:W-:Y:S02]  /*1a700*/  @!P1 LEA R2, P3, R8, R0, 0x2 ;  /* 0x0000000008029211 */ /* 0x000fe400078610ff */
[----:B----4-:R-:W-:Y:S02]  /*1a710*/  ISETP.GE.AND P4, PT, R10, c[0x0][0x3c8], PT ;  /* 0x0000f2000a007a0c */ /* 0x010fe40003f86270 */
[----:B-1----:R-:W-:Y:S02]  /*1a720*/  @!P1 LEA.HI.X R3, R8, R4, R9, 0x2, P3 ;  /* 0x0000000408039211 */ /* 0x002fe400018f1409 */
[----:B------:R-:W-:-:S03]  /*1a730*/  @!P0 LEA R8, P3, R6, R0, 0x2 ;  /* 0x0000000006088211 */ /* 0x000fc600078610ff */
[----:B------:R1:W-:Y:S01]  /*1a740*/  @!P1 ST.E.64 [R2.64], R86 ;  /* 0x0000005602009985 */ /* 0x0003e2000c101b06 */
[----:B------:R-:W-:Y:S02]  /*1a750*/  @!P0 LEA.HI.X R9, R6, R4, R7, 0x2, P3 ;  /* 0x0000000406098211 */ /* 0x000fe400018f1407 */
[----:B------:R-:W-:Y:S02]  /*1a760*/  ISETP.GE.AND P5, PT, R19, c[0x0][0x3c8], PT ;  /* 0x0000f20013007a0c */ /* 0x000fe40003fa6270 */
[C---:B------:R-:W-:Y:S01]  /*1a770*/  @!P2 LEA R6, P1, R21.reuse, R0, 0x2 ;  /* 0x000000001506a211 */ /* 0x040fe200078210ff */
[----:B------:R2:W-:Y:S03]  /*1a780*/  @!P0 ST.E.64 [R8.64], R88 ;  /* 0x0000005808008985 */ /* 0x0005e6000c101b06 */
[----:B------:R-:W-:Y:S02]  /*1a790*/  @!P2 LEA.HI.X R7, R21, R4, R22, 0x2, P1 ;  /* 0x000000041507a211 */ /* 0x000fe400008f1416 */
[----:B------:R-:W-:-:S03]  /*1a7a0*/  ISETP.GE.AND P3, PT, R17, c[0x0][0x3c8], PT ;  /* 0x0000f20011007a0c */ /* 0x000fc60003f66270 */
[----:B------:R3:W-:Y:S01]  /*1a7b0*/  @!P2 ST.E.64 [R6.64], R90 ;  /* 0x0000005a0600a985 */ /* 0x0007e2000c101b06 */
[----:B------:R-:W-:Y:S02]  /*1a7c0*/  ISETP.GE.AND P2, PT, R15, c[0x0][0x3c8], PT ;  /* 0x0000f2000f007a0c */ /* 0x000fe40003f46270 */
[----:B------:R-:W-:Y:S02]  /*1a7d0*/  ISETP.GE.AND P1, PT, R13, c[0x0][0x3c8], PT ;  /* 0x0000f2000d007a0c */ /* 0x000fe40003f26270 */
[----:B-1----:R-:W-:-:S04]  /*1a7e0*/  @!P4 LEA R2, P0, R10, R0, 0x2 ;  /* 0x000000000a02c211 */ /* 0x002fc800078010ff */
[----:B------:R-:W-:Y:S02]  /*1a7f0*/  @!P4 LEA.HI.X R3, R10, R4, R11, 0x2, P0 ;  /* 0x000000040a03c211 */ /* 0x000fe400000f140b */
[----:B------:R-:W-:-:S04]  /*1a800*/  @!P5 LEA R10, P0, R19, R0, 0x2 ;  /* 0x00000000130ad211 */ /* 0x000fc800078010ff */
        /* <DEDUP_REMOVED lines=8> */
[----:B------:R2:W-:Y:S01]  /*1a890*/  @!P2 ST.E.64 [R6.64], R84 ;  /* 0x000000540600a985 */ /* 0x0005e2000c101b06 */
[----:B-1----:R-:W-:-:S04]  /*1a8a0*/  @!P1 LEA R2, P0, R13, R0, 0x2 ;  /* 0x000000000d029211 */ /* 0x002fc800078010ff */
[----:B------:R-:W-:-:S05]  /*1a8b0*/  @!P1 LEA.HI.X R3, R13, R4, R14, 0x2, P0 ;  /* 0x000000040d039211 */ /* 0x000fca00000f140e */
[----:B------:R2:W-:Y:S04]  /*1a8c0*/  @!P1 ST.E.64 [R2.64], R64 ;  /* 0x0000004002009985 */ /* 0x0005e8000c101b06 */
.L_x_762:
[----:B------:R-:W-:Y:S05]  /*1a8d0*/  BSYNC B0 ;  /* 0x0000000000007941 */ /* 0x000fea0003800000 */
.L_x_761:
[----:B------:R-:W-:Y:S05]  /*1a8e0*/  BRA.DIV ~URZ, `(.L_x_763) ;  /* 0x000068127f007947 */ /* 0x000fea000b800000 */
[----:B-1----:R1:W2:Y:S02]  /*1a8f0*/  SHFL.IDX PT, R4, R5, 0x2, 0x1c1f ;  /* 0x005c1f0005047f89 */ /* 0x0022a400000e0000 */
.L_x_871:
[----:B------:R-:W-:Y:S05]  /*1a900*/  BRA.DIV ~URZ, `(.L_x_764) ;  /* 0x000068627f007947 */ /* 0x000fea000b800000 */
[----:B----4-:R4:W1:Y:S02]  /*1a910*/  SHFL.IDX PT, R0, R12, 0x2, 0x1c1f ;  /* 0x005c1f000c007f89 */ /* 0x01086400000e0000 */
.L_x_872:
[----:B------:R-:W-:Y:S01]  /*1a920*/  LOP3.LUT P0, RZ, R200, 0x1, RZ, 0xc0, !PT ;  /* 0x00000001c8ff7812 */ /* 0x000fe2000780c0ff */
[----:B------:R-:W-:-:S12]  /*1a930*/  BSSY B0, `(.L_x_765) ;  /* 0x0000032000007945 */ /* 0x000fd80003800000 */
[----:B------:R-:W-:Y:S05]  /*1a940*/  @P0 BRA `(.L_x_766) ;  /* 0x0000030000000947 */ /* 0x000fea0003800000 */
[----:B--23--:R-:W2:Y:S04]  /*1a950*/  LDL R8, [R1] ;  /* 0x0000000001087983 */ /* 0x00cea80000100800 */
[----:B------:R-:W3:Y:S04]  /*1a960*/  LDL R23, [R1+0x78] ;  /* 0x0000780001177983 */ /* 0x000ee80000100800 */
[----:B------:R-:W5:Y:S04]  /*1a970*/  LDL R21, [R1+0x74] ;  /* 0x0000740001157983 */ /* 0x000f680000100800 */
        /* <DEDUP_REMOVED lines=13> */
[----:B--2---:R-:W-:-:S02]  /*1aa50*/  ISETP.GE.AND P1, PT, R8, c[0x0][0x3c8], PT ;  /* 0x0000f20008007a0c */ /* 0x004fc40003f26270 */
[----:B---3--:R-:W-:Y:S02]  /*1aa60*/  ISETP.GE.AND P0, PT, R23, c[0x0][0x3c8], PT ;  /* 0x0000f20017007a0c */ /* 0x008fe40003f06270 */
[----:B-----5:R-:W-:-:S09]  /*1aa70*/  ISETP.GE.AND P4, PT, R21, c[0x0][0x3c8], PT ;  /* 0x0000f20015007a0c */ /* 0x020fd20003f86270 */
[----:B-1----:R-:W-:Y:S02]  /*1aa80*/  @!P1 LEA R6, P2, R8, R0, 0x2 ;  /* 0x0000000008069211 */ /* 0x002fe400078410ff */
[----:B----4-:R-:W-:Y:S02]  /*1aa90*/  ISETP.GE.AND P5, PT, R10, c[0x0][0x3c8], PT ;  /* 0x0000f2000a007a0c */ /* 0x010fe40003fa6270 */
[----:B------:R-:W-:Y:S02]  /*1aaa0*/  @!P1 LEA.HI.X R7, R8, R4, R9, 0x2, P2 ;  /* 0x0000000408079211 */ /* 0x000fe400010f1409 */
[-C--:B------:R-:W-:Y:S02]  /*1aab0*/  @!P0 LEA R2, P3, R23, R0.reuse, 0x2 ;  /* 0x0000000017028211 */ /* 0x080fe400078610ff */
[----:B------:R-:W-:Y:S02]  /*1aac0*/  @!P4 LEA R8, P2, R21, R0, 0x2 ;  /* 0x000000001508c211 */ /* 0x000fe400078410ff */
[----:B------:R-:W-:-:S02]  /*1aad0*/  @!P0 LEA.HI.X R3, R23, R4, R24, 0x2, P3 ;  /* 0x0000000417038211 */ /* 0x000fc400018f1418 */
[----:B------:R-:W-:Y:S02]  /*1aae0*/  @!P4 LEA.HI.X R9, R21, R4, R22, 0x2, P2 ;  /* 0x000000041509c211 */ /* 0x000fe400010f1416 */
[----:B------:R-:W-:Y:S01]  /*1aaf0*/  ISETP.GE.AND P2, PT, R17, c[0x0][0x3c8], PT ;  /* 0x0000f20011007a0c */ /* 0x000fe20003f46270 */
[----:B------:R-:W-:Y:S01]  /*1ab00*/  @!P1 ST.E.64 [R6.64], R48 ;  /* 0x0000003006009985 */ /* 0x000fe2000c101b06 */
[----:B------:R-:W-:-:S03]  /*1ab10*/  ISETP.GE.AND P3, PT, R19, c[0x0][0x3c8], PT ;  /* 0x0000f20013007a0c */ /* 0x000fc60003f66270 */
[----:B------:R1:W-:Y:S01]  /*1ab20*/  @!P0 ST.E.64 [R2.64], R34 ;  /* 0x0000002202008985 */ /* 0x0003e2000c101b06 */
[----:B------:R-:W-:Y:S02]  /*1ab30*/  ISETP.GE.AND P1, PT, R15, c[0x0][0x3c8], PT ;  /* 0x0000f2000f007a0c */ /* 0x000fe40003f26270 */
[----:B------:R-:W-:Y:S01]  /*1ab40*/  ISETP.GE.AND P0, PT, R13, c[0x0][0x3c8], PT ;  /* 0x0000f2000d007a0c */ /* 0x000fe20003f06270 */
[----:B------:R2:W-:Y:S01]  /*1ab50*/  @!P4 ST.E.64 [R8.64], R38 ;  /* 0x000000260800c985 */ /* 0x0005e2000c101b06 */
[----:B-1----:R-:W-:-:S04]  /*1ab60*/  @!P5 LEA R2, P6, R10, R0, 0x2 ;  /* 0x000000000a02d211 */ /* 0x002fc800078c10ff */
[----:B------:R-:W-:Y:S02]  /*1ab70*/  @!P5 LEA.HI.X R3, R10, R4, R11, 0x2, P6 ;  /* 0x000000040a03d211 */ /* 0x000fe400030f140b */
[-C--:B------:R-:W-:Y:S02]  /*1ab80*/  @!P3 LEA R10, P6, R19, R0.reuse, 0x2 ;  /* 0x00000000130ab211 */ /* 0x080fe400078c10ff */
[-C--:B--2---:R-:W-:Y:S01]  /*1ab90*/  @!P2 LEA R8, P4, R17, R0.reuse, 0x2 ;  /* 0x000000001108a211 */ /* 0x084fe200078810ff */
[----:B------:R1:W-:Y:S01]  /*1aba0*/  @!P5 ST.E.64 [R2.64], R42 ;  /* 0x0000002a0200d985 */ /* 0x0003e2000c101b06 */
[----:B------:R-:W-:Y:S02]  /*1abb0*/  @!P1 LEA R6, P5, R15, R0, 0x2 ;  /* 0x000000000f069211 */ /* 0x000fe400078a10ff */
[-C--:B------:R-:W-:Y:S02]  /*1abc0*/  @!P2 LEA.HI.X R9, R17, R4.reuse, R18, 0x2, P4 ;  /* 0x000000041109a211 */ /* 0x080fe400020f1412 */
[----:B------:R-:W-:-:S02]  /*1abd0*/  @!P3 LEA.HI.X R11, R19, R4, R20, 0x2, P6 ;  /* 0x00000004130bb211 */ /* 0x000fc400030f1414 */
[----:B------:R-:W-:-:S03]  /*1abe0*/  @!P1 LEA.HI.X R7, R15, R4, R16, 0x2, P5 ;  /* 0x000000040f079211 */ /* 0x000fc600028f1410 */
[----:B------:R2:W-:Y:S04]  /*1abf0*/  @!P3 ST.E.64 [R10.64], R58 ;  /* 0x0000003a0a00b985 */ /* 0x0005e8000c101b06 */
[----:B------:R2:W-:Y:S04]  /*1ac00*/  @!P2 ST.E.64 [R8.64], R50 ;  /* 0x000000320800a985 */ /* 0x0005e8000c101b06 */
[----:B------:R2:W-:Y:S01]  /*1ac10*/  @!P1 ST.E.64 [R6.64], R44 ;  /* 0x0000002c06009985 */ /* 0x0005e2000c101b06 */
[----:B-1----:R-:W-:-:S04]  /*1ac20*/  @!P0 LEA R2, P4, R13, R0, 0x2 ;  /* 0x000000000d028211 */ /* 0x002fc800078810ff */
[----:B------:R-:W-:-:S05]  /*1ac30*/  @!P0 LEA.HI.X R3, R13, R4, R14, 0x2, P4 ;  /* 0x000000040d038211 */ /* 0x000fca00020f140e */
[----:B------:R2:W-:Y:S04]  /*1ac40*/  @!P0 ST.E.64 [R2.64], R28 ;  /* 0x0000001c02008985 */ /* 0x0005e8000c101b06 */
.L_x_766:
[----:B------:R-:W-:Y:S05]  /*1ac50*/  BSYNC B0 ;  /* 0x0000000000007941 */ /* 0x000fea0003800000 */
.L_x_765:
[----:B------:R-:W-:Y:S05]  /*1ac60*/  BRA.DIV ~URZ, `(.L_x_767) ;  /* 0x000065727f007947 */ /* 0x000fea000b800000 */
[----:B--2---:R2:W3:Y:S04]  /*1ac70*/  SHFL.IDX PT, R4, R5, 0x3, 0x1c1f ;  /* 0x007c1f0005047f89 */ /* 0x0044e800000e0000 */
[----:B-1----:R2:W1:Y:S02]  /*1ac80*/  SHFL.IDX PT, R0, R12, 0x3, 0x1c1f ;  /* 0x007c1f000c007f89 */ /* 0x00246400000e0000 */
.L_x_873:
[----:B------:R-:W-:-:S13]  /*1ac90*/  LOP3.LUT P0, RZ, R200, 0x2, RZ, 0xc0, !PT ;  /* 0x00000002c8ff7812 */ /* 0x000fda000780c0ff */
[----:B------:R-:W-:Y:S05]  /*1aca0*/  @P0 BRA `(.L_x_755) ;  /* 0x00000f9000000947 */ /* 0x000fea0003800000 */
[----:B---3--:R-:W3:Y:S04]  /*1acb0*/  LDL R6, [R1] ;  /* 0x0000000001067983 */ /* 0x008ee80000100800 */
[----:B------:R-:W5:Y:S04]  /*1acc0*/  LDL R10, [R1+0x78] ;  /* 0x00007800010a7983 */ /* 0x000f680000100800 */
[----:B--2---:R-:W2:Y:S04]  /*1acd0*/  LDL R7, [R1+0xb8] ;  /* 0x0000b80001077983 */ /* 0x004ea80000100800 */
[----:B----4-:R-:W4:Y:S04]  /*1ace0*/  LDL R18, [R1+0x70] ;  /* 0x0000700001127983 */ /* 0x010f280000100800 */
[----:B------:R-:W2:Y:S04]  /*1acf0*/  LDL R8, [R1+0x74] ;  /* 0x0000740001087983 */ /* 0x000ea80000100800 */
        /* <DEDUP_REMOVED lines=11> */
[----:B-----5:R-:W-:-:S11]  /*1adb0*/  ISETP.GE.AND P5, PT, R10, c[0x0][0x3c8], PT ;  /* 0x0000f2000a007a0c */ /* 0x020fd60003fa6270 */
[----:B-1----:R-:W-:-:S04]  /*1adc0*/  @!P0 LEA R2, P1, R6, R0, 0x2 ;  /* 0x0000000006028211 */ /* 0x002fc800078210ff */
[----:B--2---:R-:W-:Y:S02]  /*1add0*/  @!P0 LEA.HI.X R3, R6, R4, R7, 0x2, P1 ;  /* 0x0000000406038211 */ /* 0x004fe400008f1407 */
[----:B----4-:R-:W-:Y:S02]  /*1ade0*/  ISETP.GE.AND P3, PT, R18, c[0x0][0x3c8], PT ;  /* 0x0000f20012007a0c */ /* 0x010fe40003f66270 */
[----:B------:R-:W-:Y:S01]  /*1adf0*/  ISETP.GE.AND P4, PT, R8, c[0x0][0x3c8], PT ;  /* 0x0000f20008007a0c */ /* 0x000fe20003f86270 */
        /* <DEDUP_REMOVED lines=31> */
.L_x_740:
[----:B------:R-:W3:Y:S04]  /*1aff0*/  LDL.LU R7, [R1+0x54] ;  /* 0x0000540001077983 */ /* 0x000ee80000300800 */
[----:B--2---:R-:W2:Y:S01]  /*1b000*/  LDL R6, [R1+0x5c] ;  /* 0x00005c0001067983 */ /* 0x004ea20000100800 */
[----:B------:R-:W-:Y:S01]  /*1b010*/  ISETP.NE.U32.AND P0, PT, RZ, c[0x0][0x508], PT ;  /* 0x00014200ff007a0c */ /* 0x000fe20003f05070 */
[----:B------:R-:W-:Y:S01]  /*1b020*/  IMAD.MOV.U32 R4, RZ, RZ, 0x4 ;  /* 0x00000004ff047424 */ /* 0x000fe200078e00ff */
[----:B------:R-:W-:Y:S01]  /*1b030*/  ISETP.NE.U32.AND P2, PT, RZ, c[0x0][0x500], PT ;  /* 0x00014000ff007a0c */ /* 0x000fe20003f45070 */
[----:B------:R-:W-:Y:S01]  /*1b040*/  IMAD.MOV.U32 R18, RZ, RZ, c[0x0][0x388] ;  /* 0x0000e200ff127624 */ /* 0x000fe200078e00ff */
[----:B------:R-:W-:Y:S01]  /*1b050*/  ISETP.NE.AND.EX P0, PT, RZ, c[0x0][0x50c], PT, P0 ;  /* 0x00014300ff007a0c */ /* 0x000fe20003f05300 */
[----:B------:R-:W-:Y:S01]  /*1b060*/  IMAD.MOV.U32 R0, RZ, RZ, RZ ;  /* 0x000000ffff007224 */ /* 0x000fe200078e00ff */
[----:B------:R-:W-:Y:S01]  /*1b070*/  ISETP.NE.AND.EX P2, PT, RZ, c[0x0][0x504], PT, P2 ;  /* 0x00014100ff007a0c */ /* 0x000fe20003f45320 */
[----:B--2---:R-:W-:-:S10]  /*1b080*/  IMAD.WIDE R2, R6, R4, c[0x0][0x500] ;  /* 0x0001400006027625 */ /* 0x004fd400078e0204 */
[----:B------:R-:W-:Y:S02]  /*1b090*/  @P0 IMAD.WIDE R4, R6, R4, c[0x0][0x508] ;  /* 0x0001420006040625 */ /* 0x000fe400078e0204 */
[----:B------:R2:W5:Y:S04]  /*1b0a0*/  @P2 LDG.E R0, [R2.64] ;  /* 0x0000000602002981 */ /* 0x000568000c1e1900 */
[----:B------:R2:W5:Y:S01]  /*1b0b0*/  @P0 LDG.E R18, [R4.64] ;  /* 0x0000000604120981 */ /* 0x000562000c1e1900 */
[----:B---3--:R-:W-:-:S04]  /*1b0c0*/  ISETP.NE.AND P1, PT, R7, RZ, PT ;  /* 0x000000ff0700720c */ /* 0x008fc80003f25270 */
[----:B------:R-:W-:Y:S01]  /*1b0d0*/  SEL R20, R7, c[0x0][0x3d4], P1 ;  /* 0x0000f50007147a07 */ /* 0x000fe20000800000 */
[----:B------:R-:W-:Y:S05]  /*1b0e0*/  @P0 BRA `(.L_x_768) ;  /* 0x0000004000000947 */ /* 0x000fea0003800000 */
[----:B------:R-:W-:Y:S05]  /*1b0f0*/  @!P2 BRA `(.L_x_768) ;  /* 0x000000300000a947 */ /* 0x000fea0003800000 */
[----:B--2---:R2:W3:Y:S04]  /*1b100*/  LDG.E R4, [R2.64] ;  /* 0x0000000602047981 */ /* 0x0044e8000c1e1900 */
[----:B--2---:R-:W3:Y:S02]  /*1b110*/  LDG.E R2, [R2.64+0x4] ;  /* 0x0000040602027981 */ /* 0x004ee4000c1e1900 */
[----:B---3-5:R-:W-:Y:S02]  /*1b120*/  IADD3 R18, -R4, R2, RZ ;  /* 0x0000000204127210 */ /* 0x028fe40007ffe1ff */
.L_x_768:
[----:B--2---:R-:W2:Y:S01]  /*1b130*/  LDL.LU R3, [R1+0x58] ;  /* 0x0000580001037983 */ /* 0x004ea20000300800 */
[----:B------:R-:W-:Y:S01]  /*1b140*/  SHF.R.S32.HI R2, RZ, 0x1f, R6 ;  /* 0x0000001fff027819 */ /* 0x000fe20000011406 */
[----:B------:R-:W-:Y:S01]  /*1b150*/  BSSY B0, `(.L_x_769) ;  /* 0x0000039000007945 */ /* 0x000fe20003800000 */
[----:B-----5:R-:W-:Y:S01]  /*1b160*/  SHF.R.S32.HI R19, RZ, 0x1f, R0 ;  /* 0x0000001fff137819 */ /* 0x020fe20000011400 */
[----:B------:R-:W3:Y:S01]  /*1b170*/  S2R R4, SR_TID.X ;  /* 0x0000000000047919 */ /* 0x000ee20000002100 */
[----:B------:R-:W-:-:S02]  /*1b180*/  SEL R11, R6, RZ, !P2 ;  /* 0x000000ff060b7207 */ /* 0x000fc40005000000 */
[----:B------:R-:W-:Y:S02]  /*1b190*/  SEL R21, R2, RZ, !P2 ;  /* 0x000000ff02157207 */ /* 0x000fe40005000000 */
[----:B---3--:R-:W-:Y:S02]  /*1b1a0*/  ISETP.GT.AND P0, PT, R4, 0x7f, PT ;  /* 0x0000007f0400780c */ /* 0x008fe40003f04270 */
[----:B--2---:R-:W-:-:S11]  /*1b1b0*/  LOP3.LUT R10, R3, 0xffff, RZ, 0xc0, !PT ;  /* 0x0000ffff030a7812 */ /* 0x004fd600078ec0ff */
[----:B------:R-:W-:Y:S05]  /*1b1c0*/  @P0 BRA `(.L_x_770) ;  /* 0x0000031000000947 */ /* 0x000fea0003800000 */
[----:B------:R-:W2:Y:S01]  /*1b1d0*/  LDL R3, [R1+0x48] ;  /* 0x0000480001037983 */ /* 0x000ea20000100800 */
[----:B------:R-:W-:Y:S01]  /*1b1e0*/  IMAD R2, R18, c[0x0][0x4e8], RZ ;  /* 0x00013a0012027a24 */ /* 0x000fe200078e02ff */
[----:B--2---:R-:W-:-:S04]  /*1b1f0*/  IADD3 R14, R3, R4, RZ ;  /* 0x00000004030e7210 */ /* 0x004fc80007ffe0ff */
[----:B------:R-:W-:-:S13]  /*1b200*/  ISETP.GE.AND P0, PT, R14, R2, PT ;  /* 0x000000020e00720c */ /* 0x000fda0003f06270 */
[----:B------:R-:W-:Y:S05]  /*1b210*/  @P0 BRA `(.L_x_770) ;  /* 0x000002c000000947 */ /* 0x000fea0003800000 */
[----:B------:R-:W2:Y:S01]  /*1b220*/  LDL.LU R22, [R1+0x7c] ;  /* 0x00007c0001167983 */ /* 0x000ea20000300800 */
[----:B------:R-:W-:Y:S01]  /*1b230*/  IMAD.MOV.U32 R2, RZ, RZ, 0x368 ;  /* 0x00000368ff027424 */ /* 0x000fe200078e00ff */
[----:B------:R-:W-:-:S04]  /*1b240*/  ISETP.GT.AND P2, PT, R20, 0x1, PT ;  /* 0x000000011400780c */ /* 0x000fc80003f44270 */
[----:B------:R-:W-:-:S04]  /*1b250*/  SEL R2, R2, 0x328, P2 ;  /* 0x0000032802027807 */ /* 0x000fc80001000000 */
[----:B------:R3:W4:Y:S08]  /*1b260*/  LDC.64 R8, c[0x0][R2+0x170] ;  /* 0x00005c0002087b82 */ /* 0x0007300000000a00 */
[----:B------:R3:W5:Y:S08]  /*1b270*/  LDC.64 R6, c[0x0][R2+0x168] ;  /* 0x00005a0002067b82 */ /* 0x0007700000000a00 */
[----:B-1----:R3:W1:Y:S08]  /*1b280*/  LDC.64 R16, c[0x0][R2+0x178] ;  /* 0x00005e0002107b82 */ /* 0x0026700000000a00 */
[----:B------:R3:W1:Y:S02]  /*1b290*/  LDC.64 R12, c[0x0][R2+0x160] ;  /* 0x00005800020c7b82 */ /* 0x0006640000000a00 */
[----:B---3--:R-:W-:-:S02]  /*1b2a0*/  IMAD.MOV.U32 R2, RZ, RZ, c[0x0][0x4e8] ;  /* 0x00013a00ff027624 */ /* 0x008fc400078e00ff */
[-C--:B----4-:R-:W-:Y:S02]  /*1b2b0*/  IMAD R3, R9, R11.reuse, RZ ;  /* 0x0000000b09037224 */ /* 0x090fe400078e02ff */
[----:B------:R-:W-:Y:S01]  /*1b2c0*/  IMAD.WIDE.U32 R4, R8, R11, RZ ;  /* 0x0000000b08047225 */ /* 0x000fe200078e00ff */
[----:B------:R-:W-:Y:S02]  /*1b2d0*/  ISETP.NE.AND P0, PT, R2, 0x1, PT ;  /* 0x000000010200780c */ /* 0x000fe40003f05270 */
[----:B------:R-:W-:Y:S01]  /*1b2e0*/  MOV R2, R14 ;  /* 0x0000000e00027202 */ /* 0x000fe20000000f00 */
[----:B------:R-:W-:Y:S02]  /*1b2f0*/  IMAD R8, R8, R21, R3 ;  /* 0x0000001508087224 */ /* 0x000fe400078e0203 */
[-C--:B-----5:R-:W-:Y:S02]  /*1b300*/  IMAD R9, R7, R10.reuse, RZ ;  /* 0x0000000a07097224 */ /* 0x0a0fe400078e02ff */
        /* <DEDUP_REMOVED lines=9> */
[-C--:B-1----:R-:W-:Y:S02]  /*1b3a0*/  IMAD R8, R17, R3.reuse, RZ ;  /* 0x0000000311087224 */ /* 0x082fe400078e02ff */
        /* <DEDUP_REMOVED lines=19> */
.L_x_770:
[----:B------:R-:W-:Y:S05]  /*1b4e0*/  BSYNC B0 ;  /* 0x0000000000007941 */ /* 0x000fea0003800000 */
.L_x_769:
[----:B------:R-:W-:-:S13]  /*1b4f0*/  ISETP.GT.AND P0, PT, R20, 0x1, PT ;  /* 0x000000011400780c */ /* 0x000fda0003f04270 */
[----:B------:R-:W-:Y:S05]  /*1b500*/  @P0 BRA `(.L_x_755) ;  /* 0x0000073000000947 */ /* 0x000fea0003800000 */
[----:B------:R-:W2:Y:S04]  /*1b510*/  LDL R6, [R1+0x48] ;  /* 0x0000480001067983 */ /* 0x000ea80000100800 */
[----:B-1----:R-:W2:Y:S01]  /*1b520*/  LDL R5, [R1+0x18] ;  /* 0x0000180001057983 */ /* 0x002ea20000100800 */
[----:B------:R-:W-:Y:S01]  /*1b530*/  MOV R2, c[0x0][0x4e8] ;  /* 0x00013a0000027a02 */ /* 0x000fe20000000f00 */
[----:B------:R-:W-:Y:S01]  /*1b540*/  IMAD R4, R19, c[0x0][0x3a0], RZ ;  /* 0x0000e80013047a24 */ /* 0x000fe200078e02ff */
[----:B------:R-:W-:Y:S02]  /*1b550*/  ISETP.GE.AND P2, PT, R201, c[0x0][0x3c8], PT ;  /* 0x0000f200c9007a0c */ /* 0x000fe40003f46270 */
[----:B------:R-:W-:Y:S01]  /*1b560*/  ISETP.NE.AND P0, PT, R2, 0x1, PT ;  /* 0x000000010200780c */ /* 0x000fe20003f05270 */
[----:B------:R-:W-:-:S04]  /*1b570*/  IMAD.WIDE.U32 R2, R0, c[0x0][0x3a0], RZ ;  /* 0x0000e80000027a25 */ /* 0x000fc800078e00ff */
[----:B------:R-:W-:-:S05]  /*1b580*/  IMAD R0, R0, c[0x0][0x3a4], R4 ;  /* 0x0000e90000007a24 */ /* 0x000fca00078e0204 */
[----:B------:R-:W-:-:S05]  /*1b590*/  IADD3 R3, R3, R0, RZ ;  /* 0x0000000003037210 */ /* 0x000fca0007ffe0ff */
[----:B------:R-:W-:-:S04]  /*1b5a0*/  IMAD.WIDE.U32 R2, R10, c[0x0][0x3e8], R2 ;  /* 0x0000fa000a027a25 */ /* 0x000fc800078e0002 */
[----:B------:R-:W-:-:S04]  /*1b5b0*/  IMAD R3, R10, c[0x0][0x3ec], R3 ;  /* 0x0000fb000a037a24 */ /* 0x000fc800078e0203 */
[----:B------:R-:W-:Y:S01]  /*1b5c0*/  IMAD.WIDE.U32 R2, R11, c[0x0][0x3f0], R2 ;  /* 0x0000fc000b027a25 */ /* 0x000fe200078e0002 */
[----:B--2---:R-:W-:-:S03]  /*1b5d0*/  IADD3 R4, R5, R6, RZ ;  /* 0x0000000605047210 */ /* 0x004fc60007ffe0ff */
[----:B------:R-:W-:Y:S01]  /*1b5e0*/  IMAD R5, R21, c[0x0][0x3f0], RZ ;  /* 0x0000fc0015057a24 */ /* 0x000fe200078e02ff */
[----:B------:R-:W-:Y:S01]  /*1b5f0*/  MOV R0, R4 ;  /* 0x0000000400007202 */ /* 0x000fe20000000f00 */
[----:B------:R-:W-:-:S04]  /*1b600*/  @P0 IMAD.HI.U32 R6, R4, c[0x0][0x4ec], RZ ;  /* 0x00013b0004060a27 */ /* 0x000fc800078e00ff */
[----:B------:R-:W-:Y:S01]  /*1b610*/  IMAD R7, R11, c[0x0][0x3f4], R5 ;  /* 0x0000fd000b077a24 */ /* 0x000fe200078e0205 */
[----:B------:R-:W-:-:S04]  /*1b620*/  @P0 SHF.R.U32.HI R0, RZ, c[0x0][0x4f0], R6 ;  /* 0x00013c00ff000a19 */ /* 0x000fc80000011606 */
[----:B------:R-:W-:Y:S02]  /*1b630*/  SHF.R.S32.HI R6, RZ, 0x1f, R0 ;  /* 0x0000001fff067819 */ /* 0x000fe40000011400 */
[----:B------:R-:W-:Y:S02]  /*1b640*/  IADD3 R5, -R0, RZ, RZ ;  /* 0x000000ff00057210 */ /* 0x000fe40007ffe1ff */
[----:B------:R-:W-:Y:S01]  /*1b650*/  IADD3 R3, R3, R7, RZ ;  /* 0x0000000703037210 */ /* 0x000fe20007ffe0ff */
        /* <DEDUP_REMOVED lines=14> */
.L_x_874:
[----:B------:R-:W-:Y:S05]  /*1b740*/  BRA.DIV ~URZ, `(.L_x_772) ;  /* 0x00005bd27f007947 */ /* 0x000fea000b800000 */
[----:B------:R3:W4:Y:S02]  /*1b750*/  SHFL.IDX PT, R2, R6, RZ, 0x181f ;  /* 0x00181fff06027589 */ /* 0x00072400000e0000 */
.L_x_875:
[----:B------:R-:W5:Y:S04]  /*1b760*/  LDL.LU R3, [R1+0x48] ;  /* 0x0000480001037983 */ /* 0x000f680000300800 */
[----:B------:R-:W1:Y:S02]  /*1b770*/  S2R R4, SR_TID.X ;  /* 0x0000000000047919 */ /* 0x000e640000002100 */
[----:B-1----:R-:W-:-:S04]  /*1b780*/  SHF.R.S32.HI R0, RZ, 0x1f, R4 ;  /* 0x0000001fff007819 */ /* 0x002fc80000011404 */
[----:B------:R-:W-:-:S04]  /*1b790*/  LEA.HI R0, R0, R4, RZ, 0x3 ;  /* 0x0000000400007211 */ /* 0x000fc800078f18ff */
[----:B------:R-:W-:Y:S01]  /*1b7a0*/  SHF.R.S32.HI R0, RZ, 0x3, R0 ;  /* 0x00000003ff007819 */ /* 0x000fe20000011400 */
[----:B------:R-:W-:Y:S01]  /*1b7b0*/  IMAD R4, R18, c[0x0][0x4e8], RZ ;  /* 0x00013a0012047a24 */ /* 0x000fe200078e02ff */
[----:B------:R-:W-:-:S03]  /*1b7c0*/  SHF.R.S32.HI R8, RZ, 0x1f, R201 ;  /* 0x0000001fff087819 */ /* 0x000fc600000114c9 */
[----:B-----5:R-:W-:-:S05]  /*1b7d0*/  IMAD.IADD R0, R0, 0x1, R3 ;  /* 0x0000000100007824 */ /* 0x020fca00078e0203 */
[----:B------:R-:W-:-:S13]  /*1b7e0*/  ISETP.GE.OR P0, PT, R0, R4, P2 ;  /* 0x000000040000720c */ /* 0x000fda0001706670 */
[----:B----4-:R-:W-:-:S04]  /*1b7f0*/  @!P0 LEA R2, P1, R201, R2, 0x1 ;  /* 0x00000002c9028211 */ /* 0x010fc800078208ff */
[----:B--2---:R-:W-:-:S05]  /*1b800*/  @!P0 LEA.HI.X R3, R201, R7, R8, 0x1, P1 ;  /* 0x00000007c9038211 */ /* 0x004fca00008f0c08 */
[----:B------:R1:W-:Y:S01]  /*1b810*/  @!P0 ST.E.128 [R2.64], RZ ;  /* 0x000000ff02008985 */ /* 0x0003e2000c101d06 */
[----:B------:R-:W-:Y:S05]  /*1b820*/  BRA.DIV ~URZ, `(.L_x_773) ;  /* 0x00005b627f007947 */ /* 0x000fea000b800000 */
[----:B------:R2:W4:Y:S04]  /*1b830*/  SHFL.IDX PT, R7, R5, 0x1, 0x181f ;  /* 0x00381f0005077f89 */ /* 0x00052800000e0000 */
[----:B-1----:R2:W1:Y:S02]  /*1b840*/  SHFL.IDX PT, R2, R6, 0x1, 0x181f ;  /* 0x00381f0006027f89 */ /* 0x00246400000e0000 */
.L_x_876:
[----:B------:R-:W-:Y:S02]  /*1b850*/  IADD3 R3, R0, 0x10, RZ ;  /* 0x0000001000037810 */ /* 0x000fe40007ffe0ff */
[----:B------:R-:W-:Y:S02]  /*1b860*/  SHF.R.S32.HI R8, RZ, 0x1f, R201 ;  /* 0x0000001fff087819 */ /* 0x000fe400000114c9 */
[----:B------:R-:W-:-:S13]  /*1b870*/  ISETP.GE.OR P0, PT, R3, R4, P2 ;  /* 0x000000040300720c */ /* 0x000fda0001706670 */
[----:B-1----:R-:W-:-:S04]  /*1b880*/  @!P0 LEA R2, P1, R201, R2, 0x1 ;  /* 0x00000002c9028211 */ /* 0x002fc800078208ff */
[----:B----4-:R-:W-:-:S05]  /*1b890*/  @!P0 LEA.HI.X R3, R201, R7, R8, 0x1, P1 ;  /* 0x00000007c9038211 */ /* 0x010fca00008f0c08 */
[----:B------:R1:W-:Y:S01]  /*1b8a0*/  @!P0 ST.E.128 [R2.64], RZ ;  /* 0x000000ff02008985 */ /* 0x0003e2000c101d06 */
[----:B------:R-:W-:Y:S05]  /*1b8b0*/  BRA.DIV ~URZ, `(.L_x_774) ;  /* 0x00005ba27f007947 */ /* 0x000fea000b800000 */
[----:B------:R4:W1:Y:S02]  /*1b8c0*/  SHFL.IDX PT, R7, R5, 0x2, 0x181f ;  /* 0x00581f0005077f89 */ /* 0x00086400000e0000 */
.L_x_877:
[----:B------:R-:W-:Y:S05]  /*1b8d0*/  BRA.DIV ~URZ, `(.L_x_775) ;  /* 0x00005bf27f007947 */ /* 0x000fea000b800000 */
[----:B-1----:R1:W2:Y:S02]  /*1b8e0*/  SHFL.IDX PT, R2, R6, 0x2, 0x181f ;  /* 0x00581f0006027f89 */ /* 0x0022a400000e0000 */
.L_x_878:
        /* <DEDUP_REMOVED lines=9> */
.L_x_879:
        /* <DEDUP_REMOVED lines=8> */
.L_x_880:
[----:B------:R-:W-:Y:S05]  /*1ba00*/  BRA.DIV ~URZ, `(.L_x_778) ;  /* 0x00005c727f007947 */ /* 0x000fea000b800000 */
[----:B--2---:R2:W1:Y:S02]  /*1ba10*/  SHFL.IDX PT, R2, R6, 0x4, 0x181f ;  /* 0x00981f0006027f89 */ /* 0x00446400000e0000 */
.L_x_881:
        /* <DEDUP_REMOVED lines=9> */
.L_x_882:
        /* <DEDUP_REMOVED lines=8> */
.L_x_883:
[----:B------:R-:W-:Y:S05]  /*1bb30*/  BRA.DIV ~URZ, `(.L_x_781) ;  /* 0x00005cf27f007947 */ /* 0x000fea000b800000 */
[----:B--2---:R2:W3:Y:S02]  /*1bb40*/  SHFL.IDX PT, R2, R6, 0x6, 0x181f ;  /* 0x00d81f0006027f89 */ /* 0x0044e400000e0000 */
.L_x_884:
        /* <DEDUP_REMOVED lines=9> */
.L_x_885:
[----:B------:R-:W-:Y:S02]  /*1bbe0*/  IADD3 R0, R0, 0x70, RZ ;  /* 0x0000007000007810 */ /* 0x000fe40007ffe0ff */
[----:B-12---:R-:W-:Y:S02]  /*1bbf0*/  SHF.R.S32.HI R6, RZ, 0x1f, R201 ;  /* 0x0000001fff067819 */ /* 0x006fe400000114c9 */
[----:B------:R-:W-:-:S13]  /*1bc00*/  ISETP.GE.OR P0, PT, R0, R4, P2 ;  /* 0x000000040000720c */ /* 0x000fda0001706670 */
[----:B----4-:R-:W-:-:S04]  /*1bc10*/  @!P0 LEA R2, P1, R201, R2, 0x1 ;  /* 0x00000002c9028211 */ /* 0x010fc800078208ff */
[----:B---3--:R-:W-:-:S05]  /*1bc20*/  @!P0 LEA.HI.X R3, R201, R5, R6, 0x1, P1 ;  /* 0x00000005c9038211 */ /* 0x008fca00008f0c06 */
[----:B------:R1:W-:Y:S04]  /*1bc30*/  @!P0 ST.E.128 [R2.64], RZ ;  /* 0x000000ff02008985 */ /* 0x0003e8000c101d06 */
.L_x_755:
[----:B------:R-:W-:Y:S05]  /*1bc40*/  BSYNC B1 ;  /* 0x0000000000017941 */ /* 0x000fea0003800000 */
.L_x_739:
        /* <DEDUP_REMOVED lines=11> */
[----:B--2-4-:R-:W-:-:S04]  /*1bd00*/  LOP3.LUT R12, R0, 0x1f, RZ, 0xc0, !PT ;  /* 0x0000001f000c7812 */ /* 0x014fc800078ec0ff */
[----:B------:R-:W-:Y:S01]  /*1bd10*/  ISETP.NE.AND P6, PT, R12, 0x1f, PT ;  /* 0x0000001f0c00780c */ /* 0x000fe20003fc5270 */
[----:B------:R-:W-:Y:S10]  /*1bd20*/  BRA.DIV ~URZ, `(.L_x_784) ;  /* 0x00005c427f007947 */ /* 0x000ff4000b800000 */
[----:B------:R1:W2:Y:S02]  /*1bd30*/  SHFL.IDX PT, R9, R53, RZ, 0x1f ;  /* 0x00001fff35097589 */ /* 0x0002a400000e0000 */
.L_x_886:
[----:B------:R-:W-:Y:S05]  /*1bd40*/  BRA.DIV ~URZ, `(.L_x_785) ;  /* 0x00005c927f007947 */ /* 0x000fea000b800000 */
[----:B------:R3:W4:Y:S02]  /*1bd50*/  SHFL.IDX PT, R8, R53, 0x1, 0x1f ;  /* 0x00201f0035087f89 */ /* 0x00072400000e0000 */
.L_x_887:
[----:B------:R-:W5:Y:S01]  /*1bd60*/  LDL R0, [R1+0x5c] ;  /* 0x00005c0001007983 */ /* 0x000f620000100800 */
[----:B------:R-:W-:Y:S02]  /*1bd70*/  IMAD.MOV.U32 R6, RZ, RZ, RZ ;  /* 0x000000ffff067224 */ /* 0x000fe400078e00ff */
[----:B-----5:R-:W-:-:S05]  /*1bd80*/  IMAD.IADD R0, R0, 0x1, R12 ;  /* 0x0000000100007824 */ /* 0x020fca00078e020c */
[----:B------:R-:W-:-:S13]  /*1bd90*/  ISETP.GE.OR P0, PT, R0, c[0x0][0x53c], !P6 ;  /* 0x00014f0000007a0c */ /* 0x000fda0007706670 */
[----:B------:R-:W-:Y:S01]  /*1bda0*/  @!P0 IMAD.MOV.U32 R2, RZ, RZ, 0x4 ;  /* 0x00000004ff028424 */ /* 0x000fe200078e00ff */
[----:B------:R-:W-:-:S03]  /*1bdb0*/  @!P0 MOV R3, 0x4 ;  /* 0x0000000400038802 */ /* 0x000fc60000000f00 */
[----:B------:R-:W-:-:S04]  /*1bdc0*/  @!P0 IMAD.WIDE R4, R0, R2, c[0x0][0x580] ;  /* 0x0001600000048625 */ /* 0x000fc800078e0202 */
[----:B------:R-:W-:Y:S01]  /*1bdd0*/  @!P0 IMAD.WIDE R2, R0, R3, c[0x0][0x578] ;  /* 0x00015e0000028625 */ /* 0x000fe200078e0203 */
[----:B------:R-:W5:Y:S04]  /*1bde0*/  @!P0 LDG.E R6, [R4.64] ;  /* 0x0000000604068981 */ /* 0x000f68000c1e1900 */
[----:B------:R-:W5:Y:S01]  /*1bdf0*/  @!P0 LDG.E R7, [R2.64] ;  /* 0x0000000602078981 */ /* 0x000f62000c1e1900 */
[C---:B------:R-:W-:Y:S02]  /*1be00*/  ISETP.GE.U32.AND P4, PT, R12.reuse, 0x10, PT ;  /* 0x000000100c00780c */ /* 0x040fe40003f86070 */
[C---:B------:R-:W-:Y:S02]  /*1be10*/  ISETP.GE.U32.AND P3, PT, R12.reuse, 0x8, PT ;  /* 0x000000080c00780c */ /* 0x040fe40003f66070 */
[----:B------:R-:W-:-:S02]  /*1be20*/  ISETP.GE.U32.AND P2, PT, R12, 0x4, PT ;  /* 0x000000040c00780c */ /* 0x000fc40003f46070 */
[C---:B------:R-:W-:Y:S02]  /*1be30*/  ISETP.GE.U32.AND P1, PT, R12.reuse, 0x2, PT ;  /* 0x000000020c00780c */ /* 0x040fe40003f26070 */
[----:B------:R-:W-:Y:S02]  /*1be40*/  ISETP.NE.AND P5, PT, R12, RZ, PT ;  /* 0x000000ff0c00720c */ /* 0x000fe40003fa5270 */
[----:B------:R-:W-:Y:S01]  /*1be50*/  MOV R11, RZ ;  /* 0x000000ff000b7202 */ /* 0x000fe20000000f00 */
[----:B-----5:R-:W-:Y:S01]  /*1be60*/  IMAD R0, R7, R6, RZ ;  /* 0x0000000607007224 */ /* 0x020fe200078e02ff */
[----:B------:R-:W-:Y:S07]  /*1be70*/  BRA.DIV ~URZ, `(.L_x_786) ;  /* 0x00005bd27f007947 */ /* 0x000fee000b800000 */
[----:B------:R1:W3:Y:S02]  /*1be80*/  SHFL.UP PT, R4, R0, 0x1, RZ ;  /* 0x0420000000047989 */ /* 0x0002e400000e00ff */
.L_x_888:
[----:B---3--:R-:W-:-:S04]  /*1be90*/  SEL R4, R4, RZ, P5 ;  /* 0x000000ff04047207 */ /* 0x008fc80002800000 */
        /* <DEDUP_REMOVED lines=14> */
[----:B------:R1:W3:Y:S02]  /*1bf80*/  SHFL.IDX PT, R0, R4, 0x1f, 0x1f ;  /* 0x03e01f0004007f89 */ /* 0x0002e400000e0000 */
.L_x_889:
[----:B---3--:R-:W-:Y:S01]  /*1bf90*/  IMAD R0, R0, c[0x0][0x538], RZ ;  /* 0x00014e0000007a24 */ /* 0x008fe200078e02ff */
[----:B------:R-:W-:Y:S04]  /*1bfa0*/  BSSY B1, `(.L_x_788) ;  /* 0x00000ce000017945 */ /* 0x000fe80003800000 */
[----:B----4-:R-:W-:-:S04]  /*1bfb0*/  IADD3 R8, R0, R8, RZ ;  /* 0x0000000800087210 */ /* 0x010fc80007ffe0ff */
[----:B--2---:R-:W-:-:S13]  /*1bfc0*/  ISETP.GT.AND P0, PT, R8, R9, PT ;  /* 0x000000090800720c */ /* 0x004fda0003f04270 */
[----:B------:R-:W-:Y:S05]  /*1bfd0*/  @P0 BRA `(.L_x_789) ;  /* 0x0000025000000947 */ /* 0x000fea0003800000 */
.L_x_793:
[----:B------:R-:W2:Y:S02]  /*1bfe0*/  LDL.LU R0, [R1+0x5c] ;  /* 0x00005c0001007983 */ /* 0x000ea40000300800 */
[----:B--2---:R-:W-:-:S04]  /*1bff0*/  IADD3 R0, R0, 0x1f, RZ ;  /* 0x0000001f00007810 */ /* 0x004fc80007ffe0ff */
[----:B------:R-:W-:-:S13]  /*1c000*/  ISETP.GE.AND P0, PT, R0, c[0x0][0x53c], PT ;  /* 0x00014f0000007a0c */ /* 0x000fda0003f06270 */
[----:B------:R-:W-:Y:S05]  /*1c010*/  @P0 BRA `(.L_x_790) ;  /* 0x00000c1000000947 */ /* 0x000fea0003800000 */
[----:B------:R2:W-:Y:S01]  /*1c020*/  STL [R1+0x5c], R0 ;  /* 0x00005c0001007387 */ /* 0x0005e20000100800 */
[----:B------:R-:W-:Y:S01]  /*1c030*/  CS2R R6, SRZ ;  /* 0x0000000000067805 */ /* 0x000fe2000001ff00 */
[----:B--2---:R-:W-:-:S04]  /*1c040*/  IADD3 R0, R0, R12, RZ ;  /* 0x0000000c00007210 */ /* 0x004fc80007ffe0ff */
[----:B------:R-:W-:-:S13]  /*1c050*/  ISETP.GE.OR P0, PT, R0, c[0x0][0x53c], !P6 ;  /* 0x00014f0000007a0c */ /* 0x000fda0007706670 */
[----:B------:R-:W-:Y:S02]  /*1c060*/  @!P0 MOV R2, 0x4 ;  /* 0x0000000400028802 */ /* 0x000fe40000000f00 */
[----:B------:R-:W-:-:S03]  /*1c070*/  @!P0 MOV R3, 0x4 ;  /* 0x0000000400038802 */ /* 0x000fc60000000f00 */
[----:B-1----:R-:W-:-:S04]  /*1c080*/  @!P0 IMAD.WIDE R4, R0, R2, c[0x0][0x580] ;  /* 0x0001600000048625 */ /* 0x002fc800078e0202 */
[----:B------:R-:W-:Y:S01]  /*1c090*/  @!P0 IMAD.WIDE R2, R0, R3, c[0x0][0x578] ;  /* 0x00015e0000028625 */ /* 0x000fe200078e0203 */
[----:B------:R-:W2:Y:S04]  /*1c0a0*/  @!P0 LDG.E R6, [R4.64] ;  /* 0x0000000604068981 */ /* 0x000ea8000c1e1900 */
[----:B------:R-:W2:Y:S02]  /*1c0b0*/  @!P0 LDG.E R7, [R2.64] ;  /* 0x0000000602078981 */ /* 0x000ea4000c1e1900 */
[----:B--2---:R-:W-:Y:S01]  /*1c0c0*/  IMAD R0, R7, R6, RZ ;  /* 0x0000000607007224 */ /* 0x004fe200078e02ff */
[----:B------:R-:W-:Y:S05]  /*1c0d0*/  BRA.DIV ~URZ, `(.L_x_791) ;  /* 0x00005b627f007947 */ /* 0x000fea000b800000 */
[----:B------:R1:W2:Y:S02]  /*1c0e0*/  SHFL.UP PT, R2, R0, 0x1, RZ ;  /* 0x0420000000027989 */ /* 0x0002a400000e00ff */
.L_x_890:
        /* <DEDUP_REMOVED lines=16> */
.L_x_891:
[----:B--2---:R-:W-:-:S05]  /*1c1f0*/  IMAD R0, R0, c[0x0][0x538], RZ ;  /* 0x00014e0000007a24 */ /* 0x004fca00078e02ff */
[----:B------:R-:W-:-:S04]  /*1c200*/  IADD3 R8, R0, R8, RZ ;  /* 0x0000000800087210 */ /* 0x000fc80007ffe0ff */
[----:B------:R-:W-:-:S13]  /*1c210*/  ISETP.GT.AND P0, PT, R8, R9, PT ;  /* 0x000000090800720c */ /* 0x000fda0003f04270 */
[----:B-1----:R-:W-:Y:S05]  /*1c220*/  @!P0 BRA `(.L_x_793) ;  /* 0xfffffdb000008947 */ /* 0x002fea000383ffff */
.L_x_789:
[----:B------:R-:W-:-:S05]  /*1c230*/  IADD3 R5, -R0, R8, RZ ;  /* 0x0000000800057210 */ /* 0x000fca0007ffe1ff */
[----:B------:R-:W-:-:S05]  /*1c240*/  IMAD R0, R4, c[0x0][0x538], R5 ;  /* 0x00014e0004007a24 */ /* 0x000fca00078e0205 */
[----:B------:R-:W-:Y:S01]  /*1c250*/  ISETP.GT.AND P0, PT, R0, R9, PT ;  /* 0x000000090000720c */ /* 0x000fe20003f04270 */
[----:B------:R-:W-:-:S12]  /*1c260*/  BRA.DIV ~URZ, `(.L_x_794) ;  /* 0x00005bd27f007947 */ /* 0x000fd8000b800000 */
[----:B------:R-:W-:-:S03]  /*1c270*/  VOTE.ANY R10, PT, !P0 ;  /* 0x00000000000a7806 */ /* 0x000fc600040e0100 */
.L_x_892:
[----:B------:R-:W2:Y:S01]  /*1c280*/  LDL.LU R2, [R1+0x5c] ;  /* 0x00005c0001027983 */ /* 0x000ea20000300800 */
[----:B------:R-:W2:Y:S02]  /*1c290*/  POPC R0, R10 ;  /* 0x0000000a00007309 */ /* 0x000ea40000000000 */
[----:B--2---:R-:W-:-:S05]  /*1c2a0*/  IADD3 R2, R0, R2, RZ ;  /* 0x0000000200027210 */ /* 0x004fca0007ffe0ff */
[----:B------:R2:W-:Y:S01]  /*1c2b0*/  STL [R1+0x5c], R2 ;  /* 0x00005c0201007387 */ /* 0x0005e20000100800 */
[----:B------:R-:W-:Y:S05]  /*1c2c0*/  BRA.DIV ~URZ, `(.L_x_795) ;  /* 0x00005bc27f007947 */ /* 0x000fea000b800000 */
[----:B------:R3:W4:Y:S04]  /*1c2d0*/  SHFL.IDX PT, R8, R6, R0, 0x1f ;  /* 0x00001f0006087589 */ /* 0x00072800000e0000 */
[----:B------:R3:W1:Y:S02]  /*1c2e0*/  SHFL.IDX PT, R7, R7, R0, 0x1f ;  /* 0x00001f0007077589 */ /* 0x00066400000e0000 */
.L_x_893:
[----:B------:R-:W-:Y:S01]  /*1c2f0*/  ISETP.NE.AND P0, PT, R10, RZ, PT ;  /* 0x000000ff0a00720c */ /* 0x000fe20003f05270 */
[----:B------:R-:W-:-:S12]  /*1c300*/  BSSY B0, `(.L_x_796) ;  /* 0x0000005000007945 */ /* 0x000fd80003800000 */
[----:B------:R-:W-:Y:S05]  /*1c310*/  @!P0 BRA `(.L_x_797) ;  /* 0x0000003000008947 */ /* 0x000fea0003800000 */
[----:B---3--:R-:W-:Y:S01]  /*1c320*/  IADD3 R0, R0, -0x1, RZ ;  /* 0xffffffff00007810 */ /* 0x008fe20007ffe0ff */
[----:B------:R-:W-:Y:S05]  /*1c330*/  BRA.DIV ~URZ, `(.L_x_798) ;  /* 0x00005c227f007947 */ /* 0x000fea000b800000 */
[----:B------:R3:W2:Y:S02]  /*1c340*/  SHFL.IDX PT, R11, R4, R0, 0x1f ;  /* 0x00001f00040b7589 */ /* 0x0006a400000e0000 */
.L_x_797:
[----:B------:R-:W-:Y:S05]  /*1c350*/  BSYNC B0 ;  /* 0x0000000000007941 */ /* 0x000fea0003800000 */
.L_x_796:
[----:B--23--:R-:W-:Y:S01]  /*1c360*/  IMAD R0, R11, c[0x0][0x538], R5 ;  /* 0x00014e000b007a24 */ /* 0x00cfe200078e0205 */
[----:B-1----:R-:W-:Y:S01]  /*1c370*/  ISETP.NE.AND P0, PT, R7, 0x1, PT ;  /* 0x000000010700780c */ /* 0x002fe20003f05270 */
[----:B------:R-:W-:Y:S03]  /*1c380*/  BSSY B0, `(.L_x_799) ;  /* 0x0000086000007945 */ /* 0x000fe60003800000 */
[----:B------:R1:W-:Y:S01]  /*1c390*/  STL [R1+0x50], R0 ;  /* 0x0000500001007387 */ /* 0x0003e20000100800 */
[----:B------:R-:W-:-:S08]  /*1c3a0*/  IADD3 R9, -R0, R9, RZ ;  /* 0x0000000900097210 */ /* 0x000fd00007ffe1ff */
[----:B------:R-:W-:Y:S05]  /*1c3b0*/  @!P0 BRA `(.L_x_800) ;  /* 0x000003e000008947 */ /* 0x000fea0003800000 */
[-C--:B----4-:R-:W-:Y:S02]  /*1c3c0*/  IABS R2, R8.reuse ;  /* 0x0000000800027213 */ /* 0x090fe40000000000 */
[----:B------:R-:W-:Y:S02]  /*1c3d0*/  IABS R10, R8 ;  /* 0x00000008000a7213 */ /* 0x000fe40000000000 */
[----:B-1----:R-:W1:Y:S08]  /*1c3e0*/  I2F.RP R0, R2 ;  /* 0x0000000200007306 */ /* 0x002e700000209400 */
[----:B-1----:R-:W1:Y:S02]  /*1c3f0*/  MUFU.RCP R0, R0 ;  /* 0x0000000000007308 */ /* 0x002e640000001000 */
[----:B-1----:R-:W-:-:S06]  /*1c400*/  IADD3 R0, R0, 0xffffffe, RZ ;  /* 0x0ffffffe00007810 */ /* 0x002fcc0007ffe0ff */
[----:B------:R-:W1:Y:S02]  /*1c410*/  F2I.FTZ.U32.TRUNC.NTZ R5, R0 ;  /* 0x0000000000057305 */ /* 0x000e64000021f000 */
[----:B-1----:R-:W-:Y:S01]  /*1c420*/  IMAD.MOV R3, RZ, RZ, -R5 ;  /* 0x000000ffff037224 */ /* 0x002fe200078e0a05 */
[----:B------:R-:W-:-:S03]  /*1c430*/  IABS R0, R7 ;  /* 0x0000000700007213 */ /* 0x000fc60000000000 */
[----:B------:R-:W-:Y:S01]  /*1c440*/  IMAD.MOV.U32 R4, RZ, RZ, R3 ;  /* 0x000000ffff047224 */ /* 0x000fe200078e0003 */
[----:B------:R-:W-:Y:S01]  /*1c450*/  IABS R3, R9 ;  /* 0x0000000900037213 */ /* 0x000fe20000000000 */
[----:B------:R-:W-:Y:S02]  /*1c460*/  IMAD.MOV.U32 R6, RZ, RZ, R0 ;  /* 0x000000ffff067224 */ /* 0x000fe400078e0000 */
[----:B------:R-:W-:Y:S02]  /*1c470*/  IMAD R0, R4, R2, RZ ;  /* 0x0000000204007224 */ /* 0x000fe400078e02ff */
[----:B------:R-:W-:Y:S01]  /*1c480*/  IMAD.MOV.U32 R4, RZ, RZ, RZ ;  /* 0x000000ffff047224 */ /* 0x000fe200078e00ff */
[----:B------:R-:W1:Y:S03]  /*1c490*/  I2F.RP R11, R6 ;  /* 0x00000006000b7306 */ /* 0x000e660000209400 */
[----:B------:R-:W-:-:S04]  /*1c4a0*/  IMAD.HI.U32 R5, R5, R0, R4 ;  /* 0x0000000005057227 */ /* 0x000fc800078e0004 */
[----:B------:R-:W-:-:S05]  /*1c4b0*/  IMAD.MOV R0, RZ, RZ, -R10 ;  /* 0x000000ffff007224 */ /* 0x000fca00078e0a0a */
[----:B------:R-:W-:Y:S01]  /*1c4c0*/  MOV R4, R0 ;  /* 0x0000000000047202 */ /* 0x000fe20000000f00 */
[----:B------:R-:W-:-:S04]  /*1c4d0*/  IMAD.HI.U32 R0, R5, R3, RZ ;  /* 0x0000000305007227 */ /* 0x000fc800078e00ff */
[----:B------:R-:W-:Y:S02]  /*1c4e0*/  IMAD R3, R0, R4, R3 ;  /* 0x0000000400037224 */ /* 0x000fe400078e0203 */
[----:B-1----:R-:W1:Y:S03]  /*1c4f0*/  MUFU.RCP R4, R11 ;  /* 0x0000000b00047308 */ /* 0x002e660000001000 */
[----:B------:R-:W-:-:S13]  /*1c500*/  ISETP.GT.U32.AND P0, PT, R2, R3, PT ;  /* 0x000000030200720c */ /* 0x000fda0003f04070 */
[----:B------:R-:W-:Y:S01]  /*1c510*/  @!P0 IMAD.IADD R3, R3, 0x1, -R2 ;  /* 0x0000000103038824 */ /* 0x000fe200078e0a02 */
[----:B-1----:R-:W-:Y:S02]  /*1c520*/  IADD3 R4, R4, 0xffffffe, RZ ;  /* 0x0ffffffe04047810 */ /* 0x002fe40007ffe0ff */
[----:B------:R-:W-:Y:S02]  /*1c530*/  @!P0 IADD3 R0, R0, 0x1, RZ ;  /* 0x0000000100008810 */ /* 0x000fe40007ffe0ff */
[----:B------:R-:W-:Y:S02]  /*1c540*/  ISETP.GE.U32.AND P2, PT, R3, R2, PT ;  /* 0x000000020300720c */ /* 0x000fe40003f46070 */
[----:B------:R-:W1:Y:S01]  /*1c550*/  F2I.FTZ.U32.TRUNC.NTZ R3, R4 ;  /* 0x0000000400037305 */ /* 0x000e62000021f000 */
[----:B------:R-:W-:Y:S02]  /*1c560*/  LOP3.LUT R2, R9, R8, RZ, 0x3c, !PT ;  /* 0x0000000809027212 */ /* 0x000fe400078e3cff */
[----:B------:R-:W-:-:S02]  /*1c570*/  ISETP.NE.AND P0, PT, R8, RZ, PT ;  /* 0x000000ff0800720c */ /* 0x000fc40003f05270 */
[----:B------:R-:W-:-:S06]  /*1c580*/  ISETP.GE.AND P1, PT, R2, RZ, PT ;  /* 0x000000ff0200720c */ /* 0x000fcc0003f26270 */
[----:B------:R-:W-:Y:S01]  /*1c590*/  @P2 IADD3 R0, R0, 0x1, RZ ;  /* 0x0000000100002810 */ /* 0x000fe20007ffe0ff */
[----:B-1----:R-:W-:-:S06]  /*1c5a0*/  IMAD.MOV R2, RZ, RZ, -R3 ;  /* 0x000000ffff027224 */ /* 0x002fcc00078e0a03 */
[----:B------:R-:W-:Y:S01]  /*1c5b0*/  @!P1 IMAD.MOV R0, RZ, RZ, -R0 ;  /* 0x000000ffff009224 */ /* 0x000fe200078e0a00 */
[----:B------:R-:W-:Y:S02]  /*1c5c0*/  @!P0 LOP3.LUT R0, RZ, R8, RZ, 0x33, !PT ;  /* 0x00000008ff008212 */ /* 0x000fe400078e33ff */
[----:B------:R-:W-:Y:S02]  /*1c5d0*/  MOV R4, R2 ;  /* 0x0000000200047202 */ /* 0x000fe40000000f00 */
[----:B------:R-:W-:Y:S02]  /*1c5e0*/  IABS R2, R7 ;  /* 0x0000000700027213 */ /* 0x000fe40000000000 */
[----:B------:R-:W-:Y:S01]  /*1c5f0*/  IABS R10, R0 ;  /* 0x00000000000a7213 */ /* 0x000fe20000000000 */
[----:B------:R-:W-:Y:S02]  /*1c600*/  IMAD R4, R4, R6, RZ ;  /* 0x0000000604047224 */ /* 0x000fe400078e02ff */
[----:B------:R-:W-:-:S02]  /*1c610*/  IMAD.MOV R5, RZ, RZ, -R2 ;  /* 0x000000ffff057224 */ /* 0x000fc400078e0a02 */
[----:B------:R-:W-:-:S04]  /*1c620*/  IMAD.MOV.U32 R2, RZ, RZ, RZ ;  /* 0x000000ffff027224 */ /* 0x000fc800078e00ff */
[----:B------:R-:W-:Y:S01]  /*1c630*/  IMAD.HI.U32 R2, R3, R4, R2 ;  /* 0x0000000403027227 */ /* 0x000fe200078e0002 */
[----:B------:R-:W-:-:S03]  /*1c640*/  MOV R4, R5 ;  /* 0x0000000500047202 */ /* 0x000fc60000000f00 */
[----:B------:R-:W-:-:S04]  /*1c650*/  IMAD.MOV.U32 R3, RZ, RZ, R10 ;  /* 0x000000ffff037224 */ /* 0x000fc800078e000a */
[----:B------:R-:W-:-:S04]  /*1c660*/  IMAD.HI.U32 R2, R2, R3, RZ ;  /* 0x0000000302027227 */ /* 0x000fc800078e00ff */
[----:B------:R-:W-:Y:S01]  /*1c670*/  IMAD R3, R2, R4, R3 ;  /* 0x0000000402037224 */ /* 0x000fe200078e0203 */
[----:B------:R-:W-:-:S04]  /*1c680*/  IADD3 R4, -R0, RZ, RZ ;  /* 0x000000ff00047210 */ /* 0x000fc80007ffe1ff */
        /* <DEDUP_REMOVED lines=9> */
[----:B------:R-:W-:-:S05]  /*1c720*/  @!P0 LOP3.LUT R2, RZ, R7, RZ, 0x33, !PT ;  /* 0x00000007ff028212 */ /* 0x000fca00078e33ff */
[----:B------:R-:W-:-:S04]  /*1c730*/  IMAD.MOV R3, RZ, RZ, -R2 ;  /* 0x000000ffff037224 */ /* 0x000fc800078e0a02 */
[C---:B------:R-:W-:Y:S02]  /*1c740*/  IMAD R3, R7.reuse, R3, R0 ;  /* 0x0000000307037224 */ /* 0x040fe400078e0200 */
[----:B------:R-:W-:Y:S02]  /*1c750*/  IMAD R0, R7, 0x1000000, R2 ;  /* 0x0100000007007824 */ /* 0x000fe400078e0202 */
[----:B------:R-:W-:Y:S02]  /*1c760*/  IMAD R2, R8, R4, R9 ;  /* 0x0000000408027224 */ /* 0x000fe400078e0209 */
[----:B------:R-:W-:-:S05]  /*1c770*/  IMAD R0, R3, 0x10000, R0 ;  /* 0x0001000003007824 */ /* 0x000fca00078e0200 */
[----:B------:R1:W-:Y:S01]  /*1c780*/  STL [R1+0x58], R0 ;  /* 0x0000580001007387 */ /* 0x0003e20000100800 */
[----:B------:R-:W-:Y:S05]  /*1c790*/  BRA `(.L_x_801) ;  /* 0x0000044000007947 */ /* 0x000fea0003800000 */
.L_x_800:
[----:B-1----:R-:W2:Y:S01]  /*1c7a0*/  LDL R0, [R1+0x5c] ;  /* 0x00005c0001007983 */ /* 0x002ea20000100800 */
[----:B------:R-:W-:-:S04]  /*1c7b0*/  IMAD.MOV.U32 R2, RZ, RZ, 0x4 ;  /* 0x00000004ff027424 */ /* 0x000fc800078e00ff */
[----:B--2---:R-:W-:-:S05]  /*1c7c0*/  IMAD.WIDE R2, R0, R2, c[0x0][0x590] ;  /* 0x0001640000027625 */ /* 0x004fca00078e0202 */
[----:B------:R-:W2:Y:S02]  /*1c7d0*/  LDG.E R4, [R2.64] ;  /* 0x0000000602047981 */ /* 0x000ea4000c1e1900 */
[----:B--2-4-:R-:W-:-:S05]  /*1c7e0*/  IMAD R10, R4, R8, RZ ;  /* 0x00000008040a7224 */ /* 0x014fca00078e02ff */
[-C--:B------:R-:W-:Y:S02]  /*1c7f0*/  IABS R0, R10.reuse ;  /* 0x0000000a00007213 */ /* 0x080fe40000000000 */
        /* <DEDUP_REMOVED lines=27> */
[----:B------:R-:W-:Y:S02]  /*1c9b0*/  IMAD R11, R4, R2, RZ ;  /* 0x00000002040b7224 */ /* 0x000fe400078e02ff */
[----:B------:R-:W-:-:S03]  /*1c9c0*/  IMAD.MOV R2, RZ, RZ, -R2 ;  /* 0x000000ffff027224 */ /* 0x000fc600078e0a02 */
[----:B------:R-:W-:Y:S01]  /*1c9d0*/  IADD3 R0, -R11, c[0x0][0x538], RZ ;  /* 0x00014e000b007a10 */ /* 0x000fe20007ffe1ff */
[----:B------:R-:W-:-:S03]  /*1c9e0*/  IMAD R6, R10, R2, R9 ;  /* 0x000000020a067224 */ /* 0x000fc600078e0209 */
[----:B------:R-:W-:Y:S02]  /*1c9f0*/  IMNMX R0, R4, R0, PT ;  /* 0x0000000004007217 */ /* 0x000fe40003800200 */
[----:B------:R-:W-:Y:S02]  /*1ca00*/  IABS R2, R6 ;  /* 0x0000000600027213 */ /* 0x000fe40000000000 */
[-C--:B------:R-:W-:Y:S02]  /*1ca10*/  IABS R3, R0.reuse ;  /* 0x0000000000037213 */ /* 0x080fe40000000000 */
[----:B------:R-:W-:Y:S02]  /*1ca20*/  IABS R10, R0 ;  /* 0x00000000000a7213 */ /* 0x000fe40000000000 */
[----:B------:R-:W1:Y:S01]  /*1ca30*/  I2F.RP R4, R3 ;  /* 0x0000000300047306 */ /* 0x000e620000209400 */
[----:B------:R-:W-:Y:S02]  /*1ca40*/  MOV R7, R2 ;  /* 0x0000000200077202 */ /* 0x000fe40000000f00 */
[----:B------:R-:W-:-:S05]  /*1ca50*/  IMAD.MOV R2, RZ, RZ, -R10 ;  /* 0x000000ffff027224 */ /* 0x000fca00078e0a0a */
[----:B-1----:R-:W1:Y:S02]  /*1ca60*/  MUFU.RCP R4, R4 ;  /* 0x0000000400047308 */ /* 0x002e640000001000 */
[----:B-1----:R-:W-:-:S06]  /*1ca70*/  IADD3 R4, R4, 0xffffffe, RZ ;  /* 0x0ffffffe04047810 */ /* 0x002fcc0007ffe0ff */
[----:B------:R-:W1:Y:S02]  /*1ca80*/  F2I.FTZ.U32.TRUNC.NTZ R5, R4 ;  /* 0x0000000400057305 */ /* 0x000e64000021f000 */
[----:B-1----:R-:W-:-:S04]  /*1ca90*/  IMAD.MOV R4, RZ, RZ, -R5 ;  /* 0x000000ffff047224 */ /* 0x002fc800078e0a05 */
[----:B------:R-:W-:Y:S02]  /*1caa0*/  IMAD R9, R4, R3, RZ ;  /* 0x0000000304097224 */ /* 0x000fe400078e02ff */
[----:B------:R-:W-:-:S04]  /*1cab0*/  IMAD.MOV.U32 R4, RZ, RZ, RZ ;  /* 0x000000ffff047224 */ /* 0x000fc800078e00ff */
[----:B------:R-:W-:-:S04]  /*1cac0*/  IMAD.HI.U32 R5, R5, R9, R4 ;  /* 0x0000000905057227 */ /* 0x000fc800078e0004 */
[----:B------:R-:W-:Y:S02]  /*1cad0*/  IMAD.MOV.U32 R4, RZ, RZ, R2 ;  /* 0x000000ffff047224 */ /* 0x000fe400078e0002 */
[----:B------:R-:W-:-:S04]  /*1cae0*/  IMAD.HI.U32 R2, R5, R7, RZ ;  /* 0x0000000705027227 */ /* 0x000fc800078e00ff */
[----:B------:R-:W-:-:S05]  /*1caf0*/  IMAD R4, R2, R4, R7 ;  /* 0x0000000402047224 */ /* 0x000fca00078e0207 */
[----:B------:R-:W-:-:S13]  /*1cb00*/  ISETP.GT.U32.AND P0, PT, R3, R4, PT ;  /* 0x000000040300720c */ /* 0x000fda0003f04070 */
[-C--:B------:R-:W-:Y:S02]  /*1cb10*/  @!P0 IADD3 R4, R4, -R3.reuse, RZ ;  /* 0x8000000304048210 */ /* 0x080fe40007ffe0ff */
[----:B------:R-:W-:Y:S02]  /*1cb20*/  @!P0 IADD3 R2, R2, 0x1, RZ ;  /* 0x0000000102028810 */ /* 0x000fe40007ffe0ff */
[----:B------:R-:W-:Y:S02]  /*1cb30*/  ISETP.GE.U32.AND P2, PT, R4, R3, PT ;  /* 0x000000030400720c */ /* 0x000fe40003f46070 */
[----:B------:R-:W-:Y:S02]  /*1cb40*/  LOP3.LUT R3, R6, R0, RZ, 0x3c, !PT ;  /* 0x0000000006037212 */ /* 0x000fe400078e3cff */
[----:B------:R-:W-:Y:S02]  /*1cb50*/  ISETP.NE.AND P0, PT, R0, RZ, PT ;  /* 0x000000ff0000720c */ /* 0x000fe40003f05270 */
[----:B------:R-:W-:Y:S01]  /*1cb60*/  ISETP.GE.AND P1, PT, R3, RZ, PT ;  /* 0x000000ff0300720c */ /* 0x000fe20003f26270 */
[----:B------:R-:W-:Y:S01]  /*1cb70*/  IMAD.MOV R3, RZ, RZ, -R0 ;  /* 0x000000ffff037224 */ /* 0x000fe200078e0a00 */
[----:B------:R-:W-:-:S05]  /*1cb80*/  IADD3 R6, R11, 0x1000000, R6 ;  /* 0x010000000b067810 */ /* 0x000fca0007ffe006 */
[----:B------:R-:W-:-:S06]  /*1cb90*/  @P2 IADD3 R2, R2, 0x1, RZ ;  /* 0x0000000102022810 */ /* 0x000fcc0007ffe0ff */
[----:B------:R-:W-:Y:S01]  /*1cba0*/  @!P1 IMAD.MOV R2, RZ, RZ, -R2 ;  /* 0x000000ffff029224 */ /* 0x000fe200078e0a02 */
[----:B------:R-:W-:-:S05]  /*1cbb0*/  @!P0 LOP3.LUT R2, RZ, R0, RZ, 0x33, !PT ;  /* 0x00000000ff028212 */ /* 0x000fca00078e33ff */
[----:B------:R-:W-:-:S05]  /*1cbc0*/  IMAD R0, R2, R3, R6 ;  /* 0x0000000302007224 */ /* 0x000fca00078e0206 */
[----:B------:R1:W-:Y:S02]  /*1cbd0*/  STL [R1+0x58], R0 ;  /* 0x0000580001007387 */ /* 0x0003e40000100800 */
.L_x_801:
[----:B------:R-:W-:Y:S05]  /*1cbe0*/  BSYNC B0 ;  /* 0x0000000000007941 */ /* 0x000fea0003800000 */
.L_x_799:
[----:B------:R-:W-:-:S04]  /*1cbf0*/  LOP3.LUT R2, RZ, R2, RZ, 0x33, !PT ;  /* 0x00000002ff027212 */ /* 0x000fc800078e33ff */
[----:B-1----:R-:W-:-:S05]  /*1cc00*/  IADD3 R0, R2, R8, RZ ;  /* 0x0000000802007210 */ /* 0x002fca0007ffe0ff */
[----:B------:R1:W-:Y:S01]  /*1cc10*/  STL [R1+0x54], R0 ;  /* 0x0000540001007387 */ /* 0x0003e20000100800 */
[----:B------:R-:W-:Y:S05]  /*1cc20*/  BRA `(.L_x_802) ;  /* 0x0000005000007947 */ /* 0x000fea0003800000 */
.L_x_790:
[----:B------:R-:W-:Y:S01]  /*1cc30*/  MOV R0, c[0x0][0x53c] ;  /* 0x00014f0000007a02 */ /* 0x000fe20000000f00 */
[----:B------:R2:W-:Y:S04]  /*1cc40*/  STL [R1+0x50], R9 ;  /* 0x0000500901007387 */ /* 0x0005e80000100800 */
[----:B------:R2:W-:Y:S04]  /*1cc50*/  STL [R1+0x54], RZ ;  /* 0x000054ff01007387 */ /* 0x0005e80000100800 */
[----:B------:R2:W-:Y:S04]  /*1cc60*/  STL [R1+0x58], RZ ;  /* 0x000058ff01007387 */ /* 0x0005e80000100800 */
[----:B------:R2:W-:Y:S02]  /*1cc70*/  STL [R1+0x5c], R0 ;  /* 0x00005c0001007387 */ /* 0x0005e40000100800 */
.L_x_802:
[----:B------:R-:W-:Y:S05]  /*1cc80*/  BSYNC B1 ;  /* 0x0000000000017941 */ /* 0x000fea0003800000 */
.L_x_788:
[----:B-1----:R-:W3:Y:S04]  /*1cc90*/  LDL R4, [R1+0x50] ;  /* 0x0000500001047983 */ /* 0x002ee80000100800 */
[----:B------:R-:W3:Y:S04]  /*1cca0*/  LDL R5, [R1+0x54] ;  /* 0x0000540001057983 */ /* 0x000ee80000100800 */
[----:B------:R-:W3:Y:S04]  /*1ccb0*/  LDL R6, [R1+0x58] ;  /* 0x0000580001067983 */ /* 0x000ee80000100800 */
[----:B------:R-:W3:Y:S01]  /*1ccc0*/  LDL R7, [R1+0x5c] ;  /* 0x00005c0001077983 */ /* 0x000ee20000100800 */
[----:B------:R-:W-:Y:S03]  /*1ccd0*/  WARPSYNC 0xffffffff ;  /* 0xffffffff00007948 */ /* 0x000fe60003800000 */
[----:B------:R-:W-:Y:S01]  /*1cce0*/  BAR.SYNC.DEFER_BLOCKING 0x4, 0x80 ;  /* 0x0102000000007b1d */ /* 0x000fe20000010000 */
[----:B------:R-:W-:-:S13]  /*1ccf0*/  ISETP.NE.AND P0, PT, R12, RZ, PT ;  /* 0x000000ff0c00720c */ /* 0x000fda0003f05270 */
[----:B---3--:R1:W-:Y:S04]  /*1cd00*/  @!P0 STS.128 [0x9100], R4 ;  /* 0x00910004ff008388 */ /* 0x0083e80000000c00 */
[----:B------:R-:W-:Y:S06]  /*1cd10*/  BAR.ARV 0x5, 0x80 ;  /* 0x0142000000007b1d */ /* 0x000fec0000002000 */
.L_x_783:
[----:B--2---:R-:W2:Y:S02]  /*1cd20*/  LDL R0, [R1+0x5c] ;  /* 0x00005c0001007983 */ /* 0x004ea40000100800 */
[----:B--2---:R-:W-:-:S13]  /*1cd30*/  ISETP.GE.AND P0, PT, R0, c[0x0][0x53c], PT ;  /* 0x00014f0000007a0c */ /* 0x004fda0003f06270 */
[----:B-1--4-:R-:W-:Y:S01]  /*1cd40*/  @P0 CALL.REL.NOINC `(.L_x_803) ;  /* 0x0000001000000944 */ /* 0x012fe20003c00000 */
[----:B------:R-:W-:Y:S05]  /*1cd50*/  BRA `(.L_x_804) ;  /* 0xfffe4e1000007947 */ /* 0x000fea000383ffff */
.L_x_803:
[----:B------:R-:W-:Y:S05]  /*1cd60*/  EXIT ;  /* 0x000000000000794d */ /* 0x000fea0003800000 */
.L_x_576:
[----:B------:R-:W-:Y:S01]  /*1cd70*/  IMAD.MOV.U32 R0, RZ, RZ, R5 ;  /* 0x000000ffff007224 */ /* 0x000fe200078e0005 */
[----:B------:R-:W-:Y:S02]  /*1cd80*/  MOV R2, 0x1 ;  /* 0x0000000100027802 */ /* 0x000fe40000000f00 */
[----:B------:R-:W-:Y:S02]  /*1cd90*/  MOV R3, 0x1cdb0 ;  /* 0x0001cdb000037802 */ /* 0x000fe40000000f00 */
[----:B------:R-:W-:Y:S05]  /*1cda0*/  CALL.REL.NOINC `($__internal_10_$__cuda_sm70_shflsync_up_p) ;  /* 0x000052e000007944 */ /* 0x000fea0003c00000 */
[----:B------:R-:W-:Y:S01]  /*1cdb0*/  MOV R0, R4 ;  /* 0x0000000400007202 */ /* 0x000fe20000000f00 */
[----:B------:R-:W-:Y:S05]  /*1cdc0*/  BRA `(.L_x_805) ;  /* 0xfffe369000007947 */ /* 0x000fea000383ffff */
.L_x_577:
[----:B------:R-:W-:Y:S01]  /*1cdd0*/  IMAD.MOV.U32 R0, RZ, RZ, R5 ;  /* 0x000000ffff007224 */ /* 0x000fe200078e0005 */
[----:B------:R-:W-:Y:S02]  /*1cde0*/  MOV R2, 0x2 ;  /* 0x0000000200027802 */ /* 0x000fe40000000f00 */
[----:B------:R-:W-:Y:S02]  /*1cdf0*/  MOV R3, 0x1ce10 ;  /* 0x0001ce1000037802 */ /* 0x000fe40000000f00 */
[----:B------:R-:W-:Y:S05]  /*1ce00*/  CALL.REL.NOINC `($__internal_10_$__cuda_sm70_shflsync_up_p) ;  /* 0x0000528000007944 */ /* 0x000fea0003c00000 */
[----:B------:R-:W-:Y:S01]  /*1ce10*/  SEL R0, R4, RZ, P4 ;  /* 0x000000ff04007207 */ /* 0x000fe20002000000 */
[----:B------:R-:W-:Y:S01]  /*1ce20*/  IMAD.MOV.U32 R2, RZ, RZ, 0x4 ;  /* 0x00000004ff027424 */ /* 0x000fe200078e00ff */
[----:B------:R-:W-:-:S03]  /*1ce30*/  MOV R3, 0x1ce60 ;  /* 0x0001ce6000037802 */ /* 0x000fc60000000f00 */
[----:B------:R-:W-:Y:S02]  /*1ce40*/  IMAD.IADD R0, R5, 0x1, R0 ;  /* 0x0000000105007824 */ /* 0x000fe400078e0200 */
        /* <DEDUP_REMOVED lines=13> */
[----:B------:R-:W-:Y:S02]  /*1cf20*/  MOV R57, 0x1f ;  /* 0x0000001f00397802 */ /* 0x000fe40000000f00 */
[----:B------:R-:W-:Y:S01]  /*1cf30*/  MOV R3, 0x1cf70 ;  /* 0x0001cf7000037802 */ /* 0x000fe20000000f00 */
[----:B------:R-:W-:-:S04]  /*1cf40*/  IMAD.IADD R4, R0, 0x1, R4 ;  /* 0x0000000100047824 */ /* 0x000fc800078e0204 */
[----:B------:R-:W-:Y:S02]  /*1cf50*/  IMAD.MOV.U32 R52, RZ, RZ, R4 ;  /* 0x000000ffff347224 */ /* 0x000fe400078e0004 */
[----:B------:R-:W-:Y:S05]  /*1cf60*/  CALL.REL.NOINC `($__internal_9_$__cuda_sm70_shflsync_idx_p) ;  /* 0x000050c000007944 */ /* 0x000fea0003c00000 */
[----:B------:R-:W-:Y:S01]  /*1cf70*/  MOV R0, R57 ;  /* 0x0000003900007202 */ /* 0x000fe20000000f00 */
[----:B------:R-:W-:Y:S05]  /*1cf80*/  BRA `(.L_x_806) ;  /* 0xfffe35d000007947 */ /* 0x000fea000383ffff */
.L_x_579:
[----:B------:R-:W-:Y:S02]  /*1cf90*/  SEL R0, RZ, 0x1, P0 ;  /* 0x00000001ff007807 */ /* 0x000fe40000000000 */
[----:B------:R-:W-:Y:S02]  /*1cfa0*/  MOV R2, 0x1cfc0 ;  /* 0x0001cfc000027802 */ /* 0x000fe40000000f00 */
[----:B------:R-:W-:Y:S05]  /*1cfb0*/  CALL.REL.NOINC `($__internal_11_$__cuda_sm70_votesync_ballot) ;  /* 0x0000514000007944 */ /* 0x000fea0003c00000 */
[----:B------:R-:W-:Y:S01]  /*1cfc0*/  MOV R7, R0 ;  /* 0x0000000000077202 */ /* 0x000fe20000000f00 */
[----:B------:R-:W-:Y:S05]  /*1cfd0*/  BRA `(.L_x_807) ;  /* 0xfffe361000007947 */ /* 0x000fea000383ffff */
.L_x_580:
[----:B------:R-:W-:Y:S01]  /*1cfe0*/  IMAD.MOV.U32 R52, RZ, RZ, R9 ;  /* 0x000000ffff347224 */ /* 0x000fe200078e0009 */
[----:B-1----:R-:W-:Y:S01]  /*1cff0*/  MOV R2, R0 ;  /* 0x0000000000027202 */ /* 0x002fe20000000f00 */
[----:B------:R-:W-:Y:S01]  /*1d000*/  IMAD.MOV.U32 R57, RZ, RZ, 0x1f ;  /* 0x0000001fff397424 */ /* 0x000fe200078e00ff */
[----:B------:R-:W-:Y:S02]  /*1d010*/  MOV R3, 0x1d030 ;  /* 0x0001d03000037802 */ /* 0x000fe40000000f00 */
[----:B------:R-:W-:Y:S05]  /*1d020*/  CALL.REL.NOINC `($__internal_9_$__cuda_sm70_shflsync_idx_p) ;  /* 0x0000500000007944 */ /* 0x000fea0003c00000 */
[----:B------:R-:W-:Y:S01]  /*1d030*/  IMAD.MOV.U32 R12, RZ, RZ, R57 ;  /* 0x000000ffff0c7224 */ /* 0x000fe200078e0039 */
[----:B------:R-:W-:Y:S01]  /*1d040*/  MOV R52, R8 ;  /* 0x0000000800347202 */ /* 0x000fe20000000f00 */
[----:B------:R-:W-:Y:S01]  /*1d050*/  IMAD.MOV.U32 R5, RZ, RZ, RZ ;  /* 0x000000ffff057224 */ /* 0x000fe200078e00ff */
[----:B------:R-:W-:Y:S01]  /*1d060*/  MOV R2, R0 ;  /* 0x0000000000027202 */ /* 0x000fe20000000f00 */
[----:B------:R-:W-:Y:S01]  /*1d070*/  IMAD.MOV.U32 R57, RZ, RZ, 0x1f ;  /* 0x0000001fff397424 */ /* 0x000fe200078e00ff */
[----:B------:R-:W-:-:S02]  /*1d080*/  MOV R3, 0x1d0a0 ;  /* 0x0001d0a000037802 */ /* 0x000fc40000000f00 */
[----:B------:R-:W-:Y:S05]  /*1d090*/  CALL.REL.NOINC `($__internal_9_$__cuda_sm70_shflsync_idx_p) ;  /* 0x00004f9000007944 */ /* 0x000fea0003c00000 */
[----:B------:R-:W-:Y:S01]  /*1d0a0*/  MOV R9, R57 ;  /* 0x0000003900097202 */ /* 0x000fe20000000f00 */
[----:B------:R-:W-:Y:S05]  /*1d0b0*/  BRA `(.L_x_808) ;  /* 0xfffe35a000007947 */ /* 0x000fea000383ffff */
.L_x_583:
[----:B------:R-:W-:Y:S01]  /*1d0c0*/  IMAD.MOV.U32 R52, RZ, RZ, R4 ;  /* 0x000000ffff347224 */ /* 0x000fe200078e0004 */
[----:B-1----:R-:W-:Y:S01]  /*1d0d0*/  MOV R2, R0 ;  /* 0x0000000000027202 */ /* 0x002fe20000000f00 */
[----:B------:R-:W-:Y:S01]  /*1d0e0*/  IMAD.MOV.U32 R57, RZ, RZ, 0x1f ;  /* 0x0000001fff397424 */ /* 0x000fe200078e00ff */
[----:B------:R-:W-:-:S02]  /*1d0f0*/  MOV R3, 0x1d110 ;  /* 0x0001d11000037802 */ /* 0x000fc40000000f00 */
[----:B---34-:R-:W-:Y:S05]  /*1d100*/  CALL.REL.NOINC `($__internal_9_$__cuda_sm70_shflsync_idx_p) ;  /* 0x00004f2000007944 */ /* 0x018fea0003c00000 */
[----:B------:R-:W-:Y:S01]  /*1d110*/  MOV R5, R57 ;  /* 0x0000003900057202 */ /* 0x000fe20000000f00 */
[----:B------:R-:W-:Y:S05]  /*1d120*/  BRA `(.L_x_582) ;  /* 0xfffe359000007947 */ /* 0x000fea000383ffff */
.L_x_602:
[----:B------:R-:W-:Y:S01]  /*1d130*/  IMAD.MOV.U32 R52, RZ, RZ, R5 ;  /* 0x000000ffff347224 */ /* 0x000fe200078e0005 */
[----:B------:R-:W-:Y:S01]  /*1d140*/  MOV R2, RZ ;  /* 0x000000ff00027202 */ /* 0x000fe20000000f00 */
[----:B------:R-:W-:Y:S01]  /*1d150*/  IMAD.MOV.U32 R57, RZ, RZ, 0x181f ;  /* 0x0000181fff397424 */ /* 0x000fe200078e00ff */
[----:B------:R-:W-:-:S02]  /*1d160*/  MOV R3, 0x1d180 ;  /* 0x0001d18000037802 */ /* 0x000fc40000000f00 */
[----:B-1---5:R-:W-:Y:S05]  /*1d170*/  CALL.REL.NOINC `($__internal_9_$__cuda_sm70_shflsync_idx_p) ;  /* 0x00004eb000007944 */ /* 0x022fea0003c00000 */
[----:B------:R-:W-:Y:S01]  /*1d180*/  MOV R7, R57 ;  /* 0x0000003900077202 */ /* 0x000fe20000000f00 */
[----:B------:R-:W-:Y:S05]  /*1d190*/  BRA `(.L_x_809) ;  /* 0xfffe58b000007947 */ /* 0x000fea000383ffff */
.L_x_603:
[----:B------:R-:W-:Y:S01]  /*1d1a0*/  IMAD.MOV.U32 R52, RZ, RZ, R6 ;  /* 0x000000ffff347224 */ /* 0x000fe200078e0006 */
[----:B------:R-:W-:Y:S01]  /*1d1b0*/  MOV R2, RZ ;  /* 0x000000ff00027202 */ /* 0x000fe20000000f00 */
[----:B------:R-:W-:Y:S01]  /*1d1c0*/  IMAD.MOV.U32 R57, RZ, RZ, 0x181f ;  /* 0x0000181fff397424 */ /* 0x000fe200078e00ff */
[----:B------:R-:W-:-:S02]  /*1d1d0*/  MOV R3, 0x1d1f0 ;  /* 0x0001d1f000037802 */ /* 0x000fc40000000f00 */
[----:B-123-5:R-:W-:Y:S05]  /*1d1e0*/  CALL.REL.NOINC `($__internal_9_$__cuda_sm70_shflsync_idx_p) ;  /* 0x00004e4000007944 */ /* 0x02efea0003c00000 */
[----:B------:R-:W-:Y:S01]  /*1d1f0*/  MOV R2, R57 ;  /* 0x0000003900027202 */ /* 0x000fe20000000f00 */
[----:B------:R-:W-:Y:S05]  /*1d200*/  BRA `(.L_x_810) ;  /* 0xfffe586000007947 */ /* 0x000fea000383ffff */
.L_x_606:
[----:B------:R-:W-:Y:S01]  /*1d210*/  IMAD.MOV.U32 R52, RZ, RZ, R5 ;  /* 0x000000ffff347224 */ /* 0x000fe200078e0005 */
[----:B-1----:R-:W-:Y:S01]  /*1d220*/  MOV R2, 0x1 ;  /* 0x0000000100027802 */ /* 0x002fe20000000f00 */
[----:B------:R-:W-:Y:S01]  /*1d230*/  IMAD.MOV.U32 R57, RZ, RZ, 0x181f ;  /* 0x0000181fff397424 */ /* 0x000fe200078e00ff */
[----:B------:R-:W-:-:S02]  /*1d240*/  MOV R3, 0x1d260 ;  /* 0x0001d26000037802 */ /* 0x000fc40000000f00 */
[----:B---3-5:R-:W-:Y:S05]  /*1d250*/  CALL.REL.NOINC `($__internal_9_$__cuda_sm70_shflsync_idx_p) ;  /* 0x00004dd000007944 */ /* 0x028fea0003c00000 */
[----:B------:R-:W-:Y:S01]  /*1d260*/  IMAD.MOV.U32 R7, RZ, RZ, R57 ;  /* 0x000000ffff077224 */ /* 0x000fe200078e0039 */
[----:B------:R-:W-:Y:S01]  /*1d270*/  MOV R2, 0x1 ;  /* 0x0000000100027802 */ /* 0x000fe20000000f00 */
[----:B------:R-:W-:Y:S01]  /*1d280*/  IMAD.MOV.U32 R52, RZ, RZ, R6 ;  /* 0x000000ffff347224 */ /* 0x000fe200078e0006 */
[----:B------:R-:W-:-:S02]  /*1d290*/  MOV R57, 0x181f ;  /* 0x0000181f00397802 */ /* 0x000fc40000000f00 */
[----:B------:R-:W-:Y:S02]  /*1d2a0*/  MOV R3, 0x1d2c0 ;  /* 0x0001d2c000037802 */ /* 0x000fe40000000f00 */
[----:B------:R-:W-:Y:S05]  /*1d2b0*/  CALL.REL.NOINC `($__internal_9_$__cuda_sm70_shflsync_idx_p) ;  /* 0x00004d7000007944 */ /* 0x000fea0003c00000 */
[----:B------:R-:W-:Y:S01]  /*1d2c0*/  MOV R2, R57 ;  /* 0x0000003900027202 */ /* 0x000fe20000000f00 */
[----:B------:R-:W-:Y:S05]  /*1d2d0*/  BRA `(.L_x_811) ;  /* 0xfffe58e000007947 */ /* 0x000fea000383ffff */
.L_x_609:
[----:B------:R-:W-:Y:S01]  /*1d2e0*/  IMAD.MOV.U32 R52, RZ, RZ, R5 ;  /* 0x000000ffff347224 */ /* 0x000fe200078e0005 */
[----:B-1----:R-:W-:Y:S01]  /*1d2f0*/  MOV R2, 0x2 ;  /* 0x0000000200027802 */ /* 0x002fe20000000f00 */
[----:B------:R-:W-:Y:S01]  /*1d300*/  IMAD.MOV.U32 R57, RZ, RZ, 0x181f ;  /* 0x0000181fff397424 */ /* 0x000fe200078e00ff */
[----:B------:R-:W-:Y:S02]  /*1d310*/  MOV R3, 0x1d330 ;  /* 0x0001d33000037802 */ /* 0x000fe40000000f00 */
[----:B--23-5:R-:W-:Y:S05]  /*1d320*/  CALL.REL.NOINC `($__internal_9_$__cuda_sm70_shflsync_idx_p) ;  /* 0x00004d0000007944 */ /* 0x02cfea0003c00000 */
[----:B------:R-:W-:Y:S01]  /*1d330*/  MOV R7, R57 ;  /* 0x0000003900077202 */ /* 0x000fe20000000f00 */
[----:B------:R-:W-:Y:S05]  /*1d340*/  BRA `(.L_x_812) ;  /* 0xfffe595000007947 */ /* 0x000fea000383ffff */
.L_x_610:
[----:B------:R-:W-:Y:S01]  /*1d350*/  IMAD.MOV.U32 R52, RZ, RZ, R6 ;  /* 0x000000ffff347224 */ /* 0x000fe200078e0006 */
[----:B-1----:R-:W-:Y:S01]  /*1d360*/  MOV R2, 0x2 ;  /* 0x0000000200027802 */ /* 0x002fe20000000f00 */
[----:B------:R-:W-:Y:S01]  /*1d370*/  IMAD.MOV.U32 R57, RZ, RZ, 0x181f ;  /* 0x0000181fff397424 */ /* 0x000fe200078e00ff */
[----:B------:R-:W-:Y:S02]  /*1d380*/  MOV R3, 0x1d3a0 ;  /* 0x0001d3a000037802 */ /* 0x000fe40000000f00 */
[----:B--2345:R-:W-:Y:S05]  /*1d390*/  CALL.REL.NOINC `($__internal_9_$__cuda_sm70_shflsync_idx_p) ;  /* 0x00004c9000007944 */ /* 0x03cfea0003c00000 */
[----:B------:R-:W-:Y:S01]  /*1d3a0*/  MOV R2, R57 ;  /* 0x0000003900027202 */ /* 0x000fe20000000f00 */
[----:B------:R-:W-:Y:S05]  /*1d3b0*/  BRA `(.L_x_813) ;  /* 0xfffe590000007947 */ /* 0x000fea000383ffff */
.L_x_613:
[----:B------:R-:W-:Y:S01]  /*1d3c0*/  IMAD.MOV.U32 R52, RZ, RZ, R5 ;  /* 0x000000ffff347224 */ /* 0x000fe200078e0005 */
[----:B--2---:R-:W-:Y:S01]  /*1d3d0*/  MOV R2, 0x3 ;  /* 0x0000000300027802 */ /* 0x004fe20000000f00 */
[----:B------:R-:W-:Y:S01]  /*1d3e0*/  IMAD.MOV.U32 R57, RZ, RZ, 0x181f ;  /* 0x0000181fff397424 */ /* 0x000fe200078e00ff */
[----:B------:R-:W-:-:S02]  /*1d3f0*/  MOV R3, 0x1d410 ;  /* 0x0001d41000037802 */ /* 0x000fc40000000f00 */
[----:B-1-345:R-:W-:Y:S05]  /*1d400*/  CALL.REL.NOINC `($__internal_9_$__cuda_sm70_shflsync_idx_p) ;  /* 0x00004c2000007944 */ /* 0x03afea0003c00000 */
        /* <DEDUP_REMOVED lines=8> */
.L_x_616:
[----:B------:R-:W-:Y:S01]  /*1d490*/  IMAD.MOV.U32 R52, RZ, RZ, R5 ;  /* 0x000000ffff347224 */ /* 0x000fe200078e0005 */
[----:B-12---:R-:W-:Y:S01]  /*1d4a0*/  MOV R2, 0x4 ;  /* 0x0000000400027802 */ /* 0x006fe20000000f00 */
[----:B------:R-:W-:Y:S01]  /*1d4b0*/  IMAD.MOV.U32 R57, RZ, RZ, 0x181f ;  /* 0x0000181fff397424 */ /* 0x000fe200078e00ff */
[----:B------:R-:W-:Y:S02]  /*1d4c0*/  MOV R3, 0x1d4e0 ;  /* 0x0001d4e000037802 */ /* 0x000fe40000000f00 */
[----:B---345:R-:W-:Y:S05]  /*1d4d0*/  CALL.REL.NOINC `($__internal_9_$__cuda_sm70_shflsync_idx_p) ;  /* 0x00004b5000007944 */ /* 0x038fea0003c00000 */
[----:B------:R-:W-:Y:S01]  /*1d4e0*/  MOV R7, R57 ;  /* 0x0000003900077202 */ /* 0x000fe20000000f00 */
[----:B------:R-:W-:Y:S05]  /*1d4f0*/  BRA `(.L_x_815) ;  /* 0xfffe599000007947 */ /* 0x000fea000383ffff */
.L_x_617:
[----:B------:R-:W-:Y:S01]  /*1d500*/  IMAD.MOV.U32 R52, RZ, RZ, R6 ;  /* 0x000000ffff347224 */ /* 0x000fe200078e0006 */
[----:B--2---:R-:W-:Y:S01]  /*1d510*/  MOV R2, 0x4 ;  /* 0x0000000400027802 */ /* 0x004fe20000000f00 */
[----:B------:R-:W-:Y:S01]  /*1d520*/  IMAD.MOV.U32 R57, RZ, RZ, 0x181f ;  /* 0x0000181fff397424 */ /* 0x000fe200078e00ff */
[----:B------:R-:W-:Y:S02]  /*1d530*/  MOV R3, 0x1d550 ;  /* 0x0001d55000037802 */ /* 0x000fe40000000f00 */
[----:B-1-345:R-:W-:Y:S05]  /*1d540*/  CALL.REL.NOINC `($__internal_9_$__cuda_sm70_shflsync_idx_p) ;  /* 0x00004ae000007944 */ /* 0x03afea0003c00000 */
[----:B------:R-:W-:Y:S01]  /*1d550*/  MOV R2, R57 ;  /* 0x0000003900027202 */ /* 0x000fe20000000f00 */
[----:B------:R-:W-:Y:S05]  /*1d560*/  BRA `(.L_x_816) ;  /* 0xfffe594000007947 */ /* 0x000fea000383ffff */
.L_x_620:
[----:B------:R-:W-:Y:S01]  /*1d570*/  IMAD.MOV.U32 R52, RZ, RZ, R5 ;  /* 0x000000ffff347224 */ /* 0x000fe200078e0005 */
[----:B-1----:R-:W-:Y:S01]  /*1d580*/  MOV R2, 0x5 ;  /* 0x0000000500027802 */ /* 0x002fe20000000f00 */
[----:B------:R-:W-:Y:S01]  /*1d590*/  IMAD.MOV.U32 R57, RZ, RZ, 0x181f ;  /* 0x0000181fff397424 */ /* 0x000fe200078e00ff */
[----:B------:R-:W-:-:S02]  /*1d5a0*/  MOV R3, 0x1d5c0 ;  /* 0x0001d5c000037802 */ /* 0x000fc40000000f00 */
[----:B--2345:R-:W-:Y:S05]  /*1d5b0*/  CALL.REL.NOINC `($__internal_9_$__cuda_sm70_shflsync_idx_p) ;  /* 0x00004a7000007944 */ /* 0x03cfea0003c00000 */
        /* <DEDUP_REMOVED lines=8> */
.L_x_623:
[----:B------:R-:W-:Y:S01]  /*1d640*/  IMAD.MOV.U32 R52, RZ, RZ, R5 ;  /* 0x000000ffff347224 */ /* 0x000fe200078e0005 */
[----:B-1----:R-:W-:Y:S01]  /*1d650*/  MOV R2, 0x6 ;  /* 0x0000000600027802 */ /* 0x002fe20000000f00 */
[----:B------:R-:W-:Y:S01]  /*1d660*/  IMAD.MOV.U32 R57, RZ, RZ, 0x181f ;  /* 0x0000181fff397424 */ /* 0x000fe200078e00ff */
[----:B------:R-:W-:Y:S02]  /*1d670*/  MOV R3, 0x1d690 ;  /* 0x0001d69000037802 */ /* 0x000fe40000000f00 */
[----:B--2345:R-:W-:Y:S05]  /*1d680*/  CALL.REL.NOINC `($__internal_9_$__cuda_sm70_shflsync_idx_p) ;  /* 0x000049a000007944 */ /* 0x03cfea0003c00000 */
[----:B------:R-:W-:Y:S01]  /*1d690*/  MOV R7, R57 ;  /* 0x0000003900077202 */ /* 0x000fe20000000f00 */
[----:B------:R-:W-:Y:S05]  /*1d6a0*/  BRA `(.L_x_818) ;  /* 0xfffe59d000007947 */ /* 0x000fea000383ffff */
.L_x_624:
[----:B------:R-:W-:Y:S01]  /*1d6b0*/  IMAD.MOV.U32 R52, RZ, RZ, R6 ;  /* 0x000000ffff347224 */ /* 0x000fe200078e0006 */
[----:B-1----:R-:W-:Y:S01]  /*1d6c0*/  MOV R2, 0x6 ;  /* 0x0000000600027802 */ /* 0x002fe20000000f00 */
[----:B------:R-:W-:Y:S01]  /*1d6d0*/  IMAD.MOV.U32 R57, RZ, RZ, 0x181f ;  /* 0x0000181fff397424 */ /* 0x000fe200078e00ff */
[----:B------:R-:W-:Y:S02]  /*1d6e0*/  MOV R3, 0x1d700 ;  /* 0x0001d70000037802 */ /* 0x000fe40000000f00 */
[----:B--2345:R-:W-:Y:S05]  /*1d6f0*/  CALL.REL.NOINC `($__internal_9_$__cuda_sm70_shflsync_idx_p) ;  /* 0x0000493000007944 */ /* 0x03cfea0003c00000 */
[----:B------:R-:W-:Y:S01]  /*1d700*/  MOV R2, R57 ;  /* 0x0000003900027202 */ /* 0x000fe20000000f00 */
[----:B------:R-:W-:Y:S05]  /*1d710*/  BRA `(.L_x_819) ;  /* 0xfffe598000007947 */ /* 0x000fea000383ffff */
.L_x_627:
        /* <DEDUP_REMOVED lines=13> */
.L_x_630:
[----:B------:R-:W-:Y:S01]  /*1d7f0*/  IMAD.MOV.U32 R52, RZ, RZ, R5 ;  /* 0x000000ffff347224 */ /* 0x000fe200078e0005 */
[----:B------:R-:W-:Y:S01]  /*1d800*/  MOV R2, RZ ;  /* 0x000000ff00027202 */ /* 0x000fe20000000f00 */
[----:B------:R-:W-:Y:S01]  /*1d810*/  IMAD.MOV.U32 R57, RZ, RZ, 0x181f ;  /* 0x0000181fff397424 */ /* 0x000fe200078e00ff */
[----:B------:R-:W-:Y:S02]  /*1d820*/  MOV R3, 0x1d840 ;  /* 0x0001d84000037802 */ /* 0x000fe40000000f00 */
[----:B-1----:R-:W-:Y:S05]  /*1d830*/  CALL.REL.NOINC `($__internal_9_$__cuda_sm70_shflsync_idx_p) ;  /* 0x000047f000007944 */ /* 0x002fea0003c00000 */
[----:B------:R-:W-:Y:S01]  /*1d840*/  MOV R8, R57 ;  /* 0x0000003900087202 */ /* 0x000fe20000000f00 */
[----:B------:R-:W-:Y:S05]  /*1d850*/  BRA `(.L_x_821) ;  /* 0xfffe75d000007947 */ /* 0x000fea000383ffff */
.L_x_631:
[----:B------:R-:W-:Y:S01]  /*1d860*/  IMAD.MOV.U32 R52, RZ, RZ, R0 ;  /* 0x000000ffff347224 */ /* 0x000fe200078e0000 */
[----:B------:R-:W-:Y:S01]  /*1d870*/  MOV R2, RZ ;  /* 0x000000ff00027202 */ /* 0x000fe20000000f00 */
[----:B------:R-:W-:Y:S01]  /*1d880*/  IMAD.MOV.U32 R57, RZ, RZ, 0x181f ;  /* 0x0000181fff397424 */ /* 0x000fe200078e00ff */
[----:B------:R-:W-:Y:S02]  /*1d890*/  MOV R3, 0x1d8b0 ;  /* 0x0001d8b000037802 */ /* 0x000fe40000000f00 */
[----:B-123--:R-:W-:Y:S05]  /*1d8a0*/  CALL.REL.NOINC `($__internal_9_$__cuda_sm70_shflsync_idx_p) ;  /* 0x0000478000007944 */ /* 0x00efea0003c00000 */
[----:B------:R-:W-:Y:S01]  /*1d8b0*/  IADD3 R2, P0, R57, R138, RZ ;  /* 0x0000008a39027210 */ /* 0x000fe20007f1e0ff */
[----:B------:R-:W-:Y:S02]  /*1d8c0*/  IMAD.MOV.U32 R52, RZ, RZ, R5 ;  /* 0x000000ffff347224 */ /* 0x000fe400078e0005 */
[----:B------:R-:W-:-:S02]  /*1d8d0*/  IMAD.MOV.U32 R57, RZ, RZ, 0x181f ;  /* 0x0000181fff397424 */ /* 0x000fc400078e00ff */
[----:B------:R-:W-:-:S05]  /*1d8e0*/  IMAD.X R3, R8, 0x1, R6, P0 ;  /* 0x0000000108037824 */ /* 0x000fca00000e0606 */
[----:B------:R-:W-:Y:S01]  /*1d8f0*/  @!PT LDS RZ, [RZ] ;  /* 0x00000000fffff984 */ /* 0x000fe20000000800 */
[----:B------:R-:W-:Y:S01]  /*1d900*/  @!PT LDS RZ, [RZ] ;  /* 0x00000000fffff984 */ /* 0x000fe20000000800 */
[----:B------:R-:W-:Y:S01]  /*1d910*/  @!PT LDS RZ, [RZ] ;  /* 0x00000000fffff984 */ /* 0x000fe20000000800 */
[----:B------:R1:W-:Y:S02]  /*1d920*/  LDGSTS.E.BYPASS.LTC128B.128 [R203+0x2900], [R2.64], !P3 ;  /* 0x0290000002cb7fae */ /* 0x0003e4000d901d46 */
[----:B-1----:R-:W-:Y:S02]  /*1d930*/  MOV R2, 0x1 ;  /* 0x0000000100027802 */ /* 0x002fe40000000f00 */
[----:B------:R-:W-:Y:S02]  /*1d940*/  MOV R3, 0x1d960 ;  /* 0x0001d96000037802 */ /* 0x000fe40000000f00 */
[----:B------:R-:W-:Y:S05]  /*1d950*/  CALL.REL.NOINC `($__internal_9_$__cuda_sm70_shflsync_idx_p) ;  /* 0x000046d000007944 */ /* 0x000fea0003c00000 */
[----:B------:R-:W-:Y:S01]  /*1d960*/  IMAD.MOV.U32 R7, RZ, RZ, R57 ;  /* 0x000000ffff077224 */ /* 0x000fe200078e0039 */
[----:B------:R-:W-:Y:S01]  /*1d970*/  MOV R2, 0x1 ;  /* 0x0000000100027802 */ /* 0x000fe20000000f00 */
[----:B------:R-:W-:Y:S01]  /*1d980*/  IMAD.MOV.U32 R52, RZ, RZ, R0 ;  /* 0x000000ffff347224 */ /* 0x000fe200078e0000 */
[----:B------:R-:W-:Y:S02]  /*1d990*/  MOV R57, 0x181f ;  /* 0x0000181f00397802 */ /* 0x000fe40000000f00 */
[----:B------:R-:W-:Y:S02]  /*1d9a0*/  MOV R3, 0x1d9c0 ;  /* 0x0001d9c000037802 */ /* 0x000fe40000000f00 */
[----:B------:R-:W-:Y:S05]  /*1d9b0*/  CALL.REL.NOINC `($__internal_9_$__cuda_sm70_shflsync_idx_p) ;  /* 0x0000467000007944 */ /* 0x000fea0003c00000 */
[----:B------:R-:W-:Y:S01]  /*1d9c0*/  IADD3 R2, P0, R57, R138, RZ ;  /* 0x0000008a39027210 */ /* 0x000fe20007f1e0ff */
[----:B------:R-:W-:-:S02]  /*1d9d0*/  IMAD.MOV.U32 R52, RZ, RZ, R5 ;  /* 0x000000ffff347224 */ /* 0x000fc400078e0005 */
[----:B------:R-:W-:Y:S02]  /*1d9e0*/  IMAD.MOV.U32 R57, RZ, RZ, 0x181f ;  /* 0x0000181fff397424 */ /* 0x000fe400078e00ff */
        /* <DEDUP_REMOVED lines=48> */
[----:B------:R-:W-:Y:S01]  /*1dcf0*/  MOV R0, R57 ;  /* 0x0000003900007202 */ /* 0x000fe20000000f00 */
[----:B------:R-:W-:Y:S05]  /*1dd00*/  BRA `(.L_x_822) ;  /* 0xfffe728000007947 */ /* 0x000fea000383ffff */
.L_x_632:
[----:B------:R-:W-:Y:S01]  /*1dd10*/  IMAD.MOV.U32 R52, RZ, RZ, R5 ;  /* 0x000000ffff347224 */ /* 0x000fe200078e0005 */
[----:B------:R-:W-:Y:S01]  /*1dd20*/  MOV R2, RZ ;  /* 0x000000ff00027202 */ /* 0x000fe20000000f00 */
[----:B------:R-:W-:Y:S01]  /*1dd30*/  IMAD.MOV.U32 R57, RZ, RZ, 0x1c1f ;  /* 0x00001c1fff397424 */ /* 0x000fe200078e00ff */
[----:B------:R-:W-:-:S02]  /*1dd40*/  MOV R3, 0x1dd60 ;  /* 0x0001dd6000037802 */ /* 0x000fc40000000f00 */
[----:B------:R-:W-:Y:S05]  /*1dd50*/  CALL.REL.NOINC `($__internal_9_$__cuda_sm70_shflsync_idx_p) ;  /* 0x000042d000007944 */ /* 0x000fea0003c00000 */
[----:B------:R-:W-:Y:S01]  /*1dd60*/  MOV R3, R57 ;  /* 0x0000003900037202 */ /* 0x000fe20000000f00 */
[----:B------:R-:W-:Y:S05]  /*1dd70*/  BRA `(.L_x_823) ;  /* 0xfffe73c000007947 */ /* 0x000fea000383ffff */
.L_x_637:
[----:B------:R-:W-:Y:S01]  /*1dd80*/  IMAD.MOV.U32 R52, RZ, RZ, R5 ;  /* 0x000000ffff347224 */ /* 0x000fe200078e0005 */
[----:B------:R-:W-:Y:S01]  /*1dd90*/  MOV R2, 0x1 ;  /* 0x0000000100027802 */ /* 0x000fe20000000f00 */
[----:B------:R-:W-:Y:S01]  /*1dda0*/  IMAD.MOV.U32 R57, RZ, RZ, 0x1c1f ;  /* 0x00001c1fff397424 */ /* 0x000fe200078e00ff */
[----:B------:R-:W-:-:S02]  /*1ddb0*/  MOV R3, 0x1ddd0 ;  /* 0x0001ddd000037802 */ /* 0x000fc40000000f00 */
[----:B-1----:R-:W-:Y:S05]  /*1ddc0*/  CALL.REL.NOINC `($__internal_9_$__cuda_sm70_shflsync_idx_p) ;  /* 0x0000426000007944 */ /* 0x002fea0003c00000 */
[----:B------:R-:W-:Y:S01]  /*1ddd0*/  MOV R3, R57 ;  /* 0x0000003900037202 */ /* 0x000fe20000000f00 */
[----:B------:R-:W-:Y:S05]  /*1dde0*/  BRA `(.L_x_824) ;  /* 0xfffe7bf000007947 */ /* 0x000fea000383ffff */
.L_x_642:
[----:B------:R-:W-:Y:S01]  /*1ddf0*/  IMAD.MOV.U32 R52, RZ, RZ, R5 ;  /* 0x000000ffff347224 */ /* 0x000fe200078e0005 */
[----:B------:R-:W-:Y:S01]  /*1de00*/  MOV R2, 0x2 ;  /* 0x0000000200027802 */ /* 0x000fe20000000f00 */
[----:B------:R-:W-:Y:S01]  /*1de10*/  IMAD.MOV.U32 R57, RZ, RZ, 0x1c1f ;  /* 0x00001c1fff397424 */ /* 0x000fe200078e00ff */
[----:B------:R-:W-:-:S02]  /*1de20*/  MOV R3, 0x1de40 ;  /* 0x0001de4000037802 */ /* 0x000fc40000000f00 */
[----:B-12---:R-:W-:Y:S05]  /*1de30*/  CALL.REL.NOINC `($__internal_9_$__cuda_sm70_shflsync_idx_p) ;  /* 0x000041f000007944 */ /* 0x006fea0003c00000 */
[----:B------:R-:W-:Y:S01]  /*1de40*/  MOV R3, R57 ;  /* 0x0000003900037202 */ /* 0x000fe20000000f00 */
[----:B------:R-:W-:Y:S05]  /*1de50*/  BRA `(.L_x_825) ;  /* 0xfffe81f000007947 */ /* 0x000fea000383ffff */
.L_x_647:
[----:B------:R-:W-:Y:S01]  /*1de60*/  IMAD.MOV.U32 R52, RZ, RZ, R5 ;  /* 0x000000ffff347224 */ /* 0x000fe200078e0005 */
[----:B------:R-:W-:Y:S01]  /*1de70*/  MOV R2, 0x3 ;  /* 0x0000000300027802 */ /* 0x000fe20000000f00 */
[----:B------:R-:W-:Y:S01]  /*1de80*/  IMAD.MOV.U32 R57, RZ, RZ, 0x1c1f ;  /* 0x00001c1fff397424 */ /* 0x000fe200078e00ff */
[----:B------:R-:W-:-:S02]  /*1de90*/  MOV R3, 0x1deb0 ;  /* 0x0001deb000037802 */ /* 0x000fc40000000f00 */
[----:B-123--:R-:W-:Y:S05]  /*1dea0*/  CALL.REL.NOINC `($__internal_9_$__cuda_sm70_shflsync_idx_p) ;  /* 0x0000418000007944 */ /* 0x00efea0003c00000 */
[----:B------:R-:W-:Y:S01]  /*1deb0*/  MOV R3, R57 ;  /* 0x0000003900037202 */ /* 0x000fe20000000f00 */
[----:B------:R-:W-:Y:S05]  /*1dec0*/  BRA `(.L_x_826) ;  /* 0xfffe87f000007947 */ /* 0x000fea000383ffff */
.L_x_652:
[----:B------:R-:W-:Y:S01]  /*1ded0*/  IMAD.MOV.U32 R4, RZ, RZ, R0 ;  /* 0x000000ffff047224 */ /* 0x000fe200078e0000 */
[----:B------:R-:W-:-:S02]  /*1dee0*/  MOV R3, 0x2 ;  /* 0x0000000200037802 */ /* 0x000fc40000000f00 */
[----:B------:R-:W-:Y:S02]  /*1def0*/  MOV R2, 0x1df10 ;  /* 0x0001df1000027802 */ /* 0x000fe40000000f00 */
[----:B------:R-:W-:Y:S05]  /*1df00*/  CALL.REL.NOINC `($__internal_8_$__cuda_sm70_shflsync_bfly_p) ;  /* 0x000040c000007944 */ /* 0x000fea0003c00000 */
[----:B------:R-:W-:Y:S01]  /*1df10*/  MOV R2, R9 ;  /* 0x0000000900027202 */ /* 0x000fe20000000f00 */
[----:B------:R-:W-:Y:S05]  /*1df20*/  BRA `(.L_x_827) ;  /* 0xfffe92c000007947 */ /* 0x000fea000383ffff */
.L_x_653:
[----:B------:R-:W-:Y:S02]  /*1df30*/  MOV R3, 0x1 ;  /* 0x0000000100037802 */ /* 0x000fe40000000f00 */
[----:B------:R-:W-:Y:S02]  /*1df40*/  MOV R2, 0x1df60 ;  /* 0x0001df6000027802 */ /* 0x000fe40000000f00 */
[----:B-1----:R-:W-:Y:S05]  /*1df50*/  CALL.REL.NOINC `($__internal_8_$__cuda_sm70_shflsync_bfly_p) ;  /* 0x0000407000007944 */ /* 0x002fea0003c00000 */
[----:B------:R-:W-:Y:S01]  /*1df60*/  FMNMX.FTZ R72, R4, R9, !PT ;  /* 0x0000000904487209 */ /* 0x000fe20007810000 */
[----:B------:R-:W-:Y:S01]  /*1df70*/  IMAD.MOV.U32 R4, RZ, RZ, R5 ;  /* 0x000000ffff047224 */ /* 0x000fe200078e0005 */
[----:B------:R-:W-:Y:S01]  /*1df80*/  MOV R2, 0x1dfb0 ;  /* 0x0001dfb000027802 */ /* 0x000fe20000000f00 */
[----:B------:R-:W-:Y:S02]  /*1df90*/  IMAD.MOV.U32 R3, RZ, RZ, 0x2 ;  /* 0x00000002ff037424 */ /* 0x000fe400078e00ff */
[----:B------:R-:W-:Y:S05]  /*1dfa0*/  CALL.REL.NOINC `($__internal_8_$__cuda_sm70_shflsync_bfly_p) ;  /* 0x0000402000007944 */ /* 0x000fea0003c00000 */
[----:B------:R-:W-:Y:S01]  /*1dfb0*/  FMNMX.FTZ R5, R5, R9, !PT ;  /* 0x0000000905057209 */ /* 0x000fe20007810000 */
[----:B------:R-:W-:Y:S01]  /*1dfc0*/  IMAD.MOV.U32 R3, RZ, RZ, 0x1 ;  /* 0x00000001ff037424 */ /* 0x000fe200078e00ff */
[----:B------:R-:W-:-:S03]  /*1dfd0*/  MOV R2, 0x1e000 ;  /* 0x0001e00000027802 */ /* 0x000fc60000000f00 */
[----:B------:R-:W-:Y:S02]  /*1dfe0*/  IMAD.MOV.U32 R4, RZ, RZ, R5 ;  /* 0x000000ffff047224 */ /* 0x000fe400078e0005 */
[----:B------:R-:W-:Y:S05]  /*1dff0*/  CALL.REL.NOINC `($__internal_8_$__cuda_sm70_shflsync_bfly_p) ;  /* 0x00003fd000007944 */ /* 0x000fea0003c00000 */
        /* <DEDUP_REMOVED lines=20> */
[----:B------:R-:W-:Y:S05]  /*1e140*/  BRA `(.L_x_828) ;  /* 0xfffe919000007947 */ /* 0x000fea000383ffff */
.L_x_661:
[----:B------:R-:W-:Y:S01]  /*1e150*/  MOV R2, RZ ;  /* 0x000000ff00027202 */ /* 0x000fe20000000f00 */
[----:B------:R-:W-:Y:S01]  /*1e160*/  IMAD.MOV.U32 R52, RZ, RZ, R4 ;  /* 0x000000ffff347224 */ /* 0x000fe200078e0004 */
[----:B------:R-:W-:Y:S01]  /*1e170*/  MOV R3, 0x1e1a0 ;  /* 0x0001e1a000037802 */ /* 0x000fe20000000f00 */
[----:B------:R-:W-:Y:S02]  /*1e180*/  IMAD.MOV.U32 R57, RZ, RZ, 0x181f ;  /* 0x0000181fff397424 */ /* 0x000fe400078e00ff */
[----:B------:R-:W-:Y:S05]  /*1e190*/  CALL.REL.NOINC `($__internal_9_$__cuda_sm70_shflsync_idx_p) ;  /* 0x00003e9000007944 */ /* 0x000fea0003c00000 */
[----:B------:R-:W-:Y:S01]  /*1e1a0*/  MOV R7, R57 ;  /* 0x0000003900077202 */ /* 0x000fe20000000f00 */
[----:B------:R-:W-:-:S05]  /*1e1b0*/  BRA `(.L_x_829) ;  /* 0xfffeaf0000007947 */ /* 0x000fca000383ffff */
.L_x_662:
[----:B------:R-:W-:Y:S01]  /*1e1c0*/  MOV R2, RZ ;  /* 0x000000ff00027202 */ /* 0x000fe20000000f00 */
[----:B------:R-:W-:Y:S01]  /*1e1d0*/  IMAD.MOV.U32 R52, RZ, RZ, R0 ;  /* 0x000000ffff347224 */ /* 0x000fe200078e0000 */
[----:B------:R-:W-:Y:S01]  /*1e1e0*/  MOV R3, 0x1e210 ;  /* 0x0001e21000037802 */ /* 0x000fe20000000f00 */
[----:B------:R-:W-:Y:S02]  /*1e1f0*/  IMAD.MOV.U32 R57, RZ, RZ, 0x181f ;  /* 0x0000181fff397424 */ /* 0x000fe400078e00ff */
[----:B-12---:R-:W-:Y:S05]  /*1e200*/  CALL.REL.NOINC `($__internal_9_$__cuda_sm70_shflsync_idx_p) ;  /* 0x00003e2000007944 */ /* 0x006fea0003c00000 */
[----:B------:R-:W-:Y:S01]  /*1e210*/  IMAD.MOV.U32 R52, RZ, RZ, R4 ;  /* 0x000000ffff347224 */ /* 0x000fe200078e0004 */
[----:B------:R-:W-:Y:S01]  /*1e220*/  IADD3 R2, P0, R57, R15, RZ ;  /* 0x0000000f39027210 */ /* 0x000fe20007f1e0ff */
[----:B------:R-:W-:Y:S04]  /*1e230*/  IMAD.MOV.U32 R57, RZ, RZ, 0x181f ;  /* 0x0000181fff397424 */ /* 0x000fe800078e00ff */
[----:B------:R-:W-:Y:S05]  /*1e240*/  IMAD.X R3, R7, 0x1, R5, P0 ;  /* 0x0000000107037824 */ /* 0x000fea00000e0605 */
[----:B------:R-:W-:Y:S01]  /*1e250*/  @!PT LDS RZ, [RZ] ;  /* 0x00000000fffff984 */ /* 0x000fe20000000800 */
[----:B------:R-:W-:Y:S01]  /*1e260*/  @!PT LDS RZ, [RZ] ;  /* 0x00000000fffff984 */ /* 0x000fe20000000800 */
[----:B------:R-:W-:Y:S01]  /*1e270*/  @!PT LDS RZ, [RZ] ;  /* 0x00000000fffff984 */ /* 0x000fe20000000800 */
[----:B------:R1:W-:Y:S02]  /*1e280*/  LDGSTS.E.BYPASS.LTC128B.128 [R203+0x100], [R2.64], !P3 ;  /* 0x0010000002cb7fae */ /* 0x0003e4000d901d46 */
[----:B-1----:R-:W-:Y:S02]  /*1e290*/  MOV R2, 0x1 ;  /* 0x0000000100027802 */ /* 0x002fe40000000f00 */
[----:B------:R-:W-:Y:S02]  /*1e2a0*/  MOV R3, 0x1e2c0 ;  /* 0x0001e2c000037802 */ /* 0x000fe40000000f00 */
[----:B------:R-:W-:Y:S05]  /*1e2b0*/  CALL.REL.NOINC `($__internal_9_$__cuda_sm70_shflsync_idx_p) ;  /* 0x00003d7000007944 */ /* 0x000fea0003c00000 */
[----:B------:R-:W-:Y:S01]  /*1e2c0*/  MOV R2, 0x1 ;  /* 0x0000000100027802 */ /* 0x000fe20000000f00 */
[----:B------:R-:W-:Y:S01]  /*1e2d0*/  IMAD.MOV.U32 R6, RZ, RZ, R57 ;  /* 0x000000ffff067224 */ /* 0x000fe200078e0039 */
[----:B------:R-:W-:Y:S01]  /*1e2e0*/  MOV R57, 0x181f ;  /* 0x0000181f00397802 */ /* 0x000fe20000000f00 */
[----:B------:R-:W-:Y:S01]  /*1e2f0*/  IMAD.MOV.U32 R52, RZ, RZ, R0 ;  /* 0x000000ffff347224 */ /* 0x000fe200078e0000 */
[----:B------:R-:W-:Y:S02]  /*1e300*/  MOV R3, 0x1e320 ;  /* 0x0001e32000037802 */ /* 0x000fe40000000f00 */
[----:B------:R-:W-:Y:S05]  /*1e310*/  CALL.REL.NOINC `($__internal_9_$__cuda_sm70_shflsync_idx_p) ;  /* 0x00003d1000007944 */ /* 0x000fea0003c00000 */
        /* <DEDUP_REMOVED lines=51> */
[----:B------:R-:W-:Y:S01]  /*1e650*/  MOV R0, R57 ;  /* 0x0000003900007202 */ /* 0x000fe20000000f00 */
[----:B------:R-:W-:-:S05]  /*1e660*/  BRA `(.L_x_830) ;  /* 0xfffeabb000007947 */ /* 0x000fca000383ffff */
.L_x_665:
[----:B------:R-:W-:Y:S01]  /*1e670*/  MOV R2, RZ ;  /* 0x000000ff00027202 */ /* 0x000fe20000000f00 */
[----:B------:R-:W-:Y:S01]  /*1e680*/  IMAD.MOV.U32 R52, RZ, RZ, R4 ;  /* 0x000000ffff347224 */ /* 0x000fe200078e0004 */
[----:B------:R-:W-:Y:S01]  /*1e690*/  MOV R3, 0x1e6c0 ;  /* 0x0001e6c000037802 */ /* 0x000fe20000000f00 */
[----:B------:R-:W-:Y:S02]  /*1e6a0*/  IMAD.MOV.U32 R57, RZ, RZ, 0x181f ;  /* 0x0000181fff397424 */ /* 0x000fe400078e00ff */
[----:B------:R-:W-:Y:S05]  /*1e6b0*/  CALL.REL.NOINC `($__internal_9_$__cuda_sm70_shflsync_idx_p) ;  /* 0x0000397000007944 */ /* 0x000fea0003c00000 */
[----:B------:R-:W-:Y:S01]  /*1e6c0*/  MOV R7, R57 ;  /* 0x0000003900077202 */ /* 0x000fe20000000f00 */
[----:B------:R-:W-:-:S05]  /*1e6d0*/  BRA `(.L_x_831) ;  /* 0xfffebe9000007947 */ /* 0x000fca000383ffff */
.L_x_666:
        /* <DEDUP_REMOVED lines=75> */
.L_x_667:
[----:B------:R-:W-:Y:S01]  /*1eb90*/  MOV R2, RZ ;  /* 0x000000ff00027202 */ /* 0x000fe20000000f00 */
[----:B------:R-:W-:Y:S01]  /*1eba0*/  IMAD.MOV.U32 R52, RZ, RZ, R5 ;  /* 0x000000ffff347224 */ /* 0x000fe200078e0005 */
[----:B------:R-:W-:Y:S01]  /*1ebb0*/  MOV R3, 0x1ebe0 ;  /* 0x0001ebe000037802 */ /* 0x000fe20000000f00 */
[----:B------:R-:W-:Y:S02]  /*1ebc0*/  IMAD.MOV.U32 R57, RZ, RZ, 0x1c1f ;  /* 0x00001c1fff397424 */ /* 0x000fe400078e00ff */
[----:B------:R-:W-:Y:S05]  /*1ebd0*/  CALL.REL.NOINC `($__internal_9_$__cuda_sm70_shflsync_idx_p) ;  /* 0x0000345000007944 */ /* 0x000fea0003c00000 */
[----:B------:R-:W-:Y:S01]  /*1ebe0*/  MOV R4, R57 ;  /* 0x0000003900047202 */ /* 0x000fe20000000f00 */
[----:B------:R-:W-:-:S05]  /*1ebf0*/  BRA `(.L_x_833) ;  /* 0xfffebc4000007947 */ /* 0x000fca000383ffff */
.L_x_672:
[----:B------:R-:W-:Y:S01]  /*1ec00*/  MOV R2, 0x1 ;  /* 0x0000000100027802 */ /* 0x000fe20000000f00 */
[----:B------:R-:W-:Y:S01]  /*1ec10*/  IMAD.MOV.U32 R52, RZ, RZ, R5 ;  /* 0x000000ffff347224 */ /* 0x000fe200078e0005 */
[----:B------:R-:W-:Y:S01]  /*1ec20*/  MOV R3, 0x1ec50 ;  /* 0x0001ec5000037802 */ /* 0x000fe20000000f00 */
[----:B------:R-:W-:Y:S02]  /*1ec30*/  IMAD.MOV.U32 R57, RZ, RZ, 0x1c1f ;  /* 0x00001c1fff397424 */ /* 0x000fe400078e00ff */
[----:B-1----:R-:W-:Y:S05]  /*1ec40*/  CALL.REL.NOINC `($__internal_9_$__cuda_sm70_shflsync_idx_p) ;  /* 0x000033e000007944 */ /* 0x002fea0003c00000 */
[----:B------:R-:W-:Y:S01]  /*1ec50*/  MOV R4, R57 ;  /* 0x0000003900047202 */ /* 0x000fe20000000f00 */
[----:B------:R-:W-:-:S05]  /*1ec60*/  BRA `(.L_x_834) ;  /* 0xfffec49000007947 */ /* 0x000fca000383ffff */
.L_x_677:
[----:B------:R-:W-:Y:S01]  /*1ec70*/  MOV R2, 0x2 ;  /* 0x0000000200027802 */ /* 0x000fe20000000f00 */
[----:B------:R-:W-:Y:S01]  /*1ec80*/  IMAD.MOV.U32 R52, RZ, RZ, R5 ;  /* 0x000000ffff347224 */ /* 0x000fe200078e0005 */
[----:B------:R-:W-:Y:S01]  /*1ec90*/  MOV R3, 0x1ecc0 ;  /* 0x0001ecc000037802 */ /* 0x000fe20000000f00 */
[----:B------:R-:W-:Y:S02]  /*1eca0*/  IMAD.MOV.U32 R57, RZ, RZ, 0x1c1f ;  /* 0x00001c1fff397424 */ /* 0x000fe400078e00ff */
[----:B-12---:R-:W-:Y:S05]  /*1ecb0*/  CALL.REL.NOINC `($__internal_9_$__cuda_sm70_shflsync_idx_p) ;  /* 0x0000337000007944 */ /* 0x006fea0003c00000 */
[----:B------:R-:W-:Y:S01]  /*1ecc0*/  MOV R4, R57 ;  /* 0x0000003900047202 */ /* 0x000fe20000000f00 */
[----:B------:R-:W-:-:S05]  /*1ecd0*/  BRA `(.L_x_835) ;  /* 0xfffecaa000007947 */ /* 0x000fca000383ffff */
.L_x_682:
[----:B------:R-:W-:Y:S01]  /*1ece0*/  MOV R2, 0x3 ;  /* 0x0000000300027802 */ /* 0x000fe20000000f00 */
[----:B------:R-:W-:Y:S01]  /*1ecf0*/  IMAD.MOV.U32 R52, RZ, RZ, R5 ;  /* 0x000000ffff347224 */ /* 0x000fe200078e0005 */
[----:B------:R-:W-:Y:S01]  /*1ed00*/  MOV R3, 0x1ed30 ;  /* 0x0001ed3000037802 */ /* 0x000fe20000000f00 */
[----:B------:R-:W-:Y:S02]  /*1ed10*/  IMAD.MOV.U32 R57, RZ, RZ, 0x1c1f ;  /* 0x00001c1fff397424 */ /* 0x000fe400078e00ff */
[----:B-123--:R-:W-:Y:S05]  /*1ed20*/  CALL.REL.NOINC `($__internal_9_$__cuda_sm70_shflsync_idx_p) ;  /* 0x0000330000007944 */ /* 0x00efea0003c00000 */
[----:B------:R-:W-:Y:S01]  /*1ed30*/  MOV R4, R57 ;  /* 0x0000003900047202 */ /* 0x000fe20000000f00 */
[----:B------:R-:W-:-:S05]  /*1ed40*/  BRA `(.L_x_836) ;  /* 0xfffed0b000007947 */ /* 0x000fca000383ffff */
.L_x_687:
[----:B------:R-:W-:Y:S02]  /*1ed50*/  MOV R3, 0x2 ;  /* 0x0000000200037802 */ /* 0x000fe40000000f00 */
[----:B------:R-:W-:Y:S02]  /*1ed60*/  MOV R2, 0x1ed80 ;  /* 0x0001ed8000027802 */ /* 0x000fe40000000f00 */
[----:B------:R-:W-:Y:S05]  /*1ed70*/  CALL.REL.NOINC `($__internal_8_$__cuda_sm70_shflsync_bfly_p) ;  /* 0x0000325000007944 */ /* 0x000fea0003c00000 */
[----:B------:R-:W-:Y:S01]  /*1ed80*/  MOV R2, R9 ;  /* 0x0000000900027202 */ /* 0x000fe20000000f00 */
[----:B------:R-:W-:-:S05]  /*1ed90*/  BRA `(.L_x_837) ;  /* 0xfffedbe000007947 */ /* 0x000fca000383ffff */
.L_x_688:
[----:B------:R-:W-:Y:S01]  /*1eda0*/  MOV R3, 0x1 ;  /* 0x0000000100037802 */ /* 0x000fe20000000f00 */
[----:B-1----:R-:W-:Y:S01]  /*1edb0*/  IMAD.MOV.U32 R4, RZ, RZ, R5 ;  /* 0x000000ffff047224 */ /* 0x002fe200078e0005 */
[----:B------:R-:W-:Y:S02]  /*1edc0*/  MOV R2, 0x1ede0 ;  /* 0x0001ede000027802 */ /* 0x000fe40000000f00 */
[----:B------:R-:W-:Y:S05]  /*1edd0*/  CALL.REL.NOINC `($__internal_8_$__cuda_sm70_shflsync_bfly_p) ;  /* 0x000031f000007944 */ /* 0x000fea0003c00000 */
[----:B------:R-:W-:Y:S01]  /*1ede0*/  IMAD.MOV.U32 R4, RZ, RZ, R0 ;  /* 0x000000ffff047224 */ /* 0x000fe200078e0000 */
[----:B------:R-:W-:Y:S01]  /*1edf0*/  FMNMX.FTZ R72, R5, R9, !PT ;  /* 0x0000000905487209 */ /* 0x000fe20007810000 */
[----:B------:R-:W-:Y:S01]  /*1ee00*/  IMAD.MOV.U32 R3, RZ, RZ, 0x2 ;  /* 0x00000002ff037424 */ /* 0x000fe200078e00ff */
[----:B------:R-:W-:Y:S02]  /*1ee10*/  MOV R2, 0x1ee30 ;  /* 0x0001ee3000027802 */ /* 0x000fe40000000f00 */
[----:B------:R-:W-:Y:S05]  /*1ee20*/  CALL.REL.NOINC `($__internal_8_$__cuda_sm70_shflsync_bfly_p) ;  /* 0x000031a000007944 */ /* 0x000fea0003c00000 */
[----:B------:R-:W-:Y:S01]  /*1ee30*/  FMNMX.FTZ R4, R0, R9, !PT ;  /* 0x0000000900047209 */ /* 0x000fe20007810000 */
[----:B------:R-:W-:Y:S01]  /*1ee40*/  IMAD.MOV.U32 R3, RZ, RZ, 0x1 ;  /* 0x00000001ff037424 */ /* 0x000fe200078e00ff */
[----:B------:R-:W-:Y:S02]  /*1ee50*/  MOV R2, 0x1ee70 ;  /* 0x0001ee7000027802 */ /* 0x000fe40000000f00 */
[----:B------:R-:W-:Y:S05]  /*1ee60*/  CALL.REL.NOINC `($__internal_8_$__cuda_sm70_shflsync_bfly_p) ;  /* 0x0000316000007944 */ /* 0x000fea0003c00000 */
[----:B------:R-:W-:Y:S01]  /*1ee70*/  IMAD.MOV.U32 R3, RZ, RZ, 0x2 ;  /* 0x00000002ff037424 */ /* 0x000fe200078e00ff */
[----:B------:R-:W-:Y:S01]  /*1ee80*/  FMNMX.FTZ R71, R4, R9, !PT ;  /* 0x0000000904477209 */ /* 0x000fe20007810000 */
[----:B------:R-:W-:Y:S01]  /*1ee90*/  IMAD.MOV.U32 R4, RZ, RZ, R6 ;  /* 0x000000ffff047224 */ /* 0x000fe200078e0006 */
        /* <DEDUP_REMOVED lines=15> */
[----:B------:R-:W-:Y:S01]  /*1ef90*/  MOV R3, R9 ;  /* 0x0000000900037202 */ /* 0x000fe20000000f00 */
[----:B------:R-:W-:-:S05]  /*1efa0*/  BRA `(.L_x_838) ;  /* 0xfffedac000007947 */ /* 0x000fca000383ffff */
.L_x_697:
[----:B------:R-:W-:Y:S01]  /*1efb0*/  MOV R2, RZ ;  /* 0x000000ff00027202 */ /* 0x000fe20000000f00 */
[----:B------:R-:W-:Y:S01]  /*1efc0*/  IMAD.MOV.U32 R52, RZ, RZ, R5 ;  /* 0x000000ffff347224 */ /* 0x000fe200078e0005 */
[----:B------:R-:W-:Y:S01]  /*1efd0*/  MOV R3, 0x1f000 ;  /* 0x0001f00000037802 */ /* 0x000fe20000000f00 */
[----:B------:R-:W-:Y:S02]  /*1efe0*/  IMAD.MOV.U32 R57, RZ, RZ, 0x181f ;  /* 0x0000181fff397424 */ /* 0x000fe400078e00ff */
[----:B------:R-:W-:Y:S05]  /*1eff0*/  CALL.REL.NOINC `($__internal_9_$__cuda_sm70_shflsync_idx_p) ;  /* 0x0000303000007944 */ /* 0x000fea0003c00000 */
[----:B------:R-:W-:Y:S01]  /*1f000*/  MOV R8, R57 ;  /* 0x0000003900087202 */ /* 0x000fe20000000f00 */
[----:B------:R-:W-:-:S05]  /*1f010*/  BRA `(.L_x_839) ;  /* 0xfffefe1000007947 */ /* 0x000fca000383ffff */
.L_x_698:
        /* <DEDUP_REMOVED lines=75> */
.L_x_701:
[----:B------:R-:W-:Y:S01]  /*1f4d0*/  MOV R2, RZ ;  /* 0x000000ff00027202 */ /* 0x000fe20000000f00 */
[----:B------:R-:W-:Y:S01]  /*1f4e0*/  IMAD.MOV.U32 R52, RZ, RZ, R5 ;  /* 0x000000ffff347224 */ /* 0x000fe200078e0005 */
[----:B------:R-:W-:Y:S01]  /*1f4f0*/  MOV R3, 0x1f520 ;  /* 0x0001f52000037802 */ /* 0x000fe20000000f00 */
[----:B------:R-:W-:Y:S02]  /*1f500*/  IMAD.MOV.U32 R57, RZ, RZ, 0x181f ;  /* 0x0000181fff397424 */ /* 0x000fe400078e00ff */
[----:B------:R-:W-:Y:S05]  /*1f510*/  CALL.REL.NOINC `($__internal_9_$__cuda_sm70_shflsync_idx_p) ;  /* 0x00002b1000007944 */ /* 0x000fea0003c00000 */
[----:B------:R-:W-:Y:S01]  /*1f520*/  MOV R8, R57 ;  /* 0x0000003900087202 */ /* 0x000fe20000000f00 */
[----:B------:R-:W-:-:S05]  /*1f530*/  BRA `(.L_x_841) ;  /* 0xffff0da000007947 */ /* 0x000fca000383ffff */
.L_x_702:
        /* <DEDUP_REMOVED lines=75> */
.L_x_703:
[----:B------:R-:W-:Y:S02]  /*1f9f0*/  MOV R3, 0x2 ;  /* 0x0000000200037802 */ /* 0x000fe40000000f00 */
[----:B------:R-:W-:Y:S02]  /*1fa00*/  MOV R2, 0x1fa20 ;  /* 0x0001fa2000027802 */ /* 0x000fe40000000f00 */
[----:B------:R-:W-:Y:S05]  /*1fa10*/  CALL.REL.NOINC `($__internal_8_$__cuda_sm70_shflsync_bfly_p) ;  /* 0x000025b000007944 */ /* 0x000fea0003c00000 */
[----:B------:R-:W-:Y:S01]  /*1fa20*/  MOV R2, R9 ;  /* 0x0000000900027202 */ /* 0x000fe20000000f00 */
[----:B------:R-:W-:-:S05]  /*1fa30*/  BRA `(.L_x_843) ;  /* 0xffff0fa000007947 */ /* 0x000fca000383ffff */
.L_x_704:
        /* <DEDUP_REMOVED lines=33> */
.L_x_707:
[----:B-1--4-:R-:W-:Y:S01]  /*1fc50*/  MOV R57, 0x181f ;  /* 0x0000181f00397802 */ /* 0x012fe20000000f00 */
[----:B------:R-:W-:Y:S01]  /*1fc60*/  IMAD.MOV.U32 R2, RZ, RZ, RZ ;  /* 0x000000ffff027224 */ /* 0x000fe200078e00ff */
[----:B------:R-:W-:Y:S02]  /*1fc70*/  MOV R3, 0x1fc90 ;  /* 0x0001fc9000037802 */ /* 0x000fe40000000f00 */
[----:B------:R-:W-:Y:S05]  /*1fc80*/  CALL.REL.NOINC `($__internal_9_$__cuda_sm70_shflsync_idx_p) ;  /* 0x000023a000007944 */ /* 0x000fea0003c00000 */
[----:B------:R-:W-:-:S05]  /*1fc90*/  BRA `(.L_x_845) ;  /* 0xffff2ed000007947 */ /* 0x000fca000383ffff */
.L_x_710:
[----:B------:R-:W-:Y:S01]  /*1fca0*/  MOV R2, RZ ;  /* 0x000000ff00027202 */ /* 0x000fe20000000f00 */
[----:B------:R-:W-:Y:S01]  /*1fcb0*/  IMAD.MOV.U32 R52, RZ, RZ, R4 ;  /* 0x000000ffff347224 */ /* 0x000fe200078e0004 */
[----:B------:R-:W-:Y:S01]  /*1fcc0*/  MOV R3, 0x1fcf0 ;  /* 0x0001fcf000037802 */ /* 0x000fe20000000f00 */
[----:B------:R-:W-:Y:S02]  /*1fcd0*/  IMAD.MOV.U32 R57, RZ, RZ, 0x181f ;  /* 0x0000181fff397424 */ /* 0x000fe400078e00ff */
[----:B------:R-:W-:Y:S05]  /*1fce0*/  CALL.REL.NOINC `($__internal_9_$__cuda_sm70_shflsync_idx_p) ;  /* 0x0000234000007944 */ /* 0x000fea0003c00000 */
[----:B------:R-:W-:Y:S01]  /*1fcf0*/  MOV R7, R57 ;  /* 0x0000003900077202 */ /* 0x000fe20000000f00 */
[----:B------:R-:W-:-:S05]  /*1fd00*/  BRA `(.L_x_846) ;  /* 0xffff42b000007947 */ /* 0x000fca000383ffff */
.L_x_711:
        /* <DEDUP_REMOVED lines=75> */
.L_x_712:
[----:B------:R-:W-:Y:S01]  /*201c0*/  MOV R2, RZ ;  /* 0x000000ff00027202 */ /* 0x000fe20000000f00 */
[----:B------:R-:W-:Y:S01]  /*201d0*/  IMAD.MOV.U32 R52, RZ, RZ, R5 ;  /* 0x000000ffff347224 */ /* 0x000fe200078e0005 */
[----:B------:R-:W-:Y:S01]  /*201e0*/  MOV R3, 0x20210 ;  /* 0x0002021000037802 */ /* 0x000fe20000000f00 */
[----:B------:R-:W-:Y:S02]  /*201f0*/  IMAD.MOV.U32 R57, RZ, RZ, 0x1c1f ;  /* 0x00001c1fff397424 */ /* 0x000fe400078e00ff */
[----:B------:R-:W-:Y:S05]  /*20200*/  CALL.REL.NOINC `($__internal_9_$__cuda_sm70_shflsync_idx_p) ;  /* 0x00001e2000007944 */ /* 0x000fea0003c00000 */
[----:B------:R-:W-:Y:S01]  /*20210*/  MOV R4, R57 ;  /* 0x0000003900047202 */ /* 0x000fe20000000f00 */
[----:B------:R-:W-:-:S05]  /*20220*/  BRA `(.L_x_848) ;  /* 0xffff408000007947 */ /* 0x000fca000383ffff */
.L_x_717:
[----:B------:R-:W-:Y:S01]  /*20230*/  MOV R2, 0x1 ;  /* 0x0000000100027802 */ /* 0x000fe20000000f00 */
[----:B------:R-:W-:Y:S01]  /*20240*/  IMAD.MOV.U32 R52, RZ, RZ, R5 ;  /* 0x000000ffff347224 */ /* 0x000fe200078e0005 */
[----:B------:R-:W-:Y:S01]  /*20250*/  MOV R3, 0x20280 ;  /* 0x0002028000037802 */ /* 0x000fe20000000f00 */
[----:B------:R-:W-:Y:S02]  /*20260*/  IMAD.MOV.U32 R57, RZ, RZ, 0x1c1f ;  /* 0x00001c1fff397424 */ /* 0x000fe400078e00ff */
[----:B-1----:R-:W-:Y:S05]  /*20270*/  CALL.REL.NOINC `($__internal_9_$__cuda_sm70_shflsync_idx_p) ;  /* 0x00001db000007944 */ /* 0x002fea0003c00000 */
[----:B------:R-:W-:Y:S01]  /*20280*/  MOV R4, R57 ;  /* 0x0000003900047202 */ /* 0x000fe20000000f00 */
[----:B------:R-:W-:-:S05]  /*20290*/  BRA `(.L_x_849) ;  /* 0xffff48c000007947 */ /* 0x000fca000383ffff */
.L_x_722:
[----:B------:R-:W-:Y:S01]  /*202a0*/  MOV R2, 0x2 ;  /* 0x0000000200027802 */ /* 0x000fe20000000f00 */
[----:B------:R-:W-:Y:S01]  /*202b0*/  IMAD.MOV.U32 R52, RZ, RZ, R5 ;  /* 0x000000ffff347224 */ /* 0x000fe200078e0005 */
[----:B------:R-:W-:Y:S01]  /*202c0*/  MOV R3, 0x202f0 ;  /* 0x000202f000037802 */ /* 0x000fe20000000f00 */
[----:B------:R-:W-:Y:S02]  /*202d0*/  IMAD.MOV.U32 R57, RZ, RZ, 0x1c1f ;  /* 0x00001c1fff397424 */ /* 0x000fe400078e00ff */
[----:B-12---:R-:W-:Y:S05]  /*202e0*/  CALL.REL.NOINC `($__internal_9_$__cuda_sm70_shflsync_idx_p) ;  /* 0x00001d4000007944 */ /* 0x006fea0003c00000 */
[----:B------:R-:W-:Y:S01]  /*202f0*/  MOV R4, R57 ;  /* 0x0000003900047202 */ /* 0x000fe20000000f00 */
[----:B------:R-:W-:-:S05]  /*20300*/  BRA `(.L_x_850) ;  /* 0xffff4ed000007947 */ /* 0x000fca000383ffff */
.L_x_727:
[----:B------:R-:W-:Y:S01]  /*20310*/  MOV R2, 0x3 ;  /* 0x0000000300027802 */ /* 0x000fe20000000f00 */
[----:B------:R-:W-:Y:S01]  /*20320*/  IMAD.MOV.U32 R52, RZ, RZ, R5 ;  /* 0x000000ffff347224 */ /* 0x000fe200078e0005 */
[----:B------:R-:W-:Y:S01]  /*20330*/  MOV R3, 0x20360 ;  /* 0x0002036000037802 */ /* 0x000fe20000000f00 */
[----:B------:R-:W-:Y:S02]  /*20340*/  IMAD.MOV.U32 R57, RZ, RZ, 0x1c1f ;  /* 0x00001c1fff397424 */ /* 0x000fe400078e00ff */
[----:B-123--:R-:W-:Y:S05]  /*20350*/  CALL.REL.NOINC `($__internal_9_$__cuda_sm70_shflsync_idx_p) ;  /* 0x00001cd000007944 */ /* 0x00efea0003c00000 */
[----:B------:R-:W-:Y:S01]  /*20360*/  MOV R4, R57 ;  /* 0x0000003900047202 */ /* 0x000fe20000000f00 */
[----:B------:R-:W-:-:S05]  /*20370*/  BRA `(.L_x_851) ;  /* 0xffff54e000007947 */ /* 0x000fca000383ffff */
.L_x_732:
[----:B------:R-:W-:Y:S02]  /*20380*/  MOV R3, 0x2 ;  /* 0x0000000200037802 */ /* 0x000fe40000000f00 */
[----:B------:R-:W-:Y:S02]  /*20390*/  MOV R2, 0x203b0 ;  /* 0x000203b000027802 */ /* 0x000fe40000000f00 */
[----:B------:R-:W-:Y:S05]  /*203a0*/  CALL.REL.NOINC `($__internal_8_$__cuda_sm70_shflsync_bfly_p) ;  /* 0x00001c2000007944 */ /* 0x000fea0003c00000 */
[----:B------:R-:W-:Y:S01]  /*203b0*/  MOV R2, R9 ;  /* 0x0000000900027202 */ /* 0x000fe20000000f00 */
[----:B------:R-:W-:-:S05]  /*203c0*/  BRA `(.L_x_852) ;  /* 0xffff601000007947 */ /* 0x000fca000383ffff */
.L_x_733:
        /* <DEDUP_REMOVED lines=33> */
.L_x_735:
[----:B------:R1:W5:Y:S01]  /*205e0*/  LDL R4, [R1+0x4] ;  /* 0x0000040001047983 */ /* 0x0003620000100800 */
[----:B------:R-:W-:-:S02]  /*205f0*/  MOV R3, 0x2 ;  /* 0x0000000200037802 */ /* 0x000fc40000000f00 */
[----:B------:R-:W-:Y:S02]  /*20600*/  MOV R2, 0x20620 ;  /* 0x0002062000027802 */ /* 0x000fe40000000f00 */
[----:B-1---5:R-:W-:Y:S05]  /*20610*/  CALL.REL.NOINC `($__internal_8_$__cuda_sm70_shflsync_bfly_p) ;  /* 0x000019b000007944 */ /* 0x022fea0003c00000 */
[----:B------:R-:W-:Y:S01]  /*20620*/  MOV R0, R9 ;  /* 0x0000000900007202 */ /* 0x000fe20000000f00 */
[----:B------:R-:W-:Y:S05]  /*20630*/  BRA `(.L_x_854) ;  /* 0xffff7d7000007947 */ /* 0x000fea000383ffff */
.L_x_736:
[----:B------:R-:W-:Y:S01]  /*20640*/  IMAD.MOV.U32 R4, RZ, RZ, R5 ;  /* 0x000000ffff047224 */ /* 0x000fe200078e0005 */
[----:B------:R-:W-:Y:S02]  /*20650*/  MOV R3, 0x1 ;  /* 0x0000000100037802 */ /* 0x000fe40000000f00 */
[----:B------:R-:W-:Y:S02]  /*20660*/  MOV R2, 0x20680 ;  /* 0x0002068000027802 */ /* 0x000fe40000000f00 */
[----:B------:R-:W-:Y:S05]  /*20670*/  CALL.REL.NOINC `($__internal_8_$__cuda_sm70_shflsync_bfly_p) ;  /* 0x0000195000007944 */ /* 0x000fea0003c00000 */
[----:B------:R1:W5:Y:S01]  /*20680*/  LDL R4, [R1+0x8] ;  /* 0x0000080001047983 */ /* 0x0003620000100800 */
[----:B------:R-:W-:Y:S01]  /*20690*/  FADD.FTZ R5, R5, R9 ;  /* 0x0000000905057221 */ /* 0x000fe20000010000 */
[----:B------:R-:W-:Y:S02]  /*206a0*/  MOV R3, 0x2 ;  /* 0x0000000200037802 */ /* 0x000fe40000000f00 */
[----:B------:R-:W-:Y:S02]  /*206b0*/  MOV R2, 0x206d0 ;  /* 0x000206d000027802 */ /* 0x000fe40000000f00 */
[----:B-1---5:R-:W-:Y:S05]  /*206c0*/  CALL.REL.NOINC `($__internal_8_$__cuda_sm70_shflsync_bfly_p) ;  /* 0x0000190000007944 */ /* 0x022fea0003c00000 */
[----:B------:R-:W2:Y:S01]  /*206d0*/  LDL.LU R0, [R1+0x8] ;  /* 0x0000080001007983 */ /* 0x000ea20000300800 */
[----:B------:R-:W-:Y:S02]  /*206e0*/  MOV R3, 0x1 ;  /* 0x0000000100037802 */ /* 0x000fe40000000f00 */
[----:B------:R-:W-:Y:S01]  /*206f0*/  MOV R2, 0x20730 ;  /* 0x0002073000027802 */ /* 0x000fe20000000f00 */
[----:B--2---:R-:W-:-:S05]  /*20700*/  FADD.FTZ R6, R0, R9 ;  /* 0x0000000900067221 */ /* 0x004fca0000010000 */
[----:B------:R-:W-:Y:S02]  /*20710*/  MOV R4, R6 ;  /* 0x0000000600047202 */ /* 0x000fe40000000f00 */
        /* <DEDUP_REMOVED lines=20> */
[----:B--2---:R-:W-:Y:S02]  /*20860*/  FADD.FTZ R4, R0, R9 ;  /* 0x0000000900047221 */ /* 0x004fe40000010000 */
[----:B------:R-:W-:Y:S05]  /*20870*/  CALL.REL.NOINC `($__internal_8_$__cuda_sm70_shflsync_bfly_p) ;  /* 0x0000175000007944 */ /* 0x000fea0003c00000 */
[----:B------:R-:W-:Y:S05]  /*20880*/  BRA `(.L_x_855) ;  /* 0xffff7c5000007947 */ /* 0x000fea000383ffff */
.L_x_743:
[----:B-1-34-:R-:W-:Y:S01]  /*20890*/  IMAD.MOV.U32 R52, RZ, RZ, R5 ;  /* 0x000000ffff347224 */ /* 0x01afe200078e0005 */
[----:B------:R-:W-:Y:S01]  /*208a0*/  MOV R2, RZ ;  /* 0x000000ff00027202 */ /* 0x000fe20000000f00 */
[----:B------:R-:W-:Y:S01]  /*208b0*/  IMAD.MOV.U32 R57, RZ, RZ, 0x181f ;  /* 0x0000181fff397424 */ /* 0x000fe200078e00ff */
[----:B------:R-:W-:-:S02]  /*208c0*/  MOV R3, 0x208e0 ;  /* 0x000208e000037802 */ /* 0x000fc40000000f00 */
[----:B------:R-:W-:Y:S05]  /*208d0*/  CALL.REL.NOINC `($__internal_9_$__cuda_sm70_shflsync_idx_p) ;  /* 0x0000175000007944 */ /* 0x000fea0003c00000 */
[----:B------:R-:W-:Y:S01]  /*208e0*/  MOV R7, R57 ;  /* 0x0000003900077202 */ /* 0x000fe20000000f00 */
[----:B------:R-:W-:Y:S05]  /*208f0*/  BRA `(.L_x_856) ;  /* 0xffff921000007947 */ /* 0x000fea000383ffff */
.L_x_744:
[----:B------:R-:W-:Y:S01]  /*20900*/  IMAD.MOV.U32 R52, RZ, RZ, R6 ;  /* 0x000000ffff347224 */ /* 0x000fe200078e0006 */
[----:B------:R-:W-:Y:S01]  /*20910*/  MOV R2, RZ ;  /* 0x000000ff00027202 */ /* 0x000fe20000000f00 */
[----:B------:R-:W-:Y:S01]  /*20920*/  IMAD.MOV.U32 R57, RZ, RZ, 0x181f ;  /* 0x0000181fff397424 */ /* 0x000fe200078e00ff */
[----:B------:R-:W-:-:S02]  /*20930*/  MOV R3, 0x20950 ;  /* 0x0002095000037802 */ /* 0x000fc40000000f00 */
[----:B-12---:R-:W-:Y:S05]  /*20940*/  CALL.REL.NOINC `($__internal_9_$__cuda_sm70_shflsync_idx_p) ;  /* 0x000016e000007944 */ /* 0x006fea0003c00000 */
[----:B------:R-:W-:Y:S01]  /*20950*/  MOV R2, R57 ;  /* 0x0000003900027202 */ /* 0x000fe20000000f00 */
[----:B------:R-:W-:Y:S05]  /*20960*/  BRA `(.L_x_857) ;  /* 0xffff91c000007947 */ /* 0x000fea000383ffff */
.L_x_745:
[----:B------:R-:W-:Y:S01]  /*20970*/  IMAD.MOV.U32 R52, RZ, RZ, R5 ;  /* 0x000000ffff347224 */ /* 0x000fe200078e0005 */
[----:B-1----:R-:W-:Y:S01]  /*20980*/  MOV R2, 0x1 ;  /* 0x0000000100027802 */ /* 0x002fe20000000f00 */
[----:B------:R-:W-:Y:S01]  /*20990*/  IMAD.MOV.U32 R57, RZ, RZ, 0x181f ;  /* 0x0000181fff397424 */ /* 0x000fe200078e00ff */
[----:B------:R-:W-:-:S02]  /*209a0*/  MOV R3, 0x209c0 ;  /* 0x000209c000037802 */ /* 0x000fc40000000f00 */
[----:B---3--:R-:W-:Y:S05]  /*209b0*/  CALL.REL.NOINC `($__internal_9_$__cuda_sm70_shflsync_idx_p) ;  /* 0x0000167000007944 */ /* 0x008fea0003c00000 */
        /* <DEDUP_REMOVED lines=8> */
.L_x_746:
[----:B------:R-:W-:Y:S01]  /*20a40*/  IMAD.MOV.U32 R52, RZ, RZ, R5 ;  /* 0x000000ffff347224 */ /* 0x000fe200078e0005 */
[----:B-1----:R-:W-:Y:S01]  /*20a50*/  MOV R2, 0x2 ;  /* 0x0000000200027802 */ /* 0x002fe20000000f00 */
[----:B------:R-:W-:Y:S01]  /*20a60*/  IMAD.MOV.U32 R57, RZ, RZ, 0x181f ;  /* 0x0000181fff397424 */ /* 0x000fe200078e00ff */
[----:B------:R-:W-:Y:S02]  /*20a70*/  MOV R3, 0x20a90 ;  /* 0x00020a9000037802 */ /* 0x000fe40000000f00 */
[----:B--23--:R-:W-:Y:S05]  /*20a80*/  CALL.REL.NOINC `($__internal_9_$__cuda_sm70_shflsync_idx_p) ;  /* 0x000015a000007944 */ /* 0x00cfea0003c00000 */
[----:B------:R-:W-:Y:S01]  /*20a90*/  MOV R7, R57 ;  /* 0x0000003900077202 */ /* 0x000fe20000000f00 */
[----:B------:R-:W-:Y:S05]  /*20aa0*/  BRA `(.L_x_859) ;  /* 0xffff91e000007947 */ /* 0x000fea000383ffff */
.L_x_747:
[----:B------:R-:W-:Y:S01]  /*20ab0*/  IMAD.MOV.U32 R52, RZ, RZ, R6 ;  /* 0x000000ffff347224 */ /* 0x000fe200078e0006 */
[----:B-1----:R-:W-:Y:S01]  /*20ac0*/  MOV R2, 0x2 ;  /* 0x0000000200027802 */ /* 0x002fe20000000f00 */
[----:B------:R-:W-:Y:S01]  /*20ad0*/  IMAD.MOV.U32 R57, RZ, RZ, 0x181f ;  /* 0x0000181fff397424 */ /* 0x000fe200078e00ff */
[----:B------:R-:W-:Y:S02]  /*20ae0*/  MOV R3, 0x20b00 ;  /* 0x00020b0000037802 */ /* 0x000fe40000000f00 */
[----:B--234-:R-:W-:Y:S05]  /*20af0*/  CALL.REL.NOINC `($__internal_9_$__cuda_sm70_shflsync_idx_p) ;  /* 0x0000153000007944 */ /* 0x01cfea0003c00000 */
[----:B------:R-:W-:Y:S01]  /*20b00*/  MOV R2, R57 ;  /* 0x0000003900027202 */ /* 0x000fe20000000f00 */
[----:B------:R-:W-:Y:S05]  /*20b10*/  BRA `(.L_x_860) ;  /* 0xffff919000007947 */ /* 0x000fea000383ffff */
.L_x_748:
[----:B------:R-:W-:Y:S01]  /*20b20*/  IMAD.MOV.U32 R52, RZ, RZ, R5 ;  /* 0x000000ffff347224 */ /* 0x000fe200078e0005 */
[----:B--2---:R-:W-:Y:S01]  /*20b30*/  MOV R2, 0x3 ;  /* 0x0000000300027802 */ /* 0x004fe20000000f00 */
[----:B------:R-:W-:Y:S01]  /*20b40*/  IMAD.MOV.U32 R57, RZ, RZ, 0x181f ;  /* 0x0000181fff397424 */ /* 0x000fe200078e00ff */
[----:B------:R-:W-:-:S02]  /*20b50*/  MOV R3, 0x20b70 ;  /* 0x00020b7000037802 */ /* 0x000fc40000000f00 */
[----:B-1-34-:R-:W-:Y:S05]  /*20b60*/  CALL.REL.NOINC `($__internal_9_$__cuda_sm70_shflsync_idx_p) ;  /* 0x000014c000007944 */ /* 0x01afea0003c00000 */
        /* <DEDUP_REMOVED lines=8> */
.L_x_749:
[----:B------:R-:W-:Y:S01]  /*20bf0*/  IMAD.MOV.U32 R52, RZ, RZ, R5 ;  /* 0x000000ffff347224 */ /* 0x000fe200078e0005 */
[----:B--2---:R-:W-:Y:S01]  /*20c00*/  MOV R2, 0x4 ;  /* 0x0000000400027802 */ /* 0x004fe20000000f00 */
[----:B------:R-:W-:Y:S01]  /*20c10*/  IMAD.MOV.U32 R57, RZ, RZ, 0x181f ;  /* 0x0000181fff397424 */ /* 0x000fe200078e00ff */
[----:B------:R-:W-:Y:S02]  /*20c20*/  MOV R3, 0x20c40 ;  /* 0x00020c4000037802 */ /* 0x000fe40000000f00 */
[----:B-1-34-:R-:W-:Y:S05]  /*20c30*/  CALL.REL.NOINC `($__internal_9_$__cuda_sm70_shflsync_idx_p) ;  /* 0x000013f000007944 */ /* 0x01afea0003c00000 */
[----:B------:R-:W-:Y:S01]  /*20c40*/  MOV R7, R57 ;  /* 0x0000003900077202 */ /* 0x000fe20000000f00 */
[----:B------:R-:W-:Y:S05]  /*20c50*/  BRA `(.L_x_862) ;  /* 0xffff916000007947 */ /* 0x000fea000383ffff */
.L_x_750:
[----:B------:R-:W-:Y:S01]  /*20c60*/  IMAD.MOV.U32 R52, RZ, RZ, R6 ;  /* 0x000000ffff347224 */ /* 0x000fe200078e0006 */
[----:B--2---:R-:W-:Y:S01]  /*20c70*/  MOV R2, 0x4 ;  /* 0x0000000400027802 */ /* 0x004fe20000000f00 */
[----:B------:R-:W-:Y:S01]  /*20c80*/  IMAD.MOV.U32 R57, RZ, RZ, 0x181f ;  /* 0x0000181fff397424 */ /* 0x000fe200078e00ff */
[----:B------:R-:W-:Y:S02]  /*20c90*/  MOV R3, 0x20cb0 ;  /* 0x00020cb000037802 */ /* 0x000fe40000000f00 */
[----:B-1-34-:R-:W-:Y:S05]  /*20ca0*/  CALL.REL.NOINC `($__internal_9_$__cuda_sm70_shflsync_idx_p) ;  /* 0x0000138000007944 */ /* 0x01afea0003c00000 */
[----:B------:R-:W-:Y:S01]  /*20cb0*/  MOV R2, R57 ;  /* 0x0000003900027202 */ /* 0x000fe20000000f00 */
[----:B------:R-:W-:Y:S05]  /*20cc0*/  BRA `(.L_x_863) ;  /* 0xffff911000007947 */ /* 0x000fea000383ffff */
.L_x_751:
[----:B------:R-:W-:Y:S01]  /*20cd0*/  IMAD.MOV.U32 R52, RZ, RZ, R5 ;  /* 0x000000ffff347224 */ /* 0x000fe200078e0005 */
[----:B-1----:R-:W-:Y:S01]  /*20ce0*/  MOV R2, 0x5 ;  /* 0x0000000500027802 */ /* 0x002fe20000000f00 */
[----:B------:R-:W-:Y:S01]  /*20cf0*/  IMAD.MOV.U32 R57, RZ, RZ, 0x181f ;  /* 0x0000181fff397424 */ /* 0x000fe200078e00ff */
[----:B------:R-:W-:-:S02]  /*20d00*/  MOV R3, 0x20d20 ;  /* 0x00020d2000037802 */ /* 0x000fc40000000f00 */
[----:B--234-:R-:W-:Y:S05]  /*20d10*/  CALL.REL.NOINC `($__internal_9_$__cuda_sm70_shflsync_idx_p) ;  /* 0x0000131000007944 */ /* 0x01cfea0003c00000 */
        /* <DEDUP_REMOVED lines=8> */
.L_x_752:
[----:B------:R-:W-:Y:S01]  /*20da0*/  IMAD.MOV.U32 R52, RZ, RZ, R5 ;  /* 0x000000ffff347224 */ /* 0x000fe200078e0005 */
[----:B--2---:R-:W-:Y:S01]  /*20db0*/  MOV R2, 0x6 ;  /* 0x0000000600027802 */ /* 0x004fe20000000f00 */
[----:B------:R-:W-:Y:S01]  /*20dc0*/  IMAD.MOV.U32 R57, RZ, RZ, 0x181f ;  /* 0x0000181fff397424 */ /* 0x000fe200078e00ff */
[----:B------:R-:W-:Y:S02]  /*20dd0*/  MOV R3, 0x20df0 ;  /* 0x00020df000037802 */ /* 0x000fe40000000f00 */
[----:B-1--4-:R-:W-:Y:S05]  /*20de0*/  CALL.REL.NOINC `($__internal_9_$__cuda_sm70_shflsync_idx_p) ;  /* 0x0000124000007944 */ /* 0x012fea0003c00000 */
[----:B------:R-:W-:Y:S01]  /*20df0*/  MOV R7, R57 ;  /* 0x0000003900077202 */ /* 0x000fe20000000f00 */
[----:B------:R-:W-:Y:S05]  /*20e00*/  BRA `(.L_x_865) ;  /* 0xffff90e000007947 */ /* 0x000fea000383ffff */
.L_x_753:
[----:B------:R-:W-:Y:S01]  /*20e10*/  IMAD.MOV.U32 R52, RZ, RZ, R6 ;  /* 0x000000ffff347224 */ /* 0x000fe200078e0006 */
[----:B--2---:R-:W-:Y:S01]  /*20e20*/  MOV R2, 0x6 ;  /* 0x0000000600027802 */ /* 0x004fe20000000f00 */
[----:B------:R-:W-:Y:S01]  /*20e30*/  IMAD.MOV.U32 R57, RZ, RZ, 0x181f ;  /* 0x0000181fff397424 */ /* 0x000fe200078e00ff */
[----:B------:R-:W-:Y:S02]  /*20e40*/  MOV R3, 0x20e60 ;  /* 0x00020e6000037802 */ /* 0x000fe40000000f00 */
[----:B-1-34-:R-:W-:Y:S05]  /*20e50*/  CALL.REL.NOINC `($__internal_9_$__cuda_sm70_shflsync_idx_p) ;  /* 0x000011d000007944 */ /* 0x01afea0003c00000 */
[----:B------:R-:W-:Y:S01]  /*20e60*/  MOV R2, R57 ;  /* 0x0000003900027202 */ /* 0x000fe20000000f00 */
[----:B------:R-:W-:Y:S05]  /*20e70*/  BRA `(.L_x_866) ;  /* 0xffff909000007947 */ /* 0x000fea000383ffff */
.L_x_754:
[----:B------:R-:W-:Y:S01]  /*20e80*/  IMAD.MOV.U32 R52, RZ, RZ, R5 ;  /* 0x000000ffff347224 */ /* 0x000fe200078e0005 */
[----:B-1----:R-:W-:Y:S01]  /*20e90*/  MOV R2, 0x7 ;  /* 0x0000000700027802 */ /* 0x002fe20000000f00 */
[----:B------:R-:W-:Y:S01]  /*20ea0*/  IMAD.MOV.U32 R57, RZ, RZ, 0x181f ;  /* 0x0000181fff397424 */ /* 0x000fe200078e00ff */
[----:B------:R-:W-:-:S02]  /*20eb0*/  MOV R3, 0x20ed0 ;  /* 0x00020ed000037802 */ /* 0x000fc40000000f00 */
[----:B--2-4-:R-:W-:Y:S05]  /*20ec0*/  CALL.REL.NOINC `($__internal_9_$__cuda_sm70_shflsync_idx_p) ;  /* 0x0000116000007944 */ /* 0x014fea0003c00000 */
        /* <DEDUP_REMOVED lines=8> */
.L_x_756:
[----:B------:R-:W-:Y:S01]  /*20f50*/  IMAD.MOV.U32 R52, RZ, RZ, R5 ;  /* 0x000000ffff347224 */ /* 0x000fe200078e0005 */
[----:B------:R-:W-:Y:S01]  /*20f60*/  MOV R2, RZ ;  /* 0x000000ff00027202 */ /* 0x000fe20000000f00 */
[----:B------:R-:W-:Y:S01]  /*20f70*/  IMAD.MOV.U32 R57, RZ, RZ, 0x1c1f ;  /* 0x00001c1fff397424 */ /* 0x000fe200078e00ff */
[----:B------:R-:W-:Y:S02]  /*20f80*/  MOV R3, 0x20fa0 ;  /* 0x00020fa000037802 */ /* 0x000fe40000000f00 */
[----:B------:R-:W-:Y:S05]  /*20f90*/  CALL.REL.NOINC `($__internal_9_$__cuda_sm70_shflsync_idx_p) ;  /* 0x0000109000007944 */ /* 0x000fea0003c00000 */
[----:B------:R-:W-:Y:S01]  /*20fa0*/  MOV R4, R57 ;  /* 0x0000003900047202 */ /* 0x000fe20000000f00 */
[----:B------:R-:W-:Y:S05]  /*20fb0*/  BRA `(.L_x_868) ;  /* 0xffff927000007947 */ /* 0x000fea000383ffff */
.L_x_757:
[----:B------:R-:W-:Y:S01]  /*20fc0*/  IMAD.MOV.U32 R52, RZ, RZ, R12 ;  /* 0x000000ffff347224 */ /* 0x000fe200078e000c */
[----:B------:R-:W-:Y:S01]  /*20fd0*/  MOV R2, RZ ;  /* 0x000000ff00027202 */ /* 0x000fe20000000f00 */
[----:B------:R-:W-:Y:S01]  /*20fe0*/  IMAD.MOV.U32 R57, RZ, RZ, 0x1c1f ;  /* 0x00001c1fff397424 */ /* 0x000fe200078e00ff */
[----:B------:R-:W-:Y:S02]  /*20ff0*/  MOV R3, 0x21010 ;  /* 0x0002101000037802 */ /* 0x000fe40000000f00 */
[----:B-12---:R-:W-:Y:S05]  /*21000*/  CALL.REL.NOINC `($__internal_9_$__cuda_sm70_shflsync_idx_p) ;  /* 0x0000102000007944 */ /* 0x006fea0003c00000 */
[----:B------:R-:W-:Y:S01]  /*21010*/  MOV R0, R57 ;  /* 0x0000003900007202 */ /* 0x000fe20000000f00 */
[----:B------:R-:W-:Y:S05]  /*21020*/  BRA `(.L_x_869) ;  /* 0xffff922000007947 */ /* 0x000fea000383ffff */
.L_x_760:
[----:B------:R-:W-:Y:S01]  /*21030*/  IMAD.MOV.U32 R52, RZ, RZ, R5 ;  /* 0x000000ffff347224 */ /* 0x000fe200078e0005 */
[----:B---3--:R-:W-:Y:S01]  /*21040*/  MOV R2, 0x1 ;  /* 0x0000000100027802 */ /* 0x008fe20000000f00 */
        /* <DEDUP_REMOVED lines=11> */
.L_x_763:
[----:B------:R-:W-:Y:S01]  /*21100*/  IMAD.MOV.U32 R52, RZ, RZ, R5 ;  /* 0x000000ffff347224 */ /* 0x000fe200078e0005 */
[----:B--23--:R-:W-:Y:S01]  /*21110*/  MOV R2, 0x2 ;  /* 0x0000000200027802 */ /* 0x00cfe20000000f00 */
[----:B------:R-:W-:Y:S01]  /*21120*/  IMAD.MOV.U32 R57, RZ, RZ, 0x1c1f ;  /* 0x00001c1fff397424 */ /* 0x000fe200078e00ff */
[----:B------:R-:W-:Y:S02]  /*21130*/  MOV R3, 0x21150 ;  /* 0x0002115000037802 */ /* 0x000fe40000000f00 */
[----:B-1--4-:R-:W-:Y:S05]  /*21140*/  CALL.REL.NOINC `($__internal_9_$__cuda_sm70_shflsync_idx_p) ;  /* 0x00000ee000007944 */ /* 0x012fea0003c00000 */
[----:B------:R-:W-:Y:S01]  /*21150*/  MOV R4, R57 ;  /* 0x0000003900047202 */ /* 0x000fe20000000f00 */
[----:B------:R-:W-:Y:S05]  /*21160*/  BRA `(.L_x_871) ;  /* 0xffff979000007947 */ /* 0x000fea000383ffff */
.L_x_764:
[----:B------:R-:W-:Y:S01]  /*21170*/  IMAD.MOV.U32 R52, RZ, RZ, R12 ;  /* 0x000000ffff347224 */ /* 0x000fe200078e000c */
[----:B--23--:R-:W-:Y:S01]  /*21180*/  MOV R2, 0x2 ;  /* 0x0000000200027802 */ /* 0x00cfe20000000f00 */
[----:B------:R-:W-:Y:S01]  /*21190*/  IMAD.MOV.U32 R57, RZ, RZ, 0x1c1f ;  /* 0x00001c1fff397424 */ /* 0x000fe200078e00ff */
[----:B------:R-:W-:Y:S02]  /*211a0*/  MOV R3, 0x211c0 ;  /* 0x000211c000037802 */ /* 0x000fe40000000f00 */
[----:B-1--4-:R-:W-:Y:S05]  /*211b0*/  CALL.REL.NOINC `($__internal_9_$__cuda_sm70_shflsync_idx_p) ;  /* 0x00000e7000007944 */ /* 0x012fea0003c00000 */
[----:B------:R-:W-:Y:S01]  /*211c0*/  MOV R0, R57 ;  /* 0x0000003900007202 */ /* 0x000fe20000000f00 */
[----:B------:R-:W-:Y:S05]  /*211d0*/  BRA `(.L_x_872) ;  /* 0xffff974000007947 */ /* 0x000fea000383ffff */
.L_x_767:
[----:B------:R-:W-:Y:S01]  /*211e0*/  IMAD.MOV.U32 R52, RZ, RZ, R5 ;  /* 0x000000ffff347224 */ /* 0x000fe200078e0005 */
[----:B--23--:R-:W-:Y:S01]  /*211f0*/  MOV R2, 0x3 ;  /* 0x0000000300027802 */ /* 0x00cfe20000000f00 */
[----:B------:R-:W-:Y:S01]  /*21200*/  IMAD.MOV.U32 R57, RZ, RZ, 0x1c1f ;  /* 0x00001c1fff397424 */ /* 0x000fe200078e00ff */
[----:B------:R-:W-:-:S02]  /*21210*/  MOV R3, 0x21230 ;  /* 0x0002123000037802 */ /* 0x000fc40000000f00 */
[----:B-1--4-:R-:W-:Y:S05]  /*21220*/  CALL.REL.NOINC `($__internal_9_$__cuda_sm70_shflsync_idx_p) ;  /* 0x00000e0000007944 */ /* 0x012fea0003c00000 */
        /* <DEDUP_REMOVED lines=8> */
.L_x_771:
[----:B------:R-:W-:Y:S01]  /*212b0*/  IMAD.MOV.U32 R52, RZ, RZ, R5 ;  /* 0x000000ffff347224 */ /* 0x000fe200078e0005 */
[----:B------:R-:W-:Y:S01]  /*212c0*/  MOV R2, RZ ;  /* 0x000000ff00027202 */ /* 0x000fe20000000f00 */
[----:B------:R-:W-:Y:S01]  /*212d0*/  IMAD.MOV.U32 R57, RZ, RZ, 0x181f ;  /* 0x0000181fff397424 */ /* 0x000fe200078e00ff */
[----:B------:R-:W-:Y:S02]  /*212e0*/  MOV R3, 0x21300 ;  /* 0x0002130000037802 */ /* 0x000fe40000000f00 */
[----:B------:R-:W-:Y:S05]  /*212f0*/  CALL.REL.NOINC `($__internal_9_$__cuda_sm70_shflsync_idx_p) ;  /* 0x00000d3000007944 */ /* 0x000fea0003c00000 */
[----:B------:R-:W-:Y:S01]  /*21300*/  MOV R7, R57 ;  /* 0x0000003900077202 */ /* 0x000fe20000000f00 */
[----:B------:R-:W-:Y:S05]  /*21310*/  BRA `(.L_x_874) ;  /* 0xffffa42000007947 */ /* 0x000fea000383ffff */
.L_x_772:
[----:B------:R-:W-:Y:S01]  /*21320*/  IMAD.MOV.U32 R52, RZ, RZ, R6 ;  /* 0x000000ffff347224 */ /* 0x000fe200078e0006 */
[----:B------:R-:W-:Y:S01]  /*21330*/  MOV R2, RZ ;  /* 0x000000ff00027202 */ /* 0x000fe20000000f00 */
[----:B------:R-:W-:Y:S01]  /*21340*/  IMAD.MOV.U32 R57, RZ, RZ, 0x181f ;  /* 0x0000181fff397424 */ /* 0x000fe200078e00ff */
[----:B------:R-:W-:Y:S02]  /*21350*/  MOV R3, 0x21370 ;  /* 0x0002137000037802 */ /* 0x000fe40000000f00 */
[----:B-12---:R-:W-:Y:S05]  /*21360*/  CALL.REL.NOINC `($__internal_9_$__cuda_sm70_shflsync_idx_p) ;  /* 0x00000cc000007944 */ /* 0x006fea0003c00000 */
[----:B------:R-:W-:Y:S01]  /*21370*/  MOV R2, R57 ;  /* 0x0000003900027202 */ /* 0x000fe20000000f00 */
[----:B------:R-:W-:Y:S05]  /*21380*/  BRA `(.L_x_875) ;  /* 0xffffa3d000007947 */ /* 0x000fea000383ffff */
.L_x_773:
        /* <DEDUP_REMOVED lines=13> */
.L_x_774:
[----:B------:R-:W-:Y:S01]  /*21460*/  IMAD.MOV.U32 R52, RZ, RZ, R5 ;  /* 0x000000ffff347224 */ /* 0x000fe200078e0005 */
[----:B-1----:R-:W-:Y:S01]  /*21470*/  MOV R2, 0x2 ;  /* 0x0000000200027802 */ /* 0x002fe20000000f00 */
[----:B------:R-:W-:Y:S01]  /*21480*/  IMAD.MOV.U32 R57, RZ, RZ, 0x181f ;  /* 0x0000181fff397424 */ /* 0x000fe200078e00ff */
[----:B------:R-:W-:Y:S02]  /*21490*/  MOV R3, 0x214b0 ;  /* 0x000214b000037802 */ /* 0x000fe40000000f00 */
[----:B--23--:R-:W-:Y:S05]  /*214a0*/  CALL.REL.NOINC `($__internal_9_$__cuda_sm70_shflsync_idx_p) ;  /* 0x00000b8000007944 */ /* 0x00cfea0003c00000 */
[----:B------:R-:W-:Y:S01]  /*214b0*/  MOV R7, R57 ;  /* 0x0000003900077202 */ /* 0x000fe20000000f00 */
[----:B------:R-:W-:Y:S05]  /*214c0*/  BRA `(.L_x_877) ;  /* 0xffffa40000007947 */ /* 0x000fea000383ffff */
.L_x_775:
[----:B------:R-:W-:Y:S01]  /*214d0*/  IMAD.MOV.U32 R52, RZ, RZ, R6 ;  /* 0x000000ffff347224 */ /* 0x000fe200078e0006 */
[----:B-1----:R-:W-:Y:S01]  /*214e0*/  MOV R2, 0x2 ;  /* 0x0000000200027802 */ /* 0x002fe20000000f00 */
[----:B------:R-:W-:Y:S01]  /*214f0*/  IMAD.MOV.U32 R57, RZ, RZ, 0x181f ;  /* 0x0000181fff397424 */ /* 0x000fe200078e00ff */
[----:B------:R-:W-:Y:S02]  /*21500*/  MOV R3, 0x21520 ;  /* 0x0002152000037802 */ /* 0x000fe40000000f00 */
[----:B--234-:R-:W-:Y:S05]  /*21510*/  CALL.REL.NOINC `($__internal_9_$__cuda_sm70_shflsync_idx_p) ;  /* 0x00000b1000007944 */ /* 0x01cfea0003c00000 */
[----:B------:R-:W-:Y:S01]  /*21520*/  MOV R2, R57 ;  /* 0x0000003900027202 */ /* 0x000fe20000000f00 */
[----:B------:R-:W-:Y:S05]  /*21530*/  BRA `(.L_x_878) ;  /* 0xffffa3b000007947 */ /* 0x000fea000383ffff */
.L_x_776:
        /* <DEDUP_REMOVED lines=13> */
.L_x_777:
[----:B------:R-:W-:Y:S01]  /*21610*/  IMAD.MOV.U32 R52, RZ, RZ, R5 ;  /* 0x000000ffff347224 */ /* 0x000fe200078e0005 */
[----:B--2---:R-:W-:Y:S01]  /*21620*/  MOV R2, 0x4 ;  /* 0x0000000400027802 */ /* 0x004fe20000000f00 */
[----:B------:R-:W-:Y:S01]  /*21630*/  IMAD.MOV.U32 R57, RZ, RZ, 0x181f ;  /* 0x0000181fff397424 */ /* 0x000fe200078e00ff */
[----:B------:R-:W-:Y:S02]  /*21640*/  MOV R3, 0x21660 ;  /* 0x0002166000037802 */ /* 0x000fe40000000f00 */
[----:B-1-34-:R-:W-:Y:S05]  /*21650*/  CALL.REL.NOINC `($__internal_9_$__cuda_sm70_shflsync_idx_p) ;  /* 0x000009d000007944 */ /* 0x01afea0003c00000 */
[----:B------:R-:W-:Y:S01]  /*21660*/  MOV R7, R57 ;  /* 0x0000003900077202 */ /* 0x000fe20000000f00 */
[----:B------:R-:W-:Y:S05]  /*21670*/  BRA `(.L_x_880) ;  /* 0xffffa38000007947 */ /* 0x000fea000383ffff */
.L_x_778:
[----:B------:R-:W-:Y:S01]  /*21680*/  IMAD.MOV.U32 R52, RZ, RZ, R6 ;  /* 0x000000ffff347224 */ /* 0x000fe200078e0006 */
[----:B--2---:R-:W-:Y:S01]  /*21690*/  MOV R2, 0x4 ;  /* 0x0000000400027802 */ /* 0x004fe20000000f00 */
[----:B------:R-:W-:Y:S01]  /*216a0*/  IMAD.MOV.U32 R57, RZ, RZ, 0x181f ;  /* 0x0000181fff397424 */ /* 0x000fe200078e00ff */
[----:B------:R-:W-:Y:S02]  /*216b0*/  MOV R3, 0x216d0 ;  /* 0x000216d000037802 */ /* 0x000fe40000000f00 */
[----:B-1-34-:R-:W-:Y:S05]  /*216c0*/  CALL.REL.NOINC `($__internal_9_$__cuda_sm70_shflsync_idx_p) ;  /* 0x0000096000007944 */ /* 0x01afea0003c00000 */
[----:B------:R-:W-:Y:S01]  /*216d0*/  MOV R2, R57 ;  /* 0x0000003900027202 */ /* 0x000fe20000000f00 */
[----:B------:R-:W-:Y:S05]  /*216e0*/  BRA `(.L_x_881) ;  /* 0xffffa33000007947 */ /* 0x000fea000383ffff */
.L_x_779:
        /* <DEDUP_REMOVED lines=13> */
.L_x_780:
[----:B------:R-:W-:Y:S01]  /*217c0*/  IMAD.MOV.U32 R52, RZ, RZ, R5 ;  /* 0x000000ffff347224 */ /* 0x000fe200078e0005 */
[----:B--2---:R-:W-:Y:S01]  /*217d0*/  MOV R2, 0x6 ;  /* 0x0000000600027802 */ /* 0x004fe20000000f00 */
[----:B------:R-:W-:Y:S01]  /*217e0*/  IMAD.MOV.U32 R57, RZ, RZ, 0x181f ;  /* 0x0000181fff397424 */ /* 0x000fe200078e00ff */
[----:B------:R-:W-:Y:S02]  /*217f0*/  MOV R3, 0x21810 ;  /* 0x0002181000037802 */ /* 0x000fe40000000f00 */
[----:B-1--4-:R-:W-:Y:S05]  /*21800*/  CALL.REL.NOINC `($__internal_9_$__cuda_sm70_shflsync_idx_p) ;  /* 0x0000082000007944 */ /* 0x012fea0003c00000 */
[----:B------:R-:W-:Y:S01]  /*21810*/  MOV R7, R57 ;  /* 0x0000003900077202 */ /* 0x000fe20000000f00 */
[----:B------:R-:W-:Y:S05]  /*21820*/  BRA `(.L_x_883) ;  /* 0xffffa30000007947 */ /* 0x000fea000383ffff */
.L_x_781:
[----:B------:R-:W-:Y:S01]  /*21830*/  IMAD.MOV.U32 R52, RZ, RZ, R6 ;  /* 0x000000ffff347224 */ /* 0x000fe200078e0006 */
[----:B--2---:R-:W-:Y:S01]  /*21840*/  MOV R2, 0x6 ;  /* 0x0000000600027802 */ /* 0x004fe20000000f00 */
[----:B------:R-:W-:Y:S01]  /*21850*/  IMAD.MOV.U32 R57, RZ, RZ, 0x181f ;  /* 0x0000181fff397424 */ /* 0x000fe200078e00ff */
[----:B------:R-:W-:Y:S02]  /*21860*/  MOV R3, 0x21880 ;  /* 0x0002188000037802 */ /* 0x000fe40000000f00 */
[----:B-1-34-:R-:W-:Y:S05]  /*21870*/  CALL.REL.NOINC `($__internal_9_$__cuda_sm70_shflsync_idx_p) ;  /* 0x000007b000007944 */ /* 0x01afea0003c00000 */
[----:B------:R-:W-:Y:S01]  /*21880*/  MOV R2, R57 ;  /* 0x0000003900027202 */ /* 0x000fe20000000f00 */
[----:B------:R-:W-:Y:S05]  /*21890*/  BRA `(.L_x_884) ;  /* 0xffffa2b000007947 */ /* 0x000fea000383ffff */
.L_x_782:
        /* <DEDUP_REMOVED lines=13> */
.L_x_784:
[----:B------:R-:W-:Y:S01]  /*21970*/  IMAD.MOV.U32 R52, RZ, RZ, R53 ;  /* 0x000000ffff347224 */ /* 0x000fe200078e0035 */
[----:B------:R-:W-:Y:S01]  /*21980*/  MOV R2, RZ ;  /* 0x000000ff00027202 */ /* 0x000fe20000000f00 */
[----:B------:R-:W-:Y:S01]  /*21990*/  IMAD.MOV.U32 R57, RZ, RZ, 0x1f ;  /* 0x0000001fff397424 */ /* 0x000fe200078e00ff */
[----:B------:R-:W-:Y:S02]  /*219a0*/  MOV R3, 0x219c0 ;  /* 0x000219c000037802 */ /* 0x000fe40000000f00 */
[----:B------:R-:W-:Y:S05]  /*219b0*/  CALL.REL.NOINC `($__internal_9_$__cuda_sm70_shflsync_idx_p) ;  /* 0x0000067000007944 */ /* 0x000fea0003c00000 */
[----:B------:R-:W-:Y:S01]  /*219c0*/  MOV R9, R57 ;  /* 0x0000003900097202 */ /* 0x000fe20000000f00 */
[----:B------:R-:W-:Y:S05]  /*219d0*/  BRA `(.L_x_886) ;  /* 0xffffa36000007947 */ /* 0x000fea000383ffff */
.L_x_785:
[----:B------:R-:W-:Y:S01]  /*219e0*/  IMAD.MOV.U32 R52, RZ, RZ, R53 ;  /* 0x000000ffff347224 */ /* 0x000fe200078e0035 */
[----:B------:R-:W-:Y:S01]  /*219f0*/  MOV R2, 0x1 ;  /* 0x0000000100027802 */ /* 0x000fe20000000f00 */
[----:B------:R-:W-:Y:S01]  /*21a00*/  IMAD.MOV.U32 R57, RZ, RZ, 0x1f ;  /* 0x0000001fff397424 */ /* 0x000fe200078e00ff */
[----:B------:R-:W-:Y:S02]  /*21a10*/  MOV R3, 0x21a30 ;  /* 0x00021a3000037802 */ /* 0x000fe40000000f00 */
[----:B-12---:R-:W-:Y:S05]  /*21a20*/  CALL.REL.NOINC `($__internal_9_$__cuda_sm70_shflsync_idx_p) ;  /* 0x0000060000007944 */ /* 0x006fea0003c00000 */
[----:B------:R-:W-:Y:S01]  /*21a30*/  MOV R8, R57 ;  /* 0x0000003900087202 */ /* 0x000fe20000000f00 */
[----:B------:R-:W-:Y:S05]  /*21a40*/  BRA `(.L_x_887) ;  /* 0xffffa31000007947 */ /* 0x000fea000383ffff */
.L_x_786:
[----:B------:R-:W-:Y:S02]  /*21a50*/  MOV R2, 0x1 ;  /* 0x0000000100027802 */ /* 0x000fe40000000f00 */
[----:B------:R-:W-:-:S02]  /*21a60*/  MOV R3, 0x21a80 ;  /* 0x00021a8000037802 */ /* 0x000fc40000000f00 */
[----:B-1234-:R-:W-:Y:S05]  /*21a70*/  CALL.REL.NOINC `($__internal_10_$__cuda_sm70_shflsync_up_p) ;  /* 0x0000061000007944 */ /* 0x01efea0003c00000 */
[----:B------:R-:W-:Y:S05]  /*21a80*/  BRA `(.L_x_888) ;  /* 0xffffa40000007947 */ /* 0x000fea000383ffff */
.L_x_787:
[----:B------:R-:W-:Y:S02]  /*21a90*/  MOV R2, 0x2 ;  /* 0x0000000200027802 */ /* 0x000fe40000000f00 */
[----:B------:R-:W-:-:S02]  /*21aa0*/  MOV R3, 0x21ac0 ;  /* 0x00021ac000037802 */ /* 0x000fc40000000f00 */
[----:B--2-4-:R-:W-:Y:S05]  /*21ab0*/  CALL.REL.NOINC `($__internal_10_$__cuda_sm70_shflsync_up_p) ;  /* 0x000005d000007944 */ /* 0x014fea0003c00000 */
        /* <DEDUP_REMOVED lines=24> */
.L_x_791:
[----:B------:R-:W-:Y:S02]  /*21c40*/  MOV R2, 0x1 ;  /* 0x0000000100027802 */ /* 0x000fe40000000f00 */
[----:B------:R-:W-:Y:S02]  /*21c50*/  MOV R3, 0x21c70 ;  /* 0x00021c7000037802 */ /* 0x000fe40000000f00 */
[----:B------:R-:W-:Y:S05]  /*21c60*/  CALL.REL.NOINC `($__internal_10_$__cuda_sm70_shflsync_up_p) ;  /* 0x0000042000007944 */ /* 0x000fea0003c00000 */
[----:B------:R-:W-:Y:S01]  /*21c70*/  MOV R2, R4 ;  /* 0x0000000400027202 */ /* 0x000fe20000000f00 */
[----:B------:R-:W-:Y:S05]  /*21c80*/  BRA `(.L_x_890) ;  /* 0xffffa46000007947 */ /* 0x000fea000383ffff */
.L_x_792:
        /* <DEDUP_REMOVED lines=27> */
.L_x_794:
[----:B------:R-:W-:Y:S02]  /*21e40*/  SEL R0, RZ, 0x1, P0 ;  /* 0x00000001ff007807 */ /* 0x000fe40000000000 */
[----:B------:R-:W-:Y:S02]  /*21e50*/  MOV R2, 0x21e70 ;  /* 0x00021e7000027802 */ /* 0x000fe40000000f00 */
[----:B-1----:R-:W-:Y:S05]  /*21e60*/  CALL.REL.NOINC `($__internal_11_$__cuda_sm70_votesync_ballot) ;  /* 0x0000029000007944 */ /* 0x002fea0003c00000 */
[----:B------:R-:W-:Y:S01]  /*21e70*/  MOV R10, R0 ;  /* 0x00000000000a7202 */ /* 0x000fe20000000f00 */
[----:B------:R-:W-:Y:S05]  /*21e80*/  BRA `(.L_x_892) ;  /* 0xffffa3f000007947 */ /* 0x000fea000383ffff */
.L_x_795:
[----:B------:R-:W-:Y:S01]  /*21e90*/  IMAD.MOV.U32 R52, RZ, RZ, R6 ;  /* 0x000000ffff347224 */ /* 0x000fe200078e0006 */
[----:B--2---:R-:W-:Y:S01]  /*21ea0*/  MOV R2, R0 ;  /* 0x0000000000027202 */ /* 0x004fe20000000f00 */
[----:B------:R-:W-:Y:S01]  /*21eb0*/  IMAD.MOV.U32 R57, RZ, RZ, 0x1f ;  /* 0x0000001fff397424 */ /* 0x000fe200078e00ff */
[----:B------:R-:W-:Y:S02]  /*21ec0*/  MOV R3, 0x21ee0 ;  /* 0x00021ee000037802 */ /* 0x000fe40000000f00 */
[----:B-1----:R-:W-:Y:S05]  /*21ed0*/  CALL.REL.NOINC `($__internal_9_$__cuda_sm70_shflsync_idx_p) ;  /* 0x0000015000007944 */ /* 0x002fea0003c00000 */
[----:B------:R-:W-:Y:S01]  /*21ee0*/  IMAD.MOV.U32 R8, RZ, RZ, R57 ;  /* 0x000000ffff087224 */ /* 0x000fe200078e0039 */
[----:B------:R-:W-:Y:S01]  /*21ef0*/  MOV R2, R0 ;  /* 0x0000000000027202 */ /* 0x000fe20000000f00 */
[----:B------:R-:W-:Y:S01]  /*21f00*/  IMAD.MOV.U32 R52, RZ, RZ, R7 ;  /* 0x000000ffff347224 */ /* 0x000fe200078e0007 */
[----:B------:R-:W-:-:S02]  /*21f10*/  MOV R57, 0x1f ;  /* 0x0000001f00397802 */ /* 0x000fc40000000f00 */
[----:B------:R-:W-:Y:S02]  /*21f20*/  MOV R3, 0x21f40 ;  /* 0x00021f4000037802 */ /* 0x000fe40000000f00 */
[----:B------:R-:W-:Y:S05]  /*21f30*/  CALL.REL.NOINC `($__internal_9_$__cuda_sm70_shflsync_idx_p) ;  /* 0x000000f000007944 */ /* 0x000fea0003c00000 */
[----:B------:R-:W-:Y:S01]  /*21f40*/  MOV R7, R57 ;  /* 0x0000003900077202 */ /* 0x000fe20000000f00 */
[----:B------:R-:W-:Y:S05]  /*21f50*/  BRA `(.L_x_893) ;  /* 0xffffa39000007947 */ /* 0x000fea000383ffff */
.L_x_798:
[----:B------:R-:W-:Y:S01]  /*21f60*/  IMAD.MOV.U32 R52, RZ, RZ, R4 ;  /* 0x000000ffff347224 */ /* 0x000fe200078e0004 */
[----:B--2---:R-:W-:Y:S01]  /*21f70*/  MOV R2, R0 ;  /* 0x0000000000027202 */ /* 0x004fe20000000f00 */
[----:B------:R-:W-:Y:S01]  /*21f80*/  IMAD.MOV.U32 R57, RZ, RZ, 0x1f ;  /* 0x0000001fff397424 */ /* 0x000fe200078e00ff */
[----:B------:R-:W-:Y:S02]  /*21f90*/  MOV R3, 0x21fb0 ;  /* 0x00021fb000037802 */ /* 0x000fe40000000f00 */
[----:B-1--4-:R-:W-:Y:S05]  /*21fa0*/  CALL.REL.NOINC `($__internal_9_$__cuda_sm70_shflsync_idx_p) ;  /* 0x0000008000007944 */ /* 0x012fea0003c00000 */
[----:B------:R-:W-:Y:S01]  /*21fb0*/  MOV R11, R57 ;  /* 0x00000039000b7202 */ /* 0x000fe20000000f00 */
[----:B------:R-:W-:Y:S05]  /*21fc0*/  BRA `(.L_x_797) ;  /* 0xffffa38000007947 */ /* 0x000fea000383ffff */
        .weak           $__internal_8_$__cuda_sm70_shflsync_bfly_p
        .type           $__internal_8_$__cuda_sm70_shflsync_bfly_p,@function
        .size           $__internal_8_$__cuda_sm70_shflsync_bfly_p,($__internal_9_$__cuda_sm70_shflsync_idx_p - $__internal_8_$__cuda_sm70_shflsync_bfly_p)
$__internal_8_$__cuda_sm70_shflsync_bfly_p:
[----:B------:R-:W-:Y:S02]  /*21fd0*/  MOV R9, 0x1f ;  /* 0x0000001f00097802 */ /* 0x000fe40000000f00 */
[----:B------:R-:W-:-:S04]  /*21fe0*/  MOV R52, 0xffffffff ;  /* 0xffffffff00347802 */ /* 0x000fc80000000f00 */
[----:B------:R-:W-:Y:S04]  /*21ff0*/  WARPSYNC R52 ;  /* 0x0000003400007348 */ /* 0x000fe80003800000 */
[----:B------:R1:W2:Y:S02]  /*22000*/  SHFL.BFLY PT, R9, R4, R3, R9 ;  /* 0x0c00000304097389 */ /* 0x0002a400000e0009 */
[----:B-1----:R-:W-:-:S04]  /*22010*/  MOV R3, 0x0 ;  /* 0x0000000000037802 */ /* 0x002fc80000000f00 */
[----:B--2---:R-:W-:Y:S05]  /*22020*/  RET.REL.NODEC R2 `(_ZN7cutlass13device_kernelIN5flash19enable_sm80_to_sm89INS1_16FlashAttnFwdSm80INS1_25CollectiveMainloopFwdSm80ILi4ELi1ELb0EN4cute5tupleIJNS5_1CILi128EEENS7_ILi80EEENS7_ILi64EEEEEELi64ENS_10bfloat16_tEfNS_4arch4Sm80ELb0ELb1ELb1ELb1ELb1ELb0ELb1ELb1EEENS1_21CollectiveEpilogueFwdINS6_IJS8_SA_S9_EEENS6_IJNS7_ILi1EEESI_SI_EEESC_SE_Li128ELb1ELb1ELb1ELb0EEENS1_36VarlenDynamicPersistentTileSchedulerILi128ELi80ELi128ELi128ELb1ELb1ELb0ELb1ELb0ELb1EEEEEEEEEvNT_6ParamsE) ;  /* 0xfffddfd002007950 */ /* 0x004fea0003c3ffff */
        .weak           $__internal_9_$__cuda_sm70_shflsync_idx_p
        .type           $__internal_9_$__cuda_sm70_shflsync_idx_p,@function
        .size           $__internal_9_$__cuda_sm70_shflsync_idx_p,($__internal_10_$__cuda_sm70_shflsync_up_p - $__internal_9_$__cuda_sm70_shflsync_idx_p)
$__internal_9_$__cuda_sm70_shflsync_idx_p:
[----:B------:R-:W-:-:S04]  /*22030*/  MOV R69, 0xffffffff ;  /* 0xffffffff00457802 */ /* 0x000fc80000000f00 */
[----:B------:R-:W-:Y:S04]  /*22040*/  WARPSYNC R69 ;  /* 0x0000004500007348 */ /* 0x000fe80003800000 */
[----:B------:R1:W2:Y:S02]  /*22050*/  SHFL.IDX PT, R57, R52, R2, R57 ;  /* 0x0000000234397389 */ /* 0x0002a400000e0039 */
[----:B-1----:R-:W-:Y:S02]  /*22060*/  MOV R2, R3 ;  /* 0x0000000300027202 */ /* 0x002fe40000000f00 */
[----:B------:R-:W-:-:S04]  /*22070*/  MOV R3, 0x0 ;  /* 0x0000000000037802 */ /* 0x000fc80000000f00 */
[----:B--2---:R-:W-:Y:S05]  /*22080*/  RET.REL.NODEC R2 `(_ZN7cutlass13device_kernelIN5flash19enable_sm80_to_sm89INS1_16FlashAttnFwdSm80INS1_25CollectiveMainloopFwdSm80ILi4ELi1ELb0EN4cute5tupleIJNS5_1CILi128EEENS7_ILi80EEENS7_ILi64EEEEEELi64ENS_10bfloat16_tEfNS_4arch4Sm80ELb0ELb1ELb1ELb1ELb1ELb0ELb1ELb1EEENS1_21CollectiveEpilogueFwdINS6_IJS8_SA_S9_EEENS6_IJNS7_ILi1EEESI_SI_EEESC_SE_Li128ELb1ELb1ELb1ELb0EEENS1_36VarlenDynamicPersistentTileSchedulerILi128ELi80ELi128ELi128ELb1ELb1ELb0ELb1ELb0ELb1EEEEEEEEEvNT_6ParamsE) ;  /* 0xfffddf7002007950 */ /* 0x004fea0003c3ffff */
        .weak           $__internal_10_$__cuda_sm70_shflsync_up_p
        .type           $__internal_10_$__cuda_sm70_shflsync_up_p,@function
        .size           $__internal_10_$__cuda_sm70_shflsync_up_p,($__internal_11_$__cuda_sm70_votesync_ballot - $__internal_10_$__cuda_sm70_shflsync_up_p)
$__internal_10_$__cuda_sm70_shflsync_up_p:
[----:B------:R-:W-:Y:S02]  /*22090*/  IMAD.MOV.U32 R4, RZ, RZ, RZ ;  /* 0x000000ffff047224 */ /* 0x000fe400078e00ff */
[----:B------:R-:W-:-:S04]  /*220a0*/  IMAD.MOV.U32 R10, RZ, RZ, -0x1 ;  /* 0xffffffffff0a7424 */ /* 0x000fc800078e00ff */
[----:B------:R-:W-:Y:S04]  /*220b0*/  WARPSYNC R10 ;  /* 0x0000000a00007348 */ /* 0x000fe80003800000 */
[----:B------:R1:W2:Y:S02]  /*220c0*/  SHFL.UP PT, R4, R0, R2, R4 ;  /* 0x0400000200047389 */ /* 0x0002a400000e0004 */
[----:B-1----:R-:W-:Y:S02]  /*220d0*/  MOV R2, R3 ;  /* 0x0000000300027202 */ /* 0x002fe40000000f00 */
[----:B------:R-:W-:-:S04]  /*220e0*/  MOV R3, 0x0 ;  /* 0x0000000000037802 */ /* 0x000fc80000000f00 */
[----:B--2---:R-:W-:Y:S05]  /*220f0*/  RET.REL.NODEC R2 `(_ZN7cutlass13device_kernelIN5flash19enable_sm80_to_sm89INS1_16FlashAttnFwdSm80INS1_25CollectiveMainloopFwdSm80ILi4ELi1ELb0EN4cute5tupleIJNS5_1CILi128EEENS7_ILi80EEENS7_ILi64EEEEEELi64ENS_10bfloat16_tEfNS_4arch4Sm80ELb0ELb1ELb1ELb1ELb1ELb0ELb1ELb1EEENS1_21CollectiveEpilogueFwdINS6_IJS8_SA_S9_EEENS6_IJNS7_ILi1EEESI_SI_EEESC_SE_Li128ELb1ELb1ELb1ELb0EEENS1_36VarlenDynamicPersistentTileSchedulerILi128ELi80ELi128ELi128ELb1ELb1ELb0ELb1ELb0ELb1EEEEEEEEEvNT_6ParamsE) ;  /* 0xfffddf0002007950 */ /* 0x004fea0003c3ffff */
        .weak           $__internal_11_$__cuda_sm70_votesync_ballot
        .type           $__internal_11_$__cuda_sm70_votesync_ballot,@function
        .size           $__internal_11_$__cuda_sm70_votesync_ballot,(.L_x_3830 - $__internal_11_$__cuda_sm70_votesync_ballot)
$__internal_11_$__cuda_sm70_votesync_ballot:
[----:B------:R-:W-:Y:S01]  /*22100*/  ISETP.NE.U32.AND P0, PT, R0, 0x1, PT ;  /* 0x000000010000780c */ /* 0x000fe20003f05070 */
[----:B------:R-:W-:-:S04]  /*22110*/  IMAD.MOV.U32 R3, RZ, RZ, -0x1 ;  /* 0xffffffffff037424 */ /* 0x000fc800078e00ff */
[----:B------:R-:W-:Y:S08]  /*22120*/  WARPSYNC R3 ;  /* 0x0000000300007348 */ /* 0x000ff00003800000 */
[----:B------:R-:W-:-:S04]  /*22130*/  VOTE.ANY R0, PT, !P0 ;  /* 0x0000000000007806 */ /* 0x000fc800040e0100 */
[----:B------:R-:W-:Y:S01]  /*22140*/  LOP3.LUT R0, R0, R3, RZ, 0xc0, !PT ;  /* 0x0000000300007212 */ /* 0x000fe200078ec0ff */
[----:B------:R-:W-:-:S04]  /*22150*/  IMAD.MOV.U32 R3, RZ, RZ, 0x0 ;  /* 0x00000000ff037424 */ /* 0x000fc800078e00ff */
[----:B------:R-:W-:Y:S05]  /*22160*/  RET.REL.NODEC R2 `(_ZN7cutlass13device_kernelIN5flash19enable_sm80_to_sm89INS1_16FlashAttnFwdSm80INS1_25CollectiveMainloopFwdSm80ILi4ELi1ELb0EN4cute5tupleIJNS5_1CILi128EEENS7_ILi80EEENS7_ILi64EEEEEELi64ENS_10bfloat16_tEfNS_4arch4Sm80ELb0ELb1ELb1ELb1ELb1ELb0ELb1ELb1EEENS1_21CollectiveEpilogueFwdINS6_IJS8_SA_S9_EEENS6_IJNS7_ILi1EEESI_SI_EEESC_SE_Li128ELb1ELb1ELb1ELb0EEENS1_36VarlenDynamicPersistentTileSchedulerILi128ELi80ELi128ELi128ELb1ELb1ELb0ELb1ELb0ELb1EEEEEEEEEvNT_6ParamsE) ;  /* 0xfffdde9002007950 */ /* 0x000fea0003c3ffff */
.L_x_894:
        /* <DEDUP_REMOVED lines=9> */
.L_x_3830:


//--------------------- .text._ZN7cutlass13device_kernelIN5flash19enable_sm80_to_sm89INS1_16FlashAttnFwdSm80INS1_25CollectiveMainloopFwdSm80ILi4ELi1ELb0EN4cute5tupleIJNS5_1CILi128EEENS7_ILi80EEENS7_ILi64EEEEEELi64ENS_10bfloat16_tEfNS_4arch4Sm80ELb0ELb1ELb1ELb1ELb1ELb1ELb1ELb1EEENS1_21CollectiveEpilogueFwdINS6_IJS8_SA_S9_EEENS6_IJNS7_ILi1EEESI_SI_EEESC_SE_Li128ELb1ELb1ELb1ELb0EEENS1_36VarlenDynamicPersistentTileSchedulerILi128ELi80ELi128ELi128ELb1ELb1ELb0ELb1ELb0ELb1EEEEEEEEEvNT_6ParamsE --------------------------
	.section	.text._ZN7cutlass13device_kernelIN5flash19enable_sm80_to_sm89INS1_16FlashAttnFwdSm80INS1_25CollectiveMainloopFwdSm80ILi4ELi1ELb0EN4cute5tupleIJNS5_1CILi128EEENS7_ILi80EEENS7_ILi64EEEEEELi64ENS_10bfloat16_tEfNS_4arch4Sm80ELb0ELb1ELb1ELb1ELb1ELb1ELb1ELb1EEENS1_21CollectiveEpilogueFwdINS6_IJS8_SA_S9_EEENS6_IJNS7_ILi1EEESI_SI_EEESC_SE_Li128ELb1ELb1ELb1ELb0EEENS1_36VarlenDynamicPersistentTileSchedulerILi128ELi80ELi128ELi128ELb1ELb1ELb0ELb1ELb0ELb1EEEEEEEEEvNT_6ParamsE,"ax",@progbits
	.sectioninfo	@"SHI_REGISTERS=255"
	.align	128
.text._ZN7cutlass13device_kernelIN5flash19enable_sm80_to_sm89INS1_16FlashAttnFwdSm80INS1_25CollectiveMainloopFwdSm80ILi4ELi1ELb0EN4cute5tupleIJNS5_1CILi128EEENS7_ILi80EEENS7_ILi64EEEEEELi64ENS_10bfloat16_tEfNS_4arch4Sm80ELb0ELb1ELb1ELb1ELb1ELb1ELb1ELb1EEENS1_21CollectiveEpilogueFwdINS6_IJS8_SA_S9_EEENS6_IJNS7_ILi1EEESI_SI_EEESC_SE_Li128ELb1ELb1ELb1ELb0EEENS1_36VarlenDynamicPersistentTileSchedulerILi128ELi80ELi128ELi128ELb1ELb1ELb0ELb1ELb0ELb1EEEEEEEEEvNT_6ParamsE:
        .type           _ZN7cutlass13device_kernelIN5flash19enable_sm80_to_sm89INS1_16FlashAttnFwdSm80INS1_25CollectiveMainloopFwdSm80ILi4ELi1ELb0EN4cute5tupleIJNS5_1CILi128EEENS7_ILi80EEENS7_ILi64EEEEEELi64ENS_10bfloat16_tEfNS_4arch4Sm80ELb0ELb1ELb1ELb1ELb1ELb1ELb1ELb1EEENS1_21CollectiveEpilogueFwdINS6_IJS8_SA_S9_EEENS6_IJNS7_ILi1EEESI_SI_EEESC_SE_Li128ELb1ELb1ELb1ELb0EEENS1_36VarlenDynamicPersistentTileSchedulerILi128ELi80ELi128ELi128ELb1ELb1ELb0ELb1ELb0ELb1EEEEEEEEEvNT_6ParamsE,@function
        .size           _ZN7cutlass13device_kernelIN5flash19enable_sm80_to_sm89INS1_16FlashAttnFwdSm80INS1_25CollectiveMainloopFwdSm80ILi4ELi1ELb0EN4cute5tupleIJNS5_1CILi128EEENS7_ILi80EEENS7_ILi64EEEEEELi64ENS_10bfloat16_tEfNS_4arch4Sm80ELb0ELb1ELb1ELb1ELb1ELb1ELb1ELb1EEENS1_21CollectiveEpilogueFwdINS6_IJS8_SA_S9_EEENS6_IJNS7_ILi1EEESI_SI_EEESC_SE_Li128ELb1ELb1ELb1ELb0EEENS1_36VarlenDynamicPersistentTileSchedulerILi128ELi80ELi128ELi128ELb1ELb1ELb0ELb1ELb0ELb1EEEEEEEEEvNT_6ParamsE,(.L_x_3835 - _ZN7cutlass13device_kernelIN5flash19enable_sm80_to_sm89INS1_16FlashAttnFwdSm80INS1_25CollectiveMainloopFwdSm80ILi4ELi1ELb0EN4cute5tupleIJNS5_1CILi128EEENS7_ILi80EEENS7_ILi64EEEEEELi64ENS_10bfloat16_tEfNS_4arch4Sm80ELb0ELb1ELb1ELb1ELb1ELb1ELb1ELb1EEENS1_21CollectiveEpilogueFwdINS6_IJS8_SA_S9_EEENS6_IJNS7_ILi1EEESI_SI_EEESC_SE_Li128ELb1ELb1ELb1ELb0EEENS1_36VarlenDynamicPersistentTileSchedulerILi128ELi80ELi128ELi128ELb1ELb1ELb0ELb1ELb0ELb1EEEEEEEEEvNT_6ParamsE)
        .other          _ZN7cutlass13device_kernelIN5flash19enable_sm80_to_sm89INS1_16FlashAttnFwdSm80INS1_25CollectiveMainloopFwdSm80ILi4ELi1ELb0EN4cute5tupleIJNS5_1CILi128EEENS7_ILi80EEENS7_ILi64EEEEEELi64ENS_10bfloat16_tEfNS_4arch4Sm80ELb0ELb1ELb1ELb1ELb1ELb1ELb1ELb1EEENS1_21CollectiveEpilogueFwdINS6_IJS8_SA_S9_EEENS6_IJNS7_ILi1EEESI_SI_EEESC_SE_Li128ELb1ELb1ELb1ELb0EEENS1_36VarlenDynamicPersistentTileSchedulerILi128ELi80ELi128ELi128ELb1ELb1ELb0ELb1ELb0ELb1EEEEEEEEEvNT_6ParamsE,@"STO_CUDA_ENTRY STV_DEFAULT"
_ZN7cutlass13device_kernelIN5flash19enable_sm80_to_sm89INS1_16FlashAttnFwdSm80INS1_25CollectiveMainloopFwdSm80ILi4ELi1ELb0EN4cute5tupleIJNS5_1CILi128EEENS7_ILi80EEENS7_ILi64EEEEEELi64ENS_10bfloat16_tEfNS_4arch4Sm80ELb0ELb1ELb1ELb1ELb1ELb1ELb1ELb1EEENS1_21CollectiveEpilogueFwdINS6_IJS8_SA_S9_EEENS6_IJNS7_ILi1EEESI_SI_EEESC_SE_Li128ELb1ELb1ELb1ELb0EEENS1_36VarlenDynamicPersistentTileSchedulerILi128ELi80ELi128ELi128ELb1ELb1ELb0ELb1ELb0ELb1EEEEEEEEEvNT_6ParamsE:
        /* <DEDUP_REMOVED lines=54> */
.L_x_900:
        /* <DEDUP_REMOVED lines=16> */
.L_x_1209:
        /* <DEDUP_REMOVED lines=16> */
.L_x_1210:
[----:B--2---:R-:W-:-:S05]  /*0560*/  IMAD R0, R0, c[0x0][0x538], RZ ;  /* 0x00014e0000007a24 */ /* 0x004fca00078e02ff */
[----:B------:R-:W-:-:S04]  /*0570*/  IADD3 R7, R0, R7, RZ ;  /* 0x0000000700077210 */ /* 0x000fc80007ffe0ff */
[----:B------:R-:W-:-:S13]  /*0580*/  ISETP.GT.AND P0, PT, R7, UR4, PT ;  /* 0x0000000407007c0c */ /* 0x000fda000bf04270 */
[----:B-1----:R-:W-:Y:S05]  /*0590*/  @!P0 BRA `(.L_x_900) ;  /* 0xfffffdc000008947 */ /* 0x002fea000383ffff */
.L_x_896:
[----:B------:R-:W-:-:S05]  /*05a0*/  IADD3 R10, -R0, R7, RZ ;  /* 0x00000007000a7210 */ /* 0x000fca0007ffe1ff */
[----:B------:R-:W-:-:S05]  /*05b0*/  IMAD R0, R4, c[0x0][0x538], R10 ;  /* 0x00014e0004007a24 */ /* 0x000fca00078e020a */
[----:B------:R-:W-:Y:S01]  /*05c0*/  ISETP.GT.AND P0, PT, R0, UR4, PT ;  /* 0x0000000400007c0c */ /* 0x000fe2000bf04270 */
[----:B------:R-:W-:-:S12]  /*05d0*/  BRA.DIV ~URZ, `(.L_x_901) ;  /* 0x00027ba27f007947 */ /* 0x000fd8000b800000 */
[----:B------:R-:W-:-:S04]  /*05e0*/  VOTE.ANY R7, PT, !P0 ;  /* 0x0000000000077806 */ /* 0x000fc800040e0100 */
.L_x_1211:
[----:B------:R-:W1:Y:S02]  /*05f0*/  POPC R0, R7 ;  /* 0x0000000700007309 */ /* 0x000e640000000000 */
[----:B-1----:R-:W-:-:S05]  /*0600*/  IADD3 R2, R0, R6, RZ ;  /* 0x0000000600027210 */ /* 0x002fca0007ffe0ff */
[----:B------:R1:W-:Y:S01]  /*0610*/  STL [R1+0x4c], R2 ;  /* 0x00004c0201007387 */ /* 0x0003e20000100800 */
[----:B------:R-:W-:Y:S05]  /*0620*/  BRA.DIV ~URZ, `(.L_x_902) ;  /* 0x00027ba27f007947 */ /* 0x000fea000b800000 */
[----:B------:R2:W3:Y:S01]  /*0630*/  SHFL.IDX PT, R12, R9, R0, 0x1f ;  /* 0x00001f00090c7589 */ /* 0x0004e200000e0000 */
[----:B------:R-:W-:-:S03]  /*0640*/  MOV R5, RZ ;  /* 0x000000ff00057202 */ /* 0x000fc60000000f00 */
[----:B------:R2:W4:Y:S04]  /*0650*/  SHFL.IDX PT, R9, R8, R0, 0x1f ;  /* 0x00001f0008097589 */ /* 0x00052800000e0000 */
.L_x_1212:
[----:B------:R-:W-:Y:S01]  /*0660*/  ISETP.NE.AND P0, PT, R7, RZ, PT ;  /* 0x000000ff0700720c */ /* 0x000fe20003f05270 */
[----:B------:R-:W-:-:S12]  /*0670*/  BSSY B0, `(.L_x_903) ;  /* 0x0000005000007945 */ /* 0x000fd80003800000 */
[----:B------:R-:W-:Y:S05]  /*0680*/  @!P0 BRA `(.L_x_904) ;  /* 0x0000003000008947 */ /* 0x000fea0003800000 */
[----:B--2---:R-:W-:Y:S01]  /*0690*/  IADD3 R0, R0, -0x1, RZ ;  /* 0xffffffff00007810 */ /* 0x004fe20007ffe0ff */
[----:B------:R-:W-:Y:S05]  /*06a0*/  BRA.DIV ~URZ, `(.L_x_905) ;  /* 0x00027c027f007947 */ /* 0x000fea000b800000 */
[----:B------:R2:W1:Y:S02]  /*06b0*/  SHFL.IDX PT, R5, R4, R0, 0x1f ;  /* 0x00001f0004057589 */ /* 0x00046400000e0000 */
.L_x_904:
[----:B------:R-:W-:Y:S05]  /*06c0*/  BSYNC B0 ;  /* 0x0000000000007941 */ /* 0x000fea0003800000 */
.L_x_903:
        /* <DEDUP_REMOVED lines=69> */
.L_x_907:
        /* <DEDUP_REMOVED lines=70> */
.L_x_908:
[----:B------:R-:W-:Y:S05]  /*0f80*/  BSYNC B0 ;  /* 0x0000000000007941 */ /* 0x000fea0003800000 */
.L_x_906:
[----:B------:R-:W-:-:S04]  /*0f90*/  LOP3.LUT R0, RZ, R0, RZ, 0x33, !PT ;  /* 0x00000000ff007212 */ /* 0x000fc800078e33ff */
[----:B------:R-:W-:-:S05]  /*0fa0*/  IADD3 R0, R0, R12, RZ ;  /* 0x0000000c00007210 */ /* 0x000fca0007ffe0ff */
[----:B------:R2:W-:Y:S01]  /*0fb0*/  STL [R1+0x44], R0 ;  /* 0x0000440001007387 */ /* 0x0005e20000100800 */
[----:B------:R-:W-:Y:S05]  /*0fc0*/  BRA `(.L_x_909) ;  /* 0x0000006000007947 */ /* 0x000fea0003800000 */
.L_x_897:
[----:B------:R-:W-:Y:S01]  /*0fd0*/  MOV R0, UR4 ;  /* 0x0000000400007c02 */ /* 0x000fe20008000f00 */
[----:B------:R-:W-:Y:S04]  /*0fe0*/  STL [R1+0x44], RZ ;  /* 0x000044ff01007387 */ /* 0x000fe80000100800 */
[----:B------:R-:W-:Y:S04]  /*0ff0*/  STL [R1+0x48], RZ ;  /* 0x000048ff01007387 */ /* 0x000fe80000100800 */
[----:B------:R1:W-:Y:S02]  /*1000*/  STL [R1+0x40], R0 ;  /* 0x0000400001007387 */ /* 0x0003e40000100800 */
[----:B-1----:R-:W-:-:S05]  /*1010*/  MOV R0, c[0x0][0x53c] ;  /* 0x00014f0000007a02 */ /* 0x002fca0000000f00 */
[----:B------:R1:W-:Y:S02]  /*1020*/  STL [R1+0x4c], R0 ;  /* 0x00004c0001007387 */ /* 0x0003e40000100800 */
.L_x_909:
        /* <DEDUP_REMOVED lines=8> */
.L_x_895:
[----:B-12---:R-:W2:Y:S02]  /*10b0*/  LDL R0, [R1+0x4c] ;  /* 0x00004c0001007983 */ /* 0x006ea40000100800 */
[----:B--2---:R-:W-:-:S13]  /*10c0*/  ISETP.GE.AND P0, PT, R0, c[0x0][0x53c], PT ;  /* 0x00014f0000007a0c */ /* 0x004fda0003f06270 */
[----:B------:R-:W-:Y:S05]  /*10d0*/  @P0 EXIT ;  /* 0x000000000000094d */ /* 0x000fea0003800000 */
[----:B------:R-:W1:Y:S01]  /*10e0*/  S2R R15, SR_TID.X ;  /* 0x00000000000f7919 */ /* 0x000e620000002100 */
[----:B------:R-:W-:Y:S01]  /*10f0*/  IMAD.MOV.U32 R16, RZ, RZ, 0x40 ;  /* 0x00000040ff107424 */ /* 0x000fe200078e00ff */
[----:B------:R-:W-:Y:S01]  /*1100*/  ULDC UR4, c[0x0][0x2ac] ;  /* 0x0000ab0000047ab9 */ /* 0x000fe20000000800 */
[----:B------:R-:W-:Y:S01]  /*1110*/  IMAD.MOV.U32 R17, RZ, RZ, 0x20 ;  /* 0x00000020ff117424 */ /* 0x000fe200078e00ff */
[----:B------:R-:W-:Y:S01]  /*1120*/  ULDC UR6, c[0x0][0x1d0] ;  /* 0x0000740000067ab9 */ /* 0x000fe20000000800 */
[----:B------:R-:W-:Y:S01]  /*1130*/  IMAD.MOV.U32 R18, RZ, RZ, -0x10 ;  /* 0xfffffff0ff127424 */ /* 0x000fe200078e00ff */
[----:B------:R-:W-:Y:S01]  /*1140*/  UIMAD UR6, UR4, UR6, URZ ;  /* 0x00000006040672a4 */ /* 0x000fe2000f8e023f */
[----:B-1----:R-:W-:-:S04]  /*1150*/  SHF.R.S32.HI R14, RZ, 0x1f, R15 ;  /* 0x0000001fff0e7819 */ /* 0x002fc8000001140f */
[CC--:B------:R-:W-:Y:S02]  /*1160*/  LEA.HI R10, R14.reuse, R15.reuse, RZ, 0x3 ;  /* 0x0000000f0e0a7211 */ /* 0x0c0fe400078f18ff */
[----:B------:R-:W-:Y:S02]  /*1170*/  LEA.HI R2, R14, R15, RZ, 0x4 ;  /* 0x0000000f0e027211 */ /* 0x000fe400078f20ff */
[----:B---3--:R-:W-:Y:S02]  /*1180*/  LOP3.LUT R4, R10, 0xfffffff8, RZ, 0xc0, !PT ;  /* 0xfffffff80a047812 */ /* 0x008fe400078ec0ff */
[----:B------:R-:W-:Y:S02]  /*1190*/  SHF.R.S32.HI R3, RZ, 0x4, R2 ;  /* 0x00000004ff037819 */ /* 0x000fe40000011402 */
[----:B------:R-:W-:Y:S01]  /*11a0*/  LOP3.LUT R0, R2, 0xfffffff0, RZ, 0xc0, !PT ;  /* 0xfffffff002007812 */ /* 0x000fe200078ec0ff */
[----:B------:R-:W-:Y:S01]  /*11b0*/  IMAD.IADD R9, R15, 0x1, -R4 ;  /* 0x000000010f097824 */ /* 0x000fe200078e0a04 */
[----:B------:R-:W-:-:S02]  /*11c0*/  SHF.R.S32.HI R27, RZ, 0x3, R10 ;  /* 0x00000003ff1b7819 */ /* 0x000fc4000001140a */
[----:B------:R-:W-:Y:S01]  /*11d0*/  LEA.HI R4, R2, R3, RZ, 0x1 ;  /* 0x0000000302047211 */ /* 0x000fe200078f08ff */
[----:B------:R-:W-:Y:S01]  /*11e0*/  IMAD.IADD R2, R15, 0x1, -R0 ;  /* 0x000000010f027824 */ /* 0x000fe200078e0a00 */
[----:B------:R-:W-:Y:S01]  /*11f0*/  LOP3.LUT P3, RZ, R9, 0x2, RZ, 0xc0, !PT ;  /* 0x0000000209ff7812 */ /* 0x000fe2000786c0ff */
[----:B------:R-:W-:Y:S01]  /*1200*/  IMAD.SHL.U32 R5, R27, 0x40, RZ ;  /* 0x000000401b057824 */ /* 0x000fe200078e00ff */
[----:B------:R-:W-:Y:S01]  /*1210*/  LOP3.LUT R4, R4, 0xfffffffe, RZ, 0xc0, !PT ;  /* 0xfffffffe04047812 */ /* 0x000fe200078ec0ff */
[C---:B------:R-:W-:Y:S01]  /*1220*/  IMAD.SHL.U32 R244, R9.reuse, 0x8, RZ ;  /* 0x0000000809f47824 */ /* 0x040fe200078e00ff */
[----:B------:R-:W-:Y:S01]  /*1230*/  SHF.R.S32.HI R8, RZ, 0x1f, R2 ;  /* 0x0000001fff087819 */ /* 0x000fe20000011402 */
[----:B------:R-:W-:Y:S01]  /*1240*/  IMAD.SHL.U32 R7, R9, 0x40, RZ ;  /* 0x0000004009077824 */ /* 0x000fe200078e00ff */
[----:B------:R-:W-:Y:S01]  /*1250*/  LOP3.LUT R0, R5, 0x1c0, RZ, 0xc0, !PT ;  /* 0x000001c005007812 */ /* 0x000fe200078ec0ff */
[----:B------:R-:W-:Y:S01]  /*1260*/  IMAD.IADD R12, R3, 0x1, -R4 ;  /* 0x00000001030c7824 */ /* 0x000fe200078e0a04 */
[----:B------:R-:W-:-:S02]  /*1270*/  LEA.HI R11, R8, R2, RZ, 0x3 ;  /* 0x00000002080b7211 */ /* 0x000fc400078f18ff */
[----:B------:R-:W-:Y:S02]  /*1280*/  LOP3.LUT R6, R0, 0x38, R244, 0xf8, !PT ;  /* 0x0000003800067812 */ /* 0x000fe400078ef8f4 */
[----:B------:R-:W-:Y:S02]  /*1290*/  SHF.R.U32.HI R5, RZ, 0x3, R0 ;  /* 0x00000003ff057819 */ /* 0x000fe40000011600 */
[----:B------:R-:W-:Y:S02]  /*12a0*/  LOP3.LUT R0, R7, 0x1c0, RZ, 0xc0, !PT ;  /* 0x000001c007007812 */ /* 0x000fe400078ec0ff */
[----:B------:R-:W-:Y:S02]  /*12b0*/  LEA.HI R7, R14, R15, RZ, 0x6 ;  /* 0x0000000f0e077211 */ /* 0x000fe400078f30ff */
[----:B------:R-:W-:Y:S02]  /*12c0*/  LOP3.LUT R4, R11, 0xfffffff8, RZ, 0xc0, !PT ;  /* 0xfffffff80b047812 */ /* 0x000fe400078ec0ff */
[----:B------:R-:W-:-:S02]  /*12d0*/  LOP3.LUT R6, R6, R5, RZ, 0x3c, !PT ;  /* 0x0000000506067212 */ /* 0x000fc400078e3cff */
[----:B------:R-:W-:Y:S01]  /*12e0*/  LOP3.LUT R5, R0, 0x8, R10, 0xf8, !PT ;  /* 0x0000000800057812 */ /* 0x000fe200078ef80a */
[----:B------:R-:W-:Y:S01]  /*12f0*/  IMAD.IADD R8, R2, 0x1, -R4 ;  /* 0x0000000102087824 */ /* 0x000fe200078e0a04 */
[----:B------:R-:W-:Y:S01]  /*1300*/  SHF.R.U32.HI R3, RZ, 0x3, R0 ;  /* 0x00000003ff037819 */ /* 0x000fe20000011600 */
[----:B------:R-:W-:Y:S01]  /*1310*/  IMAD.SHL.U32 R0, R7, 0x8, RZ ;  /* 0x0000000807007824 */ /* 0x000fe200078e00ff */
[CC--:B------:R-:W-:Y:S02]  /*1320*/  LEA.HI R10, R14.reuse, R15.reuse, RZ, 0x2 ;  /* 0x0000000f0e0a7211 */ /* 0x0c0fe400078f10ff */
[----:B------:R-:W-:Y:S02]  /*1330*/  LEA.HI R2, R14, R15, RZ, 0x5 ;  /* 0x0000000f0e027211 */ /* 0x000fe400078f28ff */
[----:B------:R-:W-:Y:S02]  /*1340*/  LOP3.LUT R13, R5, R3, RZ, 0x3c, !PT ;  /* 0x00000003050d7212 */ /* 0x000fe400078e3cff */
[----:B------:R-:W-:-:S02]  /*1350*/  SHF.R.S32.HI R125, RZ, 0x2, R10 ;  /* 0x00000002ff7d7819 */ /* 0x000fc4000001140a */
        /* <DEDUP_REMOVED lines=46> */
[----:B------:R-:W-:Y:S01]  /*1640*/  STL [R1+0x54], R21 ;  /* 0x0000541501007387 */ /* 0x000fe20000100800 */
[----:B------:R-:W-:Y:S01]  /*1650*/  LOP3.LUT R3, R3, 0xfffffe00, RZ, 0xc0, !PT ;  /* 0xfffffe0003037812 */ /* 0x000fe200078ec0ff */
[----:B------:R-:W-:Y:S01]  /*1660*/  IMAD.IADD R15, R6, 0x1, R4 ;  /* 0x00000001060f7824 */ /* 0x000fe200078e0204 */
[C---:B------:R-:W-:Y:S01]  /*1670*/  IADD3 R26, R125.reuse, 0x20, RZ ;  /* 0x000000207d1a7810 */ /* 0x040fe20007ffe0ff */
[----:B------:R-:W-:Y:S01]  /*1680*/  STL [R1+0x58], R20 ;  /* 0x0000581401007387 */ /* 0x000fe20000100800 */
[-C--:B------:R-:W-:Y:S01]  /*1690*/  IADD3 R4, R0, R3.reuse, R5 ;  /* 0x0000000300047210 */ /* 0x080fe20007ffe005 */
[----:B------:R-:W-:Y:S01]  /*16a0*/  IMAD R2, R12, 0x200, R13 ;  /* 0x000002000c027824 */ /* 0x000fe200078e020d */
[----:B------:R-:W-:Y:S01]  /*16b0*/  IADD3 R22, R125, 0x40, RZ ;  /* 0x000000407d167810 */ /* 0x000fe20007ffe0ff */
[----:B------:R-:W-:Y:S01]  /*16c0*/  IMAD.SHL.U32 R6, R26, 0x40, RZ ;  /* 0x000000401a067824 */ /* 0x000fe200078e00ff */
[----:B------:R-:W-:Y:S01]  /*16d0*/  LOP3.LUT R5, R0, R3, RZ, 0xfc, !PT ;  /* 0x0000000300057212 */ /* 0x000fe200078efcff */
[----:B------:R-:W-:Y:S01]  /*16e0*/  IMAD R0, R9, 0x10, R27 ;  /* 0x0000001009007824 */ /* 0x000fe200078e021b */
[----:B------:R-:W-:Y:S01]  /*16f0*/  IADD3 R24, R125, 0x60, RZ ;  /* 0x000000607d187810 */ /* 0x000fe20007ffe0ff */
[----:B------:R-:W-:Y:S01]  /*1700*/  IMAD.SHL.U32 R3, R22, 0x40, RZ ;  /* 0x0000004016037824 */ /* 0x000fe200078e00ff */
[----:B------:R-:W-:-:S02]  /*1710*/  LOP3.LUT P5, RZ, R8, 0x2, RZ, 0xc0, !PT ;  /* 0x0000000208ff7812 */ /* 0x000fc400078ac0ff */
[----:B------:R-:W-:Y:S01]  /*1720*/  LOP3.LUT P4, RZ, R8, 0x4, RZ, 0xc0, !PT ;  /* 0x0000000408ff7812 */ /* 0x000fe2000788c0ff */
[----:B------:R1:W-:Y:S01]  /*1730*/  STL [R1+0x10], R0 ;  /* 0x0000100001007387 */ /* 0x0003e20000100800 */
[----:B------:R-:W-:Y:S02]  /*1740*/  SHF.R.S32.HI R7, RZ, 0x1f, R26 ;  /* 0x0000001fff077819 */ /* 0x000fe4000001141a */
[----:B------:R-:W-:Y:S02]  /*1750*/  SHF.R.S32.HI R8, RZ, 0x1f, R22 ;  /* 0x0000001fff087819 */ /* 0x000fe40000011416 */
[----:B------:R-:W-:Y:S02]  /*1760*/  LOP3.LUT P2, RZ, R9, 0x4, RZ, 0xc0, !PT ;  /* 0x0000000409ff7812 */ /* 0x000fe4000784c0ff */
[----:B------:R-:W-:Y:S02]  /*1770*/  SHF.R.S32.HI R9, RZ, 0x1f, R24 ;  /* 0x0000001fff097819 */ /* 0x000fe40000011418 */
[----:B------:R-:W-:-:S02]  /*1780*/  LOP3.LUT R11, R6, 0x1c0, RZ, 0xc0, !PT ;  /* 0x000001c0060b7812 */ /* 0x000fc400078ec0ff */
[----:B------:R-:W-:Y:S02]  /*1790*/  LEA.HI R7, R7, R26, RZ, 0x3 ;  /* 0x0000001a07077211 */ /* 0x000fe400078f18ff */
[----:B------:R-:W-:Y:S02]  /*17a0*/  LEA.HI R6, R8, R22, RZ, 0x3 ;  /* 0x0000001608067211 */ /* 0x000fe400078f18ff */
[----:B------:R-:W-:Y:S01]  /*17b0*/  LOP3.LUT R22, R3, 0x1c0, RZ, 0xc0, !PT ;  /* 0x000001c003167812 */ /* 0x000fe200078ec0ff */
[----:B------:R-:W-:Y:S01]  /*17c0*/  IMAD.SHL.U32 R7, R7, 0x40, RZ ;  /* 0x0000004007077824 */ /* 0x000fe200078e00ff */
[----:B------:R-:W-:Y:S01]  /*17d0*/  LEA.HI R3, R9, R24, RZ, 0x3 ;  /* 0x0000001809037211 */ /* 0x000fe200078f18ff */
[----:B------:R-:W-:Y:S01]  /*17e0*/  IMAD.SHL.U32 R6, R6, 0x40, RZ ;  /* 0x0000004006067824 */ /* 0x000fe200078e00ff */
[----:B------:R-:W-:Y:S02]  /*17f0*/  IADD3 R124, R90, 0x10, RZ ;  /* 0x000000105a7c7810 */ /* 0x000fe40007ffe0ff */
[----:B------:R-:W-:Y:S01]  /*1800*/  IADD3 R241, R84, 0x20, RZ ;  /* 0x0000002054f17810 */ /* 0x000fe20007ffe0ff */
[----:B------:R-:W-:Y:S01]  /*1810*/  IMAD.SHL.U32 R3, R3, 0x40, RZ ;  /* 0x0000004003037824 */ /* 0x000fe200078e00ff */
[----:B------:R-:W-:Y:S01]  /*1820*/  LOP3.LUT R9, R10, 0x7ffffffc, RZ, 0xc0, !PT ;  /* 0x7ffffffc0a097812 */ /* 0x000fe200078ec0ff */
[----:B-1----:R-:W-:Y:S01]  /*1830*/  IMAD.SHL.U32 R0, R24, 0x40, RZ ;  /* 0x0000004018007824 */ /* 0x002fe200078e00ff */
[----:B------:R-:W-:-:S02]  /*1840*/  LOP3.LUT R12, R11, 0x38, R84, 0xf8, !PT ;  /* 0x000000380b0c7812 */ /* 0x000fc400078ef854 */
[----:B------:R-:W-:Y:S01]  /*1850*/  SHF.R.U32.HI R13, RZ, 0x3, R11 ;  /* 0x00000003ff0d7819 */ /* 0x000fe2000001160b */
[----:B------:R-:W-:Y:S01]  /*1860*/  IMAD.IADD R9, R23, 0x1, -R9 ;  /* 0x0000000117097824 */ /* 0x000fe200078e0a09 */
[----:B------:R-:W-:Y:S02]  /*1870*/  LOP3.LUT R8, R0, 0x1c0, RZ, 0xc0, !PT ;  /* 0x000001c000087812 */ /* 0x000fe400078ec0ff */
[----:B------:R-:W-:Y:S01]  /*1880*/  LOP3.LUT R11, R22, 0x38, R84, 0xf8, !PT ;  /* 0x00000038160b7812 */ /* 0x000fe200078ef854 */
[----:B------:R-:W-:Y:S01]  /*1890*/  IMAD.SHL.U32 R251, R9, 0x2, RZ ;  /* 0x0000000209fb7824 */ /* 0x000fe200078e00ff */
[----:B------:R-:W-:Y:S01]  /*18a0*/  SHF.R.U32.HI R24, RZ, 0x3, R22 ;  /* 0x00000003ff187819 */ /* 0x000fe20000011616 */
[----:B------:R-:W-:Y:S01]  /*18b0*/  IMAD.IADD R9, R25, 0x1, R14 ;  /* 0x0000000119097824 */ /* 0x000fe200078e020e */
[----:B------:R-:W-:Y:S02]  /*18c0*/  LOP3.LUT R10, R8, 0x38, R84, 0xf8, !PT ;  /* 0x00000038080a7812 */ /* 0x000fe400078ef854 */
[----:B------:R-:W-:-:S02]  /*18d0*/  SHF.R.U32.HI R22, RZ, 0x3, R8 ;  /* 0x00000003ff167819 */ /* 0x000fc40000011608 */
[----:B------:R-:W-:Y:S02]  /*18e0*/  SHF.R.S32.HI R26, RZ, 0x1f, R124 ;  /* 0x0000001fff1a7819 */ /* 0x000fe4000001147c */
[----:B------:R-:W-:Y:S02]  /*18f0*/  SHF.R.S32.HI R8, RZ, 0x1f, R241 ;  /* 0x0000001fff087819 */ /* 0x000fe400000114f1 */
[----:B------:R-:W-:Y:S01]  /*1900*/  LOP3.LUT R7, R7, 0xfffffe00, RZ, 0xc0, !PT ;  /* 0xfffffe0007077812 */ /* 0x000fe200078ec0ff */
[----:B------:R-:W-:Y:S01]  /*1910*/  STL [R1+0x68], R26 ;  /* 0x0000681a01007387 */ /* 0x000fe20000100800 */
[----:B------:R-:W-:Y:S02]  /*1920*/  LOP3.LUT R23, R6, 0xfffffe00, RZ, 0xc0, !PT ;  /* 0xfffffe0006177812 */ /* 0x000fe400078ec0ff */
[----:B------:R-:W-:Y:S01]  /*1930*/  LOP3.LUT R3, R3, 0xfffffe00, RZ, 0xc0, !PT ;  /* 0xfffffe0003037812 */ /* 0x000fe200078ec0ff */
[----:B------:R1:W-:Y:S01]  /*1940*/  STL [R1+0x4], R8 ;  /* 0x0000040801007387 */ /* 0x0003e20000100800 */
[----:B------:R-:W-:-:S02]  /*1950*/  LOP3.LUT R13, R7, R12, R13, 0xf6, !PT ;  /* 0x0000000c070d7212 */ /* 0x000fc400078ef60d */
[----:B------:R-:W-:Y:S01]  /*1960*/  LOP3.LUT R12, R23, R11, R24, 0xf6, !PT ;  /* 0x0000000b170c7212 */ /* 0x000fe200078ef618 */
[----:B------:R-:W-:Y:S01]  /*1970*/  STL [R1+0x60], R7 ;  /* 0x0000600701007387 */ /* 0x000fe20000100800 */
[----:B------:R-:W-:Y:S02]  /*1980*/  LOP3.LUT R11, R3, R10, R22, 0xf6, !PT ;  /* 0x0000000a030b7212 */ /* 0x000fe400078ef616 */
[----:B------:R-:W-:Y:S01]  /*1990*/  LOP3.LUT R10, R21, 0x38, R84, 0xf8, !PT ;  /* 0x00000038150a7812 */ /* 0x000fe200078ef854 */
[----:B------:R-:W-:Y:S01]  /*19a0*/  STL [R1+0x5c], R23 ;  /* 0x00005c1701007387 */ /* 0x000fe20000100800 */
[----:B------:R-:W-:Y:S02]  /*19b0*/  LEA R14, R13, 0x5100, 0x1 ;  /* 0x000051000d0e7811 */ /* 0x000fe400078e08ff */
[----:B------:R-:W-:Y:S01]  /*19c0*/  LOP3.LUT R10, R19, R10, R20, 0xf6, !PT ;  /* 0x0000000a130a7212 */ /* 0x000fe200078ef614 */
[----:B------:R2:W-:Y:S01]  /*19d0*/  STL [R1+0xa4], R3 ;  /* 0x0000a40301007387 */ /* 0x0005e20000100800 */
[----:B------:R-:W-:-:S02]  /*19e0*/  LEA R13, R12, 0x5100, 0x1 ;  /* 0x000051000c0d7811 */ /* 0x000fc400078e08ff */
[----:B------:R-:W-:Y:S01]  /*19f0*/  LEA R12, R11, 0x5100, 0x1 ;  /* 0x000051000b0c7811 */ /* 0x000fe200078e08ff */
[----:B------:R3:W-:Y:S01]  /*1a00*/  STL [R1+0x50], R9 ;  /* 0x0000500901007387 */ /* 0x0007e20000100800 */
[----:B------:R-:W-:Y:S02]  /*1a10*/  SEL R0, R16, 0xffffffc0, !P2 ;  /* 0xffffffc010007807 */ /* 0x000fe40005000000 */
[----:B------:R-:W-:Y:S01]  /*1a20*/  SHF.R.S32.HI R11, RZ, 0x1f, R251 ;  /* 0x0000001fff0b7819 */ /* 0x000fe200000114fb */
[----:B------:R-:W-:Y:S01]  /*1a30*/  STL [R1+0x9c], R14 ;  /* 0x00009c0e01007387 */ /* 0x000fe20000100800 */
[----:B------:R-:W-:Y:S02]  /*1a40*/  LEA R127, R2, 0x2900, 0x1 ;  /* 0x00002900027f7811 */ /* 0x000fe400078e08ff */
[----:B------:R-:W-:Y:S01]  /*1a50*/  IADD3 R11, R251, 0x30, RZ ;  /* 0x00000030fb0b7810 */ /* 0x000fe20007ffe0ff */
[----:B------:R4:W-:Y:S01]  /*1a60*/  STL [R1+0x98], R13 ;  /* 0x0000980d01007387 */ /* 0x0009e20000100800 */
[----:B-1----:R-:W-:Y:S01]  /*1a70*/  SEL R8, R16, 0xffffffc0, !P6 ;  /* 0xffffffc010087807 */ /* 0x002fe20007000000 */
[----:B------:R-:W-:Y:S01]  /*1a80*/  IMAD.IADD R197, R127, 0x1, R0 ;  /* 0x000000017fc57824 */ /* 0x000fe200078e0200 */
[C---:B------:R-:W-:Y:S01]  /*1a90*/  SEL R6, R17.reuse, 0xffffffe0, !P0 ;  /* 0xffffffe011067807 */ /* 0x040fe20004000000 */
[----:B------:R1:W-:Y:S01]  /*1aa0*/  STL [R1+0x94], R12 ;  /* 0x0000940c01007387 */ /* 0x0003e20000100800 */
[----:B------:R-:W-:-:S02]  /*1ab0*/  SEL R2, R17, 0xffffffe0, !P5 ;  /* 0xffffffe011027807 */ /* 0x000fc40006800000 */
[----:B------:R-:W-:Y:S02]  /*1ac0*/  IADD3 R17, R251, 0x10, RZ ;  /* 0x00000010fb117810 */ /* 0x000fe40007ffe0ff */
[C---:B------:R-:W-:Y:S02]  /*1ad0*/  IADD3 R202, R127.reuse, 0x20, RZ ;  /* 0x000000207fca7810 */ /* 0x040fe40007ffe0ff */
[----:B------:R-:W-:Y:S02]  /*1ae0*/  @P3 IADD3 R202, R127, -0x20, RZ ;  /* 0xffffffe07fca3810 */ /* 0x000fe40007ffe0ff */
[----:B--2---:R-:W-:Y:S02]  /*1af0*/  LOP3.LUT R3, R21, 0x18, R84, 0xf8, !PT ;  /* 0x0000001815037812 */ /* 0x004fe400078ef854 */
[----:B------:R-:W-:Y:S01]  /*1b00*/  SEL R7, R18, 0x10, !P1 ;  /* 0x0000001012077807 */ /* 0x000fe20004800000 */
[----:B------:R-:W-:Y:S01]  /*1b10*/  IMAD.IADD R194, R0, 0x1, R202 ;  /* 0x0000000100c27824 */ /* 0x000fe200078e02ca */
[----:B---3--:R-:W-:-:S02]  /*1b20*/  LOP3.LUT R9, R19, R3, R20, 0xf6, !PT ;  /* 0x0000000313097212 */ /* 0x008fc400078ef614 */
[----:B------:R-:W-:Y:S02]  /*1b30*/  SEL R3, R16, 0xffffffc0, !P4 ;  /* 0xffffffc010037807 */ /* 0x000fe40006000000 */
[----:B------:R-:W-:Y:S02]  /*1b40*/  LEA R252, R9, 0x100, 0x1 ;  /* 0x0000010009fc7811 */ /* 0x000fe400078e08ff */
[----:B------:R-:W-:Y:S02]  /*1b50*/  LEA R9, R10, 0x5100, 0x1 ;  /* 0x000051000a097811 */ /* 0x000fe400078e08ff */
[C---:B------:R-:W-:Y:S02]  /*1b60*/  IADD3 R16, R251.reuse, 0x18, RZ ;  /* 0x00000018fb107810 */ /* 0x040fe40007ffe0ff */
[C---:B----4-:R-:W-:Y:S01]  /*1b70*/  IADD3 R13, R251.reuse, 0x28, RZ ;  /* 0x00000028fb0d7810 */ /* 0x050fe20007ffe0ff */
[----:B------:R2:W-:Y:S01]  /*1b80*/  STL [R1+0x90], R9 ;  /* 0x0000900901007387 */ /* 0x0005e20000100800 */
[----:B-1----:R-:W-:-:S02]  /*1b90*/  IADD3 R12, R251, 0x38, RZ ;  /* 0x00000038fb0c7810 */ /* 0x002fc40007ffe0ff */
[----:B------:R-:W-:Y:S02]  /*1ba0*/  SHF.R.S32.HI R10, RZ, 0x1f, R17 ;  /* 0x0000001fff0a7819 */ /* 0x000fe40000011411 */
[----:B------:R-:W-:Y:S02]  /*1bb0*/  SHF.R.S32.HI R10, RZ, 0x1f, R13 ;  /* 0x0000001fff0a7819 */ /* 0x000fe4000001140d */
[----:B------:R-:W-:Y:S02]  /*1bc0*/  SHF.R.S32.HI R10, RZ, 0x1f, R12 ;  /* 0x0000001fff0a7819 */ /* 0x000fe4000001140c */
[----:B------:R-:W-:Y:S02]  /*1bd0*/  LEA R198, R4, 0x5100, 0x1 ;  /* 0x0000510004c67811 */ /* 0x000fe400078e08ff */
[----:B------:R-:W-:Y:S02]  /*1be0*/  LEA R192, R5, 0x100, 0x1 ;  /* 0x0000010005c07811 */ /* 0x000fe400078e08ff */
[C---:B------:R-:W-:Y:S01]  /*1bf0*/  IADD3 R18, R251.reuse, 0x8, RZ ;  /* 0x00000008fb127810 */ /* 0x040fe20007ffe0ff */
[C---:B------:R-:W-:Y:S01]  /*1c00*/  IMAD.IADD R199, R198.reuse, 0x1, R3 ;  /* 0x00000001c6c77824 */ /* 0x040fe200078e0203 */
[----:B------:R-:W-:Y:S01]  /*1c10*/  IADD3 R14, R251, 0x20, RZ ;  /* 0x00000020fb0e7810 */ /* 0x000fe20007ffe0ff */
[----:B------:R-:W-:Y:S01]  /*1c20*/  IMAD.IADD R193, R3, 0x1, R192 ;  /* 0x0000000103c17824 */ /* 0x000fe200078e02c0 */
[----:B------:R-:W-:Y:S01]  /*1c30*/  SHF.R.S32.HI R245, RZ, 0x1f, R244 ;  /* 0x0000001ffff57819 */ /* 0x000fe200000114f4 */
[----:B------:R-:W-:Y:S01]  /*1c40*/  IMAD.IADD R201, R198, 0x1, R2 ;  /* 0x00000001c6c97824 */ /* 0x000fe200078e0202 */
[----:B------:R-:W-:Y:S01]  /*1c50*/  SHF.R.S32.HI R85, RZ, 0x1f, R84 ;  /* 0x0000001fff557819 */ /* 0x000fe20000011454 */
[C---:B------:R-:W-:Y:S01]  /*1c60*/  IMAD.IADD R196, R2.reuse, 0x1, R192 ;  /* 0x0000000102c47824 */ /* 0x040fe200078e02c0 */
[----:B------:R-:W-:Y:S01]  /*1c70*/  SHF.R.S32.HI R91, RZ, 0x1f, R90 ;  /* 0x0000001fff5b7819 */ /* 0x000fe2000001145a */
[C---:B------:R-:W-:Y:S01]  /*1c80*/  IMAD.IADD R200, R2.reuse, 0x1, R199 ;  /* 0x0000000102c87824 */ /* 0x040fe200078e02c7 */
[----:B------:R-:W-:Y:S01]  /*1c90*/  SHF.R.S32.HI R18, RZ, 0x1f, R18 ;  /* 0x0000001fff127819 */ /* 0x000fe20000011412 */
[----:B------:R-:W-:Y:S01]  /*1ca0*/  IMAD.IADD R195, R2, 0x1, R193 ;  /* 0x0000000102c37824 */ /* 0x000fe200078e02c1 */
[----:B--2---:R-:W-:-:S02]  /*1cb0*/  SHF.R.S32.HI R9, RZ, 0x1f, R16 ;  /* 0x0000001fff097819 */ /* 0x004fc40000011410 */
[----:B------:R-:W-:Y:S01]  /*1cc0*/  SHF.R.S32.HI R9, RZ, 0x1f, R11 ;  /* 0x0000001fff097819 */ /* 0x000fe2000001140b */
[----:B------:R-:W-:Y:S01]  /*1cd0*/  IMAD.IADD R9, R252, 0x1, R8 ;  /* 0x00000001fc097824 */ /* 0x000fe200078e0208 */
[----:B------:R-:W-:Y:S02]  /*1ce0*/  LEA R11, R15, 0x80, 0x1 ;  /* 0x000000800f0b7811 */ /* 0x000fe400078e08ff */
[----:B------:R-:W-:Y:S02]  /*1cf0*/  SHF.R.S32.HI R14, RZ, 0x1f, R14 ;  /* 0x0000001fff0e7819 */ /* 0x000fe4000001140e */
[C---:B------:R-:W-:Y:S01]  /*1d00*/  IADD3 R206, R202.reuse, 0x800, RZ ;  /* 0x00000800cace7810 */ /* 0x040fe20007ffe0ff */
[C---:B------:R-:W-:Y:S01]  /*1d10*/  IMAD.IADD R10, R11.reuse, 0x1, R8 ;  /* 0x000000010b0a7824 */ /* 0x040fe200078e0208 */
[----:B------:R-:W-:Y:S01]  /*1d20*/  STL [R1+0x6c], R11 ;  /* 0x00006c0b01007387 */ /* 0x000fe20000100800 */
[----:B------:R-:W-:Y:S01]  /*1d30*/  IMAD.IADD R0, R11, 0x1, R6 ;  /* 0x000000010b007824 */ /* 0x000fe200078e0206 */
[----:B------:R-:W-:Y:S01]  /*1d40*/  IADD3 R205, R202, 0x1000, RZ ;  /* 0x00001000cacd7810 */ /* 0x000fe20007ffe0ff */
[----:B------:R-:W-:Y:S01]  /*1d50*/  IMAD.IADD R4, R6, 0x1, R10 ;  /* 0x0000000106047824 */ /* 0x000fe200078e020a */
[----:B------:R1:W-:Y:S01]  /*1d60*/  STL [R1], R9 ;  /* 0x0000000901007387 */ /* 0x0003e20000100800 */
[----:B------:R-:W-:-:S02]  /*1d70*/  IADD3 R204, R202, 0x1800, RZ ;  /* 0x00001800cacc7810 */ /* 0x000fc40007ffe0ff */
[----:B------:R-:W-:Y:S01]  /*1d80*/  IMAD.IADD R3, R7, 0x1, R4 ;  /* 0x0000000107037824 */ /* 0x000fe200078e0204 */
[----:B------:R-:W-:Y:S01]  /*1d90*/  STL [R1+0x70], R10 ;  /* 0x0000700a01007387 */ /* 0x000fe20000100800 */
[----:B------:R-:W-:-:S03]  /*1da0*/  IADD3 R203, R202, 0x2000, RZ ;  /* 0x00002000cacb7810 */ /* 0x000fc60007ffe0ff */
        /* <DEDUP_REMOVED lines=11> */
.L_x_1208:
[----:B------:R-:W3:Y:S01]  /*1e60*/  LDL R25, [R1+0x4c] ;  /* 0x00004c0001197983 */ /* 0x000ee20000100800 */
[----:B------:R-:W-:Y:S01]  /*1e70*/  ISETP.NE.U32.AND P0, PT, RZ, c[0x0][0x370], PT ;  /* 0x0000dc00ff007a0c */ /* 0x000fe20003f05070 */
[----:B------:R-:W-:Y:S01]  /*1e80*/  IMAD.MOV.U32 R148, RZ, RZ, 0x4 ;  /* 0x00000004ff947424 */ /* 0x000fe200078e00ff */
[----:B------:R-:W-:Y:S01]  /*1e90*/  ISETP.NE.U32.AND P1, PT, RZ, c[0x0][0x360], PT ;  /* 0x0000d800ff007a0c */ /* 0x000fe20003f25070 */
[----:B------:R-:W-:Y:S01]  /*1ea0*/  IMAD.MOV.U32 R12, RZ, RZ, RZ ;  /* 0x000000ffff0c7224 */ /* 0x000fe200078e00ff */
[----:B------:R-:W-:Y:S01]  /*1eb0*/  ISETP.NE.AND.EX P2, PT, RZ, c[0x0][0x374], PT, P0 ;  /* 0x0000dd00ff007a0c */ /* 0x000fe20003f45300 */
[----:B------:R-:W-:Y:S01]  /*1ec0*/  IMAD.MOV.U32 R143, RZ, RZ, RZ ;  /* 0x000000ffff8f7224 */ /* 0x000fe200078e00ff */
[----:B------:R-:W-:Y:S01]  /*1ed0*/  ISETP.NE.AND.EX P0, PT, RZ, c[0x0][0x364], PT, P1 ;  /* 0x0000d900ff007a0c */ /* 0x000fe20003f05310 */
[----:B------:R-:W-:Y:S01]  /*1ee0*/  CS2R R14, SRZ ;  /* 0x00000000000e7805 */ /* 0x000fe2000001ff00 */
[----:B------:R-:W-:Y:S02]  /*1ef0*/  ISETP.NE.U32.AND P1, PT, RZ, c[0x0][0x348], PT ;  /* 0x0000d200ff007a0c */ /* 0x000fe40003f25070 */
[----:B------:R-:W-:-:S02]  /*1f00*/  ISETP.NE.U32.AND P3, PT, RZ, c[0x0][0x350], PT ;  /* 0x0000d400ff007a0c */ /* 0x000fc40003f65070 */
[----:B------:R-:W-:Y:S02]  /*1f10*/  ISETP.NE.U32.AND P5, PT, RZ, c[0x0][0x358], PT ;  /* 0x0000d600ff007a0c */ /* 0x000fe40003fa5070 */
[----:B------:R-:W-:Y:S02]  /*1f20*/  ISETP.NE.AND.EX P1, PT, RZ, c[0x0][0x34c], PT, P1 ;  /* 0x0000d300ff007a0c */ /* 0x000fe40003f25310 */
[----:B------:R-:W-:Y:S02]  /*1f30*/  ISETP.NE.AND.EX P3, PT, RZ, c[0x0][0x354], PT, P3 ;  /* 0x0000d500ff007a0c */ /* 0x000fe40003f65330 */
[----:B------:R-:W-:Y:S01]  /*1f40*/  ISETP.NE.AND.EX P5, PT, RZ, c[0x0][0x35c], PT, P5 ;  /* 0x0000d700ff007a0c */ /* 0x000fe20003fa5350 */
[----:B---3--:R-:W-:-:S04]  /*1f50*/  @P2 IMAD.WIDE R10, R25, R148, c[0x0][0x370] ;  /* 0x0000dc00190a2625 */ /* 0x008fc800078e0294 */
[CC--:B------:R-:W-:Y:S01]  /*1f60*/  @P0 IMAD.WIDE R8, R25.reuse, R148.reuse, c[0x0][0x360] ;  /* 0x0000d80019080625 */ /* 0x0c0fe200078e0294 */
[----:B------:R-:W3:Y:S03]  /*1f70*/  @P2 LDG.E R12, [R10.64] ;  /* 0x000000080a0c2981 */ /* 0x000ee6000c1e1900 */
[CC--:B------:R-:W-:Y:S01]  /*1f80*/  IMAD.WIDE R6, R25.reuse, R148.reuse, c[0x0][0x348] ;  /* 0x0000d20019067625 */ /* 0x0c0fe200078e0294 */
[----:B------:R1:W5:Y:S03]  /*1f90*/  @P0 LDG.E R249, [R8.64] ;  /* 0x0000000808f90981 */ /* 0x000366000c1e1900 */
[CC--:B--2---:R-:W-:Y:S01]  /*1fa0*/  IMAD.WIDE R4, R25.reuse, R148.reuse, c[0x0][0x350] ;  /* 0x0000d40019047625 */ /* 0x0c4fe200078e0294 */
[----:B------:R1:W5:Y:S03]  /*1fb0*/  @P1 LDG.E R143, [R6.64] ;  /* 0x00000008068f1981 */ /* 0x000366000c1e1900 */
[----:B------:R-:W-:Y:S01]  /*1fc0*/  IMAD.WIDE R2, R25, R148, c[0x0][0x358] ;  /* 0x0000d60019027625 */ /* 0x000fe200078e0294 */
[----:B------:R1:W5:Y:S04]  /*1fd0*/  @P3 LDG.E R15, [R4.64] ;  /* 0x00000008040f3981 */ /* 0x000368000c1e1900 */
[----:B------:R1:W5:Y:S01]  /*1fe0*/  @P5 LDG.E R14, [R2.64] ;  /* 0x00000008020e5981 */ /* 0x000362000c1e1900 */
[----:B------:R-:W-:Y:S03]  /*1ff0*/  YIELD ;  /* 0x0000000000007946 */ /* 0x000fe60003800000 */
[----:B---3--:R1:W-:Y:S01]  /*2000*/  STL [R1+0x3c], R12 ;  /* 0x00003c0c01007387 */ /* 0x0083e20000100800 */
[----:B------:R-:W-:Y:S05]  /*2010*/  @P0 BRA `(.L_x_910) ;  /* 0x0000005000000947 */ /* 0x000fea0003800000 */
[----:B-----5:R-:W-:Y:S01]  /*2020*/  MOV R249, c[0x0][0x168] ;  /* 0x00005a0000f97a02 */ /* 0x020fe20000000f00 */
[----:B------:R-:W-:Y:S05]  /*2030*/  @!P1 BRA `(.L_x_910) ;  /* 0x0000003000009947 */ /* 0x000fea0003800000 */
[----:B-1----:R-:W2:Y:S04]  /*2040*/  LDG.E R8, [R6.64] ;  /* 0x0000000806087981 */ /* 0x002ea8000c1e1900 */
[----:B------:R-:W2:Y:S02]  /*2050*/  LDG.E R0, [R6.64+0x4] ;  /* 0x0000040806007981 */ /* 0x000ea4000c1e1900 */
[----:B--2---:R-:W-:-:S02]  /*2060*/  IADD3 R249, -R8, R0, RZ ;  /* 0x0000000008f97210 */ /* 0x004fc40007ffe1ff */
.L_x_910:
[----:B------:R-:W-:-:S04]  /*2070*/  ISETP.NE.U32.AND P0, PT, RZ, c[0x0][0x368], PT ;  /* 0x0000da00ff007a0c */ /* 0x000fc80003f05070 */
[----:B------:R-:W-:-:S13]  /*2080*/  ISETP.NE.AND.EX P0, PT, RZ, c[0x0][0x36c], PT, P0 ;  /* 0x0000db00ff007a0c */ /* 0x000fda0003f05300 */
[----:B------:R-:W-:Y:S05]  /*2090*/  @!P0 BRA `(.L_x_911) ;  /* 0x0000003000008947 */ /* 0x000fea0003800000 */
[----:B-1----:R-:W-:-:S05]  /*20a0*/  IMAD.WIDE R4, R25, R148, c[0x0][0x368] ;  /* 0x0000da0019047625 */ /* 0x002fca00078e0294 */
[----:B------:R1:W5:Y:S01]  /*20b0*/  LDG.E R13, [R4.64] ;  /* 0x00000008040d7981 */ /* 0x000362000c1e1900 */
[----:B------:R-:W-:Y:S05]  /*20c0*/  BRA `(.L_x_912) ;  /* 0x0000005000007947 */ /* 0x000fea0003800000 */
.L_x_911:
[----:B------:R-:W-:Y:S01]  /*20d0*/  MOV R13, UR6 ;  /* 0x00000006000d7c02 */ /* 0x000fe20008000f00 */
[----:B------:R-:W-:Y:S05]  /*20e0*/  @!P3 BRA `(.L_x_912) ;  /* 0x000000300000b947 */ /* 0x000fea0003800000 */
[----:B-1----:R-:W2:Y:S04]  /*20f0*/  LDG.E R6, [R4.64] ;  /* 0x0000000804067981 */ /* 0x002ea8000c1e1900 */
[----:B------:R-:W2:Y:S02]  /*2100*/  LDG.E R0, [R4.64+0x4] ;  /* 0x0000040804007981 */ /* 0x000ea4000c1e1900 */
[----:B--2---:R-:W-:Y:S02]  /*2110*/  IADD3 R13, -R6, R0, RZ ;  /* 0x00000000060d7210 */ /* 0x004fe40007ffe1ff */
.L_x_912:
[----:B-1----:R-:W2:Y:S04]  /*2120*/  LDL.LU R5, [R1+0x44] ;  /* 0x0000440001057983 */ /* 0x002ea80000300800 */
[----:B------:R1:W3:Y:S04]  /*2130*/  @P5 LDG.E R4, [R2.64] ;  /* 0x0000000802045981 */ /* 0x0002e8000c1e1900 */
[----:B------:R1:W3:Y:S01]  /*2140*/  @P5 LDG.E R0, [R2.64+0x4] ;  /* 0x0000040802005981 */ /* 0x0002e2000c1e1900 */
[----:B------:R-:W-:Y:S01]  /*2150*/  ISETP.NE.U32.AND P0, PT, RZ, c[0x0][0x378], PT ;  /* 0x0000de00ff007a0c */ /* 0x000fe20003f05070 */
[----:B-----5:R-:W-:-:S03]  /*2160*/  IMAD.MOV.U32 R136, RZ, RZ, R13 ;  /* 0x000000ffff887224 */ /* 0x020fc600078e000d */
[----:B------:R-:W-:Y:S01]  /*2170*/  ISETP.NE.AND.EX P0, PT, RZ, c[0x0][0x37c], PT, P0 ;  /* 0x0000df00ff007a0c */ /* 0x000fe20003f05300 */
[----:B------:R-:W-:-:S05]  /*2180*/  IMAD.MOV.U32 R6, RZ, RZ, c[0x0][0x2c4] ;  /* 0x0000b100ff067624 */ /* 0x000fca00078e00ff */
[----:B------:R-:W-:Y:S01]  /*2190*/  ISETP.NE.AND P2, PT, R6, 0x1, PT ;  /* 0x000000010600780c */ /* 0x000fe20003f45270 */
[----:B------:R-:W-:Y:S02]  /*21a0*/  IMAD.IADD R12, R13, 0x1, -R12 ;  /* 0x000000010d0c7824 */ /* 0x000fe400078e0a0c */
[----:B------:R-:W-:-:S04]  /*21b0*/  IMAD.MOV.U32 R6, RZ, RZ, c[0x0][0x32c] ;  /* 0x0000cb00ff067624 */ /* 0x000fc800078e00ff */
[----:B-1----:R-:W-:-:S05]  /*21c0*/  @P0 IMAD.WIDE R2, R25, R148, c[0x0][0x378] ;  /* 0x0000de0019020625 */ /* 0x002fca00078e0294 */
[----:B------:R1:W5:Y:S01]  /*21d0*/  @P0 LDG.E R136, [R2.64] ;  /* 0x0000000802880981 */ /* 0x000362000c1e1900 */
[----:B------:R-:W-:Y:S02]  /*21e0*/  ISETP.GE.AND P1, PT, R6, 0x1, PT ;  /* 0x000000010600780c */ /* 0x000fe40003f26270 */
[----:B------:R-:W-:-:S04]  /*21f0*/  LOP3.LUT R207, R207, 0xfffbffff, RZ, 0xc0, !PT ;  /* 0xfffbffffcfcf7812 */ /* 0x000fc800078ec0ff */
[----:B------:R-:W-:-:S04]  /*2200*/  @P2 LOP3.LUT R207, R207, 0x40000, RZ, 0xfc, !PT ;  /* 0x00040000cfcf2812 */ /* 0x000fc800078efcff */
[----:B------:R-:W-:-:S04]  /*2210*/  LOP3.LUT R207, R207, 0xfffeffff, RZ, 0xc0, !PT ;  /* 0xfffeffffcfcf7812 */ /* 0x000fc800078ec0ff */
[----:B------:R-:W-:Y:S01]  /*2220*/  @P1 LOP3.LUT R207, R207, 0x10000, RZ, 0xfc, !PT ;  /* 0x00010000cfcf1812 */ /* 0x000fe200078efcff */
[----:B-1----:R-:W-:Y:S02]  /*2230*/  IMAD.MOV.U32 R2, RZ, RZ, c[0x0][0x228] ;  /* 0x00008a00ff027624 */ /* 0x002fe400078e00ff */
[----:B--2---:R-:W-:-:S05]  /*2240*/  IMAD.SHL.U32 R7, R5, 0x80, RZ ;  /* 0x0000008005077824 */ /* 0x004fca00078e00ff */
[----:B------:R1:W-:Y:S01]  /*2250*/  STL [R1+0x38], R7 ;  /* 0x0000380701007387 */ /* 0x0003e20000100800 */
[----:B---3--:R-:W-:Y:S01]  /*2260*/  @P5 IMAD.IADD R2, R0, 0x1, -R4 ;  /* 0x0000000100025824 */ /* 0x008fe200078e0a04 */
[----:B------:R-:W-:-:S03]  /*2270*/  IADD3 R0, R7, 0x7f, RZ ;  /* 0x0000007f07007810 */ /* 0x000fc60007ffe0ff */
[----:B------:R-:W-:Y:S02]  /*2280*/  IMAD.IADD R250, R12, 0x1, R2 ;  /* 0x000000010cfa7824 */ /* 0x000fe400078e0202 */
[----:B------:R-:W-:-:S03]  /*2290*/  @P2 IMAD.HI.U32 R4, R0, c[0x0][0x2c8], RZ ;  /* 0x0000b20000042a27 */ /* 0x000fc600078e00ff */
[C---:B------:R-:W-:Y:S02]  /*22a0*/  IADD3 R3, R250.reuse, 0x4f, RZ ;  /* 0x0000004ffa037810 */ /* 0x040fe40007ffe0ff */
[----:B------:R-:W-:Y:S02]  /*22b0*/  @P2 SHF.R.U32.HI R0, RZ, c[0x0][0x2cc], R4 ;  /* 0x0000b300ff002a19 */ /* 0x000fe40000011604 */
[----:B------:R-:W-:Y:S01]  /*22c0*/  IADD3 R4, R250, 0x1, -R249 ;  /* 0x00000001fa047810 */ /* 0x000fe20007ffe8f9 */
[----:B------:R-:W-:-:S04]  /*22d0*/  IMAD.HI R3, R3, 0x66666667, RZ ;  /* 0x6666666703037827 */ /* 0x000fc800078e02ff */
[----:B------:R-:W-:Y:S01]  /*22e0*/  IMAD.IADD R0, R4, 0x1, R0 ;  /* 0x0000000104007824 */ /* 0x000fe200078e0200 */
[----:B------:R-:W-:-:S04]  /*22f0*/  SHF.R.U32.HI R5, RZ, 0x1f, R3 ;  /* 0x0000001fff057819 */ /* 0x000fc80000011603 */
[----:B------:R-:W-:Y:S02]  /*2300*/  LEA.HI.SX32 R144, R3, R5, 0x1b ;  /* 0x0000000503907211 */ /* 0x000fe400078fdaff */
[----:B------:R-:W-:Y:S01]  /*2310*/  IADD3 R4, R0, c[0x0][0x328], RZ ;  /* 0x0000ca0000047a10 */ /* 0x000fe20007ffe0ff */
[----:B------:R-:W-:Y:S05]  /*2320*/  @!P1 BRA `(.L_x_913) ;  /* 0x0000010000009947 */ /* 0x000fea0003800000 */
[C---:B-1----:R-:W-:Y:S01]  /*2330*/  ISETP.GT.AND P0, PT, R0.reuse, RZ, PT ;  /* 0x000000ff0000720c */ /* 0x042fe20003f04270 */
        /* <DEDUP_REMOVED lines=9> */
.L_x_915:
[----:B------:R-:W-:-:S13]  /*23d0*/  ISETP.NE.AND P0, PT, R6, 0x1, PT ;  /* 0x000000010600780c */ /* 0x000fda0003f05270 */
[----:B------:R-:W-:-:S05]  /*23e0*/  @P0 IMAD.HI.U32 R0, R3, c[0x0][0x330], RZ ;  /* 0x0000cc0003000a27 */ /* 0x000fca00078e00ff */
[----:B------:R-:W-:Y:S02]  /*23f0*/  @P0 SHF.R.U32.HI R3, RZ, c[0x0][0x334], R0 ;  /* 0x0000cd00ff030a19 */ /* 0x000fe40000011600 */
.L_x_916:
[----:B------:R-:W-:Y:S05]  /*2400*/  BSYNC B0 ;  /* 0x0000000000007941 */ /* 0x000fea0003800000 */
.L_x_914:
[----:B------:R-:W-:-:S05]  /*2410*/  IMAD R3, R3, R6, c[0x0][0x32c] ;  /* 0x0000cb0003037624 */ /* 0x000fca00078e0206 */
[----:B------:R-:W-:-:S04]  /*2420*/  IMNMX R4, R4, R3, PT ;  /* 0x0000000304047217 */ /* 0x000fc80003800200 */
.L_x_913:
[----:B-1----:R-:W-:Y:S01]  /*2430*/  IADD3 R4, R4, 0x4f, RZ ;  /* 0x0000004f04047810 */ /* 0x002fe20007ffe0ff */
[----:B------:R-:W-:-:S04]  /*2440*/  @P2 IMAD.HI.U32 R3, R7, c[0x0][0x2c8], RZ ;  /* 0x0000b20007032a27 */ /* 0x000fc800078e00ff */
[----:B------:R-:W-:-:S04]  /*2450*/  IMAD.HI R4, R4, 0x66666667, RZ ;  /* 0x6666666704047827 */ /* 0x000fc800078e02ff */
[----:B------:R-:W-:Y:S01]  /*2460*/  IMAD.MOV.U32 R0, RZ, RZ, R7 ;  /* 0x000000ffff007224 */ /* 0x000fe200078e0007 */
[----:B------:R-:W-:Y:S01]  /*2470*/  @P2 SHF.R.U32.HI R0, RZ, c[0x0][0x2cc], R3 ;  /* 0x0000b300ff002a19 */ /* 0x000fe20000011603 */
[----:B------:R-:W-:Y:S01]  /*2480*/  IMAD.IADD R230, R250, 0x1, -R249 ;  /* 0x00000001fae67824 */ /* 0x000fe200078e0af9 */
[----:B------:R-:W-:-:S03]  /*2490*/  SHF.R.U32.HI R3, RZ, 0x1f, R4 ;  /* 0x0000001fff037819 */ /* 0x000fc60000011604 */
[----:B------:R-:W-:Y:S01]  /*24a0*/  IMAD.IADD R0, R230, 0x1, R0 ;  /* 0x00000001e6007824 */ /* 0x000fe200078e0200 */
[----:B------:R-:W-:-:S04]  /*24b0*/  LEA.HI.SX32 R7, R4, R3, 0x1b ;  /* 0x0000000304077211 */ /* 0x000fc800078fdaff */
[----:B------:R-:W-:Y:S02]  /*24c0*/  IADD3 R3, R0, -c[0x0][0x324], RZ ;  /* 0x8000c90000037a10 */ /* 0x000fe40007ffe0ff */
        /* <DEDUP_REMOVED lines=11> */
.L_x_919:
[----:B------:R-:W-:-:S13]  /*2580*/  ISETP.NE.AND P0, PT, R6, 0x1, PT ;  /* 0x000000010600780c */ /* 0x000fda0003f05270 */
[----:B------:R-:W-:-:S05]  /*2590*/  @P0 IMAD.HI.U32 R4, R0, c[0x0][0x330], RZ ;  /* 0x0000cc0000040a27 */ /* 0x000fca00078e00ff */
[----:B------:R-:W-:Y:S02]  /*25a0*/  @P0 SHF.R.U32.HI R0, RZ, c[0x0][0x334], R4 ;  /* 0x0000cd00ff000a19 */ /* 0x000fe40000011604 */
.L_x_920:
[----:B------:R-:W-:Y:S05]  /*25b0*/  BSYNC B0 ;  /* 0x0000000000007941 */ /* 0x000fea0003800000 */
.L_x_918:
[----:B------:R-:W-:-:S05]  /*25c0*/  IMAD R0, R0, c[0x0][0x32c], RZ ;  /* 0x0000cb0000007a24 */ /* 0x000fca00078e02ff */
[----:B------:R-:W-:-:S04]  /*25d0*/  IMNMX R3, R3, R0, !PT ;  /* 0x0000000003037217 */ /* 0x000fc80007800200 */
.L_x_917:
        /* <DEDUP_REMOVED lines=12> */
[----:B------:R-:W-:Y:S02]  /*26a0*/  SHF.R.U32.HI R8, RZ, 0x10, R3 ;  /* 0x00000010ff087819 */ /* 0x000fe40000011603 */
[----:B------:R-:W-:Y:S02]  /*26b0*/  LOP3.LUT R17, R3, 0xff, RZ, 0xc0, !PT ;  /* 0x000000ff03117812 */ /* 0x000fe400078ec0ff */
[C---:B------:R-:W-:Y:S01]  /*26c0*/  ISETP.NE.AND P1, PT, R8.reuse, RZ, PT ;  /* 0x000000ff0800720c */ /* 0x040fe20003f25270 */
[----:B------:R1:W-:Y:S03]  /*26d0*/  STL [R1+0x44], R8 ;  /* 0x0000440801007387 */ /* 0x0003e60000100800 */
[----:B------:R-:W-:Y:S01]  /*26e0*/  SEL R130, R8, c[0x0][0x338], P1 ;  /* 0x0000ce0008827a07 */ /* 0x000fe20000800000 */
[----:B------:R1:W-:Y:S01]  /*26f0*/  STL [R1+0x64], R17 ;  /* 0x0000641101007387 */ /* 0x0003e20000100800 */
[----:B------:R-:W-:Y:S05]  /*2700*/  @!P0 BRA `(.L_x_922) ;  /* 0x000001d000008947 */ /* 0x000fea0003800000 */
[----:B------:R-:W-:Y:S02]  /*2710*/  IABS R3, R130 ;  /* 0x0000008200037213 */ /* 0x000fe40000000000 */
[----:B------:R-:W-:-:S02]  /*2720*/  IADD3 R4, R130, -0x1, R7 ;  /* 0xffffffff82047810 */ /* 0x000fc40007ffe007 */
[----:B------:R-:W2:Y:S03]  /*2730*/  I2F.RP R0, R3 ;  /* 0x0000000300007306 */ /* 0x000ea60000209400 */
[----:B-1----:R-:W-:Y:S02]  /*2740*/  IMAD.IADD R8, R4, 0x1, -R6 ;  /* 0x0000000104087824 */ /* 0x002fe400078e0a06 */
[----:B------:R-:W-:-:S03]  /*2750*/  IMAD.MOV.U32 R4, RZ, RZ, RZ ;  /* 0x000000ffff047224 */ /* 0x000fc600078e00ff */
[----:B------:R-:W-:Y:S01]  /*2760*/  IABS R11, R8 ;  /* 0x00000008000b7213 */ /* 0x000fe20000000000 */
[----:B--2---:R-:W1:Y:S02]  /*2770*/  MUFU.RCP R0, R0 ;  /* 0x0000000000007308 */ /* 0x004e640000001000 */
        /* <DEDUP_REMOVED lines=22> */
.L_x_922:
[----:B------:R-:W-:Y:S05]  /*28e0*/  BSYNC B0 ;  /* 0x0000000000007941 */ /* 0x000fea0003800000 */
.L_x_921:
[----:B------:R-:W-:-:S04]  /*28f0*/  IMAD R3, R17, R0, R6 ;  /* 0x0000000011037224 */ /* 0x000fc800078e0206 */
[C---:B------:R-:W-:Y:S02]  /*2900*/  IMAD.IADD R0, R3.reuse, 0x1, R0 ;  /* 0x0000000103007824 */ /* 0x040fe400078e0200 */
[----:B------:R-:W-:-:S03]  /*2910*/  IMAD R3, R3, 0x50, -R12 ;  /* 0x0000005003037824 */ /* 0x000fc600078e0a0c */
[----:B------:R-:W-:Y:S02]  /*2920*/  IMNMX R0, R7, R0, PT ;  /* 0x0000000007007217 */ /* 0x000fe40003800200 */
[----:B------:R-:W-:-:S03]  /*2930*/  IMNMX R3, RZ, R3, !PT ;  /* 0x00000003ff037217 */ /* 0x000fc60007800200 */
[----:B------:R-:W-:Y:S02]  /*2940*/  IMAD R0, R0, 0x50, -R12 ;  /* 0x0000005000007824 */ /* 0x000fe400078e0a0c */
[----:B------:R-:W-:-:S03]  /*2950*/  IMAD.WIDE.U32 R4, R3, -0x33333333, RZ ;  /* 0xcccccccd03047825 */ /* 0x000fc600078e00ff */
        /* <DEDUP_REMOVED lines=11> */
[----:B------:R-:W2:Y:S03]  /*2a10*/  S2R R9, SR_TID.X ;  /* 0x0000000000097919 */ /* 0x000ea60000002100 */
[----:B------:R-:W-:-:S13]  /*2a20*/  ISETP.NE.AND.EX P4, PT, RZ, c[0x0][0x344], PT, P0 ;  /* 0x0000d100ff007a0c */ /* 0x000fda0003f85300 */
[----:B------:R-:W-:-:S05]  /*2a30*/  @P4 IMAD.WIDE R4, R25, R148, c[0x0][0x340] ;  /* 0x0000d00019044625 */ /* 0x000fca00078e0294 */
[----:B------:R3:W4:Y:S01]  /*2a40*/  @P4 LDG.E R21, [R4.64] ;  /* 0x0000000804154981 */ /* 0x000722000c1e1900 */
[----:B-12---:R-:W-:-:S04]  /*2a50*/  SHF.R.S32.HI R8, RZ, 0x1f, R9 ;  /* 0x0000001fff087819 */ /* 0x006fc80000011409 */
[----:B------:R-:W-:-:S04]  /*2a60*/  LEA.HI R8, R8, R9, RZ, 0x3 ;  /* 0x0000000908087211 */ /* 0x000fc800078f18ff */
[----:B------:R-:W-:Y:S02]  /*2a70*/  SHF.R.S32.HI R8, RZ, 0x3, R8 ;  /* 0x00000003ff087819 */ /* 0x000fe40000011408 */
[----:B------:R-:W-:Y:S02]  /*2a80*/  SHF.R.S32.HI R3, RZ, 0x1f, R14 ;  /* 0x0000001fff037819 */ /* 0x000fe4000001140e */
[----:B------:R-:W-:-:S04]  /*2a90*/  IADD3 R104, P0, R8, R14, RZ ;  /* 0x0000000e08687210 */ /* 0x000fc80007f1e0ff */
[----:B------:R-:W-:-:S05]  /*2aa0*/  LEA.HI.X.SX32 R105, R8, R3, 0x1, P0 ;  /* 0x0000000308697211 */ /* 0x000fca00000f0eff */
[----:B------:R-:W-:Y:S02]  /*2ab0*/  IMAD R3, R105, c[0x0][0x238], RZ ;  /* 0x00008e0069037a24 */ /* 0x000fe400078e02ff */
[----:B---3--:R-:W-:Y:S01]  /*2ac0*/  IMAD.WIDE.U32 R4, R104, c[0x0][0x238], R244 ;  /* 0x00008e0068047a25 */ /* 0x008fe200078e00f4 */
[----:B------:R-:W-:-:S03]  /*2ad0*/  LOP3.LUT R24, R16, 0xffff, RZ, 0xc0, !PT ;  /* 0x0000ffff10187812 */ /* 0x000fc600078ec0ff */
[----:B------:R-:W-:Y:S01]  /*2ae0*/  IMAD R3, R104, c[0x0][0x23c], R3 ;  /* 0x00008f0068037a24 */ /* 0x000fe200078e0203 */
[----:B------:R-:W-:-:S03]  /*2af0*/  SHF.R.S32.HI R20, RZ, 0x1f, R25 ;  /* 0x0000001fff147819 */ /* 0x000fc60000011419 */
[----:B------:R-:W-:Y:S01]  /*2b00*/  IMAD.IADD R5, R5, 0x1, R3 ;  /* 0x0000000105057824 */ /* 0x000fe200078e0203 */
[----:B------:R-:W-:Y:S01]  /*2b10*/  SEL R22, R20, RZ, !P5 ;  /* 0x000000ff14167207 */ /* 0x000fe20006800000 */
[----:B------:R-:W-:Y:S01]  /*2b20*/  IMAD.MOV.U32 R134, RZ, RZ, 0x50 ;  /* 0x00000050ff867424 */ /* 0x000fe200078e00ff */
[----:B------:R-:W-:Y:S01]  /*2b30*/  IADD3 R29, R0, -0x1, RZ ;  /* 0xffffffff001d7810 */ /* 0x000fe20007ffe0ff */
[----:B------:R-:W-:Y:S01]  /*2b40*/  IMAD.WIDE.U32 R4, R24, c[0x0][0x240], R4 ;  /* 0x0000900018047a25 */ /* 0x000fe200078e0004 */
[----:B------:R-:W-:Y:S02]  /*2b50*/  IADD3 R103, -R8, R2, RZ ;  /* 0x0000000208677210 */ /* 0x000fe40007ffe1ff */
[----:B------:R-:W-:Y:S01]  /*2b60*/  SEL R23, R25, RZ, !P5 ;  /* 0x000000ff19177207 */ /* 0x000fe20006800000 */
[----:B------:R-:W-:Y:S02]  /*2b70*/  IMAD R5, R24, c[0x0][0x244], R5 ;  /* 0x0000910018057a24 */ /* 0x000fe400078e0205 */
[----:B------:R-:W-:-:S02]  /*2b80*/  IMAD R0, R22, c[0x0][0x248], RZ ;  /* 0x0000920016007a24 */ /* 0x000fc400078e02ff */
        /* <DEDUP_REMOVED lines=15> */
[----:B------:R-:W-:-:S03]  /*2c80*/  MOV R16, c[0x0][0x238] ;  /* 0x00008e0000107a02 */ /* 0x000fc60000000f00 */
[----:B------:R-:W-:Y:S01]  /*2c90*/  IMAD.IADD R5, R5, 0x1, R0 ;  /* 0x0000000105057824 */ /* 0x000fe200078e0200 */
[----:B------:R-:W-:Y:S02]  /*2ca0*/  @P0 LEA R6, P2, R4, c[0x0][0x220], 0x1 ;  /* 0x0000880004060a11 */ /* 0x000fe400078408ff */
[----:B------:R-:W-:Y:S02]  /*2cb0*/  SHF.L.U32 R153, R16, 0x4, RZ ;  /* 0x0000000410997819 */ /* 0x000fe400000006ff */
[----:B------:R-:W-:Y:S02]  /*2cc0*/  @P0 LEA.HI.X R7, R4, c[0x0][0x224], R5, 0x1, P2 ;  /* 0x0000890004070a11 */ /* 0x000fe400010f0c05 */
[----:B------:R-:W-:Y:S02]  /*2cd0*/  SHF.L.U64.HI R148, R16, R148, c[0x0][0x23c] ;  /* 0x00008f0010947619 */ /* 0x000fe40000010294 */
[----:B------:R-:W-:Y:S01]  /*2ce0*/  @P1 IADD3 R0, P3, R153, R4, RZ ;  /* 0x0000000499001210 */ /* 0x000fe20007f7e0ff */
[----:B------:R-:W-:Y:S01]  /*2cf0*/  @!PT LDS RZ, [RZ] ;  /* 0x00000000fffff984 */ /* 0x000fe20000000800 */
[----:B------:R-:W-:Y:S01]  /*2d00*/  @!PT LDS RZ, [RZ] ;  /* 0x00000000fffff984 */ /* 0x000fe20000000800 */
[----:B------:R-:W-:Y:S01]  /*2d10*/  @!PT LDS RZ, [RZ] ;  /* 0x00000000fffff984 */ /* 0x000fe20000000800 */
[----:B------:R1:W-:Y:S01]  /*2d20*/  @P0 LDGSTS.E.BYPASS.LTC128B.128 [R208+0x2900], [R6.64], !P6 ;  /* 0x0290000006d00fae */ /* 0x0003e2000f101d48 */
[----:B------:R-:W-:-:S03]  /*2d30*/  ISETP.GE.AND P2, PT, R3, 0x21, PT ;  /* 0x000000210300780c */ /* 0x000fc60003f46270 */
[----:B-1----:R-:W-:Y:S01]  /*2d40*/  @P1 IMAD.X R7, R5, 0x1, R148, P3 ;  /* 0x0000000105071824 */ /* 0x002fe200018e0694 */
[----:B------:R-:W-:-:S04]  /*2d50*/  @P1 LEA R6, P0, R0, c[0x0][0x220], 0x1 ;  /* 0x0000880000061a11 */ /* 0x000fc800078008ff */
[----:B------:R-:W-:Y:S02]  /*2d60*/  @P1 LEA.HI.X R7, R0, c[0x0][0x224], R7, 0x1, P0 ;  /* 0x0000890000071a11 */ /* 0x000fe400000f0c07 */
[----:B------:R-:W-:-:S03]  /*2d70*/  ISETP.GE.AND P0, PT, R3, 0x31, PT ;  /* 0x000000310300780c */ /* 0x000fc60003f06270 */
[----:B------:R1:W-:Y:S01]  /*2d80*/  @P1 LDGSTS.E.BYPASS.LTC128B.128 [R208+0x3100], [R6.64], !P6 ;  /* 0x0310000006d01fae */ /* 0x0003e2000f101d48 */
[----:B------:R-:W-:Y:S02]  /*2d90*/  @P2 LEA R0, P1, R16, R4, 0x5 ;  /* 0x0000000410002211 */ /* 0x000fe400078228ff */
[----:B-1----:R-:W-:-:S04]  /*2da0*/  @P2 MOV R6, c[0x0][0x23c] ;  /* 0x00008f0000062a02 */ /* 0x002fc80000000f00 */
[----:B------:R-:W-:Y:S02]  /*2db0*/  @P2 LEA.HI.X R6, R16, R5, R6, 0x5, P1 ;  /* 0x0000000510062211 */ /* 0x000fe400008f2c06 */
[----:B------:R-:W-:Y:S01]  /*2dc0*/  @P2 LEA R8, P1, R0, c[0x0][0x220], 0x1 ;  /* 0x0000880000082a11 */ /* 0x000fe200078208ff */
[----:B------:R-:W-:-:S03]  /*2dd0*/  @P0 IMAD.MOV.U32 R7, RZ, RZ, c[0x0][0x23c] ;  /* 0x00008f00ff070624 */ /* 0x000fc600078e00ff */
[----:B------:R-:W-:Y:S02]  /*2de0*/  @P2 LEA.HI.X R9, R0, c[0x0][0x224], R6, 0x1, P1 ;  /* 0x0000890000092a11 */ /* 0x000fe400008f0c06 */
[----:B------:R-:W-:Y:S01]  /*2df0*/  ISETP.GE.AND P1, PT, R3, 0x41, PT ;  /* 0x000000410300780c */ /* 0x000fe20003f26270 */
[----:B------:R-:W-:Y:S02]  /*2e00*/  @P0 IMAD R0, R7, 0x30, RZ ;  /* 0x0000003007000824 */ /* 0x000fe400078e02ff */
[----:B------:R-:W-:Y:S01]  /*2e10*/  @P0 IMAD.WIDE.U32 R6, R16, 0x30, R4 ;  /* 0x0000003010060825 */ /* 0x000fe200078e0004 */
[----:B------:R1:W-:Y:S01]  /*2e20*/  @P2 LDGSTS.E.BYPASS.LTC128B.128 [R208+0x3900], [R8.64], !P6 ;  /* 0x0390000008d02fae */ /* 0x0003e2000f101d48 */
[----:B------:R-:W-:-:S03]  /*2e30*/  SHF.R.S32.HI R3, RZ, 0x1f, R125 ;  /* 0x0000001fff037819 */ /* 0x000fc6000001147d */
[----:B------:R-:W-:Y:S02]  /*2e40*/  @P0 IADD3 R0, R7, R0, RZ ;  /* 0x0000000007000210 */ /* 0x000fe40007ffe0ff */
[----:B------:R-:W-:-:S03]  /*2e50*/  @P0 LEA R18, P2, R6, c[0x0][0x220], 0x1 ;  /* 0x0000880006120a11 */ /* 0x000fc600078408ff */
[----:B------:R-:W-:Y:S02]  /*2e60*/  @P1 MOV R12, c[0x0][0x23c] ;  /* 0x00008f00000c1a02 */ /* 0x000fe40000000f00 */
[----:B------:R-:W-:Y:S01]  /*2e70*/  @P0 LEA.HI.X R19, R6, c[0x0][0x224], R0, 0x1, P2 ;  /* 0x0000890006130a11 */ /* 0x000fe200010f0c00 */
[C---:B------:R-:W-:Y:S01]  /*2e80*/  IMAD R0, R3.reuse, c[0x0][0x280], RZ ;  /* 0x0000a00003007a24 */ /* 0x040fe200078e02ff */
[C---:B------:R-:W-:Y:S01]  /*2e90*/  @P1 LEA R4, P2, R16.reuse, R4, 0x6 ;  /* 0x0000000410041211 */ /* 0x040fe200078430ff */
[----:B------:R-:W-:Y:S02]  /*2ea0*/  IMAD R3, R3, c[0x0][0x290], RZ ;  /* 0x0000a40003037a24 */ /* 0x000fe400078e02ff */
[C---:B------:R-:W-:Y:S01]  /*2eb0*/  IMAD.WIDE.U32 R6, R125.reuse, c[0x0][0x280], R90 ;  /* 0x0000a0007d067a25 */ /* 0x040fe200078e005a */
[----:B------:R-:W-:Y:S01]  /*2ec0*/  @P1 LEA.HI.X R5, R16, R5, R12, 0x6, P2 ;  /* 0x0000000510051211 */ /* 0x000fe200010f340c */
[----:B------:R2:W-:Y:S01]  /*2ed0*/  @P0 LDGSTS.E.BYPASS.LTC128B.128 [R208+0x4100], [R18.64], !P6 ;  /* 0x0410000012d00fae */ /* 0x0005e2000f101d48 */
[----:B------:R-:W-:Y:S01]  /*2ee0*/  @P1 LEA R16, P2, R4, c[0x0][0x220], 0x1 ;  /* 0x0000880004101a11 */ /* 0x000fe200078408ff */
[----:B------:R-:W-:-:S02]  /*2ef0*/  IMAD R0, R125, c[0x0][0x284], R0 ;  /* 0x0000a1007d007a24 */ /* 0x000fc400078e0200 */
[----:B------:R-:W-:Y:S02]  /*2f00*/  IMAD.IADD R128, R13, 0x1, R15 ;  /* 0x000000010d807824 */ /* 0x000fe400078e020f */
[----:B-1----:R-:W-:Y:S01]  /*2f10*/  IMAD.WIDE.U32 R8, R125, c[0x0][0x280], R84 ;  /* 0x0000a0007d087a25 */ /* 0x002fe200078e0054 */
[----:B------:R-:W-:-:S03]  /*2f20*/  @P1 LEA.HI.X R17, R4, c[0x0][0x224], R5, 0x1, P2 ;  /* 0x0000890004111a11 */ /* 0x000fc600010f0c05 */
[----:B------:R-:W-:-:S04]  /*2f30*/  IMAD.WIDE.U32 R10, R125, c[0x0][0x290], R90 ;  /* 0x0000a4007d0a7a25 */ /* 0x000fc800078e005a */
[C---:B------:R-:W-:Y:S01]  /*2f40*/  IMAD R3, R125.reuse, c[0x0][0x294], R3 ;  /* 0x0000a5007d037a24 */ /* 0x040fe200078e0203 */
[----:B------:R2:W-:Y:S01]  /*2f50*/  @P1 LDGSTS.E.BYPASS.LTC128B.128 [R208+0x4900], [R16.64], !P6 ;  /* 0x0490000010d01fae */ /* 0x0005e2000f101d48 */
[----:B------:R-:W-:-:S04]  /*2f60*/  IMAD.WIDE.U32 R14, R125, c[0x0][0x290], R84 ;  /* 0x0000a4007d0e7a25 */ /* 0x000fc800078e0054 */
[----:B------:R-:W-:Y:S02]  /*2f70*/  IMAD.IADD R13, R7, 0x1, R0 ;  /* 0x00000001070d7824 */ /* 0x000fe400078e0200 */
[----:B------:R-:W-:Y:S01]  /*2f80*/  IMAD.IADD R9, R0, 0x1, R9 ;  /* 0x0000000100097824 */ /* 0x000fe200078e0209 */
[----:B-----5:R-:W-:Y:S01]  /*2f90*/  SHF.R.S32.HI R0, RZ, 0x1f, R136 ;  /* 0x0000001fff007819 */ /* 0x020fe20000011488 */
[----:B------:R-:W-:Y:S01]  /*2fa0*/  IMAD.MOV.U32 R12, RZ, RZ, R6 ;  /* 0x000000ffff0c7224 */ /* 0x000fe200078e0006 */
[----:B------:R-:W-:Y:S01]  /*2fb0*/  IADD3 R11, R11, R3, RZ ;  /* 0x000000030b0b7210 */ /* 0x000fe20007ffe0ff */
[----:B------:R-:W-:Y:S01]  /*2fc0*/  IMAD.MOV.U32 R131, RZ, RZ, c[0x0][0x280] ;  /* 0x0000a000ff837624 */ /* 0x000fe200078e00ff */
[----:B------:R-:W-:Y:S01]  /*2fd0*/  IADD3 R7, R3, R15, RZ ;  /* 0x0000000f03077210 */ /* 0x000fe20007ffe0ff */
[C---:B------:R-:W-:Y:S01]  /*2fe0*/  IMAD R3, R0.reuse, c[0x0][0x280], RZ ;  /* 0x0000a00000037a24 */ /* 0x040fe200078e02ff */
[----:B------:R-:W-:Y:S01]  /*2ff0*/  MOV R6, R14 ;  /* 0x0000000e00067202 */ /* 0x000fe20000000f00 */
[----:B------:R-:W-:Y:S01]  /*3000*/  IMAD R0, R0, c[0x0][0x290], RZ ;  /* 0x0000a40000007a24 */ /* 0x000fe200078e02ff */
[----:B------:R-:W-:Y:S01]  /*3010*/  MOV R142, 0x5 ;  /* 0x00000005008e7802 */ /* 0x000fe20000000f00 */
[----:B------:R-:W-:-:S02]  /*3020*/  IMAD R145, R134, c[0x0][0x284], RZ ;  /* 0x0000a10086917a24 */ /* 0x000fc400078e02ff */
[C---:B------:R-:W-:Y:S02]  /*3030*/  IMAD R146, R134.reuse, c[0x0][0x294], RZ ;  /* 0x0000a50086927a24 */ /* 0x040fe400078e02ff */
[----:B------:R-:W-:Y:S01]  /*3040*/  IMAD.WIDE.U32 R138, R134, c[0x0][0x280], RZ ;  /* 0x0000a000868a7a25 */ /* 0x000fe200078e00ff */
[----:B------:R-:W-:Y:S01]  /*3050*/  ISETP.GE.AND P1, PT, R241, c[0x0][0x1d4], PT ;  /* 0x00007500f1007a0c */ /* 0x000fe20003f26270 */
[----:B------:R-:W0:Y:S01]  /*3060*/  LDGDEPBAR ;  /* 0x00000000000079af */ /* 0x000e220000000000 */
        /* <DEDUP_REMOVED lines=19> */
[----:B------:R-:W-:Y:S01]  /*31a0*/  SHF.L.U64.HI R142, R150, R142, c[0x0][0x294] ;  /* 0x0000a500968e7619 */ /* 0x000fe2000001028e */
[----:B------:R-:W-:Y:S01]  /*31b0*/  IMAD R123, R24, c[0x0][0x1ec], R115 ;  /* 0x00007b00187b7a24 */ /* 0x000fe200078e0273 */
[----:B------:R-:W-:Y:S01]  /*31c0*/  SHF.L.U32 R152, R150, 0x5, RZ ;  /* 0x0000000596987819 */ /* 0x000fe200000006ff */
[----:B------:R-:W-:Y:S01]  /*31d0*/  IMAD R122, R24, c[0x0][0x214], R113 ;  /* 0x00008500187a7a24 */ /* 0x000fe200078e0271 */
[----:B------:R-:W-:Y:S01]  /*31e0*/  IADD3 R146, R135, R146, RZ ;  /* 0x0000009287927210 */ /* 0x000fe20007ffe0ff */
[----:B------:R-:W-:Y:S01]  /*31f0*/  IMAD.IADD R101, R93, 0x1, R3 ;  /* 0x000000015d657824 */ /* 0x000fe200078e0203 */
[----:B------:R-:W-:Y:S01]  /*3200*/  IADD3 R99, R3, R87, RZ ;  /* 0x0000005703637210 */ /* 0x000fe20007ffe0ff */
[----:B------:R-:W-:Y:S01]  /*3210*/  IMAD.IADD R100, R89, 0x1, R0 ;  /* 0x0000000159647824 */ /* 0x000fe200078e0200 */
[----:B------:R-:W-:-:S02]  /*3220*/  IADD3 R98, R0, R83, RZ ;  /* 0x0000005300627210 */ /* 0x000fc40007ffe0ff */
[--C-:B----4-:R-:W-:Y:S01]  /*3230*/  @P4 SHF.R.S32.HI R5, RZ, 0x1f, R21.reuse ;  /* 0x0000001fff054819 */ /* 0x110fe20000011415 */
[----:B------:R-:W-:Y:S02]  /*3240*/  @!P4 IMAD.MOV.U32 R5, RZ, RZ, R20 ;  /* 0x000000ffff05c224 */ /* 0x000fe400078e0014 */
[----:B------:R-:W-:Y:S01]  /*3250*/  @P4 IMAD.MOV.U32 R4, RZ, RZ, R21 ;  /* 0x000000ffff044224 */ /* 0x000fe200078e0015 */
[----:B------:R-:W-:Y:S01]  /*3260*/  @!P4 MOV R4, R25 ;  /* 0x000000190004c202 */ /* 0x000fe20000000f00 */
[----:B------:R-:W-:-:S04]  /*3270*/  IMAD R5, R5, c[0x0][0x2b0], RZ ;  /* 0x0000ac0005057a24 */ /* 0x000fc800078e02ff */
[C---:B------:R-:W-:Y:S02]  /*3280*/  IMAD R5, R4.reuse, c[0x0][0x2b4], R5 ;  /* 0x0000ad0004057a24 */ /* 0x040fe400078e0205 */
[----:B------:R-:W-:-:S05]  /*3290*/  IMAD.WIDE.U32 R110, R4, c[0x0][0x2b0], RZ ;  /* 0x0000ac00046e7a25 */ /* 0x000fca00078e00ff */
[----:B------:R-:W-:Y:S02]  /*32a0*/  IADD3 R120, R111, R5, RZ ;  /* 0x000000056f787210 */ /* 0x000fe40007ffe0ff */
[----:B--2---:R-:W2:Y:S04]  /*32b0*/  LDL R19, [R1+0x54] ;  /* 0x0000540001137983 */ /* 0x004ea80000100800 */
[----:B------:R-:W3:Y:S04]  /*32c0*/  LDL R16, [R1+0x58] ;  /* 0x0000580001107983 */ /* 0x000ee80000100800 */
[----:B------:R-:W4:Y:S04]  /*32d0*/  LDL R15, [R1+0x60] ;  /* 0x00006000010f7983 */ /* 0x000f280000100800 */
[----:B------:R-:W5:Y:S01]  /*32e0*/  LDL R14, [R1+0x5c] ;  /* 0x00005c00010e7983 */ /* 0x000f620000100800 */
[----:B------:R-:W-:Y:S01]  /*32f0*/  ISETP.GE.AND P0, PT, R84, c[0x0][0x27c], PT ;  /* 0x00009f0054007a0c */ /* 0x000fe20003f06270 */
[----:B------:R-:W-:Y:S01]  /*3300*/  IMAD R0, R22, c[0x0][0x268], RZ ;  /* 0x00009a0016007a24 */ /* 0x000fe200078e02ff */
[C---:B------:R-:W-:Y:S01]  /*3310*/  IADD3 R17, R125.reuse, 0x20, RZ ;  /* 0x000000207d117810 */ /* 0x040fe20007ffe0ff */
[----:B------:R-:W-:Y:S01]  /*3320*/  IMAD.WIDE.U32 R4, R24, c[0x0][0x260], R244 ;  /* 0x0000980018047a25 */ /* 0x000fe200078e00f4 */
[----:B------:R-:W-:Y:S01]  /*3330*/  SEL R3, RZ, c[0x0][0x27c], !P0 ;  /* 0x00009f00ff037a07 */ /* 0x000fe20004000000 */
[----:B------:R-:W-:Y:S01]  /*3340*/  ULDC.U8 UR5, c[0x0][0x298] ;  /* 0x0000a60000057ab9 */ /* 0x000fe20000000000 */
[----:B------:R-:W-:Y:S01]  /*3350*/  IADD3 R18, R125, 0x40, RZ ;  /* 0x000000407d127810 */ /* 0x000fe20007ffe0ff */
[----:B------:R-:W-:Y:S01]  /*3360*/  IMAD.SHL.U32 R17, R17, 0x40, RZ ;  /* 0x0000004011117824 */ /* 0x000fe200078e00ff */
[----:B------:R-:W-:Y:S01]  /*3370*/  P2R R121, PR, RZ, 0x1 ;  /* 0x00000001ff797803 */ /* 0x000fe20000000000 */
[----:B------:R-:W-:-:S02]  /*3380*/  IMAD.IADD R3, R84, 0x1, R3 ;  /* 0x0000000154037824 */ /* 0x000fc400078e0203 */
[----:B------:R-:W-:Y:S01]  /*3390*/  IMAD R6, R23, c[0x0][0x26c], R0 ;  /* 0x00009b0017067a24 */ /* 0x000fe200078e0200 */
[----:B------:R-:W-:Y:S01]  /*33a0*/  LOP3.LUT R17, R17, 0x1c0, RZ, 0xc0, !PT ;  /* 0x000001c011117812 */ /* 0x000fe200078ec0ff */
[----:B------:R-:W-:Y:S01]  /*33b0*/  IMAD R5, R24, c[0x0][0x264], R5 ;  /* 0x0000990018057a24 */ /* 0x000fe200078e0205 */
[----:B------:R-:W-:Y:S01]  /*33c0*/  SHF.R.S32.HI R0, RZ, 0x1f, R3 ;  /* 0x0000001fff007819 */ /* 0x000fe20000011403 */
[----:B------:R-:W-:Y:S02]  /*33d0*/  IMAD.SHL.U32 R18, R18, 0x40, RZ ;  /* 0x0000004012127824 */ /* 0x000fe400078e00ff */
[----:B------:R-:W-:Y:S01]  /*33e0*/  IMAD.WIDE.U32 R78, R23, c[0x0][0x268], R4 ;  /* 0x00009a00174e7a25 */ /* 0x000fe200078e0004 */
[----:B------:R-:W-:Y:S02]  /*33f0*/  LEA.HI R3, R0, R3, RZ, 0x3 ;  /* 0x0000000300037211 */ /* 0x000fe400078f18ff */
[----:B------:R-:W-:Y:S01]  /*3400*/  LOP3.LUT R18, R18, 0x1c0, RZ, 0xc0, !PT ;  /* 0x000001c012127812 */ /* 0x000fe200078ec0ff */
[----:B------:R-:W-:Y:S01]  /*3410*/  IMAD.IADD R80, R79, 0x1, R6 ;  /* 0x000000014f507824 */ /* 0x000fe200078e0206 */
[--C-:B------:R-:W-:Y:S01]  /*3420*/  LOP3.LUT R5, R17, 0x38, R3.reuse, 0xf8, !PT ;  /* 0x0000003811057812 */ /* 0x100fe200078ef803 */
[----:B------:R-:W-:Y:S01]  /*3430*/  IMAD.MOV.U32 R137, RZ, RZ, 0x6 ;  /* 0x00000006ff897424 */ /* 0x000fe200078e00ff */
[----:B------:R-:W1:Y:S01]  /*3440*/  S2R R17, SR_TID.X ;  /* 0x0000000000117919 */ /* 0x000e620000002100 */
[--C-:B------:R-:W-:Y:S01]  /*3450*/  LOP3.LUT R4, R18, 0x38, R3.reuse, 0xf8, !PT ;  /* 0x0000003812047812 */ /* 0x100fe200078ef803 */
[----:B------:R-:W-:Y:S01]  /*3460*/  IMAD.MOV.U32 R155, RZ, RZ, c[0x0][0x2b8] ;  /* 0x0000ae00ff9b7624 */ /* 0x000fe200078e00ff */
[----:B------:R-:W-:Y:S01]  /*3470*/  IADD3 R18, R125, 0x20, RZ ;  /* 0x000000207d127810 */ /* 0x000fe20007ffe0ff */
[----:B------:R-:W-:Y:S01]  /*3480*/  IMAD.MOV.U32 R154, RZ, RZ, c[0x0][0x27c] ;  /* 0x00009f00ff9a7624 */ /* 0x000fe200078e00ff */
        /* <DEDUP_REMOVED lines=8> */
[----:B------:R-:W-:-:S02]  /*3510*/  LOP3.LUT R18, R18, 0x1c0, RZ, 0xc0, !PT ;  /* 0x000001c012127812 */ /* 0x000fc400078ec0ff */
[----:B------:R-:W-:Y:S02]  /*3520*/  SHF.R.S32.HI R96, RZ, 0x1f, R77 ;  /* 0x0000001fff607819 */ /* 0x000fe4000001144d */
        /* <DEDUP_REMOVED lines=22> */
.L_x_958:
[----:B------:R-:W-:Y:S01]  /*3690*/  IMAD R3, R29, 0x50, R0 ;  /* 0x000000501d037824 */ /* 0x000fe200078e0200 */
[----:B------:R-:W-:Y:S01]  /*36a0*/  ISETP.NE.AND P1, PT, R155, 0x1, PT ;  /* 0x000000019b00780c */ /* 0x000fe20003f25270 */
[----:B------:R-:W-:Y:S01]  /*36b0*/  IMAD.MOV.U32 R73, RZ, RZ, RZ ;  /* 0x000000ffff497224 */ /* 0x000fe200078e00ff */
[----:B-1---5:R1:W5:Y:S01]  /*36c0*/  LDL R157, [R1+0x4] ;  /* 0x00000400019d7983 */ /* 0x0223620000100800 */
[----:B------:R-:W-:Y:S01]  /*36d0*/  IMAD.IADD R4, R128, 0x1, R3 ;  /* 0x0000000180047824 */ /* 0x000fe200078e0203 */
[----:B------:R-:W-:Y:S01]  /*36e0*/  ISETP.GE.AND P0, PT, R3, R2, PT ;  /* 0x000000020300720c */ /* 0x000fe20003f06270 */
[----:B------:R-:W-:Y:S04]  /*36f0*/  DEPBAR.LE SB0, 0x0 ;  /* 0x000080000000791a */ /* 0x000fe80000000000 */
[--C-:B------:R-:W-:Y:S01]  /*3700*/  IMAD.MOV.U32 R3, RZ, RZ, R4.reuse ;  /* 0x000000ffff037224 */ /* 0x100fe200078e0004 */
[----:B------:R-:W-:Y:S01]  /*3710*/  ISETP.GT.OR P0, PT, R0, 0x4f, P0 ;  /* 0x0000004f0000780c */ /* 0x000fe20000704670 */
[----:B------:R1:W5:Y:S01]  /*3720*/  LDL R156, [R1] ;  /* 0x00000000019c7983 */ /* 0x0003620000100800 */
[----:B------:R-:W-:Y:S01]  /*3730*/  WARPSYNC 0xffffffff ;  /* 0xffffffff00007948 */ /* 0x000fe20003800000 */
[----:B------:R-:W-:Y:S01]  /*3740*/  @P1 IMAD.HI.U32 R5, R4, c[0x0][0x2bc], RZ ;  /* 0x0000af0004051a27 */ /* 0x000fe200078e00ff */
[----:B------:R-:W-:Y:S01]  /*3750*/  ISETP.GE.AND P2, PT, R154, 0x1, PT ;  /* 0x000000019a00780c */ /* 0x000fe20003f46270 */
[----:B------:R-:W-:Y:S03]  /*3760*/  BSSY B2, `(.L_x_924) ;  /* 0x0000414000027945 */ /* 0x000fe60003800000 */
[----:B------:R-:W-:Y:S05]  /*3770*/  @P1 SHF.R.U32.HI R3, RZ, c[0x0][0x2c0], R5 ;  /* 0x0000b000ff031a19 */ /* 0x000fea0000011605 */
[C---:B------:R-:W-:Y:S04]  /*3780*/  @!P0 IADD3 R5, P1, R3.reuse, R110, RZ ;  /* 0x0000006e03058210 */ /* 0x040fe80007f3e0ff */
[----:B------:R-:W-:Y:S01]  /*3790*/  @!P0 LEA.HI.X.SX32 R7, R3, R120, 0x1, P1 ;  /* 0x0000007803078211 */ /* 0x000fe200008f0eff */
[----:B------:R-:W-:Y:S01]  /*37a0*/  IMAD.MOV R3, RZ, RZ, -R3 ;  /* 0x000000ffff037224 */ /* 0x000fe200078e0a03 */
[----:B------:R-:W-:Y:S03]  /*37b0*/  @!P0 LEA R6, P1, R5, c[0x0][0x2a0], 0x2 ;  /* 0x0000a80005068a11 */ /* 0x000fe600078210ff */
[----:B------:R-:W-:Y:S01]  /*37c0*/  IMAD R76, R3, c[0x0][0x2b8], R4 ;  /* 0x0000ae00034c7a24 */ /* 0x000fe200078e0204 */
[----:B------:R-:W-:Y:S03]  /*37d0*/  @!P0 LEA.HI.X R7, R5, c[0x0][0x2a4], R7, 0x2, P1 ;  /* 0x0000a90005078a11 */ /* 0x000fe600008f1407 */
[----:B------:R-:W-:Y:S01]  /*37e0*/  IMAD.WIDE.U32 R4, R76, c[0x0][0x1e0], RZ ;  /* 0x000078004c047a25 */ /* 0x000fe200078e00ff */
[----:B------:R-:W-:Y:S01]  /*37f0*/  SHF.R.S32.HI R94, RZ, 0x1f, R76 ;  /* 0x0000001fff5e7819 */ /* 0x000fe2000001144c */
[----:B--2---:R-:W2:Y:S04]  /*3800*/  @!P0 LDG.E R73, [R6.64] ;  /* 0x0000000806498981 */ /* 0x004ea8000c1e1900 */
[----:B------:R-:W-:Y:S01]  /*3810*/  IMAD R3, R94, c[0x0][0x1e0], RZ ;  /* 0x000078005e037a24 */ /* 0x000fe200078e02ff */
[----:B------:R-:W-:Y:S03]  /*3820*/  BAR.SYNC.DEFER_BLOCKING 0x0 ;  /* 0x0000000000007b1d */ /* 0x000fe60000010000 */
[----:B------:R-:W-:Y:S04]  /*3830*/  IMAD R3, R76, c[0x0][0x1e4], R3 ;  /* 0x000079004c037a24 */ /* 0x000fe800078e0203 */
[----:B------:R-:W-:Y:S01]  /*3840*/  IMAD.IADD R5, R5, 0x1, R3 ;  /* 0x0000000105057824 */ /* 0x000fe200078e0203 */
[----:B--2---:R-:W-:Y:S03]  /*3850*/  SHF.R.S32.HI R95, RZ, 0x1f, R73 ;  /* 0x0000001fff5f7819 */ /* 0x004fe60000011449 */
[----:B------:R-:W-:Y:S04]  /*3860*/  IMAD.WIDE.U32 R4, R73, c[0x0][0x1f0], R4 ;  /* 0x00007c0049047a25 */ /* 0x000fe800078e0004 */
[----:B------:R-:W-:Y:S01]  /*3870*/  IMAD R6, R95, c[0x0][0x1f0], RZ ;  /* 0x00007c005f067a24 */ /* 0x000fe200078e02ff */
[----:B------:R-:W-:Y:S03]  /*3880*/  IADD3 R3, P0, R114, R4, RZ ;  /* 0x0000000472037210 */ /* 0x000fe60007f1e0ff */
[----:B------:R-:W-:Y:S05]  /*3890*/  IMAD R6, R73, c[0x0][0x1f4], R6 ;  /* 0x00007d0049067a24 */ /* 0x000fea00078e0206 */
[----:B------:R-:W-:Y:S02]  /*38a0*/  IADD3.X R4, R123, R5, R6, P0, !PT ;  /* 0x000000057b047210 */ /* 0x000fe400007fe406 */
[C---:B------:R-:W-:Y:S04]  /*38b0*/  LEA R72, P0, R3.reuse, c[0x0][0x1c8], 0x1 ;  /* 0x0000720003487a11 */ /* 0x040fe800078008ff */
[----:B------:R-:W-:Y:S01]  /*38c0*/  LEA.HI.X R71, R3, c[0x0][0x1cc], R4, 0x1, P0 ;  /* 0x0000730003477a11 */ /* 0x000fe200000f0c04 */
[----:B------:R-:W-:-:S05]  /*38d0*/  @!P2 BRA `(.L_x_925) ;  /* 0x00003c400000a947 */ /* 0x000fca0003800000 */
[-C--:B-1----:R-:W-:Y:S01]  /*38e0*/  IMAD R6, R145, R29.reuse, RZ ;  /* 0x0000001d91067224 */ /* 0x082fe200078e02ff */
[----:B------:R-:W-:Y:S01]  /*38f0*/  ISETP.NE.AND P0, PT, RZ, UR5, PT ;  /* 0x00000005ff007c0c */ /* 0x000fe2000bf05270 */
[-C--:B------:R-:W-:Y:S01]  /*3900*/  IMAD R5, R146, R29.reuse, RZ ;  /* 0x0000001d92057224 */ /* 0x080fe200078e02ff */
[----:B------:R-:W-:Y:S01]  /*3910*/  SHF.R.S32.HI R4, RZ, 0x1f, R29 ;  /* 0x0000001fff047819 */ /* 0x000fe2000001141d */
[----:B------:R-:W-:Y:S02]  /*3920*/  IMAD R3, R29, -0x50, R2 ;  /* 0xffffffb01d037824 */ /* 0x000fe400078e0202 */
[-C--:B------:R-:W-:Y:S03]  /*3930*/  IMAD.WIDE.U32 R32, R138, R29.reuse, RZ ;  /* 0x0000001d8a207225 */ /* 0x080fe600078e00ff */
[----:B------:R-:W-:Y:S01]  /*3940*/  IMNMX R60, R3, 0x50, PT ;  /* 0x00000050033c7817 */ /* 0x000fe20003800200 */
[C---:B------:R-:W-:Y:S02]  /*3950*/  IMAD R6, R4.reuse, R138, R6 ;  /* 0x0000008a04067224 */ /* 0x040fe400078e0206 */
[----:B------:R-:W-:Y:S02]  /*3960*/  IMAD R5, R4, R134, R5 ;  /* 0x0000008604057224 */ /* 0x000fe400078e0205 */
[----:B------:R-:W-:Y:S01]  /*3970*/  IMAD.WIDE.U32 R10, R134, R29, RZ ;  /* 0x0000001d860a7225 */ /* 0x000fe200078e00ff */
[----:B------:R-:W-:Y:S04]  /*3980*/  IADD3 R34, R33, R6, RZ ;  /* 0x0000000621227210 */ /* 0x000fe80007ffe0ff */
        /* <DEDUP_REMOVED lines=30> */
.L_x_928:
[----:B------:R-:W-:Y:S05]  /*3b70*/  BSYNC B0 ;  /* 0x0000000000007941 */ /* 0x000fea0003800000 */
.L_x_927:
        /* <DEDUP_REMOVED lines=39> */
.L_x_930:
[----:B------:R-:W-:Y:S05]  /*3df0*/  BSYNC B0 ;  /* 0x0000000000007941 */ /* 0x000fea0003800000 */
.L_x_929:
        /* <DEDUP_REMOVED lines=38> */
.L_x_932:
[----:B------:R-:W-:Y:S05]  /*4060*/  BSYNC B0 ;  /* 0x0000000000007941 */ /* 0x000fea0003800000 */
.L_x_931:
        /* <DEDUP_REMOVED lines=74> */
.L_x_936:
[----:B------:R-:W-:Y:S05]  /*4510*/  BSYNC B0 ;  /* 0x0000000000007941 */ /* 0x000fea0003800000 */
.L_x_935:
        /* <DEDUP_REMOVED lines=57> */
.L_x_934:
[----:B------:R-:W-:Y:S05]  /*48b0*/  BSYNC B1 ;  /* 0x0000000000017941 */ /* 0x000fea0003800000 */
.L_x_933:
        /* <DEDUP_REMOVED lines=62> */
.L_x_940:
[----:B------:R-:W-:Y:S05]  /*4ca0*/  BSYNC B0 ;  /* 0x0000000000007941 */ /* 0x000fea0003800000 */
.L_x_939:
        /* <DEDUP_REMOVED lines=57> */
.L_x_938:
[----:B------:R-:W-:Y:S05]  /*5040*/  BSYNC B1 ;  /* 0x0000000000017941 */ /* 0x000fea0003800000 */
.L_x_937:
        /* <DEDUP_REMOVED lines=61> */
.L_x_943:
[----:B------:R-:W-:Y:S05]  /*5420*/  BSYNC B0 ;  /* 0x0000000000007941 */ /* 0x000fea0003800000 */
.L_x_942:
        /* <DEDUP_REMOVED lines=58> */
.L_x_926:
        /* <DEDUP_REMOVED lines=213> */
.L_x_945:
[----:B----4-:R-:W-:Y:S05]  /*6520*/  BSYNC B0 ;  /* 0x0000000000007941 */ /* 0x010fea0003800000 */
.L_x_944:
        /* <DEDUP_REMOVED lines=126> */
.L_x_947:
[----:B------:R-:W-:Y:S05]  /*6d10*/  BSYNC B0 ;  /* 0x0000000000007941 */ /* 0x000fea0003800000 */
.L_x_946:
[----:B------:R1:W2:Y:S01]  /*6d20*/  SHFL.IDX PT, R37, R71, 0x2, 0x1c1f ;  /* 0x005c1f0047257f89 */ /* 0x0002a200000e0000 */
[----:B------:R-:W-:Y:S03]  /*6d30*/  ISETP.GE.OR P0, PT, R158, R60, P5 ;  /* 0x0000003c9e00720c */ /* 0x000fe60002f06670 */
[----:B------:R1:W4:Y:S10]  /*6d40*/  SHFL.IDX PT, R36, R72, 0x2, 0x1c1f ;  /* 0x005c1f0048247f89 */ /* 0x00033400000e0000 */
[----:B------:R-:W-:-:S05]  /*6d50*/  @P0 BRA `(.L_x_941) ;  /* 0x00000b4000000947 */ /* 0x000fca0003800000 */
[----:B------:R-:W-:Y:S01]  /*6d60*/  SEL R3, R140, R129, !P4 ;  /* 0x000000818c037207 */ /* 0x000fe20006000000 */
[----:B------:R-:W5:Y:S01]  /*6d70*/  LDL R5, [R1+0x5c] ;  /* 0x00005c0001057983 */ /* 0x000f620000100800 */
[C---:B------:R-:W-:Y:S02]  /*6d80*/  IADD3 R6, R125.reuse, 0x40, RZ ;  /* 0x000000407d067810 */ /* 0x040fe40007ffe0ff */
[----:B------:R-:W-:Y:S01]  /*6d90*/  SHF.R.S32.HI R4, RZ, 0x1f, R3 ;  /* 0x0000001fff047819 */ /* 0x000fe20000011403 */
[----:B---34-:R-:W3:Y:S01]  /*6da0*/  LDS.128 R32, [R117+0x2900] ;  /* 0x0029000075207984 */ /* 0x018ee20000000c00 */
[----:B------:R-:W-:Y:S01]  /*6db0*/  IADD3 R7, R125, 0x40, RZ ;  /* 0x000000407d077810 */ /* 0x000fe20007ffe0ff */
[----:B------:R-:W-:Y:S01]  /*6dc0*/  IMAD.SHL.U32 R6, R6, 0x40, RZ ;  /* 0x0000004006067824 */ /* 0x000fe200078e00ff */
[----:B------:R-:W-:Y:S02]  /*6dd0*/  LEA.HI R3, R4, R3, RZ, 0x4 ;  /* 0x0000000304037211 */ /* 0x000fe400078f20ff */
[----:B-1----:R-:W-:Y:S01]  /*6de0*/  LEA R46, P0, R77, R36, 0x1 ;  /* 0x000000244d2e7211 */ /* 0x002fe200078008ff */
[----:B------:R-:W-:Y:S01]  /*6df0*/  IMAD.SHL.U32 R7, R7, 0x40, RZ ;  /* 0x0000004007077824 */ /* 0x000fe200078e00ff */
[----:B------:R-:W-:Y:S02]  /*6e00*/  LEA.HI.SX32 R3, R3, R97, 0x1c ;  /* 0x0000006103037211 */ /* 0x000fe400078fe2ff */
[----:B--2---:R-:W-:Y:S02]  /*6e10*/  LEA.HI.X R47, R77, R37, R96, 0x1, P0 ;  /* 0x000000254d2f7211 */ /* 0x004fe400000f0c60 */
[----:B------:R-:W-:Y:S01]  /*6e20*/  @!P1 SHF.R.U32.HI R10, RZ, 0x10, R55 ;  /* 0x00000010ff0a9819 */ /* 0x000fe20000011637 */
[----:B------:R-:W-:Y:S01]  /*6e30*/  IMAD.SHL.U32 R38, R3, 0x8, RZ ;  /* 0x0000000803267824 */ /* 0x000fe200078e00ff */
[----:B------:R-:W-:Y:S02]  /*6e40*/  LOP3.LUT R6, R6, 0x1c0, RZ, 0xc0, !PT ;  /* 0x000001c006067812 */ /* 0x000fe400078ec0ff */
[----:B------:R-:W-:Y:S02]  /*6e50*/  LOP3.LUT R7, R7, 0x1c0, RZ, 0xc0, !PT ;  /* 0x000001c007077812 */ /* 0x000fe400078ec0ff */
[----:B------:R-:W-:Y:S02]  /*6e60*/  SHF.R.U32.HI R6, RZ, 0x3, R6 ;  /* 0x00000003ff067819 */ /* 0x000fe40000011606 */
[----:B------:R-:W-:Y:S02]  /*6e70*/  LOP3.LUT R3, R7, 0x38, R38, 0xf8, !PT ;  /* 0x0000003807037812 */ /* 0x000fe400078ef826 */
[----:B------:R-:W-:Y:S02]  /*6e80*/  @!P1 PRMT R23, R59, 0x5410, R10 ;  /* 0x000054103b179816 */ /* 0x000fe4000000000a */
[----:B------:R-:W-:Y:S02]  /*6e90*/  LOP3.LUT R3, R3, R6, RZ, 0x3c, !PT ;  /* 0x0000000603037212 */ /* 0x000fe400078e3cff */
[----:B------:R-:W-:Y:S02]  /*6ea0*/  @!P1 SHF.R.U64 R7, R52, 0x10, R53 ;  /* 0x0000001034079819 */ /* 0x000fe40000001235 */
[----:B------:R-:W-:Y:S02]  /*6eb0*/  @!P1 SHF.R.U64 R16, R54, 0x10, R55 ;  /* 0x0000001036109819 */ /* 0x000fe40000001237 */
[----:B------:R-:W-:Y:S02]  /*6ec0*/  @!P1 PRMT R18, R58, 0x5410, R7 ;  /* 0x000054103a129816 */ /* 0x000fe40000000007 */
[----:B------:R-:W-:Y:S02]  /*6ed0*/  @!P1 SHF.R.U32.HI R6, RZ, 0x10, R27 ;  /* 0x00000010ff069819 */ /* 0x000fe4000001161b */
[----:B------:R-:W-:Y:S01]  /*6ee0*/  @!P1 LOP3.LUT R30, R23, 0xffff0000, RZ, 0xc0, !PT ;  /* 0xffff0000171e9812 */ /* 0x000fe200078ec0ff */
[----:B------:R-:W-:Y:S01]  /*6ef0*/  @!P1 IMAD.U32 R7, R18, 0x10000, RZ ;  /* 0x0001000012079824 */ /* 0x000fe200078e00ff */
[----:B------:R-:W-:Y:S02]  /*6f00*/  @!P1 PRMT R11, R28, 0x5410, R6 ;  /* 0x000054101c0b9816 */ /* 0x000fe40000000006 */
[----:B------:R-:W-:Y:S02]  /*6f10*/  @!P1 SHF.R.U32.HI R8, RZ, 0x10, R53 ;  /* 0x00000010ff089819 */ /* 0x000fe40000011635 */
[----:B------:R-:W-:Y:S01]  /*6f20*/  @!P1 SHF.R.U32.HI R4, RZ, 0x10, R25 ;  /* 0x00000010ff049819 */ /* 0x000fe20000011619 */
[----:B---3--:R-:W-:Y:S01]  /*6f30*/  @!P1 IMAD.U32 R20, R33, 0x10000, RZ ;  /* 0x0001000021149824 */ /* 0x008fe200078e00ff */
[----:B------:R-:W-:Y:S02]  /*6f40*/  @!P1 SHF.L.U32 R10, R32, 0x10, RZ ;  /* 0x00000010200a9819 */ /* 0x000fe400000006ff */
[----:B------:R-:W-:Y:S02]  /*6f50*/  @!P1 LOP3.LUT R31, R35, 0xffff0000, RZ, 0xc0, !PT ;  /* 0xffff0000231f9812 */ /* 0x000fe400078ec0ff */
[----:B------:R-:W-:Y:S02]  /*6f60*/  @!P1 PRMT R17, R58, 0x5432, R8 ;  /* 0x000054323a119816 */ /* 0x000fe40000000008 */
[----:B------:R-:W-:Y:S02]  /*6f70*/  @!P1 PRMT R8, R19, 0x5410, R4 ;  /* 0x0000541013089816 */ /* 0x000fe40000000004 */
[----:B------:R-:W-:Y:S03]  /*6f80*/  ISETP.GE.AND P0, PT, R38, c[0x0][0x1d4], PT ;  /* 0x0000750026007a0c */ /* 0x000fe60003f06270 */
[----:B------:R-:W-:Y:S02]  /*6f90*/  @!P1 IMAD.U32 R6, R8, 0x10000, RZ ;  /* 0x0001000008069824 */ /* 0x000fe400078e00ff */
[----:B-----5:R-:W-:Y:S01]  /*6fa0*/  IMAD.IADD R3, R5, 0x1, R3 ;  /* 0x0000000105037824 */ /* 0x020fe200078e0203 */
[----:B------:R-:W-:Y:S01]  /*6fb0*/  @!P1 SHF.R.U64 R5, R26, 0x10, R27 ;  /* 0x000000101a059819 */ /* 0x000fe2000000121b */
[----:B------:R-:W-:Y:S01]  /*6fc0*/  @!P1 IMAD.U32 R27, R23, 0x10000, RZ ;  /* 0x00010000171b9824 */ /* 0x000fe200078e00ff */
[----:B------:R-:W-:Y:S01]  /*6fd0*/  @!P1 LOP3.LUT R26, R34, 0xffff0000, RZ, 0xc0, !PT ;  /* 0xffff0000221a9812 */ /* 0x000fe200078ec0ff */
[----:B------:R-:W-:Y:S05]  /*6fe0*/  IMAD.SHL.U32 R3, R3, 0x2, RZ ;  /* 0x0000000203037824 */ /* 0x000fea00078e00ff */
[----:B------:R1:W2:Y:S02]  /*6ff0*/  LDS.128 R12, [R3+0x2900] ;  /* 0x00290000030c7984 */ /* 0x0002a40000000c00 */
[----:B-1----:R-:W-:Y:S02]  /*7000*/  @!P1 SHF.R.U64 R3, R24, 0x10, R25 ;  /* 0x0000001018039819 */ /* 0x002fe40000001219 */
[----:B------:R-:W-:Y:S02]  /*7010*/  @!P1 PRMT R25, R59, 0x5432, R16 ;  /* 0x000054323b199816 */ /* 0x000fe40000000010 */
[----:B------:R-:W-:Y:S01]  /*7020*/  @!P1 PRMT R16, R28, 0x5432, R5 ;  /* 0x000054321c109816 */ /* 0x000fe20000000005 */
[----:B------:R-:W-:Y:S01]  /*7030*/  @!P1 IMAD.U32 R28, R35, 0x10000, RZ ;  /* 0x00010000231c9824 */ /* 0x000fe200078e00ff */
[----:B------:R-:W-:Y:S01]  /*7040*/  @!P1 PRMT R9, R19, 0x5432, R3 ;  /* 0x0000543213099816 */ /* 0x000fe20000000003 */
[----:B------:R-:W-:Y:S04]  /*7050*/  @!P1 IMAD.U32 R19, R17, 0x10000, RZ ;  /* 0x0001000011139824 */ /* 0x000fe800078e00ff */
[----:B------:R-:W-:Y:S02]  /*7060*/  @!P1 IMAD.U32 R4, R9, 0x10000, RZ ;  /* 0x0001000009049824 */ /* 0x000fe400078e00ff */
[----:B--2---:R-:W-:Y:S01]  /*7070*/  @!P1 IMAD.U32 R3, R12, 0x10000, RZ ;  /* 0x000100000c039824 */ /* 0x004fe200078e00ff */
[----:B------:R-:W-:Y:S03]  /*7080*/  @!P1 SHF.L.U32 R5, R13, 0x10, RZ ;  /* 0x000000100d059819 */ /* 0x000fe600000006ff */
[C---:B------:R-:W-:Y:S02]  /*7090*/  @!P1 FMUL.FTZ R21, R3.reuse, R7 ;  /* 0x0000000703159220 */ /* 0x040fe40000410000 */
[-C--:B------:R-:W-:Y:S02]  /*70a0*/  @!P1 FMUL.FTZ R3, R3, R4.reuse ;  /* 0x0000000403039220 */ /* 0x080fe40000410000 */
        /* <DEDUP_REMOVED lines=8> */
[----:B------:R-:W-:Y:S02]  /*7130*/  @!P1 LOP3.LUT R22, R33, 0xffff0000, RZ, 0xc0, !PT ;  /* 0xffff000021169812 */ /* 0x000fe400078ec0ff */
[----:B------:R-:W-:Y:S02]  /*7140*/  @!P1 LOP3.LUT R7, R12, 0xffff0000, RZ, 0xc0, !PT ;  /* 0xffff00000c079812 */ /* 0x000fe400078ec0ff */
[----:B------:R-:W-:Y:S02]  /*7150*/  @!P1 LOP3.LUT R4, R8, 0xffff0000, RZ, 0xc0, !PT ;  /* 0xffff000008049812 */ /* 0x000fe400078ec0ff */
[----:B------:R-:W-:Y:S01]  /*7160*/  @!P1 LOP3.LUT R8, R9, 0xffff0000, RZ, 0xc0, !PT ;  /* 0xffff000009089812 */ /* 0x000fe200078ec0ff */
[----:B------:R-:W-:Y:S01]  /*7170*/  @!P1 FMUL.FTZ R10, R7, R17 ;  /* 0x00000011070a9220 */ /* 0x000fe20000410000 */
[----:B------:R-:W-:Y:S03]  /*7180*/  @!P1 LOP3.LUT R6, R13, 0xffff0000, RZ, 0xc0, !PT ;  /* 0xffff00000d069812 */ /* 0x000fe600078ec0ff */
[----:B------:R-:W-:Y:S01]  /*7190*/  @!P1 FFMA.FTZ R43, R18, R8, -R10 ;  /* 0x00000008122b9223 */ /* 0x000fe2000001080a */
[----:B------:R-:W-:Y:S01]  /*71a0*/  @!P1 LOP3.LUT R10, R15, 0xffff0000, RZ, 0xc0, !PT ;  /* 0xffff00000f0a9812 */ /* 0x000fe200078ec0ff */
[C---:B------:R-:W-:Y:S02]  /*71b0*/  @!P1 FMUL.FTZ R9, R6.reuse, R21 ;  /* 0x0000001506099220 */ /* 0x040fe40000410000 */
[-C--:B------:R-:W-:Y:S02]  /*71c0*/  @!P1 FMUL.FTZ R6, R6, R4.reuse ;  /* 0x0000000406069220 */ /* 0x080fe40000410000 */
[----:B------:R-:W-:Y:S02]  /*71d0*/  @!P1 FFMA.FTZ R44, R22, R4, -R9 ;  /* 0x00000004162c9223 */ /* 0x000fe40000010809 */
[----:B------:R-:W-:Y:S01]  /*71e0*/  @!P1 FMUL.FTZ R4, R7, R8 ;  /* 0x0000000807049220 */ /* 0x000fe20000410000 */
[----:B------:R-:W-:Y:S01]  /*71f0*/  @!P1 SHF.L.U32 R7, R15, 0x10, RZ ;  /* 0x000000100f079819 */ /* 0x000fe200000006ff */
[C---:B------:R-:W-:Y:S01]  /*7200*/  @!P1 IMAD.U32 R8, R11.reuse, 0x10000, RZ ;  /* 0x000100000b089824 */ /* 0x040fe200078e00ff */
[----:B------:R-:W-:Y:S01]  /*7210*/  @!P1 LOP3.LUT R11, R11, 0xffff0000, RZ, 0xc0, !PT ;  /* 0xffff00000b0b9812 */ /* 0x000fe200078ec0ff */
[C---:B------:R-:W-:Y:S02]  /*7220*/  @!P1 FMUL.FTZ R24, R10.reuse, R30 ;  /* 0x0000001e0a189220 */ /* 0x040fe40000410000 */
[----:B------:R-:W-:Y:S02]  /*7230*/  @!P1 FMUL.FTZ R23, R7, R27 ;  /* 0x0000001b07179220 */ /* 0x000fe40000410000 */
[-C--:B------:R-:W-:Y:S02]  /*7240*/  @!P1 FMUL.FTZ R10, R10, R11.reuse ;  /* 0x0000000b0a0a9220 */ /* 0x080fe40000410000 */
[-C--:B------:R-:W-:Y:S02]  /*7250*/  @!P1 FFMA.FTZ R42, R28, R8.reuse, -R23 ;  /* 0x000000081c2a9223 */ /* 0x080fe40000010817 */
        /* <DEDUP_REMOVED lines=11> */
[----:B------:R-:W-:Y:S02]  /*7310*/  @!P1 FFMA.FTZ R39, R24, R8, -R39 ;  /* 0x0000000818279223 */ /* 0x000fe40000010827 */
[----:B------:R-:W-:Y:S02]  /*7320*/  @!P1 FFMA.FTZ R40, R26, R16, -R40 ;  /* 0x000000101a289223 */ /* 0x000fe40000010828 */
[----:B------:R-:W-:Y:S02]  /*7330*/  @!P1 FMUL.FTZ R7, R7, R8 ;  /* 0x0000000807079220 */ /* 0x000fe40000410000 */
[----:B------:R-:W-:Y:S01]  /*7340*/  @!P1 FMUL.FTZ R8, R11, R16 ;  /* 0x000000100b089220 */ /* 0x000fe20000410000 */
[----:B------:R-:W-:Y:S01]  /*7350*/  @!P1 F2FP.BF16.PACK_AB R16, R41, R42 ;  /* 0x0000002a2910923e */ /* 0x000fe200000010ff */
[----:B------:R-:W-:Y:S01]  /*7360*/  @!P1 FFMA.FTZ R4, R17, R18, R4 ;  /* 0x0000001211049223 */ /* 0x000fe20000010004 */
[----:B------:R-:W-:Y:S01]  /*7370*/  @!P1 F2FP.BF16.PACK_AB R18, R44, R45 ;  /* 0x0000002d2c12923e */ /* 0x000fe200000010ff */
[----:B------:R-:W-:Y:S01]  /*7380*/  @!P1 FFMA.FTZ R5, R19, R20, R5 ;  /* 0x0000001413059223 */ /* 0x000fe20000010005 */
[----:B------:R-:W-:Y:S01]  /*7390*/  @!P1 F2FP.BF16.PACK_AB R17, R43, R48 ;  /* 0x000000302b11923e */ /* 0x000fe200000010ff */
[----:B------:R-:W-:Y:S01]  /*73a0*/  @!P1 IMAD.MOV.U32 R35, RZ, RZ, R16 ;  /* 0x000000ffff239224 */ /* 0x000fe200078e0010 */
[----:B------:R-:W-:Y:S01]  /*73b0*/  @!P1 F2FP.BF16.PACK_AB R11, R40, R39 ;  /* 0x00000027280b923e */ /* 0x000fe200000010ff */
[----:B------:R-:W-:Y:S01]  /*73c0*/  @!P1 IMAD.MOV.U32 R33, RZ, RZ, R18 ;  /* 0x000000ffff219224 */ /* 0x000fe200078e0012 */
[----:B------:R-:W-:Y:S01]  /*73d0*/  @!P1 F2FP.BF16.PACK_AB R4, R4, R3 ;  /* 0x000000030404923e */ /* 0x000fe200000010ff */
[----:B------:R-:W-:Y:S02]  /*73e0*/  @!P1 IMAD.MOV.U32 R32, RZ, RZ, R17 ;  /* 0x000000ffff209224 */ /* 0x000fe400078e0011 */
[----:B------:R-:W-:Y:S01]  /*73f0*/  @!P1 IMAD.MOV.U32 R34, RZ, RZ, R11 ;  /* 0x000000ffff229224 */ /* 0x000fe200078e000b */
[----:B------:R-:W-:Y:S01]  /*7400*/  @!P1 MOV R12, R4 ;  /* 0x00000004000c9202 */ /* 0x000fe20000000f00 */
[----:B------:R-:W-:Y:S02]  /*7410*/  @!P1 FFMA.FTZ R6, R21, R22, R6 ;  /* 0x0000001615069223 */ /* 0x000fe40000010006 */
[----:B------:R-:W-:Y:S01]  /*7420*/  @!P1 FFMA.FTZ R7, R23, R24, R7 ;  /* 0x0000001817079223 */ /* 0x000fe20000010007 */
[----:B------:R1:W-:Y:S01]  /*7430*/  ST.E.128 [R46.64], R32 ;  /* 0x000000202e007985 */ /* 0x0003e2000c101d08 */
[----:B------:R-:W-:Y:S01]  /*7440*/  @!P1 FFMA.FTZ R8, R25, R26, R8 ;  /* 0x0000001a19089223 */ /* 0x000fe20000010008 */
[----:B------:R-:W-:Y:S01]  /*7450*/  @!P1 F2FP.BF16.PACK_AB R5, R6, R5 ;  /* 0x000000050605923e */ /* 0x000fe200000010ff */
        /* <DEDUP_REMOVED lines=12> */
.L_x_925:
[----:B-1----:R1:W2:Y:S01]  /*7520*/  SHFL.IDX PT, R5, R71, RZ, 0x1c1f ;  /* 0x001c1fff47057589 */ /* 0x0022a200000e0000 */
        /* <DEDUP_REMOVED lines=16> */
[----:B-----5:R-:W-:Y:S01]  /*7630*/  @!P0 LEA.HI.X R5, R241, R5, R157, 0x1, P2 ;  /* 0x00000005f1058211 */ /* 0x020fe200010f0c9d */
[----:B-1----:R-:W-:Y:S04]  /*7640*/  @!P1 ST.E.128 [R6.64], R8 ;  /* 0x0000000806009985 */ /* 0x002fe8000c101d08 */
[----:B------:R-:W1:Y:S04]  /*7650*/  @!P0 LDS.128 R8, [R156+0x2800] ;  /* 0x002800009c088984 */ /* 0x000e680000000c00 */
[----:B-1----:R1:W-:Y:S02]  /*7660*/  @!P0 ST.E.128 [R4.64], R8 ;  /* 0x0000000804008985 */ /* 0x0023e4000c101d08 */
.L_x_949:
[----:B-12---:R-:W-:Y:S05]  /*7670*/  BSYNC B0 ;  /* 0x0000000000007941 */ /* 0x006fea0003800000 */
.L_x_948:
        /* <DEDUP_REMOVED lines=13> */
[----:B-----5:R-:W-:Y:S01]  /*7750*/  @!P0 LEA.HI.X R5, R241, R5, R157, 0x1, P2 ;  /* 0x00000005f1058211 */ /* 0x020fe200010f0c9d */
[----:B----4-:R-:W-:Y:S04]  /*7760*/  @!P1 ST.E.128 [R6.64], R8 ;  /* 0x0000000806009985 */ /* 0x010fe8000c101d08 */
[----:B------:R-:W2:Y:S04]  /*7770*/  @!P0 LDS.128 R8, [R156+0x3800] ;  /* 0x003800009c088984 */ /* 0x000ea80000000c00 */
[----:B--2---:R2:W-:Y:S02]  /*7780*/  @!P0 ST.E.128 [R4.64], R8 ;  /* 0x0000000804008985 */ /* 0x0045e4000c101d08 */
.L_x_951:
[----:B------:R-:W-:Y:S05]  /*7790*/  BSYNC B0 ;  /* 0x0000000000007941 */ /* 0x000fea0003800000 */
.L_x_950:
[----:B--2---:R2:W4:Y:S01]  /*77a0*/  SHFL.IDX PT, R5, R71, 0x2, 0x1c1f ;  /* 0x005c1f0047057f89 */ /* 0x00452200000e0000 */
[----:B------:R-:W-:Y:S03]  /*77b0*/  ISETP.GE.AND P0, PT, R3, 0x41, PT ;  /* 0x000000410300780c */ /* 0x000fe60003f06270 */
[----:B---3--:R2:W3:Y:S10]  /*77c0*/  SHFL.IDX PT, R4, R72, 0x2, 0x1c1f ;  /* 0x005c1f0048047f89 */ /* 0x0084f400000e0000 */
[----:B------:R-:W-:-:S05]  /*77d0*/  @!P0 BRA `(.L_x_941) ;  /* 0x000000c000008947 */ /* 0x000fca0003800000 */
[C---:B------:R-:W-:Y:S11]  /*77e0*/  ISETP.GE.AND P1, PT, R84.reuse, c[0x0][0x1d4], PT ;  /* 0x0000750054007a0c */ /* 0x040ff60003f26270 */
[----:B------:R-:W-:Y:S02]  /*77f0*/  @!UPT UIADD3 URZ, URZ, URZ, URZ ;  /* 0x0000003f3f3ff290 */ /* 0x000fe4000fffe03f */
[----:B------:R-:W1:Y:S01]  /*7800*/  @!P1 LDS.128 R8, [R252+0x4800] ;  /* 0x00480000fc089984 */ /* 0x000e620000000c00 */
[CC--:B---3--:R-:W-:Y:S04]  /*7810*/  @!P1 LEA R6, P0, R84.reuse, R4.reuse, 0x1 ;  /* 0x0000000454069211 */ /* 0x0c8fe800078008ff */
[-C--:B----4-:R-:W-:Y:S02]  /*7820*/  @!P1 LEA.HI.X R7, R84, R5.reuse, R85, 0x1, P0 ;  /* 0x0000000554079211 */ /* 0x090fe400000f0c55 */
[C---:B------:R-:W-:Y:S11]  /*7830*/  ISETP.GE.AND P0, PT, R241.reuse, c[0x0][0x1d4], PT ;  /* 0x00007500f1007a0c */ /* 0x040ff60003f06270 */
[----:B------:R-:W-:Y:S02]  /*7840*/  @!UPT UIADD3 URZ, URZ, URZ, URZ ;  /* 0x0000003f3f3ff290 */ /* 0x000fe4000fffe03f */
[C---:B------:R-:W-:Y:S04]  /*7850*/  @!P0 LEA R4, P2, R241.reuse, R4, 0x1 ;  /* 0x00000004f1048211 */ /* 0x040fe800078408ff */
[----:B-----5:R-:W-:Y:S01]  /*7860*/  @!P0 LEA.HI.X R5, R241, R5, R157, 0x1, P2 ;  /* 0x00000005f1058211 */ /* 0x020fe200010f0c9d */
[----:B-1----:R-:W-:Y:S04]  /*7870*/  @!P1 ST.E.128 [R6.64], R8 ;  /* 0x0000000806009985 */ /* 0x002fe8000c101d08 */
[----:B------:R-:W1:Y:S04]  /*7880*/  @!P0 LDS.128 R8, [R156+0x4800] ;  /* 0x004800009c088984 */ /* 0x000e680000000c00 */
[----:B-1----:R1:W-:Y:S02]  /*7890*/  @!P0 ST.E.128 [R4.64], R8 ;  /* 0x0000000804008985 */ /* 0x0023e4000c101d08 */
.L_x_941:
[----:B------:R-:W-:Y:S05]  /*78a0*/  BSYNC B2 ;  /* 0x0000000000027941 */ /* 0x000fea0003800000 */
.L_x_924:
[----:B------:R-:W-:Y:S01]  /*78b0*/  IMAD R20, R29, -0x50, RZ ;  /* 0xffffffb01d147824 */ /* 0x000fe200078e02ff */
[----:B------:R-:W-:Y:S01]  /*78c0*/  BSSY B0, `(.L_x_952) ;  /* 0x0000063000007945 */ /* 0x000fe20003800000 */
[----:B-123--:R-:W-:Y:S02]  /*78d0*/  IMAD R4, R94, c[0x0][0x208], RZ ;  /* 0x000082005e047a24 */ /* 0x00efe400078e02ff */
[----:B------:R-:W-:Y:S02]  /*78e0*/  IMAD.IADD R3, R103, 0x1, R20 ;  /* 0x0000000167037824 */ /* 0x000fe400078e0214 */
[C---:B------:R-:W-:Y:S02]  /*78f0*/  IMAD R8, R76.reuse, c[0x0][0x20c], R4 ;  /* 0x000083004c087a24 */ /* 0x040fe400078e0204 */
[----:B----4-:R-:W-:Y:S01]  /*7900*/  IMAD.WIDE.U32 R4, R76, c[0x0][0x208], RZ ;  /* 0x000082004c047a25 */ /* 0x010fe200078e00ff */
[C---:B------:R-:W-:Y:S02]  /*7910*/  ISETP.GE.AND P3, PT, R3.reuse, 0x11, PT ;  /* 0x000000110300780c */ /* 0x040fe40003f66270 */
[----:B------:R-:W-:Y:S01]  /*7920*/  ISETP.GE.AND P2, PT, R3, 0x21, PT ;  /* 0x000000210300780c */ /* 0x000fe20003f46270 */
[----:B------:R-:W-:Y:S01]  /*7930*/  IMAD.WIDE R6, R29, 0x50, R104 ;  /* 0x000000501d067825 */ /* 0x000fe200078e0268 */
[----:B------:R-:W-:Y:S02]  /*7940*/  IADD3 R5, R5, R8, RZ ;  /* 0x0000000805057210 */ /* 0x000fe40007ffe0ff */
[----:B------:R-:W-:Y:S01]  /*7950*/  ISETP.GE.AND P1, PT, R3, 0x31, PT ;  /* 0x000000310300780c */ /* 0x000fe20003f26270 */
[----:B------:R-:W-:Y:S02]  /*7960*/  IMAD R9, R95, c[0x0][0x218], RZ ;  /* 0x000086005f097a24 */ /* 0x000fe400078e02ff */
[C---:B------:R-:W-:Y:S04]  /*7970*/  IMAD.WIDE.U32 R4, R73.reuse, c[0x0][0x218], R4 ;  /* 0x0000860049047a25 */ /* 0x040fe800078e0004 */
[C---:B------:R-:W-:Y:S01]  /*7980*/  @P3 IADD3 R10, P0, R6.reuse, 0x10, RZ ;  /* 0x00000010060a3810 */ /* 0x040fe20007f1e0ff */
[----:B------:R-:W-:Y:S03]  /*7990*/  IMAD R9, R73, c[0x0][0x21c], R9 ;  /* 0x0000870049097a24 */ /* 0x000fe600078e0209 */
[----:B------:R-:W-:Y:S02]  /*79a0*/  @P3 IADD3.X R12, RZ, R7, RZ, P0, !PT ;  /* 0x00000007ff0c3210 */ /* 0x000fe400007fe4ff */
[----:B------:R-:W-:Y:S05]  /*79b0*/  @P2 IADD3 R11, P0, R6, 0x20, RZ ;  /* 0x00000020060b2810 */ /* 0x000fea0007f1e0ff */
[----:B------:R-:W-:Y:S01]  /*79c0*/  @P2 IMAD.X R22, RZ, RZ, R7, P0 ;  /* 0x000000ffff162224 */ /* 0x000fe200000e0607 */
[----:B------:R-:W-:Y:S04]  /*79d0*/  IADD3 R8, P0, R112, R4, RZ ;  /* 0x0000000470087210 */ /* 0x000fe80007f1e0ff */
[----:B------:R-:W-:Y:S02]  /*79e0*/  IADD3.X R9, R122, R5, R9, P0, !PT ;  /* 0x000000057a097210 */ /* 0x000fe400007fe409 */
[C---:B------:R-:W-:Y:S05]  /*79f0*/  @P1 IADD3 R16, P0, R6.reuse, 0x30, RZ ;  /* 0x0000003006101810 */ /* 0x040fea0007f1e0ff */
[----:B------:R-:W-:Y:S01]  /*7a00*/  @P1 IMAD.X R21, RZ, RZ, R7, P0 ;  /* 0x000000ffff151224 */ /* 0x000fe200000e0607 */
[C---:B------:R-:W-:Y:S11]  /*7a10*/  ISETP.GE.AND P0, PT, R3.reuse, 0x41, PT ;  /* 0x000000410300780c */ /* 0x040ff60003f06270 */
[----:B------:R-:W-:Y:S02]  /*7a20*/  @!UPT UIADD3 URZ, URZ, URZ, URZ ;  /* 0x0000003f3f3ff290 */ /* 0x000fe4000fffe03f */
[C---:B------:R-:W-:Y:S04]  /*7a30*/  @P0 IADD3 R19, P4, R6.reuse, 0x40, RZ ;  /* 0x0000004006130810 */ /* 0x040fe80007f9e0ff */
[----:B------:R-:W-:Y:S02]  /*7a40*/  @P0 IADD3.X R23, RZ, R7, RZ, P4, !PT ;  /* 0x00000007ff170210 */ /* 0x000fe400027fe4ff */
[----:B------:R-:W-:Y:S11]  /*7a50*/  ISETP.GE.AND P4, PT, R3, 0x1, PT ;  /* 0x000000010300780c */ /* 0x000ff60003f86270 */
[----:B------:R-:W-:Y:S02]  /*7a60*/  @!UPT UIADD3 URZ, URZ, URZ, URZ ;  /* 0x0000003f3f3ff290 */ /* 0x000fe4000fffe03f */
[----:B------:R-:W-:Y:S01]  /*7a70*/  @P4 MOV R5, R80 ;  /* 0x0000005000054202 */ /* 0x000fe20000000f00 */
[----:B------:R-:W-:Y:S02]  /*7a80*/  @P4 IMAD R3, R7, c[0x0][0x258], RZ ;  /* 0x0000960007034a24 */ /* 0x000fe400078e02ff */
[----:B------:R-:W-:Y:S02]  /*7a90*/  @P4 IMAD.MOV.U32 R4, RZ, RZ, R78 ;  /* 0x000000ffff044224 */ /* 0x000fe400078e004e */
[C---:B------:R-:W-:Y:S02]  /*7aa0*/  @P4 IMAD R3, R6.reuse, c[0x0][0x25c], R3 ;  /* 0x0000970006034a24 */ /* 0x040fe400078e0203 */
[----:B------:R-:W-:Y:S04]  /*7ab0*/  @P4 IMAD.WIDE.U32 R4, R6, c[0x0][0x258], R4 ;  /* 0x0000960006044a25 */ /* 0x000fe800078e0004 */
[----:B------:R-:W-:Y:S01]  /*7ac0*/  @P4 IMAD.IADD R3, R5, 0x1, R3 ;  /* 0x0000000105034824 */ /* 0x000fe200078e0203 */
[C---:B------:R-:W-:Y:S01]  /*7ad0*/  @P4 LEA R14, P5, R4.reuse, c[0x0][0x250], 0x1 ;  /* 0x00009400040e4a11 */ /* 0x040fe200078a08ff */
[----:B------:R-:W-:Y:S03]  /*7ae0*/  @P3 IMAD.MOV.U32 R5, RZ, RZ, R80 ;  /* 0x000000ffff053224 */ /* 0x000fe600078e0050 */
[----:B------:R-:W-:Y:S01]  /*7af0*/  @P4 LEA.HI.X R15, R4, c[0x0][0x254], R3, 0x1, P5 ;  /* 0x00009500040f4a11 */ /* 0x000fe200028f0c03 */
[----:B------:R-:W-:Y:S01]  /*7b00*/  @P3 IMAD R3, R12, c[0x0][0x258], RZ ;  /* 0x000096000c033a24 */ /* 0x000fe200078e02ff */
[----:B------:R-:W-:Y:S02]  /*7b10*/  @P3 MOV R4, R78 ;  /* 0x0000004e00043202 */ /* 0x000fe40000000f00 */
[----:B------:R-:W-:Y:S01]  /*7b20*/  LEA R18, P5, R8, c[0x0][0x1f8], 0x1 ;  /* 0x00007e0008127a11 */ /* 0x000fe200078a08ff */
[----:B------:R-:W-:Y:S01]  /*7b30*/  @!PT LDS RZ, [RZ] ;  /* 0x00000000fffff984 */ /* 0x000fe20000000800 */
[----:B------:R-:W-:Y:S01]  /*7b40*/  @!PT LDS RZ, [RZ] ;  /* 0x00000000fffff984 */ /* 0x000fe20000000800 */
[----:B------:R-:W-:Y:S01]  /*7b50*/  @!PT LDS RZ, [RZ] ;  /* 0x00000000fffff984 */ /* 0x000fe20000000800 */
[----:B------:R1:W-:Y:S01]  /*7b60*/  @P4 LDGSTS.E.BYPASS.LTC128B.128 [R208+0x100], [R14.64], !P6 ;  /* 0x001000000ed04fae */ /* 0x0003e2000f101d48 */
[C---:B------:R-:W-:Y:S02]  /*7b70*/  @P3 IMAD R3, R10.reuse, c[0x0][0x25c], R3 ;  /* 0x000097000a033a24 */ /* 0x040fe400078e0203 */
[----:B------:R-:W-:Y:S01]  /*7b80*/  @P3 IMAD.WIDE.U32 R4, R10, c[0x0][0x258], R4 ;  /* 0x000096000a043a25 */ /* 0x000fe200078e0004 */
[----:B------:R-:W-:Y:S04]  /*7b90*/  LEA.HI.X R17, R8, c[0x0][0x1fc], R9, 0x1, P5 ;  /* 0x00007f0008117a11 */ /* 0x000fe800028f0c09 */
[C---:B------:R-:W-:Y:S02]  /*7ba0*/  @P3 LEA R12, P5, R4.reuse, c[0x0][0x250], 0x1 ;  /* 0x00009400040c3a11 */ /* 0x040fe400078a08ff */
[----:B------:R-:W-:Y:S02]  /*7bb0*/  @P3 IADD3 R3, R5, R3, RZ ;  /* 0x0000000305033210 */ /* 0x000fe40007ffe0ff */
[----:B------:R-:W-:Y:S02]  /*7bc0*/  @P2 MOV R5, R80 ;  /* 0x0000005000052202 */ /* 0x000fe40000000f00 */
[----:B------:R-:W-:Y:S01]  /*7bd0*/  @P3 LEA.HI.X R13, R4, c[0x0][0x254], R3, 0x1, P5 ;  /* 0x00009500040d3a11 */ /* 0x000fe200028f0c03 */
[----:B------:R-:W-:Y:S02]  /*7be0*/  @P2 IMAD R3, R22, c[0x0][0x258], RZ ;  /* 0x0000960016032a24 */ /* 0x000fe400078e02ff */
[----:B------:R-:W-:Y:S02]  /*7bf0*/  @P2 IMAD.MOV.U32 R4, RZ, RZ, R78 ;  /* 0x000000ffff042224 */ /* 0x000fe400078e004e */
        /* <DEDUP_REMOVED lines=23> */
[----:B------:R1:W2:Y:S03]  /*7d70*/  SHFL.IDX PT, R5, R17, RZ, 0x1c1f ;  /* 0x001c1fff11057589 */ /* 0x0002a600000e0000 */
[----:B------:R-:W-:Y:S02]  /*7d80*/  @P0 LEA.HI.X R7, R4, c[0x0][0x254], R3, 0x1, P5 ;  /* 0x0000950004070a11 */ /* 0x000fe400028f0c03 */
[----:B------:R-:W-:Y:S02]  /*7d90*/  IADD3 R3, R20, R2, RZ ;  /* 0x0000000214037210 */ /* 0x000fe40007ffe0ff */
[----:B------:R1:W3:Y:S02]  /*7da0*/  SHFL.IDX PT, R4, R18, RZ, 0x1c1f ;  /* 0x001c1fff12047589 */ /* 0x0002e400000e0000 */
[----:B------:R-:W-:Y:S05]  /*7db0*/  IMNMX R3, R3, 0x50, PT ;  /* 0x0000005003037817 */ /* 0x000fea0003800200 */
[----:B------:R1:W-:Y:S01]  /*7dc0*/  @P0 LDGSTS.E.BYPASS.LTC128B.128 [R208+0x2100], [R6.64], !P6 ;  /* 0x0210000006d00fae */ /* 0x0003e2000f101d48 */
[----:B------:R-:W-:Y:S05]  /*7dd0*/  IMAD.IADD R3, R3, 0x1, -R125 ;  /* 0x0000000103037824 */ /* 0x000fea00078e0a7d */
[----:B------:R-:W-:Y:S01]  /*7de0*/  ISETP.GE.AND P0, PT, R3, 0x1, PT ;  /* 0x000000010300780c */ /* 0x000fe20003f06270 */
[----:B------:R-:W0:Y:S01]  /*7df0*/  LDGDEPBAR ;  /* 0x00000000000079af */ /* 0x000e220000000000 */
[----:B------:R-:W-:Y:S06]  /*7e00*/  DEPBAR.LE SB0, 0x0 ;  /* 0x000080000000791a */ /* 0x000fec0000000000 */
[----:B------:R-:W-:Y:S06]  /*7e10*/  BAR.SYNC.DEFER_BLOCKING 0x0 ;  /* 0x0000000000007b1d */ /* 0x000fec0000010000 */
[----:B------:R-:W-:-:S05]  /*7e20*/  @!P0 BRA `(.L_x_953) ;  /* 0x000000c000008947 */ /* 0x000fca0003800000 */
[C---:B-123--:R-:W-:Y:S11]  /*7e30*/  ISETP.GE.AND P1, PT, R84.reuse, c[0x0][0x1d4], PT ;  /* 0x0000750054007a0c */ /* 0x04eff60003f26270 */
[----:B------:R-:W-:Y:S02]  /*7e40*/  @!UPT UIADD3 URZ, URZ, URZ, URZ ;  /* 0x0000003f3f3ff290 */ /* 0x000fe4000fffe03f */
[----:B------:R-:W1:Y:S01]  /*7e50*/  @!P1 LDS.128 R8, [R252] ;  /* 0x00000000fc089984 */ /* 0x000e620000000c00 */
[CC--:B------:R-:W-:Y:S04]  /*7e60*/  @!P1 LEA R6, P0, R84.reuse, R4.reuse, 0x1 ;  /* 0x0000000454069211 */ /* 0x0c0fe800078008ff */
[-C--:B------:R-:W-:Y:S02]  /*7e70*/  @!P1 LEA.HI.X R7, R84, R5.reuse, R85, 0x1, P0 ;  /* 0x0000000554079211 */ /* 0x080fe400000f0c55 */
[C---:B------:R-:W-:Y:S11]  /*7e80*/  ISETP.GE.AND P0, PT, R241.reuse, c[0x0][0x1d4], PT ;  /* 0x00007500f1007a0c */ /* 0x040ff60003f06270 */
[----:B------:R-:W-:Y:S02]  /*7e90*/  @!UPT UIADD3 URZ, URZ, URZ, URZ ;  /* 0x0000003f3f3ff290 */ /* 0x000fe4000fffe03f */
[C---:B------:R-:W-:Y:S04]  /*7ea0*/  @!P0 LEA R4, P2, R241.reuse, R4, 0x1 ;  /* 0x00000004f1048211 */ /* 0x040fe800078408ff */
[----:B-----5:R-:W-:Y:S01]  /*7eb0*/  @!P0 LEA.HI.X R5, R241, R5, R157, 0x1, P2 ;  /* 0x00000005f1058211 */ /* 0x020fe200010f0c9d */
[----:B-1----:R-:W-:Y:S04]  /*7ec0*/  @!P1 ST.E.128 [R6.64], R8 ;  /* 0x0000000806009985 */ /* 0x002fe8000c101d08 */
[----:B------:R-:W1:Y:S04]  /*7ed0*/  @!P0 LDS.128 R8, [R156] ;  /* 0x000000009c088984 */ /* 0x000e680000000c00 */
[----:B-1----:R1:W-:Y:S02]  /*7ee0*/  @!P0 ST.E.128 [R4.64], R8 ;  /* 0x0000000804008985 */ /* 0x0023e4000c101d08 */
.L_x_953:
[----:B-123--:R-:W-:Y:S05]  /*7ef0*/  BSYNC B0 ;  /* 0x0000000000007941 */ /* 0x00efea0003800000 */
.L_x_952:
[----:B------:R1:W2:Y:S01]  /*7f00*/  SHFL.IDX PT, R5, R17, 0x1, 0x1c1f ;  /* 0x003c1f0011057f89 */ /* 0x0002a200000e0000 */
[----:B------:R-:W-:Y:S01]  /*7f10*/  ISETP.GE.AND P0, PT, R3, 0x21, PT ;  /* 0x000000210300780c */ /* 0x000fe20003f06270 */
[----:B------:R-:W-:Y:S02]  /*7f20*/  BSSY B0, `(.L_x_954) ;  /* 0x000000f000007945 */ /* 0x000fe40003800000 */
[----:B------:R1:W3:Y:S10]  /*7f30*/  SHFL.IDX PT, R4, R18, 0x1, 0x1c1f ;  /* 0x003c1f0012047f89 */ /* 0x0002f400000e0000 */
        /* <DEDUP_REMOVED lines=13> */
.L_x_955:
[----:B------:R-:W-:Y:S05]  /*8010*/  BSYNC B0 ;  /* 0x0000000000007941 */ /* 0x000fea0003800000 */
.L_x_954:
[----:B--2---:R2:W4:Y:S01]  /*8020*/  SHFL.IDX PT, R5, R17, 0x2, 0x1c1f ;  /* 0x005c1f0011057f89 */ /* 0x00452200000e0000 */
[----:B------:R-:W-:Y:S01]  /*8030*/  ISETP.GE.AND P0, PT, R3, 0x41, PT ;  /* 0x000000410300780c */ /* 0x000fe20003f06270 */
[----:B------:R-:W-:Y:S02]  /*8040*/  BSSY B0, `(.L_x_956) ;  /* 0x000000f000007945 */ /* 0x000fe40003800000 */
        /* <DEDUP_REMOVED lines=14> */
.L_x_957:
[----:B------:R-:W-:Y:S05]  /*8130*/  BSYNC B0 ;  /* 0x0000000000007941 */ /* 0x000fea0003800000 */
.L_x_956:
[C---:B------:R-:W-:Y:S02]  /*8140*/  ISETP.GT.AND P0, PT, R29.reuse, R116, PT ;  /* 0x000000741d00720c */ /* 0x040fe40003f04270 */
[----:B------:R-:W-:Y:S11]  /*8150*/  IADD3 R29, R29, -0x1, RZ ;  /* 0xffffffff1d1d7810 */ /* 0x000ff60007ffe0ff */
[----:B------:R-:W-:Y:S01]  /*8160*/  @P0 SHF.R.S32.HI R6, RZ, 0x1f, R29 ;  /* 0x0000001fff060819 */ /* 0x000fe2000001141d */
[----:B------:R-:W-:Y:S02]  /*8170*/  @P0 IMAD R3, R147, R29, RZ ;  /* 0x0000001d93030224 */ /* 0x000fe400078e02ff */
[----:B-1-3--:R-:W-:Y:S02]  /*8180*/  @P0 IMAD.MOV.U32 R4, RZ, RZ, R108 ;  /* 0x000000ffff040224 */ /* 0x00afe400078e006c */
[----:B----4-:R-:W-:Y:S02]  /*8190*/  @P0 IMAD.MOV.U32 R5, RZ, RZ, R107 ;  /* 0x000000ffff050224 */ /* 0x010fe400078e006b */
[-C--:B------:R-:W-:Y:S02]  /*81a0*/  @P0 IMAD R3, R6, R132.reuse, R3 ;  /* 0x0000008406030224 */ /* 0x080fe400078e0203 */
[----:B------:R-:W-:Y:S04]  /*81b0*/  @P0 IMAD.WIDE.U32 R4, R29, R132, R4 ;  /* 0x000000841d040225 */ /* 0x000fe800078e0004 */
[----:B------:R-:W-:Y:S01]  /*81c0*/  @P0 IMAD.IADD R3, R5, 0x1, R3 ;  /* 0x0000000105030824 */ /* 0x000fe200078e0203 */
[C---:B------:R-:W-:Y:S01]  /*81d0*/  @P0 LEA R10, P1, R4.reuse, c[0x0][0x220], 0x1 ;  /* 0x00008800040a0a11 */ /* 0x040fe200078208ff */
[C---:B------:R-:W-:Y:S03]  /*81e0*/  @P0 IMAD.SHL.U32 R12, R153.reuse, 0x2, RZ ;  /* 0x00000002990c0824 */ /* 0x040fe600078e00ff */
[----:B------:R-:W-:Y:S02]  /*81f0*/  @P0 LEA.HI.X R11, R4, c[0x0][0x224], R3, 0x1, P1 ;  /* 0x00008900040b0a11 */ /* 0x000fe400008f0c03 */
[----:B------:R-:W-:Y:S02]  /*8200*/  @P0 IADD3 R8, P1, R12, R10, RZ ;  /* 0x0000000a0c080210 */ /* 0x000fe40007f3e0ff */
[----:B------:R-:W-:Y:S01]  /*8210*/  @P0 SHF.L.U64.HI R3, R153, 0x1, R148 ;  /* 0x0000000199030819 */ /* 0x000fe20000010294 */
[----:B------:R-:W-:Y:S01]  /*8220*/  @!PT LDS RZ, [RZ] ;  /* 0x00000000fffff984 */ /* 0x000fe20000000800 */
[----:B------:R-:W-:Y:S01]  /*8230*/  @!PT LDS RZ, [RZ] ;  /* 0x00000000fffff984 */ /* 0x000fe20000000800 */
[----:B------:R-:W-:Y:S01]  /*8240*/  @!PT LDS RZ, [RZ] ;  /* 0x00000000fffff984 */ /* 0x000fe20000000800 */
[----:B------:R1:W-:Y:S03]  /*8250*/  @P0 LDGSTS.E.BYPASS.LTC128B.128 [R208+0x2900], [R10.64], !P6 ;  /* 0x029000000ad00fae */ /* 0x0003e6000f101d48 */
        /* <DEDUP_REMOVED lines=15> */
.L_x_923:
[----:B-1----:R-:W3:Y:S01]  /*8350*/  LDL R11, [R1+0x38] ;  /* 0x00003800010b7983 */ /* 0x002ee20000100800 */
[----:B------:R-:W-:-:S05]  /*8360*/  IMAD.MOV.U32 R0, RZ, RZ, c[0x0][0x2c4] ;  /* 0x0000b100ff007624 */ /* 0x000fca00078e00ff */
[----:B------:R-:W-:Y:S01]  /*8370*/  ISETP.NE.AND P3, PT, R0, 0x1, PT ;  /* 0x000000010000780c */ /* 0x000fe20003f65270 */
[----:B------:R-:W-:-:S05]  /*8380*/  IMAD.MOV.U32 R4, RZ, RZ, c[0x0][0x32c] ;  /* 0x0000cb00ff047624 */ /* 0x000fca00078e00ff */
[----:B------:R-:W-:Y:S02]  /*8390*/  ISETP.GE.AND P1, PT, R4, 0x1, PT ;  /* 0x000000010400780c */ /* 0x000fe40003f26270 */
[----:B------:R-:W-:Y:S02]  /*83a0*/  IADD3 R2, R250, 0x1, -R249 ;  /* 0x00000001fa027810 */ /* 0x000fe40007ffe8f9 */
[----:B---3--:R-:W-:-:S05]  /*83b0*/  IADD3 R0, R11, 0x7f, RZ ;  /* 0x0000007f0b007810 */ /* 0x008fca0007ffe0ff */
[----:B------:R-:W-:-:S05]  /*83c0*/  @P3 IMAD.HI.U32 R3, R0, c[0x0][0x2c8], RZ ;  /* 0x0000b20000033a27 */ /* 0x000fca00078e00ff */
[----:B------:R-:W-:-:S05]  /*83d0*/  @P3 SHF.R.U32.HI R0, RZ, c[0x0][0x2cc], R3 ;  /* 0x0000b300ff003a19 */ /* 0x000fca0000011603 */
[----:B------:R-:W-:-:S05]  /*83e0*/  IMAD.IADD R0, R2, 0x1, R0 ;  /* 0x0000000102007824 */ /* 0x000fca00078e0200 */
[----:B------:R-:W-:Y:S01]  /*83f0*/  IADD3 R3, R0, c[0x0][0x328], RZ ;  /* 0x0000ca0000037a10 */ /* 0x000fe20007ffe0ff */
[----:B------:R-:W-:Y:S05]  /*8400*/  @!P1 BRA `(.L_x_959) ;  /* 0x0000011000009947 */ /* 0x000fea0003800000 */
[C---:B------:R-:W-:Y:S01]  /*8410*/  ISETP.GT.AND P0, PT, R0.reuse, RZ, PT ;  /* 0x000000ff0000720c */ /* 0x040fe20003f04270 */
[----:B------:R-:W-:Y:S01]  /*8420*/  BSSY B0, `(.L_x_960) ;  /* 0x000000d000007945 */ /* 0x000fe20003800000 */
[----:B------:R-:W-:Y:S01]  /*8430*/  IADD3 R2, R0, -0x1, RZ ;  /* 0xffffffff00027810 */ /* 0x000fe20007ffe0ff */
[----:B------:R-:W-:-:S10]  /*8440*/  IMAD.MOV.U32 R4, RZ, RZ, c[0x0][0x32c] ;  /* 0x0000cb00ff047624 */ /* 0x000fd400078e00ff */
[----:B------:R-:W-:Y:S05]  /*8450*/  @P0 BRA `(.L_x_961) ;  /* 0x0000006000000947 */ /* 0x000fea0003800000 */
[----:B------:R-:W-:Y:S01]  /*8460*/  ISETP.NE.AND P0, PT, R4, 0x1, PT ;  /* 0x000000010400780c */ /* 0x000fe20003f05270 */
[----:B------:R-:W-:-:S12]  /*8470*/  IMAD.MOV R0, RZ, RZ, -R0 ;  /* 0x000000ffff007224 */ /* 0x000fd800078e0a00 */
[----:B------:R-:W-:-:S05]  /*8480*/  @P0 IMAD.HI.U32 R2, R0, c[0x0][0x330], RZ ;  /* 0x0000cc0000020a27 */ /* 0x000fca00078e00ff */
[----:B------:R-:W-:-:S04]  /*8490*/  @P0 SHF.R.U32.HI R0, RZ, c[0x0][0x334], R2 ;  /* 0x0000cd00ff000a19 */ /* 0x000fc80000011602 */
[----:B------:R-:W-:Y:S01]  /*84a0*/  LOP3.LUT R2, RZ, R0, RZ, 0x33, !PT ;  /* 0x00000000ff027212 */ /* 0x000fe200078e33ff */
[----:B------:R-:W-:Y:S05]  /*84b0*/  BRA `(.L_x_962) ;  /* 0x0000003000007947 */ /* 0x000fea0003800000 */
.L_x_961:
[----:B------:R-:W-:-:S13]  /*84c0*/  ISETP.NE.AND P0, PT, R4, 0x1, PT ;  /* 0x000000010400780c */ /* 0x000fda0003f05270 */
[----:B------:R-:W-:-:S05]  /*84d0*/  @P0 IMAD.HI.U32 R0, R2, c[0x0][0x330], RZ ;  /* 0x0000cc0002000a27 */ /* 0x000fca00078e00ff */
[----:B------:R-:W-:Y:S02]  /*84e0*/  @P0 SHF.R.U32.HI R2, RZ, c[0x0][0x334], R0 ;  /* 0x0000cd00ff020a19 */ /* 0x000fe40000011600 */
.L_x_962:
[----:B------:R-:W-:Y:S05]  /*84f0*/  BSYNC B0 ;  /* 0x0000000000007941 */ /* 0x000fea0003800000 */
.L_x_960:
[----:B------:R-:W-:-:S05]  /*8500*/  IMAD R2, R2, R4, c[0x0][0x32c] ;  /* 0x0000cb0002027624 */ /* 0x000fca00078e0204 */
[----:B------:R-:W-:-:S04]  /*8510*/  IMNMX R3, R3, R2, PT ;  /* 0x0000000203037217 */ /* 0x000fc80003800200 */
.L_x_959:
[----:B------:R-:W-:Y:S01]  /*8520*/  IADD3 R3, R3, 0x4f, RZ ;  /* 0x0000004f03037810 */ /* 0x000fe20007ffe0ff */
[----:B------:R-:W-:-:S04]  /*8530*/  @P3 IMAD.HI.U32 R2, R11, c[0x0][0x2c8], RZ ;  /* 0x0000b2000b023a27 */ /* 0x000fc800078e00ff */
[----:B------:R-:W-:-:S04]  /*8540*/  IMAD.HI R3, R3, 0x66666667, RZ ;  /* 0x6666666703037827 */ /* 0x000fc800078e02ff */
[----:B------:R-:W-:Y:S01]  /*8550*/  IMAD.MOV.U32 R0, RZ, RZ, R11 ;  /* 0x000000ffff007224 */ /* 0x000fe200078e000b */
[----:B------:R-:W-:Y:S02]  /*8560*/  @P3 SHF.R.U32.HI R0, RZ, c[0x0][0x2cc], R2 ;  /* 0x0000b300ff003a19 */ /* 0x000fe40000011602 */
        /* <DEDUP_REMOVED lines=16> */
.L_x_965:
[----:B------:R-:W-:-:S04]  /*8670*/  MOV R3, c[0x0][0x32c] ;  /* 0x0000cb0000037a02 */ /* 0x000fc80000000f00 */
[----:B------:R-:W-:-:S13]  /*8680*/  ISETP.NE.AND P0, PT, R3, 0x1, PT ;  /* 0x000000010300780c */ /* 0x000fda0003f05270 */
[----:B------:R-:W-:-:S05]  /*8690*/  @P0 IMAD.HI.U32 R3, R0, c[0x0][0x330], RZ ;  /* 0x0000cc0000030a27 */ /* 0x000fca00078e00ff */
[----:B------:R-:W-:Y:S02]  /*86a0*/  @P0 SHF.R.U32.HI R0, RZ, c[0x0][0x334], R3 ;  /* 0x0000cd00ff000a19 */ /* 0x000fe40000011603 */
.L_x_966:
[----:B------:R-:W-:Y:S05]  /*86b0*/  BSYNC B0 ;  /* 0x0000000000007941 */ /* 0x000fea0003800000 */
.L_x_964:
[----:B------:R-:W-:-:S05]  /*86c0*/  IMAD R0, R0, c[0x0][0x32c], RZ ;  /* 0x0000cb0000007a24 */ /* 0x000fca00078e02ff */
[----:B------:R-:W-:-:S05]  /*86d0*/  IMNMX R2, R2, R0, !PT ;  /* 0x0000000002027217 */ /* 0x000fca0007800200 */
.L_x_963:
[----:B------:R-:W-:Y:S01]  /*86e0*/  IMAD.HI R2, R2, 0x66666667, RZ ;  /* 0x6666666702027827 */ /* 0x000fe200078e02ff */
[----:B------:R-:W-:Y:S04]  /*86f0*/  BSSY B0, `(.L_x_967) ;  /* 0x0000024000007945 */ /* 0x000fe80003800000 */
[----:B------:R-:W-:-:S04]  /*8700*/  SHF.R.U32.HI R0, RZ, 0x1f, R2 ;  /* 0x0000001fff007819 */ /* 0x000fc80000011602 */
[----:B------:R-:W-:Y:S01]  /*8710*/  LEA.HI.SX32 R2, R2, R0, 0x1b ;  /* 0x0000000002027211 */ /* 0x000fe200078fdaff */
[----:B------:R-:W-:-:S03]  /*8720*/  IMAD.MOV.U32 R0, RZ, RZ, RZ ;  /* 0x000000ffff007224 */ /* 0x000fc600078e00ff */
[----:B------:R-:W-:-:S04]  /*8730*/  IMNMX R6, RZ, R2, !PT ;  /* 0x00000002ff067217 */ /* 0x000fc80007800200 */
[----:B------:R-:W-:-:S13]  /*8740*/  ISETP.GT.AND P0, PT, R7, R6, PT ;  /* 0x000000060700720c */ /* 0x000fda0003f04270 */
[----:B------:R-:W-:Y:S05]  /*8750*/  @!P0 BRA `(.L_x_968) ;  /* 0x000001d000008947 */ /* 0x000fea0003800000 */
[----:B------:R-:W-:Y:S02]  /*8760*/  IABS R2, R130 ;  /* 0x0000008200027213 */ /* 0x000fe40000000000 */
[----:B------:R-:W-:Y:S02]  /*8770*/  IADD3 R3, R130, -0x1, R7 ;  /* 0xffffffff82037810 */ /* 0x000fe40007ffe007 */
[----:B------:R-:W1:Y:S03]  /*8780*/  I2F.RP R0, R2 ;  /* 0x0000000200007306 */ /* 0x000e660000209400 */
[----:B------:R-:W-:-:S05]  /*8790*/  IMAD.IADD R8, R3, 0x1, -R6 ;  /* 0x0000000103087824 */ /* 0x000fca00078e0a06 */
[----:B------:R-:W-:Y:S01]  /*87a0*/  IABS R10, R8 ;  /* 0x00000008000a7213 */ /* 0x000fe20000000000 */
[----:B-1----:R-:W1:Y:S02]  /*87b0*/  MUFU.RCP R0, R0 ;  /* 0x0000000000007308 */ /* 0x002e640000001000 */
[----:B-1----:R-:W-:-:S06]  /*87c0*/  IADD3 R0, R0, 0xffffffe, RZ ;  /* 0x0ffffffe00007810 */ /* 0x002fcc0007ffe0ff */
[----:B------:R-:W1:Y:S02]  /*87d0*/  F2I.FTZ.U32.TRUNC.NTZ R5, R0 ;  /* 0x0000000000057305 */ /* 0x000e64000021f000 */
        /* <DEDUP_REMOVED lines=21> */
.L_x_968:
[----:B------:R-:W-:Y:S05]  /*8930*/  BSYNC B0 ;  /* 0x0000000000007941 */ /* 0x000fea0003800000 */
.L_x_967:
[----:B------:R-:W3:Y:S01]  /*8940*/  LDL R2, [R1+0x64] ;  /* 0x0000640001027983 */ /* 0x000ee20000100800 */
        /* <DEDUP_REMOVED lines=34> */
[----:B---3--:R-:W-:-:S04]  /*8b70*/  IMAD R3, R2, R0, R6 ;  /* 0x0000000002037224 */ /* 0x008fc800078e0206 */
[--C-:B------:R-:W-:Y:S01]  /*8b80*/  IMAD.IADD R2, R3, 0x1, R0.reuse ;  /* 0x0000000103027824 */ /* 0x100fe200078e0200 */
[----:B------:R1:W-:Y:S01]  /*8b90*/  STL [R1+0x8], R3 ;  /* 0x0000080301007387 */ /* 0x0003e20000100800 */
[----:B------:R-:W-:-:S03]  /*8ba0*/  PRMT R0, RZ, 0x7610, R0 ;  /* 0x00007610ff007816 */ /* 0x000fc60000000000 */
[----:B------:R-:W-:-:S04]  /*8bb0*/  IMNMX R228, R7, R2, PT ;  /* 0x0000000207e47217 */ /* 0x000fc80003800200 */
[----:B------:R-:W-:-:S13]  /*8bc0*/  ISETP.GT.AND P0, PT, R228, R3, PT ;  /* 0x00000003e400720c */ /* 0x000fda0003f04270 */
[----:B------:R-:W-:Y:S05]  /*8bd0*/  @!P0 BRA `(.L_x_969) ;  /* 0x0001b0e000008947 */ /* 0x000fea0003800000 */
[----:B------:R-:W3:Y:S04]  /*8be0*/  LDL R9, [R1+0x4c] ;  /* 0x00004c0001097983 */ /* 0x000ee80000100800 */
[----:B------:R-:W4:Y:S04]  /*8bf0*/  LDL R5, [R1+0x48] ;  /* 0x0000480001057983 */ /* 0x000f280000100800 */
[----:B--2---:R-:W2:Y:S01]  /*8c00*/  LDL R4, [R1+0x10] ;  /* 0x0000100001047983 */ /* 0x004ea20000100800 */
[----:B------:R-:W-:-:S04]  /*8c10*/  ISETP.NE.U32.AND P0, PT, RZ, c[0x0][0x340], PT ;  /* 0x0000d000ff007a0c */ /* 0x000fc80003f05070 */
[----:B------:R-:W-:-:S13]  /*8c20*/  ISETP.NE.AND.EX P1, PT, RZ, c[0x0][0x344], PT, P0 ;  /* 0x0000d100ff007a0c */ /* 0x000fda0003f25300 */
[----:B------:R-:W-:Y:S01]  /*8c30*/  @P1 IMAD.MOV.U32 R2, RZ, RZ, 0x4 ;  /* 0x00000004ff021424 */ /* 0x000fe200078e00ff */
[----:B------:R-:W-:-:S05]  /*8c40*/  SHF.R.S32.HI R0, RZ, 0x1f, R143 ;  /* 0x0000001fff007819 */ /* 0x000fca000001148f */
[----:B------:R-:W-:Y:S01]  /*8c50*/  IMAD R0, R0, c[0x0][0x178], RZ ;  /* 0x00005e0000007a24 */ /* 0x000fe200078e02ff */
[----:B------:R-:W-:-:S03]  /*8c60*/  ISETP.NE.U32.AND P0, PT, RZ, c[0x0][0x348], PT ;  /* 0x0000d200ff007a0c */ /* 0x000fc60003f05070 */
[----:B------:R-:W-:Y:S01]  /*8c70*/  IMAD R0, R143, c[0x0][0x17c], R0 ;  /* 0x00005f008f007a24 */ /* 0x000fe200078e0200 */
[----:B------:R-:W-:Y:S01]  /*8c80*/  ISETP.NE.AND.EX P0, PT, RZ, c[0x0][0x34c], PT, P0 ;  /* 0x0000d300ff007a0c */ /* 0x000fe20003f05300 */
[----:B-1-3--:R-:W-:-:S05]  /*8c90*/  @P1 IMAD.WIDE R2, R9, R2, c[0x0][0x340] ;  /* 0x0000d00009021625 */ /* 0x00afca00078e0202 */
[----:B------:R1:W5:Y:S01]  /*8ca0*/  @P1 LDG.E R8, [R2.64] ;  /* 0x0000000802081981 */ /* 0x000362000c1e1900 */
[----:B----4-:R-:W-:Y:S02]  /*8cb0*/  LOP3.LUT R69, R5, 0xffff, RZ, 0xc0, !PT ;  /* 0x0000ffff05457812 */ /* 0x010fe400078ec0ff */
[----:B--2---:R-:W-:Y:S01]  /*8cc0*/  IADD3 R4, R4, R11, RZ ;  /* 0x0000000b04047210 */ /* 0x004fe20007ffe0ff */
[----:B------:R-:W2:Y:S01]  /*8cd0*/  S2R R12, SR_TID.X ;  /* 0x00000000000c7919 */ /* 0x000ea20000002100 */
[----:B------:R-:W-:-:S03]  /*8ce0*/  SEL R5, R9, RZ, !P0 ;  /* 0x000000ff09057207 */ /* 0x000fc60004000000 */
[----:B------:R-:W-:-:S04]  /*8cf0*/  @P3 IMAD.HI.U32 R7, R4, c[0x0][0x2c8], RZ ;  /* 0x0000b20004073a27 */ /* 0x000fc800078e00ff */
[----:B-1----:R-:W-:-:S04]  /*8d00*/  IMAD.WIDE.U32 R2, R143, c[0x0][0x178], RZ ;  /* 0x00005e008f027a25 */ /* 0x002fc800078e00ff */
[----:B------:R-:W-:Y:S01]  /*8d10*/  IMAD.IADD R3, R3, 0x1, R0 ;  /* 0x0000000103037824 */ /* 0x000fe200078e0200 */
[----:B------:R-:W-:-:S03]  /*8d20*/  SHF.R.S32.HI R0, RZ, 0x1f, R9 ;  /* 0x0000001fff007819 */ /* 0x000fc60000011409 */
[----:B------:R-:W-:Y:S01]  /*8d30*/  IMAD.WIDE.U32 R2, R69, c[0x0][0x1b8], R2 ;  /* 0x00006e0045027a25 */ /* 0x000fe200078e0002 */
[----:B------:R-:W-:-:S03]  /*8d40*/  SEL R6, R0, RZ, !P0 ;  /* 0x000000ff00067207 */ /* 0x000fc60004000000 */
[----:B------:R-:W-:Y:S01]  /*8d50*/  IMAD.MOV.U32 R0, RZ, RZ, R4 ;  /* 0x000000ffff007224 */ /* 0x000fe200078e0004 */
[----:B------:R-:W-:Y:S01]  /*8d60*/  @P3 SHF.R.U32.HI R0, RZ, c[0x0][0x2cc], R7 ;  /* 0x0000b300ff003a19 */ /* 0x000fe20000011607 */
[----:B------:R-:W-:Y:S02]  /*8d70*/  IMAD R3, R69, c[0x0][0x1bc], R3 ;  /* 0x00006f0045037a24 */ /* 0x000fe400078e0203 */
[----:B------:R-:W-:Y:S02]  /*8d80*/  IMAD R6, R6, c[0x0][0x1c0], RZ ;  /* 0x0000700006067a24 */ /* 0x000fe400078e02ff */
[----:B------:R-:W-:Y:S01]  /*8d90*/  IMAD.WIDE.U32 R2, R5, c[0x0][0x1c0], R2 ;  /* 0x0000700005027a25 */ /* 0x000fe200078e0002 */
[----:B------:R-:W-:-:S03]  /*8da0*/  SHF.R.S32.HI R7, RZ, 0x1f, R0 ;  /* 0x0000001fff077819 */ /* 0x000fc60000011400 */
[----:B------:R-:W-:Y:S01]  /*8db0*/  IMAD R6, R5, c[0x0][0x1c4], R6 ;  /* 0x0000710005067a24 */ /* 0x000fe200078e0206 */
[----:B------:R-:W-:-:S03]  /*8dc0*/  IADD3 R5, -R0, RZ, RZ ;  /* 0x000000ff00057210 */ /* 0x000fc60007ffe1ff */
[----:B------:R-:W-:Y:S02]  /*8dd0*/  IMAD.IADD R3, R3, 0x1, R6 ;  /* 0x0000000103037824 */ /* 0x000fe400078e0206 */
[----:B------:R-:W-:Y:S02]  /*8de0*/  IMAD R4, R5, c[0x0][0x2c4], R4 ;  /* 0x0000b10005047a24 */ /* 0x000fe400078e0204 */
[----:B------:R-:W-:Y:S02]  /*8df0*/  IMAD R5, R7, c[0x0][0x1b0], RZ ;  /* 0x00006c0007057a24 */ /* 0x000fe400078e02ff */
[----:B------:R-:W-:-:S04]  /*8e00*/  IMAD.WIDE.U32 R2, R0, c[0x0][0x1b0], R2 ;  /* 0x00006c0000027a25 */ /* 0x000fc800078e0002 */
[----:B------:R-:W-:Y:S01]  /*8e10*/  IMAD R6, R0, c[0x0][0x1b4], R5 ;  /* 0x00006d0000067a24 */ /* 0x000fe200078e0205 */
[----:B------:R-:W-:Y:S02]  /*8e20*/  SHF.R.S32.HI R5, RZ, 0x1f, R4 ;  /* 0x0000001fff057819 */ /* 0x000fe40000011404 */
[----:B--2---:R-:W-:Y:S02]  /*8e30*/  SHF.R.S32.HI R10, RZ, 0x1f, R12 ;  /* 0x0000001fff0a7819 */ /* 0x004fe4000001140c */
[----:B------:R-:W-:Y:S01]  /*8e40*/  IADD3 R3, R3, R6, RZ ;  /* 0x0000000603037210 */ /* 0x000fe20007ffe0ff */
[----:B------:R-:W-:Y:S01]  /*8e50*/  IMAD R0, R5, c[0x0][0x1a8], RZ ;  /* 0x00006a0005007a24 */ /* 0x000fe200078e02ff */
[----:B------:R-:W-:-:S03]  /*8e60*/  LEA.HI R10, R10, R12, RZ, 0x3 ;  /* 0x0000000c0a0a7211 */ /* 0x000fc600078f18ff */
[C---:B------:R-:W-:Y:S02]  /*8e70*/  IMAD R0, R4.reuse, c[0x0][0x1ac], R0 ;  /* 0x00006b0004007a24 */ /* 0x040fe400078e0200 */
[----:B------:R-:W-:Y:S01]  /*8e80*/  IMAD.WIDE.U32 R2, R4, c[0x0][0x1a8], R2 ;  /* 0x00006a0004027a25 */ /* 0x000fe200078e0002 */
[----:B------:R-:W-:-:S03]  /*8e90*/  SHF.R.S32.HI R10, RZ, 0x3, R10 ;  /* 0x00000003ff0a7819 */ /* 0x000fc6000001140a */
[----:B------:R-:W-:Y:S01]  /*8ea0*/  IMAD.IADD R0, R3, 0x1, R0 ;  /* 0x0000000103007824 */ /* 0x000fe200078e0200 */
[----:B------:R-:W-:Y:S02]  /*8eb0*/  LEA R6, P0, R2, c[0x0][0x160], 0x1 ;  /* 0x0000580002067a11 */ /* 0x000fe400078008ff */
[----:B------:R-:W-:Y:S02]  /*8ec0*/  ISETP.GE.AND P2, PT, R244, c[0x0][0x198], PT ;  /* 0x00006600f4007a0c */ /* 0x000fe40003f46270 */
[----:B------:R-:W-:Y:S02]  /*8ed0*/  LEA.HI.X R5, R2, c[0x0][0x164], R0, 0x1, P0 ;  /* 0x0000590002057a11 */ /* 0x000fe400000f0c00 */
[----:B------:R-:W-:Y:S02]  /*8ee0*/  IADD3 R158, R228, -0x1, RZ ;  /* 0xffffffffe49e7810 */ /* 0x000fe40007ffe0ff */
[----:B------:R-:W-:Y:S01]  /*8ef0*/  IADD3 R4, R10, R11, RZ ;  /* 0x0000000b0a047210 */ /* 0x000fe20007ffe0ff */
[----:B------:R-:W-:Y:S01]  /*8f00*/  @!P1 IMAD.MOV.U32 R8, RZ, RZ, R9 ;  /* 0x000000ffff089224 */ /* 0x000fe200078e0009 */
[----:B------:R-:W-:Y:S05]  /*8f10*/  BRA.DIV ~URZ, `(.L_x_970) ;  /* 0x0001f4027f007947 */ /* 0x000fea000b800000 */
[----:B------:R1:W2:Y:S02]  /*8f20*/  SHFL.IDX PT, R7, R5, RZ, 0x181f ;  /* 0x00181fff05077589 */ /* 0x0002a400000e0000 */
.L_x_1213:
[----:B------:R-:W-:Y:S05]  /*8f30*/  BRA.DIV ~URZ, `(.L_x_971) ;  /* 0x0001f4527f007947 */ /* 0x000fea000b800000 */
[----:B------:R3:W4:Y:S02]  /*8f40*/  SHFL.IDX PT, R2, R6, RZ, 0x181f ;  /* 0x00181fff06027589 */ /* 0x00072400000e0000 */
.L_x_1214:
        /* <DEDUP_REMOVED lines=10> */
.L_x_973:
[----:B------:R-:W-:Y:S05]  /*8ff0*/  BSYNC B0 ;  /* 0x0000000000007941 */ /* 0x000fea0003800000 */
.L_x_972:
[----:B------:R-:W-:Y:S05]  /*9000*/  BRA.DIV ~URZ, `(.L_x_974) ;  /* 0x0001f3f27f007947 */ /* 0x000fea000b800000 */
[----:B--2---:R2:W1:Y:S04]  /*9010*/  SHFL.IDX PT, R7, R5, 0x1, 0x181f ;  /* 0x00381f0005077f89 */ /* 0x00446800000e0000 */
[----:B----4-:R2:W4:Y:S02]  /*9020*/  SHFL.IDX PT, R2, R6, 0x1, 0x181f ;  /* 0x00381f0006027f89 */ /* 0x01052400000e0000 */
.L_x_1215:
        /* <DEDUP_REMOVED lines=10> */
.L_x_976:
[----:B------:R-:W-:Y:S05]  /*90d0*/  BSYNC B0 ;  /* 0x0000000000007941 */ /* 0x000fea0003800000 */
.L_x_975:
[----:B------:R-:W-:Y:S05]  /*90e0*/  BRA.DIV ~URZ, `(.L_x_977) ;  /* 0x0001f3e27f007947 */ /* 0x000fea000b800000 */
[----:B-1----:R1:W2:Y:S02]  /*90f0*/  SHFL.IDX PT, R7, R5, 0x2, 0x181f ;  /* 0x00581f0005077f89 */ /* 0x0022a400000e0000 */
.L_x_1216:
[----:B------:R-:W-:Y:S05]  /*9100*/  BRA.DIV ~URZ, `(.L_x_978) ;  /* 0x0001f4327f007947 */ /* 0x000fea000b800000 */
[----:B----4-:R4:W1:Y:S02]  /*9110*/  SHFL.IDX PT, R2, R6, 0x2, 0x181f ;  /* 0x00581f0006027f89 */ /* 0x01086400000e0000 */
.L_x_1217:
        /* <DEDUP_REMOVED lines=10> */
.L_x_980:
[----:B------:R-:W-:Y:S05]  /*91c0*/  BSYNC B0 ;  /* 0x0000000000007941 */ /* 0x000fea0003800000 */
.L_x_979:
[----:B------:R-:W-:Y:S05]  /*91d0*/  BRA.DIV ~URZ, `(.L_x_981) ;  /* 0x0001f3d27f007947 */ /* 0x000fea000b800000 */
[----:B--2---:R2:W3:Y:S04]  /*91e0*/  SHFL.IDX PT, R7, R5, 0x3, 0x181f ;  /* 0x00781f0005077f89 */ /* 0x0044e800000e0000 */
[----:B-1----:R2:W1:Y:S02]  /*91f0*/  SHFL.IDX PT, R2, R6, 0x3, 0x181f ;  /* 0x00781f0006027f89 */ /* 0x00246400000e0000 */
.L_x_1218:
        /* <DEDUP_REMOVED lines=10> */
.L_x_983:
[----:B------:R-:W-:Y:S05]  /*92a0*/  BSYNC B0 ;  /* 0x0000000000007941 */ /* 0x000fea0003800000 */
.L_x_982:
[----:B------:R-:W-:Y:S05]  /*92b0*/  BRA.DIV ~URZ, `(.L_x_984) ;  /* 0x0001f3c27f007947 */ /* 0x000fea000b800000 */
[----:B---3--:R3:W2:Y:S02]  /*92c0*/  SHFL.IDX PT, R7, R5, 0x4, 0x181f ;  /* 0x00981f0005077f89 */ /* 0x0086a400000e0000 */
.L_x_1219:
[----:B------:R-:W-:Y:S05]  /*92d0*/  BRA.DIV ~URZ, `(.L_x_985) ;  /* 0x0001f4127f007947 */ /* 0x000fea000b800000 */
[----:B-1----:R1:W3:Y:S02]  /*92e0*/  SHFL.IDX PT, R2, R6, 0x4, 0x181f ;  /* 0x00981f0006027f89 */ /* 0x0022e400000e0000 */
.L_x_1220:
        /* <DEDUP_REMOVED lines=10> */
.L_x_987:
[----:B------:R-:W-:Y:S05]  /*9390*/  BSYNC B0 ;  /* 0x0000000000007941 */ /* 0x000fea0003800000 */
.L_x_986:
[----:B------:R-:W-:Y:S05]  /*93a0*/  BRA.DIV ~URZ, `(.L_x_988) ;  /* 0x0001f3b27f007947 */ /* 0x000fea000b800000 */
[----:B--2---:R2:W1:Y:S04]  /*93b0*/  SHFL.IDX PT, R7, R5, 0x5, 0x181f ;  /* 0x00b81f0005077f89 */ /* 0x00446800000e0000 */
[----:B---3--:R2:W3:Y:S02]  /*93c0*/  SHFL.IDX PT, R2, R6, 0x5, 0x181f ;  /* 0x00b81f0006027f89 */ /* 0x0084e400000e0000 */
.L_x_1221:
        /* <DEDUP_REMOVED lines=10> */
.L_x_990:
[----:B------:R-:W-:Y:S05]  /*9470*/  BSYNC B0 ;  /* 0x0000000000007941 */ /* 0x000fea0003800000 */
.L_x_989:
[----:B------:R-:W-:Y:S05]  /*9480*/  BRA.DIV ~URZ, `(.L_x_991) ;  /* 0x0001f3a27f007947 */ /* 0x000fea000b800000 */
[----:B-1----:R1:W2:Y:S02]  /*9490*/  SHFL.IDX PT, R7, R5, 0x6, 0x181f ;  /* 0x00d81f0005077f89 */ /* 0x0022a400000e0000 */
.L_x_1222:
[----:B------:R-:W-:Y:S05]  /*94a0*/  BRA.DIV ~URZ, `(.L_x_992) ;  /* 0x0001f3f27f007947 */ /* 0x000fea000b800000 */
[----:B---3--:R3:W1:Y:S02]  /*94b0*/  SHFL.IDX PT, R2, R6, 0x6, 0x181f ;  /* 0x00d81f0006027f89 */ /* 0x00866400000e0000 */
.L_x_1223:
        /* <DEDUP_REMOVED lines=10> */
.L_x_994:
[----:B------:R-:W-:Y:S05]  /*9560*/  BSYNC B0 ;  /* 0x0000000000007941 */ /* 0x000fea0003800000 */
.L_x_993:
[----:B------:R-:W-:Y:S05]  /*9570*/  BRA.DIV ~URZ, `(.L_x_995) ;  /* 0x0001f3927f007947 */ /* 0x000fea000b800000 */
[----:B-12---:R-:W1:Y:S04]  /*9580*/  SHFL.IDX PT, R5, R5, 0x7, 0x181f ;  /* 0x00f81f0005057f89 */ /* 0x006e6800000e0000 */
[----:B------:R2:W3:Y:S02]  /*9590*/  SHFL.IDX PT, R3, R6, 0x7, 0x181f ;  /* 0x00f81f0006037f89 */ /* 0x0004e400000e0000 */
.L_x_1224:
        /* <DEDUP_REMOVED lines=17> */
[----:B------:R-:W3:Y:S04]  /*96b0*/  LDL R163, [R1+0x10] ;  /* 0x0000100001a37983 */ /* 0x000ee80000100800 */
[----:B------:R-:W5:Y:S01]  /*96c0*/  LDL R166, [R1+0x3c] ;  /* 0x00003c0001a67983 */ /* 0x000f620000100800 */
[----:B------:R-:W-:Y:S02]  /*96d0*/  IMAD.MOV.U32 R86, RZ, RZ, 0x50 ;  /* 0x00000050ff567424 */ /* 0x000fe400078e00ff */
[----:B------:R-:W-:Y:S02]  /*96e0*/  IMAD.MOV.U32 R167, RZ, RZ, c[0x0][0x2b8] ;  /* 0x0000ae00ffa77624 */ /* 0x000fe400078e00ff */
[----:B------:R-:W-:-:S03]  /*96f0*/  IMAD R157, R228, R86, -0x50 ;  /* 0xffffffb0e49d7424 */ /* 0x000fc600078e0256 */
[----:B------:R-:W-:Y:S02]  /*9700*/  ISETP.NE.AND P1, PT, R167, 0x1, PT ;  /* 0x00000001a700780c */ /* 0x000fe40003f25270 */
[----:B------:R-:W-:Y:S01]  /*9710*/  LOP3.LUT R207, R207, 0xfffdffff, RZ, 0xc0, !PT ;  /* 0xfffdffffcfcf7812 */ /* 0x000fe200078ec0ff */
[----:B------:R-:W-:-:S10]  /*9720*/  IMAD.MOV.U32 R216, RZ, RZ, RZ ;  /* 0x000000ffffd87224 */ /* 0x000fd400078e00ff */
[----:B------:R-:W-:Y:S01]  /*9730*/  @P1 LOP3.LUT R207, R207, 0x20000, RZ, 0xfc, !PT ;  /* 0x00020000cfcf1812 */ /* 0x000fe200078efcff */
[----:B------:R-:W-:Y:S01]  /*9740*/  BAR.SYNC.DEFER_BLOCKING 0x0 ;  /* 0x0000000000007b1d */ /* 0x000fe20000010000 */
[----:B---3--:R-:W-:-:S05]  /*9750*/  IMAD.IADD R3, R163, 0x1, R157 ;  /* 0x00000001a3037824 */ /* 0x008fca00078e029d */
[C---:B------:R-:W-:Y:S01]  /*9760*/  ISETP.GE.AND P0, PT, R3.reuse, R250, PT ;  /* 0x000000fa0300720c */ /* 0x040fe20003f06270 */
[----:B-----5:R-:W-:-:S03]  /*9770*/  IMAD.IADD R3, R3, 0x1, R166 ;  /* 0x0000000103037824 */ /* 0x020fc600078e02a6 */
[----:B------:R-:W-:Y:S01]  /*9780*/  ISETP.GT.OR P0, PT, R163, 0x4f, P0 ;  /* 0x0000004fa300780c */ /* 0x000fe20000704670 */
[----:B------:R-:W-:-:S04]  /*9790*/  @P1 IMAD.HI.U32 R4, R3, c[0x0][0x2bc], RZ ;  /* 0x0000af0003041a27 */ /* 0x000fc800078e00ff */
[----:B------:R-:W-:Y:S01]  /*97a0*/  IMAD.MOV.U32 R2, RZ, RZ, R3 ;  /* 0x000000ffff027224 */ /* 0x000fe200078e0003 */
[----:B------:R-:W-:-:S07]  /*97b0*/  @P1 SHF.R.U32.HI R2, RZ, c[0x0][0x2c0], R4 ;  /* 0x0000b000ff021a19 */ /* 0x000fce0000011604 */
[----:B------:R-:W-:-:S04]  /*97c0*/  @!P0 IADD3 R5, P1, R2, R164, RZ ;  /* 0x000000a402058210 */ /* 0x000fc80007f3e0ff */
[----:B--2-4-:R-:W-:Y:S02]  /*97d0*/  @!P0 LEA.HI.X.SX32 R6, R2, R162, 0x1, P1 ;  /* 0x000000a202068211 */ /* 0x014fe400008f0eff */
[----:B------:R-:W-:-:S04]  /*97e0*/  @!P0 LEA R4, P1, R5, c[0x0][0x2a0], 0x2 ;  /* 0x0000a80005048a11 */ /* 0x000fc800078210ff */
[----:B------:R-:W-:-:S05]  /*97f0*/  @!P0 LEA.HI.X R5, R5, c[0x0][0x2a4], R6, 0x2, P1 ;  /* 0x0000a90005058a11 */ /* 0x000fca00008f1406 */
[----:B------:R1:W2:Y:S01]  /*9800*/  @!P0 LDG.E R216, [R4.64] ;  /* 0x0000000804d88981 */ /* 0x0002a2000c1e1900 */
[----:B------:R-:W-:-:S04]  /*9810*/  IMAD.MOV R2, RZ, RZ, -R2 ;  /* 0x000000ffff027224 */ /* 0x000fc800078e0a02 */
[----:B------:R-:W-:Y:S01]  /*9820*/  IMAD R229, R2, c[0x0][0x2b8], R3 ;  /* 0x0000ae0002e57a24 */ /* 0x000fe200078e0203 */
[----:B------:R-:W3:Y:S04]  /*9830*/  S2R R9, SR_TID.X ;  /* 0x0000000000097919 */ /* 0x000ee80000002100 */
[----:B------:R-:W-:Y:S01]  /*9840*/  SHF.R.S32.HI R74, RZ, 0x1f, R229 ;  /* 0x0000001fff4a7819 */ /* 0x000fe200000114e5 */
[----:B------:R-:W-:-:S04]  /*9850*/  IMAD.WIDE.U32 R2, R229, c[0x0][0x1e0], RZ ;  /* 0x00007800e5027a25 */ /* 0x000fc800078e00ff */
[----:B-1----:R-:W-:-:S04]  /*9860*/  IMAD R4, R74, c[0x0][0x1e0], RZ ;  /* 0x000078004a047a24 */ /* 0x002fc800078e02ff */
[----:B------:R-:W-:-:S04]  /*9870*/  IMAD R4, R229, c[0x0][0x1e4], R4 ;  /* 0x00007900e5047a24 */ /* 0x000fc800078e0204 */
[----:B------:R-:W-:Y:S02]  /*9880*/  IMAD.IADD R3, R3, 0x1, R4 ;  /* 0x0000000103037824 */ /* 0x000fe400078e0204 */
[----:B------:R-:W-:-:S04]  /*9890*/  IMAD.WIDE.U32 R160, R69, c[0x0][0x1e8], RZ ;  /* 0x00007a0045a07a25 */ /* 0x000fc800078e00ff */
[----:B------:R-:W-:Y:S01]  /*98a0*/  IMAD R159, R69, c[0x0][0x1ec], R161 ;  /* 0x00007b00459f7a24 */ /* 0x000fe200078e02a1 */
[----:B---3--:R-:W-:Y:S01]  /*98b0*/  SHF.R.S32.HI R7, RZ, 0x1f, R9 ;  /* 0x0000001fff077819 */ /* 0x008fe20000011409 */
[----:B------:R-:W-:-:S03]  /*98c0*/  IMAD R86, R228, -0x50, R86 ;  /* 0xffffffb0e4567824 */ /* 0x000fc600078e0256 */
[----:B------:R-:W-:Y:S01]  /*98d0*/  LEA.HI R7, R7, R9, RZ, 0x3 ;  /* 0x0000000907077211 */ /* 0x000fe200078f18ff */
[----:B------:R-:W-:-:S03]  /*98e0*/  IMAD.IADD R156, R250, 0x1, R86 ;  /* 0x00000001fa9c7824 */ /* 0x000fc600078e0256 */
[----:B------:R-:W-:-:S05]  /*98f0*/  SHF.R.S32.HI R7, RZ, 0x3, R7 ;  /* 0x00000003ff077819 */ /* 0x000fca0000011407 */
[----:B------:R-:W-:Y:S01]  /*9900*/  IMAD.IADD R60, R156, 0x1, -R7 ;  /* 0x000000019c3c7824 */ /* 0x000fe200078e0a07 */
[----:B------:R-:W-:-:S04]  /*9910*/  ISETP.GE.AND P2, PT, R244, c[0x0][0x1d4], PT ;  /* 0x00007500f4007a0c */ /* 0x000fc80003f46270 */
[C---:B------:R-:W-:Y:S02]  /*9920*/  ISETP.GE.AND P5, PT, R60.reuse, 0x11, PT ;  /* 0x000000113c00780c */ /* 0x040fe40003fa6270 */
[----:B------:R-:W-:Y:S01]  /*9930*/  ISETP.GE.AND P4, PT, R60, 0x21, PT ;  /* 0x000000213c00780c */ /* 0x000fe20003f86270 */
[----:B------:R-:W-:Y:S04]  /*9940*/  STL.64 [R1+0x20], R160 ;  /* 0x000020a001007387 */ /* 0x000fe80000100a00 */
[----:B------:R-:W-:Y:S01]  /*9950*/  STL [R1+0x30], R159 ;  /* 0x0000309f01007387 */ /* 0x000fe20000100800 */
[----:B------:R-:W-:Y:S02]  /*9960*/  ISETP.GT.AND P6, PT, R163, 0x4f, PT ;  /* 0x0000004fa300780c */ /* 0x000fe40003fc4270 */
[----:B------:R-:W-:-:S11]  /*9970*/  LOP3.LUT R207, R207, 0xffff7fff, RZ, 0xc0, !PT ;  /* 0xffff7fffcfcf7812 */ /* 0x000fd600078ec0ff */
[----:B------:R-:W-:Y:S02]  /*9980*/  @P6 LOP3.LUT R207, R207, 0x8000, RZ, 0xfc, !PT ;  /* 0x00008000cfcf6812 */ /* 0x000fe400078efcff */
        /* <DEDUP_REMOVED lines=14> */
[----:B------:R-:W5:Y:S01]  /*9a70*/  SHFL.IDX PT, R11, R10, 0x2, 0x181f ;  /* 0x00581f000a0b7f89 */ /* 0x000f6200000e0000 */
[----:B-1----:R-:W-:-:S03]  /*9a80*/  @P0 LEA R4, P1, R244, R3, 0x1 ;  /* 0x00000003f4040211 */ /* 0x002fc600078208ff */
[----:B------:R-:W1:Y:S01]  /*9a90*/  SHFL.IDX PT, R3, R2, 0x3, 0x181f ;  /* 0x00781f0002037f89 */ /* 0x000e6200000e0000 */
[----:B--2---:R-:W-:-:S05]  /*9aa0*/  @P0 LEA.HI.X R5, R244, R5, R245, 0x1, P1 ;  /* 0x00000005f4050211 */ /* 0x004fca00008f0cf5 */
[----:B------:R2:W-:Y:S01]  /*9ab0*/  @P0 LDGSTS.E.BYPASS.LTC128B.128 [R208+0x2900], [R4.64], !P2 ;  /* 0x0290000004d00fae */ /* 0x0005e2000d101d48 */
[----:B------:R-:W-:Y:S02]  /*9ac0*/  ISETP.GE.AND P1, PT, R60, 0x31, PT ;  /* 0x000000313c00780c */ /* 0x000fe40003f26270 */
[C---:B---3--:R-:W-:Y:S01]  /*9ad0*/  @P5 LEA R8, P0, R244.reuse, R6, 0x1 ;  /* 0x00000006f4085211 */ /* 0x048fe200078008ff */
[----:B------:R-:W-:Y:S03]  /*9ae0*/  SHFL.IDX PT, R2, R2, 0x4, 0x181f ;  /* 0x00981f0002027f89 */ /* 0x000fe600000e0000 */
[C---:B----4-:R-:W-:Y:S02]  /*9af0*/  @P5 LEA.HI.X R9, R244.reuse, R9, R245, 0x1, P0 ;  /* 0x00000009f4095211 */ /* 0x050fe400000f0cf5 */
[----:B-----5:R-:W-:-:S03]  /*9b00*/  @P4 LEA R6, P0, R244, R7, 0x1 ;  /* 0x00000007f4064211 */ /* 0x020fc600078008ff */
[----:B------:R3:W-:Y:S04]  /*9b10*/  @P5 LDGSTS.E.BYPASS.LTC128B.128 [R208+0x3100], [R8.64], !P2 ;  /* 0x0310000008d05fae */ /* 0x0007e8000d101d48 */
[----:B--2---:R-:W2:Y:S01]  /*9b20*/  SHFL.IDX PT, R5, R10, 0x3, 0x181f ;  /* 0x00781f000a057f89 */ /* 0x004ea200000e0000 */
[C-C-:B------:R-:W-:Y:S02]  /*9b30*/  @P4 LEA.HI.X R7, R244.reuse, R11, R245.reuse, 0x1, P0 ;  /* 0x0000000bf4074211 */ /* 0x140fe400000f0cf5 */
[C---:B-1----:R-:W-:Y:S02]  /*9b40*/  @P1 LEA R4, P0, R244.reuse, R3, 0x1 ;  /* 0x00000003f4041211 */ /* 0x042fe400078008ff */
[----:B------:R-:W1:Y:S04]  /*9b50*/  SHFL.IDX PT, R3, R10, 0x4, 0x181f ;  /* 0x00981f000a037f89 */ /* 0x000e6800000e0000 */
[----:B------:R3:W-:Y:S01]  /*9b60*/  @P4 LDGSTS.E.BYPASS.LTC128B.128 [R208+0x3900], [R6.64], !P2 ;  /* 0x0390000006d04fae */ /* 0x0007e2000d101d48 */
[----:B--2---:R-:W-:-:S02]  /*9b70*/  @P1 LEA.HI.X R5, R244, R5, R245, 0x1, P0 ;  /* 0x00000005f4051211 */ /* 0x004fc400000f0cf5 */
[----:B------:R-:W-:-:S03]  /*9b80*/  ISETP.GE.AND P0, PT, R60, 0x41, PT ;  /* 0x000000413c00780c */ /* 0x000fc60003f06270 */
[----:B------:R3:W-:Y:S10]  /*9b90*/  @P1 LDGSTS.E.BYPASS.LTC128B.128 [R208+0x4100], [R4.64], !P2 ;  /* 0x0410000004d01fae */ /* 0x0007f4000d101d48 */
[----:B------:R-:W-:-:S04]  /*9ba0*/  @P0 LEA R2, P3, R244, R2, 0x1 ;  /* 0x00000002f4020211 */ /* 0x000fc800078608ff */
[----:B-1----:R-:W-:-:S05]  /*9bb0*/  @P0 LEA.HI.X R3, R244, R3, R245, 0x1, P3 ;  /* 0x00000003f4030211 */ /* 0x002fca00018f0cf5 */
[----:B------:R3:W-:Y:S01]  /*9bc0*/  @P0 LDGSTS.E.BYPASS.LTC128B.128 [R208+0x4900], [R2.64], !P2 ;  /* 0x0490000002d00fae */ /* 0x0007e2000d101d48 */
[----:B------:R-:W-:-:S03]  /*9bd0*/  ISETP.LT.AND P0, PT, RZ, c[0x0][0x27c], PT ;  /* 0x00009f00ff007a0c */ /* 0x000fc60003f01270 */
[----:B------:R-:W0:Y:S10]  /*9be0*/  LDGDEPBAR ;  /* 0x00000000000079af */ /* 0x000e340000000000 */
[----:B------:R-:W-:Y:S05]  /*9bf0*/  @P0 BRA `(.L_x_996) ;  /* 0x0000002000000947 */ /* 0x000fea0003800000 */
[----:B------:R-:W-:-:S04]  /*9c00*/  DEPBAR.LE SB0, 0x1 ;  /* 0x000080400000791a */ /* 0x000fc80000000000 */
[----:B------:R-:W-:Y:S05]  /*9c10*/  BRA `(.L_x_997) ;  /* 0x00004dc000007947 */ /* 0x000fea0003800000 */
.L_x_996:
[----:B------:R-:W2:Y:S01]  /*9c20*/  LDL R76, [R1+0x38] ;  /* 0x00003800014c7983 */ /* 0x000ea20000100800 */
[----:B------:R-:W-:Y:S01]  /*9c30*/  ULDC.U8 UR4, c[0x0][0x298] ;  /* 0x0000a60000047ab9 */ /* 0x000fe20000000000 */
[----:B---3--:R-:W-:Y:S01]  /*9c40*/  SHF.R.S32.HI R2, RZ, 0x1f, R136 ;  /* 0x0000001fff027819 */ /* 0x008fe20000011488 */
[----:B------:R-:W-:Y:S01]  /*9c50*/  IMAD.WIDE.U32 R6, R136, c[0x0][0x280], RZ ;  /* 0x0000a00088067a25 */ /* 0x000fe200078e00ff */
[----:B------:R-:W-:Y:S01]  /*9c60*/  ISETP.NE.AND P0, PT, RZ, UR4, PT ;  /* 0x00000004ff007c0c */ /* 0x000fe2000bf05270 */
[----:B------:R-:W-:Y:S02]  /*9c70*/  BSSY B2, `(.L_x_997) ;  /* 0x00004d6000027945 */ /* 0x000fe40003800000 */
[C---:B------:R-:W-:Y:S02]  /*9c80*/  IMAD R3, R2.reuse, c[0x0][0x280], RZ ;  /* 0x0000a00002037a24 */ /* 0x040fe400078e02ff */
[----:B------:R-:W-:Y:S02]  /*9c90*/  IMAD R2, R2, c[0x0][0x290], RZ ;  /* 0x0000a40002027a24 */ /* 0x000fe400078e02ff */
[----:B------:R-:W-:-:S02]  /*9ca0*/  IMAD R3, R136, c[0x0][0x284], R3 ;  /* 0x0000a10088037a24 */ /* 0x000fc400078e0203 */
[C---:B------:R-:W-:Y:S02]  /*9cb0*/  IMAD R8, R136.reuse, c[0x0][0x294], R2 ;  /* 0x0000a50088087a24 */ /* 0x040fe400078e0202 */
[----:B------:R-:W-:Y:S01]  /*9cc0*/  IMAD.WIDE.U32 R4, R136, c[0x0][0x290], RZ ;  /* 0x0000a40088047a25 */ /* 0x000fe200078e00ff */
[----:B------:R-:W-:-:S04]  /*9cd0*/  IADD3 R3, R3, R7, RZ ;  /* 0x0000000703037210 */ /* 0x000fc80007ffe0ff */
[----:B------:R-:W-:Y:S02]  /*9ce0*/  IADD3 R8, R8, R5, RZ ;  /* 0x0000000508087210 */ /* 0x000fe40007ffe0ff */
[----:B--2---:R-:W-:-:S04]  /*9cf0*/  IADD3 R14, R125, R76, RZ ;  /* 0x0000004c7d0e7210 */ /* 0x004fc80007ffe0ff */
[----:B------:R-:W-:Y:S01]  /*9d00*/  LEA R2, R126, R14, 0x5 ;  /* 0x0000000e7e027211 */ /* 0x000fe200078e28ff */
[----:B------:R-:W-:Y:S05]  /*9d10*/  @!P0 BRA `(.L_x_998) ;  /* 0x0000272000008947 */ /* 0x000fea0003800000 */
[----:B------:R1:W5:Y:S01]  /*9d20*/  LDL R45, [R1+0x68] ;  /* 0x00006800012d7983 */ /* 0x0003620000100800 */
[----:B------:R-:W-:-:S05]  /*9d30*/  IMAD.MOV.U32 R9, RZ, RZ, c[0x0][0x2c4] ;  /* 0x0000b100ff097624 */ /* 0x000fca00078e00ff */
[----:B------:R-:W-:-:S13]  /*9d40*/  ISETP.NE.AND P1, PT, R9, 0x1, PT ;  /* 0x000000010900780c */ /* 0x000fda0003f25270 */
[----:B------:R-:W-:-:S05]  /*9d50*/  @P1 IMAD.HI.U32 R5, R2, c[0x0][0x2c8], RZ ;  /* 0x0000b20002051a27 */ /* 0x000fca00078e00ff */
[----:B------:R-:W-:-:S04]  /*9d60*/  @P1 SHF.R.U32.HI R2, RZ, c[0x0][0x2cc], R5 ;  /* 0x0000b300ff021a19 */ /* 0x000fc80000011605 */
[----:B------:R-:W-:Y:S01]  /*9d70*/  SHF.R.S32.HI R5, RZ, 0x1f, R2 ;  /* 0x0000001fff057819 */ /* 0x000fe20000011402 */
[----:B------:R-:W-:Y:S01]  /*9d80*/  IMAD.MOV.U32 R7, RZ, RZ, R3 ;  /* 0x000000ffff077224 */ /* 0x000fe200078e0003 */
[----:B------:R-:W-:Y:S01]  /*9d90*/  MOV R9, R8 ;  /* 0x0000000800097202 */ /* 0x000fe20000000f00 */
[----:B------:R-:W-:Y:S02]  /*9da0*/  IMAD.MOV.U32 R8, RZ, RZ, R4 ;  /* 0x000000ffff087224 */ /* 0x000fe400078e0004 */
[C---:B------:R-:W-:Y:S02]  /*9db0*/  IMAD R3, R5.reuse, c[0x0][0x280], RZ ;  /* 0x0000a00005037a24 */ /* 0x040fe400078e02ff */
[----:B------:R-:W-:Y:S02]  /*9dc0*/  IMAD R10, R5, c[0x0][0x290], RZ ;  /* 0x0000a400050a7a24 */ /* 0x000fe400078e02ff */
[----:B------:R-:W-:-:S04]  /*9dd0*/  IMAD.WIDE.U32 R6, R2, c[0x0][0x280], R6 ;  /* 0x0000a00002067a25 */ /* 0x000fc800078e0006 */
[----:B------:R-:W-:-:S04]  /*9de0*/  IMAD.WIDE.U32 R4, R2, c[0x0][0x290], R8 ;  /* 0x0000a40002047a25 */ /* 0x000fc800078e0008 */
[C---:B------:R-:W-:Y:S02]  /*9df0*/  IMAD R3, R2.reuse, c[0x0][0x284], R3 ;  /* 0x0000a10002037a24 */ /* 0x040fe400078e0203 */
[----:B------:R-:W-:Y:S01]  /*9e00*/  IMAD R2, R2, c[0x0][0x294], R10 ;  /* 0x0000a50002027a24 */ /* 0x000fe200078e020a */
[----:B------:R-:W-:-:S04]  /*9e10*/  LEA R27, P0, R4, c[0x0][0x288], 0x1 ;  /* 0x0000a200041b7a11 */ /* 0x000fc800078008ff */
[----:B------:R-:W-:-:S04]  /*9e20*/  IADD3 R2, R5, R2, RZ ;  /* 0x0000000205027210 */ /* 0x000fc80007ffe0ff */
[----:B------:R-:W-:Y:S02]  /*9e30*/  LEA.HI.X R15, R4, c[0x0][0x28c], R2, 0x1, P0 ;  /* 0x0000a300040f7a11 */ /* 0x000fe400000f0c02 */
[----:B------:R-:W-:Y:S02]  /*9e40*/  ISETP.GE.AND P0, PT, R14, R0, PT ;  /* 0x000000000e00720c */ /* 0x000fe40003f06270 */
[----:B------:R-:W-:Y:S02]  /*9e50*/  LEA R26, P1, R6, c[0x0][0x270], 0x1 ;  /* 0x00009c00061a7a11 */ /* 0x000fe400078208ff */
[----:B------:R-:W-:-:S04]  /*9e60*/  IADD3 R3, R7, R3, RZ ;  /* 0x0000000307037210 */ /* 0x000fc80007ffe0ff */
[----:B------:R-:W-:Y:S01]  /*9e70*/  LEA.HI.X R24, R6, c[0x0][0x274], R3, 0x1, P1 ;  /* 0x00009d0006187a11 */ /* 0x000fe200008f0c03 */
[----:B------:R1:W2:Y:S01]  /*9e80*/  SHFL.IDX PT, R20, R26, RZ, 0x1c1f ;  /* 0x001c1fff1a147589 */ /* 0x0002a200000e0000 */
[----:B------:R-:W-:Y:S03]  /*9e90*/  BSSY B0, `(.L_x_999) ;  /* 0x0000020000007945 */ /* 0x000fe60003800000 */
[----:B------:R1:W3:Y:S01]  /*9ea0*/  SHFL.IDX PT, R21, R27, RZ, 0x1c1f ;  /* 0x001c1fff1b157589 */ /* 0x0002e200000e0000 */
[----:B------:R-:W-:-:S03]  /*9eb0*/  CS2R R36, SRZ ;  /* 0x0000000000247805 */ /* 0x000fc6000001ff00 */
[----:B------:R1:W4:Y:S01]  /*9ec0*/  SHFL.IDX PT, R22, R24, RZ, 0x1c1f ;  /* 0x001c1fff18167589 */ /* 0x00032200000e0000 */
[----:B------:R-:W-:-:S03]  /*9ed0*/  CS2R R12, SRZ ;  /* 0x00000000000c7805 */ /* 0x000fc6000001ff00 */
[----:B------:R1:W1:Y:S01]  /*9ee0*/  SHFL.IDX PT, R23, R15, RZ, 0x1c1f ;  /* 0x001c1fff0f177589 */ /* 0x00026200000e0000 */
[----:B------:R-:W-:Y:S01]  /*9ef0*/  CS2R R10, SRZ ;  /* 0x00000000000a7805 */ /* 0x000fe2000001ff00 */
[----:B------:R-:W-:Y:S01]  /*9f00*/  CS2R R8, SRZ ;  /* 0x0000000000087805 */ /* 0x000fe2000001ff00 */
[----:B------:R-:W-:Y:S01]  /*9f10*/  CS2R R6, SRZ ;  /* 0x0000000000067805 */ /* 0x000fe2000001ff00 */
[----:B------:R-:W-:Y:S05]  /*9f20*/  @P0 BRA `(.L_x_1000) ;  /* 0x0000016000000947 */ /* 0x000fea0003800000 */
[----:B------:R-:W-:Y:S01]  /*9f30*/  ISETP.GE.AND P1, PT, R90, c[0x0][0x27c], PT ;  /* 0x00009f005a007a0c */ /* 0x000fe20003f26270 */
[----:B------:R-:W-:Y:S01]  /*9f40*/  CS2R R12, SRZ ;  /* 0x00000000000c7805 */ /* 0x000fe2000001ff00 */
[----:B------:R-:W-:-:S11]  /*9f50*/  CS2R R10, SRZ ;  /* 0x00000000000a7805 */ /* 0x000fd6000001ff00 */
[C---:B------:R-:W-:Y:S01]  /*9f60*/  @!P1 IMAD.SHL.U32 R3, R90.reuse, 0x2, RZ ;  /* 0x000000025a039824 */ /* 0x040fe200078e00ff */
[----:B------:R-:W-:-:S04]  /*9f70*/  @!P1 SHF.L.U64.HI R2, R90, 0x1, R91 ;  /* 0x000000015a029819 */ /* 0x000fc8000001025b */
[----:B--2---:R-:W-:-:S05]  /*9f80*/  @!P1 IADD3 R18, P0, R20, R3, RZ ;  /* 0x0000000314129210 */ /* 0x004fca0007f1e0ff */
[--C-:B----4-:R-:W-:Y:S01]  /*9f90*/  @!P1 IMAD.X R19, R22, 0x1, R2.reuse, P0 ;  /* 0x0000000116139824 */ /* 0x110fe200000e0602 */
[----:B---3--:R-:W-:Y:S01]  /*9fa0*/  @!P1 IADD3 R16, P0, R21, R3, RZ ;  /* 0x0000000315109210 */ /* 0x008fe20007f1e0ff */
[----:B------:R-:W-:Y:S01]  /*9fb0*/  CS2R R6, SRZ ;  /* 0x0000000000067805 */ /* 0x000fe2000001ff00 */
[----:B------:R-:W-:Y:S02]  /*9fc0*/  CS2R R8, SRZ ;  /* 0x0000000000087805 */ /* 0x000fe4000001ff00 */
[----:B------:R2:W5:Y:S01]  /*9fd0*/  @!P1 LD.E.64 R10, [R18.64] ;  /* 0x00000008120a9980 */ /* 0x000562000c101b00 */
[----:B-1----:R-:W-:Y:S01]  /*9fe0*/  @!P1 IMAD.X R17, R23, 0x1, R2, P0 ;  /* 0x0000000117119824 */ /* 0x002fe200000e0602 */
[----:B------:R-:W-:-:S04]  /*9ff0*/  ISETP.GE.AND P0, PT, R124, c[0x0][0x27c], PT ;  /* 0x00009f007c007a0c */ /* 0x000fc80003f06270 */
[----:B------:R2:W5:Y:S09]  /*a000*/  @!P1 LD.E.64 R6, [R16.64] ;  /* 0x0000000810069980 */ /* 0x000572000c101b00 */
[C---:B------:R-:W-:Y:S01]  /*a010*/  @!P0 IMAD.SHL.U32 R4, R124.reuse, 0x2, RZ ;  /* 0x000000027c048824 */ /* 0x040fe200078e00ff */
[----:B-----5:R-:W-:-:S04]  /*a020*/  @!P0 SHF.L.U64.HI R5, R124, 0x1, R45 ;  /* 0x000000017c058819 */ /* 0x020fc8000001022d */
[----:B------:R-:W-:-:S05]  /*a030*/  @!P0 IADD3 R2, P3, R20, R4, RZ ;  /* 0x0000000414028210 */ /* 0x000fca0007f7e0ff */
[----:B------:R-:W-:Y:S01]  /*a040*/  @!P0 IMAD.X R3, R22, 0x1, R5, P3 ;  /* 0x0000000116038824 */ /* 0x000fe200018e0605 */
[----:B------:R-:W-:-:S04]  /*a050*/  @!P0 IADD3 R4, P3, R21, R4, RZ ;  /* 0x0000000415048210 */ /* 0x000fc80007f7e0ff */
[----:B------:R2:W5:Y:S01]  /*a060*/  @!P0 LD.E.64 R12, [R2.64] ;  /* 0x00000008020c8980 */ /* 0x000562000c101b00 */
[----:B------:R-:W-:-:S05]  /*a070*/  @!P0 IMAD.X R5, R23, 0x1, R5, P3 ;  /* 0x0000000117058824 */ /* 0x000fca00018e0605 */
[----:B------:R2:W5:Y:S03]  /*a080*/  @!P0 LD.E.64 R8, [R4.64] ;  /* 0x0000000804088980 */ /* 0x000566000c101b00 */
.L_x_1000:
[----:B------:R-:W-:Y:S05]  /*a090*/  BSYNC B0 ;  /* 0x0000000000007941 */ /* 0x000fea0003800000 */
.L_x_999:
[----:B--2---:R-:W-:Y:S01]  /*a0a0*/  IADD3 R2, R14, 0x20, RZ ;  /* 0x000000200e027810 */ /* 0x004fe20007ffe0ff */
[----:B-----5:R-:W-:Y:S01]  /*a0b0*/  IMAD.MOV.U32 R5, RZ, RZ, R12 ;  /* 0x000000ffff057224 */ /* 0x020fe200078e000c */
[----:B----4-:R2:W4:Y:S01]  /*a0c0*/  SHFL.IDX PT, R22, R24, 0x1, 0x1c1f ;  /* 0x003c1f0018167f89 */ /* 0x01052200000e0000 */
[----:B------:R-:W-:Y:S01]  /*a0d0*/  IMAD.MOV.U32 R4, RZ, RZ, R13 ;  /* 0x000000ffff047224 */ /* 0x000fe200078e000d */
[----:B------:R-:W-:Y:S01]  /*a0e0*/  ISETP.GE.AND P0, PT, R2, R0, PT ;  /* 0x000000000200720c */ /* 0x000fe20003f06270 */
[----:B------:R-:W-:Y:S01]  /*a0f0*/  IMAD.MOV.U32 R3, RZ, RZ, R10 ;  /* 0x000000ffff037224 */ /* 0x000fe200078e000a */
[----:B------:R2:W3:Y:S01]  /*a100*/  SHFL.IDX PT, R16, R26, 0x1, 0x1c1f ;  /* 0x003c1f001a107f89 */ /* 0x0004e200000e0000 */
[----:B------:R-:W-:Y:S01]  /*a110*/  IMAD.MOV.U32 R2, RZ, RZ, R11 ;  /* 0x000000ffff027224 */ /* 0x000fe200078e000b */
[----:B------:R-:W-:Y:S01]  /*a120*/  PRMT R48, R4, 0x5410, R5 ;  /* 0x0000541004307816 */ /* 0x000fe20000000005 */
[----:B------:R-:W-:Y:S01]  /*a130*/  IMAD.MOV.U32 R4, RZ, RZ, R9 ;  /* 0x000000ffff047224 */ /* 0x000fe200078e0009 */
[----:B------:R-:W-:Y:S01]  /*a140*/  MOV R5, R8 ;  /* 0x0000000800057202 */ /* 0x000fe20000000f00 */
[----:B-1----:R2:W1:Y:S01]  /*a150*/  SHFL.IDX PT, R23, R15, 0x1, 0x1c1f ;  /* 0x003c1f000f177f89 */ /* 0x00246200000e0000 */
[----:B------:R-:W-:Y:S01]  /*a160*/  PRMT R46, R2, 0x5410, R3 ;  /* 0x00005410022e7816 */ /* 0x000fe20000000003 */
[----:B------:R-:W-:Y:S01]  /*a170*/  IMAD.MOV.U32 R3, RZ, RZ, R6 ;  /* 0x000000ffff037224 */ /* 0x000fe200078e0006 */
[----:B------:R-:W-:Y:S01]  /*a180*/  MOV R2, R7 ;  /* 0x0000000700027202 */ /* 0x000fe20000000f00 */
[----:B------:R2:W1:Y:S01]  /*a190*/  SHFL.IDX PT, R17, R27, 0x1, 0x1c1f ;  /* 0x003c1f001b117f89 */ /* 0x00046200000e0000 */
[----:B------:R-:W-:Y:S01]  /*a1a0*/  BSSY B0, `(.L_x_1001) ;  /* 0x000001d000007945 */ /* 0x000fe20003800000 */
[----:B------:R-:W-:Y:S01]  /*a1b0*/  PRMT R47, R4, 0x5410, R5 ;  /* 0x00005410042f7816 */ /* 0x000fe20000000005 */
[----:B------:R-:W-:Y:S01]  /*a1c0*/  CS2R R30, SRZ ;  /* 0x00000000001e7805 */ /* 0x000fe2000001ff00 */
[----:B------:R-:W-:Y:S01]  /*a1d0*/  PRMT R44, R2, 0x5410, R3 ;  /* 0x00005410022c7816 */ /* 0x000fe20000000003 */
[----:B------:R-:W-:Y:S01]  /*a1e0*/  CS2R R4, SRZ ;  /* 0x0000000000047805 */ /* 0x000fe2000001ff00 */
[----:B------:R-:W-:Y:S01]  /*a1f0*/  CS2R R2, SRZ ;  /* 0x0000000000027805 */ /* 0x000fe2000001ff00 */
[----:B------:R-:W-:Y:S05]  /*a200*/  @P0 BRA `(.L_x_1002) ;  /* 0x0000016000000947 */ /* 0x000fea0003800000 */
[----:B------:R-:W-:Y:S01]  /*a210*/  ISETP.GE.AND P1, PT, R90, c[0x0][0x27c], PT ;  /* 0x00009f005a007a0c */ /* 0x000fe20003f26270 */
[----:B------:R-:W-:-:S12]  /*a220*/  CS2R R36, SRZ ;  /* 0x0000000000247805 */ /* 0x000fd8000001ff00 */
[C---:B------:R-:W-:Y:S01]  /*a230*/  @!P1 IMAD.SHL.U32 R2, R90.reuse, 0x2, RZ ;  /* 0x000000025a029824 */ /* 0x040fe200078e00ff */
[----:B------:R-:W-:-:S04]  /*a240*/  @!P1 SHF.L.U64.HI R3, R90, 0x1, R91 ;  /* 0x000000015a039819 */ /* 0x000fc8000001025b */
[----:B---3--:R-:W-:-:S05]  /*a250*/  @!P1 IADD3 R20, P0, R16, R2, RZ ;  /* 0x0000000210149210 */ /* 0x008fca0007f1e0ff */
[----:B----4-:R-:W-:Y:S01]  /*a260*/  @!P1 IMAD.X R21, R22, 0x1, R3, P0 ;  /* 0x0000000116159824 */ /* 0x010fe200000e0603 */
[----:B-1----:R-:W-:-:S05]  /*a270*/  @!P1 IADD3 R18, P0, R17, R2, RZ ;  /* 0x0000000211129210 */ /* 0x002fca0007f1e0ff */
[----:B------:R-:W-:Y:S01]  /*a280*/  @!P1 IMAD.X R19, R23, 0x1, R3, P0 ;  /* 0x0000000117139824 */ /* 0x000fe200000e0603 */
[----:B------:R-:W-:-:S13]  /*a290*/  ISETP.GE.AND P0, PT, R124, c[0x0][0x27c], PT ;  /* 0x00009f007c007a0c */ /* 0x000fda0003f06270 */
[C---:B------:R-:W-:Y:S01]  /*a2a0*/  @!P0 IMAD.SHL.U32 R4, R124.reuse, 0x2, RZ ;  /* 0x000000027c048824 */ /* 0x040fe200078e00ff */
[----:B------:R-:W-:-:S04]  /*a2b0*/  @!P0 SHF.L.U64.HI R5, R124, 0x1, R45 ;  /* 0x000000017c058819 */ /* 0x000fc8000001022d */
[----:B------:R-:W-:-:S05]  /*a2c0*/  @!P0 IADD3 R2, P3, R16, R4, RZ ;  /* 0x0000000410028210 */ /* 0x000fca0007f7e0ff */
[----:B------:R-:W-:Y:S01]  /*a2d0*/  @!P0 IMAD.X R3, R22, 0x1, R5, P3 ;  /* 0x0000000116038824 */ /* 0x000fe200018e0605 */
[----:B------:R-:W-:Y:S01]  /*a2e0*/  @!P0 IADD3 R16, P3, R17, R4, RZ ;  /* 0x0000000411108210 */ /* 0x000fe20007f7e0ff */
[----:B------:R-:W-:-:S03]  /*a2f0*/  CS2R R30, SRZ ;  /* 0x00000000001e7805 */ /* 0x000fc6000001ff00 */
[----:B------:R1:W5:Y:S01]  /*a300*/  @!P0 LD.E.64 R36, [R2.64] ;  /* 0x0000000802248980 */ /* 0x000362000c101b00 */
[----:B------:R-:W-:Y:S02]  /*a310*/  @!P0 IMAD.X R17, R23, 0x1, R5, P3 ;  /* 0x0000000117118824 */ /* 0x000fe400018e0605 */
[----:B------:R-:W-:-:S03]  /*a320*/  CS2R R4, SRZ ;  /* 0x0000000000047805 */ /* 0x000fc6000001ff00 */
[----:B------:R3:W5:Y:S04]  /*a330*/  @!P0 LD.E.64 R30, [R16.64] ;  /* 0x00000008101e8980 */ /* 0x000768000c101b00 */
[----:B------:R3:W5:Y:S01]  /*a340*/  @!P1 LD.E.64 R4, [R20.64] ;  /* 0x0000000814049980 */ /* 0x000762000c101b00 */
[----:B-1----:R-:W-:-:S06]  /*a350*/  CS2R R2, SRZ ;  /* 0x0000000000027805 */ /* 0x002fcc000001ff00 */
[----:B------:R3:W5:Y:S02]  /*a360*/  @!P1 LD.E.64 R2, [R18.64] ;  /* 0x0000000812029980 */ /* 0x000764000c101b00 */
.L_x_1002:
[----:B------:R-:W-:Y:S05]  /*a370*/  BSYNC B0 ;  /* 0x0000000000007941 */ /* 0x000fea0003800000 */
.L_x_1001:
[----:B---3--:R-:W-:Y:S01]  /*a380*/  IADD3 R16, R14, 0x40, RZ ;  /* 0x000000400e107810 */ /* 0x008fe20007ffe0ff */
[----:B-----5:R-:W-:Y:S01]  /*a390*/  IMAD.MOV.U32 R21, RZ, RZ, R36 ;  /* 0x000000ffff157224 */ /* 0x020fe200078e0024 */
[----:B------:R3:W2:Y:S01]  /*a3a0*/  SHFL.IDX PT, R19, R24, 0x2, 0x1c1f ;  /* 0x005c1f0018137f89 */ /* 0x0006a200000e0000 */
[----:B------:R-:W-:Y:S01]  /*a3b0*/  IMAD.MOV.U32 R20, RZ, RZ, R37 ;  /* 0x000000ffff147224 */ /* 0x000fe200078e0025 */
[----:B------:R-:W-:Y:S01]  /*a3c0*/  ISETP.GE.AND P0, PT, R16, R0, PT ;  /* 0x000000001000720c */ /* 0x000fe20003f06270 */
[----:B-1----:R-:W-:Y:S01]  /*a3d0*/  IMAD.MOV.U32 R17, RZ, RZ, R4 ;  /* 0x000000ffff117224 */ /* 0x002fe200078e0004 */
[----:B------:R3:W1:Y:S01]  /*a3e0*/  SHFL.IDX PT, R18, R26, 0x2, 0x1c1f ;  /* 0x005c1f001a127f89 */ /* 0x00066200000e0000 */
[----:B------:R-:W-:Y:S01]  /*a3f0*/  IMAD.MOV.U32 R16, RZ, RZ, R5 ;  /* 0x000000ffff107224 */ /* 0x000fe200078e0005 */
[----:B------:R-:W-:Y:S01]  /*a400*/  PRMT R52, R20, 0x5410, R21 ;  /* 0x0000541014347816 */ /* 0x000fe20000000015 */
[----:B------:R-:W-:Y:S01]  /*a410*/  IMAD.MOV.U32 R20, RZ, RZ, R31 ;  /* 0x000000ffff147224 */ /* 0x000fe200078e001f */
[----:B------:R-:W-:Y:S01]  /*a420*/  MOV R21, R30 ;  /* 0x0000001e00157202 */ /* 0x000fe20000000f00 */
[----:B------:R3:W4:Y:S01]  /*a430*/  SHFL.IDX PT, R28, R15, 0x2, 0x1c1f ;  /* 0x005c1f000f1c7f89 */ /* 0x00072200000e0000 */
        /* <DEDUP_REMOVED lines=18> */
[----:B-1--4-:R-:W-:-:S05]  /*a560*/  @!P1 IADD3 R22, P0, R18, R16, RZ ;  /* 0x0000001012169210 */ /* 0x012fca0007f1e0ff */
[--C-:B--2---:R-:W-:Y:S01]  /*a570*/  @!P1 IMAD.X R23, R19, 0x1, R17.reuse, P0 ;  /* 0x0000000113179824 */ /* 0x104fe200000e0611 */
[----:B------:R-:W-:Y:S01]  /*a580*/  @!P1 IADD3 R20, P0, R25, R16, RZ ;  /* 0x0000001019149210 */ /* 0x000fe20007f1e0ff */
[----:B------:R-:W-:Y:S01]  /*a590*/  CS2R R34, SRZ ;  /* 0x0000000000227805 */ /* 0x000fe2000001ff00 */
[----:B------:R-:W-:Y:S02]  /*a5a0*/  CS2R R40, SRZ ;  /* 0x0000000000287805 */ /* 0x000fe4000001ff00 */
[----:B------:R1:W5:Y:S01]  /*a5b0*/  @!P1 LD.E.64 R32, [R22.64] ;  /* 0x0000000816209980 */ /* 0x000362000c101b00 */
[----:B------:R-:W-:Y:S01]  /*a5c0*/  @!P1 IMAD.X R21, R28, 0x1, R17, P0 ;  /* 0x000000011c159824 */ /* 0x000fe200000e0611 */
[----:B------:R-:W-:-:S04]  /*a5d0*/  ISETP.GE.AND P0, PT, R124, c[0x0][0x27c], PT ;  /* 0x00009f007c007a0c */ /* 0x000fc80003f06270 */
[----:B------:R1:W5:Y:S09]  /*a5e0*/  @!P1 LD.E.64 R34, [R20.64] ;  /* 0x0000000814229980 */ /* 0x000372000c101b00 */
[C---:B------:R-:W-:Y:S01]  /*a5f0*/  @!P0 IMAD.SHL.U32 R16, R124.reuse, 0x2, RZ ;  /* 0x000000027c108824 */ /* 0x040fe200078e00ff */
[----:B------:R-:W-:-:S04]  /*a600*/  @!P0 SHF.L.U64.HI R17, R124, 0x1, R45 ;  /* 0x000000017c118819 */ /* 0x000fc8000001022d */
[----:B------:R-:W-:-:S05]  /*a610*/  @!P0 IADD3 R18, P3, R18, R16, RZ ;  /* 0x0000001012128210 */ /* 0x000fca0007f7e0ff */
[----:B------:R-:W-:Y:S01]  /*a620*/  @!P0 IMAD.X R19, R19, 0x1, R17, P3 ;  /* 0x0000000113138824 */ /* 0x000fe200018e0611 */
[----:B------:R-:W-:-:S04]  /*a630*/  @!P0 IADD3 R16, P3, R25, R16, RZ ;  /* 0x0000001019108210 */ /* 0x000fc80007f7e0ff */
[----:B------:R1:W5:Y:S01]  /*a640*/  @!P0 LD.E.64 R38, [R18.64] ;  /* 0x0000000812268980 */ /* 0x000362000c101b00 */
[----:B------:R-:W-:-:S05]  /*a650*/  @!P0 IMAD.X R17, R28, 0x1, R17, P3 ;  /* 0x000000011c118824 */ /* 0x000fca00018e0611 */
[----:B------:R1:W5:Y:S03]  /*a660*/  @!P0 LD.E.64 R40, [R16.64] ;  /* 0x0000000810288980 */ /* 0x000366000c101b00 */
.L_x_1004:
[----:B------:R-:W-:Y:S05]  /*a670*/  BSYNC B0 ;  /* 0x0000000000007941 */ /* 0x000fea0003800000 */
.L_x_1003:
[----:B------:R-:W-:Y:S01]  /*a680*/  IADD3 R14, R14, 0x60, RZ ;  /* 0x000000600e0e7810 */ /* 0x000fe20007ffe0ff */
[----:B-1----:R1:W3:Y:S01]  /*a690*/  SHFL.IDX PT, R23, R15, 0x3, 0x1c1f ;  /* 0x007c1f000f177f89 */ /* 0x0022e200000e0000 */
[----:B--2--5:R-:W-:Y:S01]  /*a6a0*/  IMAD.MOV.U32 R19, RZ, RZ, R38 ;  /* 0x000000ffff137224 */ /* 0x024fe200078e0026 */
[----:B------:R-:W-:Y:S01]  /*a6b0*/  BSSY B0, `(.L_x_1005) ;  /* 0x000002a000007945 */ /* 0x000fe20003800000 */
[----:B------:R-:W-:Y:S01]  /*a6c0*/  ISETP.GE.AND P0, PT, R14, R0, PT ;  /* 0x000000000e00720c */ /* 0x000fe20003f06270 */
[----:B------:R-:W-:Y:S01]  /*a6d0*/  IMAD.MOV.U32 R18, RZ, RZ, R39 ;  /* 0x000000ffff127224 */ /* 0x000fe200078e0027 */
[----:B------:R2:W4:Y:S01]  /*a6e0*/  SHFL.IDX PT, R17, R24, 0x3, 0x1c1f ;  /* 0x007c1f0018117f89 */ /* 0x00052200000e0000 */
[----:B------:R-:W-:Y:S01]  /*a6f0*/  IMAD.MOV.U32 R14, RZ, RZ, R33 ;  /* 0x000000ffff0e7224 */ /* 0x000fe200078e0021 */
[----:B----4-:R-:W-:Y:S02]  /*a700*/  CS2R R28, SRZ ;  /* 0x00000000001c7805 */ /* 0x010fe4000001ff00 */
[----:B------:R-:W-:Y:S01]  /*a710*/  PRMT R56, R18, 0x5410, R19 ;  /* 0x0000541012387816 */ /* 0x000fe20000000013 */
[----:B------:R-:W-:Y:S01]  /*a720*/  IMAD.MOV.U32 R18, RZ, RZ, R41 ;  /* 0x000000ffff127224 */ /* 0x000fe200078e0029 */
[----:B------:R-:W-:Y:S01]  /*a730*/  MOV R19, R40 ;  /* 0x0000002800137202 */ /* 0x000fe20000000f00 */
[----:B------:R-:W4:Y:S03]  /*a740*/  SHFL.IDX PT, R16, R26, 0x3, 0x1c1f ;  /* 0x007c1f001a107f89 */ /* 0x000f2600000e0000 */
[----:B------:R-:W-:Y:S01]  /*a750*/  PRMT R55, R18, 0x5410, R19 ;  /* 0x0000541012377816 */ /* 0x000fe20000000013 */
[----:B------:R3:W4:Y:S02]  /*a760*/  SHFL.IDX PT, R22, R27, 0x3, 0x1c1f ;  /* 0x007c1f001b167f89 */ /* 0x00072400000e0000 */
[----:B-1-3--:R-:W-:-:S05]  /*a770*/  IMAD.MOV.U32 R15, RZ, RZ, R32 ;  /* 0x000000ffff0f7224 */ /* 0x00afca00078e0020 */
[----:B------:R-:W-:Y:S01]  /*a780*/  PRMT R54, R14, 0x5410, R15 ;  /* 0x000054100e367816 */ /* 0x000fe2000000000f */
[----:B------:R-:W-:Y:S01]  /*a790*/  IMAD.MOV.U32 R15, RZ, RZ, R34 ;  /* 0x000000ffff0f7224 */ /* 0x000fe200078e0022 */
[----:B------:R-:W-:Y:S01]  /*a7a0*/  MOV R14, R35 ;  /* 0x00000023000e7202 */ /* 0x000fe20000000f00 */
[----:B--2---:R-:W-:-:S03]  /*a7b0*/  CS2R R24, SRZ ;  /* 0x0000000000187805 */ /* 0x004fc6000001ff00 */
[----:B------:R-:W-:Y:S01]  /*a7c0*/  PRMT R53, R14, 0x5410, R15 ;  /* 0x000054100e357816 */ /* 0x000fe2000000000f */
[----:B------:R-:W-:Y:S01]  /*a7d0*/  CS2R R26, SRZ ;  /* 0x00000000001a7805 */ /* 0x000fe2000001ff00 */
[----:B------:R-:W-:Y:S05]  /*a7e0*/  @P0 BRA `(.L_x_1006) ;  /* 0x0000016000000947 */ /* 0x000fea0003800000 */
[----:B----4-:R-:W-:Y:S01]  /*a7f0*/  ISETP.GE.AND P1, PT, R90, c[0x0][0x27c], PT ;  /* 0x00009f005a007a0c */ /* 0x010fe20003f26270 */
[----:B------:R-:W-:Y:S01]  /*a800*/  CS2R R42, SRZ ;  /* 0x00000000002a7805 */ /* 0x000fe2000001ff00 */
[----:B------:R-:W-:-:S11]  /*a810*/  CS2R R24, SRZ ;  /* 0x0000000000187805 */ /* 0x000fd6000001ff00 */
[C---:B------:R-:W-:Y:S01]  /*a820*/  @!P1 IMAD.SHL.U32 R14, R90.reuse, 0x2, RZ ;  /* 0x000000025a0e9824 */ /* 0x040fe200078e00ff */
[----:B------:R-:W-:-:S04]  /*a830*/  @!P1 SHF.L.U64.HI R15, R90, 0x1, R91 ;  /* 0x000000015a0f9819 */ /* 0x000fc8000001025b */
[----:B------:R-:W-:-:S05]  /*a840*/  @!P1 IADD3 R20, P0, R16, R14, RZ ;  /* 0x0000000e10149210 */ /* 0x000fca0007f1e0ff */
[--C-:B------:R-:W-:Y:S01]  /*a850*/  @!P1 IMAD.X R21, R17, 0x1, R15.reuse, P0 ;  /* 0x0000000111159824 */ /* 0x100fe200000e060f */
        /* <DEDUP_REMOVED lines=15> */
.L_x_1006:
[----:B----4-:R-:W-:Y:S05]  /*a950*/  BSYNC B0 ;  /* 0x0000000000007941 */ /* 0x010fea0003800000 */
.L_x_1005:
[----:B-1---5:R-:W-:Y:S01]  /*a960*/  IMAD.MOV.U32 R14, RZ, RZ, R42 ;  /* 0x000000ffff0e7224 */ /* 0x022fe200078e002a */
[----:B------:R-:W-:-:S04]  /*a970*/  DEPBAR.LE SB0, 0x1 ;  /* 0x000080400000791a */ /* 0x000fc80000000000 */
[----:B------:R-:W-:Y:S01]  /*a980*/  IMAD.MOV.U32 R16, RZ, RZ, R43 ;  /* 0x000000ffff107224 */ /* 0x000fe200078e002b */
[----:B------:R-:W-:Y:S01]  /*a990*/  BSSY B1, `(.L_x_1007) ;  /* 0x0000073000017945 */ /* 0x000fe20003800000 */
[----:B------:R-:W-:-:S03]  /*a9a0*/  IMAD.MOV.U32 R15, RZ, RZ, R24 ;  /* 0x000000ffff0f7224 */ /* 0x000fc600078e0018 */
[----:B------:R-:W-:Y:S01]  /*a9b0*/  PRMT R61, R16, 0x5410, R14 ;  /* 0x00005410103d7816 */ /* 0x000fe2000000000e */
[----:B------:R-:W-:Y:S01]  /*a9c0*/  IMAD.MOV.U32 R16, RZ, RZ, R28 ;  /* 0x000000ffff107224 */ /* 0x000fe200078e001c */
[----:B------:R-:W-:Y:S01]  /*a9d0*/  IADD3 R14, -R76, R0, RZ ;  /* 0x000000004c0e7210 */ /* 0x000fe20007ffe1ff */
[----:B------:R-:W-:-:S03]  /*a9e0*/  IMAD.MOV.U32 R0, RZ, RZ, R25 ;  /* 0x000000ffff007224 */ /* 0x000fc600078e0019 */
[----:B------:R-:W-:Y:S01]  /*a9f0*/  IMNMX R45, R14, 0x80, PT ;  /* 0x000000800e2d7817 */ /* 0x000fe20003800200 */
[----:B------:R-:W-:Y:S01]  /*aa00*/  IMAD.MOV.U32 R14, RZ, RZ, R26 ;  /* 0x000000ffff0e7224 */ /* 0x000fe200078e001a */
[----:B------:R-:W-:Y:S01]  /*aa10*/  PRMT R58, R0, 0x5410, R15 ;  /* 0x00005410003a7816 */ /* 0x000fe2000000000f */
[----:B------:R-:W-:Y:S01]  /*aa20*/  BAR.SYNC.DEFER_BLOCKING 0x0 ;  /* 0x0000000000007b1d */ /* 0x000fe20000010000 */
[----:B------:R-:W-:Y:S02]  /*aa30*/  ISETP.GE.AND P0, PT, R125, R45, PT ;  /* 0x0000002d7d00720c */ /* 0x000fe40003f06270 */
[----:B------:R-:W-:Y:S02]  /*aa40*/  MOV R15, R29 ;  /* 0x0000001d000f7202 */ /* 0x000fe40000000f00 */
[----:B------:R-:W-:Y:S02]  /*aa50*/  MOV R0, R27 ;  /* 0x0000001b00007202 */ /* 0x000fe40000000f00 */
[----:B------:R-:W-:-:S02]  /*aa60*/  PRMT R59, R15, 0x5410, R16 ;  /* 0x000054100f3b7816 */ /* 0x000fc40000000010 */
[----:B------:R-:W-:-:S05]  /*aa70*/  PRMT R57, R0, 0x5410, R14 ;  /* 0x0000541000397816 */ /* 0x000fca000000000e */
[----:B------:R-:W-:Y:S05]  /*aa80*/  @P0 BRA `(.L_x_1008) ;  /* 0x0000063000000947 */ /* 0x000fea0003800000 */
[----:B------:R-:W-:Y:S01]  /*aa90*/  ISETP.GE.AND P0, PT, R90, c[0x0][0x27c], PT ;  /* 0x00009f005a007a0c */ /* 0x000fe20003f06270 */
[----:B------:R-:W-:-:S12]  /*aaa0*/  BSSY B0, `(.L_x_1009) ;  /* 0x0000030000007945 */ /* 0x000fd80003800000 */
[----:B------:R-:W-:Y:S05]  /*aab0*/  @P0 BRA `(.L_x_1010) ;  /* 0x000002e000000947 */ /* 0x000fea0003800000 */
[----:B------:R-:W1:Y:S01]  /*aac0*/  LDS.128 R16, [R252+0x5000] ;  /* 0x00500000fc107984 */ /* 0x000e620000000c00 */
[--C-:B------:R-:W-:Y:S02]  /*aad0*/  SHF.R.U64 R10, R10, 0x10, R11.reuse ;  /* 0x000000100a0a7819 */ /* 0x100fe4000000120b */
[----:B------:R-:W-:Y:S02]  /*aae0*/  SHF.R.U32.HI R0, RZ, 0x10, R11 ;  /* 0x00000010ff007819 */ /* 0x000fe4000001160b */
[--C-:B------:R-:W-:Y:S02]  /*aaf0*/  SHF.R.U64 R11, R6, 0x10, R7.reuse ;  /* 0x00000010060b7819 */ /* 0x100fe40000001207 */
[----:B------:R-:W-:Y:S02]  /*ab00*/  SHF.R.U32.HI R6, RZ, 0x10, R7 ;  /* 0x00000010ff067819 */ /* 0x000fe40000011607 */
[----:B------:R-:W-:Y:S02]  /*ab10*/  PRMT R14, R46, 0x5410, R0 ;  /* 0x000054102e0e7816 */ /* 0x000fe40000000000 */
[----:B------:R-:W-:-:S02]  /*ab20*/  PRMT R0, R44, 0x5410, R6 ;  /* 0x000054102c007816 */ /* 0x000fc40000000006 */
[----:B------:R-:W-:Y:S02]  /*ab30*/  PRMT R21, R46, 0x5432, R10 ;  /* 0x000054322e157816 */ /* 0x000fe4000000000a */
[----:B------:R-:W-:Y:S01]  /*ab40*/  PRMT R20, R44, 0x5432, R11 ;  /* 0x000054322c147816 */ /* 0x000fe2000000000b */
[C---:B------:R-:W-:Y:S01]  /*ab50*/  IMAD.U32 R23, R0.reuse, 0x10000, RZ ;  /* 0x0001000000177824 */ /* 0x040fe200078e00ff */
[----:B------:R-:W-:Y:S02]  /*ab60*/  LOP3.LUT R46, R0, 0xffff0000, RZ, 0xc0, !PT ;  /* 0xffff0000002e7812 */ /* 0x000fe400078ec0ff */
[----:B------:R-:W-:Y:S01]  /*ab70*/  LOP3.LUT R44, R14, 0xffff0000, RZ, 0xc0, !PT ;  /* 0xffff00000e2c7812 */ /* 0x000fe200078ec0ff */
[C---:B-1----:R-:W-:Y:S01]  /*ab80*/  IMAD.U32 R22, R18.reuse, 0x10000, RZ ;  /* 0x0001000012167824 */ /* 0x042fe200078e00ff */
[----:B------:R-:W-:Y:S01]  /*ab90*/  LOP3.LUT R15, R18, 0xffff0000, RZ, 0xc0, !PT ;  /* 0xffff0000120f7812 */ /* 0x000fe200078ec0ff */
[C---:B------:R-:W-:Y:S01]  /*aba0*/  IMAD.U32 R18, R19.reuse, 0x10000, RZ ;  /* 0x0001000013127824 */ /* 0x040fe200078e00ff */
[----:B------:R-:W-:Y:S01]  /*abb0*/  LOP3.LUT R6, R19, 0xffff0000, RZ, 0xc0, !PT ;  /* 0xffff000013067812 */ /* 0x000fe200078ec0ff */
[----:B------:R-:W-:Y:S01]  /*abc0*/  IMAD.U32 R19, R14, 0x10000, RZ ;  /* 0x000100000e137824 */ /* 0x000fe200078e00ff */
[----:B------:R-:W-:-:S02]  /*abd0*/  SHF.L.U32 R11, R16, 0x10, RZ ;  /* 0x00000010100b7819 */ /* 0x000fc400000006ff */
[----:B------:R-:W-:Y:S01]  /*abe0*/  LOP3.LUT R10, R16, 0xffff0000, RZ, 0xc0, !PT ;  /* 0xffff0000100a7812 */ /* 0x000fe200078ec0ff */
[----:B------:R-:W-:Y:S01]  /*abf0*/  FMUL.FTZ R16, R15, R23 ;  /* 0x000000170f107220 */ /* 0x000fe20000410000 */
[----:B------:R-:W-:Y:S01]  /*ac00*/  SHF.L.U32 R7, R17, 0x10, RZ ;  /* 0x0000001011077819 */ /* 0x000fe200000006ff */
[-C--:B------:R-:W-:Y:S01]  /*ac10*/  FMUL.FTZ R15, R15, R19.reuse ;  /* 0x000000130f0f7220 */ /* 0x080fe20000410000 */
[----:B------:R-:W-:Y:S01]  /*ac20*/  LOP3.LUT R0, R17, 0xffff0000, RZ, 0xc0, !PT ;  /* 0xffff000011007812 */ /* 0x000fe200078ec0ff */
[C---:B------:R-:W-:Y:S02]  /*ac30*/  FFMA.FTZ R17, R22.reuse, R19, -R16 ;  /* 0x0000001316117223 */ /* 0x040fe40000010810 */
[----:B------:R-:W-:Y:S01]  /*ac40*/  FFMA.FTZ R16, R22, R23, R15 ;  /* 0x0000001716107223 */ /* 0x000fe2000001000f */
[C---:B------:R-:W-:Y:S01]  /*ac50*/  SHF.L.U32 R22, R21.reuse, 0x10, RZ ;  /* 0x0000001015167819 */ /* 0x040fe200000006ff */
[----:B------:R-:W-:Y:S01]  /*ac60*/  FMUL.FTZ R14, R6, R46 ;  /* 0x0000002e060e7220 */ /* 0x000fe20000410000 */
[----:B------:R-:W-:Y:S01]  /*ac70*/  LOP3.LUT R21, R21, 0xffff0000, RZ, 0xc0, !PT ;  /* 0xffff000015157812 */ /* 0x000fe200078ec0ff */
[C---:B------:R-:W-:Y:S01]  /*ac80*/  IMAD.U32 R23, R20.reuse, 0x10000, RZ ;  /* 0x0001000014177824 */ /* 0x040fe200078e00ff */
[----:B------:R-:W-:Y:S01]  /*ac90*/  LOP3.LUT R20, R20, 0xffff0000, RZ, 0xc0, !PT ;  /* 0xffff000014147812 */ /* 0x000fe200078ec0ff */
[----:B------:R-:W-:-:S02]  /*aca0*/  FMUL.FTZ R6, R6, R44 ;  /* 0x0000002c06067220 */ /* 0x000fc40000410000 */
[C---:B------:R-:W-:Y:S02]  /*acb0*/  FFMA.FTZ R19, R18.reuse, R44, -R14 ;  /* 0x0000002c12137223 */ /* 0x040fe4000001080e */
[----:B------:R-:W-:Y:S01]  /*acc0*/  FFMA.FTZ R15, R18, R46, R6 ;  /* 0x0000002e120f7223 */ /* 0x000fe20000010006 */
[----:B------:R-:W-:Y:S01]  /*acd0*/  F2FP.BF16.PACK_AB R18, R16, R17 ;  /* 0x000000111012723e */ /* 0x000fe200000010ff */
[----:B------:R-:W-:Y:S02]  /*ace0*/  FMUL.FTZ R14, R10, R23 ;  /* 0x000000170a0e7220 */ /* 0x000fe40000410000 */
[----:B------:R-:W-:Y:S01]  /*acf0*/  FMUL.FTZ R6, R0, R20 ;  /* 0x0000001400067220 */ /* 0x000fe20000410000 */
[----:B------:R-:W-:Y:S01]  /*ad00*/  F2FP.BF16.PACK_AB R19, R15, R19 ;  /* 0x000000130f13723e */ /* 0x000fe200000010ff */
[----:B------:R-:W-:Y:S02]  /*ad10*/  FMUL.FTZ R10, R10, R22 ;  /* 0x000000160a0a7220 */ /* 0x000fe40000410000 */
[----:B------:R-:W-:-:S02]  /*ad20*/  FMUL.FTZ R0, R0, R21 ;  /* 0x0000001500007220 */ /* 0x000fc40000410000 */
[C---:B------:R-:W-:Y:S02]  /*ad30*/  FFMA.FTZ R14, R11.reuse, R22, -R14 ;  /* 0x000000160b0e7223 */ /* 0x040fe4000001080e */
[----:B------:R-:W-:Y:S02]  /*ad40*/  FFMA.FTZ R10, R11, R23, R10 ;  /* 0x000000170b0a7223 */ /* 0x000fe4000001000a */
[C---:B------:R-:W-:Y:S02]  /*ad50*/  FFMA.FTZ R6, R7.reuse, R21, -R6 ;  /* 0x0000001507067223 */ /* 0x040fe40000010806 */
[----:B------:R-:W-:Y:S01]  /*ad60*/  FFMA.FTZ R0, R7, R20, R0 ;  /* 0x0000001407007223 */ /* 0x000fe20000010000 */
[----:B------:R-:W-:-:S04]  /*ad70*/  F2FP.BF16.PACK_AB R16, R10, R14 ;  /* 0x0000000e0a10723e */ /* 0x000fc800000010ff */
[----:B------:R-:W-:-:S05]  /*ad80*/  F2FP.BF16.PACK_AB R17, R0, R6 ;  /* 0x000000060011723e */ /* 0x000fca00000010ff */
[----:B------:R1:W-:Y:S02]  /*ad90*/  STS.128 [R252+0x5000], R16 ;  /* 0x00500010fc007388 */ /* 0x0003e40000000c00 */
.L_x_1010:
[----:B------:R-:W-:Y:S05]  /*ada0*/  BSYNC B0 ;  /* 0x0000000000007941 */ /* 0x000fea0003800000 */
.L_x_1009:
[----:B------:R-:W-:-:S13]  /*adb0*/  ISETP.GE.AND P0, PT, R124, c[0x0][0x27c], PT ;  /* 0x00009f007c007a0c */ /* 0x000fda0003f06270 */
[----:B------:R-:W-:Y:S05]  /*adc0*/  @P0 BRA `(.L_x_1008) ;  /* 0x000002f000000947 */ /* 0x000fea0003800000 */
[----:B------:R-:W2:Y:S01]  /*add0*/  LDL R22, [R1] ;  /* 0x0000000001167983 */ /* 0x000ea20000100800 */
[----:B------:R-:W-:Y:S02]  /*ade0*/  SHF.R.U32.HI R0, RZ, 0x10, R13 ;  /* 0x00000010ff007819 */ /* 0x000fe4000001160d */
[--C-:B------:R-:W-:Y:S02]  /*adf0*/  SHF.R.U32.HI R6, RZ, 0x10, R9.reuse ;  /* 0x00000010ff067819 */ /* 0x100fe40000011609 */
[----:B------:R-:W-:Y:S02]  /*ae00*/  PRMT R10, R48, 0x5410, R0 ;  /* 0x00005410300a7816 */ /* 0x000fe40000000000 */
[----:B------:R-:W-:Y:S02]  /*ae10*/  PRMT R0, R47, 0x5410, R6 ;  /* 0x000054102f007816 */ /* 0x000fe40000000006 */
[----:B------:R-:W-:Y:S02]  /*ae20*/  SHF.R.U64 R8, R8, 0x10, R9 ;  /* 0x0000001008087819 */ /* 0x000fe40000001209 */
[----:B------:R-:W-:-:S02]  /*ae30*/  SHF.R.U64 R7, R12, 0x10, R13 ;  /* 0x000000100c077819 */ /* 0x000fc4000000120d */
[----:B------:R-:W-:Y:S02]  /*ae40*/  LOP3.LUT R21, R0, 0xffff0000, RZ, 0xc0, !PT ;  /* 0xffff000000157812 */ /* 0x000fe400078ec0ff */
[----:B------:R-:W-:Y:S02]  /*ae50*/  PRMT R12, R47, 0x5432, R8 ;  /* 0x000054322f0c7816 */ /* 0x000fe40000000008 */
[----:B------:R-:W-:Y:S02]  /*ae60*/  LOP3.LUT R20, R10, 0xffff0000, RZ, 0xc0, !PT ;  /* 0xffff00000a147812 */ /* 0x000fe400078ec0ff */
[----:B------:R-:W-:Y:S01]  /*ae70*/  PRMT R13, R48, 0x5432, R7 ;  /* 0x00005432300d7816 */ /* 0x000fe20000000007 */
[----:B-12---:R-:W1:Y:S02]  /*ae80*/  LDS.128 R16, [R22+0x5000] ;  /* 0x0050000016107984 */ /* 0x006e640000000c00 */
[C---:B-1----:R-:W-:Y:S01]  /*ae90*/  LOP3.LUT R11, R18.reuse, 0xffff0000, RZ, 0xc0, !PT ;  /* 0xffff0000120b7812 */ /* 0x042fe200078ec0ff */
[C---:B------:R-:W-:Y:S01]  /*aea0*/  IMAD.U32 R14, R19.reuse, 0x10000, RZ ;  /* 0x00010000130e7824 */ /* 0x040fe200078e00ff */
[----:B------:R-:W-:Y:S01]  /*aeb0*/  LOP3.LUT R6, R19, 0xffff0000, RZ, 0xc0, !PT ;  /* 0xffff000013067812 */ /* 0x000fe200078ec0ff */
[----:B------:R-:W-:Y:S01]  /*aec0*/  IMAD.U32 R15, R18, 0x10000, RZ ;  /* 0x00010000120f7824 */ /* 0x000fe200078e00ff */
[----:B------:R-:W-:Y:S01]  /*aed0*/  SHF.L.U32 R9, R16, 0x10, RZ ;  /* 0x0000001010097819 */ /* 0x000fe200000006ff */
[----:B------:R-:W-:Y:S01]  /*aee0*/  IMAD.U32 R19, R0, 0x10000, RZ ;  /* 0x0001000000137824 */ /* 0x000fe200078e00ff */
[----:B------:R-:W-:Y:S01]  /*aef0*/  LOP3.LUT R8, R16, 0xffff0000, RZ, 0xc0, !PT ;  /* 0xffff000010087812 */ /* 0x000fe200078ec0ff */
[----:B------:R-:W-:Y:S01]  /*af00*/  IMAD.U32 R18, R10, 0x10000, RZ ;  /* 0x000100000a127824 */ /* 0x000fe200078e00ff */
[----:B------:R-:W-:Y:S01]  /*af10*/  SHF.L.U32 R7, R17, 0x10, RZ ;  /* 0x0000001011077819 */ /* 0x000fe200000006ff */
[----:B------:R-:W-:Y:S01]  /*af20*/  FMUL.FTZ R16, R11, R19 ;  /* 0x000000130b107220 */ /* 0x000fe20000410000 */
[----:B------:R-:W-:Y:S01]  /*af30*/  LOP3.LUT R0, R17, 0xffff0000, RZ, 0xc0, !PT ;  /* 0xffff000011007812 */ /* 0x000fe200078ec0ff */
[----:B------:R-:W-:-:S02]  /*af40*/  FMUL.FTZ R11, R11, R18 ;  /* 0x000000120b0b7220 */ /* 0x000fc40000410000 */
[C---:B------:R-:W-:Y:S02]  /*af50*/  FMUL.FTZ R10, R6.reuse, R21 ;  /* 0x00000015060a7220 */ /* 0x040fe40000410000 */
[----:B------:R-:W-:Y:S01]  /*af60*/  FFMA.FTZ R17, R15, R18, -R16 ;  /* 0x000000120f117223 */ /* 0x000fe20000010810 */
[----:B------:R-:W-:Y:S01]  /*af70*/  SHF.L.U32 R18, R13, 0x10, RZ ;  /* 0x000000100d127819 */ /* 0x000fe200000006ff */
[----:B------:R-:W-:Y:S01]  /*af80*/  FFMA.FTZ R16, R15, R19, R11 ;  /* 0x000000130f107223 */ /* 0x000fe2000001000b */
[----:B------:R-:W-:Y:S01]  /*af90*/  LOP3.LUT R13, R13, 0xffff0000, RZ, 0xc0, !PT ;  /* 0xffff00000d0d7812 */ /* 0x000fe200078ec0ff */
[-C--:B------:R-:W-:Y:S02]  /*afa0*/  FMUL.FTZ R6, R6, R20.reuse ;  /* 0x0000001406067220 */ /* 0x080fe40000410000 */
[----:B------:R-:W-:Y:S01]  /*afb0*/  FFMA.FTZ R15, R14, R20, -R10 ;  /* 0x000000140e0f7223 */ /* 0x000fe2000001080a */
[C---:B------:R-:W-:Y:S01]  /*afc0*/  LOP3.LUT R20, R12.reuse, 0xffff0000, RZ, 0xc0, !PT ;  /* 0xffff00000c147812 */ /* 0x040fe200078ec0ff */
[----:B------:R-:W-:-:S02]  /*afd0*/  IMAD.U32 R19, R12, 0x10000, RZ ;  /* 0x000100000c137824 */ /* 0x000fc400078e00ff */
[----:B------:R-:W-:Y:S02]  /*afe0*/  FFMA.FTZ R11, R14, R21, R6 ;  /* 0x000000150e0b7223 */ /* 0x000fe40000010006 */
[----:B------:R-:W-:Y:S02]  /*aff0*/  FMUL.FTZ R10, R8, R19 ;  /* 0x00000013080a7220 */ /* 0x000fe40000410000 */
[----:B------:R-:W-:Y:S01]  /*b000*/  FMUL.FTZ R6, R0, R20 ;  /* 0x0000001400067220 */ /* 0x000fe20000410000 */
[----:B------:R-:W-:Y:S01]  /*b010*/  F2FP.BF16.PACK_AB R11, R11, R15 ;  /* 0x0000000f0b0b723e */ /* 0x000fe200000010ff */
[-C--:B------:R-:W-:Y:S02]  /*b020*/  FMUL.FTZ R8, R8, R18.reuse ;  /* 0x0000001208087220 */ /* 0x080fe40000410000 */
[----:B------:R-:W-:Y:S02]  /*b030*/  FMUL.FTZ R0, R0, R13 ;  /* 0x0000000d00007220 */ /* 0x000fe40000410000 */
[C---:B------:R-:W-:Y:S01]  /*b040*/  FFMA.FTZ R12, R9.reuse, R18, -R10 ;  /* 0x00000012090c7223 */ /* 0x040fe2000001080a */
[----:B------:R-:W-:Y:S01]  /*b050*/  F2FP.BF16.PACK_AB R10, R16, R17 ;  /* 0x00000011100a723e */ /* 0x000fe200000010ff */
[----:B------:R-:W-:-:S02]  /*b060*/  FFMA.FTZ R8, R9, R19, R8 ;  /* 0x0000001309087223 */ /* 0x000fc40000010008 */
[C---:B------:R-:W-:Y:S02]  /*b070*/  FFMA.FTZ R6, R7.reuse, R13, -R6 ;  /* 0x0000000d07067223 */ /* 0x040fe40000010806 */
[----:B------:R-:W-:Y:S01]  /*b080*/  FFMA.FTZ R0, R7, R20, R0 ;  /* 0x0000001407007223 */ /* 0x000fe20000010000 */
[----:B------:R-:W-:-:S04]  /*b090*/  F2FP.BF16.PACK_AB R8, R8, R12 ;  /* 0x0000000c0808723e */ /* 0x000fc800000010ff */
[----:B------:R-:W-:-:S05]  /*b0a0*/  F2FP.BF16.PACK_AB R9, R0, R6 ;  /* 0x000000060009723e */ /* 0x000fca00000010ff */
[----:B------:R1:W-:Y:S02]  /*b0b0*/  STS.128 [R22+0x5000], R8 ;  /* 0x0050000816007388 */ /* 0x0003e40000000c00 */
.L_x_1008:
[----:B------:R-:W-:Y:S05]  /*b0c0*/  BSYNC B1 ;  /* 0x0000000000017941 */ /* 0x000fea0003800000 */
.L_x_1007:
        /* <DEDUP_REMOVED lines=26> */
[-C--:B------:R-:W-:Y:S01]  /*b270*/  FMUL.FTZ R8, R7, R16.reuse ;  /* 0x0000001007087220 */ /* 0x080fe20000410000 */
[----:B------:R-:W-:Y:S01]  /*b280*/  LOP3.LUT R0, R9, 0xffff0000, RZ, 0xc0, !PT ;  /* 0xffff000009007812 */ /* 0x000fe200078ec0ff */
[-C--:B------:R-:W-:Y:S01]  /*b290*/  FMUL.FTZ R7, R7, R11.reuse ;  /* 0x0000000b07077220 */ /* 0x080fe20000410000 */
[----:B------:R-:W-:Y:S01]  /*b2a0*/  SHF.L.U32 R3, R9, 0x10, RZ ;  /* 0x0000001009037819 */ /* 0x000fe200000006ff */
[C---:B------:R-:W-:Y:S01]  /*b2b0*/  FFMA.FTZ R15, R14.reuse, R11, -R8 ;  /* 0x0000000b0e0f7223 */ /* 0x040fe20000010808 */
[C---:B------:R-:W-:Y:S01]  /*b2c0*/  SHF.L.U32 R8, R13.reuse, 0x10, RZ ;  /* 0x000000100d087819 */ /* 0x040fe200000006ff */
[----:B------:R-:W-:Y:S01]  /*b2d0*/  FFMA.FTZ R11, R14, R16, R7 ;  /* 0x000000100e0b7223 */ /* 0x000fe20000010007 */
[----:B------:R-:W-:Y:S01]  /*b2e0*/  LOP3.LUT R13, R13, 0xffff0000, RZ, 0xc0, !PT ;  /* 0xffff00000d0d7812 */ /* 0x000fe200078ec0ff */
[----:B------:R-:W-:Y:S02]  /*b2f0*/  FMUL.FTZ R6, R2, R18 ;  /* 0x0000001202067220 */ /* 0x000fe40000410000 */
[C---:B------:R-:W-:Y:S01]  /*b300*/  IMAD.U32 R14, R12.reuse, 0x10000, RZ ;  /* 0x000100000c0e7824 */ /* 0x040fe200078e00ff */
[----:B------:R-:W-:Y:S01]  /*b310*/  LOP3.LUT R12, R12, 0xffff0000, RZ, 0xc0, !PT ;  /* 0xffff00000c0c7812 */ /* 0x000fe200078ec0ff */
[----:B------:R-:W-:-:S02]  /*b320*/  FMUL.FTZ R2, R2, R17 ;  /* 0x0000001102027220 */ /* 0x000fc40000410000 */
[C---:B------:R-:W-:Y:S02]  /*b330*/  FFMA.FTZ R9, R10.reuse, R17, -R6 ;  /* 0x000000110a097223 */ /* 0x040fe40000010806 */
[----:B------:R-:W-:Y:S02]  /*b340*/  FFMA.FTZ R7, R10, R18, R2 ;  /* 0x000000120a077223 */ /* 0x000fe40000010002 */
[----:B------:R-:W-:Y:S02]  /*b350*/  FMUL.FTZ R6, R4, R14 ;  /* 0x0000000e04067220 */ /* 0x000fe40000410000 */
[----:B------:R-:W-:Y:S01]  /*b360*/  FMUL.FTZ R2, R0, R12 ;  /* 0x0000000c00027220 */ /* 0x000fe20000410000 */
[----:B------:R-:W-:Y:S01]  /*b370*/  F2FP.BF16.PACK_AB R7, R7, R9 ;  /* 0x000000090707723e */ /* 0x000fe200000010ff */
[----:B------:R-:W-:Y:S02]  /*b380*/  FMUL.FTZ R4, R4, R8 ;  /* 0x0000000804047220 */ /* 0x000fe40000410000 */
[----:B------:R-:W-:-:S02]  /*b390*/  FMUL.FTZ R0, R0, R13 ;  /* 0x0000000d00007220 */ /* 0x000fc40000410000 */
[----:B------:R-:W-:Y:S01]  /*b3a0*/  FFMA.FTZ R8, R5, R8, -R6 ;  /* 0x0000000805087223 */ /* 0x000fe20000010806 */
[----:B------:R-:W-:Y:S01]  /*b3b0*/  F2FP.BF16.PACK_AB R6, R11, R15 ;  /* 0x0000000f0b06723e */ /* 0x000fe200000010ff */
[----:B------:R-:W-:Y:S02]  /*b3c0*/  FFMA.FTZ R4, R5, R14, R4 ;  /* 0x0000000e05047223 */ /* 0x000fe40000010004 */
[C---:B------:R-:W-:Y:S02]  /*b3d0*/  FFMA.FTZ R2, R3.reuse, R13, -R2 ;  /* 0x0000000d03027223 */ /* 0x040fe40000010802 */
[----:B------:R-:W-:Y:S01]  /*b3e0*/  FFMA.FTZ R0, R3, R12, R0 ;  /* 0x0000000c03007223 */ /* 0x000fe20000010000 */
[----:B------:R-:W-:-:S04]  /*b3f0*/  F2FP.BF16.PACK_AB R4, R4, R8 ;  /* 0x000000080404723e */ /* 0x000fc800000010ff */
[----:B------:R-:W-:-:S05]  /*b400*/  F2FP.BF16.PACK_AB R5, R0, R2 ;  /* 0x000000020005723e */ /* 0x000fca00000010ff */
[----:B------:R1:W-:Y:S02]  /*b410*/  STS.128 [R252+0x6000], R4 ;  /* 0x00600004fc007388 */ /* 0x0003e40000000c00 */
.L_x_1014:
[----:B------:R-:W-:Y:S05]  /*b420*/  BSYNC B0 ;  /* 0x0000000000007941 */ /* 0x000fea0003800000 */
.L_x_1013:
[----:B------:R-:W-:-:S13]  /*b430*/  ISETP.GE.AND P0, PT, R124, c[0x0][0x27c], PT ;  /* 0x00009f007c007a0c */ /* 0x000fda0003f06270 */
[----:B------:R-:W-:Y:S05]  /*b440*/  @P0 BRA `(.L_x_1012) ;  /* 0x000002f000000947 */ /* 0x000fea0003800000 */
[----:B-1----:R-:W2:Y:S01]  /*b450*/  LDL R18, [R1] ;  /* 0x0000000001127983 */ /* 0x002ea20000100800 */
[--C-:B------:R-:W-:Y:S02]  /*b460*/  SHF.R.U64 R0, R36, 0x10, R37.reuse ;  /* 0x0000001024007819 */ /* 0x100fe40000001225 */
[----:B------:R-:W-:Y:S02]  /*b470*/  SHF.R.U32.HI R2, RZ, 0x10, R37 ;  /* 0x00000010ff027819 */ /* 0x000fe40000011625 */
[----:B------:R-:W-:Y:S02]  /*b480*/  SHF.R.U32.HI R9, RZ, 0x10, R31 ;  /* 0x00000010ff097819 */ /* 0x000fe4000001161f */
[C---:B------:R-:W-:Y:S02]  /*b490*/  PRMT R11, R52.reuse, 0x5432, R0 ;  /* 0x00005432340b7816 */ /* 0x040fe40000000000 */
[----:B------:R-:W-:Y:S02]  /*b4a0*/  PRMT R8, R52, 0x5410, R2 ;  /* 0x0000541034087816 */ /* 0x000fe40000000002 */
[----:B------:R-:W-:-:S02]  /*b4b0*/  PRMT R0, R51, 0x5410, R9 ;  /* 0x0000541033007816 */ /* 0x000fc40000000009 */
[----:B------:R-:W-:Y:S01]  /*b4c0*/  SHF.R.U64 R3, R30, 0x10, R31 ;  /* 0x000000101e037819 */ /* 0x000fe2000000121f */
[----:B------:R-:W-:Y:S01]  /*b4d0*/  IMAD.U32 R14, R8, 0x10000, RZ ;  /* 0x00010000080e7824 */ /* 0x000fe200078e00ff */
[C---:B------:R-:W-:Y:S01]  /*b4e0*/  LOP3.LUT R17, R0.reuse, 0xffff0000, RZ, 0xc0, !PT ;  /* 0xffff000000117812 */ /* 0x040fe200078ec0ff */
[----:B------:R-:W-:Y:S01]  /*b4f0*/  IMAD.U32 R15, R0, 0x10000, RZ ;  /* 0x00010000000f7824 */ /* 0x000fe200078e00ff */
[----:B------:R-:W-:Y:S02]  /*b500*/  PRMT R10, R51, 0x5432, R3 ;  /* 0x00005432330a7816 */ /* 0x000fe40000000003 */
[----:B------:R-:W-:Y:S01]  /*b510*/  LOP3.LUT R16, R8, 0xffff0000, RZ, 0xc0, !PT ;  /* 0xffff000008107812 */ /* 0x000fe200078ec0ff */
[----:B--2---:R-:W1:Y:S02]  /*b520*/  LDS.128 R4, [R18+0x6000] ;  /* 0x0060000012047984 */ /* 0x004e640000000c00 */
[C---:B-1----:R-:W-:Y:S01]  /*b530*/  LOP3.LUT R9, R6.reuse, 0xffff0000, RZ, 0xc0, !PT ;  /* 0xffff000006097812 */ /* 0x042fe200078ec0ff */
[C---:B------:R-:W-:Y:S01]  /*b540*/  IMAD.U32 R12, R7.reuse, 0x10000, RZ ;  /* 0x00010000070c7824 */ /* 0x040fe200078e00ff */
[----:B------:R-:W-:Y:S01]  /*b550*/  LOP3.LUT R2, R7, 0xffff0000, RZ, 0xc0, !PT ;  /* 0xffff000007027812 */ /* 0x000fe200078ec0ff */
[----:B------:R-:W-:Y:S01]  /*b560*/  IMAD.U32 R13, R6, 0x10000, RZ ;  /* 0x00010000060d7824 */ /* 0x000fe200078e00ff */
[C---:B------:R-:W-:Y:S01]  /*b570*/  SHF.L.U32 R6, R4.reuse, 0x10, RZ ;  /* 0x0000001004067819 */ /* 0x040fe200000006ff */
[----:B------:R-:W-:Y:S01]  /*b580*/  FMUL.FTZ R7, R9, R14 ;  /* 0x0000000e09077220 */ /* 0x000fe20000410000 */
[----:B------:R-:W-:Y:S01]  /*b590*/  SHF.L.U32 R3, R5, 0x10, RZ ;  /* 0x0000001005037819 */ /* 0x000fe200000006ff */
[-C--:B------:R-:W-:Y:S01]  /*b5a0*/  FMUL.FTZ R8, R9, R15.reuse ;  /* 0x0000000f09087220 */ /* 0x080fe20000410000 */
[----:B------:R-:W-:Y:S01]  /*b5b0*/  LOP3.LUT R0, R5, 0xffff0000, RZ, 0xc0, !PT ;  /* 0xffff000005007812 */ /* 0x000fe200078ec0ff */
[----:B------:R-:W-:Y:S01]  /*b5c0*/  FFMA.FTZ R9, R13, R15, R7 ;  /* 0x0000000f0d097223 */ /* 0x000fe20000010007 */
[----:B------:R-:W-:Y:S01]  /*b5d0*/  LOP3.LUT R4, R4, 0xffff0000, RZ, 0xc0, !PT ;  /* 0xffff000004047812 */ /* 0x000fe200078ec0ff */
[----:B------:R-:W-:-:S02]  /*b5e0*/  FMUL.FTZ R5, R2, R17 ;  /* 0x0000001102057220 */ /* 0x000fc40000410000 */
[----:B------:R-:W-:Y:S01]  /*b5f0*/  FFMA.FTZ R14, R13, R14, -R8 ;  /* 0x0000000e0d0e7223 */ /* 0x000fe20000010808 */
[C---:B------:R-:W-:Y:S01]  /*b600*/  SHF.L.U32 R13, R11.reuse, 0x10, RZ ;  /* 0x000000100b0d7819 */ /* 0x040fe200000006ff */
[C---:B------:R-:W-:Y:S01]  /*b610*/  IMAD.U32 R15, R10.reuse, 0x10000, RZ ;  /* 0x000100000a0f7824 */ /* 0x040fe200078e00ff */
[----:B------:R-:W-:Y:S01]  /*b620*/  LOP3.LUT R10, R10, 0xffff0000, RZ, 0xc0, !PT ;  /* 0xffff00000a0a7812 */ /* 0x000fe200078ec0ff */
[-C--:B------:R-:W-:Y:S01]  /*b630*/  FMUL.FTZ R2, R2, R16.reuse ;  /* 0x0000001002027220 */ /* 0x080fe20000410000 */
[----:B------:R-:W-:Y:S01]  /*b640*/  LOP3.LUT R11, R11, 0xffff0000, RZ, 0xc0, !PT ;  /* 0xffff00000b0b7812 */ /* 0x000fe200078ec0ff */
[C---:B------:R-:W-:Y:S02]  /*b650*/  FFMA.FTZ R8, R12.reuse, R16, -R5 ;  /* 0x000000100c087223 */ /* 0x040fe40000010805 */
[----:B------:R-:W-:Y:S02]  /*b660*/  FFMA.FTZ R7, R12, R17, R2 ;  /* 0x000000110c077223 */ /* 0x000fe40000010002 */
[----:B------:R-:W-:-:S02]  /*b670*/  FMUL.FTZ R5, R4, R15 ;  /* 0x0000000f04057220 */ /* 0x000fc40000410000 */
[----:B------:R-:W-:Y:S01]  /*b680*/  FMUL.FTZ R4, R4, R13 ;  /* 0x0000000d04047220 */ /* 0x000fe20000410000 */
[----:B------:R-:W-:Y:S01]  /*b690*/  F2FP.BF16.PACK_AB R7, R7, R8 ;  /* 0x000000080707723e */ /* 0x000fe200000010ff */
[C---:B------:R-:W-:Y:S02]  /*b6a0*/  FMUL.FTZ R2, R0.reuse, R10 ;  /* 0x0000000a00027220 */ /* 0x040fe40000410000 */
[----:B------:R-:W-:Y:S02]  /*b6b0*/  FMUL.FTZ R0, R0, R11 ;  /* 0x0000000b00007220 */ /* 0x000fe40000410000 */
[C---:B------:R-:W-:Y:S02]  /*b6c0*/  FFMA.FTZ R5, R6.reuse, R13, -R5 ;  /* 0x0000000d06057223 */ /* 0x040fe40000010805 */
[----:B------:R-:W-:Y:S01]  /*b6d0*/  FFMA.FTZ R4, R6, R15, R4 ;  /* 0x0000000f06047223 */ /* 0x000fe20000010004 */
[----:B------:R-:W-:Y:S01]  /*b6e0*/  F2FP.BF16.PACK_AB R6, R9, R14 ;  /* 0x0000000e0906723e */ /* 0x000fe200000010ff */
[----:B------:R-:W-:-:S02]  /*b6f0*/  FFMA.FTZ R2, R3, R11, -R2 ;  /* 0x0000000b03027223 */ /* 0x000fc40000010802 */
[----:B------:R-:W-:Y:S01]  /*b700*/  FFMA.FTZ R0, R3, R10, R0 ;  /* 0x0000000a03007223 */ /* 0x000fe20000010000 */
[----:B------:R-:W-:-:S04]  /*b710*/  F2FP.BF16.PACK_AB R4, R4, R5 ;  /* 0x000000050404723e */ /* 0x000fc800000010ff */
[----:B------:R-:W-:-:S05]  /*b720*/  F2FP.BF16.PACK_AB R5, R0, R2 ;  /* 0x000000020005723e */ /* 0x000fca00000010ff */
[----:B------:R1:W-:Y:S02]  /*b730*/  STS.128 [R18+0x6000], R4 ;  /* 0x0060000412007388 */ /* 0x0003e40000000c00 */
.L_x_1012:
[----:B------:R-:W-:Y:S05]  /*b740*/  BSYNC B1 ;  /* 0x0000000000017941 */ /* 0x000fea0003800000 */
.L_x_1011:
        /* <DEDUP_REMOVED lines=19> */
[----:B------:R-:W-:Y:S02]  /*b880*/  LOP3.LUT R16, R8, 0xffff0000, RZ, 0xc0, !PT ;  /* 0xffff000008107812 */ /* 0x000fe400078ec0ff */
        /* <DEDUP_REMOVED lines=33> */
.L_x_1018:
[----:B------:R-:W-:Y:S05]  /*baa0*/  BSYNC B0 ;  /* 0x0000000000007941 */ /* 0x000fea0003800000 */
.L_x_1017:
        /* <DEDUP_REMOVED lines=49> */
.L_x_1016:
[----:B------:R-:W-:Y:S05]  /*bdc0*/  BSYNC B1 ;  /* 0x0000000000017941 */ /* 0x000fea0003800000 */
.L_x_1015:
[----:B------:R-:W-:-:S04]  /*bdd0*/  IADD3 R0, R125, 0x60, RZ ;  /* 0x000000607d007810 */ /* 0x000fc80007ffe0ff */
        /* <DEDUP_REMOVED lines=51> */
.L_x_1021:
[----:B------:R-:W-:Y:S05]  /*c110*/  BSYNC B0 ;  /* 0x0000000000007941 */ /* 0x000fea0003800000 */
.L_x_1020:
        /* <DEDUP_REMOVED lines=50> */
.L_x_998:
[----:B------:R-:W-:Y:S01]  /*c440*/  IMAD.MOV.U32 R5, RZ, RZ, c[0x0][0x2c4] ;  /* 0x0000b100ff057624 */ /* 0x000fe200078e00ff */
[----:B------:R-:W-:Y:S01]  /*c450*/  ISETP.GE.AND P1, PT, R84, c[0x0][0x27c], PT ;  /* 0x00009f0054007a0c */ /* 0x000fe20003f26270 */
[----:B------:R-:W-:Y:S01]  /*c460*/  IMAD.MOV.U32 R7, RZ, RZ, R3 ;  /* 0x000000ffff077224 */ /* 0x000fe200078e0003 */
[----:B------:R-:W-:Y:S01]  /*c470*/  CS2R R22, SRZ ;  /* 0x0000000000167805 */ /* 0x000fe2000001ff00 */
[----:B------:R-:W-:Y:S01]  /*c480*/  IMAD.MOV.U32 R9, RZ, RZ, R8 ;  /* 0x000000ffff097224 */ /* 0x000fe200078e0008 */
[----:B------:R-:W-:Y:S01]  /*c490*/  ISETP.NE.AND P0, PT, R5, 0x1, PT ;  /* 0x000000010500780c */ /* 0x000fe20003f05270 */
[----:B------:R-:W-:Y:S01]  /*c4a0*/  IMAD.MOV.U32 R8, RZ, RZ, R4 ;  /* 0x000000ffff087224 */ /* 0x000fe200078e0004 */
[----:B------:R-:W-:-:S11]  /*c4b0*/  CS2R R20, SRZ ;  /* 0x0000000000147805 */ /* 0x000fd6000001ff00 */
[----:B------:R-:W-:-:S05]  /*c4c0*/  @P0 IMAD.HI.U32 R5, R2, c[0x0][0x2c8], RZ ;  /* 0x0000b20002050a27 */ /* 0x000fca00078e00ff */
[----:B------:R-:W-:-:S04]  /*c4d0*/  @P0 SHF.R.U32.HI R2, RZ, c[0x0][0x2cc], R5 ;  /* 0x0000b300ff020a19 */ /* 0x000fc80000011605 */
[----:B------:R-:W-:Y:S01]  /*c4e0*/  SHF.R.S32.HI R5, RZ, 0x1f, R2 ;  /* 0x0000001fff057819 */ /* 0x000fe20000011402 */
[----:B------:R-:W-:-:S04]  /*c4f0*/  IMAD.WIDE.U32 R6, R2, c[0x0][0x280], R6 ;  /* 0x0000a00002067a25 */ /* 0x000fc800078e0006 */
[C---:B------:R-:W-:Y:S01]  /*c500*/  IMAD R10, R5.reuse, c[0x0][0x280], RZ ;  /* 0x0000a000050a7a24 */ /* 0x040fe200078e02ff */
[----:B------:R-:W-:Y:S01]  /*c510*/  LEA R13, P0, R6, c[0x0][0x270], 0x1 ;  /* 0x00009c00060d7a11 */ /* 0x000fe200078008ff */
[----:B------:R-:W-:Y:S02]  /*c520*/  IMAD R3, R5, c[0x0][0x290], RZ ;  /* 0x0000a40005037a24 */ /* 0x000fe400078e02ff */
[C---:B------:R-:W-:Y:S02]  /*c530*/  IMAD R10, R2.reuse, c[0x0][0x284], R10 ;  /* 0x0000a100020a7a24 */ /* 0x040fe400078e020a */
[----:B------:R-:W-:Y:S02]  /*c540*/  IMAD.WIDE.U32 R4, R2, c[0x0][0x290], R8 ;  /* 0x0000a40002047a25 */ /* 0x000fe400078e0008 */
[----:B------:R-:W1:Y:S02]  /*c550*/  SHFL.IDX PT, R8, R13, RZ, 0x1c1f ;  /* 0x001c1fff0d087589 */ /* 0x000e6400000e0000 */
[----:B------:R-:W-:-:S02]  /*c560*/  IMAD.IADD R7, R7, 0x1, R10 ;  /* 0x0000000107077824 */ /* 0x000fc400078e020a */
[----:B------:R-:W-:-:S03]  /*c570*/  IMAD R2, R2, c[0x0][0x294], R3 ;  /* 0x0000a50002027a24 */ /* 0x000fc600078e0203 */
[----:B------:R-:W-:Y:S02]  /*c580*/  LEA.HI.X R12, R6, c[0x0][0x274], R7, 0x1, P0 ;  /* 0x00009d00060c7a11 */ /* 0x000fe400000f0c07 */
[C---:B------:R-:W-:Y:S02]  /*c590*/  LEA R3, P0, R4.reuse, c[0x0][0x288], 0x1 ;  /* 0x0000a20004037a11 */ /* 0x040fe400078008ff */
[----:B------:R-:W-:Y:S02]  /*c5a0*/  IADD3 R2, R5, R2, RZ ;  /* 0x0000000205027210 */ /* 0x000fe40007ffe0ff */
[----:B------:R-:W2:Y:S02]  /*c5b0*/  SHFL.IDX PT, R5, R12, RZ, 0x1c1f ;  /* 0x001c1fff0c057589 */ /* 0x000ea400000e0000 */
[----:B------:R-:W-:Y:S02]  /*c5c0*/  LEA.HI.X R2, R4, c[0x0][0x28c], R2, 0x1, P0 ;  /* 0x0000a30004027a11 */ /* 0x000fe400000f0c02 */
[----:B------:R-:W-:-:S03]  /*c5d0*/  ISETP.GE.OR P0, PT, R14, R0, P1 ;  /* 0x000000000e00720c */ /* 0x000fc60000f06670 */
[----:B------:R-:W-:Y:S10]  /*c5e0*/  SHFL.IDX PT, R9, R2, RZ, 0x1c1f ;  /* 0x001c1fff02097589 */ /* 0x000ff400000e0000 */
[C---:B------:R-:W-:Y:S01]  /*c5f0*/  @!P0 IMAD.SHL.U32 R6, R84.reuse, 0x2, RZ ;  /* 0x0000000254068824 */ /* 0x040fe200078e00ff */
[----:B------:R-:W-:-:S04]  /*c600*/  @!P0 SHF.L.U64.HI R7, R84, 0x1, R85 ;  /* 0x0000000154078819 */ /* 0x000fc80000010255 */
[----:B-1----:R-:W-:Y:S02]  /*c610*/  @!P0 IADD3 R4, P3, R8, R6, RZ ;  /* 0x0000000608048210 */ /* 0x002fe40007f7e0ff */
[----:B------:R-:W1:Y:S03]  /*c620*/  SHFL.IDX PT, R8, R3, RZ, 0x1c1f ;  /* 0x001c1fff03087589 */ /* 0x000e6600000e0000 */
[----:B--2---:R-:W-:Y:S01]  /*c630*/  @!P0 IMAD.X R5, R5, 0x1, R7, P3 ;  /* 0x0000000105058824 */ /* 0x004fe200018e0607 */
[----:B------:R-:W-:Y:S01]  /*c640*/  CS2R R18, SRZ ;  /* 0x0000000000127805 */ /* 0x000fe2000001ff00 */
[----:B------:R-:W-:-:S03]  /*c650*/  CS2R R16, SRZ ;  /* 0x0000000000107805 */ /* 0x000fc6000001ff00 */
[----:B------:R2:W3:Y:S01]  /*c660*/  @!P0 LD.E.128 R20, [R4.64] ;  /* 0x0000000804148980 */ /* 0x0004e2000c101d00 */
[----:B-1----:R-:W-:-:S05]  /*c670*/  @!P0 IADD3 R6, P3, R8, R6, RZ ;  /* 0x0000000608068210 */ /* 0x002fca0007f7e0ff */
[----:B------:R-:W-:-:S05]  /*c680*/  @!P0 IMAD.X R7, R9, 0x1, R7, P3 ;  /* 0x0000000109078824 */ /* 0x000fca00018e0607 */
[----:B------:R3:W4:Y:S01]  /*c690*/  @!P0 LD.E.128 R16, [R6.64] ;  /* 0x0000000806108980 */ /* 0x000722000c101d00 */
[----:B--2---:R-:W-:-:S04]  /*c6a0*/  IADD3 R4, R14, 0x20, RZ ;  /* 0x000000200e047810 */ /* 0x004fc80007ffe0ff */
[----:B------:R-:W-:Y:S01]  /*c6b0*/  ISETP.GE.AND P0, PT, R4, R0, PT ;  /* 0x000000000400720c */ /* 0x000fe20003f06270 */
[----:B------:R1:W2:Y:S01]  /*c6c0*/  SHFL.IDX PT, R15, R13, 0x1, 0x1c1f ;  /* 0x003c1f000d0f7f89 */ /* 0x0002a200000e0000 */
[----:B------:R-:W-:Y:S03]  /*c6d0*/  BSSY B0, `(.L_x_1022) ;  /* 0x0000024000007945 */ /* 0x000fe60003800000 */
[----:B------:R1:W1:Y:S01]  /*c6e0*/  SHFL.IDX PT, R24, R3, 0x1, 0x1c1f ;  /* 0x003c1f0003187f89 */ /* 0x00026200000e0000 */
[----:B------:R-:W-:-:S03]  /*c6f0*/  CS2R R10, SRZ ;  /* 0x00000000000a7805 */ /* 0x000fc6000001ff00 */
[----:B------:R1:W1:Y:S01]  /*c700*/  SHFL.IDX PT, R25, R12, 0x1, 0x1c1f ;  /* 0x003c1f000c197f89 */ /* 0x00026200000e0000 */
[----:B------:R-:W-:-:S03]  /*c710*/  CS2R R8, SRZ ;  /* 0x0000000000087805 */ /* 0x000fc6000001ff00 */
[----:B------:R1:W1:Y:S01]  /*c720*/  SHFL.IDX PT, R26, R2, 0x1, 0x1c1f ;  /* 0x003c1f00021a7f89 */ /* 0x00026200000e0000 */
[----:B---3--:R-:W-:Y:S02]  /*c730*/  IMAD.MOV.U32 R7, RZ, RZ, R22 ;  /* 0x000000ffff077224 */ /* 0x008fe400078e0016 */
[----:B------:R-:W-:Y:S02]  /*c740*/  IMAD.MOV.U32 R5, RZ, RZ, R20 ;  /* 0x000000ffff057224 */ /* 0x000fe400078e0014 */
[----:B------:R-:W-:Y:S01]  /*c750*/  IMAD.MOV.U32 R4, RZ, RZ, R21 ;  /* 0x000000ffff047224 */ /* 0x000fe200078e0015 */
[----:B------:R-:W-:Y:S02]  /*c760*/  MOV R6, R23 ;  /* 0x0000001700067202 */ /* 0x000fe40000000f00 */
[----:B------:R-:W-:Y:S02]  /*c770*/  PRMT R35, R7, 0x7610, R35 ;  /* 0x0000761007237816 */ /* 0x000fe40000000023 */
[----:B------:R-:W-:-:S02]  /*c780*/  PRMT R29, R5, 0x7610, R29 ;  /* 0x00007610051d7816 */ /* 0x000fc4000000001d */
[----:B------:R-:W-:Y:S02]  /*c790*/  PRMT R31, R4, 0x7610, R31 ;  /* 0x00007610041f7816 */ /* 0x000fe4000000001f */
[----:B------:R-:W-:Y:S01]  /*c7a0*/  PRMT R34, R6, 0x7610, R34 ;  /* 0x0000761006227816 */ /* 0x000fe20000000022 */
[----:B----4-:R-:W-:Y:S01]  /*c7b0*/  IMAD.MOV.U32 R7, RZ, RZ, R18 ;  /* 0x000000ffff077224 */ /* 0x010fe200078e0012 */
[----:B------:R-:W-:Y:S01]  /*c7c0*/  MOV R6, R19 ;  /* 0x0000001300067202 */ /* 0x000fe20000000f00 */
[----:B------:R-:W-:Y:S02]  /*c7d0*/  IMAD.MOV.U32 R5, RZ, RZ, R16 ;  /* 0x000000ffff057224 */ /* 0x000fe400078e0010 */
[----:B------:R-:W-:Y:S01]  /*c7e0*/  IMAD.MOV.U32 R4, RZ, RZ, R17 ;  /* 0x000000ffff047224 */ /* 0x000fe200078e0011 */
[----:B------:R-:W-:Y:S02]  /*c7f0*/  PRMT R33, R7, 0x7610, R33 ;  /* 0x0000761007217816 */ /* 0x000fe40000000021 */
[----:B------:R-:W-:-:S02]  /*c800*/  PRMT R31, R31, 0x5410, R6 ;  /* 0x000054101f1f7816 */ /* 0x000fc40000000006 */
[----:B------:R-:W-:Y:S01]  /*c810*/  PRMT R30, R4, 0x5410, R5 ;  /* 0x00005410041e7816 */ /* 0x000fe20000000005 */
[----:B------:R-:W-:Y:S01]  /*c820*/  CS2R R6, SRZ ;  /* 0x0000000000067805 */ /* 0x000fe2000001ff00 */
[----:B------:R-:W-:Y:S01]  /*c830*/  CS2R R4, SRZ ;  /* 0x0000000000047805 */ /* 0x000fe2000001ff00 */
[----:B------:R-:W-:Y:S05]  /*c840*/  @P0 BRA `(.L_x_1023) ;  /* 0x000000c000000947 */ /* 0x000fea0003800000 */
[----:B-12---:R-:W-:Y:S01]  /*c850*/  CS2R R8, SRZ ;  /* 0x0000000000087805 */ /* 0x006fe2000001ff00 */
[----:B------:R-:W-:Y:S01]  /*c860*/  CS2R R6, SRZ ;  /* 0x0000000000067805 */ /* 0x000fe2000001ff00 */
[----:B------:R-:W-:Y:S01]  /*c870*/  CS2R R4, SRZ ;  /* 0x0000000000047805 */ /* 0x000fe2000001ff00 */
[----:B------:R-:W-:Y:S05]  /*c880*/  @P1 BRA `(.L_x_1023) ;  /* 0x0000008000001947 */ /* 0x000fea0003800000 */
[C---:B------:R-:W-:Y:S01]  /*c890*/  IMAD.SHL.U32 R6, R84.reuse, 0x2, RZ ;  /* 0x0000000254067824 */ /* 0x040fe200078e00ff */
[----:B------:R-:W-:-:S04]  /*c8a0*/  SHF.L.U64.HI R7, R84, 0x1, R85 ;  /* 0x0000000154077819 */ /* 0x000fc80000010255 */
[----:B------:R-:W-:-:S05]  /*c8b0*/  IADD3 R4, P0, R15, R6, RZ ;  /* 0x000000060f047210 */ /* 0x000fca0007f1e0ff */
[----:B------:R-:W-:Y:S01]  /*c8c0*/  IMAD.X R5, R25, 0x1, R7, P0 ;  /* 0x0000000119057824 */ /* 0x000fe200000e0607 */
[----:B------:R-:W-:-:S04]  /*c8d0*/  IADD3 R6, P0, R24, R6, RZ ;  /* 0x0000000618067210 */ /* 0x000fc80007f1e0ff */
[----:B------:R1:W5:Y:S01]  /*c8e0*/  LD.E.128 R8, [R4.64] ;  /* 0x0000000804087980 */ /* 0x000362000c101d00 */
[----:B------:R-:W-:-:S06]  /*c8f0*/  IMAD.X R7, R26, 0x1, R7, P0 ;  /* 0x000000011a077824 */ /* 0x000fcc00000e0607 */
[----:B-1----:R-:W5:Y:S02]  /*c900*/  LD.E.128 R4, [R6.64] ;  /* 0x0000000806047980 */ /* 0x002f64000c101d00 */
.L_x_1023:
[----:B-12---:R-:W-:Y:S05]  /*c910*/  BSYNC B0 ;  /* 0x0000000000007941 */ /* 0x006fea0003800000 */
.L_x_1022:
[----:B------:R-:W1:Y:S01]  /*c920*/  SHFL.IDX PT, R26, R13, 0x2, 0x1c1f ;  /* 0x005c1f000d1a7f89 */ /* 0x000e6200000e0000 */
[----:B------:R-:W-:Y:S01]  /*c930*/  IADD3 R15, R14, 0x40, RZ ;  /* 0x000000400e0f7810 */ /* 0x000fe20007ffe0ff */
[----:B------:R-:W-:Y:S01]  /*c940*/  CS2R R38, SRZ ;  /* 0x0000000000267805 */ /* 0x000fe2000001ff00 */
[----:B------:R-:W-:Y:S01]  /*c950*/  CS2R R36, SRZ ;  /* 0x0000000000247805 */ /* 0x000fe2000001ff00 */
[----:B------:R-:W2:Y:S01]  /*c960*/  SHFL.IDX PT, R24, R12, 0x2, 0x1c1f ;  /* 0x005c1f000c187f89 */ /* 0x000ea200000e0000 */
[----:B------:R-:W-:-:S03]  /*c970*/  ISETP.GE.OR P0, PT, R15, R0, P1 ;  /* 0x000000000f00720c */ /* 0x000fc60000f06670 */
[----:B------:R-:W-:Y:S10]  /*c980*/  SHFL.IDX PT, R28, R2, 0x2, 0x1c1f ;  /* 0x005c1f00021c7f89 */ /* 0x000ff400000e0000 */
[C---:B------:R-:W-:Y:S01]  /*c990*/  @!P0 IMAD.SHL.U32 R15, R84.reuse, 0x2, RZ ;  /* 0x00000002540f8824 */ /* 0x040fe200078e00ff */
[----:B------:R-:W-:-:S04]  /*c9a0*/  @!P0 SHF.L.U64.HI R25, R84, 0x1, R85 ;  /* 0x0000000154198819 */ /* 0x000fc80000010255 */
[----:B-1----:R-:W-:-:S05]  /*c9b0*/  @!P0 IADD3 R26, P3, R26, R15, RZ ;  /* 0x0000000f1a1a8210 */ /* 0x002fca0007f7e0ff */
[----:B--2---:R-:W-:Y:S02]  /*c9c0*/  @!P0 IMAD.X R27, R24, 0x1, R25, P3 ;  /* 0x00000001181b8824 */ /* 0x004fe400018e0619 */
[----:B------:R-:W1:Y:S01]  /*c9d0*/  SHFL.IDX PT, R24, R3, 0x2, 0x1c1f ;  /* 0x005c1f0003187f89 */ /* 0x000e6200000e0000 */
[----:B------:R-:W-:Y:S01]  /*c9e0*/  CS2R R42, SRZ ;  /* 0x00000000002a7805 */ /* 0x000fe2000001ff00 */
[----:B------:R-:W-:Y:S02]  /*c9f0*/  CS2R R40, SRZ ;  /* 0x0000000000287805 */ /* 0x000fe4000001ff00 */
[----:B------:R-:W2:Y:S01]  /*ca00*/  @!P0 LD.E.128 R36, [R26.64] ;  /* 0x000000081a248980 */ /* 0x000ea2000c101d00 */
[----:B-1----:R-:W-:-:S05]  /*ca10*/  @!P0 IADD3 R24, P3, R24, R15, RZ ;  /* 0x0000000f18188210 */ /* 0x002fca0007f7e0ff */
[----:B------:R-:W-:-:S05]  /*ca20*/  @!P0 IMAD.X R25, R28, 0x1, R25, P3 ;  /* 0x000000011c198824 */ /* 0x000fca00018e0619 */
[----:B------:R1:W3:Y:S01]  /*ca30*/  @!P0 LD.E.128 R40, [R24.64] ;  /* 0x0000000818288980 */ /* 0x0002e2000c101d00 */
[----:B------:R-:W-:Y:S01]  /*ca40*/  IADD3 R14, R14, 0x60, RZ ;  /* 0x000000600e0e7810 */ /* 0x000fe20007ffe0ff */
[----:B-----5:R-:W-:-:S03]  /*ca50*/  IMAD.MOV.U32 R15, RZ, RZ, R8 ;  /* 0x000000ffff0f7224 */ /* 0x020fc600078e0008 */
[----:B------:R-:W-:Y:S02]  /*ca60*/  ISETP.GE.AND P0, PT, R14, R0, PT ;  /* 0x000000000e00720c */ /* 0x000fe40003f06270 */
[----:B------:R-:W-:-:S04]  /*ca70*/  MOV R14, R9 ;  /* 0x00000009000e7202 */ /* 0x000fc80000000f00 */
[----:B------:R-:W-:Y:S01]  /*ca80*/  PRMT R62, R14, 0x5410, R15 ;  /* 0x000054100e3e7816 */ /* 0x000fe2000000000f */
[----:B------:R-:W-:Y:S02]  /*ca90*/  IMAD.MOV.U32 R15, RZ, RZ, R4 ;  /* 0x000000ffff0f7224 */ /* 0x000fe400078e0004 */
[----:B------:R-:W-:Y:S02]  /*caa0*/  IMAD.MOV.U32 R14, RZ, RZ, R5 ;  /* 0x000000ffff0e7224 */ /* 0x000fe400078e0005 */
[----:B-1----:R-:W-:Y:S02]  /*cab0*/  IMAD.MOV.U32 R25, RZ, RZ, R10 ;  /* 0x000000ffff197224 */ /* 0x002fe400078e000a */
[----:B------:R-:W-:-:S05]  /*cac0*/  IMAD.MOV.U32 R24, RZ, RZ, R11 ;  /* 0x000000ffff187224 */ /* 0x000fca00078e000b */
[----:B------:R-:W-:Y:S01]  /*cad0*/  PRMT R64, R24, 0x5410, R25 ;  /* 0x0000541018407816 */ /* 0x000fe20000000019 */
[----:B------:R-:W-:Y:S02]  /*cae0*/  IMAD.MOV.U32 R25, RZ, RZ, R6 ;  /* 0x000000ffff197224 */ /* 0x000fe400078e0006 */
[----:B------:R-:W-:Y:S01]  /*caf0*/  IMAD.MOV.U32 R24, RZ, RZ, R7 ;  /* 0x000000ffff187224 */ /* 0x000fe200078e0007 */
[----:B------:R-:W-:Y:S02]  /*cb00*/  PRMT R61, R14, 0x5410, R15 ;  /* 0x000054100e3d7816 */ /* 0x000fe4000000000f */
[----:B------:R-:W1:Y:S02]  /*cb10*/  SHFL.IDX PT, R15, R3, 0x3, 0x1c1f ;  /* 0x007c1f00030f7f89 */ /* 0x000e6400000e0000 */
[----:B------:R-:W-:Y:S02]  /*cb20*/  PRMT R63, R24, 0x5410, R25 ;  /* 0x00005410183f7816 */ /* 0x000fe40000000019 */
[----:B------:R2:W4:Y:S04]  /*cb30*/  SHFL.IDX PT, R25, R12, 0x3, 0x1c1f ;  /* 0x007c1f000c197f89 */ /* 0x00052800000e0000 */
[----:B------:R-:W1:Y:S04]  /*cb40*/  SHFL.IDX PT, R24, R2, 0x3, 0x1c1f ;  /* 0x007c1f0002187f89 */ /* 0x000e6800000e0000 */
[----:B------:R1:W1:Y:S01]  /*cb50*/  SHFL.IDX PT, R14, R13, 0x3, 0x1c1f ;  /* 0x007c1f000d0e7f89 */ /* 0x00026200000e0000 */
[----:B------:R-:W-:Y:S01]  /*cb60*/  BSSY B0, `(.L_x_1024) ;  /* 0x000001e000007945 */ /* 0x000fe20003800000 */
[----:B------:R-:W-:Y:S01]  /*cb70*/  CS2R R50, SRZ ;  /* 0x0000000000327805 */ /* 0x000fe2000001ff00 */
[----:B------:R-:W-:Y:S01]  /*cb80*/  CS2R R48, SRZ ;  /* 0x0000000000307805 */ /* 0x000fe2000001ff00 */
[----:B------:R-:W-:Y:S01]  /*cb90*/  CS2R R46, SRZ ;  /* 0x00000000002e7805 */ /* 0x000fe2000001ff00 */
[----:B------:R-:W-:Y:S01]  /*cba0*/  CS2R R44, SRZ ;  /* 0x00000000002c7805 */ /* 0x000fe2000001ff00 */
[----:B--2---:R-:W-:Y:S01]  /*cbb0*/  IMAD.MOV.U32 R12, RZ, RZ, R39 ;  /* 0x000000ffff0c7224 */ /* 0x004fe200078e0027 */
[----:B-1----:R-:W-:Y:S01]  /*cbc0*/  MOV R13, R38 ;  /* 0x00000026000d7202 */ /* 0x002fe20000000f00 */
[----:B------:R-:W-:-:S02]  /*cbd0*/  IMAD.MOV.U32 R3, RZ, RZ, R36 ;  /* 0x000000ffff037224 */ /* 0x000fc400078e0024 */
[----:B------:R-:W-:Y:S01]  /*cbe0*/  IMAD.MOV.U32 R2, RZ, RZ, R37 ;  /* 0x000000ffff027224 */ /* 0x000fe200078e0025 */
[----:B------:R-:W-:-:S04]  /*cbf0*/  PRMT R68, R12, 0x5410, R13 ;  /* 0x000054100c447816 */ /* 0x000fc8000000000d */
[----:B------:R-:W-:Y:S01]  /*cc00*/  PRMT R66, R2, 0x5410, R3 ;  /* 0x0000541002427816 */ /* 0x000fe20000000003 */
[----:B---3--:R-:W-:Y:S01]  /*cc10*/  IMAD.MOV.U32 R13, RZ, RZ, R42 ;  /* 0x000000ffff0d7224 */ /* 0x008fe200078e002a */
[----:B------:R-:W-:Y:S01]  /*cc20*/  MOV R12, R43 ;  /* 0x0000002b000c7202 */ /* 0x000fe20000000f00 */
[----:B------:R-:W-:Y:S02]  /*cc30*/  IMAD.MOV.U32 R3, RZ, RZ, R40 ;  /* 0x000000ffff037224 */ /* 0x000fe400078e0028 */
[----:B------:R-:W-:Y:S01]  /*cc40*/  IMAD.MOV.U32 R2, RZ, RZ, R41 ;  /* 0x000000ffff027224 */ /* 0x000fe200078e0029 */
[----:B------:R-:W-:-:S04]  /*cc50*/  PRMT R67, R12, 0x5410, R13 ;  /* 0x000054100c437816 */ /* 0x000fc8000000000d */
[----:B------:R-:W-:Y:S01]  /*cc60*/  PRMT R65, R2, 0x5410, R3 ;  /* 0x0000541002417816 */ /* 0x000fe20000000003 */
[----:B------:R-:W-:Y:S05]  /*cc70*/  @P0 BRA `(.L_x_1025) ;  /* 0x000000c000000947 */ /* 0x000fea0003800000 */
[----:B----4-:R-:W-:Y:S01]  /*cc80*/  CS2R R48, SRZ ;  /* 0x0000000000307805 */ /* 0x010fe2000001ff00 */
        /* <DEDUP_REMOVED lines=9> */
[----:B------:R-:W-:-:S05]  /*cd20*/  IMAD.X R3, R24, 0x1, R3, P0 ;  /* 0x0000000118037824 */ /* 0x000fca00000e0603 */
[----:B------:R1:W5:Y:S03]  /*cd30*/  LD.E.128 R44, [R2.64] ;  /* 0x00000008022c7980 */ /* 0x000366000c101d00 */
.L_x_1025:
[----:B----4-:R-:W-:Y:S05]  /*cd40*/  BSYNC B0 ;  /* 0x0000000000007941 */ /* 0x010fea0003800000 */
.L_x_1024:
        /* <DEDUP_REMOVED lines=13> */
[----:B------:R-:W-:Y:S02]  /*ce20*/  ISETP.GE.OR P0, PT, R125, R55, P1 ;  /* 0x000000377d00720c */ /* 0x000fe40000f06670 */
[----:B------:R-:W-:Y:S02]  /*ce30*/  MOV R3, R47 ;  /* 0x0000002f00037202 */ /* 0x000fe40000000f00 */
[----:B------:R-:W-:Y:S02]  /*ce40*/  MOV R0, R45 ;  /* 0x0000002d00007202 */ /* 0x000fe40000000f00 */
[----:B------:R-:W-:-:S02]  /*ce50*/  PRMT R72, R3, 0x5410, R12 ;  /* 0x0000541003487816 */ /* 0x000fc4000000000c */
[----:B------:R-:W-:-:S05]  /*ce60*/  PRMT R70, R0, 0x5410, R2 ;  /* 0x0000541000467816 */ /* 0x000fca0000000002 */
        /* <DEDUP_REMOVED lines=8> */
[----:B------:R-:W-:-:S05]  /*cef0*/  SHF.R.S32.HI R13, RZ, 0x5, R13 ;  /* 0x00000005ff0d7819 */ /* 0x000fca000001140d */
[----:B------:R-:W-:Y:S01]  /*cf00*/  IMAD.SHL.U32 R13, R13, 0x200, RZ ;  /* 0x000002000d0d7824 */ /* 0x000fe200078e00ff */
[----:B------:R-:W-:Y:S02]  /*cf10*/  SHF.R.U64 R16, R16, 0x10, R17 ;  /* 0x0000001010107819 */ /* 0x000fe40000001211 */
[----:B------:R-:W-:Y:S02]  /*cf20*/  SHF.R.U64 R20, R20, 0x10, R21 ;  /* 0x0000001014147819 */ /* 0x000fe40000001215 */
[----:B------:R-:W-:Y:S02]  /*cf30*/  SHF.R.U32.HI R3, RZ, 0x10, R17 ;  /* 0x00000010ff037819 */ /* 0x000fe40000011611 */
[----:B------:R-:W-:Y:S02]  /*cf40*/  SHF.R.U32.HI R2, RZ, 0x10, R23 ;  /* 0x00000010ff027819 */ /* 0x000fe40000011617 */
[--C-:B------:R-:W-:Y:S02]  /*cf50*/  SHF.R.U64 R17, R18, 0x10, R19.reuse ;  /* 0x0000001012117819 */ /* 0x100fe40000001213 */
[----:B------:R-:W-:-:S02]  /*cf60*/  SHF.R.U32.HI R18, RZ, 0x10, R19 ;  /* 0x00000010ff127819 */ /* 0x000fc40000011613 */
[----:B------:R-:W-:Y:S02]  /*cf70*/  PRMT R29, R29, 0x5410, R20 ;  /* 0x000054101d1d7816 */ /* 0x000fe40000000014 */
[----:B------:R-:W-:Y:S02]  /*cf80*/  PRMT R32, R31, 0x5432, R18 ;  /* 0x000054321f207816 */ /* 0x000fe40000000012 */
[----:B------:R-:W-:Y:S01]  /*cf90*/  PRMT R33, R33, 0x5410, R17 ;  /* 0x0000541021217816 */ /* 0x000fe20000000011 */
[----:B------:R-:W-:Y:S01]  /*cfa0*/  IMAD.U32 R54, R29, 0x10000, RZ ;  /* 0x000100001d367824 */ /* 0x000fe200078e00ff */
[----:B------:R-:W-:Y:S01]  /*cfb0*/  PRMT R34, R34, 0x5410, R2 ;  /* 0x0000541022227816 */ /* 0x000fe20000000002 */
[----:B------:R-:W-:-:S03]  /*cfc0*/  IMAD.U32 R57, R32, 0x10000, RZ ;  /* 0x0001000020397824 */ /* 0x000fc600078e00ff */
[----:B------:R-:W-:Y:S02]  /*cfd0*/  SHF.L.U32 R56, R34, 0x10, RZ ;  /* 0x0000001022387819 */ /* 0x000fe400000006ff */
[----:B--2---:R-:W-:-:S04]  /*cfe0*/  LOP3.LUT R0, R15, 0x38, R0, 0xf8, !PT ;  /* 0x000000380f007812 */ /* 0x004fc800078ef800 */
[----:B---3--:R-:W-:Y:S01]  /*cff0*/  LOP3.LUT R0, R0, R14, RZ, 0x3c, !PT ;  /* 0x0000000e00007212 */ /* 0x008fe200078e3cff */
[----:B----4-:R-:W1:Y:S04]  /*d000*/  LDS.128 R24, [R76] ;  /* 0x000000004c187984 */ /* 0x010e680000000c00 */
[----:B------:R-:W-:-:S04]  /*d010*/  IMAD.IADD R0, R13, 0x1, R0 ;  /* 0x000000010d007824 */ /* 0x000fc800078e0200 */
[----:B------:R-:W-:-:S05]  /*d020*/  IMAD.SHL.U32 R52, R0, 0x2, RZ ;  /* 0x0000000200347824 */ /* 0x000fca00078e00ff */
[----:B------:R-:W2:Y:S01]  /*d030*/  LDS.128 R12, [R52+0x5100] ;  /* 0x00510000340c7984 */ /* 0x000ea20000000c00 */
[----:B------:R-:W-:Y:S02]  /*d040*/  SHF.R.U32.HI R0, RZ, 0x10, R21 ;  /* 0x00000010ff007819 */ /* 0x000fe40000011615 */
[----:B------:R-:W-:Y:S02]  /*d050*/  SHF.R.U64 R21, R22, 0x10, R23 ;  /* 0x0000001016157819 */ /* 0x000fe40000001217 */
[C---:B------:R-:W-:Y:S02]  /*d060*/  PRMT R23, R30.reuse, 0x5432, R16 ;  /* 0x000054321e177816 */ /* 0x040fe40000000010 */
[----:B------:R-:W-:Y:S02]  /*d070*/  PRMT R35, R35, 0x5410, R21 ;  /* 0x0000541023237816 */ /* 0x000fe40000000015 */
[----:B------:R-:W-:Y:S01]  /*d080*/  PRMT R22, R30, 0x5410, R3 ;  /* 0x000054101e167816 */ /* 0x000fe20000000003 */
[----:B------:R-:W-:Y:S01]  /*d090*/  IMAD.U32 R53, R23, 0x10000, RZ ;  /* 0x0001000017357824 */ /* 0x000fe200078e00ff */
[----:B------:R-:W-:-:S03]  /*d0a0*/  PRMT R28, R31, 0x5410, R0 ;  /* 0x000054101f1c7816 */ /* 0x000fc60000000000 */
[----:B------:R-:W-:Y:S01]  /*d0b0*/  IMAD.U32 R58, R22, 0x10000, RZ ;  /* 0x00010000163a7824 */ /* 0x000fe200078e00ff */
[----:B------:R-:W-:Y:S02]  /*d0c0*/  LOP3.LUT R59, R23, 0xffff0000, RZ, 0xc0, !PT ;  /* 0xffff0000173b7812 */ /* 0x000fe400078ec0ff */
[C---:B-1----:R-:W-:Y:S01]  /*d0d0*/  SHF.L.U32 R30, R25.reuse, 0x10, RZ ;  /* 0x00000010191e7819 */ /* 0x042fe200000006ff */
[C---:B------:R-:W-:Y:S01]  /*d0e0*/  IMAD.U32 R20, R26.reuse, 0x10000, RZ ;  /* 0x000100001a147824 */ /* 0x040fe200078e00ff */
[----:B------:R-:W-:Y:S01]  /*d0f0*/  LOP3.LUT R21, R25, 0xffff0000, RZ, 0xc0, !PT ;  /* 0xffff000019157812 */ /* 0x000fe200078ec0ff */
[C---:B------:R-:W-:Y:S01]  /*d100*/  IMAD.U32 R19, R27.reuse, 0x10000, RZ ;  /* 0x000100001b137824 */ /* 0x040fe200078e00ff */
[----:B------:R-:W-:Y:S01]  /*d110*/  LOP3.LUT R25, R26, 0xffff0000, RZ, 0xc0, !PT ;  /* 0xffff00001a197812 */ /* 0x000fe200078ec0ff */
[----:B------:R-:W-:Y:S01]  /*d120*/  IMAD.U32 R31, R24, 0x10000, RZ ;  /* 0x00010000181f7824 */ /* 0x000fe200078e00ff */
[----:B------:R-:W-:Y:S01]  /*d130*/  LOP3.LUT R26, R27, 0xffff0000, RZ, 0xc0, !PT ;  /* 0xffff00001b1a7812 */ /* 0x000fe200078ec0ff */
[C---:B--2---:R-:W-:Y:S01]  /*d140*/  IMAD.U32 R18, R12.reuse, 0x10000, RZ ;  /* 0x000100000c127824 */ /* 0x044fe200078e00ff */
[----:B------:R-:W-:-:S03]  /*d150*/  LOP3.LUT R17, R12, 0xffff0000, RZ, 0xc0, !PT ;  /* 0xffff00000c117812 */ /* 0x000fc600078ec0ff */
[----:B------:R-:W-:Y:S01]  /*d160*/  FMUL.FTZ R27, R18, R53 ;  /* 0x00000035121b7220 */ /* 0x000fe20000410000 */
[C---:B------:R-:W-:Y:S02]  /*d170*/  SHF.L.U32 R12, R14.reuse, 0x10, RZ ;  /* 0x000000100e0c7819 */ /* 0x040fe400000006ff */
[----:B------:R-:W-:Y:S01]  /*d180*/  LOP3.LUT R3, R14, 0xffff0000, RZ, 0xc0, !PT ;  /* 0xffff00000e037812 */ /* 0x000fe200078ec0ff */
[-C--:B------:R-:W-:Y:S01]  /*d190*/  FMUL.FTZ R14, R18, R54.reuse ;  /* 0x00000036120e7220 */ /* 0x080fe20000410000 */
[----:B------:R-:W-:Y:S01]  /*d1a0*/  SHF.L.U32 R16, R13, 0x10, RZ ;  /* 0x000000100d107819 */ /* 0x000fe200000006ff */
[----:B------:R-:W-:Y:S02]  /*d1b0*/  FFMA.FTZ R54, R31, R54, -R27 ;  /* 0x000000361f367223 */ /* 0x000fe4000001081b */
[C---:B------:R-:W-:Y:S02]  /*d1c0*/  IMAD.U32 R2, R15.reuse, 0x10000, RZ ;  /* 0x000100000f027824 */ /* 0x040fe400078e00ff */
[----:B------:R-:W-:Y:S01]  /*d1d0*/  IMAD.U32 R27, R28, 0x10000, RZ ;  /* 0x000100001c1b7824 */ /* 0x000fe200078e00ff */
[----:B------:R-:W-:Y:S01]  /*d1e0*/  LOP3.LUT R0, R15, 0xffff0000, RZ, 0xc0, !PT ;  /* 0xffff00000f007812 */ /* 0x000fe200078ec0ff */
[----:B------:R-:W-:-:S02]  /*d1f0*/  FMUL.FTZ R18, R16, R58 ;  /* 0x0000003a10127220 */ /* 0x000fc40000410000 */
[----:B------:R-:W-:Y:S02]  /*d200*/  FFMA.FTZ R53, R31, R53, R14 ;  /* 0x000000351f357223 */ /* 0x000fe4000001000e */
[----:B------:R-:W-:Y:S02]  /*d210*/  FMUL.FTZ R15, R16, R27 ;  /* 0x0000001b100f7220 */ /* 0x000fe40000410000 */
[C---:B------:R-:W-:Y:S02]  /*d220*/  FMUL.FTZ R14, R2.reuse, R57 ;  /* 0x00000039020e7220 */ /* 0x040fe40000410000 */
[----:B------:R-:W-:Y:S02]  /*d230*/  FMUL.FTZ R2, R2, R56 ;  /* 0x0000003802027220 */ /* 0x000fe40000410000 */
[----:B------:R-:W-:Y:S01]  /*d240*/  FFMA.FTZ R31, R30, R27, -R18 ;  /* 0x0000001b1e1f7223 */ /* 0x000fe20000010812 */
[----:B------:R-:W-:Y:S01]  /*d250*/  LOP3.LUT R24, R24, 0xffff0000, RZ, 0xc0, !PT ;  /* 0xffff000018187812 */ /* 0x000fe200078ec0ff */
[----:B------:R-:W-:Y:S01]  /*d260*/  FFMA.FTZ R27, R30, R58, R15 ;  /* 0x0000003a1e1b7223 */ /* 0x000fe2000001000f */
[----:B------:R-:W-:Y:S01]  /*d270*/  LOP3.LUT R15, R29, 0xffff0000, RZ, 0xc0, !PT ;  /* 0xffff00001d0f7812 */ /* 0x000fe200078ec0ff */
[----:B------:R-:W-:Y:S01]  /*d280*/  FFMA.FTZ R23, R19, R57, R2 ;  /* 0x0000003913177223 */ /* 0x000fe20000010002 */
[----:B------:R-:W-:Y:S01]  /*d290*/  LOP3.LUT R13, R13, 0xffff0000, RZ, 0xc0, !PT ;  /* 0xffff00000d0d7812 */ /* 0x000fe200078ec0ff */
[----:B------:R-:W-:Y:S01]  /*d2a0*/  FFMA.FTZ R30, R19, R56, -R14 ;  /* 0x00000038131e7223 */ /* 0x000fe2000001080e */
[----:B------:R-:W-:Y:S01]  /*d2b0*/  LOP3.LUT R28, R28, 0xffff0000, RZ, 0xc0, !PT ;  /* 0xffff00001c1c7812 */ /* 0x000fe200078ec0ff */
[----:B------:R-:W-:Y:S01]  /*d2c0*/  FMUL.FTZ R2, R17, R59 ;  /* 0x0000003b11027220 */ /* 0x000fe20000410000 */
[----:B------:R-:W-:Y:S01]  /*d2d0*/  LOP3.LUT R19, R22, 0xffff0000, RZ, 0xc0, !PT ;  /* 0xffff000016137812 */ /* 0x000fe200078ec0ff */
[----:B------:R-:W-:-:S02]  /*d2e0*/  IMAD.U32 R29, R33, 0x10000, RZ ;  /* 0x00010000211d7824 */ /* 0x000fc400078e00ff */
[-C--:B------:R-:W-:Y:S02]  /*d2f0*/  FFMA.FTZ R16, R24, R15.reuse, -R2 ;  /* 0x0000000f18107223 */ /* 0x080fe40000010802 */
[----:B------:R-:W-:Y:S02]  /*d300*/  FMUL.FTZ R14, R17, R15 ;  /* 0x0000000f110e7220 */ /* 0x000fe40000410000 */
[----:B------:R-:W-:Y:S02]  /*d310*/  FMUL.FTZ R2, R13, R28 ;  /* 0x0000001c0d027220 */ /* 0x000fe40000410000 */
[----:B------:R-:W-:Y:S02]  /*d320*/  IMAD.U32 R18, R35, 0x10000, RZ ;  /* 0x0001000023127824 */ /* 0x000fe400078e00ff */
[----:B------:R-:W-:Y:S02]  /*d330*/  FMUL.FTZ R15, R13, R19 ;  /* 0x000000130d0f7220 */ /* 0x000fe40000410000 */
[----:B------:R-:W-:-:S02]  /*d340*/  FMUL.FTZ R13, R12, R29 ;  /* 0x0000001d0c0d7220 */ /* 0x000fc40000410000 */
[----:B------:R-:W-:Y:S01]  /*d350*/  FFMA.FTZ R22, R24, R59, R14 ;  /* 0x0000003b18167223 */ /* 0x000fe2000001000e */
[----:B------:R-:W-:Y:S01]  /*d360*/  LOP3.LUT R24, R33, 0xffff0000, RZ, 0xc0, !PT ;  /* 0xffff000021187812 */ /* 0x000fe200078ec0ff */
[----:B------:R-:W-:Y:S01]  /*d370*/  FFMA.FTZ R19, R21, R19, R2 ;  /* 0x0000001315137223 */ /* 0x000fe20000010002 */
[----:B------:R-:W-:Y:S01]  /*d380*/  LOP3.LUT R14, R35, 0xffff0000, RZ, 0xc0, !PT ;  /* 0xffff0000230e7812 */ /* 0x000fe200078ec0ff */
[----:B------:R-:W-:Y:S01]  /*d390*/  FFMA.FTZ R17, R21, R28, -R15 ;  /* 0x0000001c15117223 */ /* 0x000fe2000001080f */
[----:B------:R-:W-:Y:S01]  /*d3a0*/  LOP3.LUT R21, R32, 0xffff0000, RZ, 0xc0, !PT ;  /* 0xffff000020157812 */ /* 0x000fe200078ec0ff */
[-C--:B------:R-:W-:Y:S02]  /*d3b0*/  FMUL.FTZ R2, R12, R18.reuse ;  /* 0x000000120c027220 */ /* 0x080fe40000410000 */
[----:B------:R-:W-:Y:S01]  /*d3c0*/  FFMA.FTZ R18, R20, R18, -R13 ;  /* 0x0000001214127223 */ /* 0x000fe2000001080d */
[----:B------:R-:W-:Y:S01]  /*d3d0*/  LOP3.LUT R13, R34, 0xffff0000, RZ, 0xc0, !PT ;  /* 0xffff0000220d7812 */ /* 0x000fe200078ec0ff */
[----:B------:R-:W-:-:S02]  /*d3e0*/  FFMA.FTZ R15, R20, R29, R2 ;  /* 0x0000001d140f7223 */ /* 0x000fc40000010002 */
[C---:B------:R-:W-:Y:S02]  /*d3f0*/  FMUL.FTZ R12, R3.reuse, R24 ;  /* 0x00000018030c7220 */ /* 0x040fe40000410000 */
[-C--:B------:R-:W-:Y:S02]  /*d400*/  FMUL.FTZ R3, R3, R14.reuse ;  /* 0x0000000e03037220 */ /* 0x080fe40000410000 */
[C---:B------:R-:W-:Y:S02]  /*d410*/  FMUL.FTZ R2, R0.reuse, R21 ;  /* 0x0000001500027220 */ /* 0x040fe40000410000 */
[----:B------:R-:W-:Y:S02]  /*d420*/  FMUL.FTZ R0, R0, R13 ;  /* 0x0000000d00007220 */ /* 0x000fe40000410000 */
[C---:B------:R-:W-:Y:S02]  /*d430*/  FFMA.FTZ R14, R25.reuse, R14, -R12 ;  /* 0x0000000e190e7223 */ /* 0x040fe4000001080c */
[----:B------:R-:W-:-:S02]  /*d440*/  FFMA.FTZ R3, R25, R24, R3 ;  /* 0x0000001819037223 */ /* 0x000fc40000010003 */
[C---:B------:R-:W-:Y:S02]  /*d450*/  FFMA.FTZ R2, R26.reuse, R13, -R2 ;  /* 0x0000000d1a027223 */ /* 0x040fe40000010802 */
[----:B------:R-:W-:Y:S01]  /*d460*/  FFMA.FTZ R0, R26, R21, R0 ;  /* 0x000000151a007223 */ /* 0x000fe20000010000 */
[----:B------:R-:W-:Y:S02]  /*d470*/  F2FP.BF16.PACK_AB R13, R19, R27 ;  /* 0x0000001b130d723e */ /* 0x000fe400000010ff */
[----:B------:R-:W-:Y:S02]  /*d480*/  F2FP.BF16.PACK_AB R18, R14, R18 ;  /* 0x000000120e12723e */ /* 0x000fe400000010ff */
[----:B------:R-:W-:Y:S02]  /*d490*/  F2FP.BF16.PACK_AB R16, R16, R54 ;  /* 0x000000361010723e */ /* 0x000fe400000010ff */
[----:B------:R-:W-:Y:S02]  /*d4a0*/  F2FP.BF16.PACK_AB R17, R17, R31 ;  /* 0x0000001f1111723e */ /* 0x000fe400000010ff */
[----:B------:R-:W-:-:S02]  /*d4b0*/  F2FP.BF16.PACK_AB R14, R3, R15 ;  /* 0x0000000f030e723e */ /* 0x000fc400000010ff */
[----:B------:R-:W-:Y:S02]  /*d4c0*/  F2FP.BF16.PACK_AB R19, R2, R30 ;  /* 0x0000001e0213723e */ /* 0x000fe400000010ff */
[----:B------:R-:W-:Y:S02]  /*d4d0*/  F2FP.BF16.PACK_AB R12, R22, R53 ;  /* 0x00000035160c723e */ /* 0x000fe400000010ff */
[----:B------:R-:W-:Y:S01]  /*d4e0*/  F2FP.BF16.PACK_AB R15, R0, R23 ;  /* 0x00000017000f723e */ /* 0x000fe200000010ff */
[----:B------:R1:W-:Y:S04]  /*d4f0*/  STS.128 [R76], R16 ;  /* 0x000000104c007388 */ /* 0x0003e80000000c00 */
[----:B------:R1:W-:Y:S02]  /*d500*/  STS.128 [R52+0x5100], R12 ;  /* 0x0051000c34007388 */ /* 0x0003e40000000c00 */
.L_x_1027:
[----:B------:R-:W-:Y:S05]  /*d510*/  BSYNC B0 ;  /* 0x0000000000007941 */ /* 0x000fea0003800000 */
.L_x_1026:
        /* <DEDUP_REMOVED lines=15> */
[----:B------:R-:W-:Y:S02]  /*d610*/  LOP3.LUT R0, R0, R3, RZ, 0x3c, !PT ;  /* 0x0000000300007212 */ /* 0x000fe400078e3cff */
[----:B------:R-:W-:Y:S02]  /*d620*/  SHF.R.U64 R4, R4, 0x10, R5 ;  /* 0x0000001004047819 */ /* 0x000fe40000001205 */
[----:B------:R-:W-:Y:S02]  /*d630*/  SHF.R.U64 R8, R8, 0x10, R9 ;  /* 0x0000001008087819 */ /* 0x000fe40000001209 */
[----:B------:R-:W-:Y:S02]  /*d640*/  SHF.R.U32.HI R3, RZ, 0x10, R5 ;  /* 0x00000010ff037819 */ /* 0x000fe40000011605 */
[--C-:B------:R-:W-:Y:S02]  /*d650*/  SHF.R.U64 R5, R6, 0x10, R7.reuse ;  /* 0x0000001006057819 */ /* 0x100fe40000001207 */
[----:B------:R-:W-:-:S02]  /*d660*/  SHF.R.U32.HI R6, RZ, 0x10, R7 ;  /* 0x00000010ff067819 */ /* 0x000fc40000011607 */
[----:B------:R-:W-:Y:S02]  /*d670*/  PRMT R21, R62, 0x5432, R8 ;  /* 0x000054323e157816 */ /* 0x000fe40000000008 */
[C---:B------:R-:W-:Y:S02]  /*d680*/  PRMT R26, R63.reuse, 0x5432, R5 ;  /* 0x000054323f1a7816 */ /* 0x040fe40000000005 */
[----:B------:R-:W-:-:S04]  /*d690*/  PRMT R25, R63, 0x5410, R6 ;  /* 0x000054103f197816 */ /* 0x000fc80000000006 */
[----:B------:R-:W-:Y:S01]  /*d6a0*/  SHF.L.U32 R32, R25, 0x10, RZ ;  /* 0x0000001019207819 */ /* 0x000fe200000006ff */
[----:B--2---:R-:W-:-:S04]  /*d6b0*/  IMAD.IADD R0, R2, 0x1, R0 ;  /* 0x0000000102007824 */ /* 0x004fc800078e0200 */
[----:B------:R-:W-:Y:S01]  /*d6c0*/  IMAD.SHL.U32 R30, R0, 0x2, RZ ;  /* 0x00000002001e7824 */ /* 0x000fe200078e00ff */
[----:B---3--:R-:W1:Y:S04]  /*d6d0*/  LDS.128 R16, [R33] ;  /* 0x0000000021107984 */ /* 0x008e680000000c00 */
[----:B------:R-:W2:Y:S01]  /*d6e0*/  LDS.128 R12, [R30+0x5100] ;  /* 0x005100001e0c7984 */ /* 0x000ea20000000c00 */
[----:B------:R-:W-:Y:S02]  /*d6f0*/  SHF.R.U32.HI R0, RZ, 0x10, R9 ;  /* 0x00000010ff007819 */ /* 0x000fe40000011609 */
[--C-:B------:R-:W-:Y:S02]  /*d700*/  SHF.R.U64 R9, R10, 0x10, R11.reuse ;  /* 0x000000100a097819 */ /* 0x100fe4000000120b */
[----:B------:R-:W-:-:S02]  /*d710*/  SHF.R.U32.HI R2, RZ, 0x10, R11 ;  /* 0x00000010ff027819 */ /* 0x000fc4000001160b */
[C---:B------:R-:W-:Y:S02]  /*d720*/  PRMT R11, R61.reuse, 0x5432, R4 ;  /* 0x000054323d0b7816 */ /* 0x040fe40000000004 */
[----:B------:R-:W-:Y:S02]  /*d730*/  PRMT R28, R64, 0x5432, R9 ;  /* 0x00005432401c7816 */ /* 0x000fe40000000009 */
[----:B------:R-:W-:Y:S02]  /*d740*/  PRMT R10, R61, 0x5410, R3 ;  /* 0x000054103d0a7816 */ /* 0x000fe40000000003 */
[----:B------:R-:W-:Y:S02]  /*d750*/  PRMT R20, R62, 0x5410, R0 ;  /* 0x000054103e147816 */ /* 0x000fe40000000000 */
[----:B------:R-:W-:Y:S01]  /*d760*/  PRMT R27, R64, 0x5410, R2 ;  /* 0x00005410401b7816 */ /* 0x000fe20000000002 */
[C---:B-1----:R-:W-:Y:S01]  /*d770*/  IMAD.U32 R23, R16.reuse, 0x10000, RZ ;  /* 0x0001000010177824 */ /* 0x042fe200078e00ff */
[----:B------:R-:W-:Y:S01]  /*d780*/  LOP3.LUT R24, R16, 0xffff0000, RZ, 0xc0, !PT ;  /* 0xffff000010187812 */ /* 0x000fe200078ec0ff */
[C---:B------:R-:W-:Y:S01]  /*d790*/  IMAD.U32 R22, R17.reuse, 0x10000, RZ ;  /* 0x0001000011167824 */ /* 0x040fe200078e00ff */
[----:B------:R-:W-:Y:S01]  /*d7a0*/  LOP3.LUT R16, R17, 0xffff0000, RZ, 0xc0, !PT ;  /* 0xffff000011107812 */ /* 0x000fe200078ec0ff */
[C---:B------:R-:W-:Y:S01]  /*d7b0*/  IMAD.U32 R17, R18.reuse, 0x10000, RZ ;  /* 0x0001000012117824 */ /* 0x040fe200078e00ff */
[----:B------:R-:W-:Y:S01]  /*d7c0*/  LOP3.LUT R29, R18, 0xffff0000, RZ, 0xc0, !PT ;  /* 0xffff0000121d7812 */ /* 0x000fe200078ec0ff */
[----:B--2---:R-:W-:Y:S01]  /*d7d0*/  IMAD.U32 R8, R12, 0x10000, RZ ;  /* 0x000100000c087824 */ /* 0x004fe200078e00ff */
[----:B------:R-:W-:-:S02]  /*d7e0*/  SHF.L.U32 R9, R19, 0x10, RZ ;  /* 0x0000001013097819 */ /* 0x000fc400000006ff */
[----:B------:R-:W-:Y:S01]  /*d7f0*/  LOP3.LUT R18, R19, 0xffff0000, RZ, 0xc0, !PT ;  /* 0xffff000013127812 */ /* 0x000fe200078ec0ff */
[----:B------:R-:W-:Y:S01]  /*d800*/  IMAD.U32 R19, R11, 0x10000, RZ ;  /* 0x000100000b137824 */ /* 0x000fe200078e00ff */
[C---:B------:R-:W-:Y:S01]  /*d810*/  LOP3.LUT R5, R13.reuse, 0xffff0000, RZ, 0xc0, !PT ;  /* 0xffff00000d057812 */ /* 0x040fe200078ec0ff */
[----:B------:R-:W-:Y:S01]  /*d820*/  IMAD.U32 R6, R13, 0x10000, RZ ;  /* 0x000100000d067824 */ /* 0x000fe200078e00ff */
[----:B------:R-:W-:Y:S01]  /*d830*/  LOP3.LUT R7, R12, 0xffff0000, RZ, 0xc0, !PT ;  /* 0xffff00000c077812 */ /* 0x000fe200078ec0ff */
[----:B------:R-:W-:Y:S01]  /*d840*/  FMUL.FTZ R12, R8, R19 ;  /* 0x00000013080c7220 */ /* 0x000fe20000410000 */
[----:B------:R-:W-:Y:S01]  /*d850*/  SHF.L.U32 R13, R21, 0x10, RZ ;  /* 0x00000010150d7819 */ /* 0x000fe200000006ff */
[C---:B------:R-:W-:Y:S01]  /*d860*/  IMAD.U32 R4, R14.reuse, 0x10000, RZ ;  /* 0x000100000e047824 */ /* 0x040fe200078e00ff */
[----:B------:R-:W-:Y:S01]  /*d870*/  LOP3.LUT R3, R14, 0xffff0000, RZ, 0xc0, !PT ;  /* 0xffff00000e037812 */ /* 0x000fe200078ec0ff */
[----:B------:R-:W-:Y:S02]  /*d880*/  IMAD.U32 R14, R10, 0x10000, RZ ;  /* 0x000100000a0e7824 */ /* 0x000fe400078e00ff */
[----:B------:R-:W-:-:S02]  /*d890*/  FMUL.FTZ R8, R8, R13 ;  /* 0x0000000d08087220 */ /* 0x000fc40000410000 */
[----:B------:R-:W-:Y:S01]  /*d8a0*/  FFMA.FTZ R31, R23, R13, -R12 ;  /* 0x0000000d171f7223 */ /* 0x000fe2000001080c */
[C---:B------:R-:W-:Y:S01]  /*d8b0*/  LOP3.LUT R0, R15.reuse, 0xffff0000, RZ, 0xc0, !PT ;  /* 0xffff00000f007812 */ /* 0x040fe200078ec0ff */
[----:B------:R-:W-:Y:S02]  /*d8c0*/  IMAD.U32 R13, R20, 0x10000, RZ ;  /* 0x00010000140d7824 */ /* 0x000fe400078e00ff */
[----:B------:R-:W-:Y:S02]  /*d8d0*/  IMAD.U32 R2, R15, 0x10000, RZ ;  /* 0x000100000f027824 */ /* 0x000fe400078e00ff */
[----:B------:R-:W-:Y:S02]  /*d8e0*/  FMUL.FTZ R12, R6, R14 ;  /* 0x0000000e060c7220 */ /* 0x000fe40000410000 */
[----:B------:R-:W-:Y:S02]  /*d8f0*/  IMAD.U32 R15, R27, 0x10000, RZ ;  /* 0x000100001b0f7824 */ /* 0x000fe400078e00ff */
[----:B------:R-:W-:-:S02]  /*d900*/  FFMA.FTZ R23, R23, R19, R8 ;  /* 0x0000001317177223 */ /* 0x000fc40000010008 */
[-C--:B------:R-:W-:Y:S02]  /*d910*/  FMUL.FTZ R8, R6, R13.reuse ;  /* 0x0000000d06087220 */ /* 0x080fe40000410000 */
[----:B------:R-:W-:Y:S01]  /*d920*/  FFMA.FTZ R19, R22, R13, -R12 ;  /* 0x0000000d16137223 */ /* 0x000fe2000001080c */
[----:B------:R-:W-:Y:S01]  /*d930*/  LOP3.LUT R12, R11, 0xffff0000, RZ, 0xc0, !PT ;  /* 0xffff00000b0c7812 */ /* 0x000fe200078ec0ff */
[CC--:B------:R-:W-:Y:S02]  /*d940*/  FMUL.FTZ R6, R2.reuse, R32.reuse ;  /* 0x0000002002067220 */ /* 0x0c0fe40000410000 */
[-C--:B------:R-:W-:Y:S02]  /*d950*/  FMUL.FTZ R2, R2, R15.reuse ;  /* 0x0000000f02027220 */ /* 0x080fe40000410000 */
[----:B------:R-:W-:Y:S01]  /*d960*/  FFMA.FTZ R15, R9, R15, -R6 ;  /* 0x0000000f090f7223 */ /* 0x000fe20000010806 */
[----:B------:R-:W-:Y:S01]  /*d970*/  LOP3.LUT R6, R21, 0xffff0000, RZ, 0xc0, !PT ;  /* 0xffff000015067812 */ /* 0x000fe200078ec0ff */
[----:B------:R-:W-:Y:S01]  /*d980*/  FFMA.FTZ R13, R9, R32, R2 ;  /* 0x00000020090d7223 */ /* 0x000fe20000010002 */
[----:B------:R-:W-:Y:S01]  /*d990*/  LOP3.LUT R9, R20, 0xffff0000, RZ, 0xc0, !PT ;  /* 0xffff000014097812 */ /* 0x000fe200078ec0ff */
[----:B------:R-:W-:Y:S01]  /*d9a0*/  FMUL.FTZ R2, R7, R12 ;  /* 0x0000000c07027220 */ /* 0x000fe20000410000 */
[----:B------:R-:W-:Y:S01]  /*d9b0*/  LOP3.LUT R11, R10, 0xffff0000, RZ, 0xc0, !PT ;  /* 0xffff00000a0b7812 */ /* 0x000fe200078ec0ff */
[----:B------:R-:W-:-:S02]  /*d9c0*/  FFMA.FTZ R14, R22, R14, R8 ;  /* 0x0000000e160e7223 */ /* 0x000fc40000010008 */
[----:B------:R-:W-:Y:S02]  /*d9d0*/  IMAD.U32 R21, R26, 0x10000, RZ ;  /* 0x000100001a157824 */ /* 0x000fe400078e00ff */
[-C--:B------:R-:W-:Y:S02]  /*d9e0*/  FFMA.FTZ R8, R24, R6.reuse, -R2 ;  /* 0x0000000618087223 */ /* 0x080fe40000010802 */
[----:B------:R-:W-:Y:S02]  /*d9f0*/  FMUL.FTZ R7, R7, R6 ;  /* 0x0000000607077220 */ /* 0x000fe40000410000 */
[C---:B------:R-:W-:Y:S02]  /*da00*/  FMUL.FTZ R2, R5.reuse, R9 ;  /* 0x0000000905027220 */ /* 0x040fe40000410000 */
[----:B------:R-:W-:Y:S02]  /*da10*/  IMAD.U32 R10, R28, 0x10000, RZ ;  /* 0x000100001c0a7824 */ /* 0x000fe400078e00ff */
[----:B------:R-:W-:-:S02]  /*da20*/  FMUL.FTZ R6, R5, R11 ;  /* 0x0000000b05067220 */ /* 0x000fc40000410000 */
[----:B------:R-:W-:Y:S01]  /*da30*/  FMUL.FTZ R5, R4, R21 ;  /* 0x0000001504057220 */ /* 0x000fe20000410000 */
[----:B------:R-:W-:Y:S01]  /*da40*/  LOP3.LUT R20, R26, 0xffff0000, RZ, 0xc0, !PT ;  /* 0xffff00001a147812 */ /* 0x000fe200078ec0ff */
[C---:B------:R-:W-:Y:S02]  /*da50*/  FFMA.FTZ R11, R16.reuse, R11, R2 ;  /* 0x0000000b100b7223 */ /* 0x040fe40000010002 */
[----:B------:R-:W-:Y:S01]  /*da60*/  FFMA.FTZ R9, R16, R9, -R6 ;  /* 0x0000000910097223 */ /* 0x000fe20000010806 */
[----:B------:R-:W-:Y:S01]  /*da70*/  LOP3.LUT R6, R28, 0xffff0000, RZ, 0xc0, !PT ;  /* 0xffff00001c067812 */ /* 0x000fe200078ec0ff */
[-C--:B------:R-:W-:Y:S01]  /*da80*/  FMUL.FTZ R2, R4, R10.reuse ;  /* 0x0000000a04027220 */ /* 0x080fe20000410000 */
[----:B------:R-:W-:Y:S01]  /*da90*/  LOP3.LUT R16, R25, 0xffff0000, RZ, 0xc0, !PT ;  /* 0xffff000019107812 */ /* 0x000fe200078ec0ff */
[----:B------:R-:W-:Y:S01]  /*daa0*/  FFMA.FTZ R10, R17, R10, -R5 ;  /* 0x0000000a110a7223 */ /* 0x000fe20000010805 */
[----:B------:R-:W-:Y:S01]  /*dab0*/  LOP3.LUT R5, R27, 0xffff0000, RZ, 0xc0, !PT ;  /* 0xffff00001b057812 */ /* 0x000fe200078ec0ff */
[----:B------:R-:W-:-:S02]  /*dac0*/  FFMA.FTZ R12, R24, R12, R7 ;  /* 0x0000000c180c7223 */ /* 0x000fc40000010007 */
[----:B------:R-:W-:Y:S02]  /*dad0*/  FFMA.FTZ R7, R17, R21, R2 ;  /* 0x0000001511077223 */ /* 0x000fe40000010002 */
[C---:B------:R-:W-:Y:S02]  /*dae0*/  FMUL.FTZ R4, R3.reuse, R20 ;  /* 0x0000001403047220 */ /* 0x040fe40000410000 */
[----:B------:R-:W-:Y:S02]  /*daf0*/  FMUL.FTZ R3, R3, R6 ;  /* 0x0000000603037220 */ /* 0x000fe40000410000 */
[C---:B------:R-:W-:Y:S02]  /*db00*/  FMUL.FTZ R2, R0.reuse, R16 ;  /* 0x0000001000027220 */ /* 0x040fe40000410000 */
[----:B------:R-:W-:Y:S02]  /*db10*/  FMUL.FTZ R0, R0, R5 ;  /* 0x0000000500007220 */ /* 0x000fe40000410000 */
[----:B------:R-:W-:-:S02]  /*db20*/  FFMA.FTZ R6, R29, R6, -R4 ;  /* 0x000000061d067223 */ /* 0x000fc40000010804 */
[----:B------:R-:W-:Y:S02]  /*db30*/  FFMA.FTZ R3, R29, R20, R3 ;  /* 0x000000141d037223 */ /* 0x000fe40000010003 */
[C---:B------:R-:W-:Y:S02]  /*db40*/  FFMA.FTZ R2, R18.reuse, R5, -R2 ;  /* 0x0000000512027223 */ /* 0x040fe40000010802 */
        /* <DEDUP_REMOVED lines=11> */
.L_x_1029:
[----:B------:R-:W-:Y:S05]  /*dc00*/  BSYNC B0 ;  /* 0x0000000000007941 */ /* 0x000fea0003800000 */
.L_x_1028:
        /* <DEDUP_REMOVED lines=18> */
[----:B------:R-:W-:Y:S02]  /*dd30*/  PRMT R14, R65, 0x5432, R14 ;  /* 0x00005432410e7816 */ /* 0x000fe4000000000e */
[----:B------:R-:W-:Y:S02]  /*dd40*/  SHF.R.U64 R3, R38, 0x10, R39 ;  /* 0x0000001026037819 */ /* 0x000fe40000001227 */
[----:B------:R-:W-:Y:S01]  /*dd50*/  SHF.R.U32.HI R13, RZ, 0x10, R41 ;  /* 0x00000010ff0d7819 */ /* 0x000fe20000011629 */
[----:B------:R-:W-:Y:S01]  /*dd60*/  IMAD.U32 R29, R14, 0x10000, RZ ;  /* 0x000100000e1d7824 */ /* 0x000fe200078e00ff */
[----:B------:R-:W-:-:S02]  /*dd70*/  SHF.R.U32.HI R18, RZ, 0x10, R43 ;  /* 0x00000010ff127819 */ /* 0x000fc4000001162b */
[----:B------:R-:W-:Y:S02]  /*dd80*/  SHF.R.U32.HI R12, RZ, 0x10, R39 ;  /* 0x00000010ff0c7819 */ /* 0x000fe40000011627 */
[----:B------:R-:W-:Y:S02]  /*dd90*/  PRMT R23, R67, 0x5432, R17 ;  /* 0x0000543243177816 */ /* 0x000fe40000000011 */
[C---:B------:R-:W-:Y:S02]  /*dda0*/  PRMT R25, R68.reuse, 0x5432, R3 ;  /* 0x0000543244197816 */ /* 0x040fe40000000003 */
[----:B------:R-:W-:Y:S02]  /*ddb0*/  PRMT R13, R65, 0x5410, R13 ;  /* 0x00005410410d7816 */ /* 0x000fe4000000000d */
[----:B------:R-:W-:Y:S02]  /*ddc0*/  PRMT R22, R67, 0x5410, R18 ;  /* 0x0000541043167816 */ /* 0x000fe40000000012 */
[----:B------:R-:W-:Y:S01]  /*ddd0*/  PRMT R24, R68, 0x5410, R12 ;  /* 0x0000541044187816 */ /* 0x000fe2000000000c */
[----:B------:R-:W-:Y:S01]  /*dde0*/  IMAD.U32 R32, R13, 0x10000, RZ ;  /* 0x000100000d207824 */ /* 0x000fe200078e00ff */
[----:B------:R-:W-:-:S02]  /*ddf0*/  SHF.L.U32 R31, R22, 0x10, RZ ;  /* 0x00000010161f7819 */ /* 0x000fc400000006ff */
[----:B------:R-:W-:Y:S01]  /*de00*/  LOP3.LUT R33, R14, 0xffff0000, RZ, 0xc0, !PT ;  /* 0xffff00000e217812 */ /* 0x000fe200078ec0ff */
[----:B--2---:R-:W-:-:S04]  /*de10*/  IMAD.IADD R0, R2, 0x1, R0 ;  /* 0x0000000102007824 */ /* 0x004fc800078e0200 */
[----:B------:R-:W-:Y:S01]  /*de20*/  IMAD.SHL.U32 R28, R0, 0x2, RZ ;  /* 0x00000002001c7824 */ /* 0x000fe200078e00ff */
[----:B---3--:R-:W1:Y:S04]  /*de30*/  LDS.128 R8, [R34] ;  /* 0x0000000022087984 */ /* 0x008e680000000c00 */
[----:B------:R-:W2:Y:S01]  /*de40*/  LDS.128 R4, [R28+0x5100] ;  /* 0x005100001c047984 */ /* 0x000ea20000000c00 */
[----:B------:R-:W-:-:S04]  /*de50*/  SHF.R.U64 R0, R36, 0x10, R37 ;  /* 0x0000001024007819 */ /* 0x000fc80000001225 */
[----:B------:R-:W-:Y:S02]  /*de60*/  PRMT R16, R66, 0x5432, R0 ;  /* 0x0000543242107816 */ /* 0x000fe40000000000 */
[----:B------:R-:W-:Y:S02]  /*de70*/  SHF.R.U32.HI R2, RZ, 0x10, R37 ;  /* 0x00000010ff027819 */ /* 0x000fe40000011625 */
[----:B------:R-:W-:Y:S02]  /*de80*/  SHF.L.U32 R30, R16, 0x10, RZ ;  /* 0x00000010101e7819 */ /* 0x000fe400000006ff */
[----:B------:R-:W-:Y:S01]  /*de90*/  PRMT R15, R66, 0x5410, R2 ;  /* 0x00005410420f7816 */ /* 0x000fe20000000002 */
[C---:B-1----:R-:W-:Y:S01]  /*dea0*/  IMAD.U32 R20, R10.reuse, 0x10000, RZ ;  /* 0x000100000a147824 */ /* 0x042fe200078e00ff */
[----:B------:R-:W-:Y:S01]  /*deb0*/  LOP3.LUT R26, R10, 0xffff0000, RZ, 0xc0, !PT ;  /* 0xffff00000a1a7812 */ /* 0x000fe200078ec0ff */
[C---:B------:R-:W-:Y:S02]  /*dec0*/  IMAD.U32 R17, R9.reuse, 0x10000, RZ ;  /* 0x0001000009117824 */ /* 0x040fe400078e00ff */
[----:B--2---:R-:W-:Y:S01]  /*ded0*/  IMAD.U32 R10, R4, 0x10000, RZ ;  /* 0x00010000040a7824 */ /* 0x004fe200078e00ff */
[----:B------:R-:W-:Y:S01]  /*dee0*/  LOP3.LUT R19, R9, 0xffff0000, RZ, 0xc0, !PT ;  /* 0xffff000009137812 */ /* 0x000fe200078ec0ff */
[----:B------:R-:W-:Y:S01]  /*def0*/  IMAD.U32 R18, R8, 0x10000, RZ ;  /* 0x0001000008127824 */ /* 0x000fe200078e00ff */
[----:B------:R-:W-:Y:S01]  /*df00*/  LOP3.LUT R9, R4, 0xffff0000, RZ, 0xc0, !PT ;  /* 0xffff000004097812 */ /* 0x000fe200078ec0ff */
[C---:B------:R-:W-:Y:S01]  /*df10*/  IMAD.U32 R4, R6.reuse, 0x10000, RZ ;  /* 0x0001000006047824 */ /* 0x040fe200078e00ff */
[----:B------:R-:W-:Y:S01]  /*df20*/  LOP3.LUT R3, R6, 0xffff0000, RZ, 0xc0, !PT ;  /* 0xffff000006037812 */ /* 0x000fe200078ec0ff */
[----:B------:R-:W-:-:S02]  /*df30*/  FMUL.FTZ R27, R10, R29 ;  /* 0x0000001d0a1b7220 */ /* 0x000fc40000410000 */
[-C--:B------:R-:W-:Y:S01]  /*df40*/  FMUL.FTZ R6, R10, R30.reuse ;  /* 0x0000001e0a067220 */ /* 0x080fe20000410000 */
[----:B------:R-:W-:Y:S01]  /*df50*/  LOP3.LUT R21, R8, 0xffff0000, RZ, 0xc0, !PT ;  /* 0xffff000008157812 */ /* 0x000fe200078ec0ff */
[----:B------:R-:W-:Y:S02]  /*df60*/  IMAD.U32 R8, R5, 0x10000, RZ ;  /* 0x0001000005087824 */ /* 0x000fe400078e00ff */
[C---:B------:R-:W-:Y:S02]  /*df70*/  FFMA.FTZ R30, R18.reuse, R30, -R27 ;  /* 0x0000001e121e7223 */ /* 0x040fe4000001081b */
[----:B------:R-:W-:Y:S02]  /*df80*/  IMAD.U32 R2, R7, 0x10000, RZ ;  /* 0x0001000007027824 */ /* 0x000fe400078e00ff */
[----:B------:R-:W-:Y:S02]  /*df90*/  IMAD.U32 R27, R15, 0x10000, RZ ;  /* 0x000100000f1b7824 */ /* 0x000fe400078e00ff */
[----:B------:R-:W-:-:S02]  /*dfa0*/  FFMA.FTZ R29, R18, R29, R6 ;  /* 0x0000001d121d7223 */ /* 0x000fc40000010006 */
[----:B------:R-:W-:Y:S01]  /*dfb0*/  IMAD.U32 R18, R24, 0x10000, RZ ;  /* 0x0001000018127824 */ /* 0x000fe200078e00ff */
[----:B------:R-:W-:Y:S01]  /*dfc0*/  LOP3.LUT R0, R7, 0xffff0000, RZ, 0xc0, !PT ;  /* 0xffff000007007812 */ /* 0x000fe200078ec0ff */
[C---:B------:R-:W-:Y:S01]  /*dfd0*/  FMUL.FTZ R10, R8.reuse, R32 ;  /* 0x00000020080a7220 */ /* 0x040fe20000410000 */
[----:B------:R-:W-:Y:S01]  /*dfe0*/  SHF.L.U32 R12, R11, 0x10, RZ ;  /* 0x000000100b0c7819 */ /* 0x000fe200000006ff */
[----:B------:R-:W-:Y:S02]  /*dff0*/  FMUL.FTZ R7, R8, R27 ;  /* 0x0000001b08077220 */ /* 0x000fe40000410000 */
[C---:B------:R-:W-:Y:S02]  /*e000*/  FMUL.FTZ R6, R2.reuse, R31 ;  /* 0x0000001f02067220 */ /* 0x040fe40000410000 */
[----:B------:R-:W-:Y:S02]  /*e010*/  FMUL.FTZ R2, R2, R18 ;  /* 0x0000001202027220 */ /* 0x000fe40000410000 */
[----:B------:R-:W-:-:S02]  /*e020*/  FFMA.FTZ R27, R17, R27, -R10 ;  /* 0x0000001b111b7223 */ /* 0x000fc4000001080a */
[----:B------:R-:W-:Y:S01]  /*e030*/  FFMA.FTZ R17, R17, R32, R7 ;  /* 0x0000002011117223 */ /* 0x000fe20000010007 */
[----:B------:R-:W-:Y:S01]  /*e040*/  LOP3.LUT R7, R16, 0xffff0000, RZ, 0xc0, !PT ;  /* 0xffff000010077812 */ /* 0x000fe200078ec0ff */
[C---:B------:R-:W-:Y:S01]  /*e050*/  FFMA.FTZ R14, R12.reuse, R31, R2 ;  /* 0x0000001f0c0e7223 */ /* 0x040fe20000010002 */
[----:B------:R-:W-:Y:S01]  /*e060*/  LOP3.LUT R5, R5, 0xffff0000, RZ, 0xc0, !PT ;  /* 0xffff000005057812 */ /* 0x000fe200078ec0ff */
[----:B------:R-:W-:Y:S01]  /*e070*/  FFMA.FTZ R18, R12, R18, -R6 ;  /* 0x000000120c127223 */ /* 0x000fe20000010806 */
[----:B------:R-:W-:Y:S01]  /*e080*/  LOP3.LUT R15, R15, 0xffff0000, RZ, 0xc0, !PT ;  /* 0xffff00000f0f7812 */ /* 0x000fe200078ec0ff */
[----:B------:R-:W-:Y:S01]  /*e090*/  FMUL.FTZ R2, R9, R33 ;  /* 0x0000002109027220 */ /* 0x000fe20000410000 */
[----:B------:R-:W-:Y:S01]  /*e0a0*/  LOP3.LUT R12, R13, 0xffff0000, RZ, 0xc0, !PT ;  /* 0xffff00000d0c7812 */ /* 0x000fe200078ec0ff */
[----:B------:R-:W-:Y:S02]  /*e0b0*/  IMAD.U32 R31, R23, 0x10000, RZ ;  /* 0x00010000171f7824 */ /* 0x000fe400078e00ff */
[----:B------:R-:W-:-:S02]  /*e0c0*/  FFMA.FTZ R8, R21, R7, -R2 ;  /* 0x0000000715087223 */ /* 0x000fc40000010802 */
[----:B------:R-:W-:Y:S02]  /*e0d0*/  FMUL.FTZ R6, R9, R7 ;  /* 0x0000000709067220 */ /* 0x000fe40000410000 */
[----:B------:R-:W-:Y:S02]  /*e0e0*/  FMUL.FTZ R2, R5, R15 ;  /* 0x0000000f05027220 */ /* 0x000fe40000410000 */
[----:B------:R-:W-:Y:S02]  /*e0f0*/  IMAD.U32 R10, R25, 0x10000, RZ ;  /* 0x00010000190a7824 */ /* 0x000fe400078e00ff */
[-C--:B------:R-:W-:Y:S02]  /*e100*/  FMUL.FTZ R7, R5, R12.reuse ;  /* 0x0000000c05077220 */ /* 0x080fe40000410000 */
[----:B------:R-:W-:Y:S01]  /*e110*/  FMUL.FTZ R5, R4, R31 ;  /* 0x0000001f04057220 */ /* 0x000fe20000410000 */
[----:B------:R-:W-:Y:S01]  /*e120*/  LOP3.LUT R16, R23, 0xffff0000, RZ, 0xc0, !PT ;  /* 0xffff000017107812 */ /* 0x000fe200078ec0ff */
[----:B------:R-:W-:-:S02]  /*e130*/  FFMA.FTZ R12, R19, R12, R2 ;  /* 0x0000000c130c7223 */ /* 0x000fc40000010002 */
[----:B------:R-:W-:Y:S01]  /*e140*/  FFMA.FTZ R13, R21, R33, R6 ;  /* 0x00000021150d7223 */ /* 0x000fe20000010006 */
[----:B------:R-:W-:Y:S01]  /*e150*/  LOP3.LUT R6, R25, 0xffff0000, RZ, 0xc0, !PT ;  /* 0xffff000019067812 */ /* 0x000fe200078ec0ff */
[----:B------:R-:W-:Y:S01]  /*e160*/  FFMA.FTZ R9, R19, R15, -R7 ;  /* 0x0000000f13097223 */ /* 0x000fe20000010807 */
[----:B------:R-:W-:Y:S01]  /*e170*/  LOP3.LUT R15, R22, 0xffff0000, RZ, 0xc0, !PT ;  /* 0xffff0000160f7812 */ /* 0x000fe200078ec0ff */
[-C--:B------:R-:W-:Y:S02]  /*e180*/  FMUL.FTZ R2, R4, R10.reuse ;  /* 0x0000000a04027220 */ /* 0x080fe40000410000 */
[----:B------:R-:W-:Y:S01]  /*e190*/  FFMA.FTZ R10, R20, R10, -R5 ;  /* 0x0000000a140a7223 */ /* 0x000fe20000010805 */
[----:B------:R-:W-:Y:S01]  /*e1a0*/  LOP3.LUT R5, R24, 0xffff0000, RZ, 0xc0, !PT ;  /* 0xffff000018057812 */ /* 0x000fe200078ec0ff */
[----:B------:R-:W-:Y:S01]  /*e1b0*/  FFMA.FTZ R7, R20, R31, R2 ;  /* 0x0000001f14077223 */ /* 0x000fe20000010002 */
[----:B------:R-:W-:Y:S01]  /*e1c0*/  LOP3.LUT R11, R11, 0xffff0000, RZ, 0xc0, !PT ;  /* 0xffff00000b0b7812 */ /* 0x000fe200078ec0ff */
[----:B------:R-:W-:-:S02]  /*e1d0*/  FMUL.FTZ R4, R3, R16 ;  /* 0x0000001003047220 */ /* 0x000fc40000410000 */
[-C--:B------:R-:W-:Y:S02]  /*e1e0*/  FMUL.FTZ R3, R3, R6.reuse ;  /* 0x0000000603037220 */ /* 0x080fe40000410000 */
[C---:B------:R-:W-:Y:S02]  /*e1f0*/  FMUL.FTZ R2, R0.reuse, R15 ;  /* 0x0000000f00027220 */ /* 0x040fe40000410000 */
[-C--:B------:R-:W-:Y:S02]  /*e200*/  FMUL.FTZ R0, R0, R5.reuse ;  /* 0x0000000500007220 */ /* 0x080fe40000410000 */
[C---:B------:R-:W-:Y:S02]  /*e210*/  FFMA.FTZ R6, R26.reuse, R6, -R4 ;  /* 0x000000061a067223 */ /* 0x040fe40000010804 */
[----:B------:R-:W-:Y:S02]  /*e220*/  FFMA.FTZ R3, R26, R16, R3 ;  /* 0x000000101a037223 */ /* 0x000fe40000010003 */
[----:B------:R-:W-:-:S02]  /*e230*/  FFMA.FTZ R2, R11, R5, -R2 ;  /* 0x000000050b027223 */ /* 0x000fc40000010802 */
[----:B------:R-:W-:Y:S01]  /*e240*/  FFMA.FTZ R0, R11, R15, R0 ;  /* 0x0000000f0b007223 */ /* 0x000fe20000010000 */
[----:B------:R-:W-:Y:S02]  /*e250*/  F2FP.BF16.PACK_AB R10, R6, R10 ;  /* 0x0000000a060a723e */ /* 0x000fe400000010ff */
[----:B------:R-:W-:Y:S02]  /*e260*/  F2FP.BF16.PACK_AB R8, R8, R30 ;  /* 0x0000001e0808723e */ /* 0x000fe400000010ff */
[----:B------:R-:W-:Y:S02]  /*e270*/  F2FP.BF16.PACK_AB R9, R9, R27 ;  /* 0x0000001b0909723e */ /* 0x000fe400000010ff */
[----:B------:R-:W-:Y:S02]  /*e280*/  F2FP.BF16.PACK_AB R6, R3, R7 ;  /* 0x000000070306723e */ /* 0x000fe400000010ff */
[----:B------:R-:W-:Y:S02]  /*e290*/  F2FP.BF16.PACK_AB R11, R2, R18 ;  /* 0x00000012020b723e */ /* 0x000fe400000010ff */
[----:B------:R-:W-:-:S02]  /*e2a0*/  F2FP.BF16.PACK_AB R4, R13, R29 ;  /* 0x0000001d0d04723e */ /* 0x000fc400000010ff */
[----:B------:R-:W-:Y:S02]  /*e2b0*/  F2FP.BF16.PACK_AB R5, R12, R17 ;  /* 0x000000110c05723e */ /* 0x000fe400000010ff */
[----:B------:R-:W-:Y:S01]  /*e2c0*/  F2FP.BF16.PACK_AB R7, R0, R14 ;  /* 0x0000000e0007723e */ /* 0x000fe200000010ff */
[----:B------:R1:W-:Y:S04]  /*e2d0*/  STS.128 [R34], R8 ;  /* 0x0000000822007388 */ /* 0x0003e80000000c00 */
[----:B------:R1:W-:Y:S02]  /*e2e0*/  STS.128 [R28+0x5100], R4 ;  /* 0x005100041c007388 */ /* 0x0003e40000000c00 */
.L_x_1031:
[----:B------:R-:W-:Y:S05]  /*e2f0*/  BSYNC B0 ;  /* 0x0000000000007941 */ /* 0x000fea0003800000 */
.L_x_1030:
        /* <DEDUP_REMOVED lines=36> */
[C---:B------:R-:W-:Y:S02]  /*e540*/  PRMT R16, R71.reuse, 0x5432, R0 ;  /* 0x0000543247107816 */ /* 0x040fe40000000000 */
        /* <DEDUP_REMOVED lines=72> */
.L_x_1019:
[----:B------:R-:W-:Y:S05]  /*e9d0*/  BSYNC B2 ;  /* 0x0000000000027941 */ /* 0x000fea0003800000 */
.L_x_997:
[----:B------:R-:W-:Y:S02]  /*e9e0*/  IMAD R0, R74, c[0x0][0x208], RZ ;  /* 0x000082004a007a24 */ /* 0x000fe400078e02ff */
[----:B---3--:R-:W-:-:S04]  /*e9f0*/  IMAD.WIDE.U32 R2, R229, c[0x0][0x208], RZ ;  /* 0x00008200e5027a25 */ /* 0x008fc800078e00ff */
[----:B-1----:R-:W-:Y:S01]  /*ea00*/  IMAD.WIDE.U32 R6, R69, c[0x0][0x210], RZ ;  /* 0x0000840045067a25 */ /* 0x002fe200078e00ff */
[----:B------:R-:W-:Y:S01]  /*ea10*/  SHF.L.U32 R37, R244, 0x1, RZ ;  /* 0x00000001f4257819 */ /* 0x000fe200000006ff */
[----:B------:R-:W-:-:S04]  /*ea20*/  DEPBAR.LE SB0, 0x0 ;  /* 0x000080000000791a */ /* 0x000fc80000000000 */
[----:B------:R-:W-:Y:S01]  /*ea30*/  IMAD R0, R229, c[0x0][0x20c], R0 ;  /* 0x00008300e5007a24 */ /* 0x000fe200078e0200 */
[----:B------:R-:W-:Y:S01]  /*ea40*/  STL.64 [R1+0x18], R6 ;  /* 0x0000180601007387 */ /* 0x000fe20000100a00 */
[----:B------:R-:W-:-:S03]  /*ea50*/  IMAD R4, R69, c[0x0][0x214], R7 ;  /* 0x0000850045047a24 */ /* 0x000fc600078e0207 */
[----:B------:R-:W-:Y:S01]  /*ea60*/  IADD3 R3, R3, R0, RZ ;  /* 0x0000000003037210 */ /* 0x000fe20007ffe0ff */
[----:B------:R-:W-:Y:S01]  /*ea70*/  IMAD R0, R75, c[0x0][0x218], RZ ;  /* 0x000086004b007a24 */ /* 0x000fe200078e02ff */
[----:B------:R-:W-:Y:S03]  /*ea80*/  STL [R1+0x14], R4 ;  /* 0x0000140401007387 */ /* 0x000fe60000100800 */
[C---:B------:R-:W-:Y:S01]  /*ea90*/  IMAD.WIDE.U32 R2, R216.reuse, c[0x0][0x218], R2 ;  /* 0x00008600d8027a25 */ /* 0x040fe200078e0002 */
[----:B------:R-:W-:Y:S03]  /*eaa0*/  BAR.SYNC.DEFER_BLOCKING 0x0 ;  /* 0x0000000000007b1d */ /* 0x000fe60000010000 */
[----:B------:R-:W-:Y:S01]  /*eab0*/  IMAD R0, R216, c[0x0][0x21c], R0 ;  /* 0x00008700d8007a24 */ /* 0x000fe200078e0200 */
[----:B------:R-:W-:-:S02]  /*eac0*/  IADD3 R2, P0, R2, R6, RZ ;  /* 0x0000000602027210 */ /* 0x000fc40007f1e0ff */
[----:B------:R-:W-:Y:S01]  /*ead0*/  SHF.L.U64.HI R36, R244, 0x1, R245 ;  /* 0x00000001f4247819 */ /* 0x000fe200000102f5 */
[----:B------:R-:W2:Y:S01]  /*eae0*/  LDL R168, [R1+0x8] ;  /* 0x0000080001a87983 */ /* 0x000ea20000100800 */
[----:B------:R-:W-:Y:S02]  /*eaf0*/  IADD3.X R3, R4, R3, R0, P0, !PT ;  /* 0x0000000304037210 */ /* 0x000fe400007fe400 */
[----:B------:R-:W-:-:S04]  /*eb00*/  LEA R0, P0, R2, c[0x0][0x1f8], 0x1 ;  /* 0x00007e0002007a11 */ /* 0x000fc800078008ff */
[----:B------:R-:W-:Y:S02]  /*eb10*/  LEA.HI.X R2, R2, c[0x0][0x1fc], R3, 0x1, P0 ;  /* 0x00007f0002027a11 */ /* 0x000fe400000f0c03 */
[----:B------:R-:W1:Y:S04]  /*eb20*/  SHFL.IDX PT, R3, R0, RZ, 0x181f ;  /* 0x00181fff00037589 */ /* 0x000e6800000e0000 */
[----:B------:R-:W3:Y:S04]  /*eb30*/  SHFL.IDX PT, R4, R0, 0x1, 0x181f ;  /* 0x00381f0000047f89 */ /* 0x000ee800000e0000 */
[----:B------:R-:W4:Y:S04]  /*eb40*/  SHFL.IDX PT, R5, R2, RZ, 0x181f ;  /* 0x00181fff02057589 */ /* 0x000f2800000e0000 */
[----:B------:R-:W5:Y:S04]  /*eb50*/  SHFL.IDX PT, R7, R0, 0x3, 0x181f ;  /* 0x00781f0000077f89 */ /* 0x000f6800000e0000 */
[----:B------:R-:W-:Y:S04]  /*eb60*/  SHFL.IDX PT, R6, R0, 0x2, 0x181f ;  /* 0x00581f0000067f89 */ /* 0x000fe800000e0000 */
[----:B------:R-:W5:Y:S04]  /*eb70*/  SHFL.IDX PT, R13, R2, 0x3, 0x181f ;  /* 0x00781f00020d7f89 */ /* 0x000f6800000e0000 */
[----:B------:R-:W5:Y:S04]  /*eb80*/  SHFL.IDX PT, R9, R2, 0x1, 0x181f ;  /* 0x00381f0002097f89 */ /* 0x000f6800000e0000 */
[----:B------:R-:W5:Y:S04]  /*eb90*/  SHFL.IDX PT, R0, R0, 0x4, 0x181f ;  /* 0x00981f0000007f89 */ /* 0x000f6800000e0000 */
[----:B------:R-:W5:Y:S01]  /*eba0*/  SHFL.IDX PT, R12, R2, 0x4, 0x181f ;  /* 0x00981f00020c7f89 */ /* 0x000f6200000e0000 */
[----:B-1----:R-:W-:-:S02]  /*ebb0*/  IADD3 R10, P0, R3, R37, RZ ;  /* 0x00000025030a7210 */ /* 0x002fc40007f1e0ff */
[-C--:B---3--:R-:W-:Y:S01]  /*ebc0*/  IADD3 R8, P3, R4, R37.reuse, RZ ;  /* 0x0000002504087210 */ /* 0x088fe20007f7e0ff */
[----:B------:R-:W-:Y:S01]  /*ebd0*/  LDSM.16.M88.4 R32, [R198] ;  /* 0x00000000c620783b */ /* 0x000fe20000000200 */
[-C--:B----4-:R-:W-:Y:S02]  /*ebe0*/  IADD3.X R11, R5, R36.reuse, RZ, P0, !PT ;  /* 0x00000024050b7210 */ /* 0x090fe400007fe4ff */
[----:B-----5:R-:W-:Y:S01]  /*ebf0*/  IADD3 R4, P0, R7, R37, RZ ;  /* 0x0000002507047210 */ /* 0x020fe20007f1e0ff */
[----:B------:R1:W3:Y:S03]  /*ec00*/  SHFL.IDX PT, R14, R2, 0x2, 0x181f ;  /* 0x00581f00020e7f89 */ /* 0x0002e600000e0000 */
[-C--:B------:R-:W-:Y:S01]  /*ec10*/  IADD3.X R5, R13, R36.reuse, RZ, P0, !PT ;  /* 0x000000240d057210 */ /* 0x080fe200007fe4ff */
[----:B------:R-:W4:Y:S01]  /*ec20*/  LDSM.16.M88.4 R48, [R127] ;  /* 0x000000007f30783b */ /* 0x000f220000000200 */
[----:B------:R-:W-:-:S03]  /*ec30*/  IADD3.X R9, R9, R36, RZ, P3, !PT ;  /* 0x0000002409097210 */ /* 0x000fc60001ffe4ff */
[----:B------:R-:W5:Y:S01]  /*ec40*/  LDSM.16.M88.4 R28, [R198+0x2000] ;  /* 0x00200000c61c783b */ /* 0x000f620000000200 */
[----:B------:R-:W-:-:S03]  /*ec50*/  ISETP.GE.AND P3, PT, R244, c[0x0][0x1d4], PT ;  /* 0x00007500f4007a0c */ /* 0x000fc60003f66270 */
[----:B------:R-:W-:Y:S04]  /*ec60*/  LDSM.16.M88.4 R72, [R127+0x800] ;  /* 0x000800007f48783b */ /* 0x000fe80000000200 */
[----:B------:R-:W-:Y:S04]  /*ec70*/  LDSM.16.M88.4 R96, [R127+0x1000] ;  /* 0x001000007f60783b */ /* 0x000fe80000000200 */
[----:B------:R-:W-:Y:S01]  /*ec80*/  LDSM.16.M88.4 R104, [R127+0x1800] ;  /* 0x001800007f68783b */ /* 0x000fe20000000200 */
[----:B-1----:R-:W-:-:S03]  /*ec90*/  IADD3 R2, P0, R0, R37, RZ ;  /* 0x0000002500027210 */ /* 0x002fc60007f1e0ff */
[----:B------:R-:W-:Y:S01]  /*eca0*/  LDSM.16.M88.4 R112, [R127+0x2000] ;  /* 0x002000007f70783b */ /* 0x000fe20000000200 */
[----:B------:R-:W-:Y:S02]  /*ecb0*/  IADD3.X R3, R12, R36, RZ, P0, !PT ;  /* 0x000000240c037210 */ /* 0x000fe400007fe4ff */
[C---:B------:R-:W-:Y:S01]  /*ecc0*/  ISETP.LT.OR P0, PT, R60.reuse, 0x1, P3 ;  /* 0x000000013c00780c */ /* 0x040fe20001f01670 */
[----:B------:R-:W-:Y:S04]  /*ecd0*/  LDSM.16.M88.4 R24, [R201] ;  /* 0x00000000c918783b */ /* 0x000fe80000000200 */
[----:B------:R-:W-:Y:S04]  /*ece0*/  LDSM.16.M88.4 R20, [R201+0x2000] ;  /* 0x00200000c914783b */ /* 0x000fe80000000200 */
[----:B------:R-:W1:Y:S04]  /*ecf0*/  LDSM.16.M88.4 R52, [R202] ;  /* 0x00000000ca34783b */ /* 0x000e680000000200 */
        /* <DEDUP_REMOVED lines=8> */
[----:B------:R-:W-:-:S02]  /*ed80*/  ISETP.LT.OR P0, PT, R60, 0x11, P3 ;  /* 0x000000113c00780c */ /* 0x000fc40001f01670 */
[----:B------:R-:W-:-:S11]  /*ed90*/  IADD3 R6, P1, R6, R37, RZ ;  /* 0x0000002506067210 */ /* 0x000fd60007f3e0ff */
[----:B------:R4:W-:Y:S01]  /*eda0*/  LDGSTS.E.BYPASS.LTC128B.128 [R208+0x900], [R8.64], !P0 ;  /* 0x0090000008d07fae */ /* 0x0009e2000c101d48 */
[----:B------:R-:W-:Y:S02]  /*edb0*/  ISETP.LT.OR P0, PT, R60, 0x21, P3 ;  /* 0x000000213c00780c */ /* 0x000fe40001f01670 */
[----:B---3--:R-:W-:Y:S02]  /*edc0*/  IADD3.X R7, R14, R36, RZ, P1, !PT ;  /* 0x000000240e077210 */ /* 0x008fe40000ffe4ff */
[----:B------:R-:W-:-:S09]  /*edd0*/  ISETP.LT.OR P1, PT, R60, 0x31, P3 ;  /* 0x000000313c00780c */ /* 0x000fd20001f21670 */
[----:B------:R3:W-:Y:S01]  /*ede0*/  LDGSTS.E.BYPASS.LTC128B.128 [R208+0x1100], [R6.64], !P0 ;  /* 0x0110000006d07fae */ /* 0x0007e2000c101d48 */
[----:B------:R-:W-:-:S03]  /*edf0*/  ISETP.LT.OR P0, PT, R60, 0x41, P3 ;  /* 0x000000413c00780c */ /* 0x000fc60001f01670 */
[----:B------:R3:W-:Y:S01]  /*ee00*/  LDGSTS.E.BYPASS.LTC128B.128 [R208+0x1900], [R4.64], !P1 ;  /* 0x0190000004d07fae */ /* 0x0007e2000c901d48 */
[-C--:B----4-:R-:W-:Y:S09]  /*ee10*/  HMMA.16816.F32.BF16 R8, R32, R48.reuse, RZ ;  /* 0x000000302008723c */ /* 0x090ff200000418ff */
[----:B------:R4:W-:Y:S04]  /*ee20*/  LDGSTS.E.BYPASS.LTC128B.128 [R208+0x2100], [R2.64], !P0 ;  /* 0x0210000002d07fae */ /* 0x0009e8000c101d48 */
[----:B------:R-:W-:Y:S04]  /*ee30*/  LDSM.16.M88.4 R40, [R197] ;  /* 0x00000000c528783b */ /* 0x000fe80000000200 */
[----:B------:R-:W4:Y:S01]  /*ee40*/  LDSM.16.M88.4 R16, [R199] ;  /* 0x00000000c710783b */ /* 0x000f220000000200 */
[----:B-----5:R-:W-:Y:S03]  /*ee50*/  HMMA.16816.F32.BF16 R56, R28, R48, RZ ;  /* 0x000000301c38723c */ /* 0x020fe600000418ff */
[----:B------:R-:W5:Y:S04]  /*ee60*/  LDSM.16.M88.4 R12, [R199+0x2000] ;  /* 0x00200000c70c783b */ /* 0x000f680000000200 */
[----:B------:R-:W-:Y:S01]  /*ee70*/  LDSM.16.M88.4 R44, [R194] ;  /* 0x00000000c22c783b */ /* 0x000fe20000000200 */
[----:B------:R-:W-:Y:S03]  /*ee80*/  HMMA.16816.F32.BF16 R68, R32, R50, RZ ;  /* 0x000000322044723c */ /* 0x000fe600000418ff */
[----:B---3--:R-:W-:Y:S04]  /*ee90*/  LDSM.16.M88.4 R4, [R200+0x2000] ;  /* 0x00200000c804783b */ /* 0x008fe80000000200 */
[----:B------:R-:W0:Y:S01]  /*eea0*/  LDGDEPBAR ;  /* 0x00000000000079af */ /* 0x000e220000000000 */
[-C--:B-1----:R-:W-:Y:S03]  /*eeb0*/  HMMA.16816.F32.BF16 R60, R24, R52.reuse, R8 ;  /* 0x00000034183c723c */ /* 0x082fe60000041808 */
[----:B------:R-:W1:Y:S05]  /*eec0*/  LDSM.16.M88.4 R8, [R200] ;  /* 0x00000000c808783b */ /* 0x000e6a0000000200 */
[----:B------:R-:W-:Y:S11]  /*eed0*/  HMMA.16816.F32.BF16 R56, R20, R52, R56 ;  /* 0x000000341438723c */ /* 0x000ff60000041838 */
[----:B------:R-:W-:Y:S05]  /*eee0*/  @!UPT UIADD3 URZ, URZ, URZ, URZ ;  /* 0x0000003f3f3ff290 */ /* 0x000fea000fffe03f */
[----:B----4-:R-:W-:Y:S08]  /*eef0*/  HMMA.16816.F32.BF16 R64, R16, R40, R60 ;  /* 0x000000281040723c */ /* 0x010ff0000004183c */
[----:B------:R-:W-:Y:S08]  /*ef00*/  HMMA.16816.F32.BF16 R60, R28, R50, RZ ;  /* 0x000000321c3c723c */ /* 0x000ff000000418ff */
[----:B-----5:R-:W-:Y:S08]  /*ef10*/  HMMA.16816.F32.BF16 R48, R12, R40, R56 ;  /* 0x000000280c30723c */ /* 0x020ff00000041838 */
[----:B------:R-:W-:Y:S08]  /*ef20*/  HMMA.16816.F32.BF16 R56, R24, R54, R68 ;  /* 0x000000361838723c */ /* 0x000ff00000041844 */
[----:B-1----:R-:W-:Y:S08]  /*ef30*/  HMMA.16816.F32.BF16 R68, R8, R44, R64 ;  /* 0x0000002c0844723c */ /* 0x002ff00000041840 */
[----:B------:R-:W-:Y:S08]  /*ef40*/  HMMA.16816.F32.BF16 R64, R20, R54, R60 ;  /* 0x000000361440723c */ /* 0x000ff0000004183c */
[----:B------:R-:W-:Y:S08]  /*ef50*/  HMMA.16816.F32.BF16 R60, R32, R72, RZ ;  /* 0x00000048203c723c */ /* 0x000ff000000418ff */
[----:B------:R-:W-:Y:S01]  /*ef60*/  HMMA.16816.F32.BF16 R92, R4, R44, R48 ;  /* 0x0000002c045c723c */ /* 0x000fe20000041830 */
[----:B------:R-:W1:Y:S07]  /*ef70*/  LDSM.16.M88.4 R48, [R197+0x800] ;  /* 0x00080000c530783b */ /* 0x000e6e0000000200 */
[----:B------:R-:W-:Y:S01]  /*ef80*/  HMMA.16816.F32.BF16 R52, R16, R42, R56 ;  /* 0x0000002a1034723c */ /* 0x000fe20000041838 */
[----:B------:R-:W-:-:S07]  /*ef90*/  FMUL.FTZ R0, R68, c[0x0][0x320] ;  /* 0x0000c80044007a20 */ /* 0x000fce0000410000 */
[----:B------:R-:W-:Y:S01]  /*efa0*/  HMMA.16816.F32.BF16 R56, R28, R72, RZ ;  /* 0x000000481c38723c */ /* 0x000fe200000418ff */
[----:B------:R3:W4:Y:S07]  /*efb0*/  MUFU.TANH R150, R0 ;  /* 0x0000000000967308 */ /* 0x00072e0000002400 */
[----:B------:R-:W-:Y:S01]  /*efc0*/  HMMA.16816.F32.BF16 R60, R24, R80, R60 ;  /* 0x00000050183c723c */ /* 0x000fe2000004183c */
[----:B---3--:R-:W-:-:S07]  /*efd0*/  FMUL.FTZ R0, R69, c[0x0][0x320] ;  /* 0x0000c80045007a20 */ /* 0x008fce0000410000 */
[----:B------:R-:W-:Y:S01]  /*efe0*/  HMMA.16816.F32.BF16 R64, R12, R42, R64 ;  /* 0x0000002a0c40723c */ /* 0x000fe20000041840 */
[----:B------:R-:W3:Y:S01]  /*eff0*/  LDSM.16.M88.4 R40, [R194+0x800] ;  /* 0x00080000c228783b */ /* 0x000ee20000000200 */
        /* <DEDUP_REMOVED lines=9> */
[----:B------:R5:W2:Y:S07]  /*f090*/  MUFU.TANH R154, R0 ;  /* 0x00000000009a7308 */ /* 0x000aae0000002400 */
[----:B-1----:R-:W-:Y:S01]  /*f0a0*/  HMMA.16816.F32.BF16 R60, R16, R48, R60 ;  /* 0x00000030103c723c */ /* 0x002fe2000004183c */
[----:B-----5:R-:W-:-:S04]  /*f0b0*/  FMUL.FTZ R0, R93, c[0x0][0x320] ;  /* 0x0000c8005d007a20 */ /* 0x020fc80000410000 */
[----:B------:R1:W1:Y:S03]  /*f0c0*/  MUFU.TANH R151, R0 ;  /* 0x0000000000977308 */ /* 0x0002660000002400 */
        /* <DEDUP_REMOVED lines=15> */
[----:B-1----:R-:W-:Y:S02]  /*f1c0*/  FMUL.FTZ R0, R71, c[0x0][0x320] ;  /* 0x0000c80047007a20 */ /* 0x002fe40000410000 */
[----:B---3--:R-:W-:Y:S04]  /*f1d0*/  HMMA.16816.F32.BF16 R68, R8, R40, R60 ;  /* 0x000000280844723c */ /* 0x008fe8000004183c */
        /* <DEDUP_REMOVED lines=199> */
[----:B------:R-:W-:Y:S06]  /*fe50*/  BAR.SYNC.DEFER_BLOCKING 0x0 ;  /* 0x0000000000007b1d */ /* 0x000fec0000010000 */
[----:B------:R-:W-:Y:S05]  /*fe60*/  @!P0 BRA `(.L_x_1033) ;  /* 0x0000039000008947 */ /* 0x000fea0003800000 */
[----:B--234-:R-:W-:Y:S01]  /*fe70*/  ISETP.NE.AND P4, PT, R167, 0x1, PT ;  /* 0x00000001a700780c */ /* 0x01cfe20003f85270 */
[----:B------:R-:W-:Y:S01]  /*fe80*/  IMAD.MOV.U32 R216, RZ, RZ, RZ ;  /* 0x000000ffffd87224 */ /* 0x000fe200078e00ff */
[----:B------:R-:W-:-:S04]  /*fe90*/  IADD3 R2, R163, R157, R166 ;  /* 0x0000009da3027210 */ /* 0x000fc80007ffe0a6 */
[----:B------:R-:W-:-:S05]  /*fea0*/  IADD3 R2, R2, -0x50, RZ ;  /* 0xffffffb002027810 */ /* 0x000fca0007ffe0ff */
[----:B-1----:R-:W-:Y:S02]  /*feb0*/  IMAD.MOV.U32 R0, RZ, RZ, R2 ;  /* 0x000000ffff007224 */ /* 0x002fe400078e0002 */
        /* <DEDUP_REMOVED lines=24> */
.L_x_1225:
[----:B------:R-:W-:Y:S05]  /*10040*/  BRA.DIV ~URZ, `(.L_x_1035) ;  /* 0x00018a027f007947 */ /* 0x000fea000b800000 */
[----:B------:R-:W3:Y:S04]  /*10050*/  SHFL.IDX PT, R2, R0, RZ, 0x181f ;  /* 0x00181fff00027589 */ /* 0x000ee800000e0000 */
        /* <DEDUP_REMOVED lines=14> */
[--C-:B------:R-:W-:Y:S02]  /*10140*/  IMAD.X R9, R9, 0x1, R36.reuse, P3 ;  /* 0x0000000109097824 */ /* 0x100fe400018e0624 */
[----:B------:R-:W-:-:S03]  /*10150*/  IMAD.X R7, R13, 0x1, R36, P1 ;  /* 0x000000010d077824 */ /* 0x000fc600008e0624 */
[----:B------:R2:W-:Y:S01]  /*10160*/  LDGSTS.E.BYPASS.LTC128B.128 [R208+0x3100], [R8.64], !P2 ;  /* 0x0310000008d07fae */ /* 0x0005e2000d101d48 */
[----:B------:R-:W-:-:S03]  /*10170*/  IMAD.X R3, R12, 0x1, R36, P0 ;  /* 0x000000010c037824 */ /* 0x000fc600000e0624 */
[----:B------:R2:W-:Y:S04]  /*10180*/  LDGSTS.E.BYPASS.LTC128B.128 [R208+0x3900], [R6.64], !P2 ;  /* 0x0390000006d07fae */ /* 0x0005e8000d101d48 */
[----:B------:R2:W-:Y:S02]  /*10190*/  LDGSTS.E.BYPASS.LTC128B.128 [R208+0x4100], [R2.64], !P2 ;  /* 0x0410000002d07fae */ /* 0x0005e4000d101d48 */
.L_x_1226:
[----:B--23--:R-:W-:-:S04]  /*101a0*/  IADD3 R2, P0, R0, R37, RZ ;  /* 0x0000002500027210 */ /* 0x00cfc80007f1e0ff */
[----:B-1----:R-:W-:-:S05]  /*101b0*/  IADD3.X R3, R4, R36, RZ, P0, !PT ;  /* 0x0000002404037210 */ /* 0x002fca00007fe4ff */
[----:B------:R-:W-:Y:S01]  /*101c0*/  @!PT LDS RZ, [RZ] ;  /* 0x00000000fffff984 */ /* 0x000fe20000000800 */
[----:B------:R-:W-:Y:S01]  /*101d0*/  @!PT LDS RZ, [RZ] ;  /* 0x00000000fffff984 */ /* 0x000fe20000000800 */
[----:B------:R-:W-:Y:S01]  /*101e0*/  @!PT LDS RZ, [RZ] ;  /* 0x00000000fffff984 */ /* 0x000fe20000000800 */
[----:B------:R1:W-:Y:S04]  /*101f0*/  LDGSTS.E.BYPASS.LTC128B.128 [R208+0x4900], [R2.64], !P2 ;  /* 0x0490000002d07fae */ /* 0x0003e8000d101d48 */
.L_x_1033:
[----:B--234-:R-:W-:Y:S05]  /*10200*/  BSYNC B0 ;  /* 0x0000000000007941 */ /* 0x01cfea0003800000 */
.L_x_1032:
[----:B-1----:R-:W2:Y:S01]  /*10210*/  LDL R2, [R1+0x38] ;  /* 0x0000380001027983 */ /* 0x002ea20000100800 */
[----:B------:R-:W-:-:S03]  /*10220*/  IMAD.MOV.U32 R3, RZ, RZ, c[0x0][0x2c4] ;  /* 0x0000b100ff037624 */ /* 0x000fc600078e00ff */
[----:B------:R-:W2:Y:S02]  /*10230*/  LDL R0, [R1+0x50] ;  /* 0x0000500001007983 */ /* 0x000ea40000100800 */
[----:B------:R-:W-:Y:S01]  /*10240*/  ISETP.NE.AND P0, PT, R3, 0x1, PT ;  /* 0x000000010300780c */ /* 0x000fe20003f05270 */
[----:B------:R-:W-:Y:S01]  /*10250*/  ULDC UR4, c[0x0][0x324] ;  /* 0x0000c90000047ab9 */ /* 0x000fe20000000800 */
[----:B------:R-:W0:Y:S01]  /*10260*/  LDGDEPBAR ;  /* 0x00000000000079af */ /* 0x000e220000000000 */
[----:B------:R-:W-:Y:S01]  /*10270*/  ULOP3.LUT UR4, URZ, UR4, URZ, 0x33, !UPT ;  /* 0x000000043f047292 */ /* 0x000fe2000f8e333f */
[----:B------:R-:W-:Y:S01]  /*10280*/  IMAD.IADD R7, R156, 0x1, -R251 ;  /* 0x000000019c077824 */ /* 0x000fe200078e0afb */
[C---:B------:R-:W-:Y:S01]  /*10290*/  IADD3 R8, -R251.reuse, R86, RZ ;  /* 0x00000056fb087210 */ /* 0x040fe20007ffe1ff */
[----:B--2---:R-:W-:Y:S01]  /*102a0*/  IMAD.IADD R0, R0, 0x1, R2 ;  /* 0x0000000100007824 */ /* 0x004fe200078e0202 */
[----:B------:R-:W-:-:S06]  /*102b0*/  IADD3 R2, -R251, 0x1, R156 ;  /* 0x00000001fb027810 */ /* 0x000fcc0007ffe19c */
[----:B------:R-:W-:-:S04]  /*102c0*/  @P0 IMAD.HI.U32 R3, R0, c[0x0][0x2c8], RZ ;  /* 0x0000b20000030a27 */ /* 0x000fc800078e00ff */
[----:B------:R-:W-:Y:S01]  /*102d0*/  IMAD.MOV.U32 R4, RZ, RZ, R0 ;  /* 0x000000ffff047224 */ /* 0x000fe200078e0000 */
[----:B------:R-:W-:-:S04]  /*102e0*/  IADD3 R0, R2, -R249, RZ ;  /* 0x800000f902007210 */ /* 0x000fc80007ffe0ff */
[C---:B------:R-:W-:Y:S02]  /*102f0*/  IADD3 R6, R0.reuse, UR4, RZ ;  /* 0x0000000400067c10 */ /* 0x040fe4000fffe0ff */
[----:B------:R-:W-:Y:S02]  /*10300*/  @P0 SHF.R.U32.HI R4, RZ, c[0x0][0x2cc], R3 ;  /* 0x0000b300ff040a19 */ /* 0x000fe40000011603 */
[----:B------:R-:W-:Y:S01]  /*10310*/  IADD3 R5, R0, c[0x0][0x328], RZ ;  /* 0x0000ca0000057a10 */ /* 0x000fe20007ffe0ff */
[----:B------:R-:W-:Y:S05]  /*10320*/  BRA.DIV ~URZ, `(.L_x_1036) ;  /* 0x00018bd27f007947 */ /* 0x000fea000b800000 */
[----:B------:R1:W2:Y:S02]  /*10330*/  SHFL.IDX PT, R3, R4, RZ, 0x1c1f ;  /* 0x001c1fff04037589 */ /* 0x0002a400000e0000 */
.L_x_1227:
        /* <DEDUP_REMOVED lines=17> */
.L_x_1039:
[----:B------:R-:W-:-:S04]  /*10450*/  MOV R9, c[0x0][0x32c] ;  /* 0x0000cb0000097a02 */ /* 0x000fc80000000f00 */
[----:B------:R-:W-:-:S13]  /*10460*/  ISETP.NE.AND P0, PT, R9, 0x1, PT ;  /* 0x000000010900780c */ /* 0x000fda0003f05270 */
[----:B------:R-:W-:-:S05]  /*10470*/  @P0 IMAD.HI.U32 R9, R3, c[0x0][0x330], RZ ;  /* 0x0000cc0003090a27 */ /* 0x000fca00078e00ff */
[----:B------:R-:W-:Y:S02]  /*10480*/  @P0 SHF.R.U32.HI R3, RZ, c[0x0][0x334], R9 ;  /* 0x0000cd00ff030a19 */ /* 0x000fe40000011609 */
.L_x_1040:
[----:B------:R-:W-:Y:S05]  /*10490*/  BSYNC B0 ;  /* 0x0000000000007941 */ /* 0x000fea0003800000 */
.L_x_1038:
[----:B------:R-:W-:-:S05]  /*104a0*/  IMAD R3, R3, c[0x0][0x32c], R8 ;  /* 0x0000cb0003037a24 */ /* 0x000fca00078e0208 */
[----:B------:R-:W-:Y:S02]  /*104b0*/  IADD3 R9, R3, c[0x0][0x32c], RZ ;  /* 0x0000cb0003097a10 */ /* 0x000fe40007ffe0ff */
[----:B------:R-:W-:Y:S02]  /*104c0*/  IMNMX R0, R0, R3, !PT ;  /* 0x0000000300007217 */ /* 0x000fe40007800200 */
[----:B------:R-:W-:Y:S02]  /*104d0*/  IMNMX R2, R2, R9, PT ;  /* 0x0000000902027217 */ /* 0x000fe40003800200 */
.L_x_1037:
[C---:B------:R-:W-:Y:S02]  /*104e0*/  ISETP.GE.AND P0, PT, R86.reuse, 0x2, PT ;  /* 0x000000025600780c */ /* 0x040fe40003f06270 */
        /* <DEDUP_REMOVED lines=111> */
.L_x_1228:
        /* <DEDUP_REMOVED lines=17> */
.L_x_1044:
[----:B------:R-:W-:-:S04]  /*10cf0*/  MOV R9, c[0x0][0x32c] ;  /* 0x0000cb0000097a02 */ /* 0x000fc80000000f00 */
[----:B------:R-:W-:-:S13]  /*10d00*/  ISETP.NE.AND P0, PT, R9, 0x1, PT ;  /* 0x000000010900780c */ /* 0x000fda0003f05270 */
[----:B------:R-:W-:-:S05]  /*10d10*/  @P0 IMAD.HI.U32 R9, R3, c[0x0][0x330], RZ ;  /* 0x0000cc0003090a27 */ /* 0x000fca00078e00ff */
[----:B------:R-:W-:Y:S02]  /*10d20*/  @P0 SHF.R.U32.HI R3, RZ, c[0x0][0x334], R9 ;  /* 0x0000cd00ff030a19 */ /* 0x000fe40000011609 */
.L_x_1045:
[----:B------:R-:W-:Y:S05]  /*10d30*/  BSYNC B0 ;  /* 0x0000000000007941 */ /* 0x000fea0003800000 */
.L_x_1043:
[----:B------:R-:W-:-:S05]  /*10d40*/  IMAD R3, R3, c[0x0][0x32c], R8 ;  /* 0x0000cb0003037a24 */ /* 0x000fca00078e0208 */
[----:B------:R-:W-:Y:S02]  /*10d50*/  IADD3 R9, R3, c[0x0][0x32c], RZ ;  /* 0x0000cb0003097a10 */ /* 0x000fe40007ffe0ff */
[----:B------:R-:W-:Y:S02]  /*10d60*/  IMNMX R0, R0, R3, !PT ;  /* 0x0000000300007217 */ /* 0x000fe40007800200 */
[----:B------:R-:W-:Y:S02]  /*10d70*/  IMNMX R2, R2, R9, PT ;  /* 0x0000000902027217 */ /* 0x000fe40003800200 */
.L_x_1042:
        /* <DEDUP_REMOVED lines=77> */
.L_x_1229:
        /* <DEDUP_REMOVED lines=17> */
.L_x_1049:
[----:B------:R-:W-:-:S04]  /*11360*/  MOV R9, c[0x0][0x32c] ;  /* 0x0000cb0000097a02 */ /* 0x000fc80000000f00 */
[----:B------:R-:W-:-:S13]  /*11370*/  ISETP.NE.AND P0, PT, R9, 0x1, PT ;  /* 0x000000010900780c */ /* 0x000fda0003f05270 */
[----:B------:R-:W-:-:S05]  /*11380*/  @P0 IMAD.HI.U32 R9, R3, c[0x0][0x330], RZ ;  /* 0x0000cc0003090a27 */ /* 0x000fca00078e00ff */
[----:B------:R-:W-:Y:S02]  /*11390*/  @P0 SHF.R.U32.HI R3, RZ, c[0x0][0x334], R9 ;  /* 0x0000cd00ff030a19 */ /* 0x000fe40000011609 */
.L_x_1050:
[----:B------:R-:W-:Y:S05]  /*113a0*/  BSYNC B0 ;  /* 0x0000000000007941 */ /* 0x000fea0003800000 */
.L_x_1048:
[----:B------:R-:W-:-:S05]  /*113b0*/  IMAD R3, R3, c[0x0][0x32c], R8 ;  /* 0x0000cb0003037a24 */ /* 0x000fca00078e0208 */
[----:B------:R-:W-:Y:S02]  /*113c0*/  IADD3 R9, R3, c[0x0][0x32c], RZ ;  /* 0x0000cb0003097a10 */ /* 0x000fe40007ffe0ff */
[----:B------:R-:W-:Y:S02]  /*113d0*/  IMNMX R0, R0, R3, !PT ;  /* 0x0000000300007217 */ /* 0x000fe40007800200 */
[----:B------:R-:W-:Y:S02]  /*113e0*/  IMNMX R2, R2, R9, PT ;  /* 0x0000000902027217 */ /* 0x000fe40003800200 */
.L_x_1047:
        /* <DEDUP_REMOVED lines=77> */
.L_x_1230:
        /* <DEDUP_REMOVED lines=10> */
[----:B--234-:R-:W-:Y:S01]  /*11960*/  IMAD.MOV.U32 R4, RZ, RZ, c[0x0][0x32c] ;  /* 0x0000cb00ff047624 */ /* 0x01cfe200078e00ff */
[----:B------:R-:W-:-:S04]  /*11970*/  LOP3.LUT R3, RZ, R3, RZ, 0x33, !PT ;  /* 0x00000003ff037212 */ /* 0x000fc800078e33ff */
[----:B------:R-:W-:-:S13]  /*11980*/  ISETP.NE.AND P0, PT, R4, 0x1, PT ;  /* 0x000000010400780c */ /* 0x000fda0003f05270 */
[----:B------:R-:W-:-:S05]  /*11990*/  @P0 IMAD.HI.U32 R4, R3, c[0x0][0x330], RZ ;  /* 0x0000cc0003040a27 */ /* 0x000fca00078e00ff */
[----:B------:R-:W-:-:S04]  /*119a0*/  @P0 SHF.R.U32.HI R3, RZ, c[0x0][0x334], R4 ;  /* 0x0000cd00ff030a19 */ /* 0x000fc80000011604 */
[----:B------:R-:W-:Y:S01]  /*119b0*/  LOP3.LUT R3, RZ, R3, RZ, 0x33, !PT ;  /* 0x00000003ff037212 */ /* 0x000fe200078e33ff */
[----:B------:R-:W-:Y:S05]  /*119c0*/  BRA `(.L_x_1055) ;  /* 0x0000004000007947 */ /* 0x000fea0003800000 */
.L_x_1054:
[----:B--234-:R-:W-:-:S04]  /*119d0*/  MOV R4, c[0x0][0x32c] ;  /* 0x0000cb0000047a02 */ /* 0x01cfc80000000f00 */
[----:B------:R-:W-:-:S13]  /*119e0*/  ISETP.NE.AND P0, PT, R4, 0x1, PT ;  /* 0x000000010400780c */ /* 0x000fda0003f05270 */
[----:B------:R-:W-:-:S05]  /*119f0*/  @P0 IMAD.HI.U32 R4, R3, c[0x0][0x330], RZ ;  /* 0x0000cc0003040a27 */ /* 0x000fca00078e00ff */
[----:B------:R-:W-:Y:S02]  /*11a00*/  @P0 SHF.R.U32.HI R3, RZ, c[0x0][0x334], R4 ;  /* 0x0000cd00ff030a19 */ /* 0x000fe40000011604 */
.L_x_1055:
[----:B------:R-:W-:Y:S05]  /*11a10*/  BSYNC B0 ;  /* 0x0000000000007941 */ /* 0x000fea0003800000 */
.L_x_1053:
[----:B------:R-:W-:-:S05]  /*11a20*/  IMAD R3, R3, c[0x0][0x32c], R8 ;  /* 0x0000cb0003037a24 */ /* 0x000fca00078e0208 */
[----:B------:R-:W-:Y:S02]  /*11a30*/  IADD3 R4, R3, c[0x0][0x32c], RZ ;  /* 0x0000cb0003047a10 */ /* 0x000fe40007ffe0ff */
[----:B------:R-:W-:Y:S02]  /*11a40*/  IMNMX R0, R0, R3, !PT ;  /* 0x0000000300007217 */ /* 0x000fe40007800200 */
[----:B------:R-:W-:Y:S02]  /*11a50*/  IMNMX R2, R2, R4, PT ;  /* 0x0000000402027217 */ /* 0x000fe40003800200 */
.L_x_1052:
        /* <DEDUP_REMOVED lines=76> */
[----:B--234-:R-:W-:Y:S02]  /*11f20*/  FMNMX.FTZ R4, R20, R0, !PT ;  /* 0x0000000014047209 */ /* 0x01cfe40007810000 */
        /* <DEDUP_REMOVED lines=60> */
[----:B------:R-:W-:-:S02]  /*122f0*/  FSEL R55, R43, -INF , !P1 ;  /* 0xff8000002b377808 */ /* 0x000fc40004800000 */
[----:B------:R-:W-:Y:S02]  /*12300*/  FMNMX.FTZ R4, R104, R4, !PT ;  /* 0x0000000468047209 */ /* 0x000fe40007810000 */
[----:B------:R-:W-:Y:S02]  /*12310*/  FMNMX.FTZ R3, R98, R3, !PT ;  /* 0x0000000362037209 */ /* 0x000fe40007810000 */
[----:B------:R-:W-:Y:S02]  /*12320*/  FMNMX.FTZ R2, R87, R2, !PT ;  /* 0x0000000257027209 */ /* 0x000fe40007810000 */
[----:B------:R-:W-:Y:S02]  /*12330*/  FMNMX.FTZ R0, R60, R0, !PT ;  /* 0x000000003c007209 */ /* 0x000fe40007810000 */
[----:B------:R-:W-:Y:S02]  /*12340*/  FSEL R54, R42, -INF , !P0 ;  /* 0xff8000002a367808 */ /* 0x000fe40004000000 */
[----:B------:R-:W-:-:S02]  /*12350*/  FMNMX.FTZ R4, R83, R4, !PT ;  /* 0x0000000453047209 */ /* 0x000fc40007810000 */
[----:B------:R-:W-:Y:S02]  /*12360*/  FMNMX.FTZ R3, R93, R3, !PT ;  /* 0x000000035d037209 */ /* 0x000fe40007810000 */
        /* <DEDUP_REMOVED lines=8> */
.L_x_1231:
        /* <DEDUP_REMOVED lines=15> */
.L_x_1232:
[C---:B------:R-:W-:Y:S01]  /*124e0*/  FMUL.FTZ R0, R71.reuse, c[0x0][0x2d0] ;  /* 0x0000b40047007a20 */ /* 0x040fe20000410000 */
[----:B------:R-:W-:Y:S01]  /*124f0*/  FSETP.NEU.FTZ.AND P0, PT, R71, -INF , PT ;  /* 0xff8000004700780b */ /* 0x000fe20003f1d000 */
[----:B------:R-:W2:Y:S01]  /*12500*/  LDL R231, [R1+0x38] ;  /* 0x0000380001e77983 */ /* 0x000ea20000100800 */
[----:B------:R-:W-:Y:S01]  /*12510*/  FMUL.FTZ R3, R70, c[0x0][0x2d0] ;  /* 0x0000b40046037a20 */ /* 0x000fe20000410000 */
[----:B----4-:R-:W-:Y:S01]  /*12520*/  FMNMX.FTZ R68, R8, R7, !PT ;  /* 0x0000000708447209 */ /* 0x010fe20007810000 */
[----:B------:R-:W-:Y:S01]  /*12530*/  WARPSYNC 0xffffffff ;  /* 0xffffffff00007948 */ /* 0x000fe20003800000 */
[----:B------:R-:W-:Y:S01]  /*12540*/  FSEL R4, R0, RZ, P0 ;  /* 0x000000ff00047208 */ /* 0x000fe20000000000 */
[----:B------:R-:W-:Y:S01]  /*12550*/  LDSM.16.MT88.4 R48, [R192] ;  /* 0x00000000c030783b */ /* 0x000fe20000004200 */
[----:B------:R-:W-:-:S02]  /*12560*/  FSETP.NEU.FTZ.AND P0, PT, R70, -INF , PT ;  /* 0xff8000004600780b */ /* 0x000fc40003f1d000 */
[----:B------:R-:W-:Y:S01]  /*12570*/  MOV R232, c[0x0][0x2c4] ;  /* 0x0000b10000e87a02 */ /* 0x000fe20000000f00 */
[--C-:B------:R-:W-:Y:S01]  /*12580*/  FFMA.FTZ R0, R13, c[0x0][0x2d0], -R4.reuse ;  /* 0x0000b4000d007a23 */ /* 0x100fe20000010804 */
[----:B------:R-:W-:Y:S01]  /*12590*/  FSEL R3, R3, RZ, P0 ;  /* 0x000000ff03037208 */ /* 0x000fe20000000000 */
[--C-:B------:R-:W-:Y:S01]  /*125a0*/  FFMA.FTZ R2, R36, c[0x0][0x2d0], -R4.reuse ;  /* 0x0000b40024027a23 */ /* 0x100fe20000010804 */
[----:B------:R-:W-:Y:S01]  /*125b0*/  FSETP.NEU.FTZ.AND P0, PT, R69, -INF , PT ;  /* 0xff8000004500780b */ /* 0x000fe20003f1d000 */
[----:B------:R1:W-:Y:S01]  /*125c0*/  MUFU.EX2 R162, R0 ;  /* 0x0000000000a27308 */ /* 0x0003e20000000800 */
[----:B------:R-:W-:Y:S01]  /*125d0*/  LDSM.16.MT88.4 R40, [R192+0x800] ;  /* 0x00080000c028783b */ /* 0x000fe20000004200 */
[----:B------:R-:W-:Y:S01]  /*125e0*/  FFMA.FTZ R5, R31, c[0x0][0x2d0], -R3 ;  /* 0x0000b4001f057a23 */ /* 0x000fe20000010803 */
[----:B------:R-:W-:Y:S01]  /*125f0*/  ISETP.NE.AND P1, PT, R232, 0x1, PT ;  /* 0x00000001e800780c */ /* 0x000fe20003f25270 */
[--C-:B------:R-:W-:Y:S01]  /*12600*/  FFMA.FTZ R77, R66, c[0x0][0x2d0], -R4.reuse ;  /* 0x0000b400424d7a23 */ /* 0x100fe20000010804 */
[----:B------:R-:W4:Y:S01]  /*12610*/  LDSM.16.MT88.4 R44, [R196] ;  /* 0x00000000c42c783b */ /* 0x000f220000004200 */
[----:B------:R-:W-:-:S02]  /*12620*/  FFMA.FTZ R76, R67, c[0x0][0x2d0], -R4 ;  /* 0x0000b400434c7a23 */ /* 0x000fc40000010804 */
[----:B------:R5:W-:Y:S01]  /*12630*/  MUFU.EX2 R224, R2 ;  /* 0x0000000200e07308 */ /* 0x000be20000000800 */
[--C-:B------:R-:W-:Y:S02]  /*12640*/  FFMA.FTZ R67, R105, c[0x0][0x2d0], -R4.reuse ;  /* 0x0000b40069437a23 */ /* 0x100fe40000010804 */
[--C-:B------:R-:W-:Y:S02]  /*12650*/  FFMA.FTZ R66, R107, c[0x0][0x2d0], -R4.reuse ;  /* 0x0000b4006b427a23 */ /* 0x100fe40000010804 */
[--C-:B------:R-:W-:Y:S02]  /*12660*/  FFMA.FTZ R146, R111, c[0x0][0x2d0], -R4.reuse ;  /* 0x0000b4006f927a23 */ /* 0x100fe40000010804 */
[--C-:B------:R-:W-:Y:S01]  /*12670*/  FFMA.FTZ R145, R110, c[0x0][0x2d0], -R4.reuse ;  /* 0x0000b4006e917a23 */ /* 0x100fe20000010804 */
[----:B------:R3:W-:Y:S01]  /*12680*/  MUFU.EX2 R221, R5 ;  /* 0x0000000500dd7308 */ /* 0x0007e20000000800 */
[--C-:B-1----:R-:W-:Y:S02]  /*12690*/  FFMA.FTZ R0, R17, c[0x0][0x2d0], -R4.reuse ;  /* 0x0000b40011007a23 */ /* 0x102fe40000010804 */
[----:B------:R-:W-:-:S02]  /*126a0*/  FFMA.FTZ R144, R109, c[0x0][0x2d0], -R4 ;  /* 0x0000b4006d907a23 */ /* 0x000fc40000010804 */
[--C-:B------:R-:W-:Y:S02]  /*126b0*/  FFMA.FTZ R143, R108, c[0x0][0x2d0], -R4.reuse ;  /* 0x0000b4006c8f7a23 */ /* 0x100fe40000010804 */
[--C-:B------:R-:W-:Y:S01]  /*126c0*/  FFMA.FTZ R167, R106, c[0x0][0x2d0], -R4.reuse ;  /* 0x0000b4006aa77a23 */ /* 0x100fe20000010804 */
[----:B------:R1:W-:Y:S01]  /*126d0*/  MUFU.EX2 R161, R0 ;  /* 0x0000000000a17308 */ /* 0x0003e20000000800 */
[----:B-----5:R-:W-:Y:S02]  /*126e0*/  FMUL.FTZ R2, R69, c[0x0][0x2d0] ;  /* 0x0000b40045027a20 */ /* 0x020fe40000410000 */
[--C-:B------:R-:W-:Y:S02]  /*126f0*/  FFMA.FTZ R171, R104, c[0x0][0x2d0], -R4.reuse ;  /* 0x0000b40068ab7a23 */ /* 0x100fe40000010804 */
[--C-:B------:R-:W-:Y:S01]  /*12700*/  FFMA.FTZ R170, R83, c[0x0][0x2d0], -R4.reuse ;  /* 0x0000b40053aa7a23 */ /* 0x100fe20000010804 */
[----:B------:R-:W-:Y:S01]  /*12710*/  FSEL R2, R2, RZ, P0 ;  /* 0x000000ff02027208 */ /* 0x000fe20000000000 */
[----:B------:R-:W-:Y:S01]  /*12720*/  FFMA.FTZ R169, R78, c[0x0][0x2d0], -R4 ;  /* 0x0000b4004ea97a23 */ /* 0x000fe20000010804 */
[----:B------:R-:W-:Y:S01]  /*12730*/  FSETP.NEU.FTZ.AND P0, PT, R68, -INF , PT ;  /* 0xff8000004400780b */ /* 0x000fe20003f1d000 */
[----:B------:R-:W-:Y:S01]  /*12740*/  FFMA.FTZ R78, R64, c[0x0][0x2d0], -R3 ;  /* 0x0000b400404e7a23 */ /* 0x000fe20000010803 */
[----:B------:R-:W-:Y:S01]  /*12750*/  MUFU.EX2 R190, R67 ;  /* 0x0000004300be7308 */ /* 0x000fe20000000800 */
[----:B---3--:R-:W-:-:S02]  /*12760*/  FFMA.FTZ R5, R33, c[0x0][0x2d0], -R2 ;  /* 0x0000b40021057a23 */ /* 0x008fc40000010802 */
[--C-:B------:R-:W-:Y:S02]  /*12770*/  FFMA.FTZ R183, R89, c[0x0][0x2d0], -R2.reuse ;  /* 0x0000b40059b77a23 */ /* 0x100fe40000010802 */
[----:B------:R-:W-:Y:S02]  /*12780*/  FFMA.FTZ R182, R87, c[0x0][0x2d0], -R2 ;  /* 0x0000b40057b67a23 */ /* 0x000fe40000010802 */
[----:B-1----:R-:W-:Y:S01]  /*12790*/  FFMA.FTZ R0, R26, c[0x0][0x2d0], -R4 ;  /* 0x0000b4001a007a23 */ /* 0x002fe20000010804 */
[----:B------:R1:W-:Y:S01]  /*127a0*/  MUFU.EX2 R219, R5 ;  /* 0x0000000500db7308 */ /* 0x0003e20000000800 */
[--C-:B------:R-:W-:Y:S02]  /*127b0*/  FFMA.FTZ R83, R65, c[0x0][0x2d0], -R3.reuse ;  /* 0x0000b40041537a23 */ /* 0x100fe40000010803 */
[--C-:B------:R-:W-:Y:S02]  /*127c0*/  FFMA.FTZ R82, R82, c[0x0][0x2d0], -R3.reuse ;  /* 0x0000b40052527a23 */ /* 0x100fe40000010803 */
[----:B------:R-:W-:-:S02]  /*127d0*/  FFMA.FTZ R81, R81, c[0x0][0x2d0], -R3 ;  /* 0x0000b40051517a23 */ /* 0x000fc40000010803 */
[--C-:B------:R-:W-:Y:S01]  /*127e0*/  FFMA.FTZ R140, R103, c[0x0][0x2d0], -R3.reuse ;  /* 0x0000b400678c7a23 */ /* 0x100fe20000010803 */
[----:B------:R3:W-:Y:S01]  /*127f0*/  MUFU.EX2 R164, R0 ;  /* 0x0000000000a47308 */ /* 0x0007e20000000800 */
[--C-:B------:R-:W-:Y:S02]  /*12800*/  FFMA.FTZ R141, R102, c[0x0][0x2d0], -R3.reuse ;  /* 0x0000b400668d7a23 */ /* 0x100fe40000010803 */
[--C-:B------:R-:W-:Y:S02]  /*12810*/  FFMA.FTZ R142, R101, c[0x0][0x2d0], -R3.reuse ;  /* 0x0000b400658e7a23 */ /* 0x100fe40000010803 */
[--C-:B------:R-:W-:Y:S02]  /*12820*/  FFMA.FTZ R147, R100, c[0x0][0x2d0], -R3.reuse ;  /* 0x0000b40064937a23 */ /* 0x100fe40000010803 */
[----:B------:R-:W-:Y:S01]  /*12830*/  FFMA.FTZ R166, R99, c[0x0][0x2d0], -R3 ;  /* 0x0000b40063a67a23 */ /* 0x000fe20000010803 */
[----:B------:R-:W-:Y:S01]  /*12840*/  MUFU.EX2 R213, R66 ;  /* 0x0000004200d57308 */ /* 0x000fe20000000800 */
[----:B-1----:R-:W-:-:S02]  /*12850*/  FFMA.FTZ R5, R37, c[0x0][0x2d0], -R2 ;  /* 0x0000b40025057a23 */ /* 0x002fc40000010802 */
[--C-:B------:R-:W-:Y:S02]  /*12860*/  FFMA.FTZ R165, R98, c[0x0][0x2d0], -R3.reuse ;  /* 0x0000b40062a57a23 */ /* 0x100fe40000010803 */
[--C-:B------:R-:W-:Y:S02]  /*12870*/  FFMA.FTZ R168, R93, c[0x0][0x2d0], -R3.reuse ;  /* 0x0000b4005da87a23 */ /* 0x100fe40000010803 */
[----:B------:R-:W-:Y:S01]  /*12880*/  FFMA.FTZ R174, R79, c[0x0][0x2d0], -R3 ;  /* 0x0000b4004fae7a23 */ /* 0x000fe20000010803 */
[----:B------:R-:W-:Y:S01]  /*12890*/  MUFU.EX2 R227, R5 ;  /* 0x0000000500e37308 */ /* 0x000fe20000000800 */
[----:B---3--:R-:W-:Y:S02]  /*128a0*/  FFMA.FTZ R0, R29, c[0x0][0x2d0], -R4 ;  /* 0x0000b4001d007a23 */ /* 0x008fe40000010804 */
        /* <DEDUP_REMOVED lines=10> */
[----:B-1----:R-:W-:-:S05]  /*12950*/  FFMA.FTZ R0, R30, c[0x0][0x2d0], -R4 ;  /* 0x0000b4001e007a23 */ /* 0x002fca0000010804 */
[----:B------:R-:W-:Y:S08]  /*12960*/  MUFU.EX2 R187, R145 ;  /* 0x0000009100bb7308 */ /* 0x000ff00000000800 */
[----:B------:R1:W-:Y:S08]  /*12970*/  MUFU.EX2 R185, R0 ;  /* 0x0000000000b97308 */ /* 0x0003f00000000800 */
[----:B------:R-:W-:Y:S01]  /*12980*/  MUFU.EX2 R188, R144 ;  /* 0x0000009000bc7308 */ /* 0x000fe20000000800 */
[----:B-1----:R-:W-:-:S07]  /*12990*/  FFMA.FTZ R0, R34, c[0x0][0x2d0], -R4 ;  /* 0x0000b40022007a23 */ /* 0x002fce0000010804 */
[----:B------:R-:W-:Y:S08]  /*129a0*/  MUFU.EX2 R189, R143 ;  /* 0x0000008f00bd7308 */ /* 0x000ff00000000800 */
[----:B------:R1:W3:Y:S02]  /*129b0*/  MUFU.EX2 R222, R0 ;  /* 0x0000000000de7308 */ /* 0x0002e40000000800 */
[----:B-1----:R-:W-:-:S06]  /*129c0*/  FFMA.FTZ R0, R38, c[0x0][0x2d0], -R4 ;  /* 0x0000b40026007a23 */ /* 0x002fcc0000010804 */
[----:B------:R1:W-:Y:S02]  /*129d0*/  MUFU.EX2 R226, R0 ;  /* 0x0000000000e27308 */ /* 0x0003e40000000800 */
[----:B-1----:R-:W-:Y:S01]  /*129e0*/  FFMA.FTZ R0, R12, c[0x0][0x2d0], -R3 ;  /* 0x0000b4000c007a23 */ /* 0x002fe20000010803 */
[----:B---3--:R-:W-:-:S05]  /*129f0*/  F2FP.BF16.PACK_AB R12, R222, R185 ;  /* 0x000000b9de0c723e */ /* 0x008fca00000010ff */
[----:B------:R1:W-:Y:S02]  /*12a00*/  MUFU.EX2 R158, R0 ;  /* 0x00000000009e7308 */ /* 0x0003e40000000800 */
[----:B-1----:R-:W-:-:S06]  /*12a10*/  FFMA.FTZ R0, R15, c[0x0][0x2d0], -R3 ;  /* 0x0000b4000f007a23 */ /* 0x002fcc0000010803 */
[----:B------:R1:W-:Y:S02]  /*12a20*/  MUFU.EX2 R157, R0 ;  /* 0x00000000009d7308 */ /* 0x0003e40000000800 */
[----:B-1----:R-:W-:Y:S01]  /*12a30*/  FFMA.FTZ R0, R20, c[0x0][0x2d0], -R3 ;  /* 0x0000b40014007a23 */ /* 0x002fe20000010803 */
[----:B------:R-:W-:-:S05]  /*12a40*/  F2FP.BF16.PACK_AB R20, R161, R162 ;  /* 0x000000a2a114723e */ /* 0x000fca00000010ff */
[----:B------:R1:W-:Y:S02]  /*12a50*/  MUFU.EX2 R160, R0 ;  /* 0x0000000000a07308 */ /* 0x0003e40000000800 */
[----:B-1----:R-:W-:-:S06]  /*12a60*/  FFMA.FTZ R0, R23, c[0x0][0x2d0], -R3 ;  /* 0x0000b40017007a23 */ /* 0x002fcc0000010803 */
[----:B------:R1:W3:Y:S02]  /*12a70*/  MUFU.EX2 R163, R0 ;  /* 0x0000000000a37308 */ /* 0x0002e40000000800 */
[----:B-1----:R-:W-:Y:S01]  /*12a80*/  FFMA.FTZ R0, R25, c[0x0][0x2d0], -R3 ;  /* 0x0000b40019007a23 */ /* 0x002fe20000010803 */
[----:B---3--:R-:W-:-:S05]  /*12a90*/  F2FP.BF16.PACK_AB R23, R163, R160 ;  /* 0x000000a0a317723e */ /* 0x008fca00000010ff */
[----:B------:R1:W-:Y:S02]  /*12aa0*/  MUFU.EX2 R184, R0 ;  /* 0x0000000000b87308 */ /* 0x0003e40000000800 */
[--C-:B-1----:R-:W-:Y:S02]  /*12ab0*/  FFMA.FTZ R0, R28, c[0x0][0x2d0], -R3.reuse ;  /* 0x0000b4001c007a23 */ /* 0x102fe40000010803 */
[----:B------:R-:W1:Y:S04]  /*12ac0*/  LDSM.16.MT88.4 R28, [R196+0x800] ;  /* 0x00080000c41c783b */ /* 0x000e680000004200 */
[----:B------:R3:W5:Y:S02]  /*12ad0*/  MUFU.EX2 R220, R0 ;  /* 0x0000000000dc7308 */ /* 0x0007640000000800 */
[----:B---3--:R-:W-:Y:S01]  /*12ae0*/  FFMA.FTZ R0, R35, c[0x0][0x2d0], -R3 ;  /* 0x0000b40023007a23 */ /* 0x008fe20000010803 */
[----:B-----5:R-:W-:Y:S01]  /*12af0*/  F2FP.BF16.PACK_AB R13, R220, R184 ;  /* 0x000000b8dc0d723e */ /* 0x020fe200000010ff */
[----:B------:R-:W-:-:S04]  /*12b00*/  FADD.FTZ R3, R162, R161 ;  /* 0x000000a1a2037221 */ /* 0x000fc80000010000 */
[----:B------:R3:W5:Y:S01]  /*12b10*/  MUFU.EX2 R223, R0 ;  /* 0x0000000000df7308 */ /* 0x0007620000000800 */
[----:B------:R-:W-:-:S04]  /*12b20*/  FADD.FTZ R3, R164, R3 ;  /* 0x00000003a4037221 */ /* 0x000fc80000010000 */
[----:B------:R-:W-:-:S03]  /*12b30*/  FADD.FTZ R80, R172, R3 ;  /* 0x00000003ac507221 */ /* 0x000fc60000010000 */
[----:B------:R-:W-:Y:S01]  /*12b40*/  MUFU.EX2 R162, R155 ;  /* 0x0000009b00a27308 */ /* 0x000fe20000000800 */
[----:B---3--:R-:W-:Y:S01]  /*12b50*/  FFMA.FTZ R0, R11, c[0x0][0x2d0], -R2 ;  /* 0x0000b4000b007a23 */ /* 0x008fe20000010802 */
[----:B-----5:R-:W-:-:S06]  /*12b60*/  F2FP.BF16.PACK_AB R15, R223, R221 ;  /* 0x000000dddf0f723e */ /* 0x020fcc00000010ff */
[----:B------:R3:W-:Y:S02]  /*12b70*/  MUFU.EX2 R150, R0 ;  /* 0x0000000000967308 */ /* 0x0007e40000000800 */
[----:B---3--:R-:W-:Y:S01]  /*12b80*/  FFMA.FTZ R0, R14, c[0x0][0x2d0], -R2 ;  /* 0x0000b4000e007a23 */ /* 0x008fe20000010802 */
[----:B------:R-:W-:-:S05]  /*12b90*/  F2FP.BF16.PACK_AB R14, R226, R224 ;  /* 0x000000e0e20e723e */ /* 0x000fca00000010ff */
[----:B------:R3:W5:Y:S02]  /*12ba0*/  MUFU.EX2 R149, R0 ;  /* 0x0000000000957308 */ /* 0x0007640000000800 */
[----:B---3--:R-:W-:-:S06]  /*12bb0*/  FFMA.FTZ R0, R19, c[0x0][0x2d0], -R2 ;  /* 0x0000b40013007a23 */ /* 0x008fcc0000010802 */
[----:B------:R3:W-:Y:S02]  /*12bc0*/  MUFU.EX2 R156, R0 ;  /* 0x00000000009c7308 */ /* 0x0007e40000000800 */
[----:B---3--:R-:W-:Y:S01]  /*12bd0*/  FFMA.FTZ R0, R22, c[0x0][0x2d0], -R2 ;  /* 0x0000b40016007a23 */ /* 0x008fe20000010802 */
[----:B------:R-:W-:-:S05]  /*12be0*/  F2FP.BF16.PACK_AB R22, R172, R164 ;  /* 0x000000a4ac16723e */ /* 0x000fca00000010ff */
[----:B------:R-:W-:Y:S08]  /*12bf0*/  MUFU.EX2 R164, R154 ;  /* 0x0000009a00a47308 */ /* 0x000ff00000000800 */
[----:B------:R3:W-:Y:S02]  /*12c00*/  MUFU.EX2 R159, R0 ;  /* 0x00000000009f7308 */ /* 0x0007e40000000800 */
[----:B---3--:R-:W-:-:S06]  /*12c10*/  FFMA.FTZ R0, R24, c[0x0][0x2d0], -R2 ;  /* 0x0000b40018007a23 */ /* 0x008fcc0000010802 */
[----:B------:R3:W-:Y:S02]  /*12c20*/  MUFU.EX2 R175, R0 ;  /* 0x0000000000af7308 */ /* 0x0007e40000000800 */
[----:B---3--:R-:W-:-:S06]  /*12c30*/  FFMA.FTZ R0, R27, c[0x0][0x2d0], -R2 ;  /* 0x0000b4001b007a23 */ /* 0x008fcc0000010802 */
[----:B------:R3:W-:Y:S02]  /*12c40*/  MUFU.EX2 R217, R0 ;  /* 0x0000000000d97308 */ /* 0x0007e40000000800 */
[----:B---3--:R-:W-:-:S05]  /*12c50*/  FMUL.FTZ R0, R68, c[0x0][0x2d0] ;  /* 0x0000b40044007a20 */ /* 0x008fca0000410000 */
[----:B------:R-:W-:-:S05]  /*12c60*/  FSEL R0, R0, RZ, P0 ;  /* 0x000000ff00007208 */ /* 0x000fca0000000000 */
[--C-:B------:R-:W-:Y:S02]  /*12c70*/  FFMA.FTZ R5, R9, c[0x0][0x2d0], -R0.reuse ;  /* 0x0000b40009057a23 */ /* 0x100fe40000010800 */
[--C-:B------:R-:W-:Y:S01]  /*12c80*/  FFMA.FTZ R6, R21, c[0x0][0x2d0], -R0.reuse ;  /* 0x0000b40015067a23 */ /* 0x100fe20000010800 */
[----:B------:R-:W-:Y:S01]  /*12c90*/  F2FP.BF16.PACK_AB R21, R157, R158 ;  /* 0x0000009e9d15723e */ /* 0x000fe200000010ff */
[----:B------:R3:W-:Y:S01]  /*12ca0*/  MUFU.EX2 R151, R5 ;  /* 0x0000000500977308 */ /* 0x0007e20000000800 */
[--C-:B------:R-:W-:Y:S02]  /*12cb0*/  FFMA.FTZ R89, R72, c[0x0][0x2d0], -R0.reuse ;  /* 0x0000b40048597a23 */ /* 0x100fe40000010800 */
[--C-:B------:R-:W-:Y:S02]  /*12cc0*/  FFMA.FTZ R87, R62, c[0x0][0x2d0], -R0.reuse ;  /* 0x0000b4003e577a23 */ /* 0x100fe40000010800 */
[--C-:B------:R-:W-:Y:S01]  /*12cd0*/  FFMA.FTZ R179, R61, c[0x0][0x2d0], -R0.reuse ;  /* 0x0000b4003db37a23 */ /* 0x100fe20000010800 */
[----:B----4-:R-:W-:Y:S01]  /*12ce0*/  HMMA.16816.F32.BF16 R36, R20, R44, RZ ;  /* 0x0000002c1424723c */ /* 0x010fe200000418ff */
[--C-:B------:R-:W-:Y:S01]  /*12cf0*/  FFMA.FTZ R178, R60, c[0x0][0x2d0], -R0.reuse ;  /* 0x0000b4003cb27a23 */ /* 0x100fe20000010800 */
[----:B------:R-:W-:Y:S01]  /*12d00*/  MUFU.EX2 R214, R6 ;  /* 0x0000000600d67308 */ /* 0x000fe20000000800 */
[----:B------:R-:W-:-:S02]  /*12d10*/  FFMA.FTZ R177, R55, c[0x0][0x2d0], -R0 ;  /* 0x0000b40037b17a23 */ /* 0x000fc40000010800 */
[--C-:B------:R-:W-:Y:S02]  /*12d20*/  FFMA.FTZ R176, R54, c[0x0][0x2d0], -R0.reuse ;  /* 0x0000b40036b07a23 */ /* 0x100fe40000010800 */
[----:B---3--:R-:W-:-:S03]  /*12d30*/  FFMA.FTZ R5, R10, c[0x0][0x2d0], -R0 ;  /* 0x0000b4000a057a23 */ /* 0x008fc60000010800 */
[----:B------:R-:W-:Y:S01]  /*12d40*/  MUFU.EX2 R161, R89 ;  /* 0x0000005900a17308 */ /* 0x000fe20000000800 */
[----:B------:R-:W-:Y:S07]  /*12d50*/  HMMA.16816.F32.BF16 R8, R20, R48, RZ ;  /* 0x000000301408723c */ /* 0x000fee00000418ff */
[----:B------:R3:W4:Y:S06]  /*12d60*/  MUFU.EX2 R148, R5 ;  /* 0x0000000500947308 */ /* 0x00072c0000000800 */
[----:B-1----:R-:W-:Y:S01]  /*12d70*/  HMMA.16816.F32.BF16 R136, R12, R28, R36 ;  /* 0x0000001c0c88723c */ /* 0x002fe20000041824 */
[----:B------:R-:W-:Y:S01]  /*12d80*/  LDSM.16.MT88.4 R36, [R193+0x800] ;  /* 0x00080000c124783b */ /* 0x000fe20000004200 */
[----:B------:R-:W-:Y:S01]  /*12d90*/  MUFU.EX2 R172, R87 ;  /* 0x0000005700ac7308 */ /* 0x000fe20000000800 */
[----:B---3--:R-:W-:Y:S01]  /*12da0*/  FFMA.FTZ R5, R16, c[0x0][0x2d0], -R0 ;  /* 0x0000b40010057a23 */ /* 0x008fe20000010800 */
[----:B-----5:R-:W-:-:S07]  /*12db0*/  F2FP.BF16.PACK_AB R16, R149, R150 ;  /* 0x000000969510723e */ /* 0x020fce00000010ff */
[----:B------:R-:W-:Y:S01]  /*12dc0*/  HMMA.16816.F32.BF16 R120, R12, R40, R8 ;  /* 0x000000280c78723c */ /* 0x000fe20000041808 */
[----:B----4-:R-:W-:Y:S01]  /*12dd0*/  F2FP.BF16.PACK_AB R17, R148, R151 ;  /* 0x000000979411723e */ /* 0x010fe200000010ff */
[----:B------:R1:W-:Y:S01]  /*12de0*/  MUFU.EX2 R173, R5 ;  /* 0x0000000500ad7308 */ /* 0x0003e20000000800 */
[----:B------:R-:W-:-:S04]  /*12df0*/  FADD.FTZ R86, R151, R148 ;  /* 0x0000009497567221 */ /* 0x000fc80000010000 */
[----:B------:R-:W-:Y:S02]  /*12e00*/  F2FP.BF16.PACK_AB R8, R217, R175 ;  /* 0x000000afd908723e */ /* 0x000fe400000010ff */
[----:B------:R-:W-:Y:S01]  /*12e10*/  F2FP.BF16.PACK_AB R10, R227, R219 ;  /* 0x000000dbe30a723e */ /* 0x000fe200000010ff */
[----:B------:R-:W-:Y:S01]  /*12e20*/  MUFU.EX2 R87, R167 ;  /* 0x000000a700577308 */ /* 0x000fe20000000800 */
[----:B-1----:R-:W-:Y:S01]  /*12e30*/  FFMA.FTZ R5, R18, c[0x0][0x2d0], -R0 ;  /* 0x0000b40012057a23 */ /* 0x002fe20000010800 */
[----:B------:R-:W-:-:S06]  /*12e40*/  F2FP.BF16.PACK_AB R18, R159, R156 ;  /* 0x0000009c9f12723e */ /* 0x000fcc00000010ff */
[----:B------:R-:W-:Y:S08]  /*12e50*/  MUFU.EX2 R89, R169 ;  /* 0x000000a900597308 */ /* 0x000ff00000000800 */
[----:B------:R1:W3:Y:S02]  /*12e60*/  MUFU.EX2 R186, R5 ;  /* 0x0000000500ba7308 */ /* 0x0002e40000000800 */
[----:B-1----:R-:W-:Y:S01]  /*12e70*/  FFMA.FTZ R5, R32, c[0x0][0x2d0], -R0 ;  /* 0x0000b40020057a23 */ /* 0x002fe20000010800 */
[----:B---3--:R-:W-:-:S05]  /*12e80*/  F2FP.BF16.PACK_AB R19, R186, R173 ;  /* 0x000000adba13723e */ /* 0x008fca00000010ff */
[----:B------:R1:W3:Y:S02]  /*12e90*/  MUFU.EX2 R215, R5 ;  /* 0x0000000500d77308 */ /* 0x0002e40000000800 */
[C---:B------:R-:W-:Y:S08]  /*12ea0*/  HMMA.16816.F32.BF16 R32, R16.reuse, R48, RZ ;  /* 0x000000301020723c */ /* 0x040ff000000418ff */
[----:B------:R-:W-:Y:S01]  /*12eb0*/  HMMA.16816.F32.BF16 R24, R16, R44, RZ ;  /* 0x0000002c1018723c */ /* 0x000fe200000418ff */
[----:B-1----:R-:W-:Y:S01]  /*12ec0*/  FFMA.FTZ R5, R52, c[0x0][0x2d0], -R0 ;  /* 0x0000b40034057a23 */ /* 0x002fe20000010800 */
[----:B---3--:R-:W-:-:S03]  /*12ed0*/  F2FP.BF16.PACK_AB R9, R215, R214 ;  /* 0x000000d6d709723e */ /* 0x008fc600000010ff */
[----:B------:R1:W-:Y:S02]  /*12ee0*/  MUFU.EX2 R218, R5 ;  /* 0x0000000500da7308 */ /* 0x0003e40000000800 */
[----:B-1----:R-:W-:-:S06]  /*12ef0*/  FFMA.FTZ R5, R53, c[0x0][0x2d0], -R0 ;  /* 0x0000b40035057a23 */ /* 0x002fcc0000010800 */
[----:B------:R-:W1:Y:S02]  /*12f00*/  MUFU.EX2 R225, R5 ;  /* 0x0000000500e17308 */ /* 0x000e640000000800 */
[----:B-1----:R-:W-:-:S07]  /*12f10*/  F2FP.BF16.PACK_AB R11, R225, R218 ;  /* 0x000000dae10b723e */ /* 0x002fce00000010ff */
[C---:B------:R-:W-:Y:S01]  /*12f20*/  HMMA.16816.F32.BF16 R128, R8.reuse, R40, R32 ;  /* 0x000000280880723c */ /* 0x040fe20000041820 */
[----:B------:R-:W1:Y:S06]  /*12f30*/  LDSM.16.MT88.4 R32, [R193] ;  /* 0x00000000c120783b */ /* 0x000e6c0000004200 */
[----:B------:R-:W-:Y:S01]  /*12f40*/  FFMA.FTZ R41, R88, c[0x0][0x2d0], -R2 ;  /* 0x0000b40058297a23 */ /* 0x000fe20000010802 */
[----:B------:R-:W-:Y:S01]  /*12f50*/  HMMA.16816.F32.BF16 R132, R8, R28, R24 ;  /* 0x0000001c0884723c */ /* 0x000fe20000041818 */
[----:B------:R-:W-:Y:S02]  /*12f60*/  FFMA.FTZ R88, R63, c[0x0][0x2d0], -R0 ;  /* 0x0000b4003f587a23 */ /* 0x000fe40000010800 */
[----:B------:R-:W-:Y:S01]  /*12f70*/  FFMA.FTZ R40, R92, c[0x0][0x2d0], -R2 ;  /* 0x0000b4005c287a23 */ /* 0x000fe20000010802 */
[----:B------:R-:W-:Y:S01]  /*12f80*/  MUFU.EX2 R209, R41 ;  /* 0x0000002900d17308 */ /* 0x000fe20000000800 */
[----:B------:R-:W-:-:S02]  /*12f90*/  FADD.FTZ R2, R158, R157 ;  /* 0x0000009d9e027221 */ /* 0x000fc40000010000 */
[--C-:B------:R-:W-:Y:S02]  /*12fa0*/  FFMA.FTZ R29, R58, c[0x0][0x2d0], -R0.reuse ;  /* 0x0000b4003a1d7a23 */ /* 0x100fe40000010800 */
        /* <DEDUP_REMOVED lines=10> */
[-C--:B-1----:R-:W-:Y:S06]  /*13050*/  HMMA.16816.F32.BF16 R24, R20, R32.reuse, RZ ;  /* 0x000000201418723c */ /* 0x082fec00000418ff */
[----:B------:R-:W-:Y:S02]  /*13060*/  MUFU.EX2 R191, R29 ;  /* 0x0000001d00bf7308 */ /* 0x000fe40000000800 */
[----:B------:R-:W-:Y:S06]  /*13070*/  HMMA.16816.F32.BF16 R4, R16, R32, RZ ;  /* 0x000000201004723c */ /* 0x000fec00000418ff */
[----:B------:R-:W-:Y:S08]  /*13080*/  MUFU.EX2 R210, R28 ;  /* 0x0000001c00d27308 */ /* 0x000ff00000000800 */
[----:B------:R-:W-:Y:S02]  /*13090*/  MUFU.EX2 R185, R141 ;  /* 0x0000008d00b97308 */ /* 0x000fe40000000800 */
[-C--:B------:R-:W-:Y:S01]  /*130a0*/  HMMA.16816.F32.BF16 R116, R12, R36.reuse, R24 ;  /* 0x000000240c74723c */ /* 0x080fe20000041818 */
[----:B------:R-:W1:Y:S05]  /*130b0*/  LDSM.16.MT88.4 R24, [R195] ;  /* 0x00000000c318783b */ /* 0x000e6a0000004200 */
[----:B------:R-:W-:Y:S02]  /*130c0*/  MUFU.EX2 R163, R88 ;  /* 0x0000005800a37308 */ /* 0x000fe40000000800 */
[----:B------:R-:W-:Y:S06]  /*130d0*/  HMMA.16816.F32.BF16 R112, R8, R36, R4 ;  /* 0x000000240870723c */ /* 0x000fec0000041804 */
[----:B------:R-:W-:Y:S01]  /*130e0*/  MUFU.EX2 R88, R170 ;  /* 0x000000aa00587308 */ /* 0x000fe20000000800 */
[----:B------:R-:W-:-:S02]  /*130f0*/  FADD.FTZ R4, R150, R149 ;  /* 0x0000009596047221 */ /* 0x000fc40000010000 */
[--C-:B------:R-:W-:Y:S02]  /*13100*/  FFMA.FTZ R37, R56, c[0x0][0x2d0], -R0.reuse ;  /* 0x0000b40038257a23 */ /* 0x100fe40000010800 */
[----:B------:R-:W-:-:S03]  /*13110*/  FFMA.FTZ R36, R57, c[0x0][0x2d0], -R0 ;  /* 0x0000b40039247a23 */ /* 0x000fc60000010800 */
[----:B------:R-:W-:Y:S01]  /*13120*/  MUFU.EX2 R150, R65 ;  /* 0x0000004100967308 */ /* 0x000fe20000000800 */
[----:B------:R-:W-:Y:S02]  /*13130*/  FFMA.FTZ R149, R73, c[0x0][0x2d0], -R0 ;  /* 0x0000b40049957a23 */ /* 0x000fe40000010800 */
[----:B------:R-:W-:Y:S02]  /*13140*/  FADD.FTZ R0, R156, R4 ;  /* 0x000000049c007221 */ /* 0x000fe40000010000 */
[----:B------:R-:W3:Y:S02]  /*13150*/  LDSM.16.MT88.4 R4, [R195+0x800] ;  /* 0x00080000c304783b */ /* 0x000ee40000004200 */
[----:B------:R-:W-:Y:S01]  /*13160*/  FADD.FTZ R3, R159, R0 ;  /* 0x000000009f037221 */ /* 0x000fe20000010000 */
[----:B------:R-:W-:Y:S01]  /*13170*/  MUFU.EX2 R156, R64 ;  /* 0x00000040009c7308 */ /* 0x000fe20000000800 */
[----:B------:R-:W-:-:S04]  /*13180*/  FADD.FTZ R0, R184, R79 ;  /* 0x0000004fb8007221 */ /* 0x000fc80000010000 */
[----:B------:R-:W-:-:S03]  /*13190*/  FADD.FTZ R0, R220, R0 ;  /* 0x00000000dc007221 */ /* 0x000fc60000010000 */
[----:B------:R-:W-:Y:S01]  /*131a0*/  MUFU.EX2 R159, R76 ;  /* 0x0000004c009f7308 */ /* 0x000fe20000000800 */
[----:B------:R-:W-:Y:S01]  /*131b0*/  FADD.FTZ R0, R221, R0 ;  /* 0x00000000dd007221 */ /* 0x000fe20000010000 */
[----:B-1----:R-:W-:Y:S03]  /*131c0*/  HMMA.16816.F32.BF16 R52, R16, R24, RZ ;  /* 0x000000181034723c */ /* 0x002fe600000418ff */
[----:B------:R-:W-:-:S03]  /*131d0*/  FADD.FTZ R0, R223, R0 ;  /* 0x00000000df007221 */ /* 0x000fc60000010000 */
[----:B------:R-:W-:Y:S02]  /*131e0*/  MUFU.EX2 R148, R37 ;  /* 0x0000002500947308 */ /* 0x000fe40000000800 */
[----:B------:R-:W-:Y:S06]  /*131f0*/  HMMA.16816.F32.BF16 R56, R20, R24, RZ ;  /* 0x000000181438723c */ /* 0x000fec00000418ff */
[----:B------:R-:W1:Y:S08]  /*13200*/  MUFU.EX2 R25, R78 ;  /* 0x0000004e00197308 */ /* 0x000e700000000800 */
[----:B------:R-:W4:Y:S02]  /*13210*/  MUFU.EX2 R151, R36 ;  /* 0x0000002400977308 */ /* 0x000f240000000800 */
[----:B---3--:R-:W-:Y:S06]  /*13220*/  HMMA.16816.F32.BF16 R104, R8, R4, R52 ;  /* 0x000000040868723c */ /* 0x008fec0000041834 */
[----:B------:R-:W-:Y:S01]  /*13230*/  MUFU.EX2 R184, R142 ;  /* 0x0000008e00b87308 */ /* 0x000fe20000000800 */
[----:B-1----:R-:W-:Y:S01]  /*13240*/  FADD.FTZ R0, R25, R0 ;  /* 0x0000000019007221 */ /* 0x002fe20000010000 */
[----:B------:R-:W-:Y:S03]  /*13250*/  HMMA.16816.F32.BF16 R52, R16, R50, RZ ;  /* 0x000000321034723c */ /* 0x000fe600000418ff */
[----:B------:R-:W-:-:S03]  /*13260*/  FADD.FTZ R0, R157, R0 ;  /* 0x000000009d007221 */ /* 0x000fc60000010000 */
[----:B------:R-:W-:Y:S01]  /*13270*/  MUFU.EX2 R160, R149 ;  /* 0x0000009500a07308 */ /* 0x000fe20000000800 */
[----:B------:R-:W-:Y:S01]  /*13280*/  FADD.FTZ R0, R158, R0 ;  /* 0x000000009e007221 */ /* 0x000fe20000010000 */
[----:B------:R-:W-:Y:S03]  /*13290*/  HMMA.16816.F32.BF16 R108, R12, R4, R56 ;  /* 0x000000040c6c723c */ /* 0x000fe60000041838 */
[----:B------:R-:W-:-:S04]  /*132a0*/  FADD.FTZ R0, R212, R0 ;  /* 0x00000000d4007221 */ /* 0x000fc80000010000 */
[----:B------:R-:W-:Y:S01]  /*132b0*/  F2FP.BF16.PACK_AB R4, R156, R150 ;  /* 0x000000969c04723e */ /* 0x000fe200000010ff */
[----:B------:R-:W-:Y:S01]  /*132c0*/  HMMA.16816.F32.BF16 R48, R20, R50, RZ ;  /* 0x000000321430723c */ /* 0x000fe200000418ff */
[----:B----4-:R-:W-:-:S07]  /*132d0*/  F2FP.BF16.PACK_AB R5, R151, R148 ;  /* 0x000000949705723e */ /* 0x010fce00000010ff */
        /* <DEDUP_REMOVED lines=13> */
[----:B------:R-:W3:Y:S07]  /*133b0*/  MUFU.EX2 R26, R77 ;  /* 0x0000004d001a7308 */ /* 0x000eee0000000800 */
[----:B------:R-:W-:Y:S01]  /*133c0*/  HMMA.16816.F32.BF16 R72, R8, R38, R52 ;  /* 0x000000260848723c */ /* 0x000fe20000041834 */
[----:B------:R-:W-:Y:S01]  /*133d0*/  MUFU.EX2 R27, R171 ;  /* 0x000000ab001b7308 */ /* 0x000fe20000000800 */
[----:B---3--:R-:W-:-:S04]  /*133e0*/  FADD.FTZ R2, R26, R2 ;  /* 0x000000021a027221 */ /* 0x008fc80000010000 */
[----:B------:R-:W-:-:S10]  /*133f0*/  FADD.FTZ R2, R159, R2 ;  /* 0x000000029f027221 */ /* 0x000fd40000010000 */
[----:B------:R-:W-:Y:S01]  /*13400*/  HMMA.16816.F32.BF16 R92, R8, R6, R16 ;  /* 0x00000006085c723c */ /* 0x000fe20000041810 */
[----:B------:R-:W-:-:S04]  /*13410*/  FADD.FTZ R2, R190, R2 ;  /* 0x00000002be027221 */ /* 0x000fc80000010000 */
[----:B------:R-:W-:Y:S02]  /*13420*/  FADD.FTZ R2, R213, R2 ;  /* 0x00000002d5027221 */ /* 0x000fe40000010000 */
        /* <DEDUP_REMOVED lines=10> */
[----:B------:R-:W-:-:S02]  /*134d0*/  F2FP.BF16.PACK_AB R7, R210, R191 ;  /* 0x000000bfd207723e */ /* 0x000fc400000010ff */
[----:B------:R-:W-:Y:S01]  /*134e0*/  F2FP.BF16.PACK_AB R158, R89, R88 ;  /* 0x00000058599e723e */ /* 0x000fe200000010ff */
[----:B-1----:R-:W-:Y:S01]  /*134f0*/  HMMA.16816.F32.BF16 R64, R8, R12, R120 ;  /* 0x0000000c0840723c */ /* 0x002fe20000041878 */
[----:B------:R-:W-:Y:S01]  /*13500*/  FADD.FTZ R3, R215, R3 ;  /* 0x00000003d7037221 */ /* 0x000fe20000010000 */
[----:B------:R-:W-:Y:S03]  /*13510*/  MUFU.EX2 R173, R153 ;  /* 0x0000009900ad7308 */ /* 0x000fe60000000800 */
        /* <DEDUP_REMOVED lines=10> */
[----:B------:R-:W1:Y:S01]  /*135c0*/  LDSM.16.MT88.4 R12, [R196+0x1000] ;  /* 0x00100000c40c783b */ /* 0x000e620000004200 */
[----:B------:R-:W3:Y:S01]  /*135d0*/  MUFU.EX2 R86, R165 ;  /* 0x000000a500567308 */ /* 0x000ee20000000800 */
[----:B------:R-:W-:-:S04]  /*135e0*/  FADD.FTZ R3, R210, R3 ;  /* 0x00000003d2037221 */ /* 0x000fc80000010000 */
[----:B------:R-:W-:-:S03]  /*135f0*/  FADD.FTZ R3, R160, R3 ;  /* 0x00000003a0037221 */ /* 0x000fc60000010000 */
[----:B------:R-:W-:Y:S01]  /*13600*/  MUFU.EX2 R26, R174 ;  /* 0x000000ae001a7308 */ /* 0x000fe20000000800 */
[----:B------:R-:W-:-:S04]  /*13610*/  FADD.FTZ R3, R161, R3 ;  /* 0x00000003a1037221 */ /* 0x000fc80000010000 */
[----:B------:R-:W-:Y:S01]  /*13620*/  FADD.FTZ R3, R163, R3 ;  /* 0x00000003a3037221 */ /* 0x000fe20000010000 */
[----:B---3--:R-:W-:Y:S01]  /*13630*/  F2FP.BF16.PACK_AB R157, R86, R25 ;  /* 0x00000019569d723e */ /* 0x008fe200000010ff */
[-C--:B-1----:R-:W-:Y:S08]  /*13640*/  HMMA.16816.F32.BF16 R52, R8, R12.reuse, R136 ;  /* 0x0000000c0834723c */ /* 0x082ff00000041888 */
[C---:B------:R-:W-:Y:S08]  /*13650*/  HMMA.16816.F32.BF16 R96, R4.reuse, R12, R132 ;  /* 0x0000000c0460723c */ /* 0x040ff00000041884 */
[-C--:B------:R-:W-:Y:S08]  /*13660*/  HMMA.16816.F32.BF16 R80, R4, R14.reuse, R60 ;  /* 0x0000000e0450723c */ /* 0x080ff0000004183c */
[C---:B------:R-:W-:Y:S01]  /*13670*/  HMMA.16816.F32.BF16 R48, R8.reuse, R14, R44 ;  /* 0x0000000e0830723c */ /* 0x040fe2000004182c */
[----:B------:R-:W1:Y:S07]  /*13680*/  LDSM.16.MT88.4 R12, [R193+0x1000] ;  /* 0x00100000c10c783b */ /* 0x000e6e0000004200 */
[-C--:B-1----:R-:W-:Y:S01]  /*13690*/  HMMA.16816.F32.BF16 R44, R8, R12.reuse, R116 ;  /* 0x0000000c082c723c */ /* 0x082fe20000041874 */
[----:B------:R-:W-:Y:S07]  /*136a0*/  LDSM.16.MT88.4 R116, [R192+0x2000] ;  /* 0x00200000c074783b */ /* 0x000fee0000004200 */
[C---:B------:R-:W-:Y:S08]  /*136b0*/  HMMA.16816.F32.BF16 R76, R4.reuse, R12, R112 ;  /* 0x0000000c044c723c */ /* 0x040ff00000041870 */
[-C--:B------:R-:W-:Y:S08]  /*136c0*/  HMMA.16816.F32.BF16 R72, R4, R14.reuse, R72 ;  /* 0x0000000e0448723c */ /* 0x080ff00000041848 */
[----:B------:R-:W-:Y:S01]  /*136d0*/  HMMA.16816.F32.BF16 R32, R8, R14, R32 ;  /* 0x0000000e0820723c */ /* 0x000fe20000041820 */
[----:B------:R-:W1:Y:S07]  /*136e0*/  LDSM.16.MT88.4 R12, [R195+0x1000] ;  /* 0x00100000c30c783b */ /* 0x000e6e0000004200 */
[C---:B-1----:R-:W-:Y:S08]  /*136f0*/  HMMA.16816.F32.BF16 R60, R4.reuse, R12, R104 ;  /* 0x0000000c043c723c */ /* 0x042ff00000041868 */
[----:B------:R-:W-:Y:S01]  /*13700*/  HMMA.16816.F32.BF16 R40, R4, R14, R92 ;  /* 0x0000000e0428723c */ /* 0x000fe2000004185c */
[----:B------:R-:W1:Y:S06]  /*13710*/  MUFU.EX2 R93, R146 ;  /* 0x00000092005d7308 */ /* 0x000e6c0000000800 */
[----:B------:R-:W-:Y:S01]  /*13720*/  FADD.FTZ R4, R217, R16 ;  /* 0x00000010d9047221 */ /* 0x000fe20000010000 */
[C---:B------:R-:W-:Y:S01]  /*13730*/  HMMA.16816.F32.BF16 R36, R8.reuse, R12, R108 ;  /* 0x0000000c0824723c */ /* 0x040fe2000004186c */
[----:B------:R-:W3:Y:S01]  /*13740*/  LDSM.16.MT88.4 R16, [R196+0x1800] ;  /* 0x00180000c410783b */ /* 0x000ee20000004200 */
[----:B------:R-:W4:Y:S01]  /*13750*/  MUFU.EX2 R92, R140 ;  /* 0x0000008c005c7308 */ /* 0x000f220000000800 */
[----:B------:R-:W-:Y:S01]  /*13760*/  FADD.FTZ R24, R219, R4 ;  /* 0x00000004db187221 */ /* 0x000fe20000010000 */
[----:B------:R-:W-:Y:S01]  /*13770*/  F2FP.BF16.PACK_AB R6, R189, R188 ;  /* 0x000000bcbd06723e */ /* 0x000fe200000010ff */
[----:B------:R-:W-:Y:S01]  /*13780*/  LDSM.16.MT88.4 R108, [R196+0x2000] ;  /* 0x00200000c46c783b */ /* 0x000fe20000004200 */
[----:B------:R-:W-:Y:S01]  /*13790*/  F2FP.BF16.PACK_AB R7, R186, R184 ;  /* 0x000000b8ba07723e */ /* 0x000fe200000010ff */
[----:B------:R-:W-:Y:S01]  /*137a0*/  FADD.FTZ R24, R227, R24 ;  /* 0x00000018e3187221 */ /* 0x000fe20000010000 */
[----:B------:R-:W-:Y:S01]  /*137b0*/  HMMA.16816.F32.BF16 R28, R8, R14, R20 ;  /* 0x0000000e081c723c */ /* 0x000fe20000041814 */
[----:B------:R-:W5:Y:S01]  /*137c0*/  LDSM.16.MT88.4 R20, [R192+0x1800] ;  /* 0x00180000c014783b */ /* 0x000f620000004200 */
[----:B-1----:R-:W-:-:S03]  /*137d0*/  F2FP.BF16.PACK_AB R4, R187, R93 ;  /* 0x0000005dbb04723e */ /* 0x002fc600000010ff */
[----:B------:R-:W1:Y:S04]  /*137e0*/  LDSM.16.MT88.4 R12, [R193+0x1800] ;  /* 0x00180000c10c783b */ /* 0x000e680000004200 */
[----:B------:R-:W1:Y:S01]  /*137f0*/  LDSM.16.MT88.4 R8, [R195+0x1800] ;  /* 0x00180000c308783b */ /* 0x000e620000004200 */
[----:B----4-:R-:W-:-:S07]  /*13800*/  F2FP.BF16.PACK_AB R5, R185, R92 ;  /* 0x0000005cb905723e */ /* 0x010fce00000010ff */
[C---:B---3--:R-:W-:Y:S08]  /*13810*/  HMMA.16816.F32.BF16 R52, R4.reuse, R16, R52 ;  /* 0x000000100434723c */ /* 0x048ff00000041834 */
[C---:B-----5:R-:W-:Y:S08]  /*13820*/  HMMA.16816.F32.BF16 R64, R4.reuse, R20, R64 ;  /* 0x000000140440723c */ /* 0x060ff00000041840 */
[C---:B------:R-:W-:Y:S08]  /*13830*/  HMMA.16816.F32.BF16 R56, R4.reuse, R22, R56 ;  /* 0x000000160438723c */ /* 0x040ff00000041838 */
[C---:B------:R-:W-:Y:S08]  /*13840*/  HMMA.16816.F32.BF16 R48, R4.reuse, R18, R48 ;  /* 0x000000120430723c */ /* 0x040ff00000041830 */
[C---:B-1----:R-:W-:Y:S08]  /*13850*/  HMMA.16816.F32.BF16 R44, R4.reuse, R12, R44 ;  /* 0x0000000c042c723c */ /* 0x042ff0000004182c */
[C---:B------:R-:W-:Y:S08]  /*13860*/  HMMA.16816.F32.BF16 R32, R4.reuse, R14, R32 ;  /* 0x0000000e0420723c */ /* 0x040ff00000041820 */
[C---:B------:R-:W-:Y:S08]  /*13870*/  HMMA.16816.F32.BF16 R36, R4.reuse, R8, R36 ;  /* 0x000000080424723c */ /* 0x040ff00000041824 */
[----:B------:R-:W-:Y:S07]  /*13880*/  HMMA.16816.F32.BF16 R28, R4, R10, R28 ;  /* 0x0000000a041c723c */ /* 0x000fee000004181c */
[----:B------:R-:W-:-:S02]  /*13890*/  F2FP.BF16.PACK_AB R4, R164, R162 ;  /* 0x000000a2a404723e */ /* 0x000fc400000010ff */
[----:B------:R-:W-:Y:S02]  /*138a0*/  F2FP.BF16.PACK_AB R6, R175, R173 ;  /* 0x000000adaf06723e */ /* 0x000fe400000010ff */
[----:B------:R-:W-:Y:S02]  /*138b0*/  F2FP.BF16.PACK_AB R5, R161, R160 ;  /* 0x000000a0a105723e */ /* 0x000fe400000010ff */
[----:B------:R-:W-:-:S07]  /*138c0*/  F2FP.BF16.PACK_AB R7, R172, R163 ;  /* 0x000000a3ac07723e */ /* 0x000fce00000010ff */
[C---:B------:R-:W-:Y:S08]  /*138d0*/  HMMA.16816.F32.BF16 R120, R4.reuse, R20, R120 ;  /* 0x000000140478723c */ /* 0x040ff00000041878 */
[C---:B------:R-:W-:Y:S01]  /*138e0*/  HMMA.16816.F32.BF16 R20, R4.reuse, R22, R100 ;  /* 0x000000160414723c */ /* 0x040fe20000041864 */
[----:B------:R-:W1:Y:S07]  /*138f0*/  LDSM.16.MT88.4 R100, [R193+0x2000] ;  /* 0x00200000c164783b */ /* 0x000e6e0000004200 */
[C---:B------:R-:W-:Y:S01]  /*13900*/  HMMA.16816.F32.BF16 R96, R4.reuse, R16, R96 ;  /* 0x000000100460723c */ /* 0x040fe20000041860 */
[----:B------:R-:W-:Y:S07]  /*13910*/  MUFU.EX2 R17, R180 ;  /* 0x000000b400117308 */ /* 0x000fee0000000800 */
[C---:B------:R-:W-:Y:S01]  /*13920*/  HMMA.16816.F32.BF16 R80, R4.reuse, R18, R80 ;  /* 0x000000120450723c */ /* 0x040fe20000041850 */
[----:B------:R-:W3:Y:S07]  /*13930*/  MUFU.EX2 R19, R168 ;  /* 0x000000a800137308 */ /* 0x000eee0000000800 */
[C---:B------:R-:W-:Y:S01]  /*13940*/  HMMA.16816.F32.BF16 R76, R4.reuse, R12, R76 ;  /* 0x0000000c044c723c */ /* 0x040fe2000004184c */
[----:B------:R-:W-:Y:S07]  /*13950*/  MUFU.EX2 R13, R182 ;  /* 0x000000b6000d7308 */ /* 0x000fee0000000800 */
[----:B------:R-:W-:Y:S01]  /*13960*/  HMMA.16816.F32.BF16 R72, R4, R14, R72 ;  /* 0x0000000e0448723c */ /* 0x000fe20000041848 */
[----:B------:R-:W4:Y:S01]  /*13970*/  MUFU.EX2 R15, R181 ;  /* 0x000000b5000f7308 */ /* 0x000f220000000800 */
[----:B---3--:R-:W-:-:S06]  /*13980*/  F2FP.BF16.PACK_AB R159, R26, R19 ;  /* 0x000000131a9f723e */ /* 0x008fcc00000010ff */
[C---:B------:R-:W-:Y:S01]  /*13990*/  HMMA.16816.F32.BF16 R60, R4.reuse, R8, R60 ;  /* 0x00000008043c723c */ /* 0x040fe2000004183c */
[----:B------:R-:W-:Y:S07]  /*139a0*/  MUFU.EX2 R12, R179 ;  /* 0x000000b3000c7308 */ /* 0x000fee0000000800 */
[----:B------:R-:W-:Y:S01]  /*139b0*/  HMMA.16816.F32.BF16 R40, R4, R10, R40 ;  /* 0x0000000a0428723c */ /* 0x000fe20000041828 */
[----:B------:R-:W3:Y:S01]  /*139c0*/  LDSM.16.MT88.4 R8, [R195+0x2000] ;  /* 0x00200000c308783b */ /* 0x000ee20000004200 */
[----:B------:R-:W5:Y:S01]  /*139d0*/  MUFU.EX2 R7, R183 ;  /* 0x000000b700077308 */ /* 0x000f620000000800 */
[----:B----4-:R-:W-:-:S04]  /*139e0*/  F2FP.BF16.PACK_AB R94, R17, R15 ;  /* 0x0000000f115e723e */ /* 0x010fc800000010ff */
[----:B------:R-:W-:Y:S02]  /*139f0*/  FADD.FTZ R4, R150, R24 ;  /* 0x0000001896047221 */ /* 0x000fe40000010000 */
[----:B------:R-:W-:Y:S01]  /*13a00*/  FADD.FTZ R5, R93, R2 ;  /* 0x000000025d057221 */ /* 0x000fe20000010000 */
[----:B------:R-:W4:Y:S01]  /*13a10*/  MUFU.EX2 R14, R178 ;  /* 0x000000b2000e7308 */ /* 0x000f220000000800 */
[----:B------:R-:W-:Y:S01]  /*13a20*/  FADD.FTZ R4, R156, R4 ;  /* 0x000000049c047221 */ /* 0x000fe20000010000 */
[----:B------:R-:W-:Y:S01]  /*13a30*/  F2FP.BF16.PACK_AB R156, R27, R87 ;  /* 0x000000571b9c723e */ /* 0x000fe200000010ff */
[----:B--2---:R-:W-:-:S04]  /*13a40*/  @P1 IMAD.HI.U32 R2, R231, c[0x0][0x2c8], RZ ;  /* 0x0000b200e7021a27 */ /* 0x004fc800078e00ff */
[----:B------:R-:W-:Y:S01]  /*13a50*/  FADD.FTZ R4, R209, R4 ;  /* 0x00000004d1047221 */ /* 0x000fe20000010000 */
[----:B------:R-:W-:Y:S01]  /*13a60*/  MUFU.EX2 R16, R177 ;  /* 0x000000b100107308 */ /* 0x000fe20000000800 */
[----:B------:R-:W-:Y:S01]  /*13a70*/  FADD.FTZ R6, R92, R0 ;  /* 0x000000005c067221 */ /* 0x000fe20000010000 */
[----:B------:R-:W-:Y:S01]  /*13a80*/  MOV R0, R231 ;  /* 0x000000e700007202 */ /* 0x000fe20000000f00 */
[----:B------:R-:W-:Y:S01]  /*13a90*/  FADD.FTZ R4, R211, R4 ;  /* 0x00000004d3047221 */ /* 0x000fe20000010000 */
[----:B------:R-:W-:Y:S01]  /*13aa0*/  @P1 SHF.R.U32.HI R0, RZ, c[0x0][0x2cc], R2 ;  /* 0x0000b300ff001a19 */ /* 0x000fe20000011602 */
[----:B------:R-:W-:Y:S01]  /*13ab0*/  FADD.FTZ R5, R187, R5 ;  /* 0x00000005bb057221 */ /* 0x000fe20000010000 */
[----:B-----5:R-:W-:Y:S01]  /*13ac0*/  F2FP.BF16.PACK_AB R92, R13, R7 ;  /* 0x000000070d5c723e */ /* 0x020fe200000010ff */
[----:B------:R-:W-:Y:S01]  /*13ad0*/  FADD.FTZ R6, R185, R6 ;  /* 0x00000006b9067221 */ /* 0x000fe20000010000 */
[----:B------:R-:W2:Y:S01]  /*13ae0*/  MUFU.EX2 R18, R176 ;  /* 0x000000b000127308 */ /* 0x000ea20000000800 */
[----:B------:R-:W-:Y:S01]  /*13af0*/  IADD3 R2, R230, R0, RZ ;  /* 0x00000000e6027210 */ /* 0x000fe20007ffe0ff */
[----:B------:R-:W-:Y:S01]  /*13b00*/  FADD.FTZ R0, R162, R4 ;  /* 0x00000004a2007221 */ /* 0x000fe20000010000 */
[----:B----4-:R-:W-:Y:S01]  /*13b10*/  F2FP.BF16.PACK_AB R93, R14, R12 ;  /* 0x0000000c0e5d723e */ /* 0x010fe200000010ff */
[----:B------:R-:W-:Y:S01]  /*13b20*/  HMMA.16816.F32.BF16 R128, R156, R116, R64 ;  /* 0x000000749c80723c */ /* 0x000fe20000041840 */
[----:B------:R-:W-:Y:S01]  /*13b30*/  FADD.FTZ R5, R188, R5 ;  /* 0x00000005bc057221 */ /* 0x000fe20000010000 */
[----:B------:R-:W-:Y:S01]  /*13b40*/  IADD3 R209, R228, -0x2, RZ ;  /* 0xfffffffee4d17810 */ /* 0x000fe20007ffe0ff */
[----:B------:R-:W-:-:S02]  /*13b50*/  FADD.FTZ R0, R164, R0 ;  /* 0x00000000a4007221 */ /* 0x000fc40000010000 */
[----:B------:R-:W-:Y:S02]  /*13b60*/  FADD.FTZ R6, R184, R6 ;  /* 0x00000006b8067221 */ /* 0x000fe40000010000 */
[----:B------:R-:W-:Y:S01]  /*13b70*/  FADD.FTZ R0, R173, R0 ;  /* 0x00000000ad007221 */ /* 0x000fe20000010000 */
[C---:B------:R-:W-:Y:S01]  /*13b80*/  HMMA.16816.F32.BF16 R132, R156.reuse, R118, R56 ;  /* 0x000000769c84723c */ /* 0x040fe20000041838 */
[----:B------:R-:W-:Y:S02]  /*13b90*/  FADD.FTZ R5, R189, R5 ;  /* 0x00000005bd057221 */ /* 0x000fe40000010000 */
[----:B------:R-:W-:Y:S01]  /*13ba0*/  FADD.FTZ R0, R175, R0 ;  /* 0x00000000af007221 */ /* 0x000fe20000010000 */
[----:B--2---:R-:W-:Y:S01]  /*13bb0*/  F2FP.BF16.PACK_AB R95, R18, R16 ;  /* 0x00000010125f723e */ /* 0x004fe200000010ff */
        /* <DEDUP_REMOVED lines=16> */
[----:B------:R-:W-:Y:S01]  /*13cc0*/  MOV R20, c[0x0][0x32c] ;  /* 0x0000cb0000147a02 */ /* 0x000fe20000000f00 */
[----:B------:R-:W-:Y:S01]  /*13cd0*/  HMMA.16816.F32.BF16 R140, R156, R110, R48 ;  /* 0x0000006e9c8c723c */ /* 0x000fe20000041830 */
[----:B------:R-:W-:-:S02]  /*13ce0*/  FADD.FTZ R4, R15, R4 ;  /* 0x000000040f047221 */ /* 0x000fc40000010000 */
[----:B------:R-:W-:Y:S01]  /*13cf0*/  ISETP.GE.AND P0, PT, R20, 0x1, PT ;  /* 0x000000011400780c */ /* 0x000fe20003f06270 */
[----:B------:R-:W-:Y:S01]  /*13d00*/  FADD.FTZ R247, R18, R3 ;  /* 0x0000000312f77221 */ /* 0x000fe20000010000 */
[----:B------:R-:W-:Y:S01]  /*13d10*/  IADD3 R3, R2, c[0x0][0x328], RZ ;  /* 0x0000ca0002037a10 */ /* 0x000fe20007ffe0ff */
[----:B------:R-:W-:Y:S02]  /*13d20*/  FADD.FTZ R237, R89, R0 ;  /* 0x0000000059ed7221 */ /* 0x000fe40000010000 */
[----:B-1----:R-:W-:Y:S01]  /*13d30*/  HMMA.16816.F32.BF16 R144, R156, R100, R44 ;  /* 0x000000649c90723c */ /* 0x002fe2000004182c */
[----:B------:R-:W-:Y:S02]  /*13d40*/  FADD.FTZ R243, R26, R5 ;  /* 0x000000051af37221 */ /* 0x000fe40000010000 */
[----:B------:R-:W-:-:S05]  /*13d50*/  FADD.FTZ R246, R17, R4 ;  /* 0x0000000411f67221 */ /* 0x000fca0000010000 */
[----:B------:R-:W-:Y:S08]  /*13d60*/  HMMA.16816.F32.BF16 R148, R156, R102, R32 ;  /* 0x000000669c94723c */ /* 0x000ff00000041820 */
[C---:B------:R-:W-:Y:S08]  /*13d70*/  HMMA.16816.F32.BF16 R112, R92.reuse, R108, R96 ;  /* 0x0000006c5c70723c */ /* 0x040ff00000041860 */
[----:B------:R-:W-:Y:S08]  /*13d80*/  HMMA.16816.F32.BF16 R104, R92, R100, R76 ;  /* 0x000000645c68723c */ /* 0x000ff0000004184c */
[----:B---3--:R-:W-:Y:S08]  /*13d90*/  HMMA.16816.F32.BF16 R152, R156, R8, R36 ;  /* 0x000000089c98723c */ /* 0x008ff00000041824 */
[C---:B------:R-:W-:Y:S08]  /*13da0*/  HMMA.16816.F32.BF16 R108, R92.reuse, R110, R80 ;  /* 0x0000006e5c6c723c */ /* 0x040ff00000041850 */
[C---:B------:R-:W-:Y:S08]  /*13db0*/  HMMA.16816.F32.BF16 R100, R92.reuse, R102, R72 ;  /* 0x000000665c64723c */ /* 0x040ff00000041848 */
[----:B------:R-:W-:Y:S08]  /*13dc0*/  HMMA.16816.F32.BF16 R96, R92, R8, R60 ;  /* 0x000000085c60723c */ /* 0x000ff0000004183c */
[-C--:B------:R-:W-:Y:S08]  /*13dd0*/  HMMA.16816.F32.BF16 R156, R156, R10.reuse, R28 ;  /* 0x0000000a9c9c723c */ /* 0x080ff0000004181c */
[----:B------:R-:W-:Y:S01]  /*13de0*/  HMMA.16816.F32.BF16 R92, R92, R10, R40 ;  /* 0x0000000a5c5c723c */ /* 0x000fe20000041828 */
[----:B------:R-:W-:Y:S07]  /*13df0*/  @!P0 BRA `(.L_x_1058) ;  /* 0x0000013000008947 */ /* 0x000fee0003800000 */
[C---:B------:R-:W-:Y:S01]  /*13e00*/  ISETP.GT.AND P0, PT, R2.reuse, RZ, PT ;  /* 0x000000ff0200720c */ /* 0x040fe20003f04270 */
[----:B------:R-:W-:Y:S01]  /*13e10*/  BSSY B0, `(.L_x_1059) ;  /* 0x000000e000007945 */ /* 0x000fe20003800000 */
[----:B------:R-:W-:-:S11]  /*13e20*/  IADD3 R0, R2, -0x1, RZ ;  /* 0xffffffff02007810 */ /* 0x000fd60007ffe0ff */
        /* <DEDUP_REMOVED lines=8> */
.L_x_1060:
[----:B------:R-:W-:-:S04]  /*13eb0*/  MOV R2, 0x1 ;  /* 0x0000000100027802 */ /* 0x000fc80000000f00 */
[----:B------:R-:W-:-:S13]  /*13ec0*/  ISETP.NE.AND P0, PT, R2, c[0x0][0x32c], PT ;  /* 0x0000cb0002007a0c */ /* 0x000fda0003f05270 */
[----:B------:R-:W-:-:S05]  /*13ed0*/  @P0 IMAD.HI.U32 R2, R0, c[0x0][0x330], RZ ;  /* 0x0000cc0000020a27 */ /* 0x000fca00078e00ff */
[----:B------:R-:W-:Y:S02]  /*13ee0*/  @P0 SHF.R.U32.HI R0, RZ, c[0x0][0x334], R2 ;  /* 0x0000cd00ff000a19 */ /* 0x000fe40000011602 */
.L_x_1061:
[----:B------:R-:W-:Y:S05]  /*13ef0*/  BSYNC B0 ;  /* 0x0000000000007941 */ /* 0x000fea0003800000 */
.L_x_1059:
[----:B------:R-:W-:-:S05]  /*13f00*/  MOV R2, c[0x0][0x32c] ;  /* 0x0000cb0000027a02 */ /* 0x000fca0000000f00 */
[----:B------:R-:W-:-:S05]  /*13f10*/  IMAD R0, R0, R2, c[0x0][0x32c] ;  /* 0x0000cb0000007624 */ /* 0x000fca00078e0202 */
[----:B------:R-:W-:-:S04]  /*13f20*/  IMNMX R3, R3, R0, PT ;  /* 0x0000000003037217 */ /* 0x000fc80003800200 */
.L_x_1058:
[----:B------:R-:W2:Y:S01]  /*13f30*/  LDL R2, [R1+0x8] ;  /* 0x0000080001027983 */ /* 0x000ea20000100800 */
        /* <DEDUP_REMOVED lines=10> */
.L_x_1093:
        /* <DEDUP_REMOVED lines=22> */
[C---:B-1-34-:R-:W-:Y:S01]  /*14140*/  IMAD.WIDE.U32 R2, R229.reuse, c[0x0][0x208], RZ ;  /* 0x00008200e5027a25 */ /* 0x05afe200078e00ff */
[----:B------:R-:W-:Y:S01]  /*14150*/  SHF.R.S32.HI R0, RZ, 0x1f, R229 ;  /* 0x0000001fff007819 */ /* 0x000fe200000114e5 */
[----:B------:R-:W2:Y:S04]  /*14160*/  LDL.64 R6, [R1+0x18] ;  /* 0x0000180001067983 */ /* 0x000ea80000100a00 */
[----:B------:R-:W-:Y:S02]  /*14170*/  IMAD R0, R0, c[0x0][0x208], RZ ;  /* 0x0000820000007a24 */ /* 0x000fe400078e02ff */
[----:B------:R-:W3:Y:S02]  /*14180*/  LDL R5, [R1+0x14] ;  /* 0x0000140001057983 */ /* 0x000ee40000100800 */
[----:B------:R-:W-:Y:S04]  /*14190*/  IMAD R0, R229, c[0x0][0x20c], R0 ;  /* 0x00008300e5007a24 */ /* 0x000fe800078e0200 */
[----:B------:R-:W-:Y:S01]  /*141a0*/  IMAD.IADD R3, R3, 0x1, R0 ;  /* 0x0000000103037824 */ /* 0x000fe200078e0200 */
[----:B------:R-:W-:Y:S03]  /*141b0*/  SHF.R.S32.HI R0, RZ, 0x1f, R216 ;  /* 0x0000001fff007819 */ /* 0x000fe600000114d8 */
[----:B------:R-:W-:Y:S04]  /*141c0*/  IMAD.WIDE.U32 R2, R216, c[0x0][0x218], R2 ;  /* 0x00008600d8027a25 */ /* 0x000fe800078e0002 */
[----:B------:R-:W-:Y:S04]  /*141d0*/  IMAD R0, R0, c[0x0][0x218], RZ ;  /* 0x0000860000007a24 */ /* 0x000fe800078e02ff */
[----:B------:R-:W-:Y:S01]  /*141e0*/  IMAD R4, R216, c[0x0][0x21c], R0 ;  /* 0x00008700d8047a24 */ /* 0x000fe200078e0200 */
[----:B--2---:R-:W-:Y:S02]  /*141f0*/  IADD3 R2, P1, R6, R2, RZ ;  /* 0x0000000206027210 */ /* 0x004fe40007f3e0ff */
[----:B------:R-:W-:Y:S02]  /*14200*/  SHF.L.U64.HI R6, R244, 0x1, R245 ;  /* 0x00000001f4067819 */ /* 0x000fe400000102f5 */
[----:B------:R-:W-:Y:S02]  /*14210*/  LEA R0, P0, R2, c[0x0][0x1f8], 0x1 ;  /* 0x00007e0002007a11 */ /* 0x000fe400078008ff */
[----:B---3--:R-:W-:Y:S02]  /*14220*/  IADD3.X R3, R5, R3, R4, P1, !PT ;  /* 0x0000000305037210 */ /* 0x008fe40000ffe404 */
[----:B------:R-:W-:Y:S02]  /*14230*/  SHF.L.U32 R5, R244, 0x1, RZ ;  /* 0x00000001f4057819 */ /* 0x000fe400000006ff */
[----:B------:R-:W-:Y:S01]  /*14240*/  LEA.HI.X R4, R2, c[0x0][0x1fc], R3, 0x1, P0 ;  /* 0x00007f0002047a11 */ /* 0x000fe200000f0c03 */
[----:B------:R-:W-:-:S05]  /*14250*/  BRA.DIV ~URZ, `(.L_x_1065) ;  /* 0x000150d27f007947 */ /* 0x000fca000b800000 */
[----:B------:R1:W2:Y:S02]  /*14260*/  SHFL.IDX PT, R8, R4, RZ, 0x181f ;  /* 0x00181fff04087589 */ /* 0x0002a400000e0000 */
.L_x_1233:
[----:B------:R-:W-:-:S05]  /*14270*/  BRA.DIV ~URZ, `(.L_x_1066) ;  /* 0x000151227f007947 */ /* 0x000fca000b800000 */
[----:B------:R-:W3:Y:S04]  /*14280*/  SHFL.IDX PT, R2, R0, RZ, 0x181f ;  /* 0x00181fff00027589 */ /* 0x000ee800000e0000 */
[----:B------:R-:W4:Y:S04]  /*14290*/  SHFL.IDX PT, R7, R0, 0x1, 0x181f ;  /* 0x00381f0000077f89 */ /* 0x000f2800000e0000 */
[----:B------:R-:W5:Y:S04]  /*142a0*/  SHFL.IDX PT, R11, R4, 0x1, 0x181f ;  /* 0x00381f00040b7f89 */ /* 0x000f6800000e0000 */
[----:B------:R-:W-:Y:S04]  /*142b0*/  SHFL.IDX PT, R9, R0, 0x3, 0x181f ;  /* 0x00781f0000097f89 */ /* 0x000fe800000e0000 */
[----:B------:R-:W-:Y:S01]  /*142c0*/  SHFL.IDX PT, R12, R4, 0x2, 0x181f ;  /* 0x00581f00040c7f89 */ /* 0x000fe200000e0000 */
[-C--:B---3--:R-:W-:Y:S05]  /*142d0*/  IADD3 R2, P0, R2, R5.reuse, RZ ;  /* 0x0000000502027210 */ /* 0x088fea0007f1e0ff */
[--C-:B--2---:R-:W-:Y:S01]  /*142e0*/  IMAD.X R3, R8, 0x1, R6.reuse, P0 ;  /* 0x0000000108037824 */ /* 0x104fe200000e0606 */
[-C--:B----4-:R-:W-:Y:S01]  /*142f0*/  IADD3 R10, P0, R7, R5.reuse, RZ ;  /* 0x00000005070a7210 */ /* 0x090fe20007f1e0ff */
[----:B------:R-:W2:Y:S04]  /*14300*/  SHFL.IDX PT, R8, R0, 0x2, 0x181f ;  /* 0x00581f0000087f89 */ /* 0x000ea800000e0000 */
[----:B------:R3:W-:Y:S01]  /*14310*/  LDGSTS.E.BYPASS.LTC128B.128 [R208+0x100], [R2.64], !P2 ;  /* 0x0010000002d07fae */ /* 0x0007e2000d101d48 */
[--C-:B-----5:R-:W-:Y:S03]  /*14320*/  IMAD.X R11, R11, 0x1, R6.reuse, P0 ;  /* 0x000000010b0b7824 */ /* 0x120fe600000e0606 */
[----:B------:R-:W-:Y:S04]  /*14330*/  SHFL.IDX PT, R0, R0, 0x4, 0x181f ;  /* 0x00981f0000007f89 */ /* 0x000fe800000e0000 */
[----:B------:R4:W-:Y:S01]  /*14340*/  LDGSTS.E.BYPASS.LTC128B.128 [R208+0x900], [R10.64], !P2 ;  /* 0x009000000ad07fae */ /* 0x0009e2000d101d48 */
[-C--:B--2---:R-:W-:Y:S03]  /*14350*/  IADD3 R8, P1, R8, R5.reuse, RZ ;  /* 0x0000000508087210 */ /* 0x084fe60007f3e0ff */
[----:B---3--:R-:W2:Y:S01]  /*14360*/  SHFL.IDX PT, R3, R4, 0x3, 0x181f ;  /* 0x00781f0004037f89 */ /* 0x008ea200000e0000 */
[----:B------:R-:W-:Y:S01]  /*14370*/  IADD3 R2, P0, R9, R5, RZ ;  /* 0x0000000509027210 */ /* 0x000fe20007f1e0ff */
[--C-:B------:R-:W-:Y:S02]  /*14380*/  IMAD.X R9, R12, 0x1, R6.reuse, P1 ;  /* 0x000000010c097824 */ /* 0x100fe400008e0606 */
[----:B-1----:R-:W1:Y:S04]  /*14390*/  SHFL.IDX PT, R4, R4, 0x4, 0x181f ;  /* 0x00981f0004047f89 */ /* 0x002e6800000e0000 */
[----:B------:R4:W-:Y:S01]  /*143a0*/  LDGSTS.E.BYPASS.LTC128B.128 [R208+0x1100], [R8.64], !P2 ;  /* 0x0110000008d07fae */ /* 0x0009e2000d101d48 */
[----:B--2---:R-:W-:Y:S05]  /*143b0*/  IMAD.X R3, R3, 0x1, R6, P0 ;  /* 0x0000000103037824 */ /* 0x004fea00000e0606 */
[----:B------:R4:W-:Y:S02]  /*143c0*/  LDGSTS.E.BYPASS.LTC128B.128 [R208+0x1900], [R2.64], !P2 ;  /* 0x0190000002d07fae */ /* 0x0009e4000d101d48 */
.L_x_1234:
[----:B-1--4-:R-:W-:Y:S04]  /*143d0*/  IADD3 R2, P0, R0, R5, RZ ;  /* 0x0000000500027210 */ /* 0x012fe80007f1e0ff */
[----:B------:R-:W-:Y:S05]  /*143e0*/  IADD3.X R3, R4, R6, RZ, P0, !PT ;  /* 0x0000000604037210 */ /* 0x000fea00007fe4ff */
[----:B------:R-:W-:Y:S01]  /*143f0*/  @!PT LDS RZ, [RZ] ;  /* 0x00000000fffff984 */ /* 0x000fe20000000800 */
[----:B------:R-:W-:Y:S01]  /*14400*/  @!PT LDS RZ, [RZ] ;  /* 0x00000000fffff984 */ /* 0x000fe20000000800 */
[----:B------:R-:W-:Y:S01]  /*14410*/  @!PT LDS RZ, [RZ] ;  /* 0x00000000fffff984 */ /* 0x000fe20000000800 */
[----:B------:R1:W-:Y:S04]  /*14420*/  LDGSTS.E.BYPASS.LTC128B.128 [R208+0x2100], [R2.64], !P2 ;  /* 0x0210000002d07fae */ /* 0x0003e8000d101d48 */
.L_x_1064:
[----:B-1-34-:R-:W-:Y:S05]  /*14430*/  BSYNC B0 ;  /* 0x0000000000007941 */ /* 0x01afea0003800000 */
.L_x_1063:
        /* <DEDUP_REMOVED lines=135> */
[----:B------:R-:W-:Y:S03]  /*14cb0*/  HMMA.16816.F32.BF16 R80, R180, R10, R80 ;  /* 0x0000000ab450723c */ /* 0x000fe60000041850 */
[----:B------:R-:W2:Y:S01]  /*14cc0*/  MUFU.TANH R178, R2 ;  /* 0x0000000200b27308 */ /* 0x000ea20000002400 */
        /* <DEDUP_REMOVED lines=128> */
[C---:B------:R-:W-:Y:S01]  /*154d0*/  SHF.L.U64.HI R6, R244.reuse, 0x1, R245 ;  /* 0x00000001f4067819 */ /* 0x040fe200000102f5 */
[----:B------:R-:W-:Y:S01]  /*154e0*/  IMAD.SHL.U32 R5, R244, 0x2, RZ ;  /* 0x00000002f4057824 */ /* 0x000fe200078e00ff */
[----:B------:R-:W3:Y:S01]  /*154f0*/  LDL R236, [R1+0x10] ;  /* 0x0000100001ec7983 */ /* 0x000ee20000100800 */
[----:B------:R-:W-:Y:S03]  /*15500*/  ISETP.NE.AND P3, PT, R242, 0x1, PT ;  /* 0x00000001f200780c */ /* 0x000fe60003f65270 */
[----:B------:R-:W4:Y:S04]  /*15510*/  LDL.64 R44, [R1+0x28] ;  /* 0x00002800012c7983 */ /* 0x000f280000100a00 */
[----:B------:R-:W5:Y:S04]  /*15520*/  LDL R235, [R1+0x34] ;  /* 0x0000340001eb7983 */ /* 0x000f680000100800 */
[----:B------:R-:W4:Y:S04]  /*15530*/  LDL.64 R238, [R1+0x20] ;  /* 0x0000200001ee7983 */ /* 0x000f280000100a00 */
[----:B------:R-:W4:Y:S01]  /*15540*/  LDL R233, [R1+0x30] ;  /* 0x0000300001e97983 */ /* 0x000f220000100800 */
[----:B--2---:R-:W-:Y:S01]  /*15550*/  IMAD R2, R209, 0x50, R240 ;  /* 0x00000050d1027824 */ /* 0x004fe200078e02f0 */
[----:B---3--:R-:W-:Y:S04]  /*15560*/  ISETP.GT.AND P1, PT, R236, 0x4f, PT ;  /* 0x0000004fec00780c */ /* 0x008fe80003f24270 */
[----:B------:R-:W-:Y:S05]  /*15570*/  IADD3 R2, R2, -0x50, R236 ;  /* 0xffffffb002027810 */ /* 0x000fea0007ffe0ec */
[----:B------:R-:W-:Y:S04]  /*15580*/  @P3 IMAD.HI.U32 R3, R2, c[0x0][0x2bc], RZ ;  /* 0x0000af0002033a27 */ /* 0x000fe800078e00ff */
[----:B-1----:R-:W-:Y:S01]  /*15590*/  IMAD.MOV.U32 R0, RZ, RZ, R2 ;  /* 0x000000ffff007224 */ /* 0x002fe200078e0002 */
[----:B------:R-:W-:Y:S04]  /*155a0*/  @P3 SHF.R.U32.HI R0, RZ, c[0x0][0x2c0], R3 ;  /* 0x0000b000ff003a19 */ /* 0x000fe80000011603 */
[C---:B----4-:R-:W-:Y:S01]  /*155b0*/  @!P1 IADD3 R3, P0, R0.reuse, R44, RZ ;  /* 0x0000002c00039210 */ /* 0x050fe20007f1e0ff */
[----:B------:R-:W-:Y:S03]  /*155c0*/  IMAD.MOV R4, RZ, RZ, -R0 ;  /* 0x000000ffff047224 */ /* 0x000fe600078e0a00 */
[----:B-----5:R-:W-:Y:S01]  /*155d0*/  @!P1 LEA.HI.X.SX32 R0, R0, R235, 0x1, P0 ;  /* 0x000000eb00009211 */ /* 0x020fe200000f0eff */
        /* <DEDUP_REMOVED lines=17> */
[----:B------:R-:W-:-:S06]  /*156f0*/  BRA.DIV ~URZ, `(.L_x_1069) ;  /* 0x000141527f007947 */ /* 0x000fcc000b800000 */
[----:B------:R1:W2:Y:S02]  /*15700*/  SHFL.IDX PT, R7, R4, RZ, 0x181f ;  /* 0x00181fff04077589 */ /* 0x0002a400000e0000 */
.L_x_1235:
[----:B------:R-:W-:-:S05]  /*15710*/  BRA.DIV ~URZ, `(.L_x_1070) ;  /* 0x000141a27f007947 */ /* 0x000fca000b800000 */
[----:B------:R-:W3:Y:S02]  /*15720*/  SHFL.IDX PT, R2, R0, RZ, 0x181f ;  /* 0x00181fff00027589 */ /* 0x000ee400000e0000 */
[-C--:B---3--:R-:W-:Y:S05]  /*15730*/  IADD3 R2, P0, R2, R5.reuse, RZ ;  /* 0x0000000502027210 */ /* 0x088fea0007f1e0ff */
[--C-:B--2---:R-:W-:Y:S05]  /*15740*/  IMAD.X R3, R7, 0x1, R6.reuse, P0 ;  /* 0x0000000107037824 */ /* 0x104fea00000e0606 */
[----:B------:R-:W-:Y:S01]  /*15750*/  @!PT LDS RZ, [RZ] ;  /* 0x00000000fffff984 */ /* 0x000fe20000000800 */
[----:B------:R-:W-:Y:S01]  /*15760*/  @!PT LDS RZ, [RZ] ;  /* 0x00000000fffff984 */ /* 0x000fe20000000800 */
[----:B------:R2:W-:Y:S04]  /*15770*/  LDGSTS.E.BYPASS.LTC128B.128 [R208+0x2900], [R2.64], !P2 ;  /* 0x0290000002d07fae */ /* 0x0005e8000d101d48 */
[----:B--2---:R-:W2:Y:S04]  /*15780*/  SHFL.IDX PT, R2, R0, 0x1, 0x181f ;  /* 0x00381f0000027f89 */ /* 0x004ea800000e0000 */
[----:B------:R-:W3:Y:S01]  /*15790*/  SHFL.IDX PT, R3, R4, 0x1, 0x181f ;  /* 0x00381f0004037f89 */ /* 0x000ee200000e0000 */
[-C--:B--2---:R-:W-:Y:S05]  /*157a0*/  IADD3 R2, P0, R2, R5.reuse, RZ ;  /* 0x0000000502027210 */ /* 0x084fea0007f1e0ff */
[--C-:B---3--:R-:W-:Y:S05]  /*157b0*/  IMAD.X R3, R3, 0x1, R6.reuse, P0 ;  /* 0x0000000103037824 */ /* 0x108fea00000e0606 */
[----:B------:R2:W-:Y:S04]  /*157c0*/  LDGSTS.E.BYPASS.LTC128B.128 [R208+0x3100], [R2.64], !P2 ;  /* 0x0310000002d07fae */ /* 0x0005e8000d101d48 */
[----:B--2---:R-:W2:Y:S04]  /*157d0*/  SHFL.IDX PT, R2, R0, 0x2, 0x181f ;  /* 0x00581f0000027f89 */ /* 0x004ea800000e0000 */
[----:B------:R-:W3:Y:S01]  /*157e0*/  SHFL.IDX PT, R3, R4, 0x2, 0x181f ;  /* 0x00581f0004037f89 */ /* 0x000ee200000e0000 */
[-C--:B--2---:R-:W-:Y:S05]  /*157f0*/  IADD3 R2, P0, R2, R5.reuse, RZ ;  /* 0x0000000502027210 */ /* 0x084fea0007f1e0ff */
[--C-:B---3--:R-:W-:Y:S05]  /*15800*/  IMAD.X R3, R3, 0x1, R6.reuse, P0 ;  /* 0x0000000103037824 */ /* 0x108fea00000e0606 */
[----:B------:R2:W-:Y:S04]  /*15810*/  LDGSTS.E.BYPASS.LTC128B.128 [R208+0x3900], [R2.64], !P2 ;  /* 0x0390000002d07fae */ /* 0x0005e8000d101d48 */
[----:B--2---:R-:W2:Y:S04]  /*15820*/  SHFL.IDX PT, R2, R0, 0x3, 0x181f ;  /* 0x00781f0000027f89 */ /* 0x004ea800000e0000 */
[----:B------:R-:W3:Y:S04]  /*15830*/  SHFL.IDX PT, R3, R4, 0x3, 0x181f ;  /* 0x00781f0004037f89 */ /* 0x000ee800000e0000 */
[----:B------:R-:W4:Y:S04]  /*15840*/  SHFL.IDX PT, R0, R0, 0x4, 0x181f ;  /* 0x00981f0000007f89 */ /* 0x000f2800000e0000 */
[----:B-1----:R-:W1:Y:S01]  /*15850*/  SHFL.IDX PT, R4, R4, 0x4, 0x181f ;  /* 0x00981f0004047f89 */ /* 0x002e6200000e0000 */
[----:B--2---:R-:W-:Y:S05]  /*15860*/  IADD3 R2, P0, R2, R5, RZ ;  /* 0x0000000502027210 */ /* 0x004fea0007f1e0ff */
[----:B---3--:R-:W-:Y:S05]  /*15870*/  IMAD.X R3, R3, 0x1, R6, P0 ;  /* 0x0000000103037824 */ /* 0x008fea00000e0606 */
[----:B------:R2:W-:Y:S03]  /*15880*/  LDGSTS.E.BYPASS.LTC128B.128 [R208+0x4100], [R2.64], !P2 ;  /* 0x0410000002d07fae */ /* 0x0005e6000d101d48 */
.L_x_1236:
[----:B--2-4-:R-:W-:Y:S04]  /*15890*/  IADD3 R2, P0, R0, R5, RZ ;  /* 0x0000000500027210 */ /* 0x014fe80007f1e0ff */
[----:B-1----:R-:W-:Y:S05]  /*158a0*/  IADD3.X R3, R4, R6, RZ, P0, !PT ;  /* 0x0000000604037210 */ /* 0x002fea00007fe4ff */
[----:B------:R-:W-:Y:S01]  /*158b0*/  @!PT LDS RZ, [RZ] ;  /* 0x00000000fffff984 */ /* 0x000fe20000000800 */
[----:B------:R-:W-:Y:S01]  /*158c0*/  @!PT LDS RZ, [RZ] ;  /* 0x00000000fffff984 */ /* 0x000fe20000000800 */
[----:B------:R-:W-:Y:S01]  /*158d0*/  @!PT LDS RZ, [RZ] ;  /* 0x00000000fffff984 */ /* 0x000fe20000000800 */
[----:B------:R1:W-:Y:S04]  /*158e0*/  LDGSTS.E.BYPASS.LTC128B.128 [R208+0x4900], [R2.64], !P2 ;  /* 0x0490000002d07fae */ /* 0x0003e8000d101d48 */
.L_x_1068:
[----:B--234-:R-:W-:Y:S05]  /*158f0*/  BSYNC B0 ;  /* 0x0000000000007941 */ /* 0x01cfea0003800000 */
.L_x_1067:
[----:B------:R-:W-:Y:S01]  /*15900*/  LOP3.LUT R8, RZ, c[0x0][0x324], RZ, 0x33, !PT ;  /* 0x0000c900ff087a12 */ /* 0x000fe200078e33ff */
[----:B-1----:R-:W2:Y:S01]  /*15910*/  LDL R2, [R1+0x38] ;  /* 0x0000380001027983 */ /* 0x002ea20000100800 */
[----:B------:R-:W-:Y:S03]  /*15920*/  IMAD.MOV.U32 R3, RZ, RZ, c[0x0][0x2c4] ;  /* 0x0000b100ff037624 */ /* 0x000fe600078e00ff */
[----:B------:R-:W2:Y:S02]  /*15930*/  LDL R0, [R1+0x50] ;  /* 0x0000500001007983 */ /* 0x000ea40000100800 */
[----:B------:R-:W-:Y:S02]  /*15940*/  ISETP.NE.AND P0, PT, R3, 0x1, PT ;  /* 0x000000010300780c */ /* 0x000fe40003f05270 */
[----:B------:R-:W0:Y:S01]  /*15950*/  LDGDEPBAR ;  /* 0x00000000000079af */ /* 0x000e220000000000 */
[----:B--2---:R-:W-:Y:S10]  /*15960*/  IMAD.IADD R5, R0, 0x1, R2 ;  /* 0x0000000100057824 */ /* 0x004ff400078e0202 */
[----:B------:R-:W-:Y:S05]  /*15970*/  @P0 IMAD.HI.U32 R0, R5, c[0x0][0x2c8], RZ ;  /* 0x0000b20005000a27 */ /* 0x000fea00078e00ff */
[----:B------:R-:W-:Y:S01]  /*15980*/  @P0 SHF.R.U32.HI R5, RZ, c[0x0][0x2cc], R0 ;  /* 0x0000b300ff050a19 */ /* 0x000fe20000011600 */
[----:B------:R-:W-:Y:S05]  /*15990*/  IMAD R0, R209, -0x50, RZ ;  /* 0xffffffb0d1007824 */ /* 0x000fea00078e02ff */
[----:B------:R-:W-:Y:S04]  /*159a0*/  IADD3 R2, -R251, 0x1, R0 ;  /* 0x00000001fb027810 */ /* 0x000fe80007ffe100 */
[----:B------:R-:W-:Y:S04]  /*159b0*/  IADD3 R7, -R249, R2, R250 ;  /* 0x00000002f9077210 */ /* 0x000fe80007ffe1fa */
[----:B------:R-:W-:Y:S01]  /*159c0*/  IADD3 R6, R7, c[0x0][0x328], RZ ;  /* 0x0000ca0007067a10 */ /* 0x000fe20007ffe0ff */
[----:B------:R-:W-:-:S05]  /*159d0*/  BRA.DIV ~URZ, `(.L_x_1071) ;  /* 0x000143927f007947 */ /* 0x000fca000b800000 */
[----:B------:R1:W2:Y:S02]  /*159e0*/  SHFL.IDX PT, R4, R5, RZ, 0x1c1f ;  /* 0x001c1fff05047589 */ /* 0x0002a400000e0000 */
.L_x_1237:
        /* <DEDUP_REMOVED lines=19> */
.L_x_1074:
[----:B------:R-:W-:Y:S04]  /*15b20*/  MOV R8, c[0x0][0x32c] ;  /* 0x0000cb0000087a02 */ /* 0x000fe80000000f00 */
[----:B------:R-:W-:Y:S11]  /*15b30*/  ISETP.NE.AND P0, PT, R8, 0x1, PT ;  /* 0x000000010800780c */ /* 0x000ff60003f05270 */
[----:B------:R-:W-:Y:S02]  /*15b40*/  @!UPT UIADD3 URZ, URZ, URZ, URZ ;  /* 0x0000003f3f3ff290 */ /* 0x000fe4000fffe03f */
[----:B------:R-:W-:Y:S05]  /*15b50*/  @P0 IMAD.HI.U32 R8, R4, c[0x0][0x330], RZ ;  /* 0x0000cc0004080a27 */ /* 0x000fea00078e00ff */
[----:B------:R-:W-:Y:S02]  /*15b60*/  @P0 SHF.R.U32.HI R4, RZ, c[0x0][0x334], R8 ;  /* 0x0000cd00ff040a19 */ /* 0x000fe40000011608 */
.L_x_1075:
[----:B------:R-:W-:Y:S05]  /*15b70*/  BSYNC B0 ;  /* 0x0000000000007941 */ /* 0x000fea0003800000 */
.L_x_1073:
[----:B------:R-:W-:Y:S04]  /*15b80*/  IMAD.IADD R8, R0, 0x1, -R251 ;  /* 0x0000000100087824 */ /* 0x000fe800078e0afb */
[----:B------:R-:W-:Y:S05]  /*15b90*/  IMAD R4, R4, c[0x0][0x32c], R8 ;  /* 0x0000cb0004047a24 */ /* 0x000fea00078e0208 */
[----:B------:R-:W-:Y:S02]  /*15ba0*/  IMNMX R2, R2, R4, !PT ;  /* 0x0000000402027217 */ /* 0x000fe40007800200 */
[----:B------:R-:W-:Y:S04]  /*15bb0*/  IADD3 R4, R4, c[0x0][0x32c], RZ ;  /* 0x0000cb0004047a10 */ /* 0x000fe80007ffe0ff */
[----:B------:R-:W-:Y:S02]  /*15bc0*/  IMNMX R3, R3, R4, PT ;  /* 0x0000000403037217 */ /* 0x000fe40003800200 */
.L_x_1072:
[C---:B------:R-:W-:Y:S02]  /*15bd0*/  ISETP.GE.AND P0, PT, R0.reuse, 0x1, PT ;  /* 0x000000010000780c */ /* 0x040fe40003f06270 */
[C---:B------:R-:W-:Y:S02]  /*15be0*/  ISETP.GE.AND P1, PT, R0.reuse, 0x2, PT ;  /* 0x000000020000780c */ /* 0x040fe40003f26270 */
        /* <DEDUP_REMOVED lines=17> */
[----:B------:R-:W-:Y:S02]  /*15d00*/  ISETP.LT.OR P0, PT, R3, 0x9, P0 ;  /* 0x000000090300780c */ /* 0x000fe40000701670 */
        /* <DEDUP_REMOVED lines=63> */
[C---:B------:R-:W-:Y:S02]  /*16100*/  ISETP.GT.AND P0, PT, R2.reuse, 0x31, !P1 ;  /* 0x000000310200780c */ /* 0x040fe40004f04270 */
        /* <DEDUP_REMOVED lines=21> */
[----:B------:R-:W-:Y:S11]  /*16260*/  ISETP.GE.AND P0, PT, R0, 0x4a, PT ;  /* 0x0000004a0000780c */ /* 0x000ff60003f06270 */
[----:B------:R-:W-:Y:S02]  /*16270*/  @!UPT UIADD3 URZ, URZ, URZ, URZ ;  /* 0x0000003f3f3ff290 */ /* 0x000fe4000fffe03f */
[----:B------:R-:W-:Y:S02]  /*16280*/  @P0 LOP3.LUT R207, R207, 0x4000, RZ, 0xfc, !PT ;  /* 0x00004000cfcf0812 */ /* 0x000fe400078efcff */
[----:B------:R-:W-:Y:S04]  /*16290*/  ISETP.GT.AND P0, PT, R2, 0x49, !P0 ;  /* 0x000000490200780c */ /* 0x000fe80004704270 */
[----:B------:R-:W-:Y:S04]  /*162a0*/  ISETP.LT.OR P0, PT, R3, 0x4a, P0 ;  /* 0x0000004a0300780c */ /* 0x000fe80000701670 */
[----:B------:R-:W-:Y:S01]  /*162b0*/  FSEL R55, R9, -INF , !P0 ;  /* 0xff80000009377808 */ /* 0x000fe20004000000 */
[----:B------:R-:W-:-:S06]  /*162c0*/  BRA.DIV ~URZ, `(.L_x_1076) ;  /* 0x00013b127f007947 */ /* 0x000fcc000b800000 */
[----:B------:R2:W3:Y:S02]  /*162d0*/  SHFL.IDX PT, R4, R5, 0x1, 0x1c1f ;  /* 0x003c1f0005047f89 */ /* 0x0004e400000e0000 */
.L_x_1238:
[----:B---3--:R-:W-:Y:S01]  /*162e0*/  IADD3 R3, R7, R4, RZ ;  /* 0x0000000407037210 */ /* 0x008fe20007ffe0ff */
[----:B------:R-:W-:Y:S05]  /*162f0*/  IMAD.MOV.U32 R2, RZ, RZ, c[0x0][0x32c] ;  /* 0x0000cb00ff027624 */ /* 0x000fea00078e00ff */
[----:B------:R-:W-:Y:S01]  /*16300*/  ISETP.GE.AND P0, PT, R2, 0x1, PT ;  /* 0x000000010200780c */ /* 0x000fe20003f06270 */
[----:B------:R-:W-:Y:S11]  /*16310*/  IMAD.IADD R2, R6, 0x1, R4 ;  /* 0x0000000106027824 */ /* 0x000ff600078e0204 */
[----:B------:R-:W-:Y:S01]  /*16320*/  @!UPT UIADD3 URZ, URZ, URZ, URZ ;  /* 0x0000003f3f3ff290 */ /* 0x000fe2000fffe03f */
        /* <DEDUP_REMOVED lines=14> */
.L_x_1079:
[----:B------:R-:W-:Y:S04]  /*16410*/  MOV R8, c[0x0][0x32c] ;  /* 0x0000cb0000087a02 */ /* 0x000fe80000000f00 */
[----:B------:R-:W-:Y:S11]  /*16420*/  ISETP.NE.AND P0, PT, R8, 0x1, PT ;  /* 0x000000010800780c */ /* 0x000ff60003f05270 */
[----:B------:R-:W-:Y:S02]  /*16430*/  @!UPT UIADD3 URZ, URZ, URZ, URZ ;  /* 0x0000003f3f3ff290 */ /* 0x000fe4000fffe03f */
[----:B------:R-:W-:Y:S05]  /*16440*/  @P0 IMAD.HI.U32 R8, R4, c[0x0][0x330], RZ ;  /* 0x0000cc0004080a27 */ /* 0x000fea00078e00ff */
[----:B------:R-:W-:Y:S02]  /*16450*/  @P0 SHF.R.U32.HI R4, RZ, c[0x0][0x334], R8 ;  /* 0x0000cd00ff040a19 */ /* 0x000fe40000011608 */
.L_x_1080:
[----:B------:R-:W-:Y:S05]  /*16460*/  BSYNC B0 ;  /* 0x0000000000007941 */ /* 0x000fea0003800000 */
.L_x_1078:
[----:B------:R-:W-:Y:S04]  /*16470*/  IMAD.IADD R8, R0, 0x1, -R251 ;  /* 0x0000000100087824 */ /* 0x000fe800078e0afb */
[----:B------:R-:W-:Y:S05]  /*16480*/  IMAD R4, R4, c[0x0][0x32c], R8 ;  /* 0x0000cb0004047a24 */ /* 0x000fea00078e0208 */
[----:B------:R-:W-:Y:S02]  /*16490*/  IMNMX R3, R3, R4, !PT ;  /* 0x0000000403037217 */ /* 0x000fe40007800200 */
[----:B------:R-:W-:Y:S04]  /*164a0*/  IADD3 R4, R4, c[0x0][0x32c], RZ ;  /* 0x0000cb0004047a10 */ /* 0x000fe80007ffe0ff */
[----:B------:R-:W-:Y:S02]  /*164b0*/  IMNMX R2, R2, R4, PT ;  /* 0x0000000402027217 */ /* 0x000fe40003800200 */
.L_x_1077:
        /* <DEDUP_REMOVED lines=68> */
[----:B------:R-:W-:Y:S04]  /*16900*/  ISETP.GT.AND P0, PT, R3, RZ, !P0 ;  /* 0x000000ff0300720c */ /* 0x000fe80004704270 */
[C---:B------:R-:W-:Y:S04]  /*16910*/  ISETP.LT.OR P0, PT, R2.reuse, 0x1, P0 ;  /* 0x000000010200780c */ /* 0x040fe80000701670 */
[----:B------:R-:W-:Y:S02]  /*16920*/  FSEL R17, R225, -INF , !P0 ;  /* 0xff800000e1117808 */ /* 0x000fe40004000000 */
[----:B------:R-:W-:Y:S04]  /*16930*/  LOP3.LUT P0, RZ, R207, 0x4000, RZ, 0xc0, !PT ;  /* 0x00004000cfff7812 */ /* 0x000fe8000780c0ff */
[----:B------:R-:W-:Y:S04]  /*16940*/  ISETP.GT.AND P0, PT, R3, 0x49, !P0 ;  /* 0x000000490300780c */ /* 0x000fe80004704270 */
[----:B------:R-:W-:Y:S04]  /*16950*/  ISETP.LT.OR P0, PT, R2, 0x4a, P0 ;  /* 0x0000004a0200780c */ /* 0x000fe80000701670 */
[----:B------:R-:W-:Y:S01]  /*16960*/  FSEL R34, R11, -INF , !P0 ;  /* 0xff8000000b227808 */ /* 0x000fe20004000000 */
[----:B------:R-:W-:-:S06]  /*16970*/  BRA.DIV ~URZ, `(.L_x_1081) ;  /* 0x000134d27f007947 */ /* 0x000fcc000b800000 */
[----:B------:R3:W4:Y:S02]  /*16980*/  SHFL.IDX PT, R4, R5, 0x2, 0x1c1f ;  /* 0x005c1f0005047f89 */ /* 0x00072400000e0000 */
.L_x_1239:
[----:B----4-:R-:W-:Y:S01]  /*16990*/  IADD3 R3, R7, R4, RZ ;  /* 0x0000000407037210 */ /* 0x010fe20007ffe0ff */
        /* <DEDUP_REMOVED lines=18> */
.L_x_1084:
[----:B------:R-:W-:Y:S04]  /*16ac0*/  MOV R8, c[0x0][0x32c] ;  /* 0x0000cb0000087a02 */ /* 0x000fe80000000f00 */
[----:B------:R-:W-:Y:S11]  /*16ad0*/  ISETP.NE.AND P0, PT, R8, 0x1, PT ;  /* 0x000000010800780c */ /* 0x000ff60003f05270 */
[----:B------:R-:W-:Y:S02]  /*16ae0*/  @!UPT UIADD3 URZ, URZ, URZ, URZ ;  /* 0x0000003f3f3ff290 */ /* 0x000fe4000fffe03f */
[----:B------:R-:W-:Y:S05]  /*16af0*/  @P0 IMAD.HI.U32 R8, R4, c[0x0][0x330], RZ ;  /* 0x0000cc0004080a27 */ /* 0x000fea00078e00ff */
[----:B------:R-:W-:Y:S02]  /*16b00*/  @P0 SHF.R.U32.HI R4, RZ, c[0x0][0x334], R8 ;  /* 0x0000cd00ff040a19 */ /* 0x000fe40000011608 */
.L_x_1085:
[----:B------:R-:W-:Y:S05]  /*16b10*/  BSYNC B0 ;  /* 0x0000000000007941 */ /* 0x000fea0003800000 */
.L_x_1083:
[----:B------:R-:W-:Y:S04]  /*16b20*/  IMAD.IADD R8, R0, 0x1, -R251 ;  /* 0x0000000100087824 */ /* 0x000fe800078e0afb */
[----:B------:R-:W-:Y:S05]  /*16b30*/  IMAD R4, R4, c[0x0][0x32c], R8 ;  /* 0x0000cb0004047a24 */ /* 0x000fea00078e0208 */
[----:B------:R-:W-:Y:S02]  /*16b40*/  IMNMX R3, R3, R4, !PT ;  /* 0x0000000403037217 */ /* 0x000fe40007800200 */
[----:B------:R-:W-:Y:S04]  /*16b50*/  IADD3 R4, R4, c[0x0][0x32c], RZ ;  /* 0x0000cb0004047a10 */ /* 0x000fe80007ffe0ff */
[----:B------:R-:W-:Y:S02]  /*16b60*/  IMNMX R2, R2, R4, PT ;  /* 0x0000000402027217 */ /* 0x000fe40003800200 */
.L_x_1082:
        /* <DEDUP_REMOVED lines=67> */
[----:B------:R-:W-:Y:S04]  /*16fa0*/  LOP3.LUT P0, RZ, R207, 0x2000, RZ, 0xc0, !PT ;  /* 0x00002000cfff7812 */ /* 0x000fe8000780c0ff */
[----:B------:R-:W-:Y:S04]  /*16fb0*/  ISETP.GT.AND P0, PT, R3, RZ, !P0 ;  /* 0x000000ff0300720c */ /* 0x000fe80004704270 */
        /* <DEDUP_REMOVED lines=8> */
.L_x_1240:
[----:B-1----:R-:W-:Y:S01]  /*17040*/  IADD3 R3, R6, R4, RZ ;  /* 0x0000000406037210 */ /* 0x002fe20007ffe0ff */
        /* <DEDUP_REMOVED lines=11> */
[----:B--234-:R-:W-:Y:S05]  /*17100*/  IMAD.MOV.U32 R5, RZ, RZ, c[0x0][0x32c] ;  /* 0x0000cb00ff057624 */ /* 0x01cfea00078e00ff */
[----:B------:R-:W-:Y:S11]  /*17110*/  ISETP.NE.AND P0, PT, R5, 0x1, PT ;  /* 0x000000010500780c */ /* 0x000ff60003f05270 */
[----:B------:R-:W-:Y:S02]  /*17120*/  @!UPT UIADD3 URZ, URZ, URZ, URZ ;  /* 0x0000003f3f3ff290 */ /* 0x000fe4000fffe03f */
[----:B------:R-:W-:Y:S05]  /*17130*/  @P0 IMAD.HI.U32 R5, R4, c[0x0][0x330], RZ ;  /* 0x0000cc0004050a27 */ /* 0x000fea00078e00ff */
[----:B------:R-:W-:Y:S04]  /*17140*/  @P0 SHF.R.U32.HI R4, RZ, c[0x0][0x334], R5 ;  /* 0x0000cd00ff040a19 */ /* 0x000fe80000011605 */
[----:B------:R-:W-:Y:S01]  /*17150*/  LOP3.LUT R4, RZ, R4, RZ, 0x33, !PT ;  /* 0x00000004ff047212 */ /* 0x000fe200078e33ff */
[----:B------:R-:W-:-:S05]  /*17160*/  BRA `(.L_x_1090) ;  /* 0x0000005000007947 */ /* 0x000fca0003800000 */
.L_x_1089:
[----:B--234-:R-:W-:Y:S04]  /*17170*/  MOV R5, c[0x0][0x32c] ;  /* 0x0000cb0000057a02 */ /* 0x01cfe80000000f00 */
[----:B------:R-:W-:Y:S11]  /*17180*/  ISETP.NE.AND P0, PT, R5, 0x1, PT ;  /* 0x000000010500780c */ /* 0x000ff60003f05270 */
[----:B------:R-:W-:Y:S02]  /*17190*/  @!UPT UIADD3 URZ, URZ, URZ, URZ ;  /* 0x0000003f3f3ff290 */ /* 0x000fe4000fffe03f */
[----:B------:R-:W-:Y:S05]  /*171a0*/  @P0 IMAD.HI.U32 R5, R4, c[0x0][0x330], RZ ;  /* 0x0000cc0004050a27 */ /* 0x000fea00078e00ff */
[----:B------:R-:W-:Y:S02]  /*171b0*/  @P0 SHF.R.U32.HI R4, RZ, c[0x0][0x334], R5 ;  /* 0x0000cd00ff040a19 */ /* 0x000fe40000011605 */
.L_x_1090:
[----:B------:R-:W-:Y:S05]  /*171c0*/  BSYNC B0 ;  /* 0x0000000000007941 */ /* 0x000fea0003800000 */
.L_x_1088:
[----:B------:R-:W-:Y:S04]  /*171d0*/  IMAD.IADD R0, R0, 0x1, -R251 ;  /* 0x0000000100007824 */ /* 0x000fe800078e0afb */
[----:B------:R-:W-:Y:S05]  /*171e0*/  IMAD R0, R4, c[0x0][0x32c], R0 ;  /* 0x0000cb0004007a24 */ /* 0x000fea00078e0200 */
[----:B------:R-:W-:Y:S02]  /*171f0*/  IMNMX R2, R2, R0, !PT ;  /* 0x0000000002027217 */ /* 0x000fe40007800200 */
[----:B------:R-:W-:Y:S04]  /*17200*/  IADD3 R0, R0, c[0x0][0x32c], RZ ;  /* 0x0000cb0000007a10 */ /* 0x000fe80007ffe0ff */
[----:B------:R-:W-:Y:S02]  /*17210*/  IMNMX R3, R3, R0, PT ;  /* 0x0000000003037217 */ /* 0x000fe40003800200 */
.L_x_1087:
[----:B------:R-:W-:Y:S02]  /*17220*/  LOP3.LUT P0, RZ, R207, 0x2000, RZ, 0xc0, !PT ;  /* 0x00002000cfff7812 */ /* 0x000fe4000780c0ff */
[C---:B------:R-:W-:Y:S02]  /*17230*/  ISETP.GT.AND P1, PT, R2.reuse, 0x48, !P1 ;  /* 0x000000480200780c */ /* 0x040fe40004f24270 */
[----:B------:R-:W-:Y:S02]  /*17240*/  ISETP.GT.AND P0, PT, R2, RZ, !P0 ;  /* 0x000000ff0200720c */ /* 0x000fe40004704270 */
[----:B------:R-:W-:Y:S02]  /*17250*/  FMNMX.FTZ R0, R17, R87, !PT ;  /* 0x0000005711007209 */ /* 0x000fe40007810000 */
[C---:B------:R-:W-:Y:S02]  /*17260*/  ISETP.LT.OR P0, PT, R3.reuse, 0x1, P0 ;  /* 0x000000010300780c */ /* 0x040fe40000701670 */
[----:B------:R-:W-:Y:S02]  /*17270*/  ISETP.LT.OR P1, PT, R3, 0x49, P1 ;  /* 0x000000490300780c */ /* 0x000fe40000f21670 */
        /* <DEDUP_REMOVED lines=45> */
[----:B------:R-:W-:Y:S02]  /*17550*/  ISETP.GT.AND P0, PT, R2, 0x19, !P0 ;  /* 0x000000190200780c */ /* 0x000fe40004704270 */
[----:B------:R-:W-:Y:S02]  /*17560*/  FMNMX.FTZ R5, R34, R5, !PT ;  /* 0x0000000522057209 */ /* 0x000fe40007810000 */
        /* <DEDUP_REMOVED lines=26> */
[C---:B------:R-:W-:Y:S02]  /*17710*/  ISETP.GT.AND P0, PT, R2.reuse, 0x38, !P6 ;  /* 0x000000380200780c */ /* 0x040fe40007704270 */
        /* <DEDUP_REMOVED lines=77> */
.L_x_1241:
[----:B-12---:R-:W-:Y:S01]  /*17bf0*/  FMNMX.FTZ R4, R4, R0, !PT ;  /* 0x0000000004047209 */ /* 0x006fe20007810000 */
[----:B------:R-:W-:-:S05]  /*17c00*/  BRA.DIV ~URZ, `(.L_x_1092) ;  /* 0x000123627f007947 */ /* 0x000fca000b800000 */
        /* <DEDUP_REMOVED lines=13> */
.L_x_1242:
[C---:B------:R-:W-:Y:S01]  /*17ce0*/  FSETP.NEU.FTZ.AND P0, PT, R71.reuse, -INF , PT ;  /* 0xff8000004700780b */ /* 0x040fe20003f1d000 */
[C---:B------:R-:W-:Y:S01]  /*17cf0*/  FMUL.FTZ R2, R71.reuse, c[0x0][0x2d0] ;  /* 0x0000b40047027a20 */ /* 0x040fe20000410000 */
[----:B--2---:R-:W-:Y:S01]  /*17d00*/  FMNMX.FTZ R68, R0, R4, !PT ;  /* 0x0000000400447209 */ /* 0x004fe20007810000 */
[----:B------:R-:W-:Y:S01]  /*17d10*/  WARPSYNC 0xffffffff ;  /* 0xffffffff00007948 */ /* 0x000fe20003800000 */
[----:B------:R-:W-:Y:S02]  /*17d20*/  FSEL R0, R71, RZ, P0 ;  /* 0x000000ff47007208 */ /* 0x000fe40000000000 */
[----:B------:R-:W-:Y:S02]  /*17d30*/  FSEL R2, R2, RZ, P0 ;  /* 0x000000ff02027208 */ /* 0x000fe40000000000 */
[----:B------:R-:W-:Y:S01]  /*17d40*/  FSETP.NEU.FTZ.AND P0, PT, R70, -INF , PT ;  /* 0xff8000004600780b */ /* 0x000fe20003f1d000 */
[----:B------:R-:W-:Y:S02]  /*17d50*/  FADD.FTZ R0, -R0, R86 ;  /* 0x0000005600007221 */ /* 0x000fe40000010100 */
[--C-:B------:R-:W-:Y:S02]  /*17d60*/  FFMA.FTZ R3, R14, c[0x0][0x2d0], -R2.reuse ;  /* 0x0000b4000e037a23 */ /* 0x100fe40000010802 */
[----:B------:R-:W-:Y:S02]  /*17d70*/  FMUL.FTZ R0, R0, c[0x0][0x2d0] ;  /* 0x0000b40000007a20 */ /* 0x000fe40000410000 */
[--C-:B-1----:R-:W-:Y:S02]  /*17d80*/  FFMA.FTZ R4, R65, c[0x0][0x2d0], -R2.reuse ;  /* 0x0000b40041047a23 */ /* 0x102fe40000010802 */
[----:B------:R-:W-:Y:S01]  /*17d90*/  MUFU.EX2 R3, R3 ;  /* 0x0000000300037308 */ /* 0x000fe20000000800 */
[--C-:B------:R-:W-:Y:S02]  /*17da0*/  FFMA.FTZ R219, R83, c[0x0][0x2d0], -R2.reuse ;  /* 0x0000b40053db7a23 */ /* 0x100fe40000010802 */
[--C-:B------:R-:W-:Y:S02]  /*17db0*/  FFMA.FTZ R218, R82, c[0x0][0x2d0], -R2.reuse ;  /* 0x0000b40052da7a23 */ /* 0x100fe40000010802 */
[--C-:B------:R-:W-:Y:S02]  /*17dc0*/  FFMA.FTZ R217, R81, c[0x0][0x2d0], -R2.reuse ;  /* 0x0000b40051d97a23 */ /* 0x100fe40000010802 */
[--C-:B------:R-:W-:Y:S02]  /*17dd0*/  FFMA.FTZ R222, R80, c[0x0][0x2d0], -R2.reuse ;  /* 0x0000b40050de7a23 */ /* 0x100fe40000010802 */
[----:B------:R-:W-:Y:S01]  /*17de0*/  LDSM.16.MT88.4 R80, [R195] ;  /* 0x00000000c350783b */ /* 0x000fe20000004200 */
        /* <DEDUP_REMOVED lines=15> */
[----:B------:R-:W2:Y:S10]  /*17ee0*/  MUFU.EX2 R2, R4 ;  /* 0x0000000400027308 */ /* 0x000eb40000000800 */
[----:B------:R-:W-:Y:S01]  /*17ef0*/  MUFU.EX2 R86, R86 ;  /* 0x0000005600567308 */ /* 0x000fe20000000800 */
[----:B-1----:R-:W-:Y:S01]  /*17f00*/  FFMA.FTZ R0, R65, R237, R3 ;  /* 0x000000ed41007223 */ /* 0x002fe20000010003 */
[C---:B--2---:R-:W-:Y:S03]  /*17f10*/  F2FP.BF16.PACK_AB R72, R2.reuse, R3 ;  /* 0x000000030248723e */ /* 0x044fe600000010ff */
[----:B------:R-:W-:Y:S01]  /*17f20*/  FADD.FTZ R8, R2, R0 ;  /* 0x0000000002087221 */ /* 0x000fe20000010000 */
[C---:B------:R-:W-:Y:S01]  /*17f30*/  FSEL R0, R70.reuse, RZ, P0 ;  /* 0x000000ff46007208 */ /* 0x040fe20000000000 */
[----:B------:R-:W-:Y:S04]  /*17f40*/  FMUL.FTZ R2, R70, c[0x0][0x2d0] ;  /* 0x0000b40046027a20 */ /* 0x000fe80000410000 */
[----:B------:R-:W-:Y:S01]  /*17f50*/  FADD.FTZ R0, -R0, R87 ;  /* 0x0000005700007221 */ /* 0x000fe20000010100 */
[----:B------:R-:W-:Y:S01]  /*17f60*/  FSEL R2, R2, RZ, P0 ;  /* 0x000000ff02027208 */ /* 0x000fe20000000000 */
[----:B------:R-:W-:Y:S01]  /*17f70*/  MUFU.EX2 R87, R183 ;  /* 0x000000b700577308 */ /* 0x000fe20000000800 */
[----:B------:R-:W-:Y:S01]  /*17f80*/  FSETP.NEU.FTZ.AND P0, PT, R69, -INF , PT ;  /* 0xff8000004500780b */ /* 0x000fe20003f1d000 */
[----:B------:R-:W-:Y:S02]  /*17f90*/  FMUL.FTZ R0, R0, c[0x0][0x2d0] ;  /* 0x0000b40000007a20 */ /* 0x000fe40000410000 */
[--C-:B------:R-:W-:Y:S02]  /*17fa0*/  FFMA.FTZ R3, R17, c[0x0][0x2d0], -R2.reuse ;  /* 0x0000b40011037a23 */ /* 0x100fe40000010802 */
[--C-:B------:R-:W-:Y:S02]  /*17fb0*/  FFMA.FTZ R231, R53, c[0x0][0x2d0], -R2.reuse ;  /* 0x0000b40035e77a23 */ /* 0x100fe40000010802 */
[--C-:B------:R-:W-:Y:S02]  /*17fc0*/  FFMA.FTZ R4, R54, c[0x0][0x2d0], -R2.reuse ;  /* 0x0000b40036047a23 */ /* 0x100fe40000010802 */
[----:B------:R-:W-:Y:S01]  /*17fd0*/  MUFU.EX2 R5, R3 ;  /* 0x0000000300057308 */ /* 0x000fe20000000800 */
[--C-:B------:R-:W-:Y:S02]  /*17fe0*/  FFMA.FTZ R54, R76, c[0x0][0x2d0], -R2.reuse ;  /* 0x0000b4004c367a23 */ /* 0x100fe40000010802 */
        /* <DEDUP_REMOVED lines=17> */
[----:B------:R-:W-:Y:S01]  /*18100*/  FFMA.FTZ R235, R34, c[0x0][0x2d0], -R2 ;  /* 0x0000b40022eb7a23 */ /* 0x000fe20000010802 */
[----:B------:R-:W-:Y:S01]  /*18110*/  MUFU.EX2 R185, R176 ;  /* 0x000000b000b97308 */ /* 0x000fe20000000800 */
[----:B-1----:R-:W-:Y:S09]  /*18120*/  FFMA.FTZ R0, R3, R243, R5 ;  /* 0x000000f303007223 */ /* 0x002ff20000010005 */
[----:B------:R-:W1:Y:S10]  /*18130*/  MUFU.EX2 R2, R4 ;  /* 0x0000000400027308 */ /* 0x000e740000000800 */
[----:B------:R-:W-:Y:S10]  /*18140*/  MUFU.EX2 R243, R169 ;  /* 0x000000a900f37308 */ /* 0x000ff40000000800 */
[----:B------:R-:W-:Y:S01]  /*18150*/  MUFU.EX2 R169, R228 ;  /* 0x000000e400a97308 */ /* 0x000fe20000000800 */
[C---:B-1----:R-:W-:Y:S01]  /*18160*/  FADD.FTZ R52, R2.reuse, R0 ;  /* 0x0000000002347221 */ /* 0x042fe20000010000 */
[----:B------:R-:W-:Y:S01]  /*18170*/  F2FP.BF16.PACK_AB R73, R2, R5 ;  /* 0x000000050249723e */ /* 0x000fe200000010ff */
[C---:B------:R-:W-:Y:S01]  /*18180*/  FMUL.FTZ R2, R69.reuse, c[0x0][0x2d0] ;  /* 0x0000b40045027a20 */ /* 0x040fe20000410000 */
[----:B------:R-:W-:Y:S04]  /*18190*/  FSEL R0, R69, RZ, P0 ;  /* 0x000000ff45007208 */ /* 0x000fe80000000000 */
[----:B------:R-:W-:Y:S01]  /*181a0*/  FSEL R2, R2, RZ, P0 ;  /* 0x000000ff02027208 */ /* 0x000fe20000000000 */
[----:B------:R-:W-:Y:S01]  /*181b0*/  FADD.FTZ R0, -R0, R88 ;  /* 0x0000005800007221 */ /* 0x000fe20000010100 */
[----:B------:R-:W-:Y:S03]  /*181c0*/  FSETP.NEU.FTZ.AND P0, PT, R68, -INF , PT ;  /* 0xff8000004400780b */ /* 0x000fe60003f1d000 */
[--C-:B------:R-:W-:Y:S02]  /*181d0*/  FFMA.FTZ R4, R16, c[0x0][0x2d0], -R2.reuse ;  /* 0x0000b40010047a23 */ /* 0x100fe40000010802 */
[--C-:B------:R-:W-:Y:S02]  /*181e0*/  FFMA.FTZ R237, R35, c[0x0][0x2d0], -R2.reuse ;  /* 0x0000b40023ed7a23 */ /* 0x100fe40000010802 */
[----:B------:R1:W-:Y:S01]  /*181f0*/  MUFU.EX2 R35, R4 ;  /* 0x0000000400237308 */ /* 0x0003e20000000800 */
        /* <DEDUP_REMOVED lines=15> */
[----:B------:R-:W2:Y:S01]  /*182f0*/  MUFU.EX2 R48, R7 ;  /* 0x0000000700307308 */ /* 0x000ea20000000800 */
[--C-:B------:R-:W-:Y:S02]  /*18300*/  FFMA.FTZ R187, R42, c[0x0][0x2d0], -R2.reuse ;  /* 0x0000b4002abb7a23 */ /* 0x100fe40000010802 */
[--C-:B------:R-:W-:Y:S02]  /*18310*/  FFMA.FTZ R190, R41, c[0x0][0x2d0], -R2.reuse ;  /* 0x0000b40029be7a23 */ /* 0x100fe40000010802 */
[--C-:B------:R-:W-:Y:S02]  /*18320*/  FFMA.FTZ R189, R40, c[0x0][0x2d0], -R2.reuse ;  /* 0x0000b40028bd7a23 */ /* 0x100fe40000010802 */
[----:B------:R-:W-:Y:S01]  /*18330*/  FFMA.FTZ R239, R32, c[0x0][0x2d0], -R2 ;  /* 0x0000b40020ef7a23 */ /* 0x000fe20000010802 */
[----:B------:R-:W-:Y:S01]  /*18340*/  FSEL R2, R68, RZ, P0 ;  /* 0x000000ff44027208 */ /* 0x000fe20000000000 */
[----:B------:R-:W-:Y:S01]  /*18350*/  FMUL.FTZ R0, R0, c[0x0][0x2d0] ;  /* 0x0000b40000007a20 */ /* 0x000fe20000410000 */
[----:B------:R-:W3:Y:S01]  /*18360*/  MUFU.EX2 R32, R5 ;  /* 0x0000000500207308 */ /* 0x000ee20000000800 */
[----:B------:R-:W-:Y:S02]  /*18370*/  FMUL.FTZ R49, R65, R149 ;  /* 0x0000009541317220 */ /* 0x000fe40000410000 */
[----:B------:R-:W-:Y:S02]  /*18380*/  FADD.FTZ R2, -R2, R89 ;  /* 0x0000005902027221 */ /* 0x000fe40000010100 */
[C---:B------:R-:W-:Y:S02]  /*18390*/  FMUL.FTZ R50, R3.reuse, R150 ;  /* 0x0000009603327220 */ /* 0x040fe40000410000 */
[----:B------:R-:W-:Y:S02]  /*183a0*/  FMUL.FTZ R51, R3, R151 ;  /* 0x0000009703337220 */ /* 0x000fe40000410000 */
[----:B------:R-:W-:Y:S01]  /*183b0*/  FMUL.FTZ R2, R2, c[0x0][0x2d0] ;  /* 0x0000b40002027a20 */ /* 0x000fe20000410000 */
[----:B------:R-:W4:Y:S01]  /*183c0*/  MUFU.EX2 R0, R0 ;  /* 0x0000000000007308 */ /* 0x000f220000000800 */
[----:B-1----:R-:W-:Y:S01]  /*183d0*/  FMUL.FTZ R4, R68, c[0x0][0x2d0] ;  /* 0x0000b40044047a20 */ /* 0x002fe20000410000 */
[----:B--2---:R-:W-:Y:S04]  /*183e0*/  F2FP.BF16.PACK_AB R74, R39, R48 ;  /* 0x00000030274a723e */ /* 0x004fe800000010ff */
[----:B------:R-:W-:Y:S02]  /*183f0*/  FSEL R4, R4, RZ, P0 ;  /* 0x000000ff04047208 */ /* 0x000fe40000000000 */
[----:B------:R-:W-:Y:S02]  /*18400*/  ISETP.GT.AND P0, PT, R209, R248, PT ;  /* 0x000000f8d100720c */ /* 0x000fe40003f04270 */
[----:B------:R-:W1:Y:S01]  /*18410*/  MUFU.EX2 R2, R2 ;  /* 0x0000000200027308 */ /* 0x000e620000000800 */
[--C-:B------:R-:W-:Y:S01]  /*18420*/  FFMA.FTZ R161, R23, c[0x0][0x2d0], -R4.reuse ;  /* 0x0000b40017a17a23 */ /* 0x100fe20000010804 */
[----:B------:R-:W-:Y:S01]  /*18430*/  IADD3 R209, R209, -0x1, RZ ;  /* 0xffffffffd1d17810 */ /* 0x000fe20007ffe0ff */
[--C-:B------:R-:W-:Y:S01]  /*18440*/  FFMA.FTZ R160, R22, c[0x0][0x2d0], -R4.reuse ;  /* 0x0000b40016a07a23 */ /* 0x100fe20000010804 */
[----:B---3--:R-:W-:Y:S01]  /*18450*/  F2FP.BF16.PACK_AB R76, R32, R35 ;  /* 0x00000023204c723e */ /* 0x008fe200000010ff */
[--C-:B------:R-:W-:Y:S02]  /*18460*/  FFMA.FTZ R67, R21, c[0x0][0x2d0], -R4.reuse ;  /* 0x0000b40015437a23 */ /* 0x100fe40000010804 */
[--C-:B------:R-:W-:Y:S02]  /*18470*/  FFMA.FTZ R181, R20, c[0x0][0x2d0], -R4.reuse ;  /* 0x0000b40014b57a23 */ /* 0x100fe40000010804 */
[----:B------:R-:W2:Y:S01]  /*18480*/  LDSM.16.MT88.4 R20, [R192] ;  /* 0x00000000c014783b */ /* 0x000ea20000004200 */
[----:B------:R-:W-:Y:S01]  /*18490*/  MUFU.EX2 R183, R67 ;  /* 0x0000004300b77308 */ /* 0x000fe20000000800 */
[--C-:B------:R-:W-:Y:S02]  /*184a0*/  FFMA.FTZ R6, R9, c[0x0][0x2d0], -R4.reuse ;  /* 0x0000b40009067a23 */ /* 0x100fe40000010804 */
[--C-:B------:R-:W-:Y:S02]  /*184b0*/  FFMA.FTZ R7, R15, c[0x0][0x2d0], -R4.reuse ;  /* 0x0000b4000f077a23 */ /* 0x100fe40000010804 */
[C---:B----4-:R-:W-:Y:S02]  /*184c0*/  FMUL.FTZ R45, R0.reuse, R101 ;  /* 0x00000065002d7220 */ /* 0x050fe40000410000 */
[C---:B------:R-:W-:Y:S02]  /*184d0*/  FMUL.FTZ R60, R0.reuse, R92 ;  /* 0x0000005c003c7220 */ /* 0x040fe40000410000 */
[----:B------:R-:W-:Y:S01]  /*184e0*/  FMUL.FTZ R61, R0, R93 ;  /* 0x0000005d003d7220 */ /* 0x000fe20000410000 */
[----:B------:R-:W-:Y:S01]  /*184f0*/  MUFU.EX2 R176, R188 ;  /* 0x000000bc00b07308 */ /* 0x000fe20000000800 */
[--C-:B------:R-:W-:Y:S02]  /*18500*/  FFMA.FTZ R17, R12, c[0x0][0x2d0], -R4.reuse ;  /* 0x0000b4000c117a23 */ /* 0x100fe40000010804 */
[--C-:B------:R-:W-:Y:S02]  /*18510*/  FFMA.FTZ R16, R13, c[0x0][0x2d0], -R4.reuse ;  /* 0x0000b4000d107a23 */ /* 0x100fe40000010804 */
[----:B------:R-:W-:Y:S02]  /*18520*/  FFMA.FTZ R191, R19, c[0x0][0x2d0], -R4 ;  /* 0x0000b40013bf7a23 */ /* 0x000fe40000010804 */
[----:B------:R-:W-:Y:S02]  /*18530*/  FADD.FTZ R5, R48, R8 ;  /* 0x0000000830057221 */ /* 0x000fe40000010000 */
[C---:B------:R-:W-:Y:S02]  /*18540*/  FMUL.FTZ R40, R0.reuse, R104 ;  /* 0x0000006800287220 */ /* 0x040fe40000410000 */
[----:B------:R-:W-:Y:S01]  /*18550*/  MUFU.EX2 R104, R178 ;  /* 0x000000b200687308 */ /* 0x000fe20000000800 */
[C---:B------:R-:W-:Y:S02]  /*18560*/  FMUL.FTZ R41, R0.reuse, R105 ;  /* 0x0000006900297220 */ /* 0x040fe40000410000 */
[C---:B------:R-:W-:Y:S02]  /*18570*/  FMUL.FTZ R44, R0.reuse, R100 ;  /* 0x00000064002c7220 */ /* 0x040fe40000410000 */
[C---:B------:R-:W-:Y:S02]  /*18580*/  FMUL.FTZ R56, R0.reuse, R96 ;  /* 0x0000006000387220 */ /* 0x040fe40000410000 */
[----:B------:R-:W-:Y:S02]  /*18590*/  FMUL.FTZ R57, R0, R97 ;  /* 0x0000006100397220 */ /* 0x000fe40000410000 */
        /* <DEDUP_REMOVED lines=12> */
[----:B------:R-:W-:Y:S01]  /*18660*/  FFMA.FTZ R242, R10, c[0x0][0x2d0], -R4 ;  /* 0x0000b4000af27a23 */ /* 0x000fe20000010804 */
[----:B------:R-:W3:Y:S01]  /*18670*/  MUFU.EX2 R97, R17 ;  /* 0x0000001100617308 */ /* 0x000ee20000000800 */
[C---:B------:R-:W-:Y:S02]  /*18680*/  FFMA.FTZ R4, R0.reuse, R246, R35 ;  /* 0x000000f600047223 */ /* 0x040fe40000010023 */
[C---:B------:R-:W-:Y:S02]  /*18690*/  FMUL.FTZ R8, R0.reuse, R120 ;  /* 0x0000007800087220 */ /* 0x040fe40000410000 */
[C---:B------:R-:W-:Y:S02]  /*186a0*/  FMUL.FTZ R9, R0.reuse, R121 ;  /* 0x0000007900097220 */ /* 0x040fe40000410000 */
[C---:B------:R-:W-:Y:S02]  /*186b0*/  FMUL.FTZ R12, R0.reuse, R116 ;  /* 0x00000074000c7220 */ /* 0x040fe40000410000 */
[C---:B------:R-:W-:Y:S01]  /*186c0*/  FMUL.FTZ R13, R0.reuse, R117 ;  /* 0x00000075000d7220 */ /* 0x040fe20000410000 */
[----:B------:R4:W-:Y:S01]  /*186d0*/  MUFU.EX2 R116, R7 ;  /* 0x0000000700747308 */ /* 0x0009e20000000800 */
[C---:B------:R-:W-:Y:S02]  /*186e0*/  FMUL.FTZ R24, R0.reuse, R112 ;  /* 0x0000007000187220 */ /* 0x040fe40000410000 */
[C---:B------:R-:W-:Y:S02]  /*186f0*/  FMUL.FTZ R25, R0.reuse, R113 ;  /* 0x0000007100197220 */ /* 0x040fe40000410000 */
[C---:B------:R-:W-:Y:S02]  /*18700*/  FMUL.FTZ R28, R0.reuse, R108 ;  /* 0x0000006c001c7220 */ /* 0x040fe40000410000 */
[----:B------:R-:W-:Y:S02]  /*18710*/  FMUL.FTZ R29, R0, R109 ;  /* 0x0000006d001d7220 */ /* 0x000fe40000410000 */
[C---:B-1----:R-:W-:Y:S01]  /*18720*/  FMUL.FTZ R58, R2.reuse, R98 ;  /* 0x00000062023a7220 */ /* 0x042fe20000410000 */
[----:B------:R-:W1:Y:S01]  /*18730*/  MUFU.EX2 R0, R14 ;  /* 0x0000000e00007308 */ /* 0x000e620000000800 */
[----:B------:R-:W-:Y:S02]  /*18740*/  FMUL.FTZ R59, R2, R99 ;  /* 0x00000063023b7220 */ /* 0x000fe40000410000 */
[----:B------:R-:W-:Y:S01]  /*18750*/  FADD.FTZ R66, R39, R5 ;  /* 0x0000000527427221 */ /* 0x000fe20000010000 */
[----:B---3--:R-:W-:Y:S01]  /*18760*/  F2FP.BF16.PACK_AB R77, R97, R18 ;  /* 0x00000012614d723e */ /* 0x008fe200000010ff */
[----:B------:R-:W-:Y:S01]  /*18770*/  FADD.FTZ R96, R32, R4 ;  /* 0x0000000420607221 */ /* 0x000fe20000010000 */
[----:B------:R-:W3:Y:S01]  /*18780*/  LDSM.16.MT88.4 R36, [R196] ;  /* 0x00000000c424783b */ /* 0x000ee20000004200 */
[----:B------:R-:W-:Y:S02]  /*18790*/  FMUL.FTZ R6, R3, R130 ;  /* 0x0000008203067220 */ /* 0x000fe40000410000 */
[C---:B------:R-:W-:Y:S01]  /*187a0*/  FMUL.FTZ R4, R65.reuse, R128 ;  /* 0x0000008041047220 */ /* 0x040fe20000410000 */
[----:B------:R-:W-:Y:S01]  /*187b0*/  MUFU.EX2 R99, R34 ;  /* 0x0000002200637308 */ /* 0x000fe20000000800 */
[----:B------:R-:W-:Y:S02]  /*187c0*/  FMUL.FTZ R5, R65, R129 ;  /* 0x0000008141057220 */ /* 0x000fe40000410000 */
[C---:B------:R-:W-:Y:S02]  /*187d0*/  FMUL.FTZ R10, R2.reuse, R122 ;  /* 0x0000007a020a7220 */ /* 0x040fe40000410000 */
[----:B----4-:R-:W-:Y:S02]  /*187e0*/  FMUL.FTZ R7, R3, R131 ;  /* 0x0000008303077220 */ /* 0x010fe40000410000 */
[C---:B------:R-:W-:Y:S02]  /*187f0*/  FMUL.FTZ R11, R2.reuse, R123 ;  /* 0x0000007b020b7220 */ /* 0x040fe40000410000 */
[----:B------:R-:W-:Y:S01]  /*18800*/  FMUL.FTZ R15, R2, R119 ;  /* 0x00000077020f7220 */ /* 0x000fe20000410000 */
[----:B------:R-:W4:Y:S01]  /*18810*/  MUFU.EX2 R98, R16 ;  /* 0x0000001000627308 */ /* 0x000f220000000800 */
[----:B------:R-:W-:Y:S02]  /*18820*/  FMUL.FTZ R17, R65, R133 ;  /* 0x0000008541117220 */ /* 0x000fe40000410000 */
[----:B------:R-:W-:Y:S01]  /*18830*/  FMUL.FTZ R19, R3, R135 ;  /* 0x0000008703137220 */ /* 0x000fe20000410000 */
[----:B-1----:R-:W-:Y:S01]  /*18840*/  F2FP.BF16.PACK_AB R75, R100, R0 ;  /* 0x00000000644b723e */ /* 0x002fe200000010ff */
[----:B------:R-:W-:Y:S02]  /*18850*/  FADD.FTZ R88, R0, R52 ;  /* 0x0000003400587221 */ /* 0x000fe40000010000 */
[----:B------:R-:W1:Y:S01]  /*18860*/  LDSM.16.MT88.4 R52, [R193] ;  /* 0x00000000c134783b */ /* 0x000e620000004200 */
[----:B------:R-:W-:Y:S02]  /*18870*/  FMUL.FTZ R32, R65, R140 ;  /* 0x0000008c41207220 */ /* 0x000fe40000410000 */
[----:B------:R-:W5:Y:S01]  /*18880*/  MUFU.EX2 R117, R33 ;  /* 0x0000002100757308 */ /* 0x000f620000000800 */
[-C--:B--2---:R-:W-:Y:S05]  /*18890*/  HMMA.16816.F32.BF16 R4, R72, R20.reuse, R4 ;  /* 0x000000144804723c */ /* 0x084fea0000041804 */
[C---:B------:R-:W-:Y:S02]  /*188a0*/  FMUL.FTZ R14, R2.reuse, R118 ;  /* 0x00000076020e7220 */ /* 0x040fe40000410000 */
[C---:B------:R-:W-:Y:S02]  /*188b0*/  FFMA.FTZ R89, R2.reuse, R247, R18 ;  /* 0x000000f702597223 */ /* 0x040fe40000010012 */
[----:B------:R-:W-:Y:S01]  /*188c0*/  FMUL.FTZ R18, R3, R134 ;  /* 0x0000008603127220 */ /* 0x000fe20000410000 */
[----:B------:R-:W-:Y:S02]  /*188d0*/  MUFU.EX2 R105, R180 ;  /* 0x000000b400697308 */ /* 0x000fe40000000800 */
[----:B------:R-:W-:Y:S01]  /*188e0*/  FMUL.FTZ R26, R2, R114 ;  /* 0x00000072021a7220 */ /* 0x000fe20000410000 */
[----:B----4-:R-:W-:Y:S01]  /*188f0*/  F2FP.BF16.PACK_AB R79, R116, R98 ;  /* 0x00000062744f723e */ /* 0x010fe200000010ff */
[----:B------:R-:W-:Y:S02]  /*18900*/  FMUL.FTZ R16, R65, R132 ;  /* 0x0000008441107220 */ /* 0x000fe40000410000 */
[C---:B------:R-:W-:Y:S01]  /*18910*/  FMUL.FTZ R27, R2.reuse, R115 ;  /* 0x00000073021b7220 */ /* 0x040fe20000410000 */
[----:B------:R-:W-:Y:S01]  /*18920*/  LDSM.16.MT88.4 R132, [R192+0x2000] ;  /* 0x00200000c084783b */ /* 0x000fe20000004200 */
[C---:B------:R-:W-:Y:S02]  /*18930*/  FMUL.FTZ R34, R3.reuse, R142 ;  /* 0x0000008e03227220 */ /* 0x040fe40000410000 */
[----:B------:R-:W-:Y:S01]  /*18940*/  FMUL.FTZ R35, R3, R143 ;  /* 0x0000008f03237220 */ /* 0x000fe20000410000 */
[----:B------:R-:W-:Y:S01]  /*18950*/  MUFU.EX2 R119, R172 ;  /* 0x000000ac00777308 */ /* 0x000fe20000000800 */
[C---:B------:R-:W-:Y:S01]  /*18960*/  FMUL.FTZ R46, R2.reuse, R102 ;  /* 0x00000066022e7220 */ /* 0x040fe20000410000 */
[----:B-----5:R-:W-:Y:S01]  /*18970*/  F2FP.BF16.PACK_AB R78, R117, R99 ;  /* 0x00000063754e723e */ /* 0x020fe200000010ff */
[C---:B------:R-:W-:Y:S02]  /*18980*/  FMUL.FTZ R33, R65.reuse, R141 ;  /* 0x0000008d41217220 */ /* 0x040fe40000410000 */
[----:B------:R-:W-:Y:S01]  /*18990*/  LDSM.16.MT88.4 R140, [R196+0x2000] ;  /* 0x00200000c48c783b */ /* 0x000fe20000004200 */
[C---:B------:R-:W-:Y:S02]  /*189a0*/  FMUL.FTZ R47, R2.reuse, R103 ;  /* 0x00000067022f7220 */ /* 0x040fe40000410000 */
[C---:B------:R-:W-:Y:S01]  /*189b0*/  FMUL.FTZ R48, R65.reuse, R148 ;  /* 0x0000009441307220 */ /* 0x040fe20000410000 */
[C---:B------:R-:W-:Y:S01]  /*189c0*/  HMMA.16816.F32.BF16 R8, R76.reuse, R20, R8 ;  /* 0x000000144c08723c */ /* 0x040fe20000041808 */
[----:B------:R-:W-:Y:S03]  /*189d0*/  MUFU.EX2 R122, R171 ;  /* 0x000000ab007a7308 */ /* 0x000fe60000000800 */
[----:B------:R-:W-:Y:S01]  /*189e0*/  LDSM.16.MT88.4 R148, [R193+0x2000] ;  /* 0x00200000c194783b */ /* 0x000fe20000004200 */
[C---:B------:R-:W-:Y:S02]  /*189f0*/  FMUL.FTZ R62, R2.reuse, R94 ;  /* 0x0000005e023e7220 */ /* 0x040fe40000410000 */
[C---:B------:R-:W-:Y:S01]  /*18a00*/  FMUL.FTZ R63, R2.reuse, R95 ;  /* 0x0000005f023f7220 */ /* 0x040fe20000410000 */
[-C--:B------:R-:W-:Y:S03]  /*18a10*/  HMMA.16816.F32.BF16 R12, R76, R22.reuse, R12 ;  /* 0x000000164c0c723c */ /* 0x080fe6000004180c */
[----:B------:R-:W-:Y:S01]  /*18a20*/  MUFU.EX2 R171, R190 ;  /* 0x000000be00ab7308 */ /* 0x000fe20000000800 */
[----:B------:R-:W2:Y:S01]  /*18a30*/  LDSM.16.MT88.4 R92, [R192+0x800] ;  /* 0x00080000c05c783b */ /* 0x000ea20000004200 */
[C---:B------:R-:W-:Y:S02]  /*18a40*/  FMUL.FTZ R42, R2.reuse, R106 ;  /* 0x0000006a022a7220 */ /* 0x040fe40000410000 */
[C---:B------:R-:W-:Y:S01]  /*18a50*/  FMUL.FTZ R43, R2.reuse, R107 ;  /* 0x0000006b022b7220 */ /* 0x040fe20000410000 */
[C---:B------:R-:W-:Y:S04]  /*18a60*/  HMMA.16816.F32.BF16 R16, R72.reuse, R22, R16 ;  /* 0x000000164810723c */ /* 0x040fe80000041810 */
[C---:B------:R-:W-:Y:S01]  /*18a70*/  FMUL.FTZ R20, R65.reuse, R136 ;  /* 0x0000008841147220 */ /* 0x040fe20000410000 */
[----:B------:R-:W-:Y:S01]  /*18a80*/  MUFU.EX2 R107, R182 ;  /* 0x000000b6006b7308 */ /* 0x000fe20000000800 */
[----:B------:R-:W-:Y:S02]  /*18a90*/  FMUL.FTZ R21, R65, R137 ;  /* 0x0000008941157220 */ /* 0x000fe40000410000 */
[C---:B------:R-:W-:Y:S04]  /*18aa0*/  FMUL.FTZ R22, R3.reuse, R138 ;  /* 0x0000008a03167220 */ /* 0x040fe80000410000 */
[C---:B------:R-:W-:Y:S02]  /*18ab0*/  FMUL.FTZ R23, R3.reuse, R139 ;  /* 0x0000008b03177220 */ /* 0x040fe40000410000 */
[C---:B------:R-:W-:Y:S01]  /*18ac0*/  FMUL.FTZ R67, R3.reuse, R159 ;  /* 0x0000009f03437220 */ /* 0x040fe20000410000 */
[----:B------:R-:W-:Y:S01]  /*18ad0*/  MUFU.EX2 R106, R179 ;  /* 0x000000b3006a7308 */ /* 0x000fe20000000800 */
[C---:B------:R-:W-:Y:S02]  /*18ae0*/  FMUL.FTZ R30, R2.reuse, R110 ;  /* 0x0000006e021e7220 */ /* 0x040fe40000410000 */
[----:B------:R-:W-:Y:S01]  /*18af0*/  FMUL.FTZ R31, R2, R111 ;  /* 0x0000006f021f7220 */ /* 0x000fe20000410000 */
[-C--:B---3--:R-:W-:Y:S03]  /*18b00*/  HMMA.16816.F32.BF16 R20, R72, R36.reuse, R20 ;  /* 0x000000244814723c */ /* 0x088fe60000041814 */
[----:B------:R-:W-:Y:S02]  /*18b10*/  FADD.FTZ R0, R64, R66 ;  /* 0x0000004240007221 */ /* 0x000fe40000010000 */
[----:B------:R-:W-:Y:S01]  /*18b20*/  FMUL.FTZ R66, R3, R158 ;  /* 0x0000009e03427220 */ /* 0x000fe20000410000 */
[----:B------:R-:W3:Y:S02]  /*18b30*/  MUFU.EX2 R2, R184 ;  /* 0x000000b800027308 */ /* 0x000ee40000000800 */
[C---:B------:R-:W-:Y:S07]  /*18b40*/  HMMA.16816.F32.BF16 R24, R76.reuse, R36, R24 ;  /* 0x000000244c18723c */ /* 0x040fee0000041818 */
[C---:B------:R-:W-:Y:S01]  /*18b50*/  FMUL.FTZ R36, R65.reuse, R144 ;  /* 0x0000009041247220 */ /* 0x040fe20000410000 */
[-C--:B------:R-:W-:Y:S01]  /*18b60*/  HMMA.16816.F32.BF16 R28, R76, R38.reuse, R28 ;  /* 0x000000264c1c723c */ /* 0x080fe2000004181c */
[----:B------:R-:W-:Y:S03]  /*18b70*/  MUFU.EX2 R179, R186 ;  /* 0x000000ba00b37308 */ /* 0x000fe60000000800 */
[----:B------:R-:W-:Y:S04]  /*18b80*/  FMUL.FTZ R37, R65, R145 ;  /* 0x0000009141257220 */ /* 0x000fe80000410000 */
[C---:B------:R-:W-:Y:S03]  /*18b90*/  HMMA.16816.F32.BF16 R32, R72.reuse, R38, R32 ;  /* 0x000000264820723c */ /* 0x040fe60000041820 */
[----:B------:R-:W4:Y:S01]  /*18ba0*/  MUFU.EX2 R111, R173 ;  /* 0x000000ad006f7308 */ /* 0x000f220000000800 */
[----:B---3--:R-:W-:Y:S03]  /*18bb0*/  FADD.FTZ R0, R2, R0 ;  /* 0x0000000002007221 */ /* 0x008fe60000010000 */
[C---:B------:R-:W-:Y:S02]  /*18bc0*/  FMUL.FTZ R38, R3.reuse, R146 ;  /* 0x0000009203267220 */ /* 0x040fe40000410000 */
[----:B------:R-:W-:Y:S04]  /*18bd0*/  FMUL.FTZ R39, R3, R147 ;  /* 0x0000009303277220 */ /* 0x000fe80000410000 */
[----:B------:R-:W3:Y:S01]  /*18be0*/  MUFU.EX2 R128, R170 ;  /* 0x000000aa00807308 */ /* 0x000ee20000000800 */
[----:B------:R-:W-:Y:S04]  /*18bf0*/  FADD.FTZ R0, R87, R0 ;  /* 0x0000000057007221 */ /* 0x000fe80000010000 */
[----:B------:R-:W-:Y:S01]  /*18c00*/  FADD.FTZ R0, R86, R0 ;  /* 0x0000000056007221 */ /* 0x000fe20000010000 */
[-C--:B-1----:R-:W-:Y:S03]  /*18c10*/  HMMA.16816.F32.BF16 R36, R72, R52.reuse, R36 ;  /* 0x000000344824723c */ /* 0x082fe60000041824 */
[----:B------:R-:W-:Y:S01]  /*18c20*/  FADD.FTZ R0, R107, R0 ;  /* 0x000000006b007221 */ /* 0x000fe20000010000 */
[----:B------:R-:W-:Y:S03]  /*18c30*/  MUFU.EX2 R110, R166 ;  /* 0x000000a6006e7308 */ /* 0x000fe60000000800 */
[----:B------:R-:W-:Y:S01]  /*18c40*/  FADD.FTZ R0, R105, R0 ;  /* 0x0000000069007221 */ /* 0x000fe20000010000 */
[C---:B------:R-:W-:Y:S04]  /*18c50*/  HMMA.16816.F32.BF16 R40, R76.reuse, R52, R40 ;  /* 0x000000344c28723c */ /* 0x040fe80000041828 */
[----:B------:R-:W-:Y:S02]  /*18c60*/  FADD.FTZ R0, R106, R0 ;  /* 0x000000006a007221 */ /* 0x000fe40000010000 */
[----:B------:R-:W-:Y:S01]  /*18c70*/  MUFU.EX2 R166, R223 ;  /* 0x000000df00a67308 */ /* 0x000fe20000000800 */
[C---:B------:R-:W-:Y:S01]  /*18c80*/  FMUL.FTZ R52, R65.reuse, R152 ;  /* 0x0000009841347220 */ /* 0x040fe20000410000 */
[-C--:B------:R-:W-:Y:S04]  /*18c90*/  HMMA.16816.F32.BF16 R44, R76, R54.reuse, R44 ;  /* 0x000000364c2c723c */ /* 0x080fe8000004182c */
[----:B------:R-:W-:Y:S04]  /*18ca0*/  FMUL.FTZ R53, R65, R153 ;  /* 0x0000009941357220 */ /* 0x000fe80000410000 */
[C---:B------:R-:W-:Y:S01]  /*18cb0*/  HMMA.16816.F32.BF16 R48, R72.reuse, R54, R48 ;  /* 0x000000364830723c */ /* 0x040fe20000041830 */
[----:B------:R-:W1:Y:S06]  /*18cc0*/  MUFU.EX2 R120, R165 ;  /* 0x000000a500787308 */ /* 0x000e6c0000000800 */
[C---:B------:R-:W-:Y:S02]  /*18cd0*/  FMUL.FTZ R54, R3.reuse, R154 ;  /* 0x0000009a03367220 */ /* 0x040fe40000410000 */
[----:B------:R-:W-:Y:S02]  /*18ce0*/  FMUL.FTZ R55, R3, R155 ;  /* 0x0000009b03377220 */ /* 0x000fe40000410000 */
[----:B------:R-:W-:Y:S01]  /*18cf0*/  MUFU.EX2 R165, R224 ;  /* 0x000000e000a57308 */ /* 0x000fe20000000800 */
[----:B------:R-:W-:Y:S04]  /*18d00*/  FADD.FTZ R3, R99, R96 ;  /* 0x0000006063037221 */ /* 0x000fe80000010000 */
[-C--:B------:R-:W-:Y:S05]  /*18d10*/  HMMA.16816.F32.BF16 R52, R72, R80.reuse, R52 ;  /* 0x000000504834723c */ /* 0x080fea0000041834 */
[----:B------:R-:W-:Y:S03]  /*18d20*/  MUFU.EX2 R123, R164 ;  /* 0x000000a4007b7308 */ /* 0x000fe60000000800 */
[C---:B------:R-:W-:Y:S07]  /*18d30*/  HMMA.16816.F32.BF16 R56, R76.reuse, R80, R56 ;  /* 0x000000504c38723c */ /* 0x040fee0000041838 */
[----:B------:R-:W5:Y:S01]  /*18d40*/  MUFU.EX2 R247, R163 ;  /* 0x000000a300f77308 */ /* 0x000f620000000800 */
[-C--:B------:R-:W-:Y:S07]  /*18d50*/  HMMA.16816.F32.BF16 R60, R76, R82.reuse, R60 ;  /* 0x000000524c3c723c */ /* 0x080fee000004183c */
[----:B------:R-:W-:Y:S01]  /*18d60*/  F2FP.BF16.PACK_AB R76, R2, R64 ;  /* 0x00000040024c723e */ /* 0x000fe200000010ff */
[C---:B------:R-:W-:Y:S01]  /*18d70*/  FMUL.FTZ R64, R65.reuse, R156 ;  /* 0x0000009c41407220 */ /* 0x040fe20000410000 */
[----:B------:R-:W-:Y:S03]  /*18d80*/  MUFU.EX2 R113, R162 ;  /* 0x000000a200717308 */ /* 0x000fe60000000800 */
[----:B------:R-:W-:Y:S01]  /*18d90*/  FMUL.FTZ R65, R65, R157 ;  /* 0x0000009d41417220 */ /* 0x000fe20000410000 */
[----:B------:R-:W-:Y:S01]  /*18da0*/  F2FP.BF16.PACK_AB R78, R86, R87 ;  /* 0x00000057564e723e */ /* 0x000fe200000010ff */
[----:B------:R-:W-:Y:S01]  /*18db0*/  FADD.FTZ R2, R97, R89 ;  /* 0x0000005961027221 */ /* 0x000fe20000010000 */
[----:B----4-:R-:W-:Y:S01]  /*18dc0*/  F2FP.BF16.PACK_AB R77, R119, R111 ;  /* 0x0000006f774d723e */ /* 0x010fe200000010ff */
[----:B------:R-:W-:Y:S01]  /*18dd0*/  FADD.FTZ R87, R100, R88 ;  /* 0x0000005864577221 */ /* 0x000fe20000010000 */
[----:B---3--:R-:W-:Y:S01]  /*18de0*/  F2FP.BF16.PACK_AB R79, R128, R122 ;  /* 0x0000007a804f723e */ /* 0x008fe200000010ff */
[----:B------:R-:W-:Y:S01]  /*18df0*/  LDSM.16.MT88.4 R100, [R193+0x1000] ;  /* 0x00100000c164783b */ /* 0x000fe20000004200 */
[----:B------:R-:W-:Y:S01]  /*18e00*/  HMMA.16816.F32.BF16 R64, R72, R82, R64 ;  /* 0x000000524840723c */ /* 0x000fe20000041840 */
[----:B------:R-:W3:Y:S03]  /*18e10*/  MUFU.EX2 R114, R161 ;  /* 0x000000a100727308 */ /* 0x000ee60000000800 */
[----:B------:R-:W-:Y:S02]  /*18e20*/  FADD.FTZ R86, R98, R2 ;  /* 0x0000000262567221 */ /* 0x000fe40000010000 */
[----:B------:R-:W-:Y:S01]  /*18e30*/  FADD.FTZ R2, R104, R0 ;  /* 0x0000000068027221 */ /* 0x000fe20000010000 */
[----:B------:R-:W4:Y:S01]  /*18e40*/  LDSM.16.MT88.4 R80, [R196+0x800] ;  /* 0x00080000c450783b */ /* 0x000f220000004200 */
[-C--:B--2---:R-:W-:Y:S03]  /*18e50*/  HMMA.16816.F32.BF16 R4, R76, R92.reuse, R4 ;  /* 0x0000005c4c04723c */ /* 0x084fe60000041804 */
[----:B------:R-:W2:Y:S02]  /*18e60*/  MUFU.EX2 R121, R160 ;  /* 0x000000a000797308 */ /* 0x000ea40000000800 */
[----:B-1----:R-:W-:Y:S01]  /*18e70*/  F2FP.BF16.PACK_AB R72, R120, R110 ;  /* 0x0000006e7848723e */ /* 0x002fe200000010ff */
[----:B------:R-:W-:Y:S01]  /*18e80*/  FADD.FTZ R0, R117, R3 ;  /* 0x0000000375007221 */ /* 0x000fe20000010000 */
[----:B-----5:R-:W-:Y:S01]  /*18e90*/  F2FP.BF16.PACK_AB R74, R247, R123 ;  /* 0x0000007bf74a723e */ /* 0x020fe200000010ff */
[----:B------:R-:W1:Y:S01]  /*18ea0*/  LDSM.16.MT88.4 R96, [R193+0x800] ;  /* 0x00080000c160783b */ /* 0x000e620000004200 */
[----:B------:R-:W-:Y:S03]  /*18eb0*/  FADD.FTZ R3, R111, R87 ;  /* 0x000000576f037221 */ /* 0x000fe60000010000 */
[----:B------:R-:W-:Y:S01]  /*18ec0*/  FADD.FTZ R87, R110, R0 ;  /* 0x000000006e577221 */ /* 0x000fe20000010000 */
[----:B------:R-:W-:Y:S01]  /*18ed0*/  MUFU.EX2 R164, R225 ;  /* 0x000000e100a47308 */ /* 0x000fe20000000800 */
[----:B------:R-:W-:Y:S02]  /*18ee0*/  FADD.FTZ R86, R116, R86 ;  /* 0x0000005674567221 */ /* 0x000fe40000010000 */
[----:B------:R-:W-:Y:S01]  /*18ef0*/  FADD.FTZ R3, R119, R3 ;  /* 0x0000000377037221 */ /* 0x000fe20000010000 */
[----:B---3--:R-:W-:Y:S01]  /*18f00*/  F2FP.BF16.PACK_AB R73, R114, R113 ;  /* 0x000000717249723e */ /* 0x008fe200000010ff */
[----:B------:R-:W-:Y:S05]  /*18f10*/  FADD.FTZ R87, R120, R87 ;  /* 0x0000005778577221 */ /* 0x000fea0000010000 */
[----:B------:R-:W-:Y:S01]  /*18f20*/  MUFU.EX2 R162, R226 ;  /* 0x000000e200a27308 */ /* 0x000fe20000000800 */
[----:B--2---:R-:W-:Y:S09]  /*18f30*/  F2FP.BF16.PACK_AB R75, R183, R121 ;  /* 0x00000079b74b723e */ /* 0x004ff200000010ff */
[----:B------:R-:W2:Y:S01]  /*18f40*/  MUFU.EX2 R246, R168 ;  /* 0x000000a800f67308 */ /* 0x000ea20000000800 */
[C---:B------:R-:W-:Y:S08]  /*18f50*/  HMMA.16816.F32.BF16 R8, R72.reuse, R92, R8 ;  /* 0x0000005c4808723c */ /* 0x040ff00000041808 */
[-C--:B------:R-:W-:Y:S01]  /*18f60*/  HMMA.16816.F32.BF16 R12, R72, R94.reuse, R12 ;  /* 0x0000005e480c723c */ /* 0x080fe2000004180c */
[----:B------:R-:W3:Y:S07]  /*18f70*/  MUFU.EX2 R184, R174 ;  /* 0x000000ae00b87308 */ /* 0x000eee0000000800 */
[C---:B------:R-:W-:Y:S01]  /*18f80*/  HMMA.16816.F32.BF16 R16, R76.reuse, R94, R16 ;  /* 0x0000005e4c10723c */ /* 0x040fe20000041810 */
[----:B------:R-:W5:Y:S02]  /*18f90*/  LDSM.16.MT88.4 R92, [R195+0x800] ;  /* 0x00080000c35c783b */ /* 0x000f640000004200 */
[----:B------:R-:W-:Y:S05]  /*18fa0*/  MUFU.EX2 R174, R189 ;  /* 0x000000bd00ae7308 */ /* 0x000fea0000000800 */
[-C--:B----4-:R-:W-:Y:S05]  /*18fb0*/  HMMA.16816.F32.BF16 R20, R76, R80.reuse, R20 ;  /* 0x000000504c14723c */ /* 0x090fea0000041814 */
[----:B------:R-:W-:Y:S03]  /*18fc0*/  MUFU.EX2 R182, R167 ;  /* 0x000000a700b67308 */ /* 0x000fe60000000800 */
[C---:B------:R-:W-:Y:S07]  /*18fd0*/  HMMA.16816.F32.BF16 R24, R72.reuse, R80, R24 ;  /* 0x000000504818723c */ /* 0x040fee0000041818 */
[----:B------:R-:W4:Y:S01]  /*18fe0*/  MUFU.EX2 R180, R175 ;  /* 0x000000af00b47308 */ /* 0x000f220000000800 */
[-C--:B------:R-:W-:Y:S08]  /*18ff0*/  HMMA.16816.F32.BF16 R28, R72, R82.reuse, R28 ;  /* 0x00000052481c723c */ /* 0x080ff0000004181c */
[C---:B------:R-:W-:Y:S01]  /*19000*/  HMMA.16816.F32.BF16 R32, R76.reuse, R82, R32 ;  /* 0x000000524c20723c */ /* 0x040fe20000041820 */
[----:B------:R-:W2:Y:S01]  /*19010*/  LDSM.16.MT88.4 R80, [R192+0x1000] ;  /* 0x00100000c050783b */ /* 0x000ea20000004200 */
[----:B------:R-:W-:Y:S06]  /*19020*/  MUFU.EX2 R155, R177 ;  /* 0x000000b1009b7308 */ /* 0x000fec0000000800 */
[-C--:B-1----:R-:W-:Y:S04]  /*19030*/  HMMA.16816.F32.BF16 R36, R76, R96.reuse, R36 ;  /* 0x000000604c24723c */ /* 0x082fe80000041824 */
[----:B------:R-:W1:Y:S04]  /*19040*/  MUFU.EX2 R175, R187 ;  /* 0x000000bb00af7308 */ /* 0x000e680000000800 */
[C---:B------:R-:W-:Y:S06]  /*19050*/  HMMA.16816.F32.BF16 R40, R72.reuse, R96, R40 ;  /* 0x000000604828723c */ /* 0x040fec0000041828 */
[----:B------:R-:W-:Y:S02]  /*19060*/  MUFU.EX2 R154, R181 ;  /* 0x000000b5009a7308 */ /* 0x000fe40000000800 */
[-C--:B------:R-:W-:Y:S08]  /*19070*/  HMMA.16816.F32.BF16 R44, R72, R98.reuse, R44 ;  /* 0x00000062482c723c */ /* 0x080ff0000004182c */
[C---:B------:R-:W-:Y:S01]  /*19080*/  HMMA.16816.F32.BF16 R48, R76.reuse, R98, R48 ;  /* 0x000000624c30723c */ /* 0x040fe20000041830 */
[----:B------:R-:W1:Y:S01]  /*19090*/  LDSM.16.MT88.4 R96, [R196+0x1000] ;  /* 0x00100000c460783b */ /* 0x000e620000004200 */
[----:B------:R-:W1:Y:S06]  /*190a0*/  MUFU.EX2 R153, R191 ;  /* 0x000000bf00997308 */ /* 0x000e6c0000000800 */
[-C--:B-----5:R-:W-:Y:S04]  /*190b0*/  HMMA.16816.F32.BF16 R52, R76, R92.reuse, R52 ;  /* 0x0000005c4c34723c */ /* 0x0a0fe80000041834 */
[----:B------:R-:W-:Y:S04]  /*190c0*/  MUFU.EX2 R152, R210 ;  /* 0x000000d200987308 */ /* 0x000fe80000000800 */
[C---:B------:R-:W-:Y:S06]  /*190d0*/  HMMA.16816.F32.BF16 R56, R72.reuse, R92, R56 ;  /* 0x0000005c4838723c */ /* 0x040fec0000041838 */
[----:B------:R-:W5:Y:S02]  /*190e0*/  MUFU.EX2 R170, R211 ;  /* 0x000000d300aa7308 */ /* 0x000f640000000800 */
[-C--:B------:R-:W-:Y:S07]  /*190f0*/  HMMA.16816.F32.BF16 R60, R72, R94.reuse, R60 ;  /* 0x0000005e483c723c */ /* 0x080fee000004183c */
[----:B------:R-:W-:Y:S01]  /*19100*/  F2FP.BF16.PACK_AB R72, R105, R107 ;  /* 0x0000006b6948723e */ /* 0x000fe200000010ff */
[----:B------:R-:W-:Y:S01]  /*19110*/  HMMA.16816.F32.BF16 R64, R76, R94, R64 ;  /* 0x0000005e4c40723c */ /* 0x000fe20000041840 */
[----:B------:R-:W5:Y:S01]  /*19120*/  LDSM.16.MT88.4 R92, [R195+0x1000] ;  /* 0x00100000c35c783b */ /* 0x000f620000004200 */
[----:B------:R-:W5:Y:S02]  /*19130*/  MUFU.EX2 R89, R221 ;  /* 0x000000dd00597308 */ /* 0x000f640000000800 */
[----:B------:R-:W-:Y:S02]  /*19140*/  F2FP.BF16.PACK_AB R74, R104, R106 ;  /* 0x0000006a684a723e */ /* 0x000fe400000010ff */
[----:B--2---:R-:W-:Y:S02]  /*19150*/  F2FP.BF16.PACK_AB R73, R246, R243 ;  /* 0x000000f3f649723e */ /* 0x004fe400000010ff */
[----:B---3--:R-:W-:Y:S01]  /*19160*/  F2FP.BF16.PACK_AB R75, R185, R184 ;  /* 0x000000b8b94b723e */ /* 0x008fe200000010ff */
[----:B------:R-:W-:Y:S03]  /*19170*/  LDSM.16.MT88.4 R104, [R195+0x1800] ;  /* 0x00180000c368783b */ /* 0x000fe60000004200 */
[----:B----4-:R-:W-:Y:S01]  /*19180*/  F2FP.BF16.PACK_AB R76, R180, R182 ;  /* 0x000000b6b44c723e */ /* 0x010fe200000010ff */
[----:B------:R-:W2:Y:S01]  /*19190*/  MUFU.EX2 R88, R220 ;  /* 0x000000dc00587308 */ /* 0x000ea20000000800 */
[----:B-1----:R-:W-:Y:S01]  /*191a0*/  F2FP.BF16.PACK_AB R78, R175, R155 ;  /* 0x0000009baf4e723e */ /* 0x002fe200000010ff */
[-C--:B------:R-:W-:Y:S05]  /*191b0*/  HMMA.16816.F32.BF16 R4, R72, R80.reuse, R4 ;  /* 0x000000504804723c */ /* 0x080fea0000041804 */
[----:B------:R-:W-:Y:S02]  /*191c0*/  F2FP.BF16.PACK_AB R77, R153, R154 ;  /* 0x0000009a994d723e */ /* 0x000fe400000010ff */
[----:B-----5:R-:W-:Y:S01]  /*191d0*/  F2FP.BF16.PACK_AB R79, R170, R152 ;  /* 0x00000098aa4f723e */ /* 0x020fe200000010ff */
[----:B------:R-:W1:Y:S01]  /*191e0*/  MUFU.EX2 R109, R219 ;  /* 0x000000db006d7308 */ /* 0x000e620000000800 */
[----:B------:R-:W-:Y:S05]  /*191f0*/  FADD.FTZ R0, R89, R2 ;  /* 0x0000000259007221 */ /* 0x000fea0000010000 */
[C---:B------:R-:W-:Y:S04]  /*19200*/  HMMA.16816.F32.BF16 R8, R76.reuse, R80, R8 ;  /* 0x000000504c08723c */ /* 0x040fe80000041808 */
[----:B------:R-:W3:Y:S04]  /*19210*/  MUFU.EX2 R108, R218 ;  /* 0x000000da006c7308 */ /* 0x000ee80000000800 */
[-C--:B------:R-:W-:Y:S04]  /*19220*/  HMMA.16816.F32.BF16 R12, R76, R82.reuse, R12 ;  /* 0x000000524c0c723c */ /* 0x080fe8000004180c */
[----:B--2---:R-:W-:Y:S02]  /*19230*/  FADD.FTZ R0, R88, R0 ;  /* 0x0000000058007221 */ /* 0x004fe40000010000 */
[----:B------:R-:W-:Y:S02]  /*19240*/  MUFU.EX2 R172, R215 ;  /* 0x000000d700ac7308 */ /* 0x000fe40000000800 */
[C---:B------:R-:W-:Y:S01]  /*19250*/  HMMA.16816.F32.BF16 R16, R72.reuse, R82, R16 ;  /* 0x000000524810723c */ /* 0x040fe20000041810 */
[----:B------:R-:W2:Y:S03]  /*19260*/  LDSM.16.MT88.4 R80, [R192+0x1800] ;  /* 0x00180000c050783b */ /* 0x000ea60000004200 */
[----:B-1----:R-:W-:Y:S04]  /*19270*/  FADD.FTZ R0, R109, R0 ;  /* 0x000000006d007221 */ /* 0x002fe80000010000 */
[-C--:B------:R-:W-:Y:S01]  /*19280*/  HMMA.16816.F32.BF16 R20, R72, R96.reuse, R20 ;  /* 0x000000604814723c */ /* 0x080fe20000041814 */
[----:B------:R-:W-:Y:S03]  /*19290*/  MUFU.EX2 R173, R214 ;  /* 0x000000d600ad7308 */ /* 0x000fe60000000800 */
[----:B---3--:R-:W-:Y:S02]  /*192a0*/  FADD.FTZ R2, R108, R0 ;  /* 0x000000006c027221 */ /* 0x008fe40000010000 */
[----:B------:R-:W-:Y:S02]  /*192b0*/  FADD.FTZ R0, R113, R86 ;  /* 0x0000005671007221 */ /* 0x000fe40000010000 */
[C---:B------:R-:W-:Y:S03]  /*192c0*/  HMMA.16816.F32.BF16 R24, R76.reuse, R96, R24 ;  /* 0x000000604c18723c */ /* 0x040fe60000041818 */
[----:B------:R-:W-:Y:S01]  /*192d0*/  MUFU.EX2 R177, R213 ;  /* 0x000000d500b17308 */ /* 0x000fe20000000800 */
[----:B------:R-:W-:Y:S04]  /*192e0*/  FADD.FTZ R86, R114, R0 ;  /* 0x0000000072567221 */ /* 0x000fe80000010000 */
[-C--:B------:R-:W-:Y:S05]  /*192f0*/  HMMA.16816.F32.BF16 R28, R76, R98.reuse, R28 ;  /* 0x000000624c1c723c */ /* 0x080fea000004181c */
[----:B------:R-:W-:Y:S03]  /*19300*/  MUFU.EX2 R178, R212 ;  /* 0x000000d400b27308 */ /* 0x000fe60000000800 */
[C---:B------:R-:W-:Y:S01]  /*19310*/  HMMA.16816.F32.BF16 R32, R72.reuse, R98, R32 ;  /* 0x000000624820723c */ /* 0x040fe20000041820 */
[----:B------:R-:W1:Y:S06]  /*19320*/  LDSM.16.MT88.4 R96, [R196+0x1800] ;  /* 0x00180000c460783b */ /* 0x000e6c0000004200 */
[----:B------:R-:W3:Y:S01]  /*19330*/  MUFU.EX2 R118, R217 ;  /* 0x000000d900767308 */ /* 0x000ee20000000800 */
[-C--:B------:R-:W-:Y:S08]  /*19340*/  HMMA.16816.F32.BF16 R36, R72, R100.reuse, R36 ;  /* 0x000000644824723c */ /* 0x080ff00000041824 */
[C---:B------:R-:W-:Y:S01]  /*19350*/  HMMA.16816.F32.BF16 R40, R76.reuse, R100, R40 ;  /* 0x000000644c28723c */ /* 0x040fe20000041828 */
[----:B------:R-:W4:Y:S07]  /*19360*/  MUFU.EX2 R115, R222 ;  /* 0x000000de00737308 */ /* 0x000f2e0000000800 */
[-C--:B------:R-:W-:Y:S03]  /*19370*/  HMMA.16816.F32.BF16 R44, R76, R102.reuse, R44 ;  /* 0x000000664c2c723c */ /* 0x080fe6000004182c */
[----:B------:R-:W5:Y:S01]  /*19380*/  MUFU.EX2 R112, R227 ;  /* 0x000000e300707308 */ /* 0x000f620000000800 */
[----:B---3--:R-:W-:Y:S04]  /*19390*/  FADD.FTZ R0, R118, R2 ;  /* 0x0000000276007221 */ /* 0x008fe80000010000 */
[C---:B------:R-:W-:Y:S01]  /*193a0*/  HMMA.16816.F32.BF16 R48, R72.reuse, R102, R48 ;  /* 0x000000664830723c */ /* 0x040fe20000041830 */
[----:B------:R-:W3:Y:S03]  /*193b0*/  LDSM.16.MT88.4 R100, [R193+0x1800] ;  /* 0x00180000c164783b */ /* 0x000ee60000004200 */
[----:B------:R-:W-:Y:S01]  /*193c0*/  FADD.FTZ R2, R121, R86 ;  /* 0x0000005679027221 */ /* 0x000fe20000010000 */
[----:B------:R-:W-:Y:S01]  /*193d0*/  MOV R86, R71 ;  /* 0x0000004700567202 */ /* 0x000fe20000000f00 */
[----:B------:R-:W1:Y:S02]  /*193e0*/  MUFU.EX2 R110, R232 ;  /* 0x000000e8006e7308 */ /* 0x000e640000000800 */
[-C--:B------:R-:W-:Y:S04]  /*193f0*/  HMMA.16816.F32.BF16 R52, R72, R92.reuse, R52 ;  /* 0x0000005c4834723c */ /* 0x080fe80000041834 */
[C---:B----4-:R-:W-:Y:S01]  /*19400*/  FADD.FTZ R0, R115.reuse, R0 ;  /* 0x0000000073007221 */ /* 0x050fe20000010000 */
[----:B------:R-:W-:Y:S01]  /*19410*/  F2FP.BF16.PACK_AB R156, R115, R118 ;  /* 0x00000076739c723e */ /* 0x000fe200000010ff */
[----:B------:R-:W-:Y:S02]  /*19420*/  FADD.FTZ R2, R183, R2 ;  /* 0x00000002b7027221 */ /* 0x000fe40000010000 */
[C---:B------:R-:W-:Y:S01]  /*19430*/  HMMA.16816.F32.BF16 R56, R76.reuse, R92, R56 ;  /* 0x0000005c4c38723c */ /* 0x040fe20000041838 */
[----:B------:R-:W4:Y:S03]  /*19440*/  MUFU.EX2 R168, R230 ;  /* 0x000000e600a87308 */ /* 0x000f260000000800 */
[----:B-----5:R-:W-:Y:S02]  /*19450*/  FADD.FTZ R0, R112, R0 ;  /* 0x0000000070007221 */ /* 0x020fe40000010000 */
[----:B------:R-:W-:Y:S02]  /*19460*/  FADD.FTZ R2, R154, R2 ;  /* 0x000000029a027221 */ /* 0x000fe40000010000 */
[-C--:B------:R-:W-:Y:S03]  /*19470*/  HMMA.16816.F32.BF16 R60, R76, R94.reuse, R60 ;  /* 0x0000005e4c3c723c */ /* 0x080fe6000004183c */
[----:B------:R-:W-:Y:S01]  /*19480*/  MUFU.EX2 R167, R231 ;  /* 0x000000e700a77308 */ /* 0x000fe20000000800 */
[----:B------:R-:W-:Y:S01]  /*19490*/  FADD.FTZ R2, R153, R2 ;  /* 0x0000000299027221 */ /* 0x000fe20000010000 */
[----:B-1----:R-:W-:Y:S03]  /*194a0*/  F2FP.BF16.PACK_AB R158, R110, R112 ;  /* 0x000000706e9e723e */ /* 0x002fe600000010ff */
[----:B------:R-:W-:Y:S04]  /*194b0*/  HMMA.16816.F32.BF16 R64, R72, R94, R64 ;  /* 0x0000005e4840723c */ /* 0x000fe80000041840 */
[----:B------:R-:W-:Y:S01]  /*194c0*/  F2FP.BF16.PACK_AB R76, R88, R89 ;  /* 0x00000059584c723e */ /* 0x000fe200000010ff */
[----:B------:R-:W1:Y:S01]  /*194d0*/  MUFU.EX2 R163, R235 ;  /* 0x000000eb00a37308 */ /* 0x000e620000000800 */
[----:B------:R-:W-:Y:S01]  /*194e0*/  F2FP.BF16.PACK_AB R78, R108, R109 ;  /* 0x0000006d6c4e723e */ /* 0x000fe200000010ff */
[----:B------:R-:W-:Y:S01]  /*194f0*/  FADD.FTZ R2, R152, R2 ;  /* 0x0000000298027221 */ /* 0x000fe20000010000 */
[----:B------:R-:W-:Y:S04]  /*19500*/  F2FP.BF16.PACK_AB R77, R173, R172 ;  /* 0x000000acad4d723e */ /* 0x000fe800000010ff */
[----:B------:R-:W-:Y:S01]  /*19510*/  F2FP.BF16.PACK_AB R79, R178, R177 ;  /* 0x000000b1b24f723e */ /* 0x000fe200000010ff */
[----:B------:R-:W-:Y:S01]  /*19520*/  FADD.FTZ R2, R170, R2 ;  /* 0x00000002aa027221 */ /* 0x000fe20000010000 */
[----:B------:R-:W-:Y:S01]  /*19530*/  F2FP.BF16.PACK_AB R72, R174, R171 ;  /* 0x000000abae48723e */ /* 0x000fe200000010ff */
[----:B------:R5:W-:Y:S01]  /*19540*/  MUFU.EX2 R89, R237 ;  /* 0x000000ed00597308 */ /* 0x000be20000000800 */
[----:B------:R-:W-:Y:S01]  /*19550*/  F2FP.BF16.PACK_AB R74, R179, R176 ;  /* 0x000000b0b34a723e */ /* 0x000fe200000010ff */
[----:B------:R-:W-:Y:S01]  /*19560*/  FADD.FTZ R2, R166, R2 ;  /* 0x00000002a6027221 */ /* 0x000fe20000010000 */
[C---:B------:R-:W-:Y:S01]  /*19570*/  F2FP.BF16.PACK_AB R73, R165.reuse, R166 ;  /* 0x000000a6a549723e */ /* 0x040fe200000010ff */
[-C--:B--2---:R-:W-:Y:S05]  /*19580*/  HMMA.16816.F32.BF16 R4, R76, R80.reuse, R4 ;  /* 0x000000504c04723c */ /* 0x084fea0000041804 */
[----:B------:R-:W-:Y:S01]  /*19590*/  F2FP.BF16.PACK_AB R75, R162, R164 ;  /* 0x000000a4a24b723e */ /* 0x000fe200000010ff */
[----:B------:R-:W-:Y:S01]  /*195a0*/  MUFU.EX2 R161, R233 ;  /* 0x000000e900a17308 */ /* 0x000fe20000000800 */
[----:B----4-:R-:W-:Y:S01]  /*195b0*/  F2FP.BF16.PACK_AB R157, R168, R169 ;  /* 0x000000a9a89d723e */ /* 0x010fe200000010ff */
[----:B------:R-:W-:Y:S04]  /*195c0*/  FADD.FTZ R2, R165, R2 ;  /* 0x00000002a5027221 */ /* 0x000fe80000010000 */
[C---:B------:R-:W-:Y:S04]  /*195d0*/  HMMA.16816.F32.BF16 R8, R72.reuse, R80, R8 ;  /* 0x000000504808723c */ /* 0x040fe80000041808 */
[----:B------:R-:W2:Y:S01]  /*195e0*/  MUFU.EX2 R160, R234 ;  /* 0x000000ea00a07308 */ /* 0x000ea20000000800 */
[----:B-1----:R-:W-:Y:S01]  /*195f0*/  F2FP.BF16.PACK_AB R159, R163, R167 ;  /* 0x000000a7a39f723e */ /* 0x002fe200000010ff */
[----:B------:R-:W-:Y:S02]  /*19600*/  FADD.FTZ R2, R164, R2 ;  /* 0x00000002a4027221 */ /* 0x000fe40000010000 */
[-C--:B------:R-:W-:Y:S04]  /*19610*/  HMMA.16816.F32.BF16 R12, R72, R82.reuse, R12 ;  /* 0x00000052480c723c */ /* 0x080fe8000004180c */
[----:B-----5:R-:W-:Y:S02]  /*19620*/  FADD.FTZ R237, R110, R0 ;  /* 0x000000006eed7221 */ /* 0x020fe40000010000 */
[----:B------:R-:W1:Y:S01]  /*19630*/  MUFU.EX2 R88, R239 ;  /* 0x000000ef00587308 */ /* 0x000e620000000800 */
[----:B------:R-:W-:Y:S01]  /*19640*/  FADD.FTZ R0, R122, R3 ;  /* 0x000000037a007221 */ /* 0x000fe20000010000 */
[C---:B------:R-:W-:Y:S04]  /*19650*/  HMMA.16816.F32.BF16 R16, R76.reuse, R82, R16 ;  /* 0x000000524c10723c */ /* 0x040fe80000041810 */
[----:B------:R-:W-:Y:S02]  /*19660*/  FADD.FTZ R0, R128, R0 ;  /* 0x0000000080007221 */ /* 0x000fe40000010000 */
[----:B------:R-:W-:Y:S01]  /*19670*/  FADD.FTZ R3, R123, R87 ;  /* 0x000000577b037221 */ /* 0x000fe20000010000 */
[----:B------:R-:W-:Y:S01]  /*19680*/  MOV R87, R70 ;  /* 0x0000004600577202 */ /* 0x000fe20000000f00 */
[-C--:B------:R-:W-:Y:S01]  /*19690*/  HMMA.16816.F32.BF16 R20, R76, R96.reuse, R20 ;  /* 0x000000604c14723c */ /* 0x080fe20000041814 */
[----:B------:R-:W-:Y:S03]  /*196a0*/  MUFU.EX2 R82, R236 ;  /* 0x000000ec00527308 */ /* 0x000fe60000000800 */
[----:B--2---:R-:W-:Y:S01]  /*196b0*/  F2FP.BF16.PACK_AB R92, R160, R161 ;  /* 0x000000a1a05c723e */ /* 0x004fe200000010ff */
[----:B------:R-:W-:Y:S02]  /*196c0*/  FADD.FTZ R3, R247, R3 ;  /* 0x00000003f7037221 */ /* 0x000fe40000010000 */
[----:B------:R-:W-:Y:S01]  /*196d0*/  FADD.FTZ R0, R243, R0 ;  /* 0x00000000f3007221 */ /* 0x000fe20000010000 */
[C---:B------:R-:W-:Y:S03]  /*196e0*/  HMMA.16816.F32.BF16 R24, R72.reuse, R96, R24 ;  /* 0x000000604818723c */ /* 0x040fe60000041818 */
[----:B------:R-:W2:Y:S01]  /*196f0*/  MUFU.EX2 R83, R238 ;  /* 0x000000ee00537308 */ /* 0x000ea20000000800 */
[----:B------:R-:W-:Y:S01]  /*19700*/  FADD.FTZ R3, R182, R3 ;  /* 0x00000003b6037221 */ /* 0x000fe20000010000 */
[----:B-1----:R-:W-:Y:S01]  /*19710*/  F2FP.BF16.PACK_AB R94, R88, R89 ;  /* 0x00000059585e723e */ /* 0x002fe200000010ff */
[----:B------:R-:W-:Y:S02]  /*19720*/  FADD.FTZ R0, R246, R0 ;  /* 0x00000000f6007221 */ /* 0x000fe40000010000 */
[-C--:B------:R-:W-:Y:S04]  /*19730*/  HMMA.16816.F32.BF16 R28, R72, R98.reuse, R28 ;  /* 0x00000062481c723c */ /* 0x080fe8000004181c */
[----:B------:R-:W-:Y:S01]  /*19740*/  FADD.FTZ R3, R180, R3 ;  /* 0x00000003b4037221 */ /* 0x000fe20000010000 */
[----:B------:R-:W-:Y:S01]  /*19750*/  MUFU.EX2 R81, R240 ;  /* 0x000000f000517308 */ /* 0x000fe20000000800 */
[----:B------:R-:W-:Y:S02]  /*19760*/  FADD.FTZ R0, R184, R0 ;  /* 0x00000000b8007221 */ /* 0x000fe40000010000 */
[C---:B------:R-:W-:Y:S04]  /*19770*/  HMMA.16816.F32.BF16 R32, R76.reuse, R98, R32 ;  /* 0x000000624c20723c */ /* 0x040fe80000041820 */
[----:B------:R-:W-:Y:S02]  /*19780*/  FADD.FTZ R3, R155, R3 ;  /* 0x000000039b037221 */ /* 0x000fe40000010000 */
[----:B------:R-:W-:Y:S01]  /*19790*/  FADD.FTZ R0, R185, R0 ;  /* 0x00000000b9007221 */ /* 0x000fe20000010000 */
[----:B------:R-:W1:Y:S01]  /*197a0*/  MUFU.EX2 R80, R242 ;  /* 0x000000f200507308 */ /* 0x000e620000000800 */
[-C--:B---3--:R-:W-:Y:S04]  /*197b0*/  HMMA.16816.F32.BF16 R36, R76, R100.reuse, R36 ;  /* 0x000000644c24723c */ /* 0x088fe80000041824 */
[----:B--2---:R-:W-:Y:S01]  /*197c0*/  F2FP.BF16.PACK_AB R93, R83, R82 ;  /* 0x00000052535d723e */ /* 0x004fe200000010ff */
[----:B------:R-:W-:Y:S02]  /*197d0*/  FADD.FTZ R3, R175, R3 ;  /* 0x00000003af037221 */ /* 0x000fe40000010000 */
[----:B------:R-:W-:Y:S01]  /*197e0*/  FADD.FTZ R0, R172, R0 ;  /* 0x00000000ac007221 */ /* 0x000fe20000010000 */
[C---:B------:R-:W-:Y:S04]  /*197f0*/  HMMA.16816.F32.BF16 R40, R72.reuse, R100, R40 ;  /* 0x000000644828723c */ /* 0x040fe80000041828 */
[----:B------:R-:W-:Y:S02]  /*19800*/  FADD.FTZ R3, R171, R3 ;  /* 0x00000003ab037221 */ /* 0x000fe40000010000 */
[----:B------:R-:W-:Y:S02]  /*19810*/  FADD.FTZ R0, R173, R0 ;  /* 0x00000000ad007221 */ /* 0x000fe40000010000 */
[-C--:B------:R-:W-:Y:S04]  /*19820*/  HMMA.16816.F32.BF16 R44, R72, R102.reuse, R44 ;  /* 0x00000066482c723c */ /* 0x080fe8000004182c */
[----:B------:R-:W-:Y:S02]  /*19830*/  FADD.FTZ R3, R174, R3 ;  /* 0x00000003ae037221 */ /* 0x000fe40000010000 */
[----:B------:R-:W-:Y:S01]  /*19840*/  FADD.FTZ R0, R177, R0 ;  /* 0x00000000b1007221 */ /* 0x000fe20000010000 */
[----:B-1----:R-:W-:Y:S01]  /*19850*/  F2FP.BF16.PACK_AB R95, R80, R81 ;  /* 0x00000051505f723e */ /* 0x002fe200000010ff */
[C---:B------:R-:W-:Y:S04]  /*19860*/  HMMA.16816.F32.BF16 R48, R76.reuse, R102, R48 ;  /* 0x000000664c30723c */ /* 0x040fe80000041830 */
[----:B------:R-:W-:Y:S02]  /*19870*/  FADD.FTZ R3, R176, R3 ;  /* 0x00000003b0037221 */ /* 0x000fe40000010000 */
[----:B------:R-:W-:Y:S02]  /*19880*/  FADD.FTZ R0, R178, R0 ;  /* 0x00000000b2007221 */ /* 0x000fe40000010000 */
[-C--:B------:R-:W-:Y:S04]  /*19890*/  HMMA.16816.F32.BF16 R52, R76, R104.reuse, R52 ;  /* 0x000000684c34723c */ /* 0x080fe80000041834 */
[----:B------:R-:W-:Y:S02]  /*198a0*/  FADD.FTZ R3, R179, R3 ;  /* 0x00000003b3037221 */ /* 0x000fe40000010000 */
[----:B------:R-:W-:Y:S02]  /*198b0*/  FADD.FTZ R2, R162, R2 ;  /* 0x00000002a2027221 */ /* 0x000fe40000010000 */
[C---:B------:R-:W-:Y:S04]  /*198c0*/  HMMA.16816.F32.BF16 R56, R72.reuse, R104, R56 ;  /* 0x000000684838723c */ /* 0x040fe80000041838 */
[----:B------:R-:W-:Y:S04]  /*198d0*/  FADD.FTZ R0, R169, R0 ;  /* 0x00000000a9007221 */ /* 0x000fe80000010000 */
        /* <DEDUP_REMOVED lines=16> */
[----:B------:R-:W-:Y:S02]  /*199e0*/  FADD.FTZ R0, R81, R3 ;  /* 0x0000000351007221 */ /* 0x000fe40000010000 */
[----:B------:R-:W-:Y:S02]  /*199f0*/  FADD.FTZ R243, R163, R4 ;  /* 0x00000004a3f37221 */ /* 0x000fe40000010000 */
[C---:B------:R-:W-:Y:S04]  /*19a00*/  HMMA.16816.F32.BF16 R112, R92.reuse, R140, R24 ;  /* 0x0000008c5c70723c */ /* 0x040fe80000041818 */
[----:B------:R-:W-:Y:S01]  /*19a10*/  FADD.FTZ R246, R88, R2 ;  /* 0x0000000258f67221 */ /* 0x000fe20000010000 */
[----:B------:R-:W-:Y:S01]  /*19a20*/  MOV R88, R69 ;  /* 0x0000004500587202 */ /* 0x000fe20000000f00 */
[----:B------:R-:W-:Y:S02]  /*19a30*/  FADD.FTZ R247, R80, R0 ;  /* 0x0000000050f77221 */ /* 0x000fe40000010000 */
        /* <DEDUP_REMOVED lines=10> */
[----:B------:R-:W-:-:S07]  /*19ae0*/  @P0 BRA `(.L_x_1093) ;  /* 0xffffa4f000000947 */ /* 0x000fce000383ffff */
.L_x_1062:
[----:B------:R-:W2:Y:S01]  /*19af0*/  LDL R0, [R1+0x38] ;  /* 0x0000380001007983 */ /* 0x000ea20000100800 */
[----:B------:R-:W-:-:S05]  /*19b00*/  IMAD.MOV.U32 R2, RZ, RZ, c[0x0][0x2c4] ;  /* 0x0000b100ff027624 */ /* 0x000fca00078e00ff */
        /* <DEDUP_REMOVED lines=20> */
.L_x_1096:
[----:B------:R-:W-:-:S04]  /*19c50*/  MOV R3, 0x1 ;  /* 0x0000000100037802 */ /* 0x000fc80000000f00 */
[----:B------:R-:W-:-:S13]  /*19c60*/  ISETP.NE.AND P0, PT, R3, c[0x0][0x32c], PT ;  /* 0x0000cb0003007a0c */ /* 0x000fda0003f05270 */
[----:B------:R-:W-:-:S05]  /*19c70*/  @P0 IMAD.HI.U32 R3, R0, c[0x0][0x330], RZ ;  /* 0x0000cc0000030a27 */ /* 0x000fca00078e00ff */
[----:B------:R-:W-:Y:S02]  /*19c80*/  @P0 SHF.R.U32.HI R0, RZ, c[0x0][0x334], R3 ;  /* 0x0000cd00ff000a19 */ /* 0x000fe40000011603 */
.L_x_1097:
[----:B------:R-:W-:Y:S05]  /*19c90*/  BSYNC B0 ;  /* 0x0000000000007941 */ /* 0x000fea0003800000 */
.L_x_1095:
[----:B------:R-:W-:-:S05]  /*19ca0*/  IMAD R0, R0, c[0x0][0x32c], RZ ;  /* 0x0000cb0000007a24 */ /* 0x000fca00078e02ff */
[----:B------:R-:W-:-:S03]  /*19cb0*/  IMNMX R2, R2, R0, !PT ;  /* 0x0000000002027217 */ /* 0x000fc60007800200 */
.L_x_1094:
        /* <DEDUP_REMOVED lines=13> */
.L_x_1109:
        /* <DEDUP_REMOVED lines=41> */
.L_x_1243:
        /* <DEDUP_REMOVED lines=22> */
.L_x_1244:
[----:B-1--4-:R-:W-:Y:S04]  /*1a180*/  IADD3 R2, P0, R0, R5, RZ ;  /* 0x0000000500027210 */ /* 0x012fe80007f1e0ff */
[----:B------:R-:W-:Y:S05]  /*1a190*/  IADD3.X R3, R4, R6, RZ, P0, !PT ;  /* 0x0000000604037210 */ /* 0x000fea00007fe4ff */
[----:B------:R-:W-:Y:S01]  /*1a1a0*/  @!PT LDS RZ, [RZ] ;  /* 0x00000000fffff984 */ /* 0x000fe20000000800 */
[----:B------:R-:W-:Y:S01]  /*1a1b0*/  @!PT LDS RZ, [RZ] ;  /* 0x00000000fffff984 */ /* 0x000fe20000000800 */
[----:B------:R-:W-:Y:S01]  /*1a1c0*/  @!PT LDS RZ, [RZ] ;  /* 0x00000000fffff984 */ /* 0x000fe20000000800 */
[----:B------:R1:W-:Y:S04]  /*1a1d0*/  LDGSTS.E.BYPASS.LTC128B.128 [R208+0x2100], [R2.64], !P2 ;  /* 0x0210000002d07fae */ /* 0x0003e8000d101d48 */
.L_x_1100:
[----:B-1-34-:R-:W-:Y:S05]  /*1a1e0*/  BSYNC B0 ;  /* 0x0000000000007941 */ /* 0x01afea0003800000 */
.L_x_1099:
        /* <DEDUP_REMOVED lines=133> */
[-C--:B------:R-:W-:Y:S08]  /*1aa40*/  HMMA.16816.F32.BF16 R76, R172, R10.reuse, R76 ;  /* 0x0000000aac4c723c */ /* 0x080ff0000004184c */
[----:B------:R-:W-:Y:S04]  /*1aa50*/  HMMA.16816.F32.BF16 R80, R180, R10, R80 ;  /* 0x0000000ab450723c */ /* 0x000fe80000041850 */
[----:B-1----:R-:W-:Y:S04]  /*1aa60*/  FMUL.FTZ R0, R16, c[0x0][0x320] ;  /* 0x0000c80010007a20 */ /* 0x002fe80000410000 */
[----:B------:R1:W2:Y:S04]  /*1aa70*/  MUFU.TANH R188, R0 ;  /* 0x0000000000bc7308 */ /* 0x0002a80000002400 */
        /* <DEDUP_REMOVED lines=164> */
.L_x_1245:
        /* <DEDUP_REMOVED lines=24> */
.L_x_1246:
[----:B--2-4-:R-:W-:Y:S04]  /*1b640*/  IADD3 R2, P0, R0, R5, RZ ;  /* 0x0000000500027210 */ /* 0x014fe80007f1e0ff */
[----:B-1----:R-:W-:Y:S05]  /*1b650*/  IADD3.X R3, R4, R6, RZ, P0, !PT ;  /* 0x0000000604037210 */ /* 0x002fea00007fe4ff */
[----:B------:R-:W-:Y:S01]  /*1b660*/  @!PT LDS RZ, [RZ] ;  /* 0x00000000fffff984 */ /* 0x000fe20000000800 */
[----:B------:R-:W-:Y:S01]  /*1b670*/  @!PT LDS RZ, [RZ] ;  /* 0x00000000fffff984 */ /* 0x000fe20000000800 */
[----:B------:R-:W-:Y:S01]  /*1b680*/  @!PT LDS RZ, [RZ] ;  /* 0x00000000fffff984 */ /* 0x000fe20000000800 */
[----:B------:R1:W-:Y:S04]  /*1b690*/  LDGSTS.E.BYPASS.LTC128B.128 [R208+0x4900], [R2.64], !P2 ;  /* 0x0490000002d07fae */ /* 0x0003e8000d101d48 */
.L_x_1104:
[----:B--234-:R-:W-:Y:S05]  /*1b6a0*/  BSYNC B0 ;  /* 0x0000000000007941 */ /* 0x01cfea0003800000 */
.L_x_1103:
        /* <DEDUP_REMOVED lines=83> */
.L_x_1247:
        /* <DEDUP_REMOVED lines=15> */
.L_x_1248:
[C---:B------:R-:W-:Y:S01]  /*1bcd0*/  FMUL.FTZ R2, R71.reuse, c[0x0][0x2d0] ;  /* 0x0000b40047027a20 */ /* 0x040fe20000410000 */
[----:B--2---:R-:W-:Y:S01]  /*1bce0*/  FMNMX.FTZ R68, R0, R4, !PT ;  /* 0x0000000400447209 */ /* 0x004fe20007810000 */
[----:B------:R-:W-:Y:S01]  /*1bcf0*/  FADD.FTZ R0, -R71, R86 ;  /* 0x0000005647007221 */ /* 0x000fe20000010100 */
[----:B------:R-:W-:Y:S01]  /*1bd00*/  WARPSYNC 0xffffffff ;  /* 0xffffffff00007948 */ /* 0x000fe20003800000 */
[--C-:B-1----:R-:W-:Y:S01]  /*1bd10*/  FFMA.FTZ R4, R189, c[0x0][0x2d0], -R2.reuse ;  /* 0x0000b400bd047a23 */ /* 0x102fe20000010802 */
[----:B------:R-:W-:Y:S01]  /*1bd20*/  LDSM.16.MT88.4 R52, [R193] ;  /* 0x00000000c134783b */ /* 0x000fe20000004200 */
[----:B------:R-:W-:Y:S02]  /*1bd30*/  FMUL.FTZ R0, R0, c[0x0][0x2d0] ;  /* 0x0000b40000007a20 */ /* 0x000fe40000410000 */
[--C-:B------:R-:W-:Y:S02]  /*1bd40*/  FFMA.FTZ R3, R217, c[0x0][0x2d0], -R2.reuse ;  /* 0x0000b400d9037a23 */ /* 0x100fe40000010802 */
        /* <DEDUP_REMOVED lines=22> */
[----:B------:R-:W-:Y:S09]  /*1beb0*/  FFMA.FTZ R239, R8, c[0x0][0x2d0], -R2 ;  /* 0x0000b40008ef7a23 */ /* 0x000ff20000010802 */
[----:B------:R-:W1:Y:S02]  /*1bec0*/  MUFU.EX2 R2, R4 ;  /* 0x0000000400027308 */ /* 0x000e640000000800 */
[----:B-1----:R-:W-:Y:S01]  /*1bed0*/  FFMA.FTZ R0, R65, R237, R2 ;  /* 0x000000ed41007223 */ /* 0x002fe20000010002 */
        /* <DEDUP_REMOVED lines=8> */
[C---:B------:R-:W-:Y:S02]  /*1bf60*/  FMUL.FTZ R48, R65.reuse, R148 ;  /* 0x0000009441307220 */ /* 0x040fe40000410000 */
[----:B------:R-:W-:Y:S01]  /*1bf70*/  FMUL.FTZ R49, R65, R149 ;  /* 0x0000009541317220 */ /* 0x000fe20000410000 */
        /* <DEDUP_REMOVED lines=25> */
[----:B------:R-:W-:Y:S03]  /*1c110*/  LDSM.16.MT88.4 R148, [R193+0x2000] ;  /* 0x00200000c194783b */ /* 0x000fe60000004200 */
[----:B------:R-:W1:Y:S01]  /*1c120*/  MUFU.EX2 R10, R6 ;  /* 0x00000006000a7308 */ /* 0x000e620000000800 */
[C---:B--2---:R-:W-:Y:S01]  /*1c130*/  FADD.FTZ R33, R2.reuse, R0 ;  /* 0x0000000002217221 */ /* 0x044fe20000010000 */
[----:B------:R-:W-:Y:S01]  /*1c140*/  F2FP.BF16.PACK_AB R73, R2, R5 ;  /* 0x000000050249723e */ /* 0x000fe200000010ff */
[C---:B------:R-:W-:Y:S07]  /*1c150*/  FADD.FTZ R0, -R69.reuse, R88 ;  /* 0x0000005845007221 */ /* 0x040fee0000010100 */
[----:B------:R-:W-:Y:S01]  /*1c160*/  MUFU.EX2 R88, R188 ;  /* 0x000000bc00587308 */ /* 0x000fe20000000800 */
[----:B------:R-:W-:Y:S02]  /*1c170*/  FMUL.FTZ R4, R69, c[0x0][0x2d0] ;  /* 0x0000b40045047a20 */ /* 0x000fe40000410000 */
[----:B------:R-:W-:Y:S02]  /*1c180*/  FMUL.FTZ R0, R0, c[0x0][0x2d0] ;  /* 0x0000b40000007a20 */ /* 0x000fe40000410000 */
[--C-:B------:R-:W-:Y:S01]  /*1c190*/  FFMA.FTZ R185, R44, c[0x0][0x2d0], -R4.reuse ;  /* 0x0000b4002cb97a23 */ /* 0x100fe20000010804 */
[----:B-1----:R-:W-:Y:S01]  /*1c1a0*/  F2FP.BF16.PACK_AB R74, R9, R10 ;  /* 0x0000000a094a723e */ /* 0x002fe200000010ff */
[--C-:B------:R-:W-:Y:S02]  /*1c1b0*/  FFMA.FTZ R6, R223, c[0x0][0x2d0], -R4.reuse ;  /* 0x0000b400df067a23 */ /* 0x100fe40000010804 */
[--C-:B------:R-:W-:Y:S01]  /*1c1c0*/  FFMA.FTZ R19, R221, c[0x0][0x2d0], -R4.reuse ;  /* 0x0000b400dd137a23 */ /* 0x100fe20000010804 */
        /* <DEDUP_REMOVED lines=14> */
[--C-:B------:R-:W-:Y:S02]  /*1c2b0*/  FFMA.FTZ R190, R40, c[0x0][0x2d0], -R4.reuse ;  /* 0x0000b40028be7a23 */ /* 0x100fe40000010804 */
[----:B-1----:R-:W-:Y:S02]  /*1c2c0*/  FADD.FTZ R0, -R68, R89 ;  /* 0x0000005944007221 */ /* 0x002fe40000010100 */
[--C-:B------:R-:W-:Y:S02]  /*1c2d0*/  FFMA.FTZ R186, R31, c[0x0][0x2d0], -R4.reuse ;  /* 0x0000b4001fba7a23 */ /* 0x100fe40000010804 */
[--C-:B------:R-:W-:Y:S01]  /*1c2e0*/  FFMA.FTZ R184, R29, c[0x0][0x2d0], -R4.reuse ;  /* 0x0000b4001db87a23 */ /* 0x100fe20000010804 */
[----:B------:R-:W-:Y:S01]  /*1c2f0*/  MUFU.EX2 R188, R172 ;  /* 0x000000ac00bc7308 */ /* 0x000fe20000000800 */
[--C-:B------:R-:W-:Y:S02]  /*1c300*/  FFMA.FTZ R220, R25, c[0x0][0x2d0], -R4.reuse ;  /* 0x0000b40019dc7a23 */ /* 0x100fe40000010804 */
[--C-:B------:R-:W-:Y:S02]  /*1c310*/  FFMA.FTZ R222, R13, c[0x0][0x2d0], -R4.reuse ;  /* 0x0000b4000dde7a23 */ /* 0x100fe40000010804 */
[----:B------:R-:W-:Y:S02]  /*1c320*/  FFMA.FTZ R243, R12, c[0x0][0x2d0], -R4 ;  /* 0x0000b4000cf37a23 */ /* 0x000fe40000010804 */
[----:B------:R-:W-:Y:S02]  /*1c330*/  FMUL.FTZ R4, R68, c[0x0][0x2d0] ;  /* 0x0000b40044047a20 */ /* 0x000fe40000410000 */
[----:B------:R-:W-:Y:S01]  /*1c340*/  FMUL.FTZ R0, R0, c[0x0][0x2d0] ;  /* 0x0000b40000007a20 */ /* 0x000fe20000410000 */
[----:B------:R-:W-:Y:S01]  /*1c350*/  MUFU.EX2 R183, R166 ;  /* 0x000000a600b77308 */ /* 0x000fe20000000800 */
[--C-:B--2---:R-:W-:Y:S02]  /*1c360*/  FFMA.FTZ R5, R224, c[0x0][0x2d0], -R4.reuse ;  /* 0x0000b400e0057a23 */ /* 0x104fe40000010804 */
[--C-:B------:R-:W-:Y:S01]  /*1c370*/  FFMA.FTZ R162, R214, c[0x0][0x2d0], -R4.reuse ;  /* 0x0000b400d6a27a23 */ /* 0x100fe20000010804 */
[----:B---3--:R-:W-:Y:S01]  /*1c380*/  F2FP.BF16.PACK_AB R76, R22, R35 ;  /* 0x00000023164c723e */ /* 0x008fe200000010ff */
[--C-:B------:R-:W-:Y:S02]  /*1c390*/  FFMA.FTZ R214, R34, c[0x0][0x2d0], -R4.reuse ;  /* 0x0000b40022d67a23 */ /* 0x100fe40000010804 */
[--C-:B------:R-:W-:Y:S02]  /*1c3a0*/  FFMA.FTZ R213, R36, c[0x0][0x2d0], -R4.reuse ;  /* 0x0000b40024d57a23 */ /* 0x100fe40000010804 */
[--C-:B------:R-:W-:Y:S01]  /*1c3b0*/  FFMA.FTZ R223, R23, c[0x0][0x2d0], -R4.reuse ;  /* 0x0000b40017df7a23 */ /* 0x100fe20000010804 */
[----:B------:R-:W1:Y:S01]  /*1c3c0*/  MUFU.EX2 R0, R0 ;  /* 0x0000000000007308 */ /* 0x000e620000000800 */
[--C-:B------:R-:W-:Y:S02]  /*1c3d0*/  FFMA.FTZ R224, R21, c[0x0][0x2d0], -R4.reuse ;  /* 0x0000b40015e07a23 */ /* 0x100fe40000010804 */
[C---:B------:R-:W-:Y:S02]  /*1c3e0*/  FMUL.FTZ R60, R2.reuse, R92 ;  /* 0x0000005c023c7220 */ /* 0x040fe40000410000 */
[----:B------:R-:W-:Y:S02]  /*1c3f0*/  FMUL.FTZ R61, R2, R93 ;  /* 0x0000005d023d7220 */ /* 0x000fe40000410000 */
[--C-:B------:R-:W-:Y:S02]  /*1c400*/  FFMA.FTZ R191, R46, c[0x0][0x2d0], -R4.reuse ;  /* 0x0000b4002ebf7a23 */ /* 0x100fe40000010804 */
[--C-:B------:R-:W-:Y:S01]  /*1c410*/  FFMA.FTZ R17, R227, c[0x0][0x2d0], -R4.reuse ;  /* 0x0000b400e3117a23 */ /* 0x100fe20000010804 */
[----:B------:R-:W2:Y:S01]  /*1c420*/  MUFU.EX2 R34, R5 ;  /* 0x0000000500227308 */ /* 0x000ea20000000800 */
[----:B------:R-:W-:Y:S02]  /*1c430*/  FFMA.FTZ R7, R225, c[0x0][0x2d0], -R4 ;  /* 0x0000b400e1077a23 */ /* 0x000fe40000010804 */
[----:B------:R-:W-:Y:S02]  /*1c440*/  FADD.FTZ R6, R10, R8 ;  /* 0x000000080a067221 */ /* 0x000fe40000010000 */
[--C-:B------:R-:W-:Y:S02]  /*1c450*/  FFMA.FTZ R225, R14, c[0x0][0x2d0], -R4.reuse ;  /* 0x0000b4000ee17a23 */ /* 0x100fe40000010804 */
[--C-:B------:R-:W-:Y:S02]  /*1c460*/  FFMA.FTZ R16, R226, c[0x0][0x2d0], -R4.reuse ;  /* 0x0000b400e2107a23 */ /* 0x100fe40000010804 */
[--C-:B------:R-:W-:Y:S01]  /*1c470*/  FFMA.FTZ R161, R212, c[0x0][0x2d0], -R4.reuse ;  /* 0x0000b400d4a17a23 */ /* 0x100fe20000010804 */
[----:B------:R-:W-:Y:S01]  /*1c480*/  MUFU.EX2 R226, R173 ;  /* 0x000000ad00e27308 */ /* 0x000fe20000000800 */
[--C-:B------:R-:W-:Y:S02]  /*1c490*/  FFMA.FTZ R212, R39, c[0x0][0x2d0], -R4.reuse ;  /* 0x0000b40027d47a23 */ /* 0x100fe40000010804 */
[----:B------:R-:W-:Y:S01]  /*1c4a0*/  FFMA.FTZ R163, R215, c[0x0][0x2d0], -R4 ;  /* 0x0000b400d7a37a23 */ /* 0x000fe20000010804 */
[----:B------:R-:W-:Y:S01]  /*1c4b0*/  LDSM.16.MT88.4 R36, [R196] ;  /* 0x00000000c424783b */ /* 0x000fe20000004200 */
        /* <DEDUP_REMOVED lines=27> */
[----:B------:R-:W-:Y:S01]  /*1c670*/  FFMA.FTZ R215, R24, c[0x0][0x2d0], -R4 ;  /* 0x0000b40018d77a23 */ /* 0x000fe20000010804 */
[----:B------:R-:W2:Y:S01]  /*1c680*/  MUFU.EX2 R98, R17 ;  /* 0x0000001100627308 */ /* 0x000ea20000000800 */
[C---:B------:R-:W-:Y:S02]  /*1c690*/  FFMA.FTZ R4, R2.reuse, R246, R35 ;  /* 0x000000f602047223 */ /* 0x040fe40000010023 */
[----:B------:R-:W-:Y:S02]  /*1c6a0*/  FMUL.FTZ R57, R2, R97 ;  /* 0x0000006102397220 */ /* 0x000fe40000410000 */
[----:B------:R-:W-:Y:S02]  /*1c6b0*/  FADD.FTZ R97, R22, R4 ;  /* 0x0000000416617221 */ /* 0x000fe40000010000 */
[C---:B------:R-:W-:Y:S02]  /*1c6c0*/  FMUL.FTZ R45, R2.reuse, R101 ;  /* 0x00000065022d7220 */ /* 0x040fe40000410000 */
[C---:B------:R-:W-:Y:S01]  /*1c6d0*/  FMUL.FTZ R12, R2.reuse, R116 ;  /* 0x00000074020c7220 */ /* 0x040fe20000410000 */
[----:B------:R-:W3:Y:S01]  /*1c6e0*/  MUFU.EX2 R101, R32 ;  /* 0x0000002000657308 */ /* 0x000ee20000000800 */
[C---:B------:R-:W-:Y:S02]  /*1c6f0*/  FMUL.FTZ R44, R2.reuse, R100 ;  /* 0x00000064022c7220 */ /* 0x040fe40000410000 */
[C---:B------:R-:W-:Y:S01]  /*1c700*/  FMUL.FTZ R13, R2.reuse, R117 ;  /* 0x00000075020d7220 */ /* 0x040fe20000410000 */
[----:B-1----:R-:W1:Y:S01]  /*1c710*/  LDSM.16.MT88.4 R20, [R192] ;  /* 0x00000000c014783b */ /* 0x002e620000004200 */
[----:B------:R-:W-:Y:S02]  /*1c720*/  FADD.FTZ R165, R9, R6 ;  /* 0x0000000609a57221 */ /* 0x000fe40000010000 */
[----:B------:R-:W-:Y:S02]  /*1c730*/  FMUL.FTZ R6, R3, R130 ;  /* 0x0000008203067220 */ /* 0x000fe40000410000 */
[C---:B------:R-:W-:Y:S01]  /*1c740*/  FMUL.FTZ R4, R65.reuse, R128 ;  /* 0x0000008041047220 */ /* 0x040fe20000410000 */
[----:B------:R4:W-:Y:S01]  /*1c750*/  MUFU.EX2 R116, R7 ;  /* 0x0000000700747308 */ /* 0x0009e20000000800 */
[C---:B------:R-:W-:Y:S02]  /*1c760*/  FMUL.FTZ R5, R65.reuse, R129 ;  /* 0x0000008141057220 */ /* 0x040fe40000410000 */
[----:B------:R-:W-:Y:S01]  /*1c770*/  FMUL.FTZ R8, R2, R120 ;  /* 0x0000007802087220 */ /* 0x000fe20000410000 */
[----:B--2---:R-:W-:Y:S01]  /*1c780*/  F2FP.BF16.PACK_AB R77, R98, R34 ;  /* 0x00000022624d723e */ /* 0x004fe200000010ff */
[C---:B------:R-:W-:Y:S02]  /*1c790*/  FMUL.FTZ R9, R2.reuse, R121 ;  /* 0x0000007902097220 */ /* 0x040fe40000410000 */
[----:B------:R-:W-:Y:S02]  /*1c7a0*/  FMUL.FTZ R17, R65, R133 ;  /* 0x0000008541117220 */ /* 0x000fe40000410000 */
[C---:B------:R-:W-:Y:S01]  /*1c7b0*/  FMUL.FTZ R34, R3.reuse, R142 ;  /* 0x0000008e03227220 */ /* 0x040fe20000410000 */
[----:B------:R2:W-:Y:S01]  /*1c7c0*/  MUFU.EX2 R100, R19 ;  /* 0x0000001300647308 */ /* 0x0005e20000000800 */
[----:B------:R-:W-:Y:S02]  /*1c7d0*/  FMUL.FTZ R35, R3, R143 ;  /* 0x0000008f03237220 */ /* 0x000fe40000410000 */
[----:B------:R-:W-:Y:S01]  /*1c7e0*/  FMUL.FTZ R56, R2, R96 ;  /* 0x0000006002387220 */ /* 0x000fe20000410000 */
[----:B---3--:R-:W-:Y:S01]  /*1c7f0*/  F2FP.BF16.PACK_AB R75, R101, R0 ;  /* 0x00000000654b723e */ /* 0x008fe200000010ff */
[----:B------:R-:W-:Y:S02]  /*1c800*/  FADD.FTZ R96, R0, R33 ;  /* 0x0000002100607221 */ /* 0x000fe40000010000 */
[C---:B------:R-:W-:Y:S02]  /*1c810*/  FMUL.FTZ R32, R65.reuse, R140 ;  /* 0x0000008c41207220 */ /* 0x040fe40000410000 */
[----:B------:R-:W-:Y:S01]  /*1c820*/  FMUL.FTZ R33, R65, R141 ;  /* 0x0000008d41217220 */ /* 0x000fe20000410000 */
[----:B------:R-:W3:Y:S01]  /*1c830*/  MUFU.EX2 R99, R16 ;  /* 0x0000001000637308 */ /* 0x000ee20000000800 */
[----:B------:R-:W-:Y:S01]  /*1c840*/  LDSM.16.MT88.4 R140, [R196+0x2000] ;  /* 0x00200000c48c783b */ /* 0x000fe20000004200 */
[C---:B------:R-:W-:Y:S02]  /*1c850*/  FMUL.FTZ R40, R2.reuse, R104 ;  /* 0x0000006802287220 */ /* 0x040fe40000410000 */
[C---:B----4-:R-:W-:Y:S02]  /*1c860*/  FMUL.FTZ R7, R3.reuse, R131 ;  /* 0x0000008303077220 */ /* 0x050fe40000410000 */
[----:B------:R-:W-:Y:S02]  /*1c870*/  FMUL.FTZ R41, R2, R105 ;  /* 0x0000006902297220 */ /* 0x000fe40000410000 */
[----:B------:R-:W-:Y:S02]  /*1c880*/  FADD.FTZ R0, R86, R165 ;  /* 0x000000a556007221 */ /* 0x000fe40000010000 */
[----:B------:R-:W4:Y:S01]  /*1c890*/  MUFU.EX2 R117, R18 ;  /* 0x0000001200757308 */ /* 0x000f220000000800 */
[C---:B------:R-:W-:Y:S02]  /*1c8a0*/  FMUL.FTZ R24, R2.reuse, R112 ;  /* 0x0000007002187220 */ /* 0x040fe40000410000 */
[C---:B------:R-:W-:Y:S01]  /*1c8b0*/  FMUL.FTZ R25, R2.reuse, R113 ;  /* 0x0000007102197220 */ /* 0x040fe20000410000 */
[-C--:B-1----:R-:W-:Y:S05]  /*1c8c0*/  HMMA.16816.F32.BF16 R4, R72, R20.reuse, R4 ;  /* 0x000000144804723c */ /* 0x082fea0000041804 */
[----:B--2---:R-:W-:Y:S01]  /*1c8d0*/  FMUL.FTZ R19, R3, R135 ;  /* 0x0000008703137220 */ /* 0x004fe20000410000 */
[----:B------:R-:W-:Y:S01]  /*1c8e0*/  MUFU.EX2 R107, R182 ;  /* 0x000000b6006b7308 */ /* 0x000fe20000000800 */
[C---:B------:R-:W-:Y:S02]  /*1c8f0*/  FMUL.FTZ R28, R2.reuse, R108 ;  /* 0x0000006c021c7220 */ /* 0x040fe40000410000 */
[----:B------:R-:W-:Y:S03]  /*1c900*/  FMUL.FTZ R29, R2, R109 ;  /* 0x0000006d021d7220 */ /* 0x000fe60000410000 */
[----:B---3--:R-:W-:Y:S01]  /*1c910*/  F2FP.BF16.PACK_AB R79, R116, R99 ;  /* 0x00000063744f723e */ /* 0x008fe200000010ff */
[----:B------:R-:W-:Y:S03]  /*1c920*/  FMUL.FTZ R16, R65, R132 ;  /* 0x0000008441107220 */ /* 0x000fe60000410000 */
[----:B------:R-:W-:Y:S01]  /*1c930*/  MUFU.EX2 R105, R181 ;  /* 0x000000b500697308 */ /* 0x000fe20000000800 */
[----:B----4-:R-:W-:Y:S01]  /*1c940*/  F2FP.BF16.PACK_AB R78, R117, R100 ;  /* 0x00000064754e723e */ /* 0x010fe200000010ff */
[----:B------:R-:W-:Y:S02]  /*1c950*/  FMUL.FTZ R18, R3, R134 ;  /* 0x0000008603127220 */ /* 0x000fe40000410000 */
[----:B------:R-:W-:Y:S06]  /*1c960*/  LDSM.16.MT88.4 R132, [R192+0x2000] ;  /* 0x00200000c084783b */ /* 0x000fec0000004200 */
        /* <DEDUP_REMOVED lines=21> */
[----:B------:R-:W-:Y:S01]  /*1cac0*/  MUFU.EX2 R165, R213 ;  /* 0x000000d500a57308 */ /* 0x000fe20000000800 */
[----:B------:R-:W-:Y:S03]  /*1cad0*/  FADD.FTZ R0, R87, R0 ;  /* 0x0000000057007221 */ /* 0x000fe60000010000 */
[C---:B------:R-:W-:Y:S02]  /*1cae0*/  FMUL.FTZ R38, R3.reuse, R146 ;  /* 0x0000009203267220 */ /* 0x040fe40000410000 */
[----:B------:R-:W-:Y:S03]  /*1caf0*/  FMUL.FTZ R39, R3, R147 ;  /* 0x0000009303277220 */ /* 0x000fe60000410000 */
[----:B------:R-:W-:Y:S01]  /*1cb00*/  FADD.FTZ R0, R107, R0 ;  /* 0x000000006b007221 */ /* 0x000fe20000010000 */
[----:B------:R1:W-:Y:S03]  /*1cb10*/  MUFU.EX2 R120, R67 ;  /* 0x0000004300787308 */ /* 0x0003e60000000800 */
[-C--:B------:R-:W-:Y:S03]  /*1cb20*/  HMMA.16816.F32.BF16 R36, R72, R52.reuse, R36 ;  /* 0x000000344824723c */ /* 0x080fe60000041824 */
[----:B------:R-:W-:Y:S04]  /*1cb30*/  FADD.FTZ R0, R105, R0 ;  /* 0x0000000069007221 */ /* 0x000fe80000010000 */
[----:B------:R-:W-:Y:S01]  /*1cb40*/  FADD.FTZ R0, R106, R0 ;  /* 0x000000006a007221 */ /* 0x000fe20000010000 */
[C---:B------:R-:W-:Y:S01]  /*1cb50*/  HMMA.16816.F32.BF16 R40, R76.reuse, R52, R40 ;  /* 0x000000344c28723c */ /* 0x040fe20000041828 */
[----:B------:R2:W-:Y:S06]  /*1cb60*/  MUFU.EX2 R122, R66 ;  /* 0x00000042007a7308 */ /* 0x0005ec0000000800 */
[C---:B------:R-:W-:Y:S01]  /*1cb70*/  FMUL.FTZ R52, R65.reuse, R152 ;  /* 0x0000009841347220 */ /* 0x040fe20000410000 */
[-C--:B------:R-:W-:Y:S03]  /*1cb80*/  HMMA.16816.F32.BF16 R44, R76, R54.reuse, R44 ;  /* 0x000000364c2c723c */ /* 0x080fe6000004182c */
[----:B------:R3:W-:Y:S01]  /*1cb90*/  MUFU.EX2 R247, R64 ;  /* 0x0000004000f77308 */ /* 0x0007e20000000800 */
[----:B------:R-:W-:Y:S02]  /*1cba0*/  FMUL.FTZ R53, R65, R153 ;  /* 0x0000009941357220 */ /* 0x000fe40000410000 */
[C---:B-1----:R-:W-:Y:S02]  /*1cbb0*/  FMUL.FTZ R67, R3.reuse, R159 ;  /* 0x0000009f03437220 */ /* 0x042fe40000410000 */
[C---:B------:R-:W-:Y:S05]  /*1cbc0*/  HMMA.16816.F32.BF16 R48, R72.reuse, R54, R48 ;  /* 0x000000364830723c */ /* 0x040fea0000041830 */
[----:B------:R-:W1:Y:S02]  /*1cbd0*/  MUFU.EX2 R111, R171 ;  /* 0x000000ab006f7308 */ /* 0x000e640000000800 */
[C---:B------:R-:W-:Y:S02]  /*1cbe0*/  FMUL.FTZ R54, R3.reuse, R154 ;  /* 0x0000009a03367220 */ /* 0x040fe40000410000 */
[C---:B------:R-:W-:Y:S03]  /*1cbf0*/  FMUL.FTZ R55, R3.reuse, R155 ;  /* 0x0000009b03377220 */ /* 0x040fe60000410000 */
[----:B--2---:R-:W-:Y:S02]  /*1cc00*/  FMUL.FTZ R66, R3, R158 ;  /* 0x0000009e03427220 */ /* 0x004fe40000410000 */
[----:B------:R-:W-:Y:S01]  /*1cc10*/  FADD.FTZ R3, R101, R96 ;  /* 0x0000006065037221 */ /* 0x000fe20000010000 */
[----:B------:R2:W-:Y:S01]  /*1cc20*/  MUFU.EX2 R155, R185 ;  /* 0x000000b9009b7308 */ /* 0x0005e20000000800 */
[-C--:B------:R-:W-:Y:S03]  /*1cc30*/  HMMA.16816.F32.BF16 R52, R72, R80.reuse, R52 ;  /* 0x000000504834723c */ /* 0x080fe60000041834 */
[C---:B---3--:R-:W-:Y:S02]  /*1cc40*/  FMUL.FTZ R64, R65.reuse, R156 ;  /* 0x0000009c41407220 */ /* 0x048fe40000410000 */
[----:B------:R-:W-:Y:S03]  /*1cc50*/  FMUL.FTZ R65, R65, R157 ;  /* 0x0000009d41417220 */ /* 0x000fe60000410000 */
[C---:B------:R-:W-:Y:S01]  /*1cc60*/  HMMA.16816.F32.BF16 R56, R76.reuse, R80, R56 ;  /* 0x000000504c38723c */ /* 0x040fe20000041838 */
[----:B------:R-:W3:Y:S03]  /*1cc70*/  MUFU.EX2 R119, R170 ;  /* 0x000000aa00777308 */ /* 0x000ee60000000800 */
[----:B-1----:R-:W-:Y:S04]  /*1cc80*/  FADD.FTZ R3, R111, R3 ;  /* 0x000000036f037221 */ /* 0x002fe80000010000 */
[-C--:B------:R-:W-:Y:S03]  /*1cc90*/  HMMA.16816.F32.BF16 R60, R76, R82.reuse, R60 ;  /* 0x000000524c3c723c */ /* 0x080fe6000004183c */
[----:B------:R-:W-:Y:S01]  /*1cca0*/  MUFU.EX2 R123, R169 ;  /* 0x000000a9007b7308 */ /* 0x000fe20000000800 */
[----:B--2---:R-:W2:Y:S04]  /*1ccb0*/  LDL R185, [R1+0xc] ;  /* 0x00000c0001b97983 */ /* 0x004ea80000100800 */
[----:B------:R-:W-:Y:S01]  /*1ccc0*/  HMMA.16816.F32.BF16 R64, R72, R82, R64 ;  /* 0x000000524840723c */ /* 0x000fe20000041840 */
[----:B------:R-:W1:Y:S03]  /*1ccd0*/  LDSM.16.MT88.4 R80, [R196+0x800] ;  /* 0x00080000c450783b */ /* 0x000e660000004200 */
[----:B------:R-:W-:Y:S01]  /*1cce0*/  F2FP.BF16.PACK_AB R76, R2, R86 ;  /* 0x00000056024c723e */ /* 0x000fe200000010ff */
[----:B------:R-:W4:Y:S01]  /*1ccf0*/  MUFU.EX2 R128, R168 ;  /* 0x000000a800807308 */ /* 0x000f220000000800 */
[----:B------:R-:W-:Y:S01]  /*1cd00*/  F2FP.BF16.PACK_AB R78, R87, R88 ;  /* 0x00000058574e723e */ /* 0x000fe200000010ff */
[----:B------:R-:W-:Y:S01]  /*1cd10*/  FADD.FTZ R2, R98, R89 ;  /* 0x0000005962027221 */ /* 0x000fe20000010000 */
[----:B------:R-:W-:Y:S01]  /*1cd20*/  F2FP.BF16.PACK_AB R74, R247, R122 ;  /* 0x0000007af74a723e */ /* 0x000fe200000010ff */
[----:B------:R-:W-:Y:S02]  /*1cd30*/  FADD.FTZ R87, R100, R97 ;  /* 0x0000006164577221 */ /* 0x000fe40000010000 */
[----:B------:R-:W-:Y:S01]  /*1cd40*/  LDSM.16.MT88.4 R100, [R193+0x1000] ;  /* 0x00100000c164783b */ /* 0x000fe20000004200 */
[----:B---3--:R-:W-:Y:S01]  /*1cd50*/  F2FP.BF16.PACK_AB R77, R119, R111 ;  /* 0x0000006f774d723e */ /* 0x008fe200000010ff */
[----:B------:R-:W-:Y:S02]  /*1cd60*/  FADD.FTZ R86, R99, R2 ;  /* 0x0000000263567221 */ /* 0x000fe40000010000 */
[----:B------:R-:W3:Y:S01]  /*1cd70*/  MUFU.EX2 R110, R160 ;  /* 0x000000a0006e7308 */ /* 0x000ee20000000800 */
[----:B------:R-:W-:Y:S02]  /*1cd80*/  FADD.FTZ R2, R104, R0 ;  /* 0x0000000068027221 */ /* 0x000fe40000010000 */
[----:B------:R-:W-:Y:S01]  /*1cd90*/  FADD.FTZ R0, R117, R87 ;  /* 0x0000005775007221 */ /* 0x000fe20000010000 */
[----:B------:R-:W5:Y:S01]  /*1cda0*/  LDSM.16.MT88.4 R96, [R193+0x800] ;  /* 0x00080000c160783b */ /* 0x000f620000004200 */
[----:B------:R-:W-:Y:S05]  /*1cdb0*/  FADD.FTZ R86, R116, R86 ;  /* 0x0000005674567221 */ /* 0x000fea0000010000 */
[----:B------:R-:W-:Y:S01]  /*1cdc0*/  MUFU.EX2 R113, R163 ;  /* 0x000000a300717308 */ /* 0x000fe20000000800 */
[----:B----4-:R-:W-:Y:S09]  /*1cdd0*/  F2FP.BF16.PACK_AB R79, R128, R123 ;  /* 0x0000007b804f723e */ /* 0x010ff200000010ff */
[----:B------:R-:W4:Y:S01]  /*1cde0*/  MUFU.EX2 R114, R162 ;  /* 0x000000a200727308 */ /* 0x000f220000000800 */
[-C--:B------:R-:W-:Y:S05]  /*1cdf0*/  HMMA.16816.F32.BF16 R4, R76, R92.reuse, R4 ;  /* 0x0000005c4c04723c */ /* 0x080fea0000041804 */
[----:B---3--:R-:W-:Y:S01]  /*1ce00*/  F2FP.BF16.PACK_AB R72, R120, R110 ;  /* 0x0000006e7848723e */ /* 0x008fe200000010ff */
[----:B------:R-:W-:Y:S03]  /*1ce10*/  FADD.FTZ R87, R110, R0 ;  /* 0x000000006e577221 */ /* 0x000fe60000010000 */
[----:B------:R-:W-:Y:S10]  /*1ce20*/  MUFU.EX2 R121, R161 ;  /* 0x000000a100797308 */ /* 0x000ff40000000800 */
[----:B------:R-:W3:Y:S01]  /*1ce30*/  MUFU.EX2 R189, R164 ;  /* 0x000000a400bd7308 */ /* 0x000ee20000000800 */
[----:B----4-:R-:W-:Y:S09]  /*1ce40*/  F2FP.BF16.PACK_AB R73, R114, R113 ;  /* 0x000000717249723e */ /* 0x010ff200000010ff */
[----:B------:R-:W-:Y:S10]  /*1ce50*/  MUFU.EX2 R163, R214 ;  /* 0x000000d600a37308 */ /* 0x000ff40000000800 */
[----:B------:R-:W-:Y:S01]  /*1ce60*/  MUFU.EX2 R246, R174 ;  /* 0x000000ae00f67308 */ /* 0x000fe20000000800 */
[----:B---3--:R-:W-:Y:S09]  /*1ce70*/  F2FP.BF16.PACK_AB R75, R189, R121 ;  /* 0x00000079bd4b723e */ /* 0x008ff200000010ff */
[----:B------:R-:W-:Y:S01]  /*1ce80*/  MUFU.EX2 R180, R176 ;  /* 0x000000b000b47308 */ /* 0x000fe20000000800 */
[C---:B------:R-:W-:Y:S08]  /*1ce90*/  HMMA.16816.F32.BF16 R8, R72.reuse, R92, R8 ;  /* 0x0000005c4808723c */ /* 0x040ff00000041808 */
[-C--:B------:R-:W-:Y:S01]  /*1cea0*/  HMMA.16816.F32.BF16 R12, R72, R94.reuse, R12 ;  /* 0x0000005e480c723c */ /* 0x080fe2000004180c */
[----:B------:R-:W-:Y:S07]  /*1ceb0*/  MUFU.EX2 R176, R186 ;  /* 0x000000ba00b07308 */ /* 0x000fee0000000800 */
[C---:B------:R-:W-:Y:S01]  /*1cec0*/  HMMA.16816.F32.BF16 R16, R76.reuse, R94, R16 ;  /* 0x0000005e4c10723c */ /* 0x040fe20000041810 */
[----:B------:R-:W3:Y:S02]  /*1ced0*/  LDSM.16.MT88.4 R92, [R195+0x800] ;  /* 0x00080000c35c783b */ /* 0x000ee40000004200 */
[----:B------:R-:W-:Y:S05]  /*1cee0*/  MUFU.EX2 R154, R178 ;  /* 0x000000b2009a7308 */ /* 0x000fea0000000800 */
[-C--:B-1----:R-:W-:Y:S05]  /*1cef0*/  HMMA.16816.F32.BF16 R20, R76, R80.reuse, R20 ;  /* 0x000000504c14723c */ /* 0x082fea0000041814 */
[----:B------:R-:W-:Y:S03]  /*1cf00*/  MUFU.EX2 R153, R177 ;  /* 0x000000b100997308 */ /* 0x000fe60000000800 */
[C---:B------:R-:W-:Y:S07]  /*1cf10*/  HMMA.16816.F32.BF16 R24, R72.reuse, R80, R24 ;  /* 0x000000504818723c */ /* 0x040fee0000041818 */
[----:B------:R-:W-:Y:S01]  /*1cf20*/  MUFU.EX2 R152, R191 ;  /* 0x000000bf00987308 */ /* 0x000fe20000000800 */
[-C--:B------:R-:W-:Y:S08]  /*1cf30*/  HMMA.16816.F32.BF16 R28, R72, R82.reuse, R28 ;  /* 0x00000052481c723c */ /* 0x080ff0000004181c */
[C---:B------:R-:W-:Y:S01]  /*1cf40*/  HMMA.16816.F32.BF16 R32, R76.reuse, R82, R32 ;  /* 0x000000524c20723c */ /* 0x040fe20000041820 */
[----:B------:R-:W1:Y:S01]  /*1cf50*/  LDSM.16.MT88.4 R80, [R192+0x1000] ;  /* 0x00100000c050783b */ /* 0x000e620000004200 */
[----:B------:R-:W-:Y:S06]  /*1cf60*/  MUFU.EX2 R171, R210 ;  /* 0x000000d200ab7308 */ /* 0x000fec0000000800 */
[-C--:B-----5:R-:W-:Y:S04]  /*1cf70*/  HMMA.16816.F32.BF16 R36, R76, R96.reuse, R36 ;  /* 0x000000604c24723c */ /* 0x0a0fe80000041824 */
[----:B------:R-:W4:Y:S04]  /*1cf80*/  MUFU.EX2 R89, R234 ;  /* 0x000000ea00597308 */ /* 0x000f280000000800 */
[C---:B------:R-:W-:Y:S06]  /*1cf90*/  HMMA.16816.F32.BF16 R40, R72.reuse, R96, R40 ;  /* 0x000000604828723c */ /* 0x040fec0000041828 */
[----:B------:R-:W5:Y:S02]  /*1cfa0*/  MUFU.EX2 R88, R233 ;  /* 0x000000e900587308 */ /* 0x000f640000000800 */
[-C--:B------:R-:W-:Y:S08]  /*1cfb0*/  HMMA.16816.F32.BF16 R44, R72, R98.reuse, R44 ;  /* 0x00000062482c723c */ /* 0x080ff0000004182c */
[C---:B------:R-:W-:Y:S01]  /*1cfc0*/  HMMA.16816.F32.BF16 R48, R76.reuse, R98, R48 ;  /* 0x000000624c30723c */ /* 0x040fe20000041830 */
[----:B------:R-:W1:Y:S01]  /*1cfd0*/  LDSM.16.MT88.4 R96, [R196+0x1000] ;  /* 0x00100000c460783b */ /* 0x000e620000004200 */
[----:B------:R-:W5:Y:S02]  /*1cfe0*/  MUFU.EX2 R109, R232 ;  /* 0x000000e8006d7308 */ /* 0x000f640000000800 */
[----:B----4-:R-:W-:Y:S04]  /*1cff0*/  FADD.FTZ R0, R89, R2 ;  /* 0x0000000259007221 */ /* 0x010fe80000010000 */
[-C--:B---3--:R-:W-:Y:S04]  /*1d000*/  HMMA.16816.F32.BF16 R52, R76, R92.reuse, R52 ;  /* 0x0000005c4c34723c */ /* 0x088fe80000041834 */
[----:B------:R-:W3:Y:S01]  /*1d010*/  MUFU.EX2 R108, R231 ;  /* 0x000000e7006c7308 */ /* 0x000ee20000000800 */
[----:B-----5:R-:W-:Y:S03]  /*1d020*/  FADD.FTZ R0, R88, R0 ;  /* 0x0000000058007221 */ /* 0x020fe60000010000 */
[C---:B------:R-:W-:Y:S06]  /*1d030*/  HMMA.16816.F32.BF16 R56, R72.reuse, R92, R56 ;  /* 0x0000005c4838723c */ /* 0x040fec0000041838 */
[----:B------:R-:W-:Y:S02]  /*1d040*/  MUFU.EX2 R174, R228 ;  /* 0x000000e400ae7308 */ /* 0x000fe40000000800 */
[-C--:B------:R-:W-:Y:S04]  /*1d050*/  HMMA.16816.F32.BF16 R60, R72, R94.reuse, R60 ;  /* 0x0000005e483c723c */ /* 0x080fe8000004183c */
[----:B------:R-:W-:Y:S03]  /*1d060*/  FADD.FTZ R0, R109, R0 ;  /* 0x000000006d007221 */ /* 0x000fe60000010000 */
[----:B------:R-:W-:Y:S01]  /*1d070*/  F2FP.BF16.PACK_AB R72, R105, R107 ;  /* 0x0000006b6948723e */ /* 0x000fe200000010ff */
[----:B------:R-:W-:Y:S01]  /*1d080*/  HMMA.16816.F32.BF16 R64, R76, R94, R64 ;  /* 0x0000005e4c40723c */ /* 0x000fe20000041840 */
[----:B------:R-:W4:Y:S01]  /*1d090*/  LDSM.16.MT88.4 R92, [R195+0x1000] ;  /* 0x00100000c35c783b */ /* 0x000f220000004200 */
[----:B------:R-:W-:Y:S02]  /*1d0a0*/  MUFU.EX2 R175, R219 ;  /* 0x000000db00af7308 */ /* 0x000fe40000000800 */
[----:B------:R-:W-:Y:S01]  /*1d0b0*/  F2FP.BF16.PACK_AB R74, R104, R106 ;  /* 0x0000006a684a723e */ /* 0x000fe200000010ff */
[----:B---3--:R-:W-:Y:S01]  /*1d0c0*/  FADD.FTZ R2, R108, R0 ;  /* 0x000000006c027221 */ /* 0x008fe20000010000 */
[----:B------:R-:W-:Y:S01]  /*1d0d0*/  F2FP.BF16.PACK_AB R73, R226, R248 ;  /* 0x000000f8e249723e */ /* 0x000fe200000010ff */
[----:B------:R-:W-:Y:S01]  /*1d0e0*/  FADD.FTZ R0, R113, R86 ;  /* 0x0000005671007221 */ /* 0x000fe20000010000 */
[----:B------:R-:W-:Y:S01]  /*1d0f0*/  F2FP.BF16.PACK_AB R75, R246, R227 ;  /* 0x000000e3f64b723e */ /* 0x000fe200000010ff */
[----:B------:R-:W-:Y:S03]  /*1d100*/  LDSM.16.MT88.4 R104, [R195+0x1800] ;  /* 0x00180000c368783b */ /* 0x000fe60000004200 */
[----:B------:R-:W-:Y:S01]  /*1d110*/  F2FP.BF16.PACK_AB R76, R183, R188 ;  /* 0x000000bcb74c723e */ /* 0x000fe200000010ff */
[----:B------:R-:W-:Y:S01]  /*1d120*/  MUFU.EX2 R181, R218 ;  /* 0x000000da00b57308 */ /* 0x000fe20000000800 */
[----:B------:R-:W-:Y:S01]  /*1d130*/  F2FP.BF16.PACK_AB R78, R155, R180 ;  /* 0x000000b49b4e723e */ /* 0x000fe200000010ff */
[-C--:B-1----:R-:W-:Y:S05]  /*1d140*/  HMMA.16816.F32.BF16 R4, R72, R80.reuse, R4 ;  /* 0x000000504804723c */ /* 0x082fea0000041804 */
[----:B------:R-:W-:Y:S01]  /*1d150*/  F2FP.BF16.PACK_AB R77, R153, R154 ;  /* 0x0000009a994d723e */ /* 0x000fe200000010ff */
[----:B------:R-:W-:Y:S01]  /*1d160*/  FADD.FTZ R86, R119, R3 ;  /* 0x0000000377567221 */ /* 0x000fe20000010000 */
[----:B------:R-:W-:Y:S01]  /*1d170*/  F2FP.BF16.PACK_AB R79, R171, R152 ;  /* 0x00000098ab4f723e */ /* 0x000fe200000010ff */
[----:B------:R-:W-:Y:S01]  /*1d180*/  MUFU.EX2 R182, R217 ;  /* 0x000000d900b67308 */ /* 0x000fe20000000800 */
[----:B------:R-:W-:Y:S03]  /*1d190*/  FADD.FTZ R3, R120, R87 ;  /* 0x0000005778037221 */ /* 0x000fe60000010000 */
[----:B------:R-:W-:Y:S02]  /*1d1a0*/  FADD.FTZ R87, R114, R0 ;  /* 0x0000000072577221 */ /* 0x000fe40000010000 */
[C---:B------:R-:W-:Y:S04]  /*1d1b0*/  HMMA.16816.F32.BF16 R8, R76.reuse, R80, R8 ;  /* 0x000000504c08723c */ /* 0x040fe80000041808 */
[----:B------:R-:W1:Y:S04]  /*1d1c0*/  MUFU.EX2 R118, R230 ;  /* 0x000000e600767308 */ /* 0x000e680000000800 */
[-C--:B------:R-:W-:Y:S06]  /*1d1d0*/  HMMA.16816.F32.BF16 R12, R76, R82.reuse, R12 ;  /* 0x000000524c0c723c */ /* 0x080fec000004180c */
[----:B------:R-:W3:Y:S02]  /*1d1e0*/  MUFU.EX2 R115, R235 ;  /* 0x000000eb00737308 */ /* 0x000ee40000000800 */
[C---:B------:R-:W-:Y:S01]  /*1d1f0*/  HMMA.16816.F32.BF16 R16, R72.reuse, R82, R16 ;  /* 0x000000524810723c */ /* 0x040fe20000041810 */
[----:B------:R-:W5:Y:S07]  /*1d200*/  LDSM.16.MT88.4 R80, [R192+0x1800] ;  /* 0x00180000c050783b */ /* 0x000f6e0000004200 */
[-C--:B------:R-:W-:Y:S01]  /*1d210*/  HMMA.16816.F32.BF16 R20, R72, R96.reuse, R20 ;  /* 0x000000604814723c */ /* 0x080fe20000041814 */
[----:B------:R-:W4:Y:S03]  /*1d220*/  MUFU.EX2 R112, R236 ;  /* 0x000000ec00707308 */ /* 0x000f260000000800 */
[----:B-1----:R-:W-:Y:S04]  /*1d230*/  FADD.FTZ R0, R118, R2 ;  /* 0x0000000276007221 */ /* 0x002fe80000010000 */
[C---:B------:R-:W-:Y:S03]  /*1d240*/  HMMA.16816.F32.BF16 R24, R76.reuse, R96, R24 ;  /* 0x000000604c18723c */ /* 0x040fe60000041818 */
[----:B------:R-:W1:Y:S01]  /*1d250*/  MUFU.EX2 R110, R239 ;  /* 0x000000ef006e7308 */ /* 0x000e620000000800 */
[C---:B---3--:R-:W-:Y:S01]  /*1d260*/  F2FP.BF16.PACK_AB R156, R115.reuse, R118 ;  /* 0x00000076739c723e */ /* 0x048fe200000010ff */
[----:B------:R-:W-:Y:S03]  /*1d270*/  FADD.FTZ R0, R115, R0 ;  /* 0x0000000073007221 */ /* 0x000fe60000010000 */
[-C--:B------:R-:W-:Y:S05]  /*1d280*/  HMMA.16816.F32.BF16 R28, R76, R98.reuse, R28 ;  /* 0x000000624c1c723c */ /* 0x080fea000004181c */
[----:B------:R3:W-:Y:S03]  /*1d290*/  MUFU.EX2 R170, R237 ;  /* 0x000000ed00aa7308 */ /* 0x0007e60000000800 */
[C---:B------:R-:W-:Y:S01]  /*1d2a0*/  HMMA.16816.F32.BF16 R32, R72.reuse, R98, R32 ;  /* 0x000000624820723c */ /* 0x040fe20000041820 */
[----:B------:R-:W5:Y:S03]  /*1d2b0*/  LDSM.16.MT88.4 R96, [R196+0x1800] ;  /* 0x00180000c460783b */ /* 0x000f660000004200 */
[----:B----4-:R-:W-:Y:S03]  /*1d2c0*/  FADD.FTZ R0, R112, R0 ;  /* 0x0000000070007221 */ /* 0x010fe60000010000 */
[----:B------:R-:W4:Y:S01]  /*1d2d0*/  MUFU.EX2 R169, R238 ;  /* 0x000000ee00a97308 */ /* 0x000f220000000800 */
[-C--:B------:R-:W-:Y:S04]  /*1d2e0*/  HMMA.16816.F32.BF16 R36, R72, R100.reuse, R36 ;  /* 0x000000644824723c */ /* 0x080fe80000041824 */
[C---:B-1----:R-:W-:Y:S04]  /*1d2f0*/  F2FP.BF16.PACK_AB R158, R110.reuse, R112 ;  /* 0x000000706e9e723e */ /* 0x042fe800000010ff */
[C---:B------:R-:W-:Y:S01]  /*1d300*/  HMMA.16816.F32.BF16 R40, R76.reuse, R100, R40 ;  /* 0x000000644c28723c */ /* 0x040fe20000041828 */
[----:B------:R-:W-:Y:S03]  /*1d310*/  MUFU.EX2 R168, R240 ;  /* 0x000000f000a87308 */ /* 0x000fe60000000800 */
[----:B---3--:R-:W-:Y:S02]  /*1d320*/  FADD.FTZ R237, R110, R0 ;  /* 0x000000006eed7221 */ /* 0x008fe40000010000 */
[----:B------:R-:W-:Y:S02]  /*1d330*/  FADD.FTZ R0, R123, R86 ;  /* 0x000000567b007221 */ /* 0x000fe40000010000 */
[-C--:B------:R-:W-:Y:S03]  /*1d340*/  HMMA.16816.F32.BF16 R44, R76, R102.reuse, R44 ;  /* 0x000000664c2c723c */ /* 0x080fe6000004182c */
[----:B------:R-:W1:Y:S01]  /*1d350*/  MUFU.EX2 R164, R242 ;  /* 0x000000f200a47308 */ /* 0x000e620000000800 */
[----:B------:R-:W-:Y:S01]  /*1d360*/  FADD.FTZ R2, R128, R0 ;  /* 0x0000000080027221 */ /* 0x000fe20000010000 */
[----:B--2---:R-:W-:Y:S02]  /*1d370*/  ISETP.GT.AND P0, PT, R209, R185, PT ;  /* 0x000000b9d100720c */ /* 0x004fe40003f04270 */
[----:B----4-:R-:W-:Y:S01]  /*1d380*/  F2FP.BF16.PACK_AB R157, R169, R170 ;  /* 0x000000aaa99d723e */ /* 0x010fe200000010ff */
[C---:B------:R-:W-:Y:S01]  /*1d390*/  HMMA.16816.F32.BF16 R48, R72.reuse, R102, R48 ;  /* 0x000000664830723c */ /* 0x040fe20000041830 */
[----:B------:R-:W2:Y:S03]  /*1d3a0*/  LDSM.16.MT88.4 R100, [R193+0x1800] ;  /* 0x00180000c164783b */ /* 0x000ea60000004200 */
[----:B------:R-:W-:Y:S01]  /*1d3b0*/  FADD.FTZ R2, R248, R2 ;  /* 0x00000002f8027221 */ /* 0x000fe20000010000 */
[----:B------:R-:W-:Y:S01]  /*1d3c0*/  MUFU.EX2 R162, R220 ;  /* 0x000000dc00a27308 */ /* 0x000fe20000000800 */
[----:B------:R-:W-:Y:S02]  /*1d3d0*/  IADD3 R209, R209, -0x1, RZ ;  /* 0xffffffffd1d17810 */ /* 0x000fe40007ffe0ff */
[-C--:B------:R-:W-:Y:S04]  /*1d3e0*/  HMMA.16816.F32.BF16 R52, R72, R92.reuse, R52 ;  /* 0x0000005c4834723c */ /* 0x080fe80000041834 */
[----:B------:R-:W-:Y:S01]  /*1d3f0*/  FADD.FTZ R2, R226, R2 ;  /* 0x00000002e2027221 */ /* 0x000fe20000010000 */
[----:B------:R-:W-:Y:S02]  /*1d400*/  MOV R86, R71 ;  /* 0x0000004700567202 */ /* 0x000fe40000000f00 */
[----:B------:R-:W3:Y:S01]  /*1d410*/  MUFU.EX2 R161, R221 ;  /* 0x000000dd00a17308 */ /* 0x000ee20000000800 */
[C---:B------:R-:W-:Y:S04]  /*1d420*/  HMMA.16816.F32.BF16 R56, R76.reuse, R92, R56 ;  /* 0x0000005c4c38723c */ /* 0x040fe80000041838 */
[----:B-1----:R-:W-:Y:S01]  /*1d430*/  F2FP.BF16.PACK_AB R159, R164, R168 ;  /* 0x000000a8a49f723e */ /* 0x002fe200000010ff */
[----:B------:R-:W-:Y:S03]  /*1d440*/  FADD.FTZ R2, R227, R2 ;  /* 0x00000002e3027221 */ /* 0x000fe60000010000 */
[-C--:B------:R-:W-:Y:S01]  /*1d450*/  HMMA.16816.F32.BF16 R60, R76, R94.reuse, R60 ;  /* 0x0000005e4c3c723c */ /* 0x080fe2000004183c */
[----:B------:R-:W-:Y:S03]  /*1d460*/  MUFU.EX2 R160, R222 ;  /* 0x000000de00a07308 */ /* 0x000fe60000000800 */
[----:B------:R-:W-:Y:S03]  /*1d470*/  FADD.FTZ R2, R246, R2 ;  /* 0x00000002f6027221 */ /* 0x000fe60000010000 */
[----:B------:R-:W-:Y:S01]  /*1d480*/  F2FP.BF16.PACK_AB R76, R88, R89 ;  /* 0x00000059584c723e */ /* 0x000fe200000010ff */
[----:B------:R-:W-:Y:S03]  /*1d490*/  HMMA.16816.F32.BF16 R64, R72, R94, R64 ;  /* 0x0000005e4840723c */ /* 0x000fe60000041840 */
[----:B------:R-:W1:Y:S01]  /*1d4a0*/  MUFU.EX2 R89, R243 ;  /* 0x000000f300597308 */ /* 0x000e620000000800 */
[----:B------:R-:W-:Y:S01]  /*1d4b0*/  F2FP.BF16.PACK_AB R78, R108, R109 ;  /* 0x0000006d6c4e723e */ /* 0x000fe200000010ff */
[----:B------:R-:W-:Y:S01]  /*1d4c0*/  FADD.FTZ R2, R174, R2 ;  /* 0x00000002ae027221 */ /* 0x000fe20000010000 */
[C---:B------:R-:W-:Y:S02]  /*1d4d0*/  F2FP.BF16.PACK_AB R77, R175.reuse, R174 ;  /* 0x000000aeaf4d723e */ /* 0x040fe400000010ff */
[----:B------:R-:W-:Y:S01]  /*1d4e0*/  F2FP.BF16.PACK_AB R79, R182, R181 ;  /* 0x000000b5b64f723e */ /* 0x000fe200000010ff */
[----:B------:R-:W-:Y:S03]  /*1d4f0*/  FADD.FTZ R2, R175, R2 ;  /* 0x00000002af027221 */ /* 0x000fe60000010000 */
[----:B------:R-:W-:Y:S01]  /*1d500*/  F2FP.BF16.PACK_AB R72, R173, R172 ;  /* 0x000000acad48723e */ /* 0x000fe200000010ff */
[----:B------:R-:W-:Y:S01]  /*1d510*/  MUFU.EX2 R88, R223 ;  /* 0x000000df00587308 */ /* 0x000fe20000000800 */
[----:B------:R-:W-:Y:S01]  /*1d520*/  F2FP.BF16.PACK_AB R74, R179, R176 ;  /* 0x000000b0b34a723e */ /* 0x000fe200000010ff */
[-C--:B-----5:R-:W-:Y:S05]  /*1d530*/  HMMA.16816.F32.BF16 R4, R76, R80.reuse, R4 ;  /* 0x000000504c04723c */ /* 0x0a0fea0000041804 */
[----:B------:R-:W-:Y:S01]  /*1d540*/  F2FP.BF16.PACK_AB R73, R166, R167 ;  /* 0x000000a7a649723e */ /* 0x000fe200000010ff */
[----:B------:R-:W-:Y:S01]  /*1d550*/  FADD.FTZ R2, R181, R2 ;  /* 0x00000002b5027221 */ /* 0x000fe20000010000 */
[----:B------:R-:W-:Y:S02]  /*1d560*/  F2FP.BF16.PACK_AB R75, R163, R165 ;  /* 0x000000a5a34b723e */ /* 0x000fe400000010ff */
[----:B---3--:R-:W-:Y:S03]  /*1d570*/  F2FP.BF16.PACK_AB R92, R161, R162 ;  /* 0x000000a2a15c723e */ /* 0x008fe600000010ff */
[----:B-1----:R-:W-:Y:S01]  /*1d580*/  F2FP.BF16.PACK_AB R94, R89, R160 ;  /* 0x000000a0595e723e */ /* 0x002fe200000010ff */
[----:B------:R-:W-:Y:S01]  /*1d590*/  FADD.FTZ R2, R182, R2 ;  /* 0x00000002b6027221 */ /* 0x000fe20000010000 */
[C---:B------:R-:W-:Y:S01]  /*1d5a0*/  HMMA.16816.F32.BF16 R8, R72.reuse, R80, R8 ;  /* 0x000000504808723c */ /* 0x040fe20000041808 */
[----:B------:R-:W-:Y:S03]  /*1d5b0*/  MUFU.EX2 R81, R225 ;  /* 0x000000e100517308 */ /* 0x000fe60000000800 */
[----:B------:R-:W-:Y:S03]  /*1d5c0*/  FADD.FTZ R2, R170, R2 ;  /* 0x00000002aa027221 */ /* 0x000fe60000010000 */
[----:B------:R-:W-:Y:S01]  /*1d5d0*/  FADD.FTZ R80, R122, R3 ;  /* 0x000000037a507221 */ /* 0x000fe20000010000 */
[-C--:B------:R-:W-:Y:S04]  /*1d5e0*/  HMMA.16816.F32.BF16 R12, R72, R82.reuse, R12 ;  /* 0x00000052480c723c */ /* 0x080fe8000004180c */
[----:B------:R-:W-:Y:S01]  /*1d5f0*/  FADD.FTZ R3, R121, R87 ;  /* 0x0000005779037221 */ /* 0x000fe20000010000 */
[----:B------:R-:W-:Y:S01]  /*1d600*/  MOV R87, R70 ;  /* 0x0000004600577202 */ /* 0x000fe20000000f00 */
[----:B------:R-:W-:Y:S02]  /*1d610*/  FADD.FTZ R0, R247, R80 ;  /* 0x00000050f7007221 */ /* 0x000fe40000010000 */
[C---:B------:R-:W-:Y:S01]  /*1d620*/  HMMA.16816.F32.BF16 R16, R76.reuse, R82, R16 ;  /* 0x000000524c10723c */ /* 0x040fe20000041810 */
[----:B------:R-:W1:Y:S03]  /*1d630*/  MUFU.EX2 R83, R215 ;  /* 0x000000d700537308 */ /* 0x000e660000000800 */
[----:B------:R-:W-:Y:S02]  /*1d640*/  FADD.FTZ R3, R189, R3 ;  /* 0x00000003bd037221 */ /* 0x000fe40000010000 */
[----:B------:R-:W-:Y:S02]  /*1d650*/  FADD.FTZ R0, R188, R0 ;  /* 0x00000000bc007221 */ /* 0x000fe40000010000 */
[-C--:B------:R-:W-:Y:S03]  /*1d660*/  HMMA.16816.F32.BF16 R20, R76, R96.reuse, R20 ;  /* 0x000000604c14723c */ /* 0x080fe60000041814 */
[----:B------:R-:W3:Y:S01]  /*1d670*/  MUFU.EX2 R82, R224 ;  /* 0x000000e000527308 */ /* 0x000ee20000000800 */
[----:B------:R-:W-:Y:S02]  /*1d680*/  FADD.FTZ R3, R154, R3 ;  /* 0x000000039a037221 */ /* 0x000fe40000010000 */
[----:B------:R-:W-:Y:S02]  /*1d690*/  FADD.FTZ R0, R183, R0 ;  /* 0x00000000b7007221 */ /* 0x000fe40000010000 */
[C---:B------:R-:W-:Y:S04]  /*1d6a0*/  HMMA.16816.F32.BF16 R24, R72.reuse, R96, R24 ;  /* 0x000000604818723c */ /* 0x040fe80000041818 */
[----:B------:R-:W-:Y:S02]  /*1d6b0*/  FADD.FTZ R3, R153, R3 ;  /* 0x0000000399037221 */ /* 0x000fe40000010000 */
[----:B------:R-:W-:Y:S02]  /*1d6c0*/  FADD.FTZ R0, R180, R0 ;  /* 0x00000000b4007221 */ /* 0x000fe40000010000 */
[-C--:B------:R-:W-:Y:S04]  /*1d6d0*/  HMMA.16816.F32.BF16 R28, R72, R98.reuse, R28 ;  /* 0x00000062481c723c */ /* 0x080fe8000004181c */
[----:B-1----:R-:W-:Y:S01]  /*1d6e0*/  F2FP.BF16.PACK_AB R93, R88, R83 ;  /* 0x00000053585d723e */ /* 0x002fe200000010ff */
[----:B------:R-:W-:Y:S02]  /*1d6f0*/  FADD.FTZ R3, R152, R3 ;  /* 0x0000000398037221 */ /* 0x000fe40000010000 */
[----:B------:R-:W-:Y:S01]  /*1d700*/  FADD.FTZ R0, R155, R0 ;  /* 0x000000009b007221 */ /* 0x000fe20000010000 */
[C---:B------:R-:W-:Y:S04]  /*1d710*/  HMMA.16816.F32.BF16 R32, R76.reuse, R98, R32 ;  /* 0x000000624c20723c */ /* 0x040fe80000041820 */
[----:B---3--:R-:W-:Y:S01]  /*1d720*/  F2FP.BF16.PACK_AB R95, R81, R82 ;  /* 0x00000052515f723e */ /* 0x008fe200000010ff */
[----:B------:R-:W-:Y:S02]  /*1d730*/  FADD.FTZ R3, R171, R3 ;  /* 0x00000003ab037221 */ /* 0x000fe40000010000 */
[----:B------:R-:W-:Y:S01]  /*1d740*/  FADD.FTZ R0, R172, R0 ;  /* 0x00000000ac007221 */ /* 0x000fe20000010000 */
[-C--:B--2---:R-:W-:Y:S04]  /*1d750*/  HMMA.16816.F32.BF16 R36, R76, R100.reuse, R36 ;  /* 0x000000644c24723c */ /* 0x084fe80000041824 */
        /* <DEDUP_REMOVED lines=10> */
[----:B------:R-:W-:Y:S02]  /*1d800*/  FADD.FTZ R0, R162, R0 ;  /* 0x00000000a2007221 */ /* 0x000fe40000010000 */
[-C--:B------:R-:W-:Y:S08]  /*1d810*/  HMMA.16816.F32.BF16 R52, R76, R104.reuse, R52 ;  /* 0x000000684c34723c */ /* 0x080ff00000041834 */
[C---:B------:R-:W-:Y:S08]  /*1d820*/  HMMA.16816.F32.BF16 R56, R72.reuse, R104, R56 ;  /* 0x000000684838723c */ /* 0x040ff00000041838 */
        /* <DEDUP_REMOVED lines=9> */
[----:B------:R-:W-:Y:S01]  /*1d8c0*/  FADD.FTZ R0, R88, R4 ;  /* 0x0000000458007221 */ /* 0x000fe20000010000 */
[----:B------:R-:W-:Y:S01]  /*1d8d0*/  MOV R88, R69 ;  /* 0x0000004500587202 */ /* 0x000fe20000000f00 */
[----:B------:R-:W-:Y:S02]  /*1d8e0*/  FADD.FTZ R3, R168, R3 ;  /* 0x00000003a8037221 */ /* 0x000fe40000010000 */
[C---:B------:R-:W-:Y:S04]  /*1d8f0*/  HMMA.16816.F32.BF16 R132, R156.reuse, R134, R16 ;  /* 0x000000869c84723c */ /* 0x040fe80000041810 */
[----:B------:R-:W-:Y:S02]  /*1d900*/  FADD.FTZ R2, R160, R2 ;  /* 0x00000002a0027221 */ /* 0x000fe40000010000 */
[----:B------:R-:W-:Y:S02]  /*1d910*/  FADD.FTZ R0, R82, R0 ;  /* 0x0000000052007221 */ /* 0x000fe40000010000 */
[-C--:B------:R-:W-:Y:S04]  /*1d920*/  HMMA.16816.F32.BF16 R136, R156, R140.reuse, R20 ;  /* 0x0000008c9c88723c */ /* 0x080fe80000041814 */
[----:B------:R-:W-:Y:S02]  /*1d930*/  FADD.FTZ R243, R164, R3 ;  /* 0x00000003a4f37221 */ /* 0x000fe40000010000 */
[----:B------:R-:W-:Y:S01]  /*1d940*/  FADD.FTZ R246, R89, R2 ;  /* 0x0000000259f67221 */ /* 0x000fe20000010000 */
[----:B------:R-:W-:Y:S01]  /*1d950*/  MOV R89, R68 ;  /* 0x0000004400597202 */ /* 0x000fe20000000f00 */
[C---:B------:R-:W-:Y:S04]  /*1d960*/  HMMA.16816.F32.BF16 R112, R92.reuse, R140, R24 ;  /* 0x0000008c5c70723c */ /* 0x040fe80000041818 */
[----:B------:R-:W-:Y:S04]  /*1d970*/  FADD.FTZ R247, R81, R0 ;  /* 0x0000000051f77221 */ /* 0x000fe80000010000 */
        /* <DEDUP_REMOVED lines=11> */
.L_x_1098:
[----:B------:R-:W2:Y:S02]  /*1da30*/  LDL R0, [R1+0x8] ;  /* 0x0000080001007983 */ /* 0x000ea40000100800 */
[----:B--2---:R-:W-:-:S13]  /*1da40*/  ISETP.GE.AND P0, PT, R209, R0, PT ;  /* 0x00000000d100720c */ /* 0x004fda0003f06270 */
[----:B------:R-:W-:Y:S05]  /*1da50*/  @!P0 BRA `(.L_x_1110) ;  /* 0x00005af000008947 */ /* 0x000fea0003800000 */
[----:B------:R-:W-:Y:S01]  /*1da60*/  IMAD.MOV.U32 R87, RZ, RZ, R70 ;  /* 0x000000ffff577224 */ /* 0x000fe200078e0046 */
[----:B------:R-:W-:Y:S01]  /*1da70*/  MOV R89, R68 ;  /* 0x0000004400597202 */ /* 0x000fe20000000f00 */
[----:B------:R-:W-:Y:S01]  /*1da80*/  IMAD.MOV.U32 R86, RZ, RZ, R71 ;  /* 0x000000ffff567224 */ /* 0x000fe200078e0047 */
[----:B------:R-:W-:Y:S02]  /*1da90*/  MOV R88, R69 ;  /* 0x0000004500587202 */ /* 0x000fe40000000f00 */
.L_x_1138:
[----:B------:R-:W2:Y:S01]  /*1daa0*/  LDL.64 R6, [R1+0x18] ;  /* 0x0000180001067983 */ /* 0x000ea20000100a00 */
[----:B------:R-:W-:Y:S04]  /*1dab0*/  DEPBAR.LE SB0, 0x0 ;  /* 0x000080000000791a */ /* 0x000fe80000000000 */
[----:B------:R-:W3:Y:S01]  /*1dac0*/  LDL R4, [R1+0x14] ;  /* 0x0000140001047983 */ /* 0x000ee20000100800 */
[----:B------:R-:W-:Y:S01]  /*1dad0*/  WARPSYNC 0xffffffff ;  /* 0xffffffff00007948 */ /* 0x000fe20003800000 */
[----:B------:R-:W-:Y:S01]  /*1dae0*/  SHF.R.S32.HI R0, RZ, 0x1f, R229 ;  /* 0x0000001fff007819 */ /* 0x000fe200000114e5 */
[C---:B-1----:R-:W-:Y:S01]  /*1daf0*/  IMAD.WIDE.U32 R2, R229.reuse, c[0x0][0x208], RZ ;  /* 0x00008200e5027a25 */ /* 0x042fe200078e00ff */
[----:B------:R-:W-:Y:S01]  /*1db00*/  BAR.SYNC.DEFER_BLOCKING 0x0 ;  /* 0x0000000000007b1d */ /* 0x000fe20000010000 */
[----:B------:R-:W-:Y:S02]  /*1db10*/  SHF.L.U64.HI R68, R244, 0x1, R245 ;  /* 0x00000001f4447819 */ /* 0x000fe400000102f5 */
[----:B------:R-:W-:Y:S01]  /*1db20*/  IMAD R0, R0, c[0x0][0x208], RZ ;  /* 0x0000820000007a24 */ /* 0x000fe200078e02ff */
[----:B------:R-:W-:Y:S03]  /*1db30*/  SHF.L.U32 R53, R244, 0x1, RZ ;  /* 0x00000001f4357819 */ /* 0x000fe600000006ff */
[----:B------:R-:W-:Y:S04]  /*1db40*/  IMAD R0, R229, c[0x0][0x20c], R0 ;  /* 0x00008300e5007a24 */ /* 0x000fe800078e0200 */
[----:B------:R-:W-:Y:S01]  /*1db50*/  IMAD.IADD R3, R3, 0x1, R0 ;  /* 0x0000000103037824 */ /* 0x000fe200078e0200 */
[----:B------:R-:W-:Y:S03]  /*1db60*/  SHF.R.S32.HI R0, RZ, 0x1f, R216 ;  /* 0x0000001fff007819 */ /* 0x000fe600000114d8 */
[----:B------:R-:W-:Y:S04]  /*1db70*/  IMAD.WIDE.U32 R2, R216, c[0x0][0x218], R2 ;  /* 0x00008600d8027a25 */ /* 0x000fe800078e0002 */
        /* <DEDUP_REMOVED lines=22> */
.L_x_1249:
        /* <DEDUP_REMOVED lines=16> */
[----:B------:R-:W1:Y:S07]  /*1dde0*/  SHFL.IDX PT, R69, R52, 0x3, 0x181f ;  /* 0x00781f0034457f89 */ /* 0x000e6e00000e0000 */
[-C--:B------:R-:W-:Y:S01]  /*1ddf0*/  HMMA.16816.F32.BF16 R36, R80, R48.reuse, RZ ;  /* 0x000000305024723c */ /* 0x080fe200000418ff */
[----:B------:R1:W1:Y:S07]  /*1de00*/  SHFL.IDX PT, R73, R52, 0x4, 0x181f ;  /* 0x00981f0034497f89 */ /* 0x00026e00000e0000 */
[C---:B------:R-:W-:Y:S01]  /*1de10*/  HMMA.16816.F32.BF16 R40, R76.reuse, R48, RZ ;  /* 0x000000304c28723c */ /* 0x040fe200000418ff */
        /* <DEDUP_REMOVED lines=8> */
[-C--:B-1----:R-:W-:Y:S02]  /*1dea0*/  IADD3 R60, P0, R54, R53.reuse, RZ ;  /* 0x00000035363c7210 */ /* 0x082fe40007f1e0ff */
[-C--:B------:R-:W-:Y:S02]  /*1deb0*/  IADD3 R70, P1, R55, R53.reuse, RZ ;  /* 0x0000003537467210 */ /* 0x080fe40007f3e0ff */
[-C--:B------:R-:W-:Y:S02]  /*1dec0*/  IADD3.X R61, R57, R68.reuse, RZ, P0, !PT ;  /* 0x00000044393d7210 */ /* 0x080fe400007fe4ff */
[----:B------:R-:W-:Y:S01]  /*1ded0*/  IADD3 R72, P0, R0, R53, RZ ;  /* 0x0000003500487210 */ /* 0x000fe20007f1e0ff */
[----:B------:R1:W-:Y:S01]  /*1dee0*/  LDGSTS.E.BYPASS.LTC128B.128 [R208+0x900], [R62.64], !P2 ;  /* 0x009000003ed07fae */ /* 0x0003e2000d101d48 */
[-C--:B------:R-:W-:Y:S01]  /*1def0*/  IADD3.X R71, R69, R68.reuse, RZ, P1, !PT ;  /* 0x0000004445477210 */ /* 0x080fe20000ffe4ff */
[-C--:B------:R-:W-:Y:S01]  /*1df00*/  HMMA.16816.F32.BF16 R52, R80, R64.reuse, RZ ;  /* 0x000000405034723c */ /* 0x080fe200000418ff */
[----:B------:R-:W-:Y:S05]  /*1df10*/  IADD3.X R73, R73, R68, RZ, P0, !PT ;  /* 0x0000004449497210 */ /* 0x000fea00007fe4ff */
[----:B------:R1:W-:Y:S02]  /*1df20*/  LDGSTS.E.BYPASS.LTC128B.128 [R208+0x1100], [R60.64], !P2 ;  /* 0x011000003cd07fae */ /* 0x0003e4000d101d48 */
[C---:B------:R-:W-:Y:S06]  /*1df30*/  HMMA.16816.F32.BF16 R56, R76.reuse, R64, RZ ;  /* 0x000000404c38723c */ /* 0x040fec00000418ff */
        /* <DEDUP_REMOVED lines=286> */
.L_x_1250:
        /* <DEDUP_REMOVED lines=24> */
.L_x_1251:
[----:B--2-4-:R-:W-:Y:S04]  /*1f2a0*/  IADD3 R2, P0, R0, R5, RZ ;  /* 0x0000000500027210 */ /* 0x014fe80007f1e0ff */
[----:B-1----:R-:W-:Y:S05]  /*1f2b0*/  IADD3.X R3, R4, R6, RZ, P0, !PT ;  /* 0x0000000604037210 */ /* 0x002fea00007fe4ff */
[----:B------:R-:W-:Y:S01]  /*1f2c0*/  @!PT LDS RZ, [RZ] ;  /* 0x00000000fffff984 */ /* 0x000fe20000000800 */
[----:B------:R-:W-:Y:S01]  /*1f2d0*/  @!PT LDS RZ, [RZ] ;  /* 0x00000000fffff984 */ /* 0x000fe20000000800 */
[----:B------:R-:W-:Y:S01]  /*1f2e0*/  @!PT LDS RZ, [RZ] ;  /* 0x00000000fffff984 */ /* 0x000fe20000000800 */
[----:B------:R1:W-:Y:S04]  /*1f2f0*/  LDGSTS.E.BYPASS.LTC128B.128 [R208+0x4900], [R2.64], !P2 ;  /* 0x0490000002d07fae */ /* 0x0003e8000d101d48 */
.L_x_1113:
[----:B--234-:R-:W-:Y:S05]  /*1f300*/  BSYNC B0 ;  /* 0x0000000000007941 */ /* 0x01cfea0003800000 */
.L_x_1112:
[----:B-1----:R-:W2:Y:S01]  /*1f310*/  LDL R2, [R1+0x38] ;  /* 0x0000380001027983 */ /* 0x002ea20000100800 */
[----:B------:R-:W-:Y:S01]  /*1f320*/  IMAD.MOV.U32 R3, RZ, RZ, c[0x0][0x2c4] ;  /* 0x0000b100ff037624 */ /* 0x000fe200078e00ff */
[----:B------:R-:W-:Y:S02]  /*1f330*/  ULDC UR4, c[0x0][0x324] ;  /* 0x0000c90000047ab9 */ /* 0x000fe40000000800 */
[----:B------:R-:W2:Y:S01]  /*1f340*/  LDL R0, [R1+0x50] ;  /* 0x0000500001007983 */ /* 0x000ea20000100800 */
[----:B------:R-:W-:Y:S01]  /*1f350*/  ULOP3.LUT UR4, URZ, UR4, URZ, 0x33, !UPT ;  /* 0x000000043f047292 */ /* 0x000fe2000f8e333f */
        /* <DEDUP_REMOVED lines=8> */
[C---:B------:R-:W-:Y:S02]  /*1f3e0*/  IADD3 R7, R2.reuse, UR4, RZ ;  /* 0x0000000402077c10 */ /* 0x040fe4000fffe0ff */
[----:B------:R-:W-:Y:S01]  /*1f3f0*/  IADD3 R6, R2, c[0x0][0x328], RZ ;  /* 0x0000ca0002067a10 */ /* 0x000fe20007ffe0ff */
[----:B------:R-:W-:-:S05]  /*1f400*/  BRA.DIV ~URZ, `(.L_x_1116) ;  /* 0x0000bf427f007947 */ /* 0x000fca000b800000 */
[----:B------:R1:W2:Y:S02]  /*1f410*/  SHFL.IDX PT, R4, R5, RZ, 0x1c1f ;  /* 0x001c1fff05047589 */ /* 0x0002a400000e0000 */
.L_x_1252:
[----:B--2---:R-:W-:Y:S01]  /*1f420*/  IADD3 R3, R6, R4, RZ ;  /* 0x0000000406037210 */ /* 0x004fe20007ffe0ff */
        /* <DEDUP_REMOVED lines=18> */
.L_x_1119:
[----:B------:R-:W-:Y:S04]  /*1f550*/  MOV R8, c[0x0][0x32c] ;  /* 0x0000cb0000087a02 */ /* 0x000fe80000000f00 */
[----:B------:R-:W-:Y:S11]  /*1f560*/  ISETP.NE.AND P0, PT, R8, 0x1, PT ;  /* 0x000000010800780c */ /* 0x000ff60003f05270 */
[----:B------:R-:W-:Y:S02]  /*1f570*/  @!UPT UIADD3 URZ, URZ, URZ, URZ ;  /* 0x0000003f3f3ff290 */ /* 0x000fe4000fffe03f */
[----:B------:R-:W-:Y:S05]  /*1f580*/  @P0 IMAD.HI.U32 R8, R4, c[0x0][0x330], RZ ;  /* 0x0000cc0004080a27 */ /* 0x000fea00078e00ff */
[----:B------:R-:W-:Y:S02]  /*1f590*/  @P0 SHF.R.U32.HI R4, RZ, c[0x0][0x334], R8 ;  /* 0x0000cd00ff040a19 */ /* 0x000fe40000011608 */
.L_x_1120:
[----:B------:R-:W-:Y:S05]  /*1f5a0*/  BSYNC B0 ;  /* 0x0000000000007941 */ /* 0x000fea0003800000 */
.L_x_1118:
[----:B------:R-:W-:Y:S04]  /*1f5b0*/  IMAD.IADD R8, R0, 0x1, -R251 ;  /* 0x0000000100087824 */ /* 0x000fe800078e0afb */
[----:B------:R-:W-:Y:S05]  /*1f5c0*/  IMAD R4, R4, c[0x0][0x32c], R8 ;  /* 0x0000cb0004047a24 */ /* 0x000fea00078e0208 */
[----:B------:R-:W-:Y:S02]  /*1f5d0*/  IMNMX R2, R2, R4, !PT ;  /* 0x0000000402027217 */ /* 0x000fe40007800200 */
[----:B------:R-:W-:Y:S04]  /*1f5e0*/  IADD3 R4, R4, c[0x0][0x32c], RZ ;  /* 0x0000cb0004047a10 */ /* 0x000fe80007ffe0ff */
[----:B------:R-:W-:Y:S02]  /*1f5f0*/  IMNMX R3, R3, R4, PT ;  /* 0x0000000403037217 */ /* 0x000fe40003800200 */
.L_x_1117:
        /* <DEDUP_REMOVED lines=113> */
.L_x_1253:
        /* <DEDUP_REMOVED lines=19> */
.L_x_1124:
[----:B------:R-:W-:Y:S04]  /*1fe40*/  MOV R8, c[0x0][0x32c] ;  /* 0x0000cb0000087a02 */ /* 0x000fe80000000f00 */
[----:B------:R-:W-:Y:S11]  /*1fe50*/  ISETP.NE.AND P0, PT, R8, 0x1, PT ;  /* 0x000000010800780c */ /* 0x000ff60003f05270 */
[----:B------:R-:W-:Y:S02]  /*1fe60*/  @!UPT UIADD3 URZ, URZ, URZ, URZ ;  /* 0x0000003f3f3ff290 */ /* 0x000fe4000fffe03f */
[----:B------:R-:W-:Y:S05]  /*1fe70*/  @P0 IMAD.HI.U32 R8, R4, c[0x0][0x330], RZ ;  /* 0x0000cc0004080a27 */ /* 0x000fea00078e00ff */
[----:B------:R-:W-:Y:S02]  /*1fe80*/  @P0 SHF.R.U32.HI R4, RZ, c[0x0][0x334], R8 ;  /* 0x0000cd00ff040a19 */ /* 0x000fe40000011608 */
.L_x_1125:
[----:B------:R-:W-:Y:S05]  /*1fe90*/  BSYNC B0 ;  /* 0x0000000000007941 */ /* 0x000fea0003800000 */
.L_x_1123:
[----:B------:R-:W-:Y:S04]  /*1fea0*/  IMAD.IADD R8, R0, 0x1, -R251 ;  /* 0x0000000100087824 */ /* 0x000fe800078e0afb */
[----:B------:R-:W-:Y:S05]  /*1feb0*/  IMAD R4, R4, c[0x0][0x32c], R8 ;  /* 0x0000cb0004047a24 */ /* 0x000fea00078e0208 */
[----:B------:R-:W-:Y:S02]  /*1fec0*/  IMNMX R3, R3, R4, !PT ;  /* 0x0000000403037217 */ /* 0x000fe40007800200 */
[----:B------:R-:W-:Y:S04]  /*1fed0*/  IADD3 R4, R4, c[0x0][0x32c], RZ ;  /* 0x0000cb0004047a10 */ /* 0x000fe80007ffe0ff */
[----:B------:R-:W-:Y:S02]  /*1fee0*/  IMNMX R2, R2, R4, PT ;  /* 0x0000000402027217 */ /* 0x000fe40003800200 */
.L_x_1122:
        /* <DEDUP_REMOVED lines=77> */
.L_x_1254:
        /* <DEDUP_REMOVED lines=19> */
.L_x_1129:
[----:B------:R-:W-:Y:S04]  /*204f0*/  MOV R8, c[0x0][0x32c] ;  /* 0x0000cb0000087a02 */ /* 0x000fe80000000f00 */
[----:B------:R-:W-:Y:S11]  /*20500*/  ISETP.NE.AND P0, PT, R8, 0x1, PT ;  /* 0x000000010800780c */ /* 0x000ff60003f05270 */
[----:B------:R-:W-:Y:S02]  /*20510*/  @!UPT UIADD3 URZ, URZ, URZ, URZ ;  /* 0x0000003f3f3ff290 */ /* 0x000fe4000fffe03f */
[----:B------:R-:W-:Y:S05]  /*20520*/  @P0 IMAD.HI.U32 R8, R4, c[0x0][0x330], RZ ;  /* 0x0000cc0004080a27 */ /* 0x000fea00078e00ff */
[----:B------:R-:W-:Y:S02]  /*20530*/  @P0 SHF.R.U32.HI R4, RZ, c[0x0][0x334], R8 ;  /* 0x0000cd00ff040a19 */ /* 0x000fe40000011608 */
.L_x_1130:
[----:B------:R-:W-:Y:S05]  /*20540*/  BSYNC B0 ;  /* 0x0000000000007941 */ /* 0x000fea0003800000 */
.L_x_1128:
[----:B------:R-:W-:Y:S04]  /*20550*/  IMAD.IADD R8, R0, 0x1, -R251 ;  /* 0x0000000100087824 */ /* 0x000fe800078e0afb */
[----:B------:R-:W-:Y:S05]  /*20560*/  IMAD R4, R4, c[0x0][0x32c], R8 ;  /* 0x0000cb0004047a24 */ /* 0x000fea00078e0208 */
[----:B------:R-:W-:Y:S02]  /*20570*/  IMNMX R3, R3, R4, !PT ;  /* 0x0000000403037217 */ /* 0x000fe40007800200 */
[----:B------:R-:W-:Y:S04]  /*20580*/  IADD3 R4, R4, c[0x0][0x32c], RZ ;  /* 0x0000cb0004047a10 */ /* 0x000fe80007ffe0ff */
[----:B------:R-:W-:Y:S02]  /*20590*/  IMNMX R2, R2, R4, PT ;  /* 0x0000000402027217 */ /* 0x000fe40003800200 */
.L_x_1127:
        /* <DEDUP_REMOVED lines=77> */
.L_x_1255:
        /* <DEDUP_REMOVED lines=19> */
.L_x_1134:
[----:B--234-:R-:W-:Y:S04]  /*20ba0*/  MOV R5, c[0x0][0x32c] ;  /* 0x0000cb0000057a02 */ /* 0x01cfe80000000f00 */
[----:B------:R-:W-:Y:S11]  /*20bb0*/  ISETP.NE.AND P0, PT, R5, 0x1, PT ;  /* 0x000000010500780c */ /* 0x000ff60003f05270 */
[----:B------:R-:W-:Y:S02]  /*20bc0*/  @!UPT UIADD3 URZ, URZ, URZ, URZ ;  /* 0x0000003f3f3ff290 */ /* 0x000fe4000fffe03f */
[----:B------:R-:W-:Y:S05]  /*20bd0*/  @P0 IMAD.HI.U32 R5, R4, c[0x0][0x330], RZ ;  /* 0x0000cc0004050a27 */ /* 0x000fea00078e00ff */
[----:B------:R-:W-:Y:S02]  /*20be0*/  @P0 SHF.R.U32.HI R4, RZ, c[0x0][0x334], R5 ;  /* 0x0000cd00ff040a19 */ /* 0x000fe40000011605 */
.L_x_1135:
[----:B------:R-:W-:Y:S05]  /*20bf0*/  BSYNC B0 ;  /* 0x0000000000007941 */ /* 0x000fea0003800000 */
.L_x_1133:
[----:B------:R-:W-:Y:S04]  /*20c00*/  IMAD.IADD R0, R0, 0x1, -R251 ;  /* 0x0000000100007824 */ /* 0x000fe800078e0afb */
[----:B------:R-:W-:Y:S05]  /*20c10*/  IMAD R0, R4, c[0x0][0x32c], R0 ;  /* 0x0000cb0004007a24 */ /* 0x000fea00078e0200 */
[----:B------:R-:W-:Y:S02]  /*20c20*/  IMNMX R2, R2, R0, !PT ;  /* 0x0000000002027217 */ /* 0x000fe40007800200 */
[----:B------:R-:W-:Y:S04]  /*20c30*/  IADD3 R0, R0, c[0x0][0x32c], RZ ;  /* 0x0000cb0000007a10 */ /* 0x000fe80007ffe0ff */
[----:B------:R-:W-:Y:S02]  /*20c40*/  IMNMX R3, R3, R0, PT ;  /* 0x0000000003037217 */ /* 0x000fe40003800200 */
.L_x_1132:
        /* <DEDUP_REMOVED lines=157> */
.L_x_1256:
        /* <DEDUP_REMOVED lines=15> */
.L_x_1257:
[C---:B------:R-:W-:Y:S01]  /*21710*/  FSETP.NEU.FTZ.AND P0, PT, R71.reuse, -INF , PT ;  /* 0xff8000004700780b */ /* 0x040fe20003f1d000 */
[C---:B------:R-:W-:Y:S01]  /*21720*/  FMUL.FTZ R2, R71.reuse, c[0x0][0x2d0] ;  /* 0x0000b40047027a20 */ /* 0x040fe20000410000 */
[----:B--2---:R-:W-:Y:S01]  /*21730*/  FMNMX.FTZ R68, R0, R4, !PT ;  /* 0x0000000400447209 */ /* 0x004fe20007810000 */
[----:B------:R-:W2:Y:S01]  /*21740*/  LDL R248, [R1+0x8] ;  /* 0x0000080001f87983 */ /* 0x000ea20000100800 */
[----:B------:R-:W-:Y:S01]  /*21750*/  FSEL R0, R71, RZ, P0 ;  /* 0x000000ff47007208 */ /* 0x000fe20000000000 */
[----:B------:R-:W-:Y:S01]  /*21760*/  WARPSYNC 0xffffffff ;  /* 0xffffffff00007948 */ /* 0x000fe20003800000 */
        /* <DEDUP_REMOVED lines=27> */
[----:B------:R-:W3:Y:S10]  /*21920*/  MUFU.EX2 R2, R4 ;  /* 0x0000000400027308 */ /* 0x000ef40000000800 */
[----:B------:R-:W-:Y:S01]  /*21930*/  MUFU.EX2 R86, R86 ;  /* 0x0000005600567308 */ /* 0x000fe20000000800 */
[----:B-1----:R-:W-:Y:S01]  /*21940*/  FFMA.FTZ R0, R65, R237, R3 ;  /* 0x000000ed41007223 */ /* 0x002fe20000010003 */
[C---:B---3--:R-:W-:Y:S03]  /*21950*/  F2FP.BF16.PACK_AB R72, R2.reuse, R3 ;  /* 0x000000030248723e */ /* 0x048fe600000010ff */
        /* <DEDUP_REMOVED lines=64> */
[--C-:B------:R-:W-:Y:S02]  /*21d60*/  FFMA.FTZ R189, R40, c[0x0][0x2d0], -R2.reuse ;  /* 0x0000b40028bd7a23 */ /* 0x100fe40000010802 */
[----:B------:R-:W-:Y:S01]  /*21d70*/  FFMA.FTZ R239, R32, c[0x0][0x2d0], -R2 ;  /* 0x0000b40020ef7a23 */ /* 0x000fe20000010802 */
[----:B------:R-:W-:Y:S01]  /*21d80*/  FSEL R2, R68, RZ, P0 ;  /* 0x000000ff44027208 */ /* 0x000fe20000000000 */
[----:B------:R-:W-:Y:S01]  /*21d90*/  FMUL.FTZ R0, R0, c[0x0][0x2d0] ;  /* 0x0000b40000007a20 */ /* 0x000fe20000410000 */
[----:B------:R-:W4:Y:S01]  /*21da0*/  MUFU.EX2 R32, R5 ;  /* 0x0000000500207308 */ /* 0x000f220000000800 */
[----:B------:R-:W-:Y:S02]  /*21db0*/  FMUL.FTZ R49, R65, R149 ;  /* 0x0000009541317220 */ /* 0x000fe40000410000 */
[----:B------:R-:W-:Y:S02]  /*21dc0*/  FADD.FTZ R2, -R2, R89 ;  /* 0x0000005902027221 */ /* 0x000fe40000010100 */
[C---:B------:R-:W-:Y:S02]  /*21dd0*/  FMUL.FTZ R50, R3.reuse, R150 ;  /* 0x0000009603327220 */ /* 0x040fe40000410000 */
[----:B------:R-:W-:Y:S02]  /*21de0*/  FMUL.FTZ R51, R3, R151 ;  /* 0x0000009703337220 */ /* 0x000fe40000410000 */
[----:B------:R-:W-:Y:S01]  /*21df0*/  FMUL.FTZ R2, R2, c[0x0][0x2d0] ;  /* 0x0000b40002027a20 */ /* 0x000fe20000410000 */
[----:B------:R-:W5:Y:S01]  /*21e00*/  MUFU.EX2 R0, R0 ;  /* 0x0000000000007308 */ /* 0x000f620000000800 */
[----:B-1----:R-:W-:Y:S01]  /*21e10*/  FMUL.FTZ R4, R68, c[0x0][0x2d0] ;  /* 0x0000b40044047a20 */ /* 0x002fe20000410000 */
[----:B---3--:R-:W-:Y:S04]  /*21e20*/  F2FP.BF16.PACK_AB R74, R39, R48 ;  /* 0x00000030274a723e */ /* 0x008fe800000010ff */
[----:B------:R-:W-:Y:S04]  /*21e30*/  FSEL R4, R4, RZ, P0 ;  /* 0x000000ff04047208 */ /* 0x000fe80000000000 */
[----:B------:R-:W1:Y:S01]  /*21e40*/  MUFU.EX2 R2, R2 ;  /* 0x0000000200027308 */ /* 0x000e620000000800 */
[--C-:B------:R-:W-:Y:S02]  /*21e50*/  FFMA.FTZ R161, R23, c[0x0][0x2d0], -R4.reuse ;  /* 0x0000b40017a17a23 */ /* 0x100fe40000010804 */
[--C-:B------:R-:W-:Y:S01]  /*21e60*/  FFMA.FTZ R160, R22, c[0x0][0x2d0], -R4.reuse ;  /* 0x0000b40016a07a23 */ /* 0x100fe20000010804 */
[----:B----4-:R-:W-:Y:S01]  /*21e70*/  F2FP.BF16.PACK_AB R76, R32, R35 ;  /* 0x00000023204c723e */ /* 0x010fe200000010ff */
[--C-:B------:R-:W-:Y:S02]  /*21e80*/  FFMA.FTZ R67, R21, c[0x0][0x2d0], -R4.reuse ;  /* 0x0000b40015437a23 */ /* 0x100fe40000010804 */
[--C-:B------:R-:W-:Y:S02]  /*21e90*/  FFMA.FTZ R181, R20, c[0x0][0x2d0], -R4.reuse ;  /* 0x0000b40014b57a23 */ /* 0x100fe40000010804 */
[----:B------:R-:W3:Y:S01]  /*21ea0*/  LDSM.16.MT88.4 R20, [R192] ;  /* 0x00000000c014783b */ /* 0x000ee20000004200 */
[----:B------:R-:W-:Y:S01]  /*21eb0*/  MUFU.EX2 R183, R67 ;  /* 0x0000004300b77308 */ /* 0x000fe20000000800 */
[--C-:B------:R-:W-:Y:S02]  /*21ec0*/  FFMA.FTZ R6, R9, c[0x0][0x2d0], -R4.reuse ;  /* 0x0000b40009067a23 */ /* 0x100fe40000010804 */
[--C-:B------:R-:W-:Y:S02]  /*21ed0*/  FFMA.FTZ R7, R15, c[0x0][0x2d0], -R4.reuse ;  /* 0x0000b4000f077a23 */ /* 0x100fe40000010804 */
[C---:B-----5:R-:W-:Y:S02]  /*21ee0*/  FMUL.FTZ R45, R0.reuse, R101 ;  /* 0x00000065002d7220 */ /* 0x060fe40000410000 */
        /* <DEDUP_REMOVED lines=26> */
[----:B------:R-:W4:Y:S01]  /*22090*/  MUFU.EX2 R97, R17 ;  /* 0x0000001100617308 */ /* 0x000f220000000800 */
[C---:B------:R-:W-:Y:S01]  /*220a0*/  FFMA.FTZ R4, R0.reuse, R246, R35 ;  /* 0x000000f600047223 */ /* 0x040fe20000010023 */
[----:B--2---:R-:W-:Y:S01]  /*220b0*/  ISETP.GT.AND P0, PT, R209, R248, PT ;  /* 0x000000f8d100720c */ /* 0x004fe20003f04270 */
        /* <DEDUP_REMOVED lines=13> */
[----:B----4-:R-:W-:Y:S01]  /*22190*/  F2FP.BF16.PACK_AB R77, R97, R18 ;  /* 0x00000012614d723e */ /* 0x010fe200000010ff */
[----:B------:R-:W-:Y:S01]  /*221a0*/  FADD.FTZ R96, R32, R4 ;  /* 0x0000000420607221 */ /* 0x000fe20000010000 */
[----:B------:R-:W4:Y:S01]  /*221b0*/  LDSM.16.MT88.4 R36, [R196] ;  /* 0x00000000c424783b */ /* 0x000f220000004200 */
[----:B------:R-:W-:Y:S02]  /*221c0*/  FMUL.FTZ R6, R3, R130 ;  /* 0x0000008203067220 */ /* 0x000fe40000410000 */
[C---:B------:R-:W-:Y:S01]  /*221d0*/  FMUL.FTZ R4, R65.reuse, R128 ;  /* 0x0000008041047220 */ /* 0x040fe20000410000 */
[----:B------:R-:W-:Y:S01]  /*221e0*/  MUFU.EX2 R99, R34 ;  /* 0x0000002200637308 */ /* 0x000fe20000000800 */
[----:B------:R-:W-:Y:S02]  /*221f0*/  FMUL.FTZ R5, R65, R129 ;  /* 0x0000008141057220 */ /* 0x000fe40000410000 */
[C---:B------:R-:W-:Y:S02]  /*22200*/  FMUL.FTZ R10, R2.reuse, R122 ;  /* 0x0000007a020a7220 */ /* 0x040fe40000410000 */
[----:B--2---:R-:W-:Y:S02]  /*22210*/  FMUL.FTZ R7, R3, R131 ;  /* 0x0000008303077220 */ /* 0x004fe40000410000 */
[C---:B------:R-:W-:Y:S02]  /*22220*/  FMUL.FTZ R11, R2.reuse, R123 ;  /* 0x0000007b020b7220 */ /* 0x040fe40000410000 */
[----:B------:R-:W-:Y:S01]  /*22230*/  FMUL.FTZ R15, R2, R119 ;  /* 0x00000077020f7220 */ /* 0x000fe20000410000 */
[----:B------:R-:W2:Y:S01]  /*22240*/  MUFU.EX2 R98, R16 ;  /* 0x0000001000627308 */ /* 0x000ea20000000800 */
[----:B------:R-:W-:Y:S02]  /*22250*/  FMUL.FTZ R17, R65, R133 ;  /* 0x0000008541117220 */ /* 0x000fe40000410000 */
[----:B------:R-:W-:Y:S01]  /*22260*/  FMUL.FTZ R19, R3, R135 ;  /* 0x0000008703137220 */ /* 0x000fe20000410000 */
[----:B-1----:R-:W-:Y:S01]  /*22270*/  F2FP.BF16.PACK_AB R75, R100, R0 ;  /* 0x00000000644b723e */ /* 0x002fe200000010ff */
[----:B------:R-:W-:Y:S02]  /*22280*/  FADD.FTZ R88, R0, R52 ;  /* 0x0000003400587221 */ /* 0x000fe40000010000 */
[----:B------:R-:W1:Y:S01]  /*22290*/  LDSM.16.MT88.4 R52, [R193] ;  /* 0x00000000c134783b */ /* 0x000e620000004200 */
[----:B------:R-:W-:Y:S02]  /*222a0*/  FMUL.FTZ R32, R65, R140 ;  /* 0x0000008c41207220 */ /* 0x000fe40000410000 */
[----:B------:R-:W5:Y:S01]  /*222b0*/  MUFU.EX2 R117, R33 ;  /* 0x0000002100757308 */ /* 0x000f620000000800 */
[-C--:B---3--:R-:W-:Y:S05]  /*222c0*/  HMMA.16816.F32.BF16 R4, R72, R20.reuse, R4 ;  /* 0x000000144804723c */ /* 0x088fea0000041804 */
[C---:B------:R-:W-:Y:S02]  /*222d0*/  FMUL.FTZ R14, R2.reuse, R118 ;  /* 0x00000076020e7220 */ /* 0x040fe40000410000 */
[C---:B------:R-:W-:Y:S02]  /*222e0*/  FFMA.FTZ R89, R2.reuse, R247, R18 ;  /* 0x000000f702597223 */ /* 0x040fe40000010012 */
[----:B------:R-:W-:Y:S01]  /*222f0*/  FMUL.FTZ R18, R3, R134 ;  /* 0x0000008603127220 */ /* 0x000fe20000410000 */
[----:B------:R-:W-:Y:S02]  /*22300*/  MUFU.EX2 R105, R180 ;  /* 0x000000b400697308 */ /* 0x000fe40000000800 */
[----:B------:R-:W-:Y:S01]  /*22310*/  FMUL.FTZ R26, R2, R114 ;  /* 0x00000072021a7220 */ /* 0x000fe20000410000 */
[----:B--2---:R-:W-:Y:S01]  /*22320*/  F2FP.BF16.PACK_AB R79, R116, R98 ;  /* 0x00000062744f723e */ /* 0x004fe200000010ff */
        /* <DEDUP_REMOVED lines=32> */
[-C--:B----4-:R-:W-:Y:S03]  /*22530*/  HMMA.16816.F32.BF16 R20, R72, R36.reuse, R20 ;  /* 0x000000244814723c */ /* 0x090fe60000041814 */
        /* <DEDUP_REMOVED lines=257> */
.L_x_1110:
[----:B------:R-:W-:Y:S05]  /*23550*/  BRA.DIV ~URZ, `(.L_x_1139) ;  /* 0x000081e27f007947 */ /* 0x000fea000b800000 */
[----:B------:R2:W3:Y:S02]  /*23560*/  SHFL.BFLY PT, R0, R237, 0x2, 0x1f ;  /* 0x0c401f00ed007f89 */ /* 0x0004e400000e0000 */
.L_x_1258:
[----:B---3--:R-:W-:Y:S01]  /*23570*/  FADD.FTZ R5, R0, R237 ;  /* 0x000000ed00057221 */ /* 0x008fe20000010000 */
[----:B------:R-:W-:Y:S05]  /*23580*/  BRA.DIV ~URZ, `(.L_x_1140) ;  /* 0x000082027f007947 */ /* 0x000fea000b800000 */
[----:B------:R-:W3:Y:S04]  /*23590*/  SHFL.BFLY PT, R2, R243, 0x2, 0x1f ;  /* 0x0c401f00f3027f89 */ /* 0x000ee800000e0000 */
[----:B------:R-:W4:Y:S04]  /*235a0*/  SHFL.BFLY PT, R0, R246, 0x2, 0x1f ;  /* 0x0c401f00f6007f89 */ /* 0x000f2800000e0000 */
[----:B------:R-:W5:Y:S04]  /*235b0*/  SHFL.BFLY PT, R4, R247, 0x2, 0x1f ;  /* 0x0c401f00f7047f89 */ /* 0x000f6800000e0000 */
[----:B-1----:R-:W1:Y:S01]  /*235c0*/  SHFL.BFLY PT, R3, R5, 0x1, 0x1f ;  /* 0x0c201f0005037f89 */ /* 0x002e6200000e0000 */
[----:B---3--:R-:W-:-:S02]  /*235d0*/  FADD.FTZ R2, R2, R243 ;  /* 0x000000f302027221 */ /* 0x008fc40000010000 */
[----:B----4-:R-:W-:-:S03]  /*235e0*/  FADD.FTZ R0, R0, R246 ;  /* 0x000000f600007221 */ /* 0x010fc60000010000 */
[----:B------:R-:W3:Y:S01]  /*235f0*/  SHFL.BFLY PT, R6, R2, 0x1, 0x1f ;  /* 0x0c201f0002067f89 */ /* 0x000ee200000e0000 */
[----:B-----5:R-:W-:-:S03]  /*23600*/  FADD.FTZ R4, R4, R247 ;  /* 0x000000f704047221 */ /* 0x020fc60000010000 */
[----:B------:R-:W4:Y:S01]  /*23610*/  SHFL.BFLY PT, R7, R0, 0x1, 0x1f ;  /* 0x0c201f0000077f89 */ /* 0x000f2200000e0000 */
[----:B-1----:R-:W-:-:S03]  /*23620*/  FADD.FTZ R5, R5, R3 ;  /* 0x0000000305057221 */ /* 0x002fc60000010000 */
[----:B------:R1:W2:Y:S01]  /*23630*/  SHFL.BFLY PT, R8, R4, 0x1, 0x1f ;  /* 0x0c201f0004087f89 */ /* 0x0002a200000e0000 */
[----:B---3--:R-:W-:Y:S02]  /*23640*/  FADD.FTZ R6, R2, R6 ;  /* 0x0000000602067221 */ /* 0x008fe40000010000 */
[----:B----4-:R-:W-:Y:S02]  /*23650*/  FADD.FTZ R7, R0, R7 ;  /* 0x0000000700077221 */ /* 0x010fe40000010000 */
.L_x_1259:
[----:B------:R-:W-:Y:S01]  /*23660*/  FSETP.NE.FTZ.AND P3, PT, R5, RZ, PT ;  /* 0x000000ff0500720b */ /* 0x000fe20003f75000 */
[----:B------:R-:W-:Y:S01]  /*23670*/  CS2R R2, SRZ ;  /* 0x0000000000027805 */ /* 0x000fe2000001ff00 */
[----:B------:R-:W-:Y:S01]  /*23680*/  MOV R0, RZ ;  /* 0x000000ff00007202 */ /* 0x000fe20000000f00 */
[----:B-12---:R-:W-:Y:S01]  /*23690*/  FADD.FTZ R4, R8, R4 ;  /* 0x0000000408047221 */ /* 0x006fe20000010000 */
        /* <DEDUP_REMOVED lines=98> */
.L_x_969:
[----:B------:R3:W5:Y:S04]  /*23cc0*/  LDL R6, [R1+0x40] ;  /* 0x0000400001067983 */ /* 0x0007680000100800 */
[----:B------:R-:W4:Y:S01]  /*23cd0*/  S2R R2, SR_TID.X ;  /* 0x0000000000027919 */ /* 0x000f220000002100 */
[----:B------:R-:W-:Y:S01]  /*23ce0*/  BSSY B0, `(.L_x_1141) ;  /* 0x0000011000007945 */ /* 0x000fe20003800000 */
[----:B----4-:R-:W-:-:S13]  /*23cf0*/  LOP3.LUT P0, RZ, R2, 0x7f, RZ, 0xc0, !PT ;  /* 0x0000007f02ff7812 */ /* 0x010fda000780c0ff */
[----:B------:R-:W-:Y:S05]  /*23d00*/  @P0 BRA `(.L_x_1142) ;  /* 0x000000e000000947 */ /* 0x000fea0003800000 */
[----:B---3--:R-:W3:Y:S01]  /*23d10*/  S2R R4, SR_LANEID ;  /* 0x0000000000047919 */ /* 0x008ee20000000000 */
[----:B------:R-:W-:Y:S01]  /*23d20*/  VOTEU.ANY UR4, UPT, PT ;  /* 0x0000000000047886 */ /* 0x000fe200038e0100 */
[----:B------:R-:W-:Y:S01]  /*23d30*/  IMAD.MOV.U32 R5, RZ, RZ, c[0x0][0x564] ;  /* 0x00015900ff057624 */ /* 0x000fe200078e00ff */
[----:B-1----:R-:W3:Y:S08]  /*23d40*/  FLO.U32 R3, UR4 ;  /* 0x0000000400037d00 */ /* 0x002ef000080e0000 */
[----:B------:R-:W1:Y:S01]  /*23d50*/  POPC R2, UR4 ;  /* 0x0000000400027d09 */ /* 0x000e620008000000 */
[----:B---3--:R-:W-:Y:S01]  /*23d60*/  ISETP.EQ.U32.AND P0, PT, R3, R4, PT ;  /* 0x000000040300720c */ /* 0x008fe20003f02070 */
[----:B------:R-:W-:-:S12]  /*23d70*/  IMAD.MOV.U32 R4, RZ, RZ, c[0x0][0x560] ;  /* 0x00015800ff047624 */ /* 0x000fd800078e00ff */
[----:B-1----:R1:W3:Y:S04]  /*23d80*/  @P0 ATOMG.E.ADD.STRONG.GPU PT, R2, [R4.64], R2 ;  /* 0x00000002040209a8 */ /* 0x0022e800081ee1c8 */
[----:B-1----:R-:W1:Y:S04]  /*23d90*/  S2R R4, SR_LTMASK ;  /* 0x0000000000047919 */ /* 0x002e680000003900 */
[----:B---3--:R1:W3:Y:S02]  /*23da0*/  SHFL.IDX PT, R3, R2, R3, 0x1f ;  /* 0x00001f0302037589 */ /* 0x0082e400000e0000 */
[----:B-1----:R-:W-:-:S06]  /*23db0*/  LOP3.LUT R2, R4, UR4, RZ, 0xc0, !PT ;  /* 0x0000000404027c12 */ /* 0x002fcc000f8ec0ff */
[----:B------:R-:W3:Y:S02]  /*23dc0*/  POPC R2, R2 ;  /* 0x0000000200027309 */ /* 0x000ee40000000000 */
[----:B---3-5:R-:W-:-:S05]  /*23dd0*/  IADD3 R6, R3, c[0x0][0xc], R2 ;  /* 0x0000030003067a10 */ /* 0x028fca0007ffe002 */
[----:B------:R1:W-:Y:S02]  /*23de0*/  STL [R1+0x40], R6 ;  /* 0x0000400601007387 */ /* 0x0003e40000100800 */
.L_x_1142:
[----:B---3--:R-:W-:Y:S05]  /*23df0*/  BSYNC B0 ;  /* 0x0000000000007941 */ /* 0x008fea0003800000 */
.L_x_1141:
[----:B------:R-:W-:Y:S01]  /*23e00*/  PRMT R0, R0, 0x9910, RZ ;  /* 0x0000991000007816 */ /* 0x000fe200000000ff */
[----:B------:R-:W-:Y:S01]  /*23e10*/  BSSY B1, `(.L_x_1143) ;  /* 0x0000302000017945 */ /* 0x000fe20003800000 */
[----:B-----5:R-:W-:Y:S02]  /*23e20*/  IMAD.MOV.U32 R53, RZ, RZ, R6 ;  /* 0x000000ffff357224 */ /* 0x020fe400078e0006 */
[----:B------:R-:W-:-:S13]  /*23e30*/  ISETP.NE.AND P0, PT, R0, RZ, PT ;  /* 0x000000ff0000720c */ /* 0x000fda0003f05270 */
[----:B------:R-:W-:Y:S05]  /*23e40*/  @!P0 BRA `(.L_x_1144) ;  /* 0x0000241000008947 */ /* 0x000fea0003800000 */
[----:B------:R-:W3:Y:S04]  /*23e50*/  LDL R7, [R1+0x6c] ;  /* 0x00006c0001077983 */ /* 0x000ee80000100800 */
[----:B-1----:R-:W4:Y:S04]  /*23e60*/  LDL R6, [R1+0x7c] ;  /* 0x00007c0001067983 */ /* 0x002f280000100800 */
[----:B--2---:R-:W2:Y:S04]  /*23e70*/  LDL R9, [R1+0x84] ;  /* 0x0000840001097983 */ /* 0x004ea80000100800 */
[----:B------:R-:W2:Y:S01]  /*23e80*/  LDL R5, [R1+0x80] ;  /* 0x0000800001057983 */ /* 0x000ea20000100800 */
[----:B------:R-:W-:Y:S01]  /*23e90*/  WARPSYNC 0xffffffff ;  /* 0xffffffff00007948 */ /* 0x000fe20003800000 */
[----:B------:R-:W-:-:S02]  /*23ea0*/  F2FP.BF16.PACK_AB R0, R67, R66 ;  /* 0x000000424300723e */ /* 0x000fc400000010ff */
[----:B------:R-:W-:Y:S01]  /*23eb0*/  BAR.SYNC.DEFER_BLOCKING 0x1, 0x80 ;  /* 0x0042000000007b1d */ /* 0x000fe20000010000 */
[----:B------:R-:W-:Y:S02]  /*23ec0*/  F2FP.BF16.PACK_AB R3, R83, R82 ;  /* 0x000000525303723e */ /* 0x000fe400000010ff */
[----:B------:R-:W-:-:S03]  /*23ed0*/  F2FP.BF16.PACK_AB R2, R73, R72 ;  /* 0x000000484902723e */ /* 0x000fc600000010ff */
[----:B------:R-:W2:Y:S01]  /*23ee0*/  LDL R8, [R1+0x70] ;  /* 0x0000700001087983 */ /* 0x000ea20000100800 */
[----:B------:R-:W-:-:S03]  /*23ef0*/  F2FP.BF16.PACK_AB R4, R37, R36 ;  /* 0x000000242504723e */ /* 0x000fc600000010ff */
[----:B------:R-:W2:Y:S04]  /*23f00*/  LDL R12, [R1+0x88] ;  /* 0x00008800010c7983 */ /* 0x000ea80000100800 */
[----:B------:R-:W2:Y:S04]  /*23f10*/  LDL R10, [R1+0x4c] ;  /* 0x00004c00010a7983 */ /* 0x000ea80000100800 */
[----:B---3--:R1:W-:Y:S04]  /*23f20*/  STS [R7], R0 ;  /* 0x0000000007007388 */ /* 0x0083e80000000800 */
[----:B------:R3:W-:Y:S04]  /*23f30*/  STS [R7+0x400], R3 ;  /* 0x0004000307007388 */ /* 0x0007e80000000800 */
[----:B----4-:R4:W-:Y:S01]  /*23f40*/  STS [R6], R2 ;  /* 0x0000000206007388 */ /* 0x0109e20000000800 */
[----:B-1----:R-:W-:-:S02]  /*23f50*/  F2FP.BF16.PACK_AB R0, R87, R86 ;  /* 0x000000565700723e */ /* 0x002fc400000010ff */
[----:B---3--:R-:W-:-:S03]  /*23f60*/  F2FP.BF16.PACK_AB R3, R49, R48 ;  /* 0x000000303103723e */ /* 0x008fc600000010ff */
[----:B------:R1:W-:Y:S01]  /*23f70*/  STS [R6+0x400], R0 ;  /* 0x0004000006007388 */ /* 0x0003e20000000800 */
[----:B----4-:R-:W-:-:S03]  /*23f80*/  F2FP.BF16.PACK_AB R2, R31, R30 ;  /* 0x0000001e1f02723e */ /* 0x010fc600000010ff */
[----:B------:R3:W-:Y:S04]  /*23f90*/  STS [R7+0x2000], R3 ;  /* 0x0020000307007388 */ /* 0x0007e80000000800 */
[----:B------:R4:W-:Y:S01]  /*23fa0*/  STS [R7+0x2400], R2 ;  /* 0x0024000207007388 */ /* 0x0009e20000000800 */
[----:B-1----:R-:W-:Y:S02]  /*23fb0*/  F2FP.BF16.PACK_AB R0, R35, R34 ;  /* 0x000000222300723e */ /* 0x002fe400000010ff */
[----:B---3--:R-:W-:-:S03]  /*23fc0*/  F2FP.BF16.PACK_AB R3, R75, R74 ;  /* 0x0000004a4b03723e */ /* 0x008fc600000010ff */
[----:B------:R1:W-:Y:S04]  /*23fd0*/  STS [R6+0x2000], R0 ;  /* 0x0020000006007388 */ /* 0x0003e80000000800 */
[----:B----4-:R-:W3:Y:S01]  /*23fe0*/  LDL R7, [R1+0x78] ;  /* 0x0000780001077983 */ /* 0x010ee20000100800 */
[----:B------:R-:W-:-:S03]  /*23ff0*/  F2FP.BF16.PACK_AB R2, R89, R88 ;  /* 0x000000585902723e */ /* 0x000fc600000010ff */
[----:B------:R4:W-:Y:S04]  /*24000*/  STS [R6+0x2400], R4 ;  /* 0x0024000406007388 */ /* 0x0009e80000000800 */
[----:B--2---:R2:W-:Y:S04]  /*24010*/  STS [R9], R3 ;  /* 0x0000000309007388 */ /* 0x0045e80000000800 */
[----:B------:R2:W-:Y:S01]  /*24020*/  STS [R9+0x400], R2 ;  /* 0x0004000209007388 */ /* 0x0005e20000000800 */
[----:B-1----:R-:W-:-:S05]  /*24030*/  F2FP.BF16.PACK_AB R0, R77, R76 ;  /* 0x0000004c4d00723e */ /* 0x002fca00000010ff */
[----:B------:R1:W-:Y:S01]  /*24040*/  STS [R5], R0 ;  /* 0x0000000005007388 */ /* 0x0003e20000000800 */
[----:B----4-:R-:W-:-:S03]  /*24050*/  F2FP.BF16.PACK_AB R4, R39, R38 ;  /* 0x000000262704723e */ /* 0x010fc600000010ff */
[----:B------:R-:W4:Y:S01]  /*24060*/  LDL R6, [R1+0x74] ;  /* 0x0000740001067983 */ /* 0x000f220000100800 */
[----:B--2---:R-:W-:Y:S02]  /*24070*/  F2FP.BF16.PACK_AB R3, R129, R128 ;  /* 0x000000808103723e */ /* 0x004fe400000010ff */
[----:B------:R-:W-:-:S03]  /*24080*/  F2FP.BF16.PACK_AB R2, R43, R42 ;  /* 0x0000002a2b02723e */ /* 0x000fc600000010ff */
[----:B------:R2:W-:Y:S04]  /*24090*/  STS [R5+0x400], R3 ;  /* 0x0004000305007388 */ /* 0x0005e80000000800 */
[----:B------:R-:W-:Y:S01]  /*240a0*/  STS [R9+0x2000], R4 ;  /* 0x0020000409007388 */ /* 0x000fe20000000800 */
[----:B-1----:R-:W-:-:S05]  /*240b0*/  F2FP.BF16.PACK_AB R0, R41, R40 ;  /* 0x000000282900723e */ /* 0x002fca00000010ff */
[----:B------:R1:W-:Y:S01]  /*240c0*/  STS [R9+0x2400], R0 ;  /* 0x0024000009007388 */ /* 0x0003e20000000800 */
[----:B--2---:R-:W-:-:S03]  /*240d0*/  F2FP.BF16.PACK_AB R3, R59, R58 ;  /* 0x0000003a3b03723e */ /* 0x004fc600000010ff */
[----:B-1----:R-:W2:Y:S01]  /*240e0*/  LDL R9, [R1+0x8c] ;  /* 0x00008c0001097983 */ /* 0x002ea20000100800 */
        /* <DEDUP_REMOVED lines=16> */
[----:B---3--:R1:W-:Y:S04]  /*241f0*/  STS [R7], R3 ;  /* 0x0000000307007388 */ /* 0x0083e80000000800 */
[----:B------:R3:W-:Y:S04]  /*24200*/  STS [R7+0x400], R0 ;  /* 0x0004000007007388 */ /* 0x0007e80000000800 */
[----:B------:R4:W-:Y:S04]  /*24210*/  STS [R8+0x2000], R2 ;  /* 0x0020000208007388 */ /* 0x0009e80000000800 */
[----:B------:R4:W-:Y:S04]  /*24220*/  STS [R8+0x2400], R4 ;  /* 0x0024000408007388 */ /* 0x0009e80000000800 */
[----:B------:R-:W-:Y:S01]  /*24230*/  STS [R7+0x2000], R5 ;  /* 0x0020000507007388 */ /* 0x000fe20000000800 */
[----:B-1----:R-:W-:-:S02]  /*24240*/  F2FP.BF16.PACK_AB R3, R47, R46 ;  /* 0x0000002e2f03723e */ /* 0x002fc400000010ff */
[----:B---3--:R-:W-:Y:S02]  /*24250*/  F2FP.BF16.PACK_AB R0, R81, R80 ;  /* 0x000000505100723e */ /* 0x008fe400000010ff */
[----:B----4-:R-:W-:Y:S01]  /*24260*/  F2FP.BF16.PACK_AB R2, R79, R78 ;  /* 0x0000004e4f02723e */ /* 0x010fe200000010ff */
[----:B------:R-:W-:Y:S04]  /*24270*/  STS [R7+0x2400], R3 ;  /* 0x0024000307007388 */ /* 0x000fe80000000800 */
[----:B------:R1:W-:Y:S04]  /*24280*/  STS [R6], R2 ;  /* 0x0000000206007388 */ /* 0x0003e80000000800 */
[----:B------:R3:W-:Y:S01]  /*24290*/  STS [R6+0x400], R0 ;  /* 0x0004000006007388 */ /* 0x0007e20000000800 */
[----:B------:R-:W-:-:S03]  /*242a0*/  F2FP.BF16.PACK_AB R4, R45, R44 ;  /* 0x0000002c2d04723e */ /* 0x000fc600000010ff */
[----:B------:R-:W4:Y:S01]  /*242b0*/  LDL.LU R8, [R1+0x44] ;  /* 0x0000440001087983 */ /* 0x000f220000300800 */
[----:B-1----:R-:W-:Y:S02]  /*242c0*/  F2FP.BF16.PACK_AB R2, R61, R60 ;  /* 0x0000003c3d02723e */ /* 0x002fe400000010ff */
[----:B---3--:R-:W-:-:S03]  /*242d0*/  F2FP.BF16.PACK_AB R0, R63, R62 ;  /* 0x0000003e3f00723e */ /* 0x008fc600000010ff */
[----:B------:R1:W-:Y:S01]  /*242e0*/  STS [R12], R2 ;  /* 0x000000020c007388 */ /* 0x0003e20000000800 */
[----:B------:R-:W-:-:S03]  /*242f0*/  F2FP.BF16.PACK_AB R3, R33, R32 ;  /* 0x000000202103723e */ /* 0x000fc600000010ff */
[----:B--2---:R2:W-:Y:S04]  /*24300*/  STS [R9+0x400], R0 ;  /* 0x0004000009007388 */ /* 0x0045e80000000800 */
[----:B------:R3:W-:Y:S04]  /*24310*/  STS [R6+0x2000], R4 ;  /* 0x0020000406007388 */ /* 0x0007e80000000800 */
[----:B------:R3:W-:Y:S01]  /*24320*/  STS [R6+0x2400], R3 ;  /* 0x0024000306007388 */ /* 0x0007e20000000800 */
[----:B-1----:R-:W-:-:S05]  /*24330*/  F2FP.BF16.PACK_AB R2, R27, R26 ;  /* 0x0000001a1b02723e */ /* 0x002fca00000010ff */
[----:B------:R-:W-:Y:S01]  /*24340*/  STS [R12+0x2000], R2 ;  /* 0x002000020c007388 */ /* 0x000fe20000000800 */
[----:B--2---:R-:W-:-:S05]  /*24350*/  F2FP.BF16.PACK_AB R0, R29, R28 ;  /* 0x0000001c1d00723e */ /* 0x004fca00000010ff */
[----:B------:R1:W-:Y:S01]  /*24360*/  STS [R9+0x2400], R0 ;  /* 0x0024000009007388 */ /* 0x0003e20000000800 */
[----:B---3--:R-:W-:Y:S02]  /*24370*/  IMAD.MOV.U32 R4, RZ, RZ, 0x4 ;  /* 0x00000004ff047424 */ /* 0x008fe400078e00ff */
[----:B------:R-:W-:Y:S02]  /*24380*/  IMAD.MOV.U32 R3, RZ, RZ, RZ ;  /* 0x000000ffff037224 */ /* 0x000fe400078e00ff */
[CC--:B------:R-:W-:Y:S01]  /*24390*/  @P1 IMAD.WIDE R6, R10.reuse, R4.reuse, c[0x0][0x508] ;  /* 0x000142000a061625 */ /* 0x0c0fe200078e0204 */
[----:B------:R-:W-:Y:S03]  /*243a0*/  BAR.SYNC.DEFER_BLOCKING 0x1, 0x80 ;  /* 0x0042000000007b1d */ /* 0x000fe60000010000 */
[----:B------:R-:W-:-:S03]  /*243b0*/  IMAD.WIDE R4, R10, R4, c[0x0][0x500] ;  /* 0x000140000a047625 */ /* 0x000fc600078e0204 */
[----:B------:R2:W5:Y:S04]  /*243c0*/  @P1 LDG.E R11, [R6.64] ;  /* 0x00000008060b1981 */ /* 0x000568000c1e1900 */
[----:B------:R2:W5:Y:S01]  /*243d0*/  @P2 LDG.E R3, [R4.64] ;  /* 0x0000000804032981 */ /* 0x000562000c1e1900 */
[----:B----4-:R-:W-:-:S04]  /*243e0*/  ISETP.NE.AND P0, PT, R8, RZ, PT ;  /* 0x000000ff0800720c */ /* 0x010fc80003f05270 */
[----:B-1----:R-:W-:Y:S01]  /*243f0*/  SEL R0, R8, c[0x0][0x3d4], P0 ;  /* 0x0000f50008007a07 */ /* 0x002fe20000000000 */
[----:B------:R-:W-:Y:S05]  /*24400*/  @P1 BRA `(.L_x_1145) ;  /* 0x0000004000001947 */ /* 0x000fea0003800000 */
[----:B--2---:R-:W-:Y:S05]  /*24410*/  @!P2 BRA `(.L_x_1145) ;  /* 0x000000300000a947 */ /* 0x004fea0003800000 */
[----:B-----5:R1:W2:Y:S04]  /*24420*/  LDG.E R11, [R4.64] ;  /* 0x00000008040b7981 */ /* 0x0202a8000c1e1900 */
[----:B-1----:R-:W2:Y:S02]  /*24430*/  LDG.E R4, [R4.64+0x4] ;  /* 0x0000040804047981 */ /* 0x002ea4000c1e1900 */
[----:B--2---:R-:W-:Y:S02]  /*24440*/  IADD3 R11, -R11, R4, RZ ;  /* 0x000000040b0b7210 */ /* 0x004fe40007ffe1ff */
.L_x_1145:
        /* <DEDUP_REMOVED lines=9> */
[----:B------:R-:W2:Y:S08]  /*244e0*/  LDC.64 R14, c[0x0][R12+0x168] ;  /* 0x00005a000c0e7b82 */ /* 0x000eb00000000a00 */
        /* <DEDUP_REMOVED lines=12> */
[----:B------:R-:W-:-:S04]  /*245b0*/  IMAD.WIDE.U32 R6, R8, R2, RZ ;  /* 0x0000000208067225 */ /* 0x000fc800078e00ff */
[----:B------:R-:W-:Y:S01]  /*245c0*/  IMAD.IADD R13, R7, 0x1, R13 ;  /* 0x00000001070d7824 */ /* 0x000fe200078e020d */
        /* <DEDUP_REMOVED lines=13> */
[----:B----4-:R-:W-:Y:S02]  /*246a0*/  SEL R10, R16, RZ, P2 ;  /* 0x000000ff100a7207 */ /* 0x010fe40001000000 */
        /* <DEDUP_REMOVED lines=54> */
[----:B------:R-:W-:Y:S01]  /*24a10*/  SHF.R.S32.HI R4, RZ, 0x1f, R2 ;  /* 0x0000001fff047819 */ /* 0x000fe20000011402 */
[----:B------:R-:W-:Y:S01]  /*24a20*/  IMAD.WIDE.U32 R6, R3, c[0x0][0x3a0], RZ ;  /* 0x0000e80003067a25 */ /* 0x000fe200078e00ff */
[----:B-1----:R1:W3:Y:S01]  /*24a30*/  LDS.128 R12, [R208+0x80] ;  /* 0x00008000d00c7984 */ /* 0x0022e20000000c00 */
        /* <DEDUP_REMOVED lines=10> */
[----:B------:R-:W-:Y:S01]  /*24ae0*/  IMAD R7, R2, c[0x0][0x3f4], R4 ;  /* 0x0000fd0002077a24 */ /* 0x000fe200078e0204 */
[----:B------:R-:W-:-:S02]  /*24af0*/  MOV R4, R6 ;  /* 0x0000000600047202 */ /* 0x000fc40000000f00 */
[----:B------:R1:W1:Y:S03]  /*24b00*/  LDS.128 R32, [R208+0x2880] ;  /* 0x00288000d0207984 */ /* 0x0002660000000c00 */
[----:B------:R-:W-:Y:S01]  /*24b10*/  IMAD.WIDE.U32 R4, R2, c[0x0][0x3f0], R4 ;  /* 0x0000fc0002047a25 */ /* 0x000fe200078e0004 */
[----:B------:R1:W1:Y:S04]  /*24b20*/  LDS.128 R36, [R208+0x3080] ;  /* 0x00308000d0247984 */ /* 0x0002680000000c00 */
[----:B------:R1:W1:Y:S01]  /*24b30*/  LDS.128 R40, [R208+0x3880] ;  /* 0x00388000d0287984 */ /* 0x0002620000000c00 */
[----:B------:R-:W-:-:S03]  /*24b40*/  IADD3 R5, R5, R7, RZ ;  /* 0x0000000705057210 */ /* 0x000fc60007ffe0ff */
[----:B------:R-:W5:Y:S02]  /*24b50*/  S2R R11, SR_TID.X ;  /* 0x00000000000b7919 */ /* 0x000f640000002100 */
[----:B-----5:R-:W-:-:S04]  /*24b60*/  SHF.R.S32.HI R10, RZ, 0x1f, R11 ;  /* 0x0000001fff0a7819 */ /* 0x020fc8000001140b */
[----:B------:R-:W-:-:S04]  /*24b70*/  LEA.HI R10, R10, R11, RZ, 0x3 ;  /* 0x0000000b0a0a7211 */ /* 0x000fc800078f18ff */
[----:B------:R-:W-:Y:S02]  /*24b80*/  SHF.R.S32.HI R10, RZ, 0x3, R10 ;  /* 0x00000003ff0a7819 */ /* 0x000fe4000001140a */
        /* <DEDUP_REMOVED lines=16> */
[----:B------:R-:W-:Y:S02]  /*24c90*/  IADD3 R3, R3, R4, RZ ;  /* 0x0000000403037210 */ /* 0x000fe40007ffe0ff */
[----:B------:R-:W-:Y:S02]  /*24ca0*/  IADD3 R4, R10, R52, RZ ;  /* 0x000000340a047210 */ /* 0x000fe40007ffe0ff */
[----:B------:R-:W-:Y:S01]  /*24cb0*/  LEA.HI.X R5, R2, c[0x0][0x384], R3, 0x1, P0 ;  /* 0x0000e10002057a11 */ /* 0x000fe200000f0c03 */
[----:B------:R-:W-:Y:S05]  /*24cc0*/  BRA.DIV ~URZ, `(.L_x_1147) ;  /* 0x00006cf27f007947 */ /* 0x000fea000b800000 */
[----:B-1-34-:R1:W2:Y:S02]  /*24cd0*/  SHFL.IDX PT, R7, R5, RZ, 0x181f ;  /* 0x00181fff05077589 */ /* 0x01a2a400000e0000 */
.L_x_1260:
[----:B------:R-:W-:Y:S05]  /*24ce0*/  BRA.DIV ~URZ, `(.L_x_1148) ;  /* 0x00006d427f007947 */ /* 0x000fea000b800000 */
[----:B------:R3:W4:Y:S02]  /*24cf0*/  SHFL.IDX PT, R2, R6, RZ, 0x181f ;  /* 0x00181fff06027589 */ /* 0x00072400000e0000 */
.L_x_1261:
[----:B------:R-:W-:-:S13]  /*24d00*/  ISETP.GE.OR P0, PT, R4, R0, P2 ;  /* 0x000000000400720c */ /* 0x000fda0001706670 */
[----:B----4-:R-:W-:-:S04]  /*24d10*/  @!P0 LEA R2, P1, R244, R2, 0x1 ;  /* 0x00000002f4028211 */ /* 0x010fc800078208ff */
[----:B--2---:R-:W-:-:S05]  /*24d20*/  @!P0 LEA.HI.X R3, R244, R7, R245, 0x1, P1 ;  /* 0x00000007f4038211 */ /* 0x004fca00008f0cf5 */
[----:B------:R2:W-:Y:S01]  /*24d30*/  @!P0 ST.E.128 [R2.64], R12 ;  /* 0x0000000c02008985 */ /* 0x0005e2000c101d08 */
[----:B------:R-:W-:Y:S05]  /*24d40*/  BRA.DIV ~URZ, `(.L_x_1149) ;  /* 0x00006d527f007947 */ /* 0x000fea000b800000 */
[----:B------:R4:W1:Y:S04]  /*24d50*/  SHFL.IDX PT, R7, R5, 0x1, 0x181f ;  /* 0x00381f0005077f89 */ /* 0x00086800000e0000 */
[----:B--2---:R4:W2:Y:S02]  /*24d60*/  SHFL.IDX PT, R2, R6, 0x1, 0x181f ;  /* 0x00381f0006027f89 */ /* 0x0048a400000e0000 */
.L_x_1262:
[----:B------:R-:W-:-:S04]  /*24d70*/  IADD3 R3, R4, 0x10, RZ ;  /* 0x0000001004037810 */ /* 0x000fc80007ffe0ff */
[----:B------:R-:W-:-:S13]  /*24d80*/  ISETP.GE.OR P0, PT, R3, R0, P2 ;  /* 0x000000000300720c */ /* 0x000fda0001706670 */
[----:B--2---:R-:W-:-:S04]  /*24d90*/  @!P0 LEA R2, P1, R244, R2, 0x1 ;  /* 0x00000002f4028211 */ /* 0x004fc800078208ff */
[----:B-1----:R-:W-:-:S05]  /*24da0*/  @!P0 LEA.HI.X R3, R244, R7, R245, 0x1, P1 ;  /* 0x00000007f4038211 */ /* 0x002fca00008f0cf5 */
[----:B------:R1:W-:Y:S01]  /*24db0*/  @!P0 ST.E.128 [R2.64], R16 ;  /* 0x0000001002008985 */ /* 0x0003e2000c101d08 */
[----:B------:R-:W-:Y:S05]  /*24dc0*/  BRA.DIV ~URZ, `(.L_x_1150) ;  /* 0x00006da27f007947 */ /* 0x000fea000b800000 */
[----:B------:R2:W1:Y:S02]  /*24dd0*/  SHFL.IDX PT, R7, R5, 0x2, 0x181f ;  /* 0x00581f0005077f89 */ /* 0x00046400000e0000 */
.L_x_1263:
[----:B------:R-:W-:Y:S05]  /*24de0*/  BRA.DIV ~URZ, `(.L_x_1151) ;  /* 0x00006df27f007947 */ /* 0x000fea000b800000 */
[----:B-1----:R1:W2:Y:S02]  /*24df0*/  SHFL.IDX PT, R2, R6, 0x2, 0x181f ;  /* 0x00581f0006027f89 */ /* 0x0022a400000e0000 */
.L_x_1264:
        /* <DEDUP_REMOVED lines=8> */
.L_x_1265:
[----:B------:R-:W-:-:S04]  /*24e80*/  IADD3 R3, R4, 0x30, RZ ;  /* 0x0000003004037810 */ /* 0x000fc80007ffe0ff */
[----:B------:R-:W-:-:S13]  /*24e90*/  ISETP.GE.OR P0, PT, R3, R0, P2 ;  /* 0x000000000300720c */ /* 0x000fda0001706670 */
[----:B--2---:R-:W-:-:S04]  /*24ea0*/  @!P0 LEA R2, P1, R244, R2, 0x1 ;  /* 0x00000002f4028211 */ /* 0x004fc800078208ff */
[----:B------:R-:W-:-:S05]  /*24eb0*/  @!P0 LEA.HI.X R3, R244, R7, R245, 0x1, P1 ;  /* 0x00000007f4038211 */ /* 0x000fca00008f0cf5 */
[----:B------:R2:W-:Y:S01]  /*24ec0*/  @!P0 ST.E.128 [R2.64], R24 ;  /* 0x0000001802008985 */ /* 0x0005e2000c101d08 */
[----:B------:R-:W-:Y:S05]  /*24ed0*/  BRA.DIV ~URZ, `(.L_x_1153) ;  /* 0x00006e427f007947 */ /* 0x000fea000b800000 */
[----:B------:R1:W2:Y:S02]  /*24ee0*/  SHFL.IDX PT, R7, R5, 0x4, 0x181f ;  /* 0x00981f0005077f89 */ /* 0x0002a400000e0000 */
.L_x_1266:
[----:B------:R-:W-:Y:S05]  /*24ef0*/  BRA.DIV ~URZ, `(.L_x_1154) ;  /* 0x00006e927f007947 */ /* 0x000fea000b800000 */
[----:B--2---:R2:W1:Y:S02]  /*24f00*/  SHFL.IDX PT, R2, R6, 0x4, 0x181f ;  /* 0x00981f0006027f89 */ /* 0x00446400000e0000 */
.L_x_1267:
        /* <DEDUP_REMOVED lines=8> */
.L_x_1268:
[----:B------:R-:W-:-:S04]  /*24f90*/  IADD3 R3, R4, 0x50, RZ ;  /* 0x0000005004037810 */ /* 0x000fc80007ffe0ff */
[----:B------:R-:W-:-:S13]  /*24fa0*/  ISETP.GE.OR P0, PT, R3, R0, P2 ;  /* 0x000000000300720c */ /* 0x000fda0001706670 */
[----:B---3--:R-:W-:-:S04]  /*24fb0*/  @!P0 LEA R2, P1, R244, R2, 0x1 ;  /* 0x00000002f4028211 */ /* 0x008fc800078208ff */
[----:B--2---:R-:W-:-:S05]  /*24fc0*/  @!P0 LEA.HI.X R3, R244, R7, R245, 0x1, P1 ;  /* 0x00000007f4038211 */ /* 0x004fca00008f0cf5 */
[----:B------:R2:W-:Y:S01]  /*24fd0*/  @!P0 ST.E.128 [R2.64], R32 ;  /* 0x0000002002008985 */ /* 0x0005e2000c101d08 */
[----:B------:R-:W-:Y:S05]  /*24fe0*/  BRA.DIV ~URZ, `(.L_x_1156) ;  /* 0x00006ee27f007947 */ /* 0x000fea000b800000 */
[----:B------:R3:W1:Y:S02]  /*24ff0*/  SHFL.IDX PT, R7, R5, 0x6, 0x181f ;  /* 0x00d81f0005077f89 */ /* 0x00066400000e0000 */
.L_x_1269:
[----:B------:R-:W-:Y:S05]  /*25000*/  BRA.DIV ~URZ, `(.L_x_1157) ;  /* 0x00006f327f007947 */ /* 0x000fea000b800000 */
[----:B--2---:R2:W3:Y:S02]  /*25010*/  SHFL.IDX PT, R2, R6, 0x6, 0x181f ;  /* 0x00d81f0006027f89 */ /* 0x0044e400000e0000 */
.L_x_1270:
        /* <DEDUP_REMOVED lines=8> */
.L_x_1271:
[----:B------:R-:W-:-:S04]  /*250a0*/  IADD3 R2, R4, 0x70, RZ ;  /* 0x0000007004027810 */ /* 0x000fc80007ffe0ff */
[----:B------:R-:W-:-:S13]  /*250b0*/  ISETP.GE.OR P0, PT, R2, R0, P2 ;  /* 0x000000000200720c */ /* 0x000fda0001706670 */
[----:B------:R-:W-:Y:S05]  /*250c0*/  @P0 BRA `(.L_x_1159) ;  /* 0x00001d6000000947 */ /* 0x000fea0003800000 */
[----:B----4-:R-:W-:-:S04]  /*250d0*/  LEA R2, P0, R244, R3, 0x1 ;  /* 0x00000003f4027211 */ /* 0x010fc800078008ff */
[----:B---3--:R-:W-:-:S05]  /*250e0*/  LEA.HI.X R3, R244, R5, R245, 0x1, P0 ;  /* 0x00000005f4037211 */ /* 0x008fca00000f0cf5 */
[----:B------:R3:W-:Y:S01]  /*250f0*/  ST.E.128 [R2.64], R40 ;  /* 0x0000002802007985 */ /* 0x0007e2000c101d08 */
[----:B------:R-:W-:Y:S05]  /*25100*/  BRA `(.L_x_1159) ;  /* 0x00001d2000007947 */ /* 0x000fea0003800000 */
.L_x_1146:
        /* <DEDUP_REMOVED lines=33> */
.L_x_1272:
[----:B------:R-:W-:Y:S05]  /*25320*/  BRA.DIV ~URZ, `(.L_x_1161) ;  /* 0x00006dc27f007947 */ /* 0x000fea000b800000 */
[----:B------:R3:W4:Y:S02]  /*25330*/  SHFL.IDX PT, R0, R12, RZ, 0x1c1f ;  /* 0x001c1fff0c007589 */ /* 0x00072400000e0000 */
.L_x_1273:
[----:B------:R-:W-:Y:S01]  /*25340*/  BSSY B0, `(.L_x_1162) ;  /* 0x0000038000007945 */ /* 0x000fe20003800000 */
[----:B------:R-:W-:Y:S05]  /*25350*/  @P0 BRA `(.L_x_1163) ;  /* 0x0000036000000947 */ /* 0x000fea0003800000 */
[C---:B------:R-:W-:Y:S02]  /*25360*/  ISETP.GE.AND P1, PT, R251.reuse, c[0x0][0x3c8], PT ;  /* 0x0000f200fb007a0c */ /* 0x040fe40003f26270 */
[C---:B------:R-:W-:Y:S02]  /*25370*/  IADD3 R10, R251.reuse, 0x8, RZ ;  /* 0x00000008fb0a7810 */ /* 0x040fe40007ffe0ff */
[----:B------:R-:W-:Y:S02]  /*25380*/  IADD3 R11, R251, 0x10, RZ ;  /* 0x00000010fb0b7810 */ /* 0x000fe40007ffe0ff */
[----:B------:R-:W-:Y:S02]  /*25390*/  ISETP.GE.AND P2, PT, R10, c[0x0][0x3c8], PT ;  /* 0x0000f2000a007a0c */ /* 0x000fe40003f46270 */
[----:B------:R-:W-:-:S02]  /*253a0*/  SHF.R.S32.HI R6, RZ, 0x1f, R251 ;  /* 0x0000001fff067819 */ /* 0x000fc400000114fb */
[----:B------:R-:W-:Y:S02]  /*253b0*/  ISETP.GE.AND P3, PT, R11, c[0x0][0x3c8], PT ;  /* 0x0000f2000b007a0c */ /* 0x000fe40003f66270 */
[C---:B------:R-:W-:Y:S02]  /*253c0*/  IADD3 R13, R251.reuse, 0x8, RZ ;  /* 0x00000008fb0d7810 */ /* 0x040fe40007ffe0ff */
[C---:B----4-:R-:W-:Y:S02]  /*253d0*/  @!P1 LEA R2, P0, R251.reuse, R0, 0x2 ;  /* 0x00000000fb029211 */ /* 0x050fe400078010ff */
[C---:B------:R-:W-:Y:S02]  /*253e0*/  IADD3 R9, R251.reuse, 0x18, RZ ;  /* 0x00000018fb097810 */ /* 0x040fe40007ffe0ff */
[----:B--2---:R-:W-:Y:S02]  /*253f0*/  @!P1 LEA.HI.X R3, R251, R4, R6, 0x2, P0 ;  /* 0x00000004fb039211 */ /* 0x004fe400000f1406 */
[----:B------:R-:W-:-:S02]  /*25400*/  @!P2 LEA R6, P0, R10, R0, 0x2 ;  /* 0x000000000a06a211 */ /* 0x000fc400078010ff */
[----:B------:R-:W-:Y:S01]  /*25410*/  SHF.R.S32.HI R13, RZ, 0x1f, R13 ;  /* 0x0000001fff0d7819 */ /* 0x000fe2000001140d */
[----:B------:R2:W-:Y:S01]  /*25420*/  @!P1 ST.E.64 [R2.64], R66 ;  /* 0x0000004202009985 */ /* 0x0005e2000c101b08 */
[----:B------:R-:W-:Y:S02]  /*25430*/  ISETP.GE.AND P1, PT, R9, c[0x0][0x3c8], PT ;  /* 0x0000f20009007a0c */ /* 0x000fe40003f26270 */
[----:B------:R-:W-:Y:S02]  /*25440*/  @!P2 LEA.HI.X R7, R10, R4, R13, 0x2, P0 ;  /* 0x000000040a07a211 */ /* 0x000fe400000f140d */
[C---:B------:R-:W-:Y:S02]  /*25450*/  IADD3 R13, R251.reuse, 0x10, RZ ;  /* 0x00000010fb0d7810 */ /* 0x040fe40007ffe0ff */
[----:B------:R-:W-:Y:S01]  /*25460*/  IADD3 R8, R251, 0x20, RZ ;  /* 0x00000020fb087810 */ /* 0x000fe20007ffe0ff */
[----:B------:R4:W-:Y:S01]  /*25470*/  @!P2 ST.E.64 [R6.64], R72 ;  /* 0x000000480600a985 */ /* 0x0009e2000c101b08 */
[----:B------:R-:W-:-:S02]  /*25480*/  SHF.R.S32.HI R13, RZ, 0x1f, R13 ;  /* 0x0000001fff0d7819 */ /* 0x000fc4000001140d */
[----:B------:R-:W-:Y:S02]  /*25490*/  ISETP.GE.AND P2, PT, R8, c[0x0][0x3c8], PT ;  /* 0x0000f20008007a0c */ /* 0x000fe40003f46270 */
[C---:B------:R-:W-:Y:S02]  /*254a0*/  IADD3 R10, R251.reuse, 0x18, RZ ;  /* 0x00000018fb0a7810 */ /* 0x040fe40007ffe0ff */
[----:B------:R-:W-:Y:S02]  /*254b0*/  IADD3 R14, R251, 0x28, RZ ;  /* 0x00000028fb0e7810 */ /* 0x000fe40007ffe0ff */
[----:B------:R-:W-:Y:S02]  /*254c0*/  SHF.R.S32.HI R10, RZ, 0x1f, R10 ;  /* 0x0000001fff0a7819 */ /* 0x000fe4000001140a */
[----:B------:R-:W-:Y:S02]  /*254d0*/  SHF.R.S32.HI R14, RZ, 0x1f, R14 ;  /* 0x0000001fff0e7819 */ /* 0x000fe4000001140e */
[----:B--2---:R-:W-:-:S04]  /*254e0*/  @!P3 LEA R2, P0, R11, R0, 0x2 ;  /* 0x000000000b02b211 */ /* 0x004fc800078010ff */
[----:B------:R-:W-:Y:S02]  /*254f0*/  @!P3 LEA.HI.X R3, R11, R4, R13, 0x2, P0 ;  /* 0x000000040b03b211 */ /* 0x000fe400000f140d */
[----:B------:R-:W-:Y:S02]  /*25500*/  IADD3 R11, R251, 0x28, RZ ;  /* 0x00000028fb0b7810 */ /* 0x000fe40007ffe0ff */
[----:B----4-:R-:W-:Y:S01]  /*25510*/  @!P1 LEA R6, P0, R9, R0, 0x2 ;  /* 0x0000000009069211 */ /* 0x010fe200078010ff */
[----:B------:R2:W-:Y:S01]  /*25520*/  @!P3 ST.E.64 [R2.64], R74 ;  /* 0x0000004a0200b985 */ /* 0x0005e2000c101b08 */
[----:B------:R-:W-:Y:S02]  /*25530*/  ISETP.GE.AND P4, PT, R11, c[0x0][0x3c8], PT ;  /* 0x0000f2000b007a0c */ /* 0x000fe40003f86270 */
[----:B------:R-:W-:Y:S02]  /*25540*/  @!P1 LEA.HI.X R7, R9, R4, R10, 0x2, P0 ;  /* 0x0000000409079211 */ /* 0x000fe400000f140a */
[----:B------:R-:W-:-:S02]  /*25550*/  IADD3 R9, R251, 0x20, RZ ;  /* 0x00000020fb097810 */ /* 0x000fc40007ffe0ff */
[----:B------:R-:W-:Y:S01]  /*25560*/  IADD3 R13, R251, 0x30, RZ ;  /* 0x00000030fb0d7810 */ /* 0x000fe20007ffe0ff */
[----:B------:R4:W-:Y:S01]  /*25570*/  @!P1 ST.E.64 [R6.64], R76 ;  /* 0x0000004c06009985 */ /* 0x0009e2000c101b08 */
[----:B------:R-:W-:Y:S02]  /*25580*/  SHF.R.S32.HI R9, RZ, 0x1f, R9 ;  /* 0x0000001fff097819 */ /* 0x000fe40000011409 */
[----:B------:R-:W-:Y:S02]  /*25590*/  ISETP.GE.AND P3, PT, R13, c[0x0][0x3c8], PT ;  /* 0x0000f2000d007a0c */ /* 0x000fe40003f66270 */
[----:B------:R-:W-:-:S04]  /*255a0*/  IADD3 R10, R251, 0x38, RZ ;  /* 0x00000038fb0a7810 */ /* 0x000fc80007ffe0ff */
[----:B------:R-:W-:Y:S02]  /*255b0*/  ISETP.GE.AND P1, PT, R10, c[0x0][0x3c8], PT ;  /* 0x0000f2000a007a0c */ /* 0x000fe40003f26270 */
[----:B--2---:R-:W-:-:S04]  /*255c0*/  @!P2 LEA R2, P0, R8, R0, 0x2 ;  /* 0x000000000802a211 */ /* 0x004fc800078010ff */
[----:B------:R-:W-:Y:S02]  /*255d0*/  @!P2 LEA.HI.X R3, R8, R4, R9, 0x2, P0 ;  /* 0x000000040803a211 */ /* 0x000fe400000f1409 */
[----:B------:R-:W-:-:S03]  /*255e0*/  @!P4 LEA R8, P0, R11, R0, 0x2 ;  /* 0x000000000b08c211 */ /* 0x000fc600078010ff */
[----:B------:R2:W-:Y:S01]  /*255f0*/  @!P2 ST.E.64 [R2.64], R64 ;  /* 0x000000400200a985 */ /* 0x0005e2000c101b08 */
[----:B------:R-:W-:Y:S02]  /*25600*/  @!P4 LEA.HI.X R9, R11, R4, R14, 0x2, P0 ;  /* 0x000000040b09c211 */ /* 0x000fe400000f140e */
[----:B------:R-:W-:Y:S02]  /*25610*/  IADD3 R14, R251, 0x30, RZ ;  /* 0x00000030fb0e7810 */ /* 0x000fe40007ffe0ff */
[----:B----4-:R-:W-:Y:S01]  /*25620*/  @!P3 LEA R6, P0, R13, R0, 0x2 ;  /* 0x000000000d06b211 */ /* 0x010fe200078010ff */
[----:B------:R4:W-:Y:S01]  /*25630*/  @!P4 ST.E.64 [R8.64], R132 ;  /* 0x000000840800c985 */ /* 0x0009e2000c101b08 */
[----:B------:R-:W-:Y:S02]  /*25640*/  SHF.R.S32.HI R14, RZ, 0x1f, R14 ;  /* 0x0000001fff0e7819 */ /* 0x000fe4000001140e */
[----:B------:R-:W-:Y:S02]  /*25650*/  IADD3 R11, R251, 0x38, RZ ;  /* 0x00000038fb0b7810 */ /* 0x000fe40007ffe0ff */
[----:B------:R-:W-:-:S02]  /*25660*/  @!P3 LEA.HI.X R7, R13, R4, R14, 0x2, P0 ;  /* 0x000000040d07b211 */ /* 0x000fc400000f140e */
[----:B------:R-:W-:-:S03]  /*25670*/  SHF.R.S32.HI R11, RZ, 0x1f, R11 ;  /* 0x0000001fff0b7819 */ /* 0x000fc6000001140b */
[----:B------:R4:W-:Y:S01]  /*25680*/  @!P3 ST.E.64 [R6.64], R78 ;  /* 0x0000004e0600b985 */ /* 0x0009e2000c101b08 */
[----:B--2---:R-:W-:-:S04]  /*25690*/  @!P1 LEA R2, P0, R10, R0, 0x2 ;  /* 0x000000000a029211 */ /* 0x004fc800078010ff */
[----:B------:R-:W-:-:S05]  /*256a0*/  @!P1 LEA.HI.X R3, R10, R4, R11, 0x2, P0 ;  /* 0x000000040a039211 */ /* 0x000fca00000f140b */
[----:B------:R4:W-:Y:S04]  /*256b0*/  @!P1 ST.E.64 [R2.64], R60 ;  /* 0x0000003c02009985 */ /* 0x0009e8000c101b08 */
.L_x_1163:
[----:B------:R-:W-:Y:S05]  /*256c0*/  BSYNC B0 ;  /* 0x0000000000007941 */ /* 0x000fea0003800000 */
.L_x_1162:
[----:B------:R-:W-:Y:S05]  /*256d0*/  BRA.DIV ~URZ, `(.L_x_1164) ;  /* 0x00006a827f007947 */ /* 0x000fea000b800000 */
[----:B--2---:R2:W1:Y:S04]  /*256e0*/  SHFL.IDX PT, R4, R5, 0x1, 0x1c1f ;  /* 0x003c1f0005047f89 */ /* 0x00446800000e0000 */
[----:B----4-:R2:W4:Y:S02]  /*256f0*/  SHFL.IDX PT, R0, R12, 0x1, 0x1c1f ;  /* 0x003c1f000c007f89 */ /* 0x01052400000e0000 */
.L_x_1274:
[----:B------:R-:W-:Y:S01]  /*25700*/  BSSY B0, `(.L_x_1165) ;  /* 0x0000038000007945 */ /* 0x000fe20003800000 */
[----:B------:R-:W-:Y:S05]  /*25710*/  @P6 BRA `(.L_x_1166) ;  /* 0x0000036000006947 */ /* 0x000fea0003800000 */
[C---:B------:R-:W-:Y:S02]  /*25720*/  ISETP.GE.AND P1, PT, R251.reuse, c[0x0][0x3c8], PT ;  /* 0x0000f200fb007a0c */ /* 0x040fe40003f26270 */
[C---:B------:R-:W-:Y:S02]  /*25730*/  IADD3 R6, R251.reuse, 0x8, RZ ;  /* 0x00000008fb067810 */ /* 0x040fe40007ffe0ff */
[----:B------:R-:W-:Y:S02]  /*25740*/  IADD3 R13, R251, 0x10, RZ ;  /* 0x00000010fb0d7810 */ /* 0x000fe40007ffe0ff */
[----:B------:R-:W-:-:S02]  /*25750*/  ISETP.GE.AND P0, PT, R6, c[0x0][0x3c8], PT ;  /* 0x0000f20006007a0c */ /* 0x000fc40003f06270 */
[----:B------:R-:W-:Y:S02]  /*25760*/  IADD3 R10, R251, 0x18, RZ ;  /* 0x00000018fb0a7810 */ /* 0x000fe40007ffe0ff */
[----:B------:R-:W-:Y:S02]  /*25770*/  ISETP.GE.AND P2, PT, R13, c[0x0][0x3c8], PT ;  /* 0x0000f2000d007a0c */ /* 0x000fe40003f46270 */
[----:B------:R-:W-:Y:S02]  /*25780*/  SHF.R.S32.HI R8, RZ, 0x1f, R251 ;  /* 0x0000001fff087819 */ /* 0x000fe400000114fb */
[C---:B----4-:R-:W-:Y:S02]  /*25790*/  @!P1 LEA R2, P3, R251.reuse, R0, 0x2 ;  /* 0x00000000fb029211 */ /* 0x050fe400078610ff */
[----:B------:R-:W-:Y:S02]  /*257a0*/  IADD3 R7, R251, 0x8, RZ ;  /* 0x00000008fb077810 */ /* 0x000fe40007ffe0ff */
[----:B------:R-:W-:-:S02]  /*257b0*/  ISETP.GE.AND P4, PT, R10, c[0x0][0x3c8], PT ;  /* 0x0000f2000a007a0c */ /* 0x000fc40003f86270 */
[C---:B------:R-:W-:Y:S02]  /*257c0*/  IADD3 R17, R251.reuse, 0x20, RZ ;  /* 0x00000020fb117810 */ /* 0x040fe40007ffe0ff */
[----:B-1----:R-:W-:Y:S02]  /*257d0*/  @!P1 LEA.HI.X R3, R251, R4, R8, 0x2, P3 ;  /* 0x00000004fb039211 */ /* 0x002fe400018f1408 */
[----:B------:R-:W-:Y:S02]  /*257e0*/  SHF.R.S32.HI R7, RZ, 0x1f, R7 ;  /* 0x0000001fff077819 */ /* 0x000fe40000011407 */
[----:B------:R-:W-:Y:S01]  /*257f0*/  @!P0 LEA R8, P3, R6, R0, 0x2 ;  /* 0x0000000006088211 */ /* 0x000fe200078610ff */
[----:B------:R1:W-:Y:S01]  /*25800*/  @!P1 ST.E.64 [R2.64], R82 ;  /* 0x0000005202009985 */ /* 0x0003e2000c101b08 */
[----:B------:R-:W-:Y:S02]  /*25810*/  ISETP.GE.AND P5, PT, R17, c[0x0][0x3c8], PT ;  /* 0x0000f20011007a0c */ /* 0x000fe40003fa6270 */
[----:B------:R-:W-:-:S02]  /*25820*/  IADD3 R15, R251, 0x10, RZ ;  /* 0x00000010fb0f7810 */ /* 0x000fc40007ffe0ff */
[----:B------:R-:W-:Y:S02]  /*25830*/  IADD3 R14, R251, 0x28, RZ ;  /* 0x00000028fb0e7810 */ /* 0x000fe40007ffe0ff */
[----:B------:R-:W-:Y:S02]  /*25840*/  @!P0 LEA.HI.X R9, R6, R4, R7, 0x2, P3 ;  /* 0x0000000406098211 */ /* 0x000fe400018f1407 */
[----:B------:R-:W-:Y:S02]  /*25850*/  @!P2 LEA R6, P1, R13, R0, 0x2 ;  /* 0x000000000d06a211 */ /* 0x000fe400078210ff */
[----:B------:R-:W-:Y:S01]  /*25860*/  SHF.R.S32.HI R15, RZ, 0x1f, R15 ;  /* 0x0000001fff0f7819 */ /* 0x000fe2000001140f */
[----:B------:R4:W-:Y:S01]  /*25870*/  @!P0 ST.E.64 [R8.64], R86 ;  /* 0x0000005608008985 */ /* 0x0009e2000c101b08 */
[----:B------:R-:W-:Y:S02]  /*25880*/  IADD3 R11, R251, 0x18, RZ ;  /* 0x00000018fb0b7810 */ /* 0x000fe40007ffe0ff */
[----:B------:R-:W-:-:S02]  /*25890*/  ISETP.GE.AND P3, PT, R14, c[0x0][0x3c8], PT ;  /* 0x0000f2000e007a0c */ /* 0x000fc40003f66270 */
[----:B------:R-:W-:Y:S02]  /*258a0*/  SHF.R.S32.HI R11, RZ, 0x1f, R11 ;  /* 0x0000001fff0b7819 */ /* 0x000fe4000001140b */
[----:B------:R-:W-:Y:S02]  /*258b0*/  @!P2 LEA.HI.X R7, R13, R4, R15, 0x2, P1 ;  /* 0x000000040d07a211 */ /* 0x000fe400008f140f */
[C---:B------:R-:W-:Y:S02]  /*258c0*/  IADD3 R18, R251.reuse, 0x20, RZ ;  /* 0x00000020fb127810 */ /* 0x040fe40007ffe0ff */
[----:B------:R-:W-:Y:S01]  /*258d0*/  IADD3 R15, R251, 0x30, RZ ;  /* 0x00000030fb0f7810 */ /* 0x000fe20007ffe0ff */
[----:B------:R5:W-:Y:S01]  /*258e0*/  @!P2 ST.E.64 [R6.64], R88 ;  /* 0x000000580600a985 */ /* 0x000be2000c101b08 */
[----:B------:R-:W-:Y:S02]  /*258f0*/  SHF.R.S32.HI R18, RZ, 0x1f, R18 ;  /* 0x0000001fff127819 */ /* 0x000fe40000011412 */
[----:B------:R-:W-:-:S02]  /*25900*/  ISETP.GE.AND P2, PT, R15, c[0x0][0x3c8], PT ;  /* 0x0000f2000f007a0c */ /* 0x000fc40003f46270 */
[C---:B-1----:R-:W-:Y:S02]  /*25910*/  @!P4 LEA R2, P0, R10.reuse, R0, 0x2 ;  /* 0x000000000a02c211 */ /* 0x042fe400078010ff */
[----:B------:R-:W-:Y:S02]  /*25920*/  IADD3 R16, R251, 0x28, RZ ;  /* 0x00000028fb107810 */ /* 0x000fe40007ffe0ff */
[----:B------:R-:W-:Y:S02]  /*25930*/  @!P4 LEA.HI.X R3, R10, R4, R11, 0x2, P0 ;  /* 0x000000040a03c211 */ /* 0x000fe400000f140b */
[----:B------:R-:W-:Y:S02]  /*25940*/  @!P5 LEA R10, P0, R17, R0, 0x2 ;  /* 0x00000000110ad211 */ /* 0x000fe400078010ff */
[----:B------:R-:W-:Y:S01]  /*25950*/  IADD3 R13, R251, 0x38, RZ ;  /* 0x00000038fb0d7810 */ /* 0x000fe20007ffe0ff */
[----:B------:R1:W-:Y:S01]  /*25960*/  @!P4 ST.E.64 [R2.64], R128 ;  /* 0x000000800200c985 */ /* 0x0003e2000c101b08 */
[----:B------:R-:W-:-:S02]  /*25970*/  @!P5 LEA.HI.X R11, R17, R4, R18, 0x2, P0 ;  /* 0x00000004110bd211 */ /* 0x000fc400000f1412 */
[----:B------:R-:W-:Y:S02]  /*25980*/  SHF.R.S32.HI R16, RZ, 0x1f, R16 ;  /* 0x0000001fff107819 */ /* 0x000fe40000011410 */
[C---:B----4-:R-:W-:Y:S01]  /*25990*/  @!P3 LEA R8, P0, R14.reuse, R0, 0x2 ;  /* 0x000000000e08b211 */ /* 0x050fe200078010ff */
[----:B------:R4:W-:Y:S01]  /*259a0*/  @!P5 ST.E.64 [R10.64], R134 ;  /* 0x000000860a00d985 */ /* 0x0009e2000c101b08 */
[----:B------:R-:W-:Y:S02]  /*259b0*/  ISETP.GE.AND P1, PT, R13, c[0x0][0x3c8], PT ;  /* 0x0000f2000d007a0c */ /* 0x000fe40003f26270 */
[----:B------:R-:W-:Y:S02]  /*259c0*/  @!P3 LEA.HI.X R9, R14, R4, R16, 0x2, P0 ;  /* 0x000000040e09b211 */ /* 0x000fe400000f1410 */
[C---:B------:R-:W-:Y:S02]  /*259d0*/  IADD3 R16, R251.reuse, 0x30, RZ ;  /* 0x00000030fb107810 */ /* 0x040fe40007ffe0ff */
[----:B------:R-:W-:Y:S01]  /*259e0*/  IADD3 R14, R251, 0x38, RZ ;  /* 0x00000038fb0e7810 */ /* 0x000fe20007ffe0ff */
[----:B------:R4:W-:Y:S01]  /*259f0*/  @!P3 ST.E.64 [R8.64], R130 ;  /* 0x000000820800b985 */ /* 0x0009e2000c101b08 */
[----:B------:R-:W-:-:S02]  /*25a00*/  SHF.R.S32.HI R16, RZ, 0x1f, R16 ;  /* 0x0000001fff107819 */ /* 0x000fc40000011410 */
[C---:B-----5:R-:W-:Y:S02]  /*25a10*/  @!P2 LEA R6, P0, R15.reuse, R0, 0x2 ;  /* 0x000000000f06a211 */ /* 0x060fe400078010ff */
[----:B------:R-:W-:Y:S02]  /*25a20*/  SHF.R.S32.HI R14, RZ, 0x1f, R14 ;  /* 0x0000001fff0e7819 */ /* 0x000fe4000001140e */
[----:B------:R-:W-:-:S05]  /*25a30*/  @!P2 LEA.HI.X R7, R15, R4, R16, 0x2, P0 ;  /* 0x000000040f07a211 */ /* 0x000fca00000f1410 */
[----:B------:R4:W-:Y:S01]  /*25a40*/  @!P2 ST.E.64 [R6.64], R80 ;  /* 0x000000500600a985 */ /* 0x0009e2000c101b08 */
[----:B-1----:R-:W-:-:S04]  /*25a50*/  @!P1 LEA R2, P0, R13, R0, 0x2 ;  /* 0x000000000d029211 */ /* 0x002fc800078010ff */
[----:B------:R-:W-:-:S05]  /*25a60*/  @!P1 LEA.HI.X R3, R13, R4, R14, 0x2, P0 ;  /* 0x000000040d039211 */ /* 0x000fca00000f140e */
[----:B------:R4:W-:Y:S04]  /*25a70*/  @!P1 ST.E.64 [R2.64], R62 ;  /* 0x0000003e02009985 */ /* 0x0009e8000c101b08 */
.L_x_1166:
[----:B------:R-:W-:Y:S05]  /*25a80*/  BSYNC B0 ;  /* 0x0000000000007941 */ /* 0x000fea0003800000 */
.L_x_1165:
[----:B------:R-:W-:Y:S05]  /*25a90*/  BRA.DIV ~URZ, `(.L_x_1167) ;  /* 0x000067927f007947 */ /* 0x000fea000b800000 */
[----:B-1----:R1:W2:Y:S02]  /*25aa0*/  SHFL.IDX PT, R4, R5, 0x2, 0x1c1f ;  /* 0x005c1f0005047f89 */ /* 0x0022a400000e0000 */
.L_x_1275:
[----:B------:R-:W-:Y:S05]  /*25ab0*/  BRA.DIV ~URZ, `(.L_x_1168) ;  /* 0x000067e27f007947 */ /* 0x000fea000b800000 */
[----:B----4-:R4:W1:Y:S02]  /*25ac0*/  SHFL.IDX PT, R0, R12, 0x2, 0x1c1f ;  /* 0x005c1f000c007f89 */ /* 0x01086400000e0000 */
.L_x_1276:
[----:B------:R-:W-:Y:S01]  /*25ad0*/  LOP3.LUT P0, RZ, R207, 0x1, RZ, 0xc0, !PT ;  /* 0x00000001cfff7812 */ /* 0x000fe2000780c0ff */
[----:B------:R-:W-:-:S12]  /*25ae0*/  BSSY B0, `(.L_x_1169) ;  /* 0x0000038000007945 */ /* 0x000fd80003800000 */
[----:B------:R-:W-:Y:S05]  /*25af0*/  @P0 BRA `(.L_x_1170) ;  /* 0x0000036000000947 */ /* 0x000fea0003800000 */
[C---:B------:R-:W-:Y:S02]  /*25b00*/  IADD3 R13, R251.reuse, 0x8, RZ ;  /* 0x00000008fb0d7810 */ /* 0x040fe40007ffe0ff */
[----:B------:R-:W-:Y:S02]  /*25b10*/  ISETP.GE.AND P1, PT, R251, c[0x0][0x3c8], PT ;  /* 0x0000f200fb007a0c */ /* 0x000fe40003f26270 */
[----:B------:R-:W-:Y:S02]  /*25b20*/  ISETP.GE.AND P0, PT, R13, c[0x0][0x3c8], PT ;  /* 0x0000f2000d007a0c */ /* 0x000fe40003f06270 */
[C---:B------:R-:W-:Y:S02]  /*25b30*/  IADD3 R11, R251.reuse, 0x10, RZ ;  /* 0x00000010fb0b7810 */ /* 0x040fe40007ffe0ff */
[----:B------:R-:W-:Y:S02]  /*25b40*/  IADD3 R15, R251, 0x8, RZ ;  /* 0x00000008fb0f7810 */ /* 0x000fe40007ffe0ff */
[----:B------:R-:W-:-:S02]  /*25b50*/  ISETP.GE.AND P4, PT, R11, c[0x0][0x3c8], PT ;  /* 0x0000f2000b007a0c */ /* 0x000fc40003f86270 */
[----:B------:R-:W-:Y:S02]  /*25b60*/  SHF.R.S32.HI R15, RZ, 0x1f, R15 ;  /* 0x0000001fff0f7819 */ /* 0x000fe4000001140f */
[C---:B------:R-:W-:Y:S02]  /*25b70*/  IADD3 R10, R251.reuse, 0x18, RZ ;  /* 0x00000018fb0a7810 */ /* 0x040fe40007ffe0ff */
[-C--:B-1----:R-:W-:Y:S02]  /*25b80*/  @!P1 LEA R6, P2, R251, R0.reuse, 0x2 ;  /* 0x00000000fb069211 */ /* 0x082fe400078410ff */
[C---:B------:R-:W-:Y:S02]  /*25b90*/  @!P0 LEA R2, P3, R13.reuse, R0, 0x2 ;  /* 0x000000000d028211 */ /* 0x040fe400078610ff */
[----:B------:R-:W-:Y:S02]  /*25ba0*/  SHF.R.S32.HI R8, RZ, 0x1f, R251 ;  /* 0x0000001fff087819 */ /* 0x000fe400000114fb */
[----:B--2---:R-:W-:-:S02]  /*25bb0*/  @!P0 LEA.HI.X R3, R13, R4, R15, 0x2, P3 ;  /* 0x000000040d038211 */ /* 0x004fc400018f140f */
[----:B------:R-:W-:Y:S02]  /*25bc0*/  ISETP.GE.AND P5, PT, R10, c[0x0][0x3c8], PT ;  /* 0x0000f2000a007a0c */ /* 0x000fe40003fa6270 */
[C---:B------:R-:W-:Y:S02]  /*25bd0*/  IADD3 R13, R251.reuse, 0x10, RZ ;  /* 0x00000010fb0d7810 */ /* 0x040fe40007ffe0ff */
[C---:B------:R-:W-:Y:S02]  /*25be0*/  IADD3 R14, R251.reuse, 0x20, RZ ;  /* 0x00000020fb0e7810 */ /* 0x040fe40007ffe0ff */
[----:B------:R-:W-:Y:S02]  /*25bf0*/  @!P1 LEA.HI.X R7, R251, R4, R8, 0x2, P2 ;  /* 0x00000004fb079211 */ /* 0x000fe400010f1408 */
[----:B------:R-:W-:Y:S02]  /*25c00*/  @!P4 LEA R8, P2, R11, R0, 0x2 ;  /* 0x000000000b08c211 */ /* 0x000fe400078410ff */
[----:B------:R-:W-:Y:S01]  /*25c10*/  SHF.R.S32.HI R13, RZ, 0x1f, R13 ;  /* 0x0000001fff0d7819 */ /* 0x000fe2000001140d */
[----:B------:R-:W-:Y:S01]  /*25c20*/  @!P1 ST.E.64 [R6.64], R48 ;  /* 0x0000003006009985 */ /* 0x000fe2000c101b08 */
[----:B------:R-:W-:-:S02]  /*25c30*/  ISETP.GE.AND P3, PT, R14, c[0x0][0x3c8], PT ;  /* 0x0000f2000e007a0c */ /* 0x000fc40003f66270 */
[----:B------:R-:W-:Y:S01]  /*25c40*/  IADD3 R17, R251, 0x28, RZ ;  /* 0x00000028fb117810 */ /* 0x000fe20007ffe0ff */
[----:B------:R1:W-:Y:S01]  /*25c50*/  @!P0 ST.E.64 [R2.64], R34 ;  /* 0x0000002202008985 */ /* 0x0003e2000c101b08 */
[----:B------:R-:W-:Y:S02]  /*25c60*/  @!P4 LEA.HI.X R9, R11, R4, R13, 0x2, P2 ;  /* 0x000000040b09c211 */ /* 0x000fe400010f140d */
[C---:B------:R-:W-:Y:S02]  /*25c70*/  IADD3 R11, R251.reuse, 0x18, RZ ;  /* 0x00000018fb0b7810 */ /* 0x040fe40007ffe0ff */
[----:B------:R-:W-:Y:S01]  /*25c80*/  IADD3 R15, R251, 0x30, RZ ;  /* 0x00000030fb0f7810 */ /* 0x000fe20007ffe0ff */
[----:B------:R2:W-:Y:S01]  /*25c90*/  @!P4 ST.E.64 [R8.64], R38 ;  /* 0x000000260800c985 */ /* 0x0005e2000c101b08 */
[----:B------:R-:W-:Y:S02]  /*25ca0*/  ISETP.GE.AND P2, PT, R17, c[0x0][0x3c8], PT ;  /* 0x0000f20011007a0c */ /* 0x000fe40003f46270 */
[----:B------:R-:W-:-:S02]  /*25cb0*/  IADD3 R13, R251, 0x38, RZ ;  /* 0x00000038fb0d7810 */ /* 0x000fc40007ffe0ff */
[----:B------:R-:W-:Y:S02]  /*25cc0*/  SHF.R.S32.HI R11, RZ, 0x1f, R11 ;  /* 0x0000001fff0b7819 */ /* 0x000fe4000001140b */
[----:B------:R-:W-:Y:S02]  /*25cd0*/  ISETP.GE.AND P1, PT, R15, c[0x0][0x3c8], PT ;  /* 0x0000f2000f007a0c */ /* 0x000fe40003f26270 */
[----:B------:R-:W-:Y:S02]  /*25ce0*/  IADD3 R16, R251, 0x20, RZ ;  /* 0x00000020fb107810 */ /* 0x000fe40007ffe0ff */
[----:B------:R-:W-:Y:S02]  /*25cf0*/  ISETP.GE.AND P0, PT, R13, c[0x0][0x3c8], PT ;  /* 0x0000f2000d007a0c */ /* 0x000fe40003f06270 */
[----:B------:R-:W-:Y:S02]  /*25d00*/  SHF.R.S32.HI R16, RZ, 0x1f, R16 ;  /* 0x0000001fff107819 */ /* 0x000fe40000011410 */
[----:B------:R-:W-:-:S04]  /*25d10*/  IADD3 R18, R251, 0x28, RZ ;  /* 0x00000028fb127810 */ /* 0x000fc80007ffe0ff */
[----:B------:R-:W-:Y:S02]  /*25d20*/  SHF.R.S32.HI R18, RZ, 0x1f, R18 ;  /* 0x0000001fff127819 */ /* 0x000fe40000011412 */
[----:B-1----:R-:W-:-:S04]  /*25d30*/  @!P5 LEA R2, P6, R10, R0, 0x2 ;  /* 0x000000000a02d211 */ /* 0x002fc800078c10ff */
[----:B------:R-:W-:Y:S02]  /*25d40*/  @!P5 LEA.HI.X R3, R10, R4, R11, 0x2, P6 ;  /* 0x000000040a03d211 */ /* 0x000fe400030f140b */
[CC--:B------:R-:W-:Y:S02]  /*25d50*/  @!P3 LEA R10, P6, R14.reuse, R0.reuse, 0x2 ;  /* 0x000000000e0ab211 */ /* 0x0c0fe400078c10ff */
[----:B--2---:R-:W-:Y:S01]  /*25d60*/  @!P2 LEA R8, P4, R17, R0, 0x2 ;  /* 0x000000001108a211 */ /* 0x004fe200078810ff */
[----:B------:R1:W-:Y:S01]  /*25d70*/  @!P5 ST.E.64 [R2.64], R42 ;  /* 0x0000002a0200d985 */ /* 0x0003e2000c101b08 */
[----:B------:R-:W-:Y:S02]  /*25d80*/  @!P3 LEA.HI.X R11, R14, R4, R16, 0x2, P6 ;  /* 0x000000040e0bb211 */ /* 0x000fe400030f1410 */
[C---:B------:R-:W-:Y:S02]  /*25d90*/  IADD3 R16, R251.reuse, 0x30, RZ ;  /* 0x00000030fb107810 */ /* 0x040fe40007ffe0ff */
[----:B------:R-:W-:Y:S01]  /*25da0*/  IADD3 R14, R251, 0x38, RZ ;  /* 0x00000038fb0e7810 */ /* 0x000fe20007ffe0ff */
[----:B------:R2:W-:Y:S01]  /*25db0*/  @!P3 ST.E.64 [R10.64], R56 ;  /* 0x000000380a00b985 */ /* 0x0005e2000c101b08 */
[----:B------:R-:W-:-:S02]  /*25dc0*/  @!P1 LEA R6, P5, R15, R0, 0x2 ;  /* 0x000000000f069211 */ /* 0x000fc400078a10ff */
[----:B------:R-:W-:Y:S02]  /*25dd0*/  SHF.R.S32.HI R16, RZ, 0x1f, R16 ;  /* 0x0000001fff107819 */ /* 0x000fe40000011410 */
[-C--:B------:R-:W-:Y:S02]  /*25de0*/  @!P2 LEA.HI.X R9, R17, R4.reuse, R18, 0x2, P4 ;  /* 0x000000041109a211 */ /* 0x080fe400020f1412 */
[----:B------:R-:W-:Y:S02]  /*25df0*/  SHF.R.S32.HI R14, RZ, 0x1f, R14 ;  /* 0x0000001fff0e7819 */ /* 0x000fe4000001140e */
[----:B------:R-:W-:Y:S01]  /*25e00*/  @!P1 LEA.HI.X R7, R15, R4, R16, 0x2, P5 ;  /* 0x000000040f079211 */ /* 0x000fe200028f1410 */
[----:B------:R2:W-:Y:S04]  /*25e10*/  @!P2 ST.E.64 [R8.64], R50 ;  /* 0x000000320800a985 */ /* 0x0005e8000c101b08 */
[----:B------:R2:W-:Y:S01]  /*25e20*/  @!P1 ST.E.64 [R6.64], R44 ;  /* 0x0000002c06009985 */ /* 0x0005e2000c101b08 */
[----:B-1----:R-:W-:-:S04]  /*25e30*/  @!P0 LEA R2, P4, R13, R0, 0x2 ;  /* 0x000000000d028211 */ /* 0x002fc800078810ff */
[----:B------:R-:W-:-:S05]  /*25e40*/  @!P0 LEA.HI.X R3, R13, R4, R14, 0x2, P4 ;  /* 0x000000040d038211 */ /* 0x000fca00020f140e */
[----:B------:R2:W-:Y:S04]  /*25e50*/  @!P0 ST.E.64 [R2.64], R26 ;  /* 0x0000001a02008985 */ /* 0x0005e8000c101b08 */
.L_x_1170:
[----:B------:R-:W-:Y:S05]  /*25e60*/  BSYNC B0 ;  /* 0x0000000000007941 */ /* 0x000fea0003800000 */
.L_x_1169:
[----:B------:R-:W-:Y:S05]  /*25e70*/  BRA.DIV ~URZ, `(.L_x_1171) ;  /* 0x000064927f007947 */ /* 0x000fea000b800000 */
[----:B--2---:R2:W3:Y:S04]  /*25e80*/  SHFL.IDX PT, R4, R5, 0x3, 0x1c1f ;  /* 0x007c1f0005047f89 */ /* 0x0044e800000e0000 */
[----:B-1----:R2:W1:Y:S02]  /*25e90*/  SHFL.IDX PT, R0, R12, 0x3, 0x1c1f ;  /* 0x007c1f000c007f89 */ /* 0x00246400000e0000 */
.L_x_1277:
[----:B------:R-:W-:-:S13]  /*25ea0*/  LOP3.LUT P0, RZ, R207, 0x2, RZ, 0xc0, !PT ;  /* 0x00000002cfff7812 */ /* 0x000fda000780c0ff */
[----:B------:R-:W-:Y:S05]  /*25eb0*/  @P0 BRA `(.L_x_1159) ;  /* 0x00000f7000000947 */ /* 0x000fea0003800000 */
[C---:B------:R-:W-:Y:S02]  /*25ec0*/  ISETP.GE.AND P0, PT, R251.reuse, c[0x0][0x3c8], PT ;  /* 0x0000f200fb007a0c */ /* 0x040fe40003f06270 */
[C---:B------:R-:W-:Y:S02]  /*25ed0*/  IADD3 R10, R251.reuse, 0x8, RZ ;  /* 0x00000008fb0a7810 */ /* 0x040fe40007ffe0ff */
[----:B--2---:R-:W-:Y:S02]  /*25ee0*/  SHF.R.S32.HI R5, RZ, 0x1f, R251 ;  /* 0x0000001fff057819 */ /* 0x004fe400000114fb */
[----:B------:R-:W-:Y:S02]  /*25ef0*/  ISETP.GE.AND P5, PT, R10, c[0x0][0x3c8], PT ;  /* 0x0000f2000a007a0c */ /* 0x000fe40003fa6270 */
[C---:B---34-:R-:W-:Y:S02]  /*25f00*/  IADD3 R12, R251.reuse, 0x18, RZ ;  /* 0x00000018fb0c7810 */ /* 0x058fe40007ffe0ff */
[----:B------:R-:W-:-:S02]  /*25f10*/  IADD3 R8, R251, 0x10, RZ ;  /* 0x00000010fb087810 */ /* 0x000fc40007ffe0ff */
[C---:B------:R-:W-:Y:S02]  /*25f20*/  IADD3 R11, R251.reuse, 0x8, RZ ;  /* 0x00000008fb0b7810 */ /* 0x040fe40007ffe0ff */
[C---:B-1----:R-:W-:Y:S02]  /*25f30*/  @!P0 LEA R2, P1, R251.reuse, R0, 0x2 ;  /* 0x00000000fb028211 */ /* 0x042fe400078210ff */
[----:B------:R-:W-:Y:S02]  /*25f40*/  ISETP.GE.AND P3, PT, R12, c[0x0][0x3c8], PT ;  /* 0x0000f2000c007a0c */ /* 0x000fe40003f66270 */
[----:B------:R-:W-:Y:S02]  /*25f50*/  @!P0 LEA.HI.X R3, R251, R4, R5, 0x2, P1 ;  /* 0x00000004fb038211 */ /* 0x000fe400008f1405 */
[----:B------:R-:W-:Y:S02]  /*25f60*/  ISETP.GE.AND P4, PT, R8, c[0x0][0x3c8], PT ;  /* 0x0000f20008007a0c */ /* 0x000fe40003f86270 */
[----:B------:R-:W-:Y:S01]  /*25f70*/  SHF.R.S32.HI R11, RZ, 0x1f, R11 ;  /* 0x0000001fff0b7819 */ /* 0x000fe2000001140b */
[----:B------:R1:W-:Y:S01]  /*25f80*/  @!P0 ST.E.64 [R2.64], R30 ;  /* 0x0000001e02008985 */ /* 0x0003e2000c101b08 */
[----:B------:R-:W-:-:S02]  /*25f90*/  @!P5 LEA R6, P0, R10, R0, 0x2 ;  /* 0x000000000a06d211 */ /* 0x000fc400078010ff */
[C---:B------:R-:W-:Y:S02]  /*25fa0*/  IADD3 R9, R251.reuse, 0x10, RZ ;  /* 0x00000010fb097810 */ /* 0x040fe40007ffe0ff */
[----:B------:R-:W-:Y:S02]  /*25fb0*/  @!P5 LEA.HI.X R7, R10, R4, R11, 0x2, P0 ;  /* 0x000000040a07d211 */ /* 0x000fe400000f140b */
[----:B------:R-:W-:Y:S02]  /*25fc0*/  SHF.R.S32.HI R9, RZ, 0x1f, R9 ;  /* 0x0000001fff097819 */ /* 0x000fe40000011409 */
[C---:B------:R-:W-:Y:S01]  /*25fd0*/  IADD3 R15, R251.reuse, 0x20, RZ ;  /* 0x00000020fb0f7810 */ /* 0x040fe20007ffe0ff */
[----:B------:R-:W-:Y:S01]  /*25fe0*/  @!P5 ST.E.64 [R6.64], R36 ;  /* 0x000000240600d985 */ /* 0x000fe2000c101b08 */
[----:B------:R-:W-:Y:S02]  /*25ff0*/  @!P3 LEA R10, P5, R12, R0, 0x2 ;  /* 0x000000000c0ab211 */ /* 0x000fe400078a10ff */
[----:B------:R-:W-:-:S02]  /*26000*/  IADD3 R13, R251, 0x28, RZ ;  /* 0x00000028fb0d7810 */ /* 0x000fc40007ffe0ff */
[----:B------:R-:W-:Y:S02]  /*26010*/  IADD3 R5, R251, 0x30, RZ ;  /* 0x00000030fb057810 */ /* 0x000fe40007ffe0ff */
[----:B------:R-:W-:Y:S02]  /*26020*/  ISETP.GE.AND P2, PT, R15, c[0x0][0x3c8], PT ;  /* 0x0000f2000f007a0c */ /* 0x000fe40003f46270 */
[----:B------:R-:W-:Y:S02]  /*26030*/  ISETP.GE.AND P1, PT, R13, c[0x0][0x3c8], PT ;  /* 0x0000f2000d007a0c */ /* 0x000fe40003f26270 */
[----:B------:R-:W-:Y:S02]  /*26040*/  IADD3 R14, R251, 0x18, RZ ;  /* 0x00000018fb0e7810 */ /* 0x000fe40007ffe0ff */
[----:B------:R-:W-:Y:S02]  /*26050*/  ISETP.GE.AND P0, PT, R5, c[0x0][0x3c8], PT ;  /* 0x0000f20005007a0c */ /* 0x000fe40003f06270 */
[----:B------:R-:W-:-:S02]  /*26060*/  SHF.R.S32.HI R14, RZ, 0x1f, R14 ;  /* 0x0000001fff0e7819 */ /* 0x000fc4000001140e */
[----:B------:R-:W-:Y:S02]  /*26070*/  IADD3 R16, R251, 0x20, RZ ;  /* 0x00000020fb107810 */ /* 0x000fe40007ffe0ff */
[C---:B-1----:R-:W-:Y:S02]  /*26080*/  @!P4 LEA R2, P6, R8.reuse, R0, 0x2 ;  /* 0x000000000802c211 */ /* 0x042fe400078c10ff */
[----:B------:R-:W-:Y:S02]  /*26090*/  SHF.R.S32.HI R16, RZ, 0x1f, R16 ;  /* 0x0000001fff107819 */ /* 0x000fe40000011410 */
[----:B------:R-:W-:Y:S02]  /*260a0*/  @!P4 LEA.HI.X R3, R8, R4, R9, 0x2, P6 ;  /* 0x000000040803c211 */ /* 0x000fe400030f1409 */
[----:B------:R-:W-:-:S03]  /*260b0*/  @!P2 LEA R8, P6, R15, R0, 0x2 ;  /* 0x000000000f08a211 */ /* 0x000fc600078c10ff */
[----:B------:R1:W-:Y:S01]  /*260c0*/  @!P4 ST.E.64 [R2.64], R40 ;  /* 0x000000280200c985 */ /* 0x0003e2000c101b08 */
[----:B------:R-:W-:Y:S02]  /*260d0*/  @!P2 LEA.HI.X R9, R15, R4, R16, 0x2, P6 ;  /* 0x000000040f09a211 */ /* 0x000fe400030f1410 */
[----:B-1----:R-:W-:Y:S02]  /*260e0*/  P2R R2, PR, RZ, 0x20 ;  /* 0x00000020ff027803 */ /* 0x002fe40000000000 */
[----:B------:R-:W-:Y:S02]  /*260f0*/  @!P1 LEA R6, P5, R13, R0, 0x2 ;  /* 0x000000000d069211 */ /* 0x000fe400078a10ff */
[----:B------:R-:W-:-:S04]  /*26100*/  ISETP.NE.AND P4, PT, R2, RZ, PT ;  /* 0x000000ff0200720c */ /* 0x000fc80003f85270 */
[----:B------:R-:W-:Y:S02]  /*26110*/  @!P3 LEA.HI.X R11, R12, R4, R14, 0x2, P4 ;  /* 0x000000040c0bb211 */ /* 0x000fe400020f140e */
[C---:B------:R-:W-:Y:S02]  /*26120*/  IADD3 R14, R251.reuse, 0x28, RZ ;  /* 0x00000028fb0e7810 */ /* 0x040fe40007ffe0ff */
[----:B------:R-:W-:Y:S01]  /*26130*/  IADD3 R12, R251, 0x30, RZ ;  /* 0x00000030fb0c7810 */ /* 0x000fe20007ffe0ff */
[----:B------:R1:W-:Y:S01]  /*26140*/  @!P3 ST.E.64 [R10.64], R58 ;  /* 0x0000003a0a00b985 */ /* 0x0003e2000c101b08 */
[----:B------:R-:W-:Y:S02]  /*26150*/  SHF.R.S32.HI R14, RZ, 0x1f, R14 ;  /* 0x0000001fff0e7819 */ /* 0x000fe4000001140e */
[----:B------:R-:W-:Y:S01]  /*26160*/  SHF.R.S32.HI R12, RZ, 0x1f, R12 ;  /* 0x0000001fff0c7819 */ /* 0x000fe2000001140c */
[----:B------:R1:W-:Y:S01]  /*26170*/  @!P2 ST.E.64 [R8.64], R54 ;  /* 0x000000360800a985 */ /* 0x0003e2000c101b08 */
[----:B------:R-:W-:-:S02]  /*26180*/  @!P0 LEA R2, P4, R5, R0, 0x2 ;  /* 0x0000000005028211 */ /* 0x000fc400078810ff */
[-C--:B------:R-:W-:Y:S02]  /*26190*/  @!P1 LEA.HI.X R7, R13, R4.reuse, R14, 0x2, P5 ;  /* 0x000000040d079211 */ /* 0x080fe400028f140e */
[----:B------:R-:W-:Y:S02]  /*261a0*/  @!P0 LEA.HI.X R3, R5, R4, R12, 0x2, P4 ;  /* 0x0000000405038211 */ /* 0x000fe400020f140c */
[----:B------:R-:W-:Y:S01]  /*261b0*/  IADD3 R5, R251, 0x38, RZ ;  /* 0x00000038fb057810 */ /* 0x000fe20007ffe0ff */
[----:B------:R1:W-:Y:S04]  /*261c0*/  @!P1 ST.E.64 [R6.64], R46 ;  /* 0x0000002e06009985 */ /* 0x0003e8000c101b08 */
[----:B------:R1:W-:Y:S01]  /*261d0*/  @!P0 ST.E.64 [R2.64], R32 ;  /* 0x0000002002008985 */ /* 0x0003e2000c101b08 */
[----:B------:R-:W-:-:S13]  /*261e0*/  ISETP.GE.AND P0, PT, R5, c[0x0][0x3c8], PT ;  /* 0x0000f20005007a0c */ /* 0x000fda0003f06270 */
[----:B------:R-:W-:Y:S05]  /*261f0*/  @P0 BRA `(.L_x_1159) ;  /* 0x00000c3000000947 */ /* 0x000fea0003800000 */
[----:B------:R-:W-:Y:S02]  /*26200*/  IADD3 R12, R251, 0x38, RZ ;  /* 0x00000038fb0c7810 */ /* 0x000fe40007ffe0ff */
[----:B-1----:R-:W-:Y:S02]  /*26210*/  LEA R2, P0, R5, R0, 0x2 ;  /* 0x0000000005027211 */ /* 0x002fe400078010ff */
[----:B------:R-:W-:-:S04]  /*26220*/  SHF.R.S32.HI R12, RZ, 0x1f, R12 ;  /* 0x0000001fff0c7819 */ /* 0x000fc8000001140c */
[----:B------:R-:W-:-:S05]  /*26230*/  LEA.HI.X R3, R5, R4, R12, 0x2, P0 ;  /* 0x0000000405037211 */ /* 0x000fca00000f140c */
[----:B------:R1:W-:Y:S01]  /*26240*/  ST.E.64 [R2.64], R28 ;  /* 0x0000001c02007985 */ /* 0x0003e2000c101b08 */
[----:B------:R-:W-:Y:S05]  /*26250*/  BRA `(.L_x_1159) ;  /* 0x00000bd000007947 */ /* 0x000fea0003800000 */
.L_x_1144:
[----:B------:R-:W3:Y:S04]  /*26260*/  LDL.LU R7, [R1+0x44] ;  /* 0x0000440001077983 */ /* 0x000ee80000300800 */
[----:B-1----:R-:W4:Y:S01]  /*26270*/  LDL R6, [R1+0x4c] ;  /* 0x00004c0001067983 */ /* 0x002f220000100800 */
[----:B------:R-:W-:Y:S01]  /*26280*/  ISETP.NE.U32.AND P0, PT, RZ, c[0x0][0x508], PT ;  /* 0x00014200ff007a0c */ /* 0x000fe20003f05070 */
[----:B------:R-:W-:Y:S01]  /*26290*/  IMAD.MOV.U32 R4, RZ, RZ, 0x4 ;  /* 0x00000004ff047424 */ /* 0x000fe200078e00ff */
[----:B------:R-:W-:Y:S01]  /*262a0*/  ISETP.NE.U32.AND P2, PT, RZ, c[0x0][0x500], PT ;  /* 0x00014000ff007a0c */ /* 0x000fe20003f45070 */
[----:B--2---:R-:W-:Y:S01]  /*262b0*/  IMAD.MOV.U32 R17, RZ, RZ, c[0x0][0x388] ;  /* 0x0000e200ff117624 */ /* 0x004fe200078e00ff */
[----:B------:R-:W-:Y:S01]  /*262c0*/  ISETP.NE.AND.EX P0, PT, RZ, c[0x0][0x50c], PT, P0 ;  /* 0x00014300ff007a0c */ /* 0x000fe20003f05300 */
[----:B------:R-:W-:Y:S01]  /*262d0*/  IMAD.MOV.U32 R0, RZ, RZ, RZ ;  /* 0x000000ffff007224 */ /* 0x000fe200078e00ff */
[----:B------:R-:W-:Y:S01]  /*262e0*/  ISETP.NE.AND.EX P2, PT, RZ, c[0x0][0x504], PT, P2 ;  /* 0x00014100ff007a0c */ /* 0x000fe20003f45320 */
[----:B----4-:R-:W-:-:S10]  /*262f0*/  IMAD.WIDE R2, R6, R4, c[0x0][0x500] ;  /* 0x0001400006027625 */ /* 0x010fd400078e0204 */
[----:B------:R-:W-:Y:S02]  /*26300*/  @P0 IMAD.WIDE R4, R6, R4, c[0x0][0x508] ;  /* 0x0001420006040625 */ /* 0x000fe400078e0204 */
[----:B------:R1:W5:Y:S04]  /*26310*/  @P2 LDG.E R0, [R2.64] ;  /* 0x0000000802002981 */ /* 0x000368000c1e1900 */
[----:B------:R1:W5:Y:S01]  /*26320*/  @P0 LDG.E R17, [R4.64] ;  /* 0x0000000804110981 */ /* 0x000362000c1e1900 */
[----:B---3--:R-:W-:-:S04]  /*26330*/  ISETP.NE.AND P1, PT, R7, RZ, PT ;  /* 0x000000ff0700720c */ /* 0x008fc80003f25270 */
[----:B------:R-:W-:Y:S01]  /*26340*/  SEL R19, R7, c[0x0][0x3d4], P1 ;  /* 0x0000f50007137a07 */ /* 0x000fe20000800000 */
[----:B------:R-:W-:Y:S05]  /*26350*/  @P0 BRA `(.L_x_1172) ;  /* 0x0000004000000947 */ /* 0x000fea0003800000 */
[----:B------:R-:W-:Y:S05]  /*26360*/  @!P2 BRA `(.L_x_1172) ;  /* 0x000000300000a947 */ /* 0x000fea0003800000 */
[----:B-1----:R1:W2:Y:S04]  /*26370*/  LDG.E R4, [R2.64] ;  /* 0x0000000802047981 */ /* 0x0022a8000c1e1900 */
[----:B-1----:R-:W2:Y:S02]  /*26380*/  LDG.E R2, [R2.64+0x4] ;  /* 0x0000040802027981 */ /* 0x002ea4000c1e1900 */
[----:B--2--5:R-:W-:Y:S02]  /*26390*/  IADD3 R17, -R4, R2, RZ ;  /* 0x0000000204117210 */ /* 0x024fe40007ffe1ff */
.L_x_1172:
[----:B-1----:R-:W2:Y:S01]  /*263a0*/  LDL.LU R3, [R1+0x48] ;  /* 0x0000480001037983 */ /* 0x002ea20000300800 */
[----:B------:R-:W-:Y:S01]  /*263b0*/  SHF.R.S32.HI R2, RZ, 0x1f, R6 ;  /* 0x0000001fff027819 */ /* 0x000fe20000011406 */
[----:B------:R-:W-:Y:S01]  /*263c0*/  BSSY B0, `(.L_x_1173) ;  /* 0x0000039000007945 */ /* 0x000fe20003800000 */
[----:B-----5:R-:W-:Y:S01]  /*263d0*/  SHF.R.S32.HI R18, RZ, 0x1f, R0 ;  /* 0x0000001fff127819 */ /* 0x020fe20000011400 */
[----:B------:R-:W1:Y:S01]  /*263e0*/  S2R R4, SR_TID.X ;  /* 0x0000000000047919 */ /* 0x000e620000002100 */
[----:B------:R-:W-:-:S02]  /*263f0*/  SEL R9, R6, RZ, !P2 ;  /* 0x000000ff06097207 */ /* 0x000fc40005000000 */
[----:B------:R-:W-:Y:S02]  /*26400*/  SEL R21, R2, RZ, !P2 ;  /* 0x000000ff02157207 */ /* 0x000fe40005000000 */
[----:B-1----:R-:W-:Y:S02]  /*26410*/  ISETP.GT.AND P0, PT, R4, 0x7f, PT ;  /* 0x0000007f0400780c */ /* 0x002fe40003f04270 */
        /* <DEDUP_REMOVED lines=51> */
.L_x_1174:
[----:B------:R-:W-:Y:S05]  /*26750*/  BSYNC B0 ;  /* 0x0000000000007941 */ /* 0x000fea0003800000 */
.L_x_1173:
[----:B------:R-:W-:-:S13]  /*26760*/  ISETP.GT.AND P0, PT, R19, 0x1, PT ;  /* 0x000000011300780c */ /* 0x000fda0003f04270 */
[----:B------:R-:W-:Y:S05]  /*26770*/  @P0 BRA `(.L_x_1159) ;  /* 0x000006b000000947 */ /* 0x000fea0003800000 */
[----:B-1----:R-:W2:Y:S04]  /*26780*/  LDL.LU R2, [R1+0x38] ;  /* 0x0000380001027983 */ /* 0x002ea80000300800 */
[----:B------:R-:W3:Y:S01]  /*26790*/  LDL R5, [R1+0x10] ;  /* 0x0000100001057983 */ /* 0x000ee20000100800 */
[----:B------:R-:W-:Y:S01]  /*267a0*/  IMAD R4, R18, c[0x0][0x3a0], RZ ;  /* 0x0000e80012047a24 */ /* 0x000fe200078e02ff */
[----:B------:R-:W-:Y:S02]  /*267b0*/  ISETP.GE.AND P2, PT, R244, c[0x0][0x3c8], PT ;  /* 0x0000f200f4007a0c */ /* 0x000fe40003f46270 */
[----:B------:R-:W1:Y:S02]  /*267c0*/  S2R R12, SR_TID.X ;  /* 0x00000000000c7919 */ /* 0x000e640000002100 */
[----:B-1----:R-:W-:-:S04]  /*267d0*/  SHF.R.S32.HI R10, RZ, 0x1f, R12 ;  /* 0x0000001fff0a7819 */ /* 0x002fc8000001140c */
[----:B------:R-:W-:-:S04]  /*267e0*/  LEA.HI R10, R10, R12, RZ, 0x3 ;  /* 0x0000000c0a0a7211 */ /* 0x000fc800078f18ff */
[----:B------:R-:W-:Y:S02]  /*267f0*/  SHF.R.S32.HI R10, RZ, 0x3, R10 ;  /* 0x00000003ff0a7819 */ /* 0x000fe4000001140a */
[----:B--2---:R-:W-:Y:S02]  /*26800*/  MOV R11, R2 ;  /* 0x00000002000b7202 */ /* 0x004fe40000000f00 */
[----:B------:R-:W-:-:S04]  /*26810*/  MOV R2, c[0x0][0x4e8] ;  /* 0x00013a0000027a02 */ /* 0x000fc80000000f00 */
[----:B------:R-:W-:Y:S01]  /*26820*/  ISETP.NE.AND P0, PT, R2, 0x1, PT ;  /* 0x000000010200780c */ /* 0x000fe20003f05270 */
[----:B------:R-:W-:-:S04]  /*26830*/  IMAD.WIDE.U32 R2, R0, c[0x0][0x3a0], RZ ;  /* 0x0000e80000027a25 */ /* 0x000fc800078e00ff */
[----:B------:R-:W-:Y:S01]  /*26840*/  IMAD R0, R0, c[0x0][0x3a4], R4 ;  /* 0x0000e90000007a24 */ /* 0x000fe200078e0204 */
[----:B---3--:R-:W-:Y:S01]  /*26850*/  IADD3 R4, R5, R11, RZ ;  /* 0x0000000b05047210 */ /* 0x008fe20007ffe0ff */
[----:B------:R-:W-:-:S03]  /*26860*/  IMAD R5, R21, c[0x0][0x3f0], RZ ;  /* 0x0000fc0015057a24 */ /* 0x000fc600078e02ff */
[----:B------:R-:W-:Y:S01]  /*26870*/  IADD3 R3, R3, R0, RZ ;  /* 0x0000000003037210 */ /* 0x000fe20007ffe0ff */
[----:B------:R-:W-:Y:S02]  /*26880*/  IMAD.MOV.U32 R0, RZ, RZ, R4 ;  /* 0x000000ffff007224 */ /* 0x000fe400078e0004 */
[----:B------:R-:W-:-:S04]  /*26890*/  @P0 IMAD.HI.U32 R6, R4, c[0x0][0x4ec], RZ ;  /* 0x00013b0004060a27 */ /* 0x000fc800078e00ff */
[----:B------:R-:W-:Y:S01]  /*268a0*/  IMAD.WIDE.U32 R2, R8, c[0x0][0x3e8], R2 ;  /* 0x0000fa0008027a25 */ /* 0x000fe200078e0002 */
[----:B------:R-:W-:-:S03]  /*268b0*/  @P0 SHF.R.U32.HI R0, RZ, c[0x0][0x4f0], R6 ;  /* 0x00013c00ff000a19 */ /* 0x000fc60000011606 */
[----:B------:R-:W-:Y:S01]  /*268c0*/  IMAD R3, R8, c[0x0][0x3ec], R3 ;  /* 0x0000fb0008037a24 */ /* 0x000fe200078e0203 */
[----:B------:R-:W-:Y:S01]  /*268d0*/  SHF.R.S32.HI R6, RZ, 0x1f, R0 ;  /* 0x0000001fff067819 */ /* 0x000fe20000011400 */
[C---:B------:R-:W-:Y:S01]  /*268e0*/  IMAD R7, R9.reuse, c[0x0][0x3f4], R5 ;  /* 0x0000fd0009077a24 */ /* 0x040fe200078e0205 */
[----:B------:R-:W-:Y:S01]  /*268f0*/  IADD3 R5, -R0, RZ, RZ ;  /* 0x000000ff00057210 */ /* 0x000fe20007ffe1ff */
[----:B------:R-:W-:-:S04]  /*26900*/  IMAD.WIDE.U32 R2, R9, c[0x0][0x3f0], R2 ;  /* 0x0000fc0009027a25 */ /* 0x000fc800078e0002 */
[----:B------:R-:W-:Y:S01]  /*26910*/  IMAD R6, R6, c[0x0][0x3e0], RZ ;  /* 0x0000f80006067a24 */ /* 0x000fe200078e02ff */
[----:B------:R-:W-:Y:S01]  /*26920*/  IADD3 R3, R3, R7, RZ ;  /* 0x0000000703037210 */ /* 0x000fe20007ffe0ff */
[----:B------:R-:W-:Y:S02]  /*26930*/  IMAD R4, R5, c[0x0][0x4e8], R4 ;  /* 0x00013a0005047a24 */ /* 0x000fe400078e0204 */
[C---:B------:R-:W-:Y:S02]  /*26940*/  IMAD R6, R0.reuse, c[0x0][0x3e4], R6 ;  /* 0x0000f90000067a24 */ /* 0x040fe400078e0206 */
[----:B------:R-:W-:Y:S01]  /*26950*/  IMAD.WIDE.U32 R2, R0, c[0x0][0x3e0], R2 ;  /* 0x0000f80000027a25 */ /* 0x000fe200078e0002 */
[----:B------:R-:W-:-:S03]  /*26960*/  SHF.R.S32.HI R0, RZ, 0x1f, R4 ;  /* 0x0000001fff007819 */ /* 0x000fc60000011404 */
[----:B------:R-:W-:Y:S02]  /*26970*/  IMAD.IADD R3, R3, 0x1, R6 ;  /* 0x0000000103037824 */ /* 0x000fe400078e0206 */
[----:B------:R-:W-:Y:S02]  /*26980*/  IMAD R0, R0, c[0x0][0x3d8], RZ ;  /* 0x0000f60000007a24 */ /* 0x000fe400078e02ff */
[----:B------:R-:W-:-:S04]  /*26990*/  IMAD.WIDE.U32 R2, R4, c[0x0][0x3d8], R2 ;  /* 0x0000f60004027a25 */ /* 0x000fc800078e0002 */
[----:B------:R-:W-:Y:S01]  /*269a0*/  IMAD R4, R4, c[0x0][0x3dc], R0 ;  /* 0x0000f70004047a24 */ /* 0x000fe200078e0200 */
[----:B------:R-:W-:Y:S02]  /*269b0*/  LEA R6, P0, R2, c[0x0][0x380], 0x1 ;  /* 0x0000e00002067a11 */ /* 0x000fe400078008ff */
[----:B------:R-:W-:Y:S02]  /*269c0*/  IADD3 R0, R10, R11, RZ ;  /* 0x0000000b0a007210 */ /* 0x000fe40007ffe0ff */
[----:B------:R-:W-:-:S04]  /*269d0*/  IADD3 R4, R3, R4, RZ ;  /* 0x0000000403047210 */ /* 0x000fc80007ffe0ff */
[----:B------:R-:W-:Y:S01]  /*269e0*/  LEA.HI.X R5, R2, c[0x0][0x384], R4, 0x1, P0 ;  /* 0x0000e10002057a11 */ /* 0x000fe200000f0c04 */
[----:B------:R-:W-:Y:S05]  /*269f0*/  BRA.DIV ~URZ, `(.L_x_1175) ;  /* 0x000059e27f007947 */ /* 0x000fea000b800000 */
[----:B------:R1:W2:Y:S02]  /*26a00*/  SHFL.IDX PT, R7, R5, RZ, 0x181f ;  /* 0x00181fff05077589 */ /* 0x0002a400000e0000 */
.L_x_1278:
[----:B------:R-:W-:Y:S05]  /*26a10*/  BRA.DIV ~URZ, `(.L_x_1176) ;  /* 0x00005a327f007947 */ /* 0x000fea000b800000 */
[----:B------:R3:W4:Y:S02]  /*26a20*/  SHFL.IDX PT, R2, R6, RZ, 0x181f ;  /* 0x00181fff06027589 */ /* 0x00072400000e0000 */
.L_x_1279:
        /* <DEDUP_REMOVED lines=8> */
.L_x_1280:
[----:B------:R-:W-:-:S04]  /*26ab0*/  IADD3 R3, R0, 0x10, RZ ;  /* 0x0000001000037810 */ /* 0x000fc80007ffe0ff */
[----:B------:R-:W-:-:S13]  /*26ac0*/  ISETP.GE.OR P0, PT, R3, R4, P2 ;  /* 0x000000040300720c */ /* 0x000fda0001706670 */
[----:B--2---:R-:W-:-:S04]  /*26ad0*/  @!P0 LEA R2, P1, R244, R2, 0x1 ;  /* 0x00000002f4028211 */ /* 0x004fc800078208ff */
[----:B-1----:R-:W-:-:S05]  /*26ae0*/  @!P0 LEA.HI.X R3, R244, R7, R245, 0x1, P1 ;  /* 0x00000007f4038211 */ /* 0x002fca00008f0cf5 */
[----:B------:R1:W-:Y:S01]  /*26af0*/  @!P0 ST.E.128 [R2.64], RZ ;  /* 0x000000ff02008985 */ /* 0x0003e2000c101d08 */
[----:B------:R-:W-:Y:S05]  /*26b00*/  BRA.DIV ~URZ, `(.L_x_1178) ;  /* 0x00005a827f007947 */ /* 0x000fea000b800000 */
[----:B------:R2:W1:Y:S02]  /*26b10*/  SHFL.IDX PT, R7, R5, 0x2, 0x181f ;  /* 0x00581f0005077f89 */ /* 0x00046400000e0000 */
.L_x_1281:
[----:B------:R-:W-:Y:S05]  /*26b20*/  BRA.DIV ~URZ, `(.L_x_1179) ;  /* 0x00005ad27f007947 */ /* 0x000fea000b800000 */
[----:B-1----:R1:W2:Y:S02]  /*26b30*/  SHFL.IDX PT, R2, R6, 0x2, 0x181f ;  /* 0x00581f0006027f89 */ /* 0x0022a400000e0000 */
.L_x_1282:
        /* <DEDUP_REMOVED lines=8> */
.L_x_1283:
[----:B------:R-:W-:-:S04]  /*26bc0*/  IADD3 R3, R0, 0x30, RZ ;  /* 0x0000003000037810 */ /* 0x000fc80007ffe0ff */
[----:B------:R-:W-:-:S13]  /*26bd0*/  ISETP.GE.OR P0, PT, R3, R4, P2 ;  /* 0x000000040300720c */ /* 0x000fda0001706670 */
[----:B--2---:R-:W-:-:S04]  /*26be0*/  @!P0 LEA R2, P1, R244, R2, 0x1 ;  /* 0x00000002f4028211 */ /* 0x004fc800078208ff */
[----:B------:R-:W-:-:S05]  /*26bf0*/  @!P0 LEA.HI.X R3, R244, R7, R245, 0x1, P1 ;  /* 0x00000007f4038211 */ /* 0x000fca00008f0cf5 */
[----:B------:R2:W-:Y:S01]  /*26c00*/  @!P0 ST.E.128 [R2.64], RZ ;  /* 0x000000ff02008985 */ /* 0x0005e2000c101d08 */
[----:B------:R-:W-:Y:S05]  /*26c10*/  BRA.DIV ~URZ, `(.L_x_1181) ;  /* 0x00005b227f007947 */ /* 0x000fea000b800000 */
[----:B------:R1:W2:Y:S02]  /*26c20*/  SHFL.IDX PT, R7, R5, 0x4, 0x181f ;  /* 0x00981f0005077f89 */ /* 0x0002a400000e0000 */
.L_x_1284:
[----:B------:R-:W-:Y:S05]  /*26c30*/  BRA.DIV ~URZ, `(.L_x_1182) ;  /* 0x00005b727f007947 */ /* 0x000fea000b800000 */
[----:B--2---:R2:W1:Y:S02]  /*26c40*/  SHFL.IDX PT, R2, R6, 0x4, 0x181f ;  /* 0x00981f0006027f89 */ /* 0x00446400000e0000 */
.L_x_1285:
        /* <DEDUP_REMOVED lines=8> */
.L_x_1286:
[----:B------:R-:W-:-:S04]  /*26cd0*/  IADD3 R3, R0, 0x50, RZ ;  /* 0x0000005000037810 */ /* 0x000fc80007ffe0ff */
[----:B------:R-:W-:-:S13]  /*26ce0*/  ISETP.GE.OR P0, PT, R3, R4, P2 ;  /* 0x000000040300720c */ /* 0x000fda0001706670 */
[----:B---3--:R-:W-:-:S04]  /*26cf0*/  @!P0 LEA R2, P1, R244, R2, 0x1 ;  /* 0x00000002f4028211 */ /* 0x008fc800078208ff */
[----:B--2---:R-:W-:-:S05]  /*26d00*/  @!P0 LEA.HI.X R3, R244, R7, R245, 0x1, P1 ;  /* 0x00000007f4038211 */ /* 0x004fca00008f0cf5 */
[----:B------:R2:W-:Y:S01]  /*26d10*/  @!P0 ST.E.128 [R2.64], RZ ;  /* 0x000000ff02008985 */ /* 0x0005e2000c101d08 */
[----:B------:R-:W-:Y:S05]  /*26d20*/  BRA.DIV ~URZ, `(.L_x_1184) ;  /* 0x00005bc27f007947 */ /* 0x000fea000b800000 */
[----:B------:R3:W1:Y:S02]  /*26d30*/  SHFL.IDX PT, R7, R5, 0x6, 0x181f ;  /* 0x00d81f0005077f89 */ /* 0x00066400000e0000 */
.L_x_1287:
[----:B------:R-:W-:Y:S05]  /*26d40*/  BRA.DIV ~URZ, `(.L_x_1185) ;  /* 0x00005c127f007947 */ /* 0x000fea000b800000 */
[----:B--2---:R2:W3:Y:S02]  /*26d50*/  SHFL.IDX PT, R2, R6, 0x6, 0x181f ;  /* 0x00d81f0006027f89 */ /* 0x0044e400000e0000 */
.L_x_1288:
        /* <DEDUP_REMOVED lines=8> */
.L_x_1289:
[----:B------:R-:W-:-:S04]  /*26de0*/  IADD3 R0, R0, 0x70, RZ ;  /* 0x0000007000007810 */ /* 0x000fc80007ffe0ff */
[----:B------:R-:W-:-:S13]  /*26df0*/  ISETP.GE.OR P0, PT, R0, R4, P2 ;  /* 0x000000040000720c */ /* 0x000fda0001706670 */
[----:B----4-:R-:W-:-:S04]  /*26e00*/  @!P0 LEA R2, P1, R244, R2, 0x1 ;  /* 0x00000002f4028211 */ /* 0x010fc800078208ff */
[----:B---3--:R-:W-:-:S05]  /*26e10*/  @!P0 LEA.HI.X R3, R244, R5, R245, 0x1, P1 ;  /* 0x00000005f4038211 */ /* 0x008fca00008f0cf5 */
[----:B------:R3:W-:Y:S04]  /*26e20*/  @!P0 ST.E.128 [R2.64], RZ ;  /* 0x000000ff02008985 */ /* 0x0007e8000c101d08 */
.L_x_1159:
[----:B------:R-:W-:Y:S05]  /*26e30*/  BSYNC B1 ;  /* 0x0000000000017941 */ /* 0x000fea0003800000 */
.L_x_1143:
        /* <DEDUP_REMOVED lines=15> */
.L_x_1290:
[----:B------:R-:W-:Y:S05]  /*26f30*/  BRA.DIV ~URZ, `(.L_x_1189) ;  /* 0x00005bd27f007947 */ /* 0x000fea000b800000 */
[----:B------:R3:W4:Y:S02]  /*26f40*/  SHFL.IDX PT, R8, R53, 0x1, 0x1f ;  /* 0x00201f0035087f89 */ /* 0x00072400000e0000 */
.L_x_1291:
[----:B------:R-:W5:Y:S01]  /*26f50*/  LDL R0, [R1+0x4c] ;  /* 0x00004c0001007983 */ /* 0x000f620000100800 */
[----:B------:R-:W-:Y:S02]  /*26f60*/  IMAD.MOV.U32 R6, RZ, RZ, RZ ;  /* 0x000000ffff067224 */ /* 0x000fe400078e00ff */
[----:B-----5:R-:W-:-:S05]  /*26f70*/  IMAD.IADD R0, R0, 0x1, R12 ;  /* 0x0000000100007824 */ /* 0x020fca00078e020c */
[----:B------:R-:W-:-:S13]  /*26f80*/  ISETP.GE.OR P0, PT, R0, c[0x0][0x53c], !P6 ;  /* 0x00014f0000007a0c */ /* 0x000fda0007706670 */
[----:B------:R-:W-:Y:S01]  /*26f90*/  @!P0 MOV R2, 0x4 ;  /* 0x0000000400028802 */ /* 0x000fe20000000f00 */
[----:B------:R-:W-:-:S04]  /*26fa0*/  @!P0 IMAD.MOV.U32 R4, RZ, RZ, 0x4 ;  /* 0x00000004ff048424 */ /* 0x000fc800078e00ff */
        /* <DEDUP_REMOVED lines=13> */
.L_x_1292:
        /* <DEDUP_REMOVED lines=16> */
.L_x_1293:
[----:B---3--:R-:W-:Y:S01]  /*27180*/  IMAD R0, R0, c[0x0][0x538], RZ ;  /* 0x00014e0000007a24 */ /* 0x008fe200078e02ff */
[----:B------:R-:W-:Y:S04]  /*27190*/  BSSY B1, `(.L_x_1192) ;  /* 0x00000ce000017945 */ /* 0x000fe80003800000 */
[----:B----4-:R-:W-:-:S04]  /*271a0*/  IADD3 R8, R0, R8, RZ ;  /* 0x0000000800087210 */ /* 0x010fc80007ffe0ff */
[----:B--2---:R-:W-:-:S13]  /*271b0*/  ISETP.GT.AND P0, PT, R8, R9, PT ;  /* 0x000000090800720c */ /* 0x004fda0003f04270 */
[----:B------:R-:W-:Y:S05]  /*271c0*/  @P0 BRA `(.L_x_1193) ;  /* 0x0000025000000947 */ /* 0x000fea0003800000 */
.L_x_1197:
        /* <DEDUP_REMOVED lines=8> */
[----:B-1----:R-:W-:Y:S02]  /*27250*/  @!P0 MOV R4, 0x4 ;  /* 0x0000000400048802 */ /* 0x002fe40000000f00 */
        /* <DEDUP_REMOVED lines=8> */
.L_x_1294:
        /* <DEDUP_REMOVED lines=16> */
.L_x_1295:
[----:B--2---:R-:W-:-:S05]  /*273e0*/  IMAD R0, R0, c[0x0][0x538], RZ ;  /* 0x00014e0000007a24 */ /* 0x004fca00078e02ff */
[----:B------:R-:W-:-:S04]  /*273f0*/  IADD3 R8, R0, R8, RZ ;  /* 0x0000000800087210 */ /* 0x000fc80007ffe0ff */
[----:B------:R-:W-:-:S13]  /*27400*/  ISETP.GT.AND P0, PT, R8, R9, PT ;  /* 0x000000090800720c */ /* 0x000fda0003f04270 */
[----:B-1----:R-:W-:Y:S05]  /*27410*/  @!P0 BRA `(.L_x_1197) ;  /* 0xfffffdb000008947 */ /* 0x002fea000383ffff */
.L_x_1193:
[----:B------:R-:W-:-:S05]  /*27420*/  IADD3 R8, -R0, R8, RZ ;  /* 0x0000000800087210 */ /* 0x000fca0007ffe1ff */
[----:B------:R-:W-:-:S05]  /*27430*/  IMAD R0, R4, c[0x0][0x538], R8 ;  /* 0x00014e0004007a24 */ /* 0x000fca00078e0208 */
[----:B------:R-:W-:Y:S01]  /*27440*/  ISETP.GT.AND P0, PT, R0, R9, PT ;  /* 0x000000090000720c */ /* 0x000fe20003f04270 */
[----:B------:R-:W-:-:S12]  /*27450*/  BRA.DIV ~URZ, `(.L_x_1198) ;  /* 0x00005b127f007947 */ /* 0x000fd8000b800000 */
[----:B------:R-:W-:-:S03]  /*27460*/  VOTE.ANY R5, PT, !P0 ;  /* 0x0000000000057806 */ /* 0x000fc600040e0100 */
.L_x_1296:
[----:B------:R-:W2:Y:S01]  /*27470*/  LDL.LU R2, [R1+0x4c] ;  /* 0x00004c0001027983 */ /* 0x000ea20000300800 */
[----:B------:R-:W2:Y:S02]  /*27480*/  POPC R0, R5 ;  /* 0x0000000500007309 */ /* 0x000ea40000000000 */
[----:B--2---:R-:W-:-:S05]  /*27490*/  IADD3 R2, R0, R2, RZ ;  /* 0x0000000200027210 */ /* 0x004fca0007ffe0ff */
[----:B------:R2:W-:Y:S01]  /*274a0*/  STL [R1+0x4c], R2 ;  /* 0x00004c0201007387 */ /* 0x0005e20000100800 */
[----:B------:R-:W-:Y:S05]  /*274b0*/  BRA.DIV ~URZ, `(.L_x_1199) ;  /* 0x00005b027f007947 */ /* 0x000fea000b800000 */
[----:B------:R3:W4:Y:S04]  /*274c0*/  SHFL.IDX PT, R6, R6, R0, 0x1f ;  /* 0x00001f0006067589 */ /* 0x00072800000e0000 */
[----:B------:R3:W1:Y:S02]  /*274d0*/  SHFL.IDX PT, R7, R7, R0, 0x1f ;  /* 0x00001f0007077589 */ /* 0x00066400000e0000 */
.L_x_1297:
[----:B------:R-:W-:Y:S01]  /*274e0*/  ISETP.NE.AND P0, PT, R5, RZ, PT ;  /* 0x000000ff0500720c */ /* 0x000fe20003f05270 */
[----:B------:R-:W-:-:S12]  /*274f0*/  BSSY B0, `(.L_x_1200) ;  /* 0x0000005000007945 */ /* 0x000fd80003800000 */
[----:B------:R-:W-:Y:S05]  /*27500*/  @!P0 BRA `(.L_x_1201) ;  /* 0x0000003000008947 */ /* 0x000fea0003800000 */
[----:B---3--:R-:W-:Y:S01]  /*27510*/  IADD3 R0, R0, -0x1, RZ ;  /* 0xffffffff00007810 */ /* 0x008fe20007ffe0ff */
[----:B------:R-:W-:Y:S05]  /*27520*/  BRA.DIV ~URZ, `(.L_x_1202) ;  /* 0x00005b627f007947 */ /* 0x000fea000b800000 */
[----:B------:R3:W2:Y:S02]  /*27530*/  SHFL.IDX PT, R10, R4, R0, 0x1f ;  /* 0x00001f00040a7589 */ /* 0x0006a400000e0000 */
.L_x_1201:
[----:B------:R-:W-:Y:S05]  /*27540*/  BSYNC B0 ;  /* 0x0000000000007941 */ /* 0x000fea0003800000 */
.L_x_1200:
        /* <DEDUP_REMOVED lines=68> */
.L_x_1204:
        /* <DEDUP_REMOVED lines=68> */
.L_x_1205:
[----:B------:R-:W-:Y:S05]  /*27dd0*/  BSYNC B0 ;  /* 0x0000000000007941 */ /* 0x000fea0003800000 */
.L_x_1203:
[----:B------:R-:W-:-:S04]  /*27de0*/  LOP3.LUT R2, RZ, R2, RZ, 0x33, !PT ;  /* 0x00000002ff027212 */ /* 0x000fc800078e33ff */
[----:B-1----:R-:W-:-:S05]  /*27df0*/  IADD3 R0, R2, R6, RZ ;  /* 0x0000000602007210 */ /* 0x002fca0007ffe0ff */
[----:B------:R1:W-:Y:S01]  /*27e00*/  STL [R1+0x44], R0 ;  /* 0x0000440001007387 */ /* 0x0003e20000100800 */
[----:B------:R-:W-:Y:S05]  /*27e10*/  BRA `(.L_x_1206) ;  /* 0x0000005000007947 */ /* 0x000fea0003800000 */
.L_x_1194:
[----:B------:R-:W-:Y:S01]  /*27e20*/  MOV R0, c[0x0][0x53c] ;  /* 0x00014f0000007a02 */ /* 0x000fe20000000f00 */
[----:B------:R2:W-:Y:S04]  /*27e30*/  STL [R1+0x40], R9 ;  /* 0x0000400901007387 */ /* 0x0005e80000100800 */
[----:B------:R2:W-:Y:S04]  /*27e40*/  STL [R1+0x44], RZ ;  /* 0x000044ff01007387 */ /* 0x0005e80000100800 */
[----:B------:R2:W-:Y:S04]  /*27e50*/  STL [R1+0x48], RZ ;  /* 0x000048ff01007387 */ /* 0x0005e80000100800 */
[----:B------:R2:W-:Y:S02]  /*27e60*/  STL [R1+0x4c], R0 ;  /* 0x00004c0001007387 */ /* 0x0005e40000100800 */
.L_x_1206:
[----:B------:R-:W-:Y:S05]  /*27e70*/  BSYNC B1 ;  /* 0x0000000000017941 */ /* 0x000fea0003800000 */
.L_x_1192:
        /* <DEDUP_REMOVED lines=9> */
.L_x_1187:
[----:B--2---:R-:W2:Y:S02]  /*27f10*/  LDL R0, [R1+0x4c] ;  /* 0x00004c0001007983 */ /* 0x004ea40000100800 */
[----:B--2---:R-:W-:-:S13]  /*27f20*/  ISETP.GE.AND P0, PT, R0, c[0x0][0x53c], PT ;  /* 0x00014f0000007a0c */ /* 0x004fda0003f06270 */
[----:B-1--4-:R-:W-:Y:S01]  /*27f30*/  @P0 CALL.REL.NOINC `(.L_x_1207) ;  /* 0x0000001000000944 */ /* 0x012fe20003c00000 */
[----:B------:R-:W-:Y:S05]  /*27f40*/  BRA `(.L_x_1208) ;  /* 0xfffd9f1000007947 */ /* 0x000fea000383ffff */
.L_x_1207:
[----:B------:R-:W-:Y:S05]  /*27f50*/  EXIT ;  /* 0x000000000000794d */ /* 0x000fea0003800000 */
.L_x_898:
[----:B------:R-:W-:Y:S01]  /*27f60*/  IMAD.MOV.U32 R0, RZ, RZ, R5 ;  /* 0x000000ffff007224 */ /* 0x000fe200078e0005 */
[----:B------:R-:W-:Y:S02]  /*27f70*/  MOV R2, 0x1 ;  /* 0x0000000100027802 */ /* 0x000fe40000000f00 */
[----:B------:R-:W-:Y:S02]  /*27f80*/  MOV R3, 0x27fa0 ;  /* 0x00027fa000037802 */ /* 0x000fe40000000f00 */
[----:B------:R-:W-:Y:S05]  /*27f90*/  CALL.REL.NOINC `($__internal_14_$__cuda_sm70_shflsync_up_p) ;  /* 0x0000522000007944 */ /* 0x000fea0003c00000 */
[----:B------:R-:W-:Y:S01]  /*27fa0*/  MOV R0, R4 ;  /* 0x0000000400007202 */ /* 0x000fe20000000f00 */
[----:B------:R-:W-:Y:S05]  /*27fb0*/  BRA `(.L_x_1209) ;  /* 0xfffd84a000007947 */ /* 0x000fea000383ffff */
.L_x_899:
[----:B------:R-:W-:Y:S01]  /*27fc0*/  IMAD.MOV.U32 R0, RZ, RZ, R5 ;  /* 0x000000ffff007224 */ /* 0x000fe200078e0005 */
[----:B------:R-:W-:Y:S02]  /*27fd0*/  MOV R2, 0x2 ;  /* 0x0000000200027802 */ /* 0x000fe40000000f00 */
[----:B------:R-:W-:Y:S02]  /*27fe0*/  MOV R3, 0x28000 ;  /* 0x0002800000037802 */ /* 0x000fe40000000f00 */
[----:B------:R-:W-:Y:S05]  /*27ff0*/  CALL.REL.NOINC `($__internal_14_$__cuda_sm70_shflsync_up_p) ;  /* 0x000051c000007944 */ /* 0x000fea0003c00000 */
[----:B------:R-:W-:Y:S01]  /*28000*/  SEL R0, R4, RZ, P4 ;  /* 0x000000ff04007207 */ /* 0x000fe20002000000 */
[----:B------:R-:W-:Y:S01]  /*28010*/  IMAD.MOV.U32 R2, RZ, RZ, 0x4 ;  /* 0x00000004ff027424 */ /* 0x000fe200078e00ff */
[----:B------:R-:W-:-:S03]  /*28020*/  MOV R3, 0x28050 ;  /* 0x0002805000037802 */ /* 0x000fc60000000f00 */
[----:B------:R-:W-:Y:S02]  /*28030*/  IMAD.IADD R0, R5, 0x1, R0 ;  /* 0x0000000105007824 */ /* 0x000fe400078e0200 */
        /* <DEDUP_REMOVED lines=13> */
[----:B------:R-:W-:Y:S02]  /*28110*/  MOV R71, 0x1f ;  /* 0x0000001f00477802 */ /* 0x000fe40000000f00 */
[----:B------:R-:W-:Y:S01]  /*28120*/  MOV R3, 0x28160 ;  /* 0x0002816000037802 */ /* 0x000fe20000000f00 */
[----:B------:R-:W-:-:S04]  /*28130*/  IMAD.IADD R4, R0, 0x1, R4 ;  /* 0x0000000100047824 */ /* 0x000fc800078e0204 */
[----:B------:R-:W-:Y:S02]  /*28140*/  IMAD.MOV.U32 R52, RZ, RZ, R4 ;  /* 0x000000ffff347224 */ /* 0x000fe400078e0004 */
[----:B------:R-:W-:Y:S05]  /*28150*/  CALL.REL.NOINC `($__internal_13_$__cuda_sm70_shflsync_idx_p) ;  /* 0x0000500000007944 */ /* 0x000fea0003c00000 */
[----:B------:R-:W-:Y:S01]  /*28160*/  MOV R0, R234 ;  /* 0x000000ea00007202 */ /* 0x000fe20000000f00 */
[----:B------:R-:W-:Y:S05]  /*28170*/  BRA `(.L_x_1210) ;  /* 0xfffd83e000007947 */ /* 0x000fea000383ffff */
.L_x_901:
[----:B------:R-:W-:Y:S02]  /*28180*/  SEL R0, RZ, 0x1, P0 ;  /* 0x00000001ff007807 */ /* 0x000fe40000000000 */
[----:B------:R-:W-:Y:S02]  /*28190*/  MOV R2, 0x281b0 ;  /* 0x000281b000027802 */ /* 0x000fe40000000f00 */
[----:B------:R-:W-:Y:S05]  /*281a0*/  CALL.REL.NOINC `($__internal_15_$__cuda_sm70_votesync_ballot) ;  /* 0x0000508000007944 */ /* 0x000fea0003c00000 */
[----:B------:R-:W-:Y:S01]  /*281b0*/  MOV R7, R0 ;  /* 0x0000000000077202 */ /* 0x000fe20000000f00 */
[----:B------:R-:W-:Y:S05]  /*281c0*/  BRA `(.L_x_1211) ;  /* 0xfffd842000007947 */ /* 0x000fea000383ffff */
.L_x_902:
[----:B------:R-:W-:Y:S01]  /*281d0*/  IMAD.MOV.U32 R52, RZ, RZ, R9 ;  /* 0x000000ffff347224 */ /* 0x000fe200078e0009 */
[----:B-1----:R-:W-:Y:S01]  /*281e0*/  MOV R2, R0 ;  /* 0x0000000000027202 */ /* 0x002fe20000000f00 */
[----:B------:R-:W-:Y:S01]  /*281f0*/  IMAD.MOV.U32 R71, RZ, RZ, 0x1f ;  /* 0x0000001fff477424 */ /* 0x000fe200078e00ff */
[----:B------:R-:W-:Y:S02]  /*28200*/  MOV R3, 0x28220 ;  /* 0x0002822000037802 */ /* 0x000fe40000000f00 */
[----:B------:R-:W-:Y:S05]  /*28210*/  CALL.REL.NOINC `($__internal_13_$__cuda_sm70_shflsync_idx_p) ;  /* 0x00004f4000007944 */ /* 0x000fea0003c00000 */
[----:B------:R-:W-:Y:S01]  /*28220*/  IMAD.MOV.U32 R12, RZ, RZ, R234 ;  /* 0x000000ffff0c7224 */ /* 0x000fe200078e00ea */
[----:B------:R-:W-:Y:S01]  /*28230*/  MOV R52, R8 ;  /* 0x0000000800347202 */ /* 0x000fe20000000f00 */
[----:B------:R-:W-:Y:S01]  /*28240*/  IMAD.MOV.U32 R5, RZ, RZ, RZ ;  /* 0x000000ffff057224 */ /* 0x000fe200078e00ff */
[----:B------:R-:W-:Y:S01]  /*28250*/  MOV R2, R0 ;  /* 0x0000000000027202 */ /* 0x000fe20000000f00 */
[----:B------:R-:W-:Y:S01]  /*28260*/  IMAD.MOV.U32 R71, RZ, RZ, 0x1f ;  /* 0x0000001fff477424 */ /* 0x000fe200078e00ff */
[----:B------:R-:W-:-:S02]  /*28270*/  MOV R3, 0x28290 ;  /* 0x0002829000037802 */ /* 0x000fc40000000f00 */
[----:B------:R-:W-:Y:S05]  /*28280*/  CALL.REL.NOINC `($__internal_13_$__cuda_sm70_shflsync_idx_p) ;  /* 0x00004ed000007944 */ /* 0x000fea0003c00000 */
[----:B------:R-:W-:Y:S01]  /*28290*/  MOV R9, R234 ;  /* 0x000000ea00097202 */ /* 0x000fe20000000f00 */
[----:B------:R-:W-:Y:S05]  /*282a0*/  BRA `(.L_x_1212) ;  /* 0xfffd83b000007947 */ /* 0x000fea000383ffff */
.L_x_905:
[----:B------:R-:W-:Y:S01]  /*282b0*/  IMAD.MOV.U32 R52, RZ, RZ, R4 ;  /* 0x000000ffff347224 */ /* 0x000fe200078e0004 */
[----:B-1----:R-:W-:Y:S01]  /*282c0*/  MOV R2, R0 ;  /* 0x0000000000027202 */ /* 0x002fe20000000f00 */
[----:B------:R-:W-:Y:S01]  /*282d0*/  IMAD.MOV.U32 R71, RZ, RZ, 0x1f ;  /* 0x0000001fff477424 */ /* 0x000fe200078e00ff */
[----:B------:R-:W-:-:S02]  /*282e0*/  MOV R3, 0x28300 ;  /* 0x0002830000037802 */ /* 0x000fc40000000f00 */
[----:B---34-:R-:W-:Y:S05]  /*282f0*/  CALL.REL.NOINC `($__internal_13_$__cuda_sm70_shflsync_idx_p) ;  /* 0x00004e6000007944 */ /* 0x018fea0003c00000 */
[----:B------:R-:W-:Y:S01]  /*28300*/  MOV R5, R234 ;  /* 0x000000ea00057202 */ /* 0x000fe20000000f00 */
[----:B------:R-:W-:Y:S05]  /*28310*/  BRA `(.L_x_904) ;  /* 0xfffd83a000007947 */ /* 0x000fea000383ffff */
.L_x_970:
[----:B------:R-:W-:Y:S01]  /*28320*/  IMAD.MOV.U32 R52, RZ, RZ, R5 ;  /* 0x000000ffff347224 */ /* 0x000fe200078e0005 */
[----:B------:R-:W-:Y:S01]  /*28330*/  MOV R2, RZ ;  /* 0x000000ff00027202 */ /* 0x000fe20000000f00 */
[----:B------:R-:W-:Y:S01]  /*28340*/  IMAD.MOV.U32 R71, RZ, RZ, 0x181f ;  /* 0x0000181fff477424 */ /* 0x000fe200078e00ff */
[----:B------:R-:W-:-:S02]  /*28350*/  MOV R3, 0x28370 ;  /* 0x0002837000037802 */ /* 0x000fc40000000f00 */
[----:B-----5:R-:W-:Y:S05]  /*28360*/  CALL.REL.NOINC `($__internal_13_$__cuda_sm70_shflsync_idx_p) ;  /* 0x00004df000007944 */ /* 0x020fea0003c00000 */
[----:B------:R-:W-:Y:S01]  /*28370*/  MOV R7, R234 ;  /* 0x000000ea00077202 */ /* 0x000fe20000000f00 */
[----:B------:R-:W-:Y:S05]  /*28380*/  BRA `(.L_x_1213) ;  /* 0xfffe0ba000007947 */ /* 0x000fea000383ffff */
.L_x_971:
[----:B------:R-:W-:Y:S01]  /*28390*/  IMAD.MOV.U32 R52, RZ, RZ, R6 ;  /* 0x000000ffff347224 */ /* 0x000fe200078e0006 */
[----:B------:R-:W-:Y:S01]  /*283a0*/  MOV R2, RZ ;  /* 0x000000ff00027202 */ /* 0x000fe20000000f00 */
[----:B------:R-:W-:Y:S01]  /*283b0*/  IMAD.MOV.U32 R71, RZ, RZ, 0x181f ;  /* 0x0000181fff477424 */ /* 0x000fe200078e00ff */
[----:B------:R-:W-:-:S02]  /*283c0*/  MOV R3, 0x283e0 ;  /* 0x000283e000037802 */ /* 0x000fc40000000f00 */
[----:B-12--5:R-:W-:Y:S05]  /*283d0*/  CALL.REL.NOINC `($__internal_13_$__cuda_sm70_shflsync_idx_p) ;  /* 0x00004d8000007944 */ /* 0x026fea0003c00000 */
[----:B------:R-:W-:Y:S01]  /*283e0*/  MOV R2, R234 ;  /* 0x000000ea00027202 */ /* 0x000fe20000000f00 */
[----:B------:R-:W-:Y:S05]  /*283f0*/  BRA `(.L_x_1214) ;  /* 0xfffe0b5000007947 */ /* 0x000fea000383ffff */
.L_x_974:
[----:B------:R-:W-:Y:S01]  /*28400*/  IMAD.MOV.U32 R52, RZ, RZ, R5 ;  /* 0x000000ffff347224 */ /* 0x000fe200078e0005 */
[----:B--2-4-:R-:W-:Y:S01]  /*28410*/  MOV R2, 0x1 ;  /* 0x0000000100027802 */ /* 0x014fe20000000f00 */
[----:B------:R-:W-:Y:S01]  /*28420*/  IMAD.MOV.U32 R71, RZ, RZ, 0x181f ;  /* 0x0000181fff477424 */ /* 0x000fe200078e00ff */
[----:B------:R-:W-:-:S02]  /*28430*/  MOV R3, 0x28450 ;  /* 0x0002845000037802 */ /* 0x000fc40000000f00 */
[----:B-1-3-5:R-:W-:Y:S05]  /*28440*/  CALL.REL.NOINC `($__internal_13_$__cuda_sm70_shflsync_idx_p) ;  /* 0x00004d1000007944 */ /* 0x02afea0003c00000 */
[----:B------:R-:W-:Y:S01]  /*28450*/  IMAD.MOV.U32 R7, RZ, RZ, R234 ;  /* 0x000000ffff077224 */ /* 0x000fe200078e00ea */
[----:B------:R-:W-:Y:S01]  /*28460*/  MOV R2, 0x1 ;  /* 0x0000000100027802 */ /* 0x000fe20000000f00 */
[----:B------:R-:W-:Y:S01]  /*28470*/  IMAD.MOV.U32 R52, RZ, RZ, R6 ;  /* 0x000000ffff347224 */ /* 0x000fe200078e0006 */
[----:B------:R-:W-:-:S02]  /*28480*/  MOV R71, 0x181f ;  /* 0x0000181f00477802 */ /* 0x000fc40000000f00 */
[----:B------:R-:W-:Y:S02]  /*28490*/  MOV R3, 0x284b0 ;  /* 0x000284b000037802 */ /* 0x000fe40000000f00 */
[----:B------:R-:W-:Y:S05]  /*284a0*/  CALL.REL.NOINC `($__internal_13_$__cuda_sm70_shflsync_idx_p) ;  /* 0x00004cb000007944 */ /* 0x000fea0003c00000 */
[----:B------:R-:W-:Y:S01]  /*284b0*/  MOV R2, R234 ;  /* 0x000000ea00027202 */ /* 0x000fe20000000f00 */
[----:B------:R-:W-:Y:S05]  /*284c0*/  BRA `(.L_x_1215) ;  /* 0xfffe0b6000007947 */ /* 0x000fea000383ffff */
.L_x_977:
[----:B------:R-:W-:Y:S01]  /*284d0*/  IMAD.MOV.U32 R52, RZ, RZ, R5 ;  /* 0x000000ffff347224 */ /* 0x000fe200078e0005 */
[----:B-1--4-:R-:W-:Y:S01]  /*284e0*/  MOV R2, 0x2 ;  /* 0x0000000200027802 */ /* 0x012fe20000000f00 */
[----:B------:R-:W-:Y:S01]  /*284f0*/  IMAD.MOV.U32 R71, RZ, RZ, 0x181f ;  /* 0x0000181fff477424 */ /* 0x000fe200078e00ff */
[----:B------:R-:W-:Y:S02]  /*28500*/  MOV R3, 0x28520 ;  /* 0x0002852000037802 */ /* 0x000fe40000000f00 */
[----:B--23-5:R-:W-:Y:S05]  /*28510*/  CALL.REL.NOINC `($__internal_13_$__cuda_sm70_shflsync_idx_p) ;  /* 0x00004c4000007944 */ /* 0x02cfea0003c00000 */
[----:B------:R-:W-:Y:S01]  /*28520*/  MOV R7, R234 ;  /* 0x000000ea00077202 */ /* 0x000fe20000000f00 */
[----:B------:R-:W-:Y:S05]  /*28530*/  BRA `(.L_x_1216) ;  /* 0xfffe0bc000007947 */ /* 0x000fea000383ffff */
.L_x_978:
[----:B------:R-:W-:Y:S01]  /*28540*/  IMAD.MOV.U32 R52, RZ, RZ, R6 ;  /* 0x000000ffff347224 */ /* 0x000fe200078e0006 */
[----:B----4-:R-:W-:Y:S01]  /*28550*/  MOV R2, 0x2 ;  /* 0x0000000200027802 */ /* 0x010fe20000000f00 */
[----:B------:R-:W-:Y:S01]  /*28560*/  IMAD.MOV.U32 R71, RZ, RZ, 0x181f ;  /* 0x0000181fff477424 */ /* 0x000fe200078e00ff */
[----:B------:R-:W-:Y:S02]  /*28570*/  MOV R3, 0x28590 ;  /* 0x0002859000037802 */ /* 0x000fe40000000f00 */
[----:B-123-5:R-:W-:Y:S05]  /*28580*/  CALL.REL.NOINC `($__internal_13_$__cuda_sm70_shflsync_idx_p) ;  /* 0x00004bd000007944 */ /* 0x02efea0003c00000 */
[----:B------:R-:W-:Y:S01]  /*28590*/  MOV R2, R234 ;  /* 0x000000ea00027202 */ /* 0x000fe20000000f00 */
[----:B------:R-:W-:Y:S05]  /*285a0*/  BRA `(.L_x_1217) ;  /* 0xfffe0b7000007947 */ /* 0x000fea000383ffff */
.L_x_981:
[----:B------:R-:W-:Y:S01]  /*285b0*/  IMAD.MOV.U32 R52, RZ, RZ, R5 ;  /* 0x000000ffff347224 */ /* 0x000fe200078e0005 */
[----:B-1----:R-:W-:Y:S01]  /*285c0*/  MOV R2, 0x3 ;  /* 0x0000000300027802 */ /* 0x002fe20000000f00 */
[----:B------:R-:W-:Y:S01]  /*285d0*/  IMAD.MOV.U32 R71, RZ, RZ, 0x181f ;  /* 0x0000181fff477424 */ /* 0x000fe200078e00ff */
[----:B------:R-:W-:-:S02]  /*285e0*/  MOV R3, 0x28600 ;  /* 0x0002860000037802 */ /* 0x000fc40000000f00 */
[----:B--2345:R-:W-:Y:S05]  /*285f0*/  CALL.REL.NOINC `($__internal_13_$__cuda_sm70_shflsync_idx_p) ;  /* 0x00004b6000007944 */ /* 0x03cfea0003c00000 */
        /* <DEDUP_REMOVED lines=8> */
.L_x_984:
[----:B------:R-:W-:Y:S01]  /*28680*/  IMAD.MOV.U32 R52, RZ, RZ, R5 ;  /* 0x000000ffff347224 */ /* 0x000fe200078e0005 */
[----:B-1----:R-:W-:Y:S01]  /*28690*/  MOV R2, 0x4 ;  /* 0x0000000400027802 */ /* 0x002fe20000000f00 */
[----:B------:R-:W-:Y:S01]  /*286a0*/  IMAD.MOV.U32 R71, RZ, RZ, 0x181f ;  /* 0x0000181fff477424 */ /* 0x000fe200078e00ff */
[----:B------:R-:W-:Y:S02]  /*286b0*/  MOV R3, 0x286d0 ;  /* 0x000286d000037802 */ /* 0x000fe40000000f00 */
[----:B--2345:R-:W-:Y:S05]  /*286c0*/  CALL.REL.NOINC `($__internal_13_$__cuda_sm70_shflsync_idx_p) ;  /* 0x00004a9000007944 */ /* 0x03cfea0003c00000 */
[----:B------:R-:W-:Y:S01]  /*286d0*/  MOV R7, R234 ;  /* 0x000000ea00077202 */ /* 0x000fe20000000f00 */
[----:B------:R-:W-:Y:S05]  /*286e0*/  BRA `(.L_x_1219) ;  /* 0xfffe0be000007947 */ /* 0x000fea000383ffff */
.L_x_985:
[----:B------:R-:W-:Y:S01]  /*286f0*/  IMAD.MOV.U32 R52, RZ, RZ, R6 ;  /* 0x000000ffff347224 */ /* 0x000fe200078e0006 */
[----:B-1----:R-:W-:Y:S01]  /*28700*/  MOV R2, 0x4 ;  /* 0x0000000400027802 */ /* 0x002fe20000000f00 */
[----:B------:R-:W-:Y:S01]  /*28710*/  IMAD.MOV.U32 R71, RZ, RZ, 0x181f ;  /* 0x0000181fff477424 */ /* 0x000fe200078e00ff */
[----:B------:R-:W-:Y:S02]  /*28720*/  MOV R3, 0x28740 ;  /* 0x0002874000037802 */ /* 0x000fe40000000f00 */
[----:B--2345:R-:W-:Y:S05]  /*28730*/  CALL.REL.NOINC `($__internal_13_$__cuda_sm70_shflsync_idx_p) ;  /* 0x00004a2000007944 */ /* 0x03cfea0003c00000 */
[----:B------:R-:W-:Y:S01]  /*28740*/  MOV R2, R234 ;  /* 0x000000ea00027202 */ /* 0x000fe20000000f00 */
[----:B------:R-:W-:Y:S05]  /*28750*/  BRA `(.L_x_1220) ;  /* 0xfffe0b9000007947 */ /* 0x000fea000383ffff */
.L_x_988:
[----:B------:R-:W-:Y:S01]  /*28760*/  IMAD.MOV.U32 R52, RZ, RZ, R5 ;  /* 0x000000ffff347224 */ /* 0x000fe200078e0005 */
[----:B--23--:R-:W-:Y:S01]  /*28770*/  MOV R2, 0x5 ;  /* 0x0000000500027802 */ /* 0x00cfe20000000f00 */
[----:B------:R-:W-:Y:S01]  /*28780*/  IMAD.MOV.U32 R71, RZ, RZ, 0x181f ;  /* 0x0000181fff477424 */ /* 0x000fe200078e00ff */
[----:B------:R-:W-:-:S02]  /*28790*/  MOV R3, 0x287b0 ;  /* 0x000287b000037802 */ /* 0x000fc40000000f00 */
[----:B-1--45:R-:W-:Y:S05]  /*287a0*/  CALL.REL.NOINC `($__internal_13_$__cuda_sm70_shflsync_idx_p) ;  /* 0x000049b000007944 */ /* 0x032fea0003c00000 */
        /* <DEDUP_REMOVED lines=8> */
.L_x_991:
[----:B------:R-:W-:Y:S01]  /*28830*/  IMAD.MOV.U32 R52, RZ, RZ, R5 ;  /* 0x000000ffff347224 */ /* 0x000fe200078e0005 */
[----:B-1-3--:R-:W-:Y:S01]  /*28840*/  MOV R2, 0x6 ;  /* 0x0000000600027802 */ /* 0x00afe20000000f00 */
[----:B------:R-:W-:Y:S01]  /*28850*/  IMAD.MOV.U32 R71, RZ, RZ, 0x181f ;  /* 0x0000181fff477424 */ /* 0x000fe200078e00ff */
[----:B------:R-:W-:Y:S02]  /*28860*/  MOV R3, 0x28880 ;  /* 0x0002888000037802 */ /* 0x000fe40000000f00 */
[----:B--2-45:R-:W-:Y:S05]  /*28870*/  CALL.REL.NOINC `($__internal_13_$__cuda_sm70_shflsync_idx_p) ;  /* 0x000048e000007944 */ /* 0x034fea0003c00000 */
[----:B------:R-:W-:Y:S01]  /*28880*/  MOV R7, R234 ;  /* 0x000000ea00077202 */ /* 0x000fe20000000f00 */
[----:B------:R-:W-:Y:S05]  /*28890*/  BRA `(.L_x_1222) ;  /* 0xfffe0c0000007947 */ /* 0x000fea000383ffff */
.L_x_992:
[----:B------:R-:W-:Y:S01]  /*288a0*/  IMAD.MOV.U32 R52, RZ, RZ, R6 ;  /* 0x000000ffff347224 */ /* 0x000fe200078e0006 */
[----:B---3--:R-:W-:Y:S01]  /*288b0*/  MOV R2, 0x6 ;  /* 0x0000000600027802 */ /* 0x008fe20000000f00 */
[----:B------:R-:W-:Y:S01]  /*288c0*/  IMAD.MOV.U32 R71, RZ, RZ, 0x181f ;  /* 0x0000181fff477424 */ /* 0x000fe200078e00ff */
[----:B------:R-:W-:Y:S02]  /*288d0*/  MOV R3, 0x288f0 ;  /* 0x000288f000037802 */ /* 0x000fe40000000f00 */
[----:B-12-45:R-:W-:Y:S05]  /*288e0*/  CALL.REL.NOINC `($__internal_13_$__cuda_sm70_shflsync_idx_p) ;  /* 0x0000487000007944 */ /* 0x036fea0003c00000 */
[----:B------:R-:W-:Y:S01]  /*288f0*/  MOV R2, R234 ;  /* 0x000000ea00027202 */ /* 0x000fe20000000f00 */
[----:B------:R-:W-:Y:S05]  /*28900*/  BRA `(.L_x_1223) ;  /* 0xfffe0bb000007947 */ /* 0x000fea000383ffff */
.L_x_995:
        /* <DEDUP_REMOVED lines=13> */
.L_x_1034:
[----:B------:R-:W-:Y:S01]  /*289e0*/  IMAD.MOV.U32 R52, RZ, RZ, R4 ;  /* 0x000000ffff347224 */ /* 0x000fe200078e0004 */
[----:B------:R-:W-:Y:S01]  /*289f0*/  MOV R2, RZ ;  /* 0x000000ff00027202 */ /* 0x000fe20000000f00 */
[----:B------:R-:W-:Y:S01]  /*28a00*/  IMAD.MOV.U32 R71, RZ, RZ, 0x181f ;  /* 0x0000181fff477424 */ /* 0x000fe200078e00ff */
[----:B------:R-:W-:Y:S02]  /*28a10*/  MOV R3, 0x28a30 ;  /* 0x00028a3000037802 */ /* 0x000fe40000000f00 */
[----:B------:R-:W-:Y:S05]  /*28a20*/  CALL.REL.NOINC `($__internal_13_$__cuda_sm70_shflsync_idx_p) ;  /* 0x0000473000007944 */ /* 0x000fea0003c00000 */
[----:B------:R-:W-:Y:S01]  /*28a30*/  MOV R5, R234 ;  /* 0x000000ea00057202 */ /* 0x000fe20000000f00 */
[----:B------:R-:W-:Y:S05]  /*28a40*/  BRA `(.L_x_1225) ;  /* 0xfffe75f000007947 */ /* 0x000fea000383ffff */
.L_x_1035:
[----:B------:R-:W-:Y:S01]  /*28a50*/  IMAD.MOV.U32 R52, RZ, RZ, R0 ;  /* 0x000000ffff347224 */ /* 0x000fe200078e0000 */
[----:B------:R-:W-:Y:S01]  /*28a60*/  MOV R2, RZ ;  /* 0x000000ff00027202 */ /* 0x000fe20000000f00 */
[----:B------:R-:W-:Y:S01]  /*28a70*/  IMAD.MOV.U32 R71, RZ, RZ, 0x181f ;  /* 0x0000181fff477424 */ /* 0x000fe200078e00ff */
[----:B------:R-:W-:Y:S02]  /*28a80*/  MOV R3, 0x28aa0 ;  /* 0x00028aa000037802 */ /* 0x000fe40000000f00 */
[----:B-12---:R-:W-:Y:S05]  /*28a90*/  CALL.REL.NOINC `($__internal_13_$__cuda_sm70_shflsync_idx_p) ;  /* 0x000046c000007944 */ /* 0x006fea0003c00000 */
        /* <DEDUP_REMOVED lines=10> */
[----:B------:R-:W-:Y:S05]  /*28b40*/  CALL.REL.NOINC `($__internal_13_$__cuda_sm70_shflsync_idx_p) ;  /* 0x0000461000007944 */ /* 0x000fea0003c00000 */
[----:B------:R-:W-:Y:S01]  /*28b50*/  IMAD.MOV.U32 R5, RZ, RZ, R234 ;  /* 0x000000ffff057224 */ /* 0x000fe200078e00ea */
[----:B------:R-:W-:Y:S01]  /*28b60*/  MOV R2, 0x1 ;  /* 0x0000000100027802 */ /* 0x000fe20000000f00 */
[----:B------:R-:W-:Y:S01]  /*28b70*/  IMAD.MOV.U32 R52, RZ, RZ, R0 ;  /* 0x000000ffff347224 */ /* 0x000fe200078e0000 */
[----:B------:R-:W-:Y:S02]  /*28b80*/  MOV R71, 0x181f ;  /* 0x0000181f00477802 */ /* 0x000fe40000000f00 */
[----:B------:R-:W-:Y:S02]  /*28b90*/  MOV R3, 0x28bb0 ;  /* 0x00028bb000037802 */ /* 0x000fe40000000f00 */
[----:B------:R-:W-:Y:S05]  /*28ba0*/  CALL.REL.NOINC `($__internal_13_$__cuda_sm70_shflsync_idx_p) ;  /* 0x000045b000007944 */ /* 0x000fea0003c00000 */
        /* <DEDUP_REMOVED lines=51> */
[----:B------:R-:W-:Y:S01]  /*28ee0*/  MOV R0, R234 ;  /* 0x000000ea00007202 */ /* 0x000fe20000000f00 */
[----:B------:R-:W-:Y:S05]  /*28ef0*/  BRA `(.L_x_1226) ;  /* 0xfffe72a000007947 */ /* 0x000fea000383ffff */
.L_x_1036:
[----:B------:R-:W-:Y:S01]  /*28f00*/  IMAD.MOV.U32 R52, RZ, RZ, R4 ;  /* 0x000000ffff347224 */ /* 0x000fe200078e0004 */
[----:B------:R-:W-:Y:S01]  /*28f10*/  MOV R2, RZ ;  /* 0x000000ff00027202 */ /* 0x000fe20000000f00 */
[----:B------:R-:W-:Y:S01]  /*28f20*/  IMAD.MOV.U32 R71, RZ, RZ, 0x1c1f ;  /* 0x00001c1fff477424 */ /* 0x000fe200078e00ff */
[----:B------:R-:W-:-:S02]  /*28f30*/  MOV R3, 0x28f50 ;  /* 0x00028f5000037802 */ /* 0x000fc40000000f00 */
[----:B------:R-:W-:Y:S05]  /*28f40*/  CALL.REL.NOINC `($__internal_13_$__cuda_sm70_shflsync_idx_p) ;  /* 0x0000421000007944 */ /* 0x000fea0003c00000 */
[----:B------:R-:W-:Y:S01]  /*28f50*/  MOV R3, R234 ;  /* 0x000000ea00037202 */ /* 0x000fe20000000f00 */
[----:B------:R-:W-:Y:S05]  /*28f60*/  BRA `(.L_x_1227) ;  /* 0xfffe73d000007947 */ /* 0x000fea000383ffff */
.L_x_1041:
[----:B------:R-:W-:Y:S01]  /*28f70*/  IMAD.MOV.U32 R52, RZ, RZ, R4 ;  /* 0x000000ffff347224 */ /* 0x000fe200078e0004 */
[----:B------:R-:W-:Y:S01]  /*28f80*/  MOV R2, 0x1 ;  /* 0x0000000100027802 */ /* 0x000fe20000000f00 */
[----:B------:R-:W-:Y:S01]  /*28f90*/  IMAD.MOV.U32 R71, RZ, RZ, 0x1c1f ;  /* 0x00001c1fff477424 */ /* 0x000fe200078e00ff */
[----:B------:R-:W-:-:S02]  /*28fa0*/  MOV R3, 0x28fc0 ;  /* 0x00028fc000037802 */ /* 0x000fc40000000f00 */
[----:B-1----:R-:W-:Y:S05]  /*28fb0*/  CALL.REL.NOINC `($__internal_13_$__cuda_sm70_shflsync_idx_p) ;  /* 0x000041a000007944 */ /* 0x002fea0003c00000 */
[----:B------:R-:W-:Y:S01]  /*28fc0*/  MOV R3, R234 ;  /* 0x000000ea00037202 */ /* 0x000fe20000000f00 */
[----:B------:R-:W-:Y:S05]  /*28fd0*/  BRA `(.L_x_1228) ;  /* 0xfffe7c0000007947 */ /* 0x000fea000383ffff */
.L_x_1046:
[----:B------:R-:W-:Y:S01]  /*28fe0*/  IMAD.MOV.U32 R52, RZ, RZ, R4 ;  /* 0x000000ffff347224 */ /* 0x000fe200078e0004 */
[----:B------:R-:W-:Y:S01]  /*28ff0*/  MOV R2, 0x2 ;  /* 0x0000000200027802 */ /* 0x000fe20000000f00 */
[----:B------:R-:W-:Y:S01]  /*29000*/  IMAD.MOV.U32 R71, RZ, RZ, 0x1c1f ;  /* 0x00001c1fff477424 */ /* 0x000fe200078e00ff */
[----:B------:R-:W-:-:S02]  /*29010*/  MOV R3, 0x29030 ;  /* 0x0002903000037802 */ /* 0x000fc40000000f00 */
[----:B-12---:R-:W-:Y:S05]  /*29020*/  CALL.REL.NOINC `($__internal_13_$__cuda_sm70_shflsync_idx_p) ;  /* 0x0000413000007944 */ /* 0x006fea0003c00000 */
[----:B------:R-:W-:Y:S01]  /*29030*/  MOV R3, R234 ;  /* 0x000000ea00037202 */ /* 0x000fe20000000f00 */
[----:B------:R-:W-:Y:S05]  /*29040*/  BRA `(.L_x_1229) ;  /* 0xfffe820000007947 */ /* 0x000fea000383ffff */
.L_x_1051:
[----:B------:R-:W-:Y:S01]  /*29050*/  IMAD.MOV.U32 R52, RZ, RZ, R4 ;  /* 0x000000ffff347224 */ /* 0x000fe200078e0004 */
[----:B------:R-:W-:Y:S01]  /*29060*/  MOV R2, 0x3 ;  /* 0x0000000300027802 */ /* 0x000fe20000000f00 */
[----:B------:R-:W-:Y:S01]  /*29070*/  IMAD.MOV.U32 R71, RZ, RZ, 0x1c1f ;  /* 0x00001c1fff477424 */ /* 0x000fe200078e00ff */
[----:B------:R-:W-:-:S02]  /*29080*/  MOV R3, 0x290a0 ;  /* 0x000290a000037802 */ /* 0x000fc40000000f00 */
[----:B-123--:R-:W-:Y:S05]  /*29090*/  CALL.REL.NOINC `($__internal_13_$__cuda_sm70_shflsync_idx_p) ;  /* 0x000040c000007944 */ /* 0x00efea0003c00000 */
[----:B------:R-:W-:Y:S01]  /*290a0*/  MOV R3, R234 ;  /* 0x000000ea00037202 */ /* 0x000fe20000000f00 */
[----:B------:R-:W-:Y:S05]  /*290b0*/  BRA `(.L_x_1230) ;  /* 0xfffe880000007947 */ /* 0x000fea000383ffff */
.L_x_1056:
[----:B------:R-:W-:Y:S02]  /*290c0*/  MOV R0, 0x2 ;  /* 0x0000000200007802 */ /* 0x000fe40000000f00 */
[----:B------:R-:W-:-:S02]  /*290d0*/  MOV R2, 0x290f0 ;  /* 0x000290f000027802 */ /* 0x000fc40000000f00 */
[----:B------:R-:W-:Y:S05]  /*290e0*/  CALL.REL.NOINC `($__internal_12_$__cuda_sm70_shflsync_bfly_p) ;  /* 0x0000401000007944 */ /* 0x000fea0003c00000 */
[----:B------:R-:W-:Y:S05]  /*290f0*/  BRA `(.L_x_1231) ;  /* 0xfffe92f000007947 */ /* 0x000fea000383ffff */
.L_x_1057:
[----:B------:R-:W-:Y:S02]  /*29100*/  MOV R0, 0x1 ;  /* 0x0000000100007802 */ /* 0x000fe40000000f00 */
[----:B------:R-:W-:-:S02]  /*29110*/  MOV R2, 0x29130 ;  /* 0x0002913000027802 */ /* 0x000fc40000000f00 */
[----:B------:R-:W-:Y:S05]  /*29120*/  CALL.REL.NOINC `($__internal_12_$__cuda_sm70_shflsync_bfly_p) ;  /* 0x00003fd000007944 */ /* 0x000fea0003c00000 */
[----:B------:R-:W-:Y:S01]  /*29130*/  FMNMX.FTZ R71, R4, R0, !PT ;  /* 0x0000000004477209 */ /* 0x000fe20007810000 */
[----:B------:R-:W-:Y:S01]  /*29140*/  IMAD.MOV.U32 R4, RZ, RZ, R5 ;  /* 0x000000ffff047224 */ /* 0x000fe200078e0005 */
[----:B------:R-:W-:Y:S01]  /*29150*/  MOV R2, 0x29180 ;  /* 0x0002918000027802 */ /* 0x000fe20000000f00 */
[----:B------:R-:W-:-:S02]  /*29160*/  IMAD.MOV.U32 R0, RZ, RZ, 0x2 ;  /* 0x00000002ff007424 */ /* 0x000fc400078e00ff */
[----:B------:R-:W-:Y:S05]  /*29170*/  CALL.REL.NOINC `($__internal_12_$__cuda_sm70_shflsync_bfly_p) ;  /* 0x00003f8000007944 */ /* 0x000fea0003c00000 */
[----:B------:R-:W-:Y:S01]  /*29180*/  FMNMX.FTZ R5, R5, R0, !PT ;  /* 0x0000000005057209 */ /* 0x000fe20007810000 */
[----:B------:R-:W-:Y:S01]  /*29190*/  IMAD.MOV.U32 R0, RZ, RZ, 0x1 ;  /* 0x00000001ff007424 */ /* 0x000fe200078e00ff */
[----:B------:R-:W-:-:S03]  /*291a0*/  MOV R2, 0x291d0 ;  /* 0x000291d000027802 */ /* 0x000fc60000000f00 */
[----:B------:R-:W-:Y:S02]  /*291b0*/  IMAD.MOV.U32 R4, RZ, RZ, R5 ;  /* 0x000000ffff047224 */ /* 0x000fe400078e0005 */
[----:B------:R-:W-:Y:S05]  /*291c0*/  CALL.REL.NOINC `($__internal_12_$__cuda_sm70_shflsync_bfly_p) ;  /* 0x00003f3000007944 */ /* 0x000fea0003c00000 */
[----:B------:R-:W-:Y:S01]  /*291d0*/  FMNMX.FTZ R70, R5, R0, !PT ;  /* 0x0000000005467209 */ /* 0x000fe20007810000 */
[----:B------:R-:W-:Y:S01]  /*291e0*/  IMAD.MOV.U32 R4, RZ, RZ, R6 ;  /* 0x000000ffff047224 */ /* 0x000fe200078e0006 */
[----:B------:R-:W-:Y:S01]  /*291f0*/  MOV R2, 0x29220 ;  /* 0x0002922000027802 */ /* 0x000fe20000000f00 */
[----:B------:R-:W-:Y:S02]  /*29200*/  IMAD.MOV.U32 R0, RZ, RZ, 0x2 ;  /* 0x00000002ff007424 */ /* 0x000fe400078e00ff */
        /* <DEDUP_REMOVED lines=16> */
[----:B------:R-:W-:Y:S01]  /*29310*/  MOV R8, R0 ;  /* 0x0000000000087202 */ /* 0x000fe20000000f00 */
[----:B------:R-:W-:Y:S05]  /*29320*/  BRA `(.L_x_1232) ;  /* 0xfffe91b000007947 */ /* 0x000fea000383ffff */
.L_x_1065:
[----:B------:R-:W-:Y:S01]  /*29330*/  MOV R2, RZ ;  /* 0x000000ff00027202 */ /* 0x000fe20000000f00 */
[----:B------:R-:W-:Y:S01]  /*29340*/  IMAD.MOV.U32 R52, RZ, RZ, R4 ;  /* 0x000000ffff347224 */ /* 0x000fe200078e0004 */
[----:B------:R-:W-:Y:S01]  /*29350*/  MOV R3, 0x29380 ;  /* 0x0002938000037802 */ /* 0x000fe20000000f00 */
[----:B------:R-:W-:Y:S02]  /*29360*/  IMAD.MOV.U32 R71, RZ, RZ, 0x181f ;  /* 0x0000181fff477424 */ /* 0x000fe400078e00ff */
[----:B------:R-:W-:Y:S05]  /*29370*/  CALL.REL.NOINC `($__internal_13_$__cuda_sm70_shflsync_idx_p) ;  /* 0x00003de000007944 */ /* 0x000fea0003c00000 */
[----:B------:R-:W-:Y:S01]  /*29380*/  MOV R8, R234 ;  /* 0x000000ea00087202 */ /* 0x000fe20000000f00 */
[----:B------:R-:W-:-:S05]  /*29390*/  BRA `(.L_x_1233) ;  /* 0xfffeaed000007947 */ /* 0x000fca000383ffff */
.L_x_1066:
[----:B------:R-:W-:Y:S01]  /*293a0*/  MOV R2, RZ ;  /* 0x000000ff00027202 */ /* 0x000fe20000000f00 */
[----:B------:R-:W-:Y:S01]  /*293b0*/  IMAD.MOV.U32 R52, RZ, RZ, R0 ;  /* 0x000000ffff347224 */ /* 0x000fe200078e0000 */
[----:B------:R-:W-:Y:S01]  /*293c0*/  MOV R3, 0x293f0 ;  /* 0x000293f000037802 */ /* 0x000fe20000000f00 */
[----:B------:R-:W-:Y:S02]  /*293d0*/  IMAD.MOV.U32 R71, RZ, RZ, 0x181f ;  /* 0x0000181fff477424 */ /* 0x000fe400078e00ff */
[----:B-12---:R-:W-:Y:S05]  /*293e0*/  CALL.REL.NOINC `($__internal_13_$__cuda_sm70_shflsync_idx_p) ;  /* 0x00003d7000007944 */ /* 0x006fea0003c00000 */
        /* <DEDUP_REMOVED lines=10> */
[----:B------:R-:W-:Y:S05]  /*29490*/  CALL.REL.NOINC `($__internal_13_$__cuda_sm70_shflsync_idx_p) ;  /* 0x00003cc000007944 */ /* 0x000fea0003c00000 */
[----:B------:R-:W-:Y:S01]  /*294a0*/  MOV R2, 0x1 ;  /* 0x0000000100027802 */ /* 0x000fe20000000f00 */
[----:B------:R-:W-:Y:S01]  /*294b0*/  IMAD.MOV.U32 R7, RZ, RZ, R234 ;  /* 0x000000ffff077224 */ /* 0x000fe200078e00ea */
[----:B------:R-:W-:Y:S01]  /*294c0*/  MOV R71, 0x181f ;  /* 0x0000181f00477802 */ /* 0x000fe20000000f00 */
[----:B------:R-:W-:Y:S01]  /*294d0*/  IMAD.MOV.U32 R52, RZ, RZ, R0 ;  /* 0x000000ffff347224 */ /* 0x000fe200078e0000 */
[----:B------:R-:W-:Y:S02]  /*294e0*/  MOV R3, 0x29500 ;  /* 0x0002950000037802 */ /* 0x000fe40000000f00 */
[----:B------:R-:W-:Y:S05]  /*294f0*/  CALL.REL.NOINC `($__internal_13_$__cuda_sm70_shflsync_idx_p) ;  /* 0x00003c6000007944 */ /* 0x000fea0003c00000 */
        /* <DEDUP_REMOVED lines=51> */
[----:B------:R-:W-:Y:S01]  /*29830*/  MOV R0, R234 ;  /* 0x000000ea00007202 */ /* 0x000fe20000000f00 */
[----:B------:R-:W-:-:S05]  /*29840*/  BRA `(.L_x_1234) ;  /* 0xfffeab8000007947 */ /* 0x000fca000383ffff */
.L_x_1069:
[----:B------:R-:W-:Y:S01]  /*29850*/  MOV R2, RZ ;  /* 0x000000ff00027202 */ /* 0x000fe20000000f00 */
[----:B------:R-:W-:Y:S01]  /*29860*/  IMAD.MOV.U32 R52, RZ, RZ, R4 ;  /* 0x000000ffff347224 */ /* 0x000fe200078e0004 */
[----:B------:R-:W-:Y:S01]  /*29870*/  MOV R3, 0x298a0 ;  /* 0x000298a000037802 */ /* 0x000fe20000000f00 */
[----:B------:R-:W-:Y:S02]  /*29880*/  IMAD.MOV.U32 R71, RZ, RZ, 0x181f ;  /* 0x0000181fff477424 */ /* 0x000fe400078e00ff */
[----:B------:R-:W-:Y:S05]  /*29890*/  CALL.REL.NOINC `($__internal_13_$__cuda_sm70_shflsync_idx_p) ;  /* 0x000038c000007944 */ /* 0x000fea0003c00000 */
[----:B------:R-:W-:Y:S01]  /*298a0*/  MOV R7, R234 ;  /* 0x000000ea00077202 */ /* 0x000fe20000000f00 */
[----:B------:R-:W-:-:S05]  /*298b0*/  BRA `(.L_x_1235) ;  /* 0xfffebe5000007947 */ /* 0x000fca000383ffff */
.L_x_1070:
        /* <DEDUP_REMOVED lines=75> */
.L_x_1071:
[----:B------:R-:W-:Y:S01]  /*29d70*/  MOV R2, RZ ;  /* 0x000000ff00027202 */ /* 0x000fe20000000f00 */
[----:B------:R-:W-:Y:S01]  /*29d80*/  IMAD.MOV.U32 R52, RZ, RZ, R5 ;  /* 0x000000ffff347224 */ /* 0x000fe200078e0005 */
[----:B------:R-:W-:Y:S01]  /*29d90*/  MOV R3, 0x29dc0 ;  /* 0x00029dc000037802 */ /* 0x000fe20000000f00 */
[----:B------:R-:W-:Y:S02]  /*29da0*/  IMAD.MOV.U32 R71, RZ, RZ, 0x1c1f ;  /* 0x00001c1fff477424 */ /* 0x000fe400078e00ff */
[----:B------:R-:W-:Y:S05]  /*29db0*/  CALL.REL.NOINC `($__internal_13_$__cuda_sm70_shflsync_idx_p) ;  /* 0x000033a000007944 */ /* 0x000fea0003c00000 */
[----:B------:R-:W-:Y:S01]  /*29dc0*/  MOV R4, R234 ;  /* 0x000000ea00047202 */ /* 0x000fe20000000f00 */
[----:B------:R-:W-:-:S05]  /*29dd0*/  BRA `(.L_x_1237) ;  /* 0xfffebc1000007947 */ /* 0x000fca000383ffff */
.L_x_1076:
[----:B------:R-:W-:Y:S01]  /*29de0*/  MOV R2, 0x1 ;  /* 0x0000000100027802 */ /* 0x000fe20000000f00 */
[----:B------:R-:W-:Y:S01]  /*29df0*/  IMAD.MOV.U32 R52, RZ, RZ, R5 ;  /* 0x000000ffff347224 */ /* 0x000fe200078e0005 */
[----:B------:R-:W-:Y:S01]  /*29e00*/  MOV R3, 0x29e30 ;  /* 0x00029e3000037802 */ /* 0x000fe20000000f00 */
[----:B------:R-:W-:Y:S02]  /*29e10*/  IMAD.MOV.U32 R71, RZ, RZ, 0x1c1f ;  /* 0x00001c1fff477424 */ /* 0x000fe400078e00ff */
[----:B-1----:R-:W-:Y:S05]  /*29e20*/  CALL.REL.NOINC `($__internal_13_$__cuda_sm70_shflsync_idx_p) ;  /* 0x0000333000007944 */ /* 0x002fea0003c00000 */
[----:B------:R-:W-:Y:S01]  /*29e30*/  MOV R4, R234 ;  /* 0x000000ea00047202 */ /* 0x000fe20000000f00 */
[----:B------:R-:W-:-:S05]  /*29e40*/  BRA `(.L_x_1238) ;  /* 0xfffec49000007947 */ /* 0x000fca000383ffff */
.L_x_1081:
[----:B------:R-:W-:Y:S01]  /*29e50*/  MOV R2, 0x2 ;  /* 0x0000000200027802 */ /* 0x000fe20000000f00 */
[----:B------:R-:W-:Y:S01]  /*29e60*/  IMAD.MOV.U32 R52, RZ, RZ, R5 ;  /* 0x000000ffff347224 */ /* 0x000fe200078e0005 */
[----:B------:R-:W-:Y:S01]  /*29e70*/  MOV R3, 0x29ea0 ;  /* 0x00029ea000037802 */ /* 0x000fe20000000f00 */
[----:B------:R-:W-:Y:S02]  /*29e80*/  IMAD.MOV.U32 R71, RZ, RZ, 0x1c1f ;  /* 0x00001c1fff477424 */ /* 0x000fe400078e00ff */
[----:B-12---:R-:W-:Y:S05]  /*29e90*/  CALL.REL.NOINC `($__internal_13_$__cuda_sm70_shflsync_idx_p) ;  /* 0x000032c000007944 */ /* 0x006fea0003c00000 */
[----:B------:R-:W-:Y:S01]  /*29ea0*/  MOV R4, R234 ;  /* 0x000000ea00047202 */ /* 0x000fe20000000f00 */
[----:B------:R-:W-:-:S05]  /*29eb0*/  BRA `(.L_x_1239) ;  /* 0xfffecad000007947 */ /* 0x000fca000383ffff */
.L_x_1086:
[----:B------:R-:W-:Y:S01]  /*29ec0*/  MOV R2, 0x3 ;  /* 0x0000000300027802 */ /* 0x000fe20000000f00 */
[----:B------:R-:W-:Y:S01]  /*29ed0*/  IMAD.MOV.U32 R52, RZ, RZ, R5 ;  /* 0x000000ffff347224 */ /* 0x000fe200078e0005 */
[----:B------:R-:W-:Y:S01]  /*29ee0*/  MOV R3, 0x29f10 ;  /* 0x00029f1000037802 */ /* 0x000fe20000000f00 */
[----:B------:R-:W-:Y:S02]  /*29ef0*/  IMAD.MOV.U32 R71, RZ, RZ, 0x1c1f ;  /* 0x00001c1fff477424 */ /* 0x000fe400078e00ff */
[----:B-123--:R-:W-:Y:S05]  /*29f00*/  CALL.REL.NOINC `($__internal_13_$__cuda_sm70_shflsync_idx_p) ;  /* 0x0000325000007944 */ /* 0x00efea0003c00000 */
[----:B------:R-:W-:Y:S01]  /*29f10*/  MOV R4, R234 ;  /* 0x000000ea00047202 */ /* 0x000fe20000000f00 */
[----:B------:R-:W-:-:S05]  /*29f20*/  BRA `(.L_x_1240) ;  /* 0xfffed11000007947 */ /* 0x000fca000383ffff */
.L_x_1091:
[----:B------:R-:W-:Y:S02]  /*29f30*/  MOV R0, 0x2 ;  /* 0x0000000200007802 */ /* 0x000fe40000000f00 */
[----:B------:R-:W-:Y:S02]  /*29f40*/  MOV R2, 0x29f60 ;  /* 0x00029f6000027802 */ /* 0x000fe40000000f00 */
[----:B------:R-:W-:Y:S05]  /*29f50*/  CALL.REL.NOINC `($__internal_12_$__cuda_sm70_shflsync_bfly_p) ;  /* 0x000031a000007944 */ /* 0x000fea0003c00000 */
[----:B------:R-:W-:-:S05]  /*29f60*/  BRA `(.L_x_1241) ;  /* 0xfffedc8000007947 */ /* 0x000fca000383ffff */
.L_x_1092:
[----:B------:R-:W-:Y:S02]  /*29f70*/  MOV R0, 0x1 ;  /* 0x0000000100007802 */ /* 0x000fe40000000f00 */
[----:B------:R-:W-:Y:S02]  /*29f80*/  MOV R2, 0x29fa0 ;  /* 0x00029fa000027802 */ /* 0x000fe40000000f00 */
        /* <DEDUP_REMOVED lines=28> */
[----:B------:R-:W-:-:S05]  /*2a150*/  BRA `(.L_x_1242) ;  /* 0xfffedb8000007947 */ /* 0x000fca000383ffff */
.L_x_1101:
[----:B------:R-:W-:Y:S01]  /*2a160*/  MOV R2, RZ ;  /* 0x000000ff00027202 */ /* 0x000fe20000000f00 */
[----:B------:R-:W-:Y:S01]  /*2a170*/  IMAD.MOV.U32 R52, RZ, RZ, R4 ;  /* 0x000000ffff347224 */ /* 0x000fe200078e0004 */
[----:B------:R-:W-:Y:S01]  /*2a180*/  MOV R3, 0x2a1b0 ;  /* 0x0002a1b000037802 */ /* 0x000fe20000000f00 */
[----:B------:R-:W-:Y:S02]  /*2a190*/  IMAD.MOV.U32 R71, RZ, RZ, 0x181f ;  /* 0x0000181fff477424 */ /* 0x000fe400078e00ff */
[----:B------:R-:W-:Y:S05]  /*2a1a0*/  CALL.REL.NOINC `($__internal_13_$__cuda_sm70_shflsync_idx_p) ;  /* 0x00002fb000007944 */ /* 0x000fea0003c00000 */
[----:B------:R-:W-:Y:S01]  /*2a1b0*/  MOV R8, R234 ;  /* 0x000000ea00087202 */ /* 0x000fe20000000f00 */
[----:B------:R-:W-:-:S05]  /*2a1c0*/  BRA `(.L_x_1243) ;  /* 0xfffefe5000007947 */ /* 0x000fca000383ffff */
.L_x_1102:
        /* <DEDUP_REMOVED lines=75> */
.L_x_1105:
[----:B------:R-:W-:Y:S01]  /*2a680*/  MOV R2, RZ ;  /* 0x000000ff00027202 */ /* 0x000fe20000000f00 */
[----:B------:R-:W-:Y:S01]  /*2a690*/  IMAD.MOV.U32 R52, RZ, RZ, R4 ;  /* 0x000000ffff347224 */ /* 0x000fe200078e0004 */
[----:B------:R-:W-:Y:S01]  /*2a6a0*/  MOV R3, 0x2a6d0 ;  /* 0x0002a6d000037802 */ /* 0x000fe20000000f00 */
[----:B------:R-:W-:Y:S02]  /*2a6b0*/  IMAD.MOV.U32 R71, RZ, RZ, 0x181f ;  /* 0x0000181fff477424 */ /* 0x000fe400078e00ff */
[----:B------:R-:W-:Y:S05]  /*2a6c0*/  CALL.REL.NOINC `($__internal_13_$__cuda_sm70_shflsync_idx_p) ;  /* 0x00002a9000007944 */ /* 0x000fea0003c00000 */
[----:B------:R-:W-:Y:S01]  /*2a6d0*/  MOV R7, R234 ;  /* 0x000000ea00077202 */ /* 0x000fe20000000f00 */
[----:B------:R-:W-:-:S05]  /*2a6e0*/  BRA `(.L_x_1245) ;  /* 0xffff0dd000007947 */ /* 0x000fca000383ffff */
.L_x_1106:
        /* <DEDUP_REMOVED lines=75> */
.L_x_1107:
[----:B------:R-:W-:Y:S02]  /*2aba0*/  MOV R0, 0x2 ;  /* 0x0000000200007802 */ /* 0x000fe40000000f00 */
[----:B------:R-:W-:Y:S02]  /*2abb0*/  MOV R2, 0x2abd0 ;  /* 0x0002abd000027802 */ /* 0x000fe40000000f00 */
[----:B------:R-:W-:Y:S05]  /*2abc0*/  CALL.REL.NOINC `($__internal_12_$__cuda_sm70_shflsync_bfly_p) ;  /* 0x0000253000007944 */ /* 0x000fea0003c00000 */
[----:B------:R-:W-:-:S05]  /*2abd0*/  BRA `(.L_x_1247) ;  /* 0xffff100000007947 */ /* 0x000fca000383ffff */
.L_x_1108:
        /* <DEDUP_REMOVED lines=31> */
.L_x_1111:
[----:B-1--4-:R-:W-:Y:S01]  /*2add0*/  MOV R71, 0x181f ;  /* 0x0000181f00477802 */ /* 0x012fe20000000f00 */
[----:B------:R-:W-:Y:S01]  /*2ade0*/  IMAD.MOV.U32 R2, RZ, RZ, RZ ;  /* 0x000000ffff027224 */ /* 0x000fe200078e00ff */
[----:B------:R-:W-:Y:S02]  /*2adf0*/  MOV R3, 0x2ae10 ;  /* 0x0002ae1000037802 */ /* 0x000fe40000000f00 */
[----:B------:R-:W-:Y:S05]  /*2ae00*/  CALL.REL.NOINC `($__internal_13_$__cuda_sm70_shflsync_idx_p) ;  /* 0x0000235000007944 */ /* 0x000fea0003c00000 */
[----:B------:R-:W-:Y:S01]  /*2ae10*/  MOV R58, R234 ;  /* 0x000000ea003a7202 */ /* 0x000fe20000000f00 */
[----:B------:R-:W-:-:S05]  /*2ae20*/  BRA `(.L_x_1249) ;  /* 0xffff2eb000007947 */ /* 0x000fca000383ffff */
.L_x_1114:
[----:B------:R-:W-:Y:S01]  /*2ae30*/  MOV R2, RZ ;  /* 0x000000ff00027202 */ /* 0x000fe20000000f00 */
[----:B------:R-:W-:Y:S01]  /*2ae40*/  IMAD.MOV.U32 R52, RZ, RZ, R4 ;  /* 0x000000ffff347224 */ /* 0x000fe200078e0004 */
[----:B------:R-:W-:Y:S01]  /*2ae50*/  MOV R3, 0x2ae80 ;  /* 0x0002ae8000037802 */ /* 0x000fe20000000f00 */
[----:B------:R-:W-:Y:S02]  /*2ae60*/  IMAD.MOV.U32 R71, RZ, RZ, 0x181f ;  /* 0x0000181fff477424 */ /* 0x000fe400078e00ff */
[----:B------:R-:W-:Y:S05]  /*2ae70*/  CALL.REL.NOINC `($__internal_13_$__cuda_sm70_shflsync_idx_p) ;  /* 0x000022e000007944 */ /* 0x000fea0003c00000 */
[----:B------:R-:W-:Y:S01]  /*2ae80*/  MOV R7, R234 ;  /* 0x000000ea00077202 */ /* 0x000fe20000000f00 */
[----:B------:R-:W-:-:S05]  /*2ae90*/  BRA `(.L_x_1250) ;  /* 0xffff428000007947 */ /* 0x000fca000383ffff */
.L_x_1115:
        /* <DEDUP_REMOVED lines=75> */
.L_x_1116:
[----:B------:R-:W-:Y:S01]  /*2b350*/  MOV R2, RZ ;  /* 0x000000ff00027202 */ /* 0x000fe20000000f00 */
[----:B------:R-:W-:Y:S01]  /*2b360*/  IMAD.MOV.U32 R52, RZ, RZ, R5 ;  /* 0x000000ffff347224 */ /* 0x000fe200078e0005 */
[----:B------:R-:W-:Y:S01]  /*2b370*/  MOV R3, 0x2b3a0 ;  /* 0x0002b3a000037802 */ /* 0x000fe20000000f00 */
[----:B------:R-:W-:Y:S02]  /*2b380*/  IMAD.MOV.U32 R71, RZ, RZ, 0x1c1f ;  /* 0x00001c1fff477424 */ /* 0x000fe400078e00ff */
[----:B------:R-:W-:Y:S05]  /*2b390*/  CALL.REL.NOINC `($__internal_13_$__cuda_sm70_shflsync_idx_p) ;  /* 0x00001dc000007944 */ /* 0x000fea0003c00000 */
[----:B------:R-:W-:Y:S01]  /*2b3a0*/  MOV R4, R234 ;  /* 0x000000ea00047202 */ /* 0x000fe20000000f00 */
[----:B------:R-:W-:-:S05]  /*2b3b0*/  BRA `(.L_x_1252) ;  /* 0xffff406000007947 */ /* 0x000fca000383ffff */
.L_x_1121:
[----:B------:R-:W-:Y:S01]  /*2b3c0*/  MOV R2, 0x1 ;  /* 0x0000000100027802 */ /* 0x000fe20000000f00 */
[----:B------:R-:W-:Y:S01]  /*2b3d0*/  IMAD.MOV.U32 R52, RZ, RZ, R5 ;  /* 0x000000ffff347224 */ /* 0x000fe200078e0005 */
[----:B------:R-:W-:Y:S01]  /*2b3e0*/  MOV R3, 0x2b410 ;  /* 0x0002b41000037802 */ /* 0x000fe20000000f00 */
[----:B------:R-:W-:Y:S02]  /*2b3f0*/  IMAD.MOV.U32 R71, RZ, RZ, 0x1c1f ;  /* 0x00001c1fff477424 */ /* 0x000fe400078e00ff */
[----:B-1----:R-:W-:Y:S05]  /*2b400*/  CALL.REL.NOINC `($__internal_13_$__cuda_sm70_shflsync_idx_p) ;  /* 0x00001d5000007944 */ /* 0x002fea0003c00000 */
[----:B------:R-:W-:Y:S01]  /*2b410*/  MOV R4, R234 ;  /* 0x000000ea00047202 */ /* 0x000fe20000000f00 */
[----:B------:R-:W-:-:S05]  /*2b420*/  BRA `(.L_x_1253) ;  /* 0xffff48e000007947 */ /* 0x000fca000383ffff */
.L_x_1126:
[----:B------:R-:W-:Y:S01]  /*2b430*/  MOV R2, 0x2 ;  /* 0x0000000200027802 */ /* 0x000fe20000000f00 */
[----:B------:R-:W-:Y:S01]  /*2b440*/  IMAD.MOV.U32 R52, RZ, RZ, R5 ;  /* 0x000000ffff347224 */ /* 0x000fe200078e0005 */
[----:B------:R-:W-:Y:S01]  /*2b450*/  MOV R3, 0x2b480 ;  /* 0x0002b48000037802 */ /* 0x000fe20000000f00 */
[----:B------:R-:W-:Y:S02]  /*2b460*/  IMAD.MOV.U32 R71, RZ, RZ, 0x1c1f ;  /* 0x00001c1fff477424 */ /* 0x000fe400078e00ff */
[----:B-12---:R-:W-:Y:S05]  /*2b470*/  CALL.REL.NOINC `($__internal_13_$__cuda_sm70_shflsync_idx_p) ;  /* 0x00001ce000007944 */ /* 0x006fea0003c00000 */
[----:B------:R-:W-:Y:S01]  /*2b480*/  MOV R4, R234 ;  /* 0x000000ea00047202 */ /* 0x000fe20000000f00 */
[----:B------:R-:W-:-:S05]  /*2b490*/  BRA `(.L_x_1254) ;  /* 0xffff4f2000007947 */ /* 0x000fca000383ffff */
.L_x_1131:
[----:B------:R-:W-:Y:S01]  /*2b4a0*/  MOV R2, 0x3 ;  /* 0x0000000300027802 */ /* 0x000fe20000000f00 */
[----:B------:R-:W-:Y:S01]  /*2b4b0*/  IMAD.MOV.U32 R52, RZ, RZ, R5 ;  /* 0x000000ffff347224 */ /* 0x000fe200078e0005 */
[----:B------:R-:W-:Y:S01]  /*2b4c0*/  MOV R3, 0x2b4f0 ;  /* 0x0002b4f000037802 */ /* 0x000fe20000000f00 */
[----:B------:R-:W-:Y:S02]  /*2b4d0*/  IMAD.MOV.U32 R71, RZ, RZ, 0x1c1f ;  /* 0x00001c1fff477424 */ /* 0x000fe400078e00ff */
[----:B-123--:R-:W-:Y:S05]  /*2b4e0*/  CALL.REL.NOINC `($__internal_13_$__cuda_sm70_shflsync_idx_p) ;  /* 0x00001c7000007944 */ /* 0x00efea0003c00000 */
[----:B------:R-:W-:Y:S01]  /*2b4f0*/  MOV R4, R234 ;  /* 0x000000ea00047202 */ /* 0x000fe20000000f00 */
[----:B------:R-:W-:-:S05]  /*2b500*/  BRA `(.L_x_1255) ;  /* 0xffff556000007947 */ /* 0x000fca000383ffff */
.L_x_1136:
[----:B------:R-:W-:Y:S02]  /*2b510*/  MOV R0, 0x2 ;  /* 0x0000000200007802 */ /* 0x000fe40000000f00 */
[----:B------:R-:W-:Y:S02]  /*2b520*/  MOV R2, 0x2b540 ;  /* 0x0002b54000027802 */ /* 0x000fe40000000f00 */
[----:B------:R-:W-:Y:S05]  /*2b530*/  CALL.REL.NOINC `($__internal_12_$__cuda_sm70_shflsync_bfly_p) ;  /* 0x00001bc000007944 */ /* 0x000fea0003c00000 */
[----:B------:R-:W-:-:S05]  /*2b540*/  BRA `(.L_x_1256) ;  /* 0xffff60d000007947 */ /* 0x000fca000383ffff */
.L_x_1137:
        /* <DEDUP_REMOVED lines=31> */
.L_x_1139:
[----:B------:R-:W-:Y:S01]  /*2b740*/  IMAD.MOV.U32 R4, RZ, RZ, R237 ;  /* 0x000000ffff047224 */ /* 0x000fe200078e00ed */
[----:B------:R-:W-:-:S02]  /*2b750*/  MOV R0, 0x2 ;  /* 0x0000000200007802 */ /* 0x000fc40000000f00 */
[----:B------:R-:W-:Y:S02]  /*2b760*/  MOV R2, 0x2b780 ;  /* 0x0002b78000027802 */ /* 0x000fe40000000f00 */
[----:B-1----:R-:W-:Y:S05]  /*2b770*/  CALL.REL.NOINC `($__internal_12_$__cuda_sm70_shflsync_bfly_p) ;  /* 0x0000198000007944 */ /* 0x002fea0003c00000 */
[----:B------:R-:W-:Y:S05]  /*2b780*/  BRA `(.L_x_1258) ;  /* 0xffff7de000007947 */ /* 0x000fea000383ffff */
.L_x_1140:
[----:B------:R-:W-:Y:S01]  /*2b790*/  IMAD.MOV.U32 R4, RZ, RZ, R5 ;  /* 0x000000ffff047224 */ /* 0x000fe200078e0005 */
[----:B------:R-:W-:Y:S02]  /*2b7a0*/  MOV R0, 0x1 ;  /* 0x0000000100007802 */ /* 0x000fe40000000f00 */
[----:B------:R-:W-:Y:S02]  /*2b7b0*/  MOV R2, 0x2b7d0 ;  /* 0x0002b7d000027802 */ /* 0x000fe40000000f00 */
[----:B-12---:R-:W-:Y:S05]  /*2b7c0*/  CALL.REL.NOINC `($__internal_12_$__cuda_sm70_shflsync_bfly_p) ;  /* 0x0000193000007944 */ /* 0x006fea0003c00000 */
[----:B------:R-:W-:Y:S01]  /*2b7d0*/  FADD.FTZ R5, R5, R0 ;  /* 0x0000000005057221 */ /* 0x000fe20000010000 */
[----:B------:R-:W-:Y:S02]  /*2b7e0*/  MOV R4, R243 ;  /* 0x000000f300047202 */ /* 0x000fe40000000f00 */
[----:B------:R-:W-:Y:S02]  /*2b7f0*/  MOV R0, 0x2 ;  /* 0x0000000200007802 */ /* 0x000fe40000000f00 */
[----:B------:R-:W-:Y:S02]  /*2b800*/  MOV R2, 0x2b820 ;  /* 0x0002b82000027802 */ /* 0x000fe40000000f00 */
[----:B------:R-:W-:Y:S05]  /*2b810*/  CALL.REL.NOINC `($__internal_12_$__cuda_sm70_shflsync_bfly_p) ;  /* 0x000018e000007944 */ /* 0x000fea0003c00000 */
[----:B------:R-:W-:Y:S01]  /*2b820*/  FADD.FTZ R6, R243, R0 ;  /* 0x00000000f3067221 */ /* 0x000fe20000010000 */
[----:B------:R-:W-:Y:S02]  /*2b830*/  MOV R0, 0x1 ;  /* 0x0000000100007802 */ /* 0x000fe40000000f00 */
[----:B------:R-:W-:-:S02]  /*2b840*/  MOV R2, 0x2b870 ;  /* 0x0002b87000027802 */ /* 0x000fc40000000f00 */
[----:B------:R-:W-:Y:S02]  /*2b850*/  MOV R4, R6 ;  /* 0x0000000600047202 */ /* 0x000fe40000000f00 */
[----:B------:R-:W-:Y:S05]  /*2b860*/  CALL.REL.NOINC `($__internal_12_$__cuda_sm70_shflsync_bfly_p) ;  /* 0x0000189000007944 */ /* 0x000fea0003c00000 */
[----:B------:R-:W-:Y:S01]  /*2b870*/  FADD.FTZ R6, R6, R0 ;  /* 0x0000000006067221 */ /* 0x000fe20000010000 */
[----:B------:R-:W-:Y:S02]  /*2b880*/  MOV R4, R246 ;  /* 0x000000f600047202 */ /* 0x000fe40000000f00 */
[----:B------:R-:W-:Y:S02]  /*2b890*/  MOV R0, 0x2 ;  /* 0x0000000200007802 */ /* 0x000fe40000000f00 */
[----:B------:R-:W-:Y:S02]  /*2b8a0*/  MOV R2, 0x2b8c0 ;  /* 0x0002b8c000027802 */ /* 0x000fe40000000f00 */
[----:B------:R-:W-:Y:S05]  /*2b8b0*/  CALL.REL.NOINC `($__internal_12_$__cuda_sm70_shflsync_bfly_p) ;  /* 0x0000184000007944 */ /* 0x000fea0003c00000 */
[----:B------:R-:W-:Y:S01]  /*2b8c0*/  FADD.FTZ R7, R246, R0 ;  /* 0x00000000f6077221 */ /* 0x000fe20000010000 */
[----:B------:R-:W-:Y:S02]  /*2b8d0*/  MOV R0, 0x1 ;  /* 0x0000000100007802 */ /* 0x000fe40000000f00 */
[----:B------:R-:W-:Y:S02]  /*2b8e0*/  MOV R2, 0x2b910 ;  /* 0x0002b91000027802 */ /* 0x000fe40000000f00 */
[----:B------:R-:W-:-:S02]  /*2b8f0*/  MOV R4, R7 ;  /* 0x0000000700047202 */ /* 0x000fc40000000f00 */
[----:B------:R-:W-:Y:S05]  /*2b900*/  CALL.REL.NOINC `($__internal_12_$__cuda_sm70_shflsync_bfly_p) ;  /* 0x000017f000007944 */ /* 0x000fea0003c00000 */
[----:B------:R-:W-:Y:S01]  /*2b910*/  FADD.FTZ R7, R7, R0 ;  /* 0x0000000007077221 */ /* 0x000fe20000010000 */
[----:B------:R-:W-:-:S02]  /*2b920*/  MOV R4, R247 ;  /* 0x000000f700047202 */ /* 0x000fc40000000f00 */
[----:B------:R-:W-:Y:S02]  /*2b930*/  MOV R0, 0x2 ;  /* 0x0000000200007802 */ /* 0x000fe40000000f00 */
[----:B------:R-:W-:Y:S02]  /*2b940*/  MOV R2, 0x2b960 ;  /* 0x0002b96000027802 */ /* 0x000fe40000000f00 */
[----:B------:R-:W-:Y:S05]  /*2b950*/  CALL.REL.NOINC `($__internal_12_$__cuda_sm70_shflsync_bfly_p) ;  /* 0x000017a000007944 */ /* 0x000fea0003c00000 */
[----:B------:R-:W-:Y:S01]  /*2b960*/  FADD.FTZ R4, R247, R0 ;  /* 0x00000000f7047221 */ /* 0x000fe20000010000 */
[----:B------:R-:W-:Y:S02]  /*2b970*/  MOV R0, 0x1 ;  /* 0x0000000100007802 */ /* 0x000fe40000000f00 */
[----:B------:R-:W-:Y:S02]  /*2b980*/  MOV R2, 0x2b9a0 ;  /* 0x0002b9a000027802 */ /* 0x000fe40000000f00 */
[----:B------:R-:W-:Y:S05]  /*2b990*/  CALL.REL.NOINC `($__internal_12_$__cuda_sm70_shflsync_bfly_p) ;  /* 0x0000176000007944 */ /* 0x000fea0003c00000 */
[----:B------:R-:W-:Y:S01]  /*2b9a0*/  MOV R8, R0 ;  /* 0x0000000000087202 */ /* 0x000fe20000000f00 */
[----:B------:R-:W-:Y:S05]  /*2b9b0*/  BRA `(.L_x_1259) ;  /* 0xffff7ca000007947 */ /* 0x000fea000383ffff */
.L_x_1147:
[----:B-1-34-:R-:W-:Y:S01]  /*2b9c0*/  IMAD.MOV.U32 R52, RZ, RZ, R5 ;  /* 0x000000ffff347224 */ /* 0x01afe200078e0005 */
[----:B------:R-:W-:Y:S01]  /*2b9d0*/  MOV R2, RZ ;  /* 0x000000ff00027202 */ /* 0x000fe20000000f00 */
[----:B------:R-:W-:Y:S01]  /*2b9e0*/  IMAD.MOV.U32 R71, RZ, RZ, 0x181f ;  /* 0x0000181fff477424 */ /* 0x000fe200078e00ff */
[----:B------:R-:W-:Y:S02]  /*2b9f0*/  MOV R3, 0x2ba10 ;  /* 0x0002ba1000037802 */ /* 0x000fe40000000f00 */
[----:B------:R-:W-:Y:S05]  /*2ba00*/  CALL.REL.NOINC `($__internal_13_$__cuda_sm70_shflsync_idx_p) ;  /* 0x0000175000007944 */ /* 0x000fea0003c00000 */
[----:B------:R-:W-:Y:S01]  /*2ba10*/  MOV R7, R234 ;  /* 0x000000ea00077202 */ /* 0x000fe20000000f00 */
[----:B------:R-:W-:Y:S05]  /*2ba20*/  BRA `(.L_x_1260) ;  /* 0xffff92b000007947 */ /* 0x000fea000383ffff */
.L_x_1148:
[----:B------:R-:W-:Y:S01]  /*2ba30*/  IMAD.MOV.U32 R52, RZ, RZ, R6 ;  /* 0x000000ffff347224 */ /* 0x000fe200078e0006 */
[----:B------:R-:W-:Y:S01]  /*2ba40*/  MOV R2, RZ ;  /* 0x000000ff00027202 */ /* 0x000fe20000000f00 */
[----:B------:R-:W-:Y:S01]  /*2ba50*/  IMAD.MOV.U32 R71, RZ, RZ, 0x181f ;  /* 0x0000181fff477424 */ /* 0x000fe200078e00ff */
[----:B------:R-:W-:-:S02]  /*2ba60*/  MOV R3, 0x2ba80 ;  /* 0x0002ba8000037802 */ /* 0x000fc40000000f00 */
[----:B-12---:R-:W-:Y:S05]  /*2ba70*/  CALL.REL.NOINC `($__internal_13_$__cuda_sm70_shflsync_idx_p) ;  /* 0x000016e000007944 */ /* 0x006fea0003c00000 */
[----:B------:R-:W-:Y:S01]  /*2ba80*/  MOV R2, R234 ;  /* 0x000000ea00027202 */ /* 0x000fe20000000f00 */
[----:B------:R-:W-:Y:S05]  /*2ba90*/  BRA `(.L_x_1261) ;  /* 0xffff926000007947 */ /* 0x000fea000383ffff */
.L_x_1149:
[----:B------:R-:W-:Y:S01]  /*2baa0*/  IMAD.MOV.U32 R52, RZ, RZ, R5 ;  /* 0x000000ffff347224 */ /* 0x000fe200078e0005 */
[----:B--2---:R-:W-:Y:S01]  /*2bab0*/  MOV R2, 0x1 ;  /* 0x0000000100027802 */ /* 0x004fe20000000f00 */
[----:B------:R-:W-:Y:S01]  /*2bac0*/  IMAD.MOV.U32 R71, RZ, RZ, 0x181f ;  /* 0x0000181fff477424 */ /* 0x000fe200078e00ff */
[----:B------:R-:W-:-:S02]  /*2bad0*/  MOV R3, 0x2baf0 ;  /* 0x0002baf000037802 */ /* 0x000fc40000000f00 */
[----:B-1-3--:R-:W-:Y:S05]  /*2bae0*/  CALL.REL.NOINC `($__internal_13_$__cuda_sm70_shflsync_idx_p) ;  /* 0x0000167000007944 */ /* 0x00afea0003c00000 */
        /* <DEDUP_REMOVED lines=8> */
.L_x_1150:
[----:B------:R-:W-:Y:S01]  /*2bb70*/  IMAD.MOV.U32 R52, RZ, RZ, R5 ;  /* 0x000000ffff347224 */ /* 0x000fe200078e0005 */
[----:B-1----:R-:W-:Y:S01]  /*2bb80*/  MOV R2, 0x2 ;  /* 0x0000000200027802 */ /* 0x002fe20000000f00 */
[----:B------:R-:W-:Y:S01]  /*2bb90*/  IMAD.MOV.U32 R71, RZ, RZ, 0x181f ;  /* 0x0000181fff477424 */ /* 0x000fe200078e00ff */
[----:B------:R-:W-:Y:S02]  /*2bba0*/  MOV R3, 0x2bbc0 ;  /* 0x0002bbc000037802 */ /* 0x000fe40000000f00 */
[----:B---34-:R-:W-:Y:S05]  /*2bbb0*/  CALL.REL.NOINC `($__internal_13_$__cuda_sm70_shflsync_idx_p) ;  /* 0x000015a000007944 */ /* 0x018fea0003c00000 */
[----:B------:R-:W-:Y:S01]  /*2bbc0*/  MOV R7, R234 ;  /* 0x000000ea00077202 */ /* 0x000fe20000000f00 */
[----:B------:R-:W-:Y:S05]  /*2bbd0*/  BRA `(.L_x_1263) ;  /* 0xffff920000007947 */ /* 0x000fea000383ffff */
.L_x_1151:
[----:B------:R-:W-:Y:S01]  /*2bbe0*/  IMAD.MOV.U32 R52, RZ, RZ, R6 ;  /* 0x000000ffff347224 */ /* 0x000fe200078e0006 */
[----:B-1----:R-:W-:Y:S01]  /*2bbf0*/  MOV R2, 0x2 ;  /* 0x0000000200027802 */ /* 0x002fe20000000f00 */
[----:B------:R-:W-:Y:S01]  /*2bc00*/  IMAD.MOV.U32 R71, RZ, RZ, 0x181f ;  /* 0x0000181fff477424 */ /* 0x000fe200078e00ff */
[----:B------:R-:W-:Y:S02]  /*2bc10*/  MOV R3, 0x2bc30 ;  /* 0x0002bc3000037802 */ /* 0x000fe40000000f00 */
[----:B--234-:R-:W-:Y:S05]  /*2bc20*/  CALL.REL.NOINC `($__internal_13_$__cuda_sm70_shflsync_idx_p) ;  /* 0x0000153000007944 */ /* 0x01cfea0003c00000 */
[----:B------:R-:W-:Y:S01]  /*2bc30*/  MOV R2, R234 ;  /* 0x000000ea00027202 */ /* 0x000fe20000000f00 */
[----:B------:R-:W-:Y:S05]  /*2bc40*/  BRA `(.L_x_1264) ;  /* 0xffff91b000007947 */ /* 0x000fea000383ffff */
.L_x_1152:
[----:B------:R-:W-:Y:S01]  /*2bc50*/  IMAD.MOV.U32 R52, RZ, RZ, R5 ;  /* 0x000000ffff347224 */ /* 0x000fe200078e0005 */
[----:B--2---:R-:W-:Y:S01]  /*2bc60*/  MOV R2, 0x3 ;  /* 0x0000000300027802 */ /* 0x004fe20000000f00 */
[----:B------:R-:W-:Y:S01]  /*2bc70*/  IMAD.MOV.U32 R71, RZ, RZ, 0x181f ;  /* 0x0000181fff477424 */ /* 0x000fe200078e00ff */
[----:B------:R-:W-:-:S02]  /*2bc80*/  MOV R3, 0x2bca0 ;  /* 0x0002bca000037802 */ /* 0x000fc40000000f00 */
[----:B-1-34-:R-:W-:Y:S05]  /*2bc90*/  CALL.REL.NOINC `($__internal_13_$__cuda_sm70_shflsync_idx_p) ;  /* 0x000014c000007944 */ /* 0x01afea0003c00000 */
        /* <DEDUP_REMOVED lines=8> */
.L_x_1153:
[----:B------:R-:W-:Y:S01]  /*2bd20*/  IMAD.MOV.U32 R52, RZ, RZ, R5 ;  /* 0x000000ffff347224 */ /* 0x000fe200078e0005 */
[----:B--2---:R-:W-:Y:S01]  /*2bd30*/  MOV R2, 0x4 ;  /* 0x0000000400027802 */ /* 0x004fe20000000f00 */
[----:B------:R-:W-:Y:S01]  /*2bd40*/  IMAD.MOV.U32 R71, RZ, RZ, 0x181f ;  /* 0x0000181fff477424 */ /* 0x000fe200078e00ff */
[----:B------:R-:W-:Y:S02]  /*2bd50*/  MOV R3, 0x2bd70 ;  /* 0x0002bd7000037802 */ /* 0x000fe40000000f00 */
[----:B-1-34-:R-:W-:Y:S05]  /*2bd60*/  CALL.REL.NOINC `($__internal_13_$__cuda_sm70_shflsync_idx_p) ;  /* 0x000013f000007944 */ /* 0x01afea0003c00000 */
[----:B------:R-:W-:Y:S01]  /*2bd70*/  MOV R7, R234 ;  /* 0x000000ea00077202 */ /* 0x000fe20000000f00 */
[----:B------:R-:W-:Y:S05]  /*2bd80*/  BRA `(.L_x_1266) ;  /* 0xffff916000007947 */ /* 0x000fea000383ffff */
.L_x_1154:
[----:B------:R-:W-:Y:S01]  /*2bd90*/  IMAD.MOV.U32 R52, RZ, RZ, R6 ;  /* 0x000000ffff347224 */ /* 0x000fe200078e0006 */
[----:B--2---:R-:W-:Y:S01]  /*2bda0*/  MOV R2, 0x4 ;  /* 0x0000000400027802 */ /* 0x004fe20000000f00 */
[----:B------:R-:W-:Y:S01]  /*2bdb0*/  IMAD.MOV.U32 R71, RZ, RZ, 0x181f ;  /* 0x0000181fff477424 */ /* 0x000fe200078e00ff */
[----:B------:R-:W-:Y:S02]  /*2bdc0*/  MOV R3, 0x2bde0 ;  /* 0x0002bde000037802 */ /* 0x000fe40000000f00 */
[----:B-1-34-:R-:W-:Y:S05]  /*2bdd0*/  CALL.REL.NOINC `($__internal_13_$__cuda_sm70_shflsync_idx_p) ;  /* 0x0000138000007944 */ /* 0x01afea0003c00000 */
[----:B------:R-:W-:Y:S01]  /*2bde0*/  MOV R2, R234 ;  /* 0x000000ea00027202 */ /* 0x000fe20000000f00 */
[----:B------:R-:W-:Y:S05]  /*2bdf0*/  BRA `(.L_x_1267) ;  /* 0xffff911000007947 */ /* 0x000fea000383ffff */
.L_x_1155:
[----:B------:R-:W-:Y:S01]  /*2be00*/  IMAD.MOV.U32 R52, RZ, RZ, R5 ;  /* 0x000000ffff347224 */ /* 0x000fe200078e0005 */
[----:B-1----:R-:W-:Y:S01]  /*2be10*/  MOV R2, 0x5 ;  /* 0x0000000500027802 */ /* 0x002fe20000000f00 */
[----:B------:R-:W-:Y:S01]  /*2be20*/  IMAD.MOV.U32 R71, RZ, RZ, 0x181f ;  /* 0x0000181fff477424 */ /* 0x000fe200078e00ff */
[----:B------:R-:W-:-:S02]  /*2be30*/  MOV R3, 0x2be50 ;  /* 0x0002be5000037802 */ /* 0x000fc40000000f00 */
[----:B--234-:R-:W-:Y:S05]  /*2be40*/  CALL.REL.NOINC `($__internal_13_$__cuda_sm70_shflsync_idx_p) ;  /* 0x0000131000007944 */ /* 0x01cfea0003c00000 */
        /* <DEDUP_REMOVED lines=8> */
.L_x_1156:
[----:B------:R-:W-:Y:S01]  /*2bed0*/  IMAD.MOV.U32 R52, RZ, RZ, R5 ;  /* 0x000000ffff347224 */ /* 0x000fe200078e0005 */
[----:B--2---:R-:W-:Y:S01]  /*2bee0*/  MOV R2, 0x6 ;  /* 0x0000000600027802 */ /* 0x004fe20000000f00 */
[----:B------:R-:W-:Y:S01]  /*2bef0*/  IMAD.MOV.U32 R71, RZ, RZ, 0x181f ;  /* 0x0000181fff477424 */ /* 0x000fe200078e00ff */
[----:B------:R-:W-:Y:S02]  /*2bf00*/  MOV R3, 0x2bf20 ;  /* 0x0002bf2000037802 */ /* 0x000fe40000000f00 */
[----:B-1--4-:R-:W-:Y:S05]  /*2bf10*/  CALL.REL.NOINC `($__internal_13_$__cuda_sm70_shflsync_idx_p) ;  /* 0x0000124000007944 */ /* 0x012fea0003c00000 */
[----:B------:R-:W-:Y:S01]  /*2bf20*/  MOV R7, R234 ;  /* 0x000000ea00077202 */ /* 0x000fe20000000f00 */
[----:B------:R-:W-:Y:S05]  /*2bf30*/  BRA `(.L_x_1269) ;  /* 0xffff90c000007947 */ /* 0x000fea000383ffff */
.L_x_1157:
[----:B------:R-:W-:Y:S01]  /*2bf40*/  IMAD.MOV.U32 R52, RZ, RZ, R6 ;  /* 0x000000ffff347224 */ /* 0x000fe200078e0006 */
[----:B--2---:R-:W-:Y:S01]  /*2bf50*/  MOV R2, 0x6 ;  /* 0x0000000600027802 */ /* 0x004fe20000000f00 */
[----:B------:R-:W-:Y:S01]  /*2bf60*/  IMAD.MOV.U32 R71, RZ, RZ, 0x181f ;  /* 0x0000181fff477424 */ /* 0x000fe200078e00ff */
[----:B------:R-:W-:Y:S02]  /*2bf70*/  MOV R3, 0x2bf90 ;  /* 0x0002bf9000037802 */ /* 0x000fe40000000f00 */
[----:B-1-34-:R-:W-:Y:S05]  /*2bf80*/  CALL.REL.NOINC `($__internal_13_$__cuda_sm70_shflsync_idx_p) ;  /* 0x000011d000007944 */ /* 0x01afea0003c00000 */
[----:B------:R-:W-:Y:S01]  /*2bf90*/  MOV R2, R234 ;  /* 0x000000ea00027202 */ /* 0x000fe20000000f00 */
[----:B------:R-:W-:Y:S05]  /*2bfa0*/  BRA `(.L_x_1270) ;  /* 0xffff907000007947 */ /* 0x000fea000383ffff */
.L_x_1158:
[----:B------:R-:W-:Y:S01]  /*2bfb0*/  IMAD.MOV.U32 R52, RZ, RZ, R5 ;  /* 0x000000ffff347224 */ /* 0x000fe200078e0005 */
[----:B-1----:R-:W-:Y:S01]  /*2bfc0*/  MOV R2, 0x7 ;  /* 0x0000000700027802 */ /* 0x002fe20000000f00 */
[----:B------:R-:W-:Y:S01]  /*2bfd0*/  IMAD.MOV.U32 R71, RZ, RZ, 0x181f ;  /* 0x0000181fff477424 */ /* 0x000fe200078e00ff */
[----:B------:R-:W-:-:S02]  /*2bfe0*/  MOV R3, 0x2c000 ;  /* 0x0002c00000037802 */ /* 0x000fc40000000f00 */
[----:B--2-4-:R-:W-:Y:S05]  /*2bff0*/  CALL.REL.NOINC `($__internal_13_$__cuda_sm70_shflsync_idx_p) ;  /* 0x0000116000007944 */ /* 0x014fea0003c00000 */
        /* <DEDUP_REMOVED lines=8> */
.L_x_1160:
[----:B------:R-:W-:Y:S01]  /*2c080*/  IMAD.MOV.U32 R52, RZ, RZ, R5 ;  /* 0x000000ffff347224 */ /* 0x000fe200078e0005 */
[----:B------:R-:W-:Y:S01]  /*2c090*/  MOV R2, RZ ;  /* 0x000000ff00027202 */ /* 0x000fe20000000f00 */
[----:B------:R-:W-:Y:S01]  /*2c0a0*/  IMAD.MOV.U32 R71, RZ, RZ, 0x1c1f ;  /* 0x00001c1fff477424 */ /* 0x000fe200078e00ff */
[----:B------:R-:W-:Y:S02]  /*2c0b0*/  MOV R3, 0x2c0d0 ;  /* 0x0002c0d000037802 */ /* 0x000fe40000000f00 */
[----:B------:R-:W-:Y:S05]  /*2c0c0*/  CALL.REL.NOINC `($__internal_13_$__cuda_sm70_shflsync_idx_p) ;  /* 0x0000109000007944 */ /* 0x000fea0003c00000 */
[----:B------:R-:W-:Y:S01]  /*2c0d0*/  MOV R4, R234 ;  /* 0x000000ea00047202 */ /* 0x000fe20000000f00 */
[----:B------:R-:W-:Y:S05]  /*2c0e0*/  BRA `(.L_x_1272) ;  /* 0xffff923000007947 */ /* 0x000fea000383ffff */
.L_x_1161:
[----:B------:R-:W-:Y:S01]  /*2c0f0*/  IMAD.MOV.U32 R52, RZ, RZ, R12 ;  /* 0x000000ffff347224 */ /* 0x000fe200078e000c */
[----:B------:R-:W-:Y:S01]  /*2c100*/  MOV R2, RZ ;  /* 0x000000ff00027202 */ /* 0x000fe20000000f00 */
[----:B------:R-:W-:Y:S01]  /*2c110*/  IMAD.MOV.U32 R71, RZ, RZ, 0x1c1f ;  /* 0x00001c1fff477424 */ /* 0x000fe200078e00ff */
[----:B------:R-:W-:Y:S02]  /*2c120*/  MOV R3, 0x2c140 ;  /* 0x0002c14000037802 */ /* 0x000fe40000000f00 */
[----:B-12---:R-:W-:Y:S05]  /*2c130*/  CALL.REL.NOINC `($__internal_13_$__cuda_sm70_shflsync_idx_p) ;  /* 0x0000102000007944 */ /* 0x006fea0003c00000 */
[----:B------:R-:W-:Y:S01]  /*2c140*/  MOV R0, R234 ;  /* 0x000000ea00007202 */ /* 0x000fe20000000f00 */
[----:B------:R-:W-:Y:S05]  /*2c150*/  BRA `(.L_x_1273) ;  /* 0xffff91e000007947 */ /* 0x000fea000383ffff */
.L_x_1164:
[----:B------:R-:W-:Y:S01]  /*2c160*/  IMAD.MOV.U32 R52, RZ, RZ, R5 ;  /* 0x000000ffff347224 */ /* 0x000fe200078e0005 */
[----:B----4-:R-:W-:Y:S01]  /*2c170*/  MOV R2, 0x1 ;  /* 0x0000000100027802 */ /* 0x010fe20000000f00 */
[----:B------:R-:W-:Y:S01]  /*2c180*/  IMAD.MOV.U32 R71, RZ, RZ, 0x1c1f ;  /* 0x00001c1fff477424 */ /* 0x000fe200078e00ff */
[----:B------:R-:W-:-:S02]  /*2c190*/  MOV R3, 0x2c1b0 ;  /* 0x0002c1b000037802 */ /* 0x000fc40000000f00 */
[----:B-123--:R-:W-:Y:S05]  /*2c1a0*/  CALL.REL.NOINC `($__internal_13_$__cuda_sm70_shflsync_idx_p) ;  /* 0x00000fb000007944 */ /* 0x00efea0003c00000 */
        /* <DEDUP_REMOVED lines=8> */
.L_x_1167:
[----:B------:R-:W-:Y:S01]  /*2c230*/  IMAD.MOV.U32 R52, RZ, RZ, R5 ;  /* 0x000000ffff347224 */ /* 0x000fe200078e0005 */
[----:B----4-:R-:W-:Y:S01]  /*2c240*/  MOV R2, 0x2 ;  /* 0x0000000200027802 */ /* 0x010fe20000000f00 */
[----:B------:R-:W-:Y:S01]  /*2c250*/  IMAD.MOV.U32 R71, RZ, RZ, 0x1c1f ;  /* 0x00001c1fff477424 */ /* 0x000fe200078e00ff */
[----:B------:R-:W-:Y:S02]  /*2c260*/  MOV R3, 0x2c280 ;  /* 0x0002c28000037802 */ /* 0x000fe40000000f00 */
[----:B-123--:R-:W-:Y:S05]  /*2c270*/  CALL.REL.NOINC `($__internal_13_$__cuda_sm70_shflsync_idx_p) ;  /* 0x00000ee000007944 */ /* 0x00efea0003c00000 */
[----:B------:R-:W-:Y:S01]  /*2c280*/  MOV R4, R234 ;  /* 0x000000ea00047202 */ /* 0x000fe20000000f00 */
[----:B------:R-:W-:Y:S05]  /*2c290*/  BRA `(.L_x_1275) ;  /* 0xffff981000007947 */ /* 0x000fea000383ffff */
.L_x_1168:
[----:B------:R-:W-:Y:S01]  /*2c2a0*/  IMAD.MOV.U32 R52, RZ, RZ, R12 ;  /* 0x000000ffff347224 */ /* 0x000fe200078e000c */
[----:B----4-:R-:W-:Y:S01]  /*2c2b0*/  MOV R2, 0x2 ;  /* 0x0000000200027802 */ /* 0x010fe20000000f00 */
[----:B------:R-:W-:Y:S01]  /*2c2c0*/  IMAD.MOV.U32 R71, RZ, RZ, 0x1c1f ;  /* 0x00001c1fff477424 */ /* 0x000fe200078e00ff */
[----:B------:R-:W-:Y:S02]  /*2c2d0*/  MOV R3, 0x2c2f0 ;  /* 0x0002c2f000037802 */ /* 0x000fe40000000f00 */
[----:B-123--:R-:W-:Y:S05]  /*2c2e0*/  CALL.REL.NOINC `($__internal_13_$__cuda_sm70_shflsync_idx_p) ;  /* 0x00000e7000007944 */ /* 0x00efea0003c00000 */
[----:B------:R-:W-:Y:S01]  /*2c2f0*/  MOV R0, R234 ;  /* 0x000000ea00007202 */ /* 0x000fe20000000f00 */
[----:B------:R-:W-:Y:S05]  /*2c300*/  BRA `(.L_x_1276) ;  /* 0xffff97c000007947 */ /* 0x000fea000383ffff */
.L_x_1171:
        /* <DEDUP_REMOVED lines=13> */
.L_x_1175:
[----:B------:R-:W-:Y:S01]  /*2c3e0*/  IMAD.MOV.U32 R52, RZ, RZ, R5 ;  /* 0x000000ffff347224 */ /* 0x000fe200078e0005 */
[----:B------:R-:W-:Y:S01]  /*2c3f0*/  MOV R2, RZ ;  /* 0x000000ff00027202 */ /* 0x000fe20000000f00 */
[----:B------:R-:W-:Y:S01]  /*2c400*/  IMAD.MOV.U32 R71, RZ, RZ, 0x181f ;  /* 0x0000181fff477424 */ /* 0x000fe200078e00ff */
[----:B------:R-:W-:Y:S02]  /*2c410*/  MOV R3, 0x2c430 ;  /* 0x0002c43000037802 */ /* 0x000fe40000000f00 */
[----:B------:R-:W-:Y:S05]  /*2c420*/  CALL.REL.NOINC `($__internal_13_$__cuda_sm70_shflsync_idx_p) ;  /* 0x00000d3000007944 */ /* 0x000fea0003c00000 */
[----:B------:R-:W-:Y:S01]  /*2c430*/  MOV R7, R234 ;  /* 0x000000ea00077202 */ /* 0x000fe20000000f00 */
[----:B------:R-:W-:Y:S05]  /*2c440*/  BRA `(.L_x_1278) ;  /* 0xffffa5c000007947 */ /* 0x000fea000383ffff */
.L_x_1176:
[----:B------:R-:W-:Y:S01]  /*2c450*/  IMAD.MOV.U32 R52, RZ, RZ, R6 ;  /* 0x000000ffff347224 */ /* 0x000fe200078e0006 */
[----:B------:R-:W-:Y:S01]  /*2c460*/  MOV R2, RZ ;  /* 0x000000ff00027202 */ /* 0x000fe20000000f00 */
[----:B------:R-:W-:Y:S01]  /*2c470*/  IMAD.MOV.U32 R71, RZ, RZ, 0x181f ;  /* 0x0000181fff477424 */ /* 0x000fe200078e00ff */
[----:B------:R-:W-:Y:S02]  /*2c480*/  MOV R3, 0x2c4a0 ;  /* 0x0002c4a000037802 */ /* 0x000fe40000000f00 */
[----:B-12---:R-:W-:Y:S05]  /*2c490*/  CALL.REL.NOINC `($__internal_13_$__cuda_sm70_shflsync_idx_p) ;  /* 0x00000cc000007944 */ /* 0x006fea0003c00000 */
[----:B------:R-:W-:Y:S01]  /*2c4a0*/  MOV R2, R234 ;  /* 0x000000ea00027202 */ /* 0x000fe20000000f00 */
[----:B------:R-:W-:Y:S05]  /*2c4b0*/  BRA `(.L_x_1279) ;  /* 0xffffa57000007947 */ /* 0x000fea000383ffff */
.L_x_1177:
        /* <DEDUP_REMOVED lines=13> */
.L_x_1178:
[----:B------:R-:W-:Y:S01]  /*2c590*/  IMAD.MOV.U32 R52, RZ, RZ, R5 ;  /* 0x000000ffff347224 */ /* 0x000fe200078e0005 */
[----:B-1----:R-:W-:Y:S01]  /*2c5a0*/  MOV R2, 0x2 ;  /* 0x0000000200027802 */ /* 0x002fe20000000f00 */
[----:B------:R-:W-:Y:S01]  /*2c5b0*/  IMAD.MOV.U32 R71, RZ, RZ, 0x181f ;  /* 0x0000181fff477424 */ /* 0x000fe200078e00ff */
[----:B------:R-:W-:Y:S02]  /*2c5c0*/  MOV R3, 0x2c5e0 ;  /* 0x0002c5e000037802 */ /* 0x000fe40000000f00 */
[----:B---34-:R-:W-:Y:S05]  /*2c5d0*/  CALL.REL.NOINC `($__internal_13_$__cuda_sm70_shflsync_idx_p) ;  /* 0x00000b8000007944 */ /* 0x018fea0003c00000 */
[----:B------:R-:W-:Y:S01]  /*2c5e0*/  MOV R7, R234 ;  /* 0x000000ea00077202 */ /* 0x000fe20000000f00 */
[----:B------:R-:W-:Y:S05]  /*2c5f0*/  BRA `(.L_x_1281) ;  /* 0xffffa52000007947 */ /* 0x000fea000383ffff */
.L_x_1179:
[----:B------:R-:W-:Y:S01]  /*2c600*/  IMAD.MOV.U32 R52, RZ, RZ, R6 ;  /* 0x000000ffff347224 */ /* 0x000fe200078e0006 */
[----:B-1----:R-:W-:Y:S01]  /*2c610*/  MOV R2, 0x2 ;  /* 0x0000000200027802 */ /* 0x002fe20000000f00 */
[----:B------:R-:W-:Y:S01]  /*2c620*/  IMAD.MOV.U32 R71, RZ, RZ, 0x181f ;  /* 0x0000181fff477424 */ /* 0x000fe200078e00ff */
[----:B------:R-:W-:Y:S02]  /*2c630*/  MOV R3, 0x2c650 ;  /* 0x0002c65000037802 */ /* 0x000fe40000000f00 */
[----:B--234-:R-:W-:Y:S05]  /*2c640*/  CALL.REL.NOINC `($__internal_13_$__cuda_sm70_shflsync_idx_p) ;  /* 0x00000b1000007944 */ /* 0x01cfea0003c00000 */
[----:B------:R-:W-:Y:S01]  /*2c650*/  MOV R2, R234 ;  /* 0x000000ea00027202 */ /* 0x000fe20000000f00 */
[----:B------:R-:W-:Y:S05]  /*2c660*/  BRA `(.L_x_1282) ;  /* 0xffffa4d000007947 */ /* 0x000fea000383ffff */
.L_x_1180:
        /* <DEDUP_REMOVED lines=13> */
.L_x_1181:
[----:B------:R-:W-:Y:S01]  /*2c740*/  IMAD.MOV.U32 R52, RZ, RZ, R5 ;  /* 0x000000ffff347224 */ /* 0x000fe200078e0005 */
[----:B--2---:R-:W-:Y:S01]  /*2c750*/  MOV R2, 0x4 ;  /* 0x0000000400027802 */ /* 0x004fe20000000f00 */
[----:B------:R-:W-:Y:S01]  /*2c760*/  IMAD.MOV.U32 R71, RZ, RZ, 0x181f ;  /* 0x0000181fff477424 */ /* 0x000fe200078e00ff */
[----:B------:R-:W-:Y:S02]  /*2c770*/  MOV R3, 0x2c790 ;  /* 0x0002c79000037802 */ /* 0x000fe40000000f00 */
[----:B-1-34-:R-:W-:Y:S05]  /*2c780*/  CALL.REL.NOINC `($__internal_13_$__cuda_sm70_shflsync_idx_p) ;  /* 0x000009d000007944 */ /* 0x01afea0003c00000 */
[----:B------:R-:W-:Y:S01]  /*2c790*/  MOV R7, R234 ;  /* 0x000000ea00077202 */ /* 0x000fe20000000f00 */
[----:B------:R-:W-:Y:S05]  /*2c7a0*/  BRA `(.L_x_1284) ;  /* 0xffffa48000007947 */ /* 0x000fea000383ffff */
.L_x_1182:
[----:B------:R-:W-:Y:S01]  /*2c7b0*/  IMAD.MOV.U32 R52, RZ, RZ, R6 ;  /* 0x000000ffff347224 */ /* 0x000fe200078e0006 */
[----:B--2---:R-:W-:Y:S01]  /*2c7c0*/  MOV R2, 0x4 ;  /* 0x0000000400027802 */ /* 0x004fe20000000f00 */
[----:B------:R-:W-:Y:S01]  /*2c7d0*/  IMAD.MOV.U32 R71, RZ, RZ, 0x181f ;  /* 0x0000181fff477424 */ /* 0x000fe200078e00ff */
[----:B------:R-:W-:Y:S02]  /*2c7e0*/  MOV R3, 0x2c800 ;  /* 0x0002c80000037802 */ /* 0x000fe40000000f00 */
[----:B-1-34-:R-:W-:Y:S05]  /*2c7f0*/  CALL.REL.NOINC `($__internal_13_$__cuda_sm70_shflsync_idx_p) ;  /* 0x0000096000007944 */ /* 0x01afea0003c00000 */
[----:B------:R-:W-:Y:S01]  /*2c800*/  MOV R2, R234 ;  /* 0x000000ea00027202 */ /* 0x000fe20000000f00 */
[----:B------:R-:W-:Y:S05]  /*2c810*/  BRA `(.L_x_1285) ;  /* 0xffffa43000007947 */ /* 0x000fea000383ffff */
.L_x_1183:
        /* <DEDUP_REMOVED lines=13> */
.L_x_1184:
[----:B------:R-:W-:Y:S01]  /*2c8f0*/  IMAD.MOV.U32 R52, RZ, RZ, R5 ;  /* 0x000000ffff347224 */ /* 0x000fe200078e0005 */
[----:B--2---:R-:W-:Y:S01]  /*2c900*/  MOV R2, 0x6 ;  /* 0x0000000600027802 */ /* 0x004fe20000000f00 */
[----:B------:R-:W-:Y:S01]  /*2c910*/  IMAD.MOV.U32 R71, RZ, RZ, 0x181f ;  /* 0x0000181fff477424 */ /* 0x000fe200078e00ff */
[----:B------:R-:W-:Y:S02]  /*2c920*/  MOV R3, 0x2c940 ;  /* 0x0002c94000037802 */ /* 0x000fe40000000f00 */
[----:B-1--4-:R-:W-:Y:S05]  /*2c930*/  CALL.REL.NOINC `($__internal_13_$__cuda_sm70_shflsync_idx_p) ;  /* 0x0000082000007944 */ /* 0x012fea0003c00000 */
[----:B------:R-:W-:Y:S01]  /*2c940*/  MOV R7, R234 ;  /* 0x000000ea00077202 */ /* 0x000fe20000000f00 */
[----:B------:R-:W-:Y:S05]  /*2c950*/  BRA `(.L_x_1287) ;  /* 0xffffa3e000007947 */ /* 0x000fea000383ffff */
.L_x_1185:
[----:B------:R-:W-:Y:S01]  /*2c960*/  IMAD.MOV.U32 R52, RZ, RZ, R6 ;  /* 0x000000ffff347224 */ /* 0x000fe200078e0006 */
[----:B--2---:R-:W-:Y:S01]  /*2c970*/  MOV R2, 0x6 ;  /* 0x0000000600027802 */ /* 0x004fe20000000f00 */
[----:B------:R-:W-:Y:S01]  /*2c980*/  IMAD.MOV.U32 R71, RZ, RZ, 0x181f ;  /* 0x0000181fff477424 */ /* 0x000fe200078e00ff */
[----:B------:R-:W-:Y:S02]  /*2c990*/  MOV R3, 0x2c9b0 ;  /* 0x0002c9b000037802 */ /* 0x000fe40000000f00 */
[----:B-1-34-:R-:W-:Y:S05]  /*2c9a0*/  CALL.REL.NOINC `($__internal_13_$__cuda_sm70_shflsync_idx_p) ;  /* 0x000007b000007944 */ /* 0x01afea0003c00000 */
[----:B------:R-:W-:Y:S01]  /*2c9b0*/  MOV R2, R234 ;  /* 0x000000ea00027202 */ /* 0x000fe20000000f00 */
[----:B------:R-:W-:Y:S05]  /*2c9c0*/  BRA `(.L_x_1288) ;  /* 0xffffa39000007947 */ /* 0x000fea000383ffff */
.L_x_1186:
        /* <DEDUP_REMOVED lines=13> */
.L_x_1188:
[----:B------:R-:W-:Y:S01]  /*2caa0*/  IMAD.MOV.U32 R52, RZ, RZ, R53 ;  /* 0x000000ffff347224 */ /* 0x000fe200078e0035 */
[----:B------:R-:W-:Y:S01]  /*2cab0*/  MOV R2, RZ ;  /* 0x000000ff00027202 */ /* 0x000fe20000000f00 */
[----:B------:R-:W-:Y:S01]  /*2cac0*/  IMAD.MOV.U32 R71, RZ, RZ, 0x1f ;  /* 0x0000001fff477424 */ /* 0x000fe200078e00ff */
[----:B------:R-:W-:Y:S02]  /*2cad0*/  MOV R3, 0x2caf0 ;  /* 0x0002caf000037802 */ /* 0x000fe40000000f00 */
[----:B------:R-:W-:Y:S05]  /*2cae0*/  CALL.REL.NOINC `($__internal_13_$__cuda_sm70_shflsync_idx_p) ;  /* 0x0000067000007944 */ /* 0x000fea0003c00000 */
[----:B------:R-:W-:Y:S01]  /*2caf0*/  MOV R9, R234 ;  /* 0x000000ea00097202 */ /* 0x000fe20000000f00 */
[----:B------:R-:W-:Y:S05]  /*2cb00*/  BRA `(.L_x_1290) ;  /* 0xffffa42000007947 */ /* 0x000fea000383ffff */
.L_x_1189:
[----:B------:R-:W-:Y:S01]  /*2cb10*/  IMAD.MOV.U32 R52, RZ, RZ, R53 ;  /* 0x000000ffff347224 */ /* 0x000fe200078e0035 */
[----:B------:R-:W-:Y:S01]  /*2cb20*/  MOV R2, 0x1 ;  /* 0x0000000100027802 */ /* 0x000fe20000000f00 */
[----:B------:R-:W-:Y:S01]  /*2cb30*/  IMAD.MOV.U32 R71, RZ, RZ, 0x1f ;  /* 0x0000001fff477424 */ /* 0x000fe200078e00ff */
[----:B------:R-:W-:Y:S02]  /*2cb40*/  MOV R3, 0x2cb60 ;  /* 0x0002cb6000037802 */ /* 0x000fe40000000f00 */
[----:B-12---:R-:W-:Y:S05]  /*2cb50*/  CALL.REL.NOINC `($__internal_13_$__cuda_sm70_shflsync_idx_p) ;  /* 0x0000060000007944 */ /* 0x006fea0003c00000 */
[----:B------:R-:W-:Y:S01]  /*2cb60*/  MOV R8, R234 ;  /* 0x000000ea00087202 */ /* 0x000fe20000000f00 */
[----:B------:R-:W-:Y:S05]  /*2cb70*/  BRA `(.L_x_1291) ;  /* 0xffffa3d000007947 */ /* 0x000fea000383ffff */
.L_x_1190:
[----:B------:R-:W-:Y:S02]  /*2cb80*/  MOV R2, 0x1 ;  /* 0x0000000100027802 */ /* 0x000fe40000000f00 */
[----:B------:R-:W-:-:S02]  /*2cb90*/  MOV R3, 0x2cbb0 ;  /* 0x0002cbb000037802 */ /* 0x000fc40000000f00 */
[----:B-1234-:R-:W-:Y:S05]  /*2cba0*/  CALL.REL.NOINC `($__internal_14_$__cuda_sm70_shflsync_up_p) ;  /* 0x0000061000007944 */ /* 0x01efea0003c00000 */
[----:B------:R-:W-:Y:S05]  /*2cbb0*/  BRA `(.L_x_1292) ;  /* 0xffffa4c000007947 */ /* 0x000fea000383ffff */
.L_x_1191:
[----:B------:R-:W-:Y:S02]  /*2cbc0*/  MOV R2, 0x2 ;  /* 0x0000000200027802 */ /* 0x000fe40000000f00 */
[----:B------:R-:W-:-:S02]  /*2cbd0*/  MOV R3, 0x2cbf0 ;  /* 0x0002cbf000037802 */ /* 0x000fc40000000f00 */
[----:B--2-4-:R-:W-:Y:S05]  /*2cbe0*/  CALL.REL.NOINC `($__internal_14_$__cuda_sm70_shflsync_up_p) ;  /* 0x000005d000007944 */ /* 0x014fea0003c00000 */
        /* <DEDUP_REMOVED lines=24> */
.L_x_1195:
[----:B------:R-:W-:Y:S02]  /*2cd70*/  MOV R2, 0x1 ;  /* 0x0000000100027802 */ /* 0x000fe40000000f00 */
[----:B------:R-:W-:Y:S02]  /*2cd80*/  MOV R3, 0x2cda0 ;  /* 0x0002cda000037802 */ /* 0x000fe40000000f00 */
[----:B------:R-:W-:Y:S05]  /*2cd90*/  CALL.REL.NOINC `($__internal_14_$__cuda_sm70_shflsync_up_p) ;  /* 0x0000042000007944 */ /* 0x000fea0003c00000 */
[----:B------:R-:W-:Y:S01]  /*2cda0*/  MOV R2, R4 ;  /* 0x0000000400027202 */ /* 0x000fe20000000f00 */
[----:B------:R-:W-:Y:S05]  /*2cdb0*/  BRA `(.L_x_1294) ;  /* 0xffffa52000007947 */ /* 0x000fea000383ffff */
.L_x_1196:
        /* <DEDUP_REMOVED lines=27> */
.L_x_1198:
[----:B------:R-:W-:Y:S02]  /*2cf70*/  SEL R0, RZ, 0x1, P0 ;  /* 0x00000001ff007807 */ /* 0x000fe40000000000 */
[----:B------:R-:W-:Y:S02]  /*2cf80*/  MOV R2, 0x2cfa0 ;  /* 0x0002cfa000027802 */ /* 0x000fe40000000f00 */
[----:B-1----:R-:W-:Y:S05]  /*2cf90*/  CALL.REL.NOINC `($__internal_15_$__cuda_sm70_votesync_ballot) ;  /* 0x0000029000007944 */ /* 0x002fea0003c00000 */
[----:B------:R-:W-:Y:S01]  /*2cfa0*/  MOV R5, R0 ;  /* 0x0000000000057202 */ /* 0x000fe20000000f00 */
[----:B------:R-:W-:Y:S05]  /*2cfb0*/  BRA `(.L_x_1296) ;  /* 0xffffa4b000007947 */ /* 0x000fea000383ffff */
.L_x_1199:
[----:B------:R-:W-:Y:S01]  /*2cfc0*/  IMAD.MOV.U32 R52, RZ, RZ, R6 ;  /* 0x000000ffff347224 */ /* 0x000fe200078e0006 */
[----:B--2---:R-:W-:Y:S01]  /*2cfd0*/  MOV R2, R0 ;  /* 0x0000000000027202 */ /* 0x004fe20000000f00 */
[----:B------:R-:W-:Y:S01]  /*2cfe0*/  IMAD.MOV.U32 R71, RZ, RZ, 0x1f ;  /* 0x0000001fff477424 */ /* 0x000fe200078e00ff */
[----:B------:R-:W-:Y:S02]  /*2cff0*/  MOV R3, 0x2d010 ;  /* 0x0002d01000037802 */ /* 0x000fe40000000f00 */
[----:B-1----:R-:W-:Y:S05]  /*2d000*/  CALL.REL.NOINC `($__internal_13_$__cuda_sm70_shflsync_idx_p) ;  /* 0x0000015000007944 */ /* 0x002fea0003c00000 */
[----:B------:R-:W-:Y:S01]  /*2d010*/  IMAD.MOV.U32 R6, RZ, RZ, R234 ;  /* 0x000000ffff067224 */ /* 0x000fe200078e00ea */
[----:B------:R-:W-:Y:S01]  /*2d020*/  MOV R2, R0 ;  /* 0x0000000000027202 */ /* 0x000fe20000000f00 */
[----:B------:R-:W-:Y:S01]  /*2d030*/  IMAD.MOV.U32 R52, RZ, RZ, R7 ;  /* 0x000000ffff347224 */ /* 0x000fe200078e0007 */
[----:B------:R-:W-:-:S02]  /*2d040*/  MOV R71, 0x1f ;  /* 0x0000001f00477802 */ /* 0x000fc40000000f00 */
[----:B------:R-:W-:Y:S02]  /*2d050*/  MOV R3, 0x2d070 ;  /* 0x0002d07000037802 */ /* 0x000fe40000000f00 */
[----:B------:R-:W-:Y:S05]  /*2d060*/  CALL.REL.NOINC `($__internal_13_$__cuda_sm70_shflsync_idx_p) ;  /* 0x000000f000007944 */ /* 0x000fea0003c00000 */
[----:B------:R-:W-:Y:S01]  /*2d070*/  MOV R7, R234 ;  /* 0x000000ea00077202 */ /* 0x000fe20000000f00 */
[----:B------:R-:W-:Y:S05]  /*2d080*/  BRA `(.L_x_1297) ;  /* 0xffffa45000007947 */ /* 0x000fea000383ffff */
.L_x_1202:
[----:B------:R-:W-:Y:S01]  /*2d090*/  IMAD.MOV.U32 R52, RZ, RZ, R4 ;  /* 0x000000ffff347224 */ /* 0x000fe200078e0004 */
[----:B--2---:R-:W-:Y:S01]  /*2d0a0*/  MOV R2, R0 ;  /* 0x0000000000027202 */ /* 0x004fe20000000f00 */
[----:B------:R-:W-:Y:S01]  /*2d0b0*/  IMAD.MOV.U32 R71, RZ, RZ, 0x1f ;  /* 0x0000001fff477424 */ /* 0x000fe200078e00ff */
[----:B------:R-:W-:Y:S02]  /*2d0c0*/  MOV R3, 0x2d0e0 ;  /* 0x0002d0e000037802 */ /* 0x000fe40000000f00 */
[----:B-1--4-:R-:W-:Y:S05]  /*2d0d0*/  CALL.REL.NOINC `($__internal_13_$__cuda_sm70_shflsync_idx_p) ;  /* 0x0000008000007944 */ /* 0x012fea0003c00000 */
[----:B------:R-:W-:Y:S01]  /*2d0e0*/  MOV R10, R234 ;  /* 0x000000ea000a7202 */ /* 0x000fe20000000f00 */
[----:B------:R-:W-:Y:S05]  /*2d0f0*/  BRA `(.L_x_1201) ;  /* 0xffffa44000007947 */ /* 0x000fea000383ffff */
        .weak           $__internal_12_$__cuda_sm70_shflsync_bfly_p
        .type           $__internal_12_$__cuda_sm70_shflsync_bfly_p,@function
        .size           $__internal_12_$__cuda_sm70_shflsync_bfly_p,($__internal_13_$__cuda_sm70_shflsync_idx_p - $__internal_12_$__cuda_sm70_shflsync_bfly_p)
$__internal_12_$__cuda_sm70_shflsync_bfly_p:
[----:B------:R-:W-:Y:S02]  /*2d100*/  MOV R172, 0xffffffff ;  /* 0xffffffff00ac7802 */ /* 0x000fe40000000f00 */
[----:B------:R-:W-:Y:S02]  /*2d110*/  MOV R3, 0x1f ;  /* 0x0000001f00037802 */ /* 0x000fe40000000f00 */
[----:B------:R-:W-:Y:S04]  /*2d120*/  WARPSYNC R172 ;  /* 0x000000ac00007348 */ /* 0x000fe80003800000 */
[----:B------:R1:W2:Y:S02]  /*2d130*/  SHFL.BFLY PT, R0, R4, R0, R3 ;  /* 0x0c00000004007389 */ /* 0x0002a400000e0003 */
[----:B-1----:R-:W-:-:S04]  /*2d140*/  MOV R3, 0x0 ;  /* 0x0000000000037802 */ /* 0x002fc80000000f00 */
[----:B--2---:R-:W-:Y:S05]  /*2d150*/  RET.REL.NODEC R2 `(_ZN7cutlass13device_kernelIN5flash19enable_sm80_to_sm89INS1_16FlashAttnFwdSm80INS1_25CollectiveMainloopFwdSm80ILi4ELi1ELb0EN4cute5tupleIJNS5_1CILi128EEENS7_ILi80EEENS7_ILi64EEEEEELi64ENS_10bfloat16_tEfNS_4arch4Sm80ELb0ELb1ELb1ELb1ELb1ELb1ELb1ELb1EEENS1_21CollectiveEpilogueFwdINS6_IJS8_SA_S9_EEENS6_IJNS7_ILi1EEESI_SI_EEESC_SE_Li128ELb1ELb1ELb1ELb0EEENS1_36VarlenDynamicPersistentTileSchedulerILi128ELi80ELi128ELi128ELb1ELb1ELb0ELb1ELb0ELb1EEEEEEEEEvNT_6ParamsE) ;  /* 0xfffd2ea002007950 */ /* 0x004fea0003c3ffff */
        .weak           $__internal_13_$__cuda_sm70_shflsync_idx_p
        .type           $__internal_13_$__cuda_sm70_shflsync_idx_p,@function
        .size           $__internal_13_$__cuda_sm70_shflsync_idx_p,($__internal_14_$__cuda_sm70_shflsync_up_p - $__internal_13_$__cuda_sm70_shflsync_idx_p)
$__internal_13_$__cuda_sm70_shflsync_idx_p:
[----:B------:R-:W-:-:S04]  /*2d160*/  MOV R233, 0xffffffff ;  /* 0xffffffff00e97802 */ /* 0x000fc80000000f00 */
[----:B------:R-:W-:Y:S04]  /*2d170*/  WARPSYNC R233 ;  /* 0x000000e900007348 */ /* 0x000fe80003800000 */
[----:B------:R1:W2:Y:S02]  /*2d180*/  SHFL.IDX PT, R234, R52, R2, R71 ;  /* 0x0000000234ea7389 */ /* 0x0002a400000e0047 */
[----:B-1----:R-:W-:Y:S02]  /*2d190*/  MOV R2, R3 ;  /* 0x0000000300027202 */ /* 0x002fe40000000f00 */
[----:B------:R-:W-:-:S04]  /*2d1a0*/  MOV R3, 0x0 ;  /* 0x0000000000037802 */ /* 0x000fc80000000f00 */
[----:B--2---:R-:W-:Y:S05]  /*2d1b0*/  RET.REL.NODEC R2 `(_ZN7cutlass13device_kernelIN5flash19enable_sm80_to_sm89INS1_16FlashAttnFwdSm80INS1_25CollectiveMainloopFwdSm80ILi4ELi1ELb0EN4cute5tupleIJNS5_1CILi128EEENS7_ILi80EEENS7_ILi64EEEEEELi64ENS_10bfloat16_tEfNS_4arch4Sm80ELb0ELb1ELb1ELb1ELb1ELb1ELb1ELb1EEENS1_21CollectiveEpilogueFwdINS6_IJS8_SA_S9_EEENS6_IJNS7_ILi1EEESI_SI_EEESC_SE_Li128ELb1ELb1ELb1ELb0EEENS1_36VarlenDynamicPersistentTileSchedulerILi128ELi80ELi128ELi128ELb1ELb1ELb0ELb1ELb0ELb1EEEEEEEEEvNT_6ParamsE) ;  /* 0xfffd2e4002007950 */ /* 0x004fea0003c3ffff */
        .weak           $__internal_14_$__cuda_sm70_shflsync_up_p
        .type           $__internal_14_$__cuda_sm70_shflsync_up_p,@function
        .size           $__internal_14_$__cuda_sm70_shflsync_up_p,($__internal_15_$__cuda_sm70_votesync_ballot - $__internal_14_$__cuda_sm70_shflsync_up_p)
$__internal_14_$__cuda_sm70_shflsync_up_p:
[----:B------:R-:W-:Y:S02]  /*2d1c0*/  IMAD.MOV.U32 R4, RZ, RZ, RZ ;  /* 0x000000ffff047224 */ /* 0x000fe400078e00ff */
[----:B------:R-:W-:-:S04]  /*2d1d0*/  IMAD.MOV.U32 R11, RZ, RZ, -0x1 ;  /* 0xffffffffff0b7424 */ /* 0x000fc800078e00ff */
[----:B------:R-:W-:Y:S04]  /*2d1e0*/  WARPSYNC R11 ;  /* 0x0000000b00007348 */ /* 0x000fe80003800000 */
[----:B------:R1:W2:Y:S02]  /*2d1f0*/  SHFL.UP PT, R4, R0, R2, R4 ;  /* 0x0400000200047389 */ /* 0x0002a400000e0004 */
[----:B-1----:R-:W-:Y:S02]  /*2d200*/  MOV R2, R3 ;  /* 0x0000000300027202 */ /* 0x002fe40000000f00 */
[----:B------:R-:W-:-:S04]  /*2d210*/  MOV R3, 0x0 ;  /* 0x0000000000037802 */ /* 0x000fc80000000f00 */
[----:B--2---:R-:W-:Y:S05]  /*2d220*/  RET.REL.NODEC R2 `(_ZN7cutlass13device_kernelIN5flash19enable_sm80_to_sm89INS1_16FlashAttnFwdSm80INS1_25CollectiveMainloopFwdSm80ILi4ELi1ELb0EN4cute5tupleIJNS5_1CILi128EEENS7_ILi80EEENS7_ILi64EEEEEELi64ENS_10bfloat16_tEfNS_4arch4Sm80ELb0ELb1ELb1ELb1ELb1ELb1ELb1ELb1EEENS1_21CollectiveEpilogueFwdINS6_IJS8_SA_S9_EEENS6_IJNS7_ILi1EEESI_SI_EEESC_SE_Li128ELb1ELb1ELb1ELb0EEENS1_36VarlenDynamicPersistentTileSchedulerILi128ELi80ELi128ELi128ELb1ELb1ELb0ELb1ELb0ELb1EEEEEEEEEvNT_6ParamsE) ;  /* 0xfffd2dd002007950 */ /* 0x004fea0003c3ffff */
        .weak           $__internal_15_$__cuda_sm70_votesync_ballot
        .type           $__internal_15_$__cuda_sm70_votesync_ballot,@function
        .size           $__internal_15_$__cuda_sm70_votesync_ballot,(.L_x_3835 - $__internal_15_$__cuda_sm70_votesync_ballot)
$__internal_15_$__cuda_sm70_votesync_ballot:
[----:B------:R-:W-:Y:S01]  /*2d230*/  ISETP.NE.U32.AND P0, PT, R0, 0x1, PT ;  /* 0x000000010000780c */ /* 0x000fe20003f05070 */
[----:B------:R-:W-:-:S04]  /*2d240*/  IMAD.MOV.U32 R3, RZ, RZ, -0x1 ;  /* 0xffffffffff037424 */ /* 0x000fc800078e00ff */
[----:B------:R-:W-:Y:S08]  /*2d250*/  WARPSYNC R3 ;  /* 0x0000000300007348 */ /* 0x000ff00003800000 */
[----:B------:R-:W-:-:S04]  /*2d260*/  VOTE.ANY R0, PT, !P0 ;  /* 0x0000000000007806 */ /* 0x000fc800040e0100 */
[----:B------:R-:W-:Y:S01]  /*2d270*/  LOP3.LUT R0, R0, R3, RZ, 0xc0, !PT ;  /* 0x0000000300007212 */ /* 0x000fe200078ec0ff */
[----:B------:R-:W-:-:S04]  /*2d280*/  IMAD.MOV.U32 R3, RZ, RZ, 0x0 ;  /* 0x00000000ff037424 */ /* 0x000fc800078e00ff */
[----:B------:R-:W-:Y:S05]  /*2d290*/  RET.REL.NODEC R2 `(_ZN7cutlass13device_kernelIN5flash19enable_sm80_to_sm89INS1_16FlashAttnFwdSm80INS1_25CollectiveMainloopFwdSm80ILi4ELi1ELb0EN4cute5tupleIJNS5_1CILi128EEENS7_ILi80EEENS7_ILi64EEEEEELi64ENS_10bfloat16_tEfNS_4arch4Sm80ELb0ELb1ELb1ELb1ELb1ELb1ELb1ELb1EEENS1_21CollectiveEpilogueFwdINS6_IJS8_SA_S9_EEENS6_IJNS7_ILi1EEESI_SI_EEESC_SE_Li128ELb1ELb1ELb1ELb0EEENS1_36VarlenDynamicPersistentTileSchedulerILi128ELi80ELi128ELi128ELb1ELb1ELb0ELb1ELb0ELb1EEEEEEEEEvNT_6ParamsE) ;  /* 0xfffd2d6002007950 */ /* 0x000fea0003c3ffff */
.L_x_1298:
        /* <DEDUP_REMOVED lines=14> */
.L_x_3835:


//--------------------- .text._ZN7cutlass13device_kernelIN5flash19enable_sm80_to_sm89INS1_16FlashAttnFwdSm80INS1_25CollectiveMainloopFwdSm80ILi4ELi1ELb0EN4cute5tupleIJNS5_1CILi128EEENS7_ILi112EEENS7_ILi64EEEEEELi64ENS_10bfloat16_tEfNS_4arch4Sm80ELb1ELb0ELb1ELb0ELb1ELb0ELb1ELb1EEENS1_21CollectiveEpilogueFwdINS6_IJS8_SA_S9_EEENS6_IJNS7_ILi1EEESI_SI_EEESC_SE_Li128ELb0ELb1ELb1ELb0EEENS1_30DynamicPersistentTileSchedulerILi128ELi128ELb1ELb1ELb0EEEEEEEEEvNT_6ParamsE --------------------------
	.section	.text._ZN7cutlass13device_kernelIN5flash19enable_sm80_to_sm89INS1_16FlashAttnFwdSm80INS1_25CollectiveMainloopFwdSm80ILi4ELi1ELb0EN4cute5tupleIJNS5_1CILi128EEENS7_ILi112EEENS7_ILi64EEEEEELi64ENS_10bfloat16_tEfNS_4arch4Sm80ELb1ELb0ELb1ELb0ELb1ELb0ELb1ELb1EEENS1_21CollectiveEpilogueFwdINS6_IJS8_SA_S9_EEENS6_IJNS7_ILi1EEESI_SI_EEESC_SE_Li128ELb0ELb1ELb1ELb0EEENS1_30DynamicPersistentTileSchedulerILi128ELi128ELb1ELb1ELb0EEEEEEEEEvNT_6ParamsE,"ax",@progbits
	.sectioninfo	@"SHI_REGISTERS=255"
	.align	128
.text._ZN7cutlass13device_kernelIN5flash19enable_sm80_to_sm89INS1_16FlashAttnFwdSm80INS1_25CollectiveMainloopFwdSm80ILi4ELi1ELb0EN4cute5tupleIJNS5_1CILi128EEENS7_ILi112EEENS7_ILi64EEEEEELi64ENS_10bfloat16_tEfNS_4arch4Sm80ELb1ELb0ELb1ELb0ELb1ELb0ELb1ELb1EEENS1_21CollectiveEpilogueFwdINS6_IJS8_SA_S9_EEENS6_IJNS7_ILi1EEESI_SI_EEESC_SE_Li128ELb0ELb1ELb1ELb0EEENS1_30DynamicPersistentTileSchedulerILi128ELi128ELb1ELb1ELb0EEEEEEEEEvNT_6ParamsE:
        .type           _ZN7cutlass13device_kernelIN5flash19enable_sm80_to_sm89INS1_16FlashAttnFwdSm80INS1_25CollectiveMainloopFwdSm80ILi4ELi1ELb0EN4cute5tupleIJNS5_1CILi128EEENS7_ILi112EEENS7_ILi64EEEEEELi64ENS_10bfloat16_tEfNS_4arch4Sm80ELb1ELb0ELb1ELb0ELb1ELb0ELb1ELb1EEENS1_21CollectiveEpilogueFwdINS6_IJS8_SA_S9_EEENS6_IJNS7_ILi1EEESI_SI_EEESC_SE_Li128ELb0ELb1ELb1ELb0EEENS1_30DynamicPersistentTileSchedulerILi128ELi128ELb1ELb1ELb0EEEEEEEEEvNT_6ParamsE,@function
        .size           _ZN7cutlass13device_kernelIN5flash19enable_sm80_to_sm89INS1_16FlashAttnFwdSm80INS1_25CollectiveMainloopFwdSm80ILi4ELi1ELb0EN4cute5tupleIJNS5_1CILi128EEENS7_ILi112EEENS7_ILi64EEEEEELi64ENS_10bfloat16_tEfNS_4arch4Sm80ELb1ELb0ELb1ELb0ELb1ELb0ELb1ELb1EEENS1_21CollectiveEpilogueFwdINS6_IJS8_SA_S9_EEENS6_IJNS7_ILi1EEESI_SI_EEESC_SE_Li128ELb0ELb1ELb1ELb0EEENS1_30DynamicPersistentTileSchedulerILi128ELi128ELb1ELb1ELb0EEEEEEEEEvNT_6ParamsE,(.L_x_3840 - _ZN7cutlass13device_kernelIN5flash19enable_sm80_to_sm89INS1_16FlashAttnFwdSm80INS1_25CollectiveMainloopFwdSm80ILi4ELi1ELb0EN4cute5tupleIJNS5_1CILi128EEENS7_ILi112EEENS7_ILi64EEEEEELi64ENS_10bfloat16_tEfNS_4arch4Sm80ELb1ELb0ELb1ELb0ELb1ELb0ELb1ELb1EEENS1_21CollectiveEpilogueFwdINS6_IJS8_SA_S9_EEENS6_IJNS7_ILi1EEESI_SI_EEESC_SE_Li128ELb0ELb1ELb1ELb0EEENS1_30DynamicPersistentTileSchedulerILi128ELi128ELb1ELb1ELb0EEEEEEEEEvNT_6ParamsE)
        .other          _ZN7cutlass13device_kernelIN5flash19enable_sm80_to_sm89INS1_16FlashAttnFwdSm80INS1_25CollectiveMainloopFwdSm80ILi4ELi1ELb0EN4cute5tupleIJNS5_1CILi128EEENS7_ILi112EEENS7_ILi64EEEEEELi64ENS_10bfloat16_tEfNS_4arch4Sm80ELb1ELb0ELb1ELb0ELb1ELb0ELb1ELb1EEENS1_21CollectiveEpilogueFwdINS6_IJS8_SA_S9_EEENS6_IJNS7_ILi1EEESI_SI_EEESC_SE_Li128ELb0ELb1ELb1ELb0EEENS1_30DynamicPersistentTileSchedulerILi128ELi128ELb1ELb1ELb0EEEEEEEEEvNT_6ParamsE,@"STO_CUDA_ENTRY STV_DEFAULT"
_ZN7cutlass13device_kernelIN5flash19enable_sm80_to_sm89INS1_16FlashAttnFwdSm80INS1_25CollectiveMainloopFwdSm80ILi4ELi1ELb0EN4cute5tupleIJNS5_1CILi128EEENS7_ILi112EEENS7_ILi64EEEEEELi64ENS_10bfloat16_tEfNS_4arch4Sm80ELb1ELb0ELb1ELb0ELb1ELb0ELb1ELb1EEENS1_21CollectiveEpilogueFwdINS6_IJS8_SA_S9_EEENS6_IJNS7_ILi1EEESI_SI_EEESC_SE_Li128ELb0ELb1ELb1ELb0EEENS1_30DynamicPersistentTileSchedulerILi128ELi128ELb1ELb1ELb0EEEEEEEEEvNT_6ParamsE:
[----:B------:R-:W-:-:S03]  /*0000*/  MOV R1, c[0x0][0x28] ;  /* 0x00000a0000017a02 */ /* 0x000fc60000000f00 */
[----:B------:R-:W1:Y:S01]  /*0010*/  S2R R243, SR_TID.X ;  /* 0x0000000000f37919 */ /* 0x000e620000002100 */
[----:B------:R-:W-:-:S03]  /*0020*/  IADD3 R1, R1, -0x68, RZ ;  /* 0xffffff9801017810 */ /* 0x000fc60007ffe0ff */
[----:B------:R-:W2:Y:S01]  /*0030*/  S2R R3, SR_CTAID.X ;  /* 0x0000000000037919 */ /* 0x000ea20000002500 */
[----:B-1----:R-:W-:-:S05]  /*0040*/  SHF.R.U32.HI R0, RZ, 0x5, R243 ;  /* 0x00000005ff007819 */ /* 0x002fca00000116f3 */
[----:B------:R-:W1:Y:S04]  /*0050*/  SHFL.IDX PT, R2, R0, RZ, 0x1f ;  /* 0x00001fff00027589 */ /* 0x000e6800000e0000 */
[----:B------:R-:W3:Y:S01]  /*0060*/  SHFL.IDX PT, R0, R0, RZ, 0x1f ;  /* 0x00001fff00007589 */ /* 0x000ee200000e0000 */
[----:B-1----:R-:W-:Y:S01]  /*0070*/  ISETP.GE.AND P0, PT, R2, 0x1, PT ;  /* 0x000000010200780c */ /* 0x002fe20003f06270 */
[----:B---3--:R1:W3:-:S12]  /*0080*/  R2UR UR6, R0 ;  /* 0x00000000000673c2 */ /* 0x0082d800000e0000 */
[----:B------:R-:W-:Y:S06]  /*0090*/  @P0 BAR.ARV 0x4, 0x80 ;  /* 0x0102000000000b1d */ /* 0x000fec0000002000 */
[----:B--2---:R-:W-:-:S13]  /*00a0*/  ISETP.GE.AND P0, PT, R3, c[0x0][0x538], PT ;  /* 0x00014e0003007a0c */ /* 0x004fda0003f06270 */
[----:B------:R-:W-:Y:S05]  /*00b0*/  @P0 EXIT ;  /* 0x000000000000094d */ /* 0x000fea0003800000 */
[----:B-1-3--:R-:W-:Y:S01]  /*00c0*/  SHF.R.S32.HI R2, RZ, 0x1f, R243 ;  /* 0x0000001fff027819 */ /* 0x00afe200000114f3 */
[----:B------:R-:W-:Y:S01]  /*00d0*/  IMAD.MOV.U32 R232, RZ, RZ, 0x40 ;  /* 0x00000040ffe87424 */ /* 0x000fe200078e00ff */
[----:B------:R1:W-:Y:S01]  /*00e0*/  STL [R1], R3 ;  /* 0x0000000301007387 */ /* 0x0003e20000100800 */
[----:B------:R-:W-:Y:S01]  /*00f0*/  IMAD.MOV.U32 R231, RZ, RZ, 0x20 ;  /* 0x00000020ffe77424 */ /* 0x000fe200078e00ff */
[CC--:B------:R-:W-:Y:S01]  /*0100*/  LEA.HI R7, R2.reuse, R243.reuse, RZ, 0x4 ;  /* 0x000000f302077211 */ /* 0x0c0fe200078f20ff */
[----:B------:R-:W-:Y:S01]  /*0110*/  ULDC.64 UR8, c[0x0][0x118] ;  /* 0x0000460000087ab9 */ /* 0x000fe20000000a00 */
[CC--:B------:R-:W-:Y:S02]  /*0120*/  LEA.HI R5, R2.reuse, R243.reuse, RZ, 0x2 ;  /* 0x000000f302057211 */ /* 0x0c0fe400078f10ff */
[----:B------:R-:W-:Y:S02]  /*0130*/  LEA.HI R4, R2, R243, RZ, 0x3 ;  /* 0x000000f302047211 */ /* 0x000fe400078f18ff */
[----:B------:R-:W-:-:S02]  /*0140*/  LOP3.LUT R0, R7, 0xfffffff0, RZ, 0xc0, !PT ;  /* 0xfffffff007007812 */ /* 0x000fc400078ec0ff */
[----:B------:R-:W-:Y:S02]  /*0150*/  LOP3.LUT R5, R5, 0xfffffffc, RZ, 0xc0, !PT ;  /* 0xfffffffc05057812 */ /* 0x000fe400078ec0ff */
[----:B------:R-:W-:Y:S01]  /*0160*/  LOP3.LUT R250, R4, 0xfffffff8, RZ, 0xc0, !PT ;  /* 0xfffffff804fa7812 */ /* 0x000fe200078ec0ff */
[C---:B------:R-:W-:Y:S01]  /*0170*/  IMAD.IADD R0, R243.reuse, 0x1, -R0 ;  /* 0x00000001f3007824 */ /* 0x040fe200078e0a00 */
[----:B------:R-:W-:Y:S01]  /*0180*/  SHF.R.S32.HI R8, RZ, 0x4, R7 ;  /* 0x00000004ff087819 */ /* 0x000fe20000011407 */
[C---:B------:R-:W-:Y:S01]  /*0190*/  IMAD.IADD R5, R243.reuse, 0x1, -R5 ;  /* 0x00000001f3057824 */ /* 0x040fe200078e0a05 */
[----:B------:R-:W-:Y:S01]  /*01a0*/  SHF.R.S32.HI R252, RZ, 0x3, R4 ;  /* 0x00000003fffc7819 */ /* 0x000fe20000011404 */
[----:B------:R-:W-:Y:S01]  /*01b0*/  IMAD.IADD R250, R243, 0x1, -R250 ;  /* 0x00000001f3fa7824 */ /* 0x000fe200078e0afa */
[----:B------:R-:W-:Y:S02]  /*01c0*/  LEA.HI R7, R7, R8, RZ, 0x1 ;  /* 0x0000000807077211 */ /* 0x000fe400078f08ff */
[----:B------:R-:W-:Y:S01]  /*01d0*/  SHF.R.S32.HI R234, RZ, 0x1f, R0 ;  /* 0x0000001fffea7819 */ /* 0x000fe20000011400 */
[----:B------:R-:W-:Y:S01]  /*01e0*/  IMAD.SHL.U32 R240, R250, 0x40, RZ ;  /* 0x00000040faf07824 */ /* 0x000fe200078e00ff */
[----:B------:R-:W-:Y:S01]  /*01f0*/  LOP3.LUT R7, R7, 0xfffffffe, RZ, 0xc0, !PT ;  /* 0xfffffffe07077812 */ /* 0x000fe200078ec0ff */
[----:B------:R-:W-:Y:S01]  /*0200*/  IMAD.SHL.U32 R244, R252, 0x40, RZ ;  /* 0x00000040fcf47824 */ /* 0x000fe200078e00ff */
[C---:B------:R-:W-:Y:S01]  /*0210*/  LEA.HI R246, R5.reuse, R5, RZ, 0x1 ;  /* 0x0000000505f67211 */ /* 0x040fe200078f08ff */
[----:B------:R-:W-:Y:S01]  /*0220*/  IMAD.SHL.U32 R251, R250, 0x8, RZ ;  /* 0x00000008fafb7824 */ /* 0x000fe200078e00ff */
[----:B------:R-:W-:Y:S01]  /*0230*/  LEA.HI R234, R234, R0, RZ, 0x3 ;  /* 0x00000000eaea7211 */ /* 0x000fe200078f18ff */
[----:B------:R-:W-:Y:S01]  /*0240*/  IMAD.IADD R7, R8, 0x1, -R7 ;  /* 0x0000000108077824 */ /* 0x000fe200078e0a07 */
[C---:B------:R-:W-:Y:S01]  /*0250*/  LOP3.LUT R10, R246.reuse, 0x1ffffffe, RZ, 0xc0, !PT ;  /* 0x1ffffffef60a7812 */ /* 0x040fe200078ec0ff */
[----:B------:R-:W-:Y:S01]  /*0260*/  IMAD.SHL.U32 R246, R246, 0x20, RZ ;  /* 0x00000020f6f67824 */ /* 0x000fe200078e00ff */
[C---:B------:R-:W-:Y:S01]  /*0270*/  LOP3.LUT R8, R234.reuse, 0xfffffff8, RZ, 0xc0, !PT ;  /* 0xfffffff8ea087812 */ /* 0x040fe200078ec0ff */
[----:B------:R-:W-:Y:S01]  /*0280*/  IMAD.SHL.U32 R234, R234, 0x40, RZ ;  /* 0x00000040eaea7824 */ /* 0x000fe200078e00ff */
[----:B------:R-:W-:Y:S01]  /*0290*/  LOP3.LUT R240, R240, 0x1c0, RZ, 0xc0, !PT ;  /* 0x000001c0f0f07812 */ /* 0x000fe200078ec0ff */
[----:B------:R-:W-:Y:S01]  /*02a0*/  IMAD.IADD R10, R5, 0x1, -R10 ;  /* 0x00000001050a7824 */ /* 0x000fe200078e0a0a */
[----:B------:R-:W-:Y:S01]  /*02b0*/  LEA.HI R248, R2, R243, RZ, 0x5 ;  /* 0x000000f302f87211 */ /* 0x000fe200078f28ff */
[----:B------:R-:W-:Y:S01]  /*02c0*/  IMAD.IADD R8, R0, 0x1, -R8 ;  /* 0x0000000100087824 */ /* 0x000fe200078e0a08 */
[----:B------:R-:W-:-:S02]  /*02d0*/  LOP3.LUT R244, R244, 0x1c0, RZ, 0xc0, !PT ;  /* 0x000001c0f4f47812 */ /* 0x000fc400078ec0ff */
[----:B------:R-:W-:Y:S02]  /*02e0*/  LOP3.LUT R4, R240, 0x8, R4, 0xf8, !PT ;  /* 0x00000008f0047812 */ /* 0x000fe400078ef804 */
[----:B------:R-:W-:Y:S02]  /*02f0*/  SHF.R.U32.HI R240, RZ, 0x3, R240 ;  /* 0x00000003fff07819 */ /* 0x000fe400000116f0 */
[----:B------:R-:W-:Y:S02]  /*0300*/  LEA.HI R0, R2, R243, RZ, 0x6 ;  /* 0x000000f302007211 */ /* 0x000fe400078f30ff */
[--C-:B------:R-:W-:Y:S02]  /*0310*/  SHF.R.S32.HI R5, RZ, 0x5, R248.reuse ;  /* 0x00000005ff057819 */ /* 0x100fe400000114f8 */
[----:B------:R-:W-:Y:S01]  /*0320*/  SHF.R.S32.HI R9, RZ, 0x1f, R248 ;  /* 0x0000001fff097819 */ /* 0x000fe200000114f8 */
[----:B------:R-:W-:Y:S01]  /*0330*/  IMAD.SHL.U32 R0, R0, 0x8, RZ ;  /* 0x0000000800007824 */ /* 0x000fe200078e00ff */
[----:B------:R-:W-:-:S02]  /*0340*/  LOP3.LUT R6, R244, 0x38, R251, 0xf8, !PT ;  /* 0x00000038f4067812 */ /* 0x000fc400078ef8fb */
[----:B------:R-:W-:Y:S02]  /*0350*/  LOP3.LUT R248, R248, 0xffffffe0, RZ, 0xc0, !PT ;  /* 0xffffffe0f8f87812 */ /* 0x000fe400078ec0ff */
[----:B------:R-:W-:Y:S02]  /*0360*/  SHF.R.U32.HI R244, RZ, 0x3, R244 ;  /* 0x00000003fff47819 */ /* 0x000fe400000116f4 */
[----:B------:R-:W-:Y:S01]  /*0370*/  LOP3.LUT R240, R4, R240, RZ, 0x3c, !PT ;  /* 0x000000f004f07212 */ /* 0x000fe200078e3cff */
[----:B------:R-:W-:Y:S01]  /*0380*/  IMAD.SHL.U32 R4, R8, 0x40, RZ ;  /* 0x0000004008047824 */ /* 0x000fe200078e00ff */
[----:B------:R-:W-:Y:S01]  /*0390*/  LOP3.LUT R244, R6, R244, RZ, 0x3c, !PT ;  /* 0x000000f406f47212 */ /* 0x000fe200078e3cff */
[----:B------:R-:W-:Y:S01]  /*03a0*/  IMAD.IADD R248, R243, 0x1, -R248 ;  /* 0x00000001f3f87824 */ /* 0x000fe200078e0af8 */
[----:B------:R-:W-:Y:S01]  /*03b0*/  LOP3.LUT R234, R234, 0xfffffe00, RZ, 0xc0, !PT ;  /* 0xfffffe00eaea7812 */ /* 0x000fe200078ec0ff */
[C---:B------:R-:W-:Y:S01]  /*03c0*/  IMAD.SHL.U32 R6, R7.reuse, 0x8, RZ ;  /* 0x0000000807067824 */ /* 0x040fe200078e00ff */
[----:B------:R-:W-:Y:S01]  /*03d0*/  LOP3.LUT R4, R4, 0x1c0, RZ, 0xc0, !PT ;  /* 0x000001c004047812 */ /* 0x000fe200078ec0ff */
[----:B------:R-:W-:Y:S01]  /*03e0*/  IMAD R240, R7, 0x200, R240 ;  /* 0x0000020007f07824 */ /* 0x000fe200078e02f0 */
[----:B------:R-:W-:Y:S01]  /*03f0*/  LOP3.LUT R244, R244, 0x7ffffe00, R0, 0xf8, !PT ;  /* 0x7ffffe00f4f47812 */ /* 0x000fe200078ef800 */
[----:B------:R-:W-:Y:S01]  /*0400*/  IMAD R241, R5, 0x400, R234 ;  /* 0x0000040005f17824 */ /* 0x000fe200078e02ea */
[----:B------:R-:W-:-:S02]  /*0410*/  SHF.R.S32.HI R0, RZ, 0x1f, R248 ;  /* 0x0000001fff007819 */ /* 0x000fc400000114f8 */
[----:B------:R-:W-:Y:S01]  /*0420*/  LOP3.LUT R6, R4, 0x8, R6, 0xf8, !PT ;  /* 0x0000000804067812 */ /* 0x000fe200078ef806 */
[----:B------:R-:W-:Y:S01]  /*0430*/  IMAD.SHL.U32 R244, R244, 0x2, RZ ;  /* 0x00000002f4f47824 */ /* 0x000fe200078e00ff */
[----:B------:R-:W-:Y:S02]  /*0440*/  SHF.R.U32.HI R4, RZ, 0x3, R4 ;  /* 0x00000003ff047819 */ /* 0x000fe40000011604 */
[----:B------:R-:W-:Y:S02]  /*0450*/  LEA.HI R0, R0, R248, RZ, 0x2 ;  /* 0x000000f800007211 */ /* 0x000fe400078f10ff */
[C---:B------:R-:W-:Y:S02]  /*0460*/  LOP3.LUT P3, RZ, R8.reuse, 0x2, RZ, 0xc0, !PT ;  /* 0x0000000208ff7812 */ /* 0x040fe4000786c0ff */
[----:B------:R-:W-:Y:S02]  /*0470*/  LOP3.LUT P0, RZ, R8, 0x4, RZ, 0xc0, !PT ;  /* 0x0000000408ff7812 */ /* 0x000fe4000780c0ff */
[----:B------:R-:W-:-:S02]  /*0480*/  LOP3.LUT R4, R6, R4, RZ, 0x3c, !PT ;  /* 0x0000000406047212 */ /* 0x000fc400078e3cff */
[----:B------:R-:W-:Y:S02]  /*0490*/  LOP3.LUT R245, R0, 0x7ffffffc, RZ, 0xc0, !PT ;  /* 0x7ffffffc00f57812 */ /* 0x000fe400078ec0ff */
[----:B------:R-:W-:Y:S01]  /*04a0*/  R2P PR, R250, 0x6 ;  /* 0x00000006fa007804 */ /* 0x000fe20000000000 */
[----:B------:R-:W-:Y:S01]  /*04b0*/  IMAD.IADD R241, R241, 0x1, R4 ;  /* 0x00000001f1f17824 */ /* 0x000fe200078e0204 */
[----:B------:R-:W-:Y:S01]  /*04c0*/  LEA.HI R9, R9, R5, RZ, 0x2 ;  /* 0x0000000509097211 */ /* 0x000fe200078f10ff */
[----:B------:R-:W-:Y:S01]  /*04d0*/  IMAD.IADD R245, R248, 0x1, -R245 ;  /* 0x00000001f8f57824 */ /* 0x000fe200078e0af5 */
[----:B------:R-:W-:Y:S01]  /*04e0*/  LOP3.LUT R234, R4, R234, RZ, 0xfc, !PT ;  /* 0x000000ea04ea7212 */ /* 0x000fe200078efcff */
[----:B------:R-:W-:Y:S01]  /*04f0*/  IMAD R250, R250, 0x10, R252 ;  /* 0x00000010fafa7824 */ /* 0x000fe200078e02fc */
[----:B------:R-:W-:Y:S01]  /*0500*/  LOP3.LUT R9, R9, 0xffffffc, RZ, 0xc0, !PT ;  /* 0x0ffffffc09097812 */ /* 0x000fe200078ec0ff */
[----:B------:R-:W-:Y:S01]  /*0510*/  IMAD.SHL.U32 R245, R245, 0x2, RZ ;  /* 0x00000002f5f57824 */ /* 0x000fe200078e00ff */
[----:B------:R-:W-:-:S02]  /*0520*/  SEL R224, R232, 0xffffffc0, !P2 ;  /* 0xffffffc0e8e07807 */ /* 0x000fc40005000000 */
[----:B------:R-:W-:Y:S01]  /*0530*/  LEA R240, R240, 0x3900, 0x1 ;  /* 0x00003900f0f07811 */ /* 0x000fe200078e08ff */
[----:B------:R-:W-:Y:S01]  /*0540*/  IMAD.IADD R9, R5, 0x1, -R9 ;  /* 0x0000000105097824 */ /* 0x000fe200078e0a09 */
[----:B------:R-:W-:Y:S02]  /*0550*/  SEL R232, R232, 0xffffffc0, !P0 ;  /* 0xffffffc0e8e87807 */ /* 0x000fe40004000000 */
[----:B------:R-:W-:Y:S01]  /*0560*/  LEA R241, R241, 0x7100, 0x1 ;  /* 0x00007100f1f17811 */ /* 0x000fe200078e08ff */
[----:B------:R-:W-:Y:S01]  /*0570*/  IMAD.IADD R236, R240, 0x1, R224 ;  /* 0x00000001f0ec7824 */ /* 0x000fe200078e02e0 */
[----:B------:R-:W-:Y:S02]  /*0580*/  LOP3.LUT R246, R246, 0xffffffc0, RZ, 0xc0, !PT ;  /* 0xffffffc0f6f67812 */ /* 0x000fe400078ec0ff */
[----:B------:R-:W-:Y:S01]  /*0590*/  SHF.R.S32.HI R247, RZ, 0x2, R0 ;  /* 0x00000002fff77819 */ /* 0x000fe20000011400 */
[----:B------:R-:W-:Y:S01]  /*05a0*/  IMAD.IADD R237, R241, 0x1, R232 ;  /* 0x00000001f1ed7824 */ /* 0x000fe200078e02e8 */
[----:B------:R-:W-:Y:S01]  /*05b0*/  LEA R234, R234, 0x100, 0x1 ;  /* 0x00000100eaea7811 */ /* 0x000fe200078e08ff */
[----:B------:R-:W-:Y:S01]  /*05c0*/  IMAD R246, R10, 0x8, R246 ;  /* 0x000000080af67824 */ /* 0x000fe200078e02f6 */
[----:B------:R-:W-:Y:S01]  /*05d0*/  SEL R231, R231, 0xffffffe0, !P3 ;  /* 0xffffffe0e7e77807 */ /* 0x000fe20005800000 */
[----:B------:R-:W-:Y:S01]  /*05e0*/  IMAD R247, R9, 0x10, R247 ;  /* 0x0000001009f77824 */ /* 0x000fe200078e02f7 */
[----:B------:R-:W-:Y:S01]  /*05f0*/  IADD3 R238, R240, 0x20, RZ ;  /* 0x00000020f0ee7810 */ /* 0x000fe20007ffe0ff */
[--C-:B------:R-:W-:Y:S01]  /*0600*/  IMAD.IADD R232, R232, 0x1, R234.reuse ;  /* 0x00000001e8e87824 */ /* 0x100fe200078e02ea */
[----:B------:R-:W-:Y:S01]  /*0610*/  LEA.HI R249, R2, R243, RZ, 0x7 ;  /* 0x000000f302f97211 */ /* 0x000fe200078f38ff */
[----:B------:R-:W-:Y:S01]  /*0620*/  IMAD.IADD R239, R241, 0x1, R231 ;  /* 0x00000001f1ef7824 */ /* 0x000fe200078e02e7 */
[----:B------:R-:W-:Y:S01]  /*0630*/  SHF.R.S32.HI R0, RZ, 0x1f, R245 ;  /* 0x0000001fff007819 */ /* 0x000fe200000114f5 */
[C---:B------:R-:W-:Y:S01]  /*0640*/  IMAD.IADD R233, R231.reuse, 0x1, R234 ;  /* 0x00000001e7e97824 */ /* 0x040fe200078e02ea */
[----:B------:R-:W-:Y:S01]  /*0650*/  @P1 IADD3 R238, R240, -0x20, RZ ;  /* 0xffffffe0f0ee1810 */ /* 0x000fe20007ffe0ff */
[----:B------:R-:W-:Y:S01]  /*0660*/  IMAD.IADD R235, R231, 0x1, R237 ;  /* 0x00000001e7eb7824 */ /* 0x000fe200078e02ed */
[----:B------:R-:W-:Y:S01]  /*0670*/  IADD3 R7, R245, 0x8, RZ ;  /* 0x00000008f5077810 */ /* 0x000fe20007ffe0ff */
[----:B------:R-:W-:Y:S01]  /*0680*/  IMAD.IADD R246, R247, 0x1, R246 ;  /* 0x00000001f7f67824 */ /* 0x000fe200078e02f6 */
[C---:B------:R-:W-:Y:S01]  /*0690*/  IADD3 R6, R245.reuse, 0x10, RZ ;  /* 0x00000010f5067810 */ /* 0x040fe20007ffe0ff */
[----:B------:R-:W-:Y:S01]  /*06a0*/  IMAD.IADD R224, R224, 0x1, R238 ;  /* 0x00000001e0e07824 */ /* 0x000fe200078e02ee */
[----:B------:R-:W-:Y:S01]  /*06b0*/  IADD3 R5, R245, 0x18, RZ ;  /* 0x00000018f5057810 */ /* 0x000fe20007ffe0ff */
[----:B------:R-:W-:Y:S01]  /*06c0*/  IMAD.IADD R231, R231, 0x1, R232 ;  /* 0x00000001e7e77824 */ /* 0x000fe200078e02e8 */
[----:B------:R-:W-:-:S02]  /*06d0*/  IADD3 R4, R245, 0x20, RZ ;  /* 0x00000020f5047810 */ /* 0x000fc40007ffe0ff */
[C---:B-1----:R-:W-:Y:S02]  /*06e0*/  IADD3 R3, R245.reuse, 0x28, RZ ;  /* 0x00000028f5037810 */ /* 0x042fe40007ffe0ff */
[C---:B------:R-:W-:Y:S02]  /*06f0*/  IADD3 R2, R245.reuse, 0x30, RZ ;  /* 0x00000030f5027810 */ /* 0x040fe40007ffe0ff */
[----:B------:R-:W-:Y:S02]  /*0700*/  IADD3 R0, R245, 0x38, RZ ;  /* 0x00000038f5007810 */ /* 0x000fe40007ffe0ff */
[----:B------:R-:W-:Y:S02]  /*0710*/  SHF.R.S32.HI R249, RZ, 0x7, R249 ;  /* 0x00000007fff97819 */ /* 0x000fe400000114f9 */
[----:B------:R-:W-:Y:S02]  /*0720*/  SHF.R.S32.HI R242, RZ, 0x1f, R251 ;  /* 0x0000001ffff27819 */ /* 0x000fe400000114fb */
[----:B------:R-:W-:-:S02]  /*0730*/  SHF.R.S32.HI R7, RZ, 0x1f, R7 ;  /* 0x0000001fff077819 */ /* 0x000fc40000011407 */
[----:B------:R-:W-:Y:S02]  /*0740*/  SHF.R.S32.HI R6, RZ, 0x1f, R6 ;  /* 0x0000001fff067819 */ /* 0x000fe40000011406 */
[----:B------:R-:W-:Y:S02]  /*0750*/  SHF.R.S32.HI R5, RZ, 0x1f, R5 ;  /* 0x0000001fff057819 */ /* 0x000fe40000011405 */
[----:B------:R-:W-:Y:S02]  /*0760*/  SHF.R.S32.HI R4, RZ, 0x1f, R4 ;  /* 0x0000001fff047819 */ /* 0x000fe40000011404 */
[----:B------:R-:W-:Y:S02]  /*0770*/  SHF.R.S32.HI R3, RZ, 0x1f, R3 ;  /* 0x0000001fff037819 */ /* 0x000fe40000011403 */
[----:B------:R-:W-:Y:S02]  /*0780*/  SHF.R.S32.HI R2, RZ, 0x1f, R2 ;  /* 0x0000001fff027819 */ /* 0x000fe40000011402 */
[----:B------:R-:W-:-:S02]  /*0790*/  SHF.R.S32.HI R0, RZ, 0x1f, R0 ;  /* 0x0000001fff007819 */ /* 0x000fc40000011400 */
[C---:B------:R-:W-:Y:S02]  /*07a0*/  IADD3 R230, R238.reuse, 0x800, RZ ;  /* 0x00000800eee67810 */ /* 0x040fe40007ffe0ff */
[C---:B------:R-:W-:Y:S02]  /*07b0*/  IADD3 R229, R238.reuse, 0x1000, RZ ;  /* 0x00001000eee57810 */ /* 0x040fe40007ffe0ff */
[C---:B------:R-:W-:Y:S02]  /*07c0*/  IADD3 R228, R238.reuse, 0x1800, RZ ;  /* 0x00001800eee47810 */ /* 0x040fe40007ffe0ff */
[C---:B------:R-:W-:Y:S02]  /*07d0*/  IADD3 R227, R238.reuse, 0x2000, RZ ;  /* 0x00002000eee37810 */ /* 0x040fe40007ffe0ff */
[C---:B------:R-:W-:Y:S02]  /*07e0*/  IADD3 R226, R238.reuse, 0x2800, RZ ;  /* 0x00002800eee27810 */ /* 0x040fe40007ffe0ff */
[----:B------:R-:W-:-:S02]  /*07f0*/  IADD3 R225, R238, 0x3000, RZ ;  /* 0x00003000eee17810 */ /* 0x000fc40007ffe0ff */
.L_x_1376:
[----:B------:R-:W2:Y:S01]  /*0800*/  LDL R2, [R1] ;  /* 0x0000000001027983 */ /* 0x000ea20000100800 */
[----:B------:R-:W-:Y:S01]  /*0810*/  IMAD.MOV.U32 R0, RZ, RZ, c[0x0][0x560] ;  /* 0x00015800ff007624 */ /* 0x000fe200078e00ff */
[----:B------:R-:W-:Y:S01]  /*0820*/  YIELD ;  /* 0x0000000000007946 */ /* 0x000fe20003800000 */
[----:B------:R-:W-:Y:S03]  /*0830*/  BSSY B0, `(.L_x_1299) ;  /* 0x0000016000007945 */ /* 0x000fe60003800000 */
[----:B------:R-:W-:-:S13]  /*0840*/  ISETP.NE.AND P0, PT, R0, 0x1, PT ;  /* 0x000000010000780c */ /* 0x000fda0003f05270 */
[----:B--2---:R-:W-:Y:S01]  /*0850*/  @P0 IMAD.HI.U32 R0, R2, c[0x0][0x564], RZ ;  /* 0x0001590002000a27 */ /* 0x004fe200078e00ff */
[----:B------:R-:W-:-:S04]  /*0860*/  MOV R5, R2 ;  /* 0x0000000200057202 */ /* 0x000fc80000000f00 */
[----:B------:R-:W-:-:S04]  /*0870*/  @P0 SHF.R.U32.HI R5, RZ, c[0x0][0x568], R0 ;  /* 0x00015a00ff050a19 */ /* 0x000fc80000011600 */
[----:B------:R-:W-:Y:S01]  /*0880*/  ISETP.GE.AND P0, PT, R5, c[0x0][0x578], PT ;  /* 0x00015e0005007a0c */ /* 0x000fe20003f06270 */
[----:B------:R-:W-:-:S04]  /*0890*/  IMAD.MOV R0, RZ, RZ, -R5 ;  /* 0x000000ffff007224 */ /* 0x000fc800078e0a05 */
[----:B------:R-:W-:-:S08]  /*08a0*/  IMAD R0, R0, c[0x0][0x560], R2 ;  /* 0x0001580000007a24 */ /* 0x000fd000078e0202 */
[----:B------:R-:W-:Y:S05]  /*08b0*/  @!P0 BRA `(.L_x_1300) ;  /* 0x0000007000008947 */ /* 0x000fea0003800000 */
[----:B------:R-:W-:Y:S02]  /*08c0*/  MOV R2, c[0x0][0x56c] ;  /* 0x00015b0000027a02 */ /* 0x000fe40000000f00 */
[----:B------:R-:W-:Y:S02]  /*08d0*/  MOV R4, R0 ;  /* 0x0000000000047202 */ /* 0x000fe40000000f00 */
[----:B------:R-:W-:-:S13]  /*08e0*/  ISETP.NE.AND P0, PT, R2, 0x1, PT ;  /* 0x000000010200780c */ /* 0x000fda0003f05270 */
[----:B------:R-:W-:-:S05]  /*08f0*/  @P0 IMAD.HI.U32 R2, R0, c[0x0][0x570], RZ ;  /* 0x00015c0000020a27 */ /* 0x000fca00078e00ff */
[----:B------:R-:W-:-:S05]  /*0900*/  @P0 SHF.R.U32.HI R4, RZ, c[0x0][0x574], R2 ;  /* 0x00015d00ff040a19 */ /* 0x000fca0000011602 */
[----:B------:R-:W-:Y:S01]  /*0910*/  IMAD R3, R4, c[0x0][0x56c], RZ ;  /* 0x00015b0004037a24 */ /* 0x000fe200078e02ff */
[----:B------:R-:W-:Y:S05]  /*0920*/  BRA `(.L_x_1301) ;  /* 0x0000006000007947 */ /* 0x000fea0003800000 */
.L_x_1300:
[----:B------:R-:W-:Y:S02]  /*0930*/  MOV R2, c[0x0][0x554] ;  /* 0x0001550000027a02 */ /* 0x000fe40000000f00 */
[----:B------:R-:W-:Y:S02]  /*0940*/  MOV R4, R0 ;  /* 0x0000000000047202 */ /* 0x000fe40000000f00 */
[----:B------:R-:W-:-:S13]  /*0950*/  ISETP.NE.AND P0, PT, R2, 0x1, PT ;  /* 0x000000010200780c */ /* 0x000fda0003f05270 */
[----:B------:R-:W-:-:S05]  /*0960*/  @P0 IMAD.HI.U32 R2, R0, c[0x0][0x558], RZ ;  /* 0x0001560000020a27 */ /* 0x000fca00078e00ff */
[----:B------:R-:W-:-:S05]  /*0970*/  @P0 SHF.R.U32.HI R4, RZ, c[0x0][0x55c], R2 ;  /* 0x00015700ff040a19 */ /* 0x000fca0000011602 */
[----:B------:R-:W-:Y:S02]  /*0980*/  IMAD R3, R4, c[0x0][0x554], RZ ;  /* 0x0001550004037a24 */ /* 0x000fe400078e02ff */
.L_x_1301:
[----:B------:R-:W-:Y:S05]  /*0990*/  BSYNC B0 ;  /* 0x0000000000007941 */ /* 0x000fea0003800000 */
.L_x_1299:
[----:B------:R-:W-:Y:S01]  /*09a0*/  IMAD.MOV.U32 R2, RZ, RZ, c[0x0][0x548] ;  /* 0x00015200ff027624 */ /* 0x000fe200078e00ff */
[----:B------:R-:W-:Y:S01]  /*09b0*/  ISETP.NE.U32.AND P0, PT, RZ, c[0x0][0x370], PT ;  /* 0x0000dc00ff007a0c */ /* 0x000fe20003f05070 */
[----:B------:R-:W-:Y:S01]  /*09c0*/  IMAD.IADD R0, R0, 0x1, -R3 ;  /* 0x0000000100007824 */ /* 0x000fe200078e0a03 */
[----:B------:R-:W-:Y:S02]  /*09d0*/  CS2R R6, SRZ ;  /* 0x0000000000067805 */ /* 0x000fe4000001ff00 */
[----:B------:R-:W-:Y:S01]  /*09e0*/  ISETP.NE.AND P1, PT, R2, 0x1, PT ;  /* 0x000000010200780c */ /* 0x000fe20003f25270 */
[----:B------:R-:W-:Y:S01]  /*09f0*/  IMAD R0, R5, c[0x0][0x554], R0 ;  /* 0x0001550005007a24 */ /* 0x000fe200078e0200 */
[----:B------:R-:W-:-:S03]  /*0a00*/  ISETP.NE.AND.EX P0, PT, RZ, c[0x0][0x374], PT, P0 ;  /* 0x0000dd00ff007a0c */ /* 0x000fc60003f05300 */
[----:B------:R-:W-:-:S08]  /*0a10*/  IMAD.MOV.U32 R12, RZ, RZ, R0 ;  /* 0x000000ffff0c7224 */ /* 0x000fd000078e0000 */
[----:B------:R-:W-:Y:S02]  /*0a20*/  @P1 IMAD.HI.U32 R3, R0, c[0x0][0x54c], RZ ;  /* 0x0001530000031a27 */ /* 0x000fe400078e00ff */
[----:B------:R-:W-:-:S03]  /*0a30*/  @P0 MOV R2, 0x4 ;  /* 0x0000000400020802 */ /* 0x000fc60000000f00 */
[----:B------:R-:W-:-:S05]  /*0a40*/  @P1 SHF.R.U32.HI R12, RZ, c[0x0][0x550], R3 ;  /* 0x00015400ff0c1a19 */ /* 0x000fca0000011603 */
[----:B------:R-:W-:Y:S01]  /*0a50*/  @P0 IMAD.WIDE R2, R12, R2, c[0x0][0x370] ;  /* 0x0000dc000c020625 */ /* 0x000fe200078e0202 */
[----:B------:R-:W-:Y:S04]  /*0a60*/  STL [R1+0x2c], R12 ;  /* 0x00002c0c01007387 */ /* 0x000fe80000100800 */
[----:B------:R1:W2:Y:S01]  /*0a70*/  @P0 LDG.E R7, [R2.64] ;  /* 0x0000000802070981 */ /* 0x0002a2000c1e1900 */
[----:B------:R-:W-:Y:S01]  /*0a80*/  IMAD.MOV.U32 R10, RZ, RZ, R4 ;  /* 0x000000ffff0a7224 */ /* 0x000fe200078e0004 */
[----:B------:R-:W-:Y:S01]  /*0a90*/  BSSY B0, `(.L_x_1302) ;  /* 0x0000043000007945 */ /* 0x000fe20003800000 */
[----:B-1----:R-:W-:-:S05]  /*0aa0*/  IMAD.MOV.U32 R2, RZ, RZ, c[0x0][0x53c] ;  /* 0x00014f00ff027624 */ /* 0x002fca00078e00ff */
[----:B------:R-:W-:Y:S02]  /*0ab0*/  ISETP.NE.AND P0, PT, R2, 0x1, PT ;  /* 0x000000010200780c */ /* 0x000fe40003f05270 */
[----:B------:R-:W-:-:S04]  /*0ac0*/  LOP3.LUT R2, R4, 0x1ffffff, RZ, 0x3c, !PT ;  /* 0x01ffffff04027812 */ /* 0x000fc800078e3cff */
[----:B------:R-:W-:-:S07]  /*0ad0*/  IADD3 R2, R2, c[0x0][0x53c], RZ ;  /* 0x00014f0002027a10 */ /* 0x000fce0007ffe0ff */
[----:B------:R-:W-:-:S05]  /*0ae0*/  @P0 IMAD.HI.U32 R3, R4, c[0x0][0x540], RZ ;  /* 0x0001500004030a27 */ /* 0x000fca00078e00ff */
[----:B------:R-:W-:Y:S02]  /*0af0*/  @P0 SHF.R.U32.HI R10, RZ, c[0x0][0x544], R3 ;  /* 0x00015100ff0a0a19 */ /* 0x000fe40000011603 */
[----:B------:R-:W-:-:S03]  /*0b00*/  MOV R3, c[0x0][0x2c4] ;  /* 0x0000b10000037a02 */ /* 0x000fc60000000f00 */
[----:B------:R-:W-:Y:S01]  /*0b10*/  IMAD R2, R10, c[0x0][0x53c], R2 ;  /* 0x00014f000a027a24 */ /* 0x000fe200078e0202 */
[----:B------:R-:W-:Y:S01]  /*0b20*/  ISETP.NE.AND P2, PT, R3, 0x1, PT ;  /* 0x000000010300780c */ /* 0x000fe20003f45270 */
[----:B------:R-:W-:Y:S01]  /*0b30*/  IMAD.MOV.U32 R3, RZ, RZ, c[0x0][0x168] ;  /* 0x00005a00ff037624 */ /* 0x000fe200078e00ff */
[----:B------:R-:W-:Y:S01]  /*0b40*/  STL [R1+0x28], R10 ;  /* 0x0000280a01007387 */ /* 0x000fe20000100800 */
[----:B------:R-:W-:Y:S01]  /*0b50*/  IMAD.SHL.U32 R14, R2, 0x80, RZ ;  /* 0x00000080020e7824 */ /* 0x000fe200078e00ff */
[----:B------:R-:W-:Y:S02]  /*0b60*/  MOV R2, c[0x0][0x2ac] ;  /* 0x0000ab0000027a02 */ /* 0x000fe40000000f00 */
[----:B------:R-:W-:Y:S02]  /*0b70*/  IADD3 R3, -R3, 0x70, RZ ;  /* 0x0000007003037810 */ /* 0x000fe40007ffe1ff */
[----:B------:R-:W-:Y:S01]  /*0b80*/  IADD3 R5, R14, 0x7f, RZ ;  /* 0x0000007f0e057810 */ /* 0x000fe20007ffe0ff */
[C---:B------:R-:W-:Y:S01]  /*0b90*/  IMAD R181, R2.reuse, c[0x0][0x1d0], RZ ;  /* 0x0000740002b57a24 */ /* 0x040fe200078e02ff */
[----:B------:R-:W-:Y:S01]  /*0ba0*/  STL [R1+0x14], R14 ;  /* 0x0000140e01007387 */ /* 0x000fe20000100800 */
[----:B------:R-:W-:-:S02]  /*0bb0*/  IMAD R3, R2, c[0x0][0x1d0], R3 ;  /* 0x0000740002037a24 */ /* 0x000fc400078e0203 */
[----:B------:R-:W-:-:S04]  /*0bc0*/  @P2 IMAD.HI.U32 R4, R5, c[0x0][0x2c8], RZ ;  /* 0x0000b20005042a27 */ /* 0x000fc800078e00ff */
[----:B------:R-:W-:Y:S01]  /*0bd0*/  IMAD.MOV.U32 R2, RZ, RZ, RZ ;  /* 0x000000ffff027224 */ /* 0x000fe200078e00ff */
[----:B------:R-:W-:-:S05]  /*0be0*/  @P2 SHF.R.U32.HI R5, RZ, c[0x0][0x2cc], R4 ;  /* 0x0000b300ff052a19 */ /* 0x000fca0000011604 */
[----:B------:R-:W-:-:S04]  /*0bf0*/  IMAD.IADD R3, R3, 0x1, R5 ;  /* 0x0000000103037824 */ /* 0x000fc800078e0205 */
[----:B------:R-:W-:-:S05]  /*0c00*/  IMAD.HI R3, R3, -0x6db6db6d, R2 ;  /* 0x9249249303037827 */ /* 0x000fca00078e0202 */
[----:B------:R-:W-:-:S04]  /*0c10*/  SHF.R.U32.HI R2, RZ, 0x1f, R3 ;  /* 0x0000001fff027819 */ /* 0x000fc80000011603 */
[----:B------:R-:W-:Y:S01]  /*0c20*/  LEA.HI.SX32 R2, R3, R2, 0x1a ;  /* 0x0000000203027211 */ /* 0x000fe200078fd2ff */
[----:B------:R-:W-:Y:S01]  /*0c30*/  IMAD.MOV.U32 R3, RZ, RZ, RZ ;  /* 0x000000ffff037224 */ /* 0x000fe200078e00ff */
[----:B--2---:R1:W-:Y:S02]  /*0c40*/  STL [R1+0x24], R7 ;  /* 0x0000240701007387 */ /* 0x0043e40000100800 */
[----:B-1----:R-:W-:-:S05]  /*0c50*/  IADD3 R7, R181, 0x6f, RZ ;  /* 0x0000006fb5077810 */ /* 0x002fca0007ffe0ff */
[----:B------:R-:W-:-:S05]  /*0c60*/  IMAD.HI R5, R7, -0x6db6db6d, R6 ;  /* 0x9249249307057827 */ /* 0x000fca00078e0206 */
[----:B------:R-:W-:-:S04]  /*0c70*/  SHF.R.U32.HI R4, RZ, 0x1f, R5 ;  /* 0x0000001fff047819 */ /* 0x000fc80000011605 */
[----:B------:R-:W-:-:S04]  /*0c80*/  LEA.HI.SX32 R4, R5, R4, 0x1a ;  /* 0x0000000405047211 */ /* 0x000fc800078fd2ff */
[----:B------:R-:W-:Y:S02]  /*0c90*/  IMNMX R180, R4, R2, PT ;  /* 0x0000000204b47217 */ /* 0x000fe40003800200 */
[----:B------:R-:W-:Y:S02]  /*0ca0*/  IADD3 R2, -R12, RZ, RZ ;  /* 0x000000ff0c027210 */ /* 0x000fe40007ffe1ff */
[----:B------:R-:W-:-:S03]  /*0cb0*/  ISETP.GE.AND P0, PT, R180, 0x1, PT ;  /* 0x00000001b400780c */ /* 0x000fc60003f06270 */
[----:B------:R-:W-:-:S05]  /*0cc0*/  IMAD R13, R2, c[0x0][0x548], R0 ;  /* 0x00015200020d7a24 */ /* 0x000fca00078e0200 */
[----:B------:R1:W-:Y:S05]  /*0cd0*/  STL [R1+0x18], R13 ;  /* 0x0000180d01007387 */ /* 0x0003ea0000100800 */
[----:B------:R-:W-:Y:S05]  /*0ce0*/  @!P0 BRA `(.L_x_1303) ;  /* 0x000001d000008947 */ /* 0x000fea0003800000 */
[----:B------:R-:W-:-:S04]  /*0cf0*/  SHF.R.U32.HI R3, RZ, 0x10, R10 ;  /* 0x00000010ff037819 */ /* 0x000fc8000001160a */
[----:B------:R-:W-:-:S04]  /*0d00*/  ISETP.NE.AND P0, PT, R3, RZ, PT ;  /* 0x000000ff0300720c */ /* 0x000fc80003f05270 */
[----:B------:R-:W-:-:S04]  /*0d10*/  SEL R3, R3, c[0x0][0x338], P0 ;  /* 0x0000ce0003037a07 */ /* 0x000fc80000000000 */
[-C--:B------:R-:W-:Y:S02]  /*0d20*/  IABS R5, R3.reuse ;  /* 0x0000000300057213 */ /* 0x080fe40000000000 */
[----:B------:R-:W-:Y:S02]  /*0d30*/  IADD3 R6, R3, -0x1, R180 ;  /* 0xffffffff03067810 */ /* 0x000fe40007ffe0b4 */
[----:B------:R-:W2:Y:S01]  /*0d40*/  I2F.RP R8, R5 ;  /* 0x0000000500087306 */ /* 0x000ea20000209400 */
[-C--:B------:R-:W-:Y:S02]  /*0d50*/  IABS R0, R3.reuse ;  /* 0x0000000300007213 */ /* 0x080fe40000000000 */
[----:B------:R-:W-:Y:S02]  /*0d60*/  IABS R2, R6 ;  /* 0x0000000600027213 */ /* 0x000fe40000000000 */
[----:B------:R-:W-:Y:S01]  /*0d70*/  LOP3.LUT R6, R6, R3, RZ, 0x3c, !PT ;  /* 0x0000000306067212 */ /* 0x000fe200078e3cff */
[----:B------:R-:W-:-:S03]  /*0d80*/  IMAD.MOV R0, RZ, RZ, -R0 ;  /* 0x000000ffff007224 */ /* 0x000fc600078e0a00 */
[----:B------:R-:W-:Y:S01]  /*0d90*/  ISETP.GE.AND P0, PT, R6, RZ, PT ;  /* 0x000000ff0600720c */ /* 0x000fe20003f06270 */
[----:B--2---:R-:W2:Y:S02]  /*0da0*/  MUFU.RCP R8, R8 ;  /* 0x0000000800087308 */ /* 0x004ea40000001000 */
[----:B--2---:R-:W-:-:S06]  /*0db0*/  IADD3 R8, R8, 0xffffffe, RZ ;  /* 0x0ffffffe08087810 */ /* 0x004fcc0007ffe0ff */
[----:B------:R-:W2:Y:S02]  /*0dc0*/  F2I.FTZ.U32.TRUNC.NTZ R9, R8 ;  /* 0x0000000800097305 */ /* 0x000ea4000021f000 */
[----:B--2---:R-:W-:Y:S02]  /*0dd0*/  IMAD.MOV R4, RZ, RZ, -R9 ;  /* 0x000000ffff047224 */ /* 0x004fe400078e0a09 */
[----:B------:R-:W-:Y:S02]  /*0de0*/  IMAD.MOV.U32 R8, RZ, RZ, RZ ;  /* 0x000000ffff087224 */ /* 0x000fe400078e00ff */
[----:B------:R-:W-:-:S04]  /*0df0*/  IMAD R4, R4, R5, RZ ;  /* 0x0000000504047224 */ /* 0x000fc800078e02ff */
[----:B------:R-:W-:-:S06]  /*0e00*/  IMAD.HI.U32 R4, R9, R4, R8 ;  /* 0x0000000409047227 */ /* 0x000fcc00078e0008 */
[----:B------:R-:W-:-:S04]  /*0e10*/  IMAD.HI.U32 R4, R4, R2, RZ ;  /* 0x0000000204047227 */ /* 0x000fc800078e00ff */
[----:B------:R-:W-:-:S05]  /*0e20*/  IMAD R0, R4, R0, R2 ;  /* 0x0000000004007224 */ /* 0x000fca00078e0202 */
[----:B------:R-:W-:-:S13]  /*0e30*/  ISETP.GT.U32.AND P1, PT, R5, R0, PT ;  /* 0x000000000500720c */ /* 0x000fda0003f24070 */
[----:B------:R-:W-:Y:S01]  /*0e40*/  @!P1 IMAD.IADD R0, R0, 0x1, -R5 ;  /* 0x0000000100009824 */ /* 0x000fe200078e0a05 */
[----:B------:R-:W-:Y:S02]  /*0e50*/  @!P1 IADD3 R4, R4, 0x1, RZ ;  /* 0x0000000104049810 */ /* 0x000fe40007ffe0ff */
[----:B------:R-:W-:Y:S02]  /*0e60*/  ISETP.NE.AND P1, PT, R3, RZ, PT ;  /* 0x000000ff0300720c */ /* 0x000fe40003f25270 */
[----:B------:R-:W-:-:S13]  /*0e70*/  ISETP.GE.U32.AND P3, PT, R0, R5, PT ;  /* 0x000000050000720c */ /* 0x000fda0003f66070 */
[----:B------:R-:W-:-:S05]  /*0e80*/  @P3 IADD3 R4, R4, 0x1, RZ ;  /* 0x0000000104043810 */ /* 0x000fca0007ffe0ff */
[----:B------:R-:W-:Y:S01]  /*0e90*/  @!P0 IMAD.MOV R4, RZ, RZ, -R4 ;  /* 0x000000ffff048224 */ /* 0x000fe200078e0a04 */
[----:B------:R-:W-:-:S05]  /*0ea0*/  @!P1 LOP3.LUT R4, RZ, R3, RZ, 0x33, !PT ;  /* 0x00000003ff049212 */ /* 0x000fca00078e33ff */
[----:B------:R-:W-:Y:S02]  /*0eb0*/  IMAD.MOV.U32 R3, RZ, RZ, R4 ;  /* 0x000000ffff037224 */ /* 0x000fe400078e0004 */
.L_x_1303:
[----:B------:R-:W-:Y:S05]  /*0ec0*/  BSYNC B0 ;  /* 0x0000000000007941 */ /* 0x000fea0003800000 */
.L_x_1302:
[----:B------:R-:W-:Y:S01]  /*0ed0*/  LOP3.LUT R0, R10, 0xffff, RZ, 0xc0, !PT ;  /* 0x0000ffff0a007812 */ /* 0x000fe200078ec0ff */
[----:B------:R-:W-:Y:S01]  /*0ee0*/  IMAD.MOV.U32 R7, RZ, RZ, RZ ;  /* 0x000000ffff077224 */ /* 0x000fe200078e00ff */
[----:B------:R-:W-:Y:S01]  /*0ef0*/  PRMT R2, RZ, 0x7610, R2 ;  /* 0x00007610ff027816 */ /* 0x000fe20000000002 */
[----:B------:R-:W-:Y:S01]  /*0f00*/  CS2R R10, SRZ ;  /* 0x00000000000a7805 */ /* 0x000fe2000001ff00 */
[----:B------:R-:W-:Y:S01]  /*0f10*/  CS2R R178, SRZ ;  /* 0x0000000000b27805 */ /* 0x000fe2000001ff00 */
[----:B------:R-:W-:Y:S01]  /*0f20*/  IMAD R4, R0, R3, RZ ;  /* 0x0000000300047224 */ /* 0x000fe200078e02ff */
[----:B------:R-:W-:Y:S01]  /*0f30*/  CS2R R176, SRZ ;  /* 0x0000000000b07805 */ /* 0x000fe2000001ff00 */
[----:B------:R-:W-:Y:S01]  /*0f40*/  IMAD.MOV.U32 R0, RZ, RZ, RZ ;  /* 0x000000ffff007224 */ /* 0x000fe200078e00ff */
        /* <DEDUP_REMOVED lines=35> */
[----:B--2---:R-:W-:-:S04]  /*1180*/  ISETP.NE.U32.AND P0, PT, RZ, c[0x0][0x340], PT ;  /* 0x0000d000ff007a0c */ /* 0x004fc80003f05070 */
[----:B------:R-:W-:-:S13]  /*1190*/  ISETP.NE.AND.EX P0, PT, RZ, c[0x0][0x344], PT, P0 ;  /* 0x0000d100ff007a0c */ /* 0x000fda0003f05300 */
[----:B------:R-:W-:Y:S05]  /*11a0*/  @!P0 BRA `(.L_x_1305) ;  /* 0x0000004000008947 */ /* 0x000fea0003800000 */
[----:B------:R-:W-:-:S05]  /*11b0*/  MOV R0, 0x4 ;  /* 0x0000000400007802 */ /* 0x000fca0000000f00 */
[----:B------:R-:W-:-:S05]  /*11c0*/  IMAD.WIDE R2, R12, R0, c[0x0][0x340] ;  /* 0x0000d0000c027625 */ /* 0x000fca00078e0200 */
[----:B------:R2:W5:Y:S01]  /*11d0*/  LDG.E R0, [R2.64] ;  /* 0x0000000802007981 */ /* 0x000562000c1e1900 */
[----:B------:R-:W-:Y:S05]  /*11e0*/  BRA `(.L_x_1306) ;  /* 0x0000001000007947 */ /* 0x000fea0003800000 */
.L_x_1305:
[----:B------:R-:W-:Y:S02]  /*11f0*/  MOV R0, R12 ;  /* 0x0000000c00007202 */ /* 0x000fe40000000f00 */
.L_x_1306:
[----:B------:R-:W-:Y:S01]  /*1200*/  SHF.R.S32.HI R7, RZ, 0x1f, R13 ;  /* 0x0000001fff077819 */ /* 0x000fe2000001140d */
[----:B------:R-:W-:Y:S01]  /*1210*/  IMAD.WIDE.U32 R8, R13, c[0x0][0x1b8], RZ ;  /* 0x00006e000d087a25 */ /* 0x000fe200078e00ff */
[----:B--2---:R-:W-:Y:S02]  /*1220*/  IADD3 R2, R250, R14, RZ ;  /* 0x0000000efa027210 */ /* 0x004fe40007ffe0ff */
[----:B------:R-:W-:Y:S01]  /*1230*/  SHF.R.S32.HI R4, RZ, 0x1f, R12 ;  /* 0x0000001fff047819 */ /* 0x000fe2000001140c */
[----:B------:R-:W-:Y:S01]  /*1240*/  IMAD R3, R7, c[0x0][0x1b8], RZ ;  /* 0x00006e0007037a24 */ /* 0x000fe200078e02ff */
[----:B------:R-:W-:Y:S01]  /*1250*/  MOV R5, R2 ;  /* 0x0000000200057202 */ /* 0x000fe20000000f00 */
[----:B------:R-:W-:Y:S01]  /*1260*/  @P2 IMAD.HI.U32 R6, R2, c[0x0][0x2c8], RZ ;  /* 0x0000b20002062a27 */ /* 0x000fe200078e00ff */
[----:B------:R-:W-:-:S03]  /*1270*/  ISETP.GE.AND P3, PT, R251, c[0x0][0x198], PT ;  /* 0x00006600fb007a0c */ /* 0x000fc60003f66270 */
[----:B------:R-:W-:Y:S01]  /*1280*/  IMAD R3, R13, c[0x0][0x1bc], R3 ;  /* 0x00006f000d037a24 */ /* 0x000fe200078e0203 */
[----:B------:R-:W-:Y:S01]  /*1290*/  @P2 SHF.R.U32.HI R5, RZ, c[0x0][0x2cc], R6 ;  /* 0x0000b300ff052a19 */ /* 0x000fe20000011606 */
[----:B------:R-:W-:-:S03]  /*12a0*/  IMAD R4, R4, c[0x0][0x1c0], RZ ;  /* 0x0000700004047a24 */ /* 0x000fc600078e02ff */
[----:B------:R-:W-:Y:S01]  /*12b0*/  IADD3 R9, R9, R3, RZ ;  /* 0x0000000309097210 */ /* 0x000fe20007ffe0ff */
[C---:B------:R-:W-:Y:S01]  /*12c0*/  IMAD R6, R12.reuse, c[0x0][0x1c4], R4 ;  /* 0x000071000c067a24 */ /* 0x040fe200078e0204 */
[----:B------:R-:W-:Y:S02]  /*12d0*/  SHF.R.S32.HI R4, RZ, 0x1f, R5 ;  /* 0x0000001fff047819 */ /* 0x000fe40000011405 */
[----:B------:R-:W-:Y:S01]  /*12e0*/  IADD3 R3, -R5, RZ, RZ ;  /* 0x000000ff05037210 */ /* 0x000fe20007ffe1ff */
[----:B------:R-:W-:-:S04]  /*12f0*/  IMAD.WIDE.U32 R8, R12, c[0x0][0x1c0], R8 ;  /* 0x000070000c087a25 */ /* 0x000fc800078e0008 */
[----:B------:R-:W-:Y:S01]  /*1300*/  IMAD R4, R4, c[0x0][0x1b0], RZ ;  /* 0x00006c0004047a24 */ /* 0x000fe200078e02ff */
[----:B------:R-:W-:Y:S01]  /*1310*/  IADD3 R9, R9, R6, RZ ;  /* 0x0000000609097210 */ /* 0x000fe20007ffe0ff */
[----:B------:R-:W-:Y:S02]  /*1320*/  IMAD R3, R3, c[0x0][0x2c4], R2 ;  /* 0x0000b10003037a24 */ /* 0x000fe400078e0202 */
[C---:B------:R-:W-:Y:S02]  /*1330*/  IMAD R4, R5.reuse, c[0x0][0x1b4], R4 ;  /* 0x00006d0005047a24 */ /* 0x040fe400078e0204 */
[----:B------:R-:W-:Y:S01]  /*1340*/  IMAD.WIDE.U32 R8, R5, c[0x0][0x1b0], R8 ;  /* 0x00006c0005087a25 */ /* 0x000fe200078e0008 */
[----:B------:R-:W-:-:S04]  /*1350*/  SHF.R.S32.HI R2, RZ, 0x1f, R3 ;  /* 0x0000001fff027819 */ /* 0x000fc80000011403 */
[----:B------:R-:W-:Y:S01]  /*1360*/  IADD3 R5, R9, R4, RZ ;  /* 0x0000000409057210 */ /* 0x000fe20007ffe0ff */
[----:B------:R-:W-:Y:S01]  /*1370*/  IMAD R2, R2, c[0x0][0x1a8], RZ ;  /* 0x00006a0002027a24 */ /* 0x000fe200078e02ff */
[----:B------:R-:W-:-:S03]  /*1380*/  MOV R4, R8 ;  /* 0x0000000800047202 */ /* 0x000fc60000000f00 */
[C---:B------:R-:W-:Y:S02]  /*1390*/  IMAD R2, R3.reuse, c[0x0][0x1ac], R2 ;  /* 0x00006b0003027a24 */ /* 0x040fe400078e0202 */
[----:B------:R-:W-:Y:S01]  /*13a0*/  IMAD.WIDE.U32 R4, R3, c[0x0][0x1a8], R4 ;  /* 0x00006a0003047a25 */ /* 0x000fe200078e0004 */
[----:B------:R-:W-:-:S04]  /*13b0*/  IADD3 R3, R180, -0x1, RZ ;  /* 0xffffffffb4037810 */ /* 0x000fc80007ffe0ff */
[----:B------:R-:W-:Y:S02]  /*13c0*/  LEA R12, P0, R4, c[0x0][0x160], 0x1 ;  /* 0x00005800040c7a11 */ /* 0x000fe400078008ff */
[----:B------:R-:W-:-:S04]  /*13d0*/  IADD3 R11, R5, R2, RZ ;  /* 0x00000002050b7210 */ /* 0x000fc80007ffe0ff */
[----:B------:R-:W-:Y:S01]  /*13e0*/  LEA.HI.X R11, R4, c[0x0][0x164], R11, 0x1, P0 ;  /* 0x00005900040b7a11 */ /* 0x000fe200000f0c0b */
[----:B------:R-:W-:Y:S05]  /*13f0*/  BRA.DIV ~URZ, `(.L_x_1307) ;  /* 0x00013a327f007947 */ /* 0x000fea000b800000 */
[----:B-1----:R1:W2:Y:S02]  /*1400*/  SHFL.IDX PT, R13, R11, RZ, 0x181f ;  /* 0x00181fff0b0d7589 */ /* 0x0022a400000e0000 */
.L_x_1377:
[----:B------:R-:W-:Y:S05]  /*1410*/  BRA.DIV ~URZ, `(.L_x_1308) ;  /* 0x00013a827f007947 */ /* 0x000fea000b800000 */
[----:B------:R3:W4:Y:S02]  /*1420*/  SHFL.IDX PT, R4, R12, RZ, 0x181f ;  /* 0x00181fff0c047589 */ /* 0x00072400000e0000 */
.L_x_1378:
[----:B---3--:R-:W3:Y:S01]  /*1430*/  LDL R2, [R1+0x14] ;  /* 0x0000140001027983 */ /* 0x008ee20000100800 */
[----:B------:R-:W-:Y:S01]  /*1440*/  MOV R14, c[0x0][0x2c4] ;  /* 0x0000b100000e7a02 */ /* 0x000fe20000000f00 */
[----:B------:R-:W-:Y:S04]  /*1450*/  BSSY B0, `(.L_x_1309) ;  /* 0x000000b000007945 */ /* 0x000fe80003800000 */
[----:B------:R-:W-:Y:S01]  /*1460*/  IMAD R14, R14, c[0x0][0x168], RZ ;  /* 0x00005a000e0e7a24 */ /* 0x000fe200078e02ff */
[----:B---3--:R-:W-:-:S04]  /*1470*/  IADD3 R10, R252, R2, RZ ;  /* 0x00000002fc0a7210 */ /* 0x008fc80007ffe0ff */
        /* <DEDUP_REMOVED lines=8> */
.L_x_1310:
[----:B------:R-:W-:Y:S05]  /*1500*/  BSYNC B0 ;  /* 0x0000000000007941 */ /* 0x000fea0003800000 */
.L_x_1309:
[----:B------:R-:W-:Y:S05]  /*1510*/  BRA.DIV ~URZ, `(.L_x_1311) ;  /* 0x000139e27f007947 */ /* 0x000fea000b800000 */
[----:B--2---:R2:W3:Y:S04]  /*1520*/  SHFL.IDX PT, R13, R11, 0x1, 0x181f ;  /* 0x00381f000b0d7f89 */ /* 0x0044e800000e0000 */
[----:B----4-:R2:W4:Y:S02]  /*1530*/  SHFL.IDX PT, R4, R12, 0x1, 0x181f ;  /* 0x00381f000c047f89 */ /* 0x01052400000e0000 */
.L_x_1379:
[----:B------:R-:W-:Y:S01]  /*1540*/  IADD3 R2, R10, 0x10, RZ ;  /* 0x000000100a027810 */ /* 0x000fe20007ffe0ff */
[----:B------:R-:W-:Y:S03]  /*1550*/  BSSY B0, `(.L_x_1312) ;  /* 0x0000009000007945 */ /* 0x000fe60003800000 */
[----:B------:R-:W-:-:S13]  /*1560*/  ISETP.GE.AND P0, PT, R2, R14, PT ;  /* 0x0000000e0200720c */ /* 0x000fda0003f06270 */
[----:B------:R-:W-:Y:S05]  /*1570*/  @P0 BRA `(.L_x_1313) ;  /* 0x0000006000000947 */ /* 0x000fea0003800000 */
[----:B----4-:R-:W-:-:S04]  /*1580*/  LEA R4, P0, R251, R4, 0x1 ;  /* 0x00000004fb047211 */ /* 0x010fc800078008ff */
[----:B---3--:R-:W-:-:S05]  /*1590*/  LEA.HI.X R5, R251, R13, R242, 0x1, P0 ;  /* 0x0000000dfb057211 */ /* 0x008fca00000f0cf2 */
[----:B------:R-:W-:Y:S01]  /*15a0*/  @!PT LDS RZ, [RZ] ;  /* 0x00000000fffff984 */ /* 0x000fe20000000800 */
[----:B------:R-:W-:Y:S01]  /*15b0*/  @!PT LDS RZ, [RZ] ;  /* 0x00000000fffff984 */ /* 0x000fe20000000800 */
[----:B------:R-:W-:Y:S01]  /*15c0*/  @!PT LDS RZ, [RZ] ;  /* 0x00000000fffff984 */ /* 0x000fe20000000800 */
[----:B------:R3:W-:Y:S04]  /*15d0*/  LDGSTS.E.BYPASS.LTC128B.128 [R244+0x7900], [R4.64], !P3 ;  /* 0x0790000004f47fae */ /* 0x0007e8000d901d48 */
.L_x_1313:
[----:B------:R-:W-:Y:S05]  /*15e0*/  BSYNC B0 ;  /* 0x0000000000007941 */ /* 0x000fea0003800000 */
.L_x_1312:
[----:B------:R-:W-:Y:S05]  /*15f0*/  BRA.DIV ~URZ, `(.L_x_1314) ;  /* 0x000139c27f007947 */ /* 0x000fea000b800000 */
[----:B---3--:R3:W1:Y:S02]  /*1600*/  SHFL.IDX PT, R13, R11, 0x2, 0x181f ;  /* 0x00581f000b0d7f89 */ /* 0x00866400000e0000 */
.L_x_1380:
[----:B------:R-:W-:Y:S05]  /*1610*/  BRA.DIV ~URZ, `(.L_x_1315) ;  /* 0x00013a127f007947 */ /* 0x000fea000b800000 */
[----:B----4-:R4:W2:Y:S02]  /*1620*/  SHFL.IDX PT, R4, R12, 0x2, 0x181f ;  /* 0x00581f000c047f89 */ /* 0x0108a400000e0000 */
.L_x_1381:
[----:B------:R-:W-:Y:S01]  /*1630*/  IADD3 R2, R10, 0x20, RZ ;  /* 0x000000200a027810 */ /* 0x000fe20007ffe0ff */
[----:B------:R-:W-:Y:S03]  /*1640*/  BSSY B0, `(.L_x_1316) ;  /* 0x0000009000007945 */ /* 0x000fe60003800000 */
[----:B------:R-:W-:-:S13]  /*1650*/  ISETP.GE.AND P0, PT, R2, R14, PT ;  /* 0x0000000e0200720c */ /* 0x000fda0003f06270 */
[----:B------:R-:W-:Y:S05]  /*1660*/  @P0 BRA `(.L_x_1317) ;  /* 0x0000006000000947 */ /* 0x000fea0003800000 */
[----:B--2---:R-:W-:-:S04]  /*1670*/  LEA R4, P0, R251, R4, 0x1 ;  /* 0x00000004fb047211 */ /* 0x004fc800078008ff */
[----:B-1----:R-:W-:-:S05]  /*1680*/  LEA.HI.X R5, R251, R13, R242, 0x1, P0 ;  /* 0x0000000dfb057211 */ /* 0x002fca00000f0cf2 */
[----:B------:R-:W-:Y:S01]  /*1690*/  @!PT LDS RZ, [RZ] ;  /* 0x00000000fffff984 */ /* 0x000fe20000000800 */
[----:B------:R-:W-:Y:S01]  /*16a0*/  @!PT LDS RZ, [RZ] ;  /* 0x00000000fffff984 */ /* 0x000fe20000000800 */
[----:B------:R-:W-:Y:S01]  /*16b0*/  @!PT LDS RZ, [RZ] ;  /* 0x00000000fffff984 */ /* 0x000fe20000000800 */
[----:B------:R1:W-:Y:S04]  /*16c0*/  LDGSTS.E.BYPASS.LTC128B.128 [R244+0x8100], [R4.64], !P3 ;  /* 0x0810000004f47fae */ /* 0x0003e8000d901d48 */
.L_x_1317:
[----:B------:R-:W-:Y:S05]  /*16d0*/  BSYNC B0 ;  /* 0x0000000000007941 */ /* 0x000fea0003800000 */
.L_x_1316:
[----:B------:R-:W-:Y:S05]  /*16e0*/  BRA.DIV ~URZ, `(.L_x_1318) ;  /* 0x000139a27f007947 */ /* 0x000fea000b800000 */
[----:B-1----:R1:W3:Y:S04]  /*16f0*/  SHFL.IDX PT, R13, R11, 0x3, 0x181f ;  /* 0x00781f000b0d7f89 */ /* 0x0022e800000e0000 */
[----:B--2---:R1:W2:Y:S02]  /*1700*/  SHFL.IDX PT, R4, R12, 0x3, 0x181f ;  /* 0x00781f000c047f89 */ /* 0x0042a400000e0000 */
.L_x_1382:
[----:B------:R-:W-:Y:S01]  /*1710*/  IADD3 R2, R10, 0x30, RZ ;  /* 0x000000300a027810 */ /* 0x000fe20007ffe0ff */
[----:B------:R-:W-:Y:S03]  /*1720*/  BSSY B0, `(.L_x_1319) ;  /* 0x0000009000007945 */ /* 0x000fe60003800000 */
[----:B------:R-:W-:-:S13]  /*1730*/  ISETP.GE.AND P0, PT, R2, R14, PT ;  /* 0x0000000e0200720c */ /* 0x000fda0003f06270 */
[----:B------:R-:W-:Y:S05]  /*1740*/  @P0 BRA `(.L_x_1320) ;  /* 0x0000006000000947 */ /* 0x000fea0003800000 */
[----:B--2---:R-:W-:-:S04]  /*1750*/  LEA R4, P0, R251, R4, 0x1 ;  /* 0x00000004fb047211 */ /* 0x004fc800078008ff */
[----:B---3--:R-:W-:-:S05]  /*1760*/  LEA.HI.X R5, R251, R13, R242, 0x1, P0 ;  /* 0x0000000dfb057211 */ /* 0x008fca00000f0cf2 */
[----:B------:R-:W-:Y:S01]  /*1770*/  @!PT LDS RZ, [RZ] ;  /* 0x00000000fffff984 */ /* 0x000fe20000000800 */
[----:B------:R-:W-:Y:S01]  /*1780*/  @!PT LDS RZ, [RZ] ;  /* 0x00000000fffff984 */ /* 0x000fe20000000800 */
[----:B------:R-:W-:Y:S01]  /*1790*/  @!PT LDS RZ, [RZ] ;  /* 0x00000000fffff984 */ /* 0x000fe20000000800 */
[----:B------:R2:W-:Y:S04]  /*17a0*/  LDGSTS.E.BYPASS.LTC128B.128 [R244+0x8900], [R4.64], !P3 ;  /* 0x0890000004f47fae */ /* 0x0005e8000d901d48 */
.L_x_1320:
[----:B------:R-:W-:Y:S05]  /*17b0*/  BSYNC B0 ;  /* 0x0000000000007941 */ /* 0x000fea0003800000 */
.L_x_1319:
[----:B------:R-:W-:Y:S05]  /*17c0*/  BRA.DIV ~URZ, `(.L_x_1321) ;  /* 0x000139827f007947 */ /* 0x000fea000b800000 */
[----:B---3--:R3:W1:Y:S02]  /*17d0*/  SHFL.IDX PT, R13, R11, 0x4, 0x181f ;  /* 0x00981f000b0d7f89 */ /* 0x00866400000e0000 */
.L_x_1383:
[----:B------:R-:W-:Y:S05]  /*17e0*/  BRA.DIV ~URZ, `(.L_x_1322) ;  /* 0x000139d27f007947 */ /* 0x000fea000b800000 */
[----:B--2---:R2:W3:Y:S02]  /*17f0*/  SHFL.IDX PT, R4, R12, 0x4, 0x181f ;  /* 0x00981f000c047f89 */ /* 0x0044e400000e0000 */
.L_x_1384:
        /* <DEDUP_REMOVED lines=10> */
.L_x_1324:
[----:B------:R-:W-:Y:S05]  /*18a0*/  BSYNC B0 ;  /* 0x0000000000007941 */ /* 0x000fea0003800000 */
.L_x_1323:
[----:B------:R-:W-:Y:S05]  /*18b0*/  BRA.DIV ~URZ, `(.L_x_1325) ;  /* 0x000139627f007947 */ /* 0x000fea000b800000 */
[----:B-1----:R1:W2:Y:S04]  /*18c0*/  SHFL.IDX PT, R13, R11, 0x5, 0x181f ;  /* 0x00b81f000b0d7f89 */ /* 0x0022a800000e0000 */
[----:B---3--:R1:W3:Y:S02]  /*18d0*/  SHFL.IDX PT, R4, R12, 0x5, 0x181f ;  /* 0x00b81f000c047f89 */ /* 0x0082e400000e0000 */
.L_x_1385:
        /* <DEDUP_REMOVED lines=10> */
.L_x_1327:
[----:B------:R-:W-:Y:S05]  /*1980*/  BSYNC B0 ;  /* 0x0000000000007941 */ /* 0x000fea0003800000 */
.L_x_1326:
[----:B------:R-:W-:Y:S05]  /*1990*/  BRA.DIV ~URZ, `(.L_x_1328) ;  /* 0x000139427f007947 */ /* 0x000fea000b800000 */
[----:B--2---:R2:W1:Y:S02]  /*19a0*/  SHFL.IDX PT, R13, R11, 0x6, 0x181f ;  /* 0x00d81f000b0d7f89 */ /* 0x00446400000e0000 */
.L_x_1386:
[----:B------:R-:W-:Y:S05]  /*19b0*/  BRA.DIV ~URZ, `(.L_x_1329) ;  /* 0x000139927f007947 */ /* 0x000fea000b800000 */
[----:B---3--:R3:W2:Y:S02]  /*19c0*/  SHFL.IDX PT, R4, R12, 0x6, 0x181f ;  /* 0x00d81f000c047f89 */ /* 0x0086a400000e0000 */
.L_x_1387:
        /* <DEDUP_REMOVED lines=10> */
.L_x_1331:
[----:B------:R-:W-:Y:S05]  /*1a70*/  BSYNC B0 ;  /* 0x0000000000007941 */ /* 0x000fea0003800000 */
.L_x_1330:
[----:B------:R-:W-:Y:S05]  /*1a80*/  BRA.DIV ~URZ, `(.L_x_1332) ;  /* 0x000139227f007947 */ /* 0x000fea000b800000 */
[----:B-12---:R-:W1:Y:S04]  /*1a90*/  SHFL.IDX PT, R11, R11, 0x7, 0x181f ;  /* 0x00f81f000b0b7f89 */ /* 0x006e6800000e0000 */
[----:B---34-:R-:W2:Y:S02]  /*1aa0*/  SHFL.IDX PT, R12, R12, 0x7, 0x181f ;  /* 0x00f81f000c0c7f89 */ /* 0x018ea400000e0000 */
.L_x_1388:
[----:B-----5:R-:W-:Y:S01]  /*1ab0*/  SHF.R.S32.HI R2, RZ, 0x1f, R0 ;  /* 0x0000001fff027819 */ /* 0x020fe20000011400 */
[----:B------:R-:W-:Y:S01]  /*1ac0*/  IMAD.WIDE.U32 R162, R0, c[0x0][0x2b0], RZ ;  /* 0x0000ac0000a27a25 */ /* 0x000fe200078e00ff */
[----:B------:R-:W-:-:S03]  /*1ad0*/  IADD3 R10, R10, 0x70, RZ ;  /* 0x000000700a0a7810 */ /* 0x000fc60007ffe0ff */
[----:B------:R-:W-:Y:S01]  /*1ae0*/  IMAD R2, R2, c[0x0][0x2b0], RZ ;  /* 0x0000ac0002027a24 */ /* 0x000fe200078e02ff */
[----:B------:R-:W-:Y:S01]  /*1af0*/  ISETP.GE.AND P1, PT, R10, R14, PT ;  /* 0x0000000e0a00720c */ /* 0x000fe20003f26270 */
[----:B------:R3:W-:Y:S02]  /*1b00*/  STL.64 [R1+0x40], R162 ;  /* 0x000040a201007387 */ /* 0x0007e40000100a00 */
[----:B------:R-:W-:-:S04]  /*1b10*/  IMAD R2, R0, c[0x0][0x2b4], R2 ;  /* 0x0000ad0000027a24 */ /* 0x000fc800078e0202 */
[----:B------:R-:W-:-:S05]  /*1b20*/  IMAD.IADD R159, R163, 0x1, R2 ;  /* 0x00000001a39f7824 */ /* 0x000fca00078e0202 */
[----:B------:R3:W-:Y:S01]  /*1b30*/  STL [R1+0xc], R159 ;  /* 0x00000c9f01007387 */ /* 0x0007e20000100800 */
[----:B--2---:R-:W-:-:S04]  /*1b40*/  @!P1 LEA R12, P0, R251, R12, 0x1 ;  /* 0x0000000cfb0c9211 */ /* 0x004fc800078008ff */
[----:B-1----:R-:W-:-:S05]  /*1b50*/  @!P1 LEA.HI.X R13, R251, R11, R242, 0x1, P0 ;  /* 0x0000000bfb0d9211 */ /* 0x002fca00000f0cf2 */
[----:B------:R-:W-:Y:S01]  /*1b60*/  @!PT LDS RZ, [RZ] ;  /* 0x00000000fffff984 */ /* 0x000fe20000000800 */
[----:B------:R-:W-:Y:S01]  /*1b70*/  @!PT LDS RZ, [RZ] ;  /* 0x00000000fffff984 */ /* 0x000fe20000000800 */
[----:B------:R-:W-:Y:S01]  /*1b80*/  @!PT LDS RZ, [RZ] ;  /* 0x00000000fffff984 */ /* 0x000fe20000000800 */
[----:B------:R3:W-:Y:S04]  /*1b90*/  @!P1 LDGSTS.E.BYPASS.LTC128B.128 [R244+0xa900], [R12.64], !P3 ;  /* 0x0a9000000cf49fae */ /* 0x0007e8000d901d48 */
[----:B------:R-:W0:Y:S01]  /*1ba0*/  LDGDEPBAR ;  /* 0x00000000000079af */ /* 0x000e220000000000 */
[----:B------:R-:W-:Y:S02]  /*1bb0*/  WARPSYNC 0xffffffff ;  /* 0xffffffff00007948 */ /* 0x000fe40003800000 */
[----:B------:R-:W2:Y:S01]  /*1bc0*/  LDL R164, [R1+0x24] ;  /* 0x0000240001a47983 */ /* 0x000ea20000100800 */
[----:B------:R-:W-:Y:S01]  /*1bd0*/  MOV R4, 0x70 ;  /* 0x0000007000047802 */ /* 0x000fe20000000f00 */
[----:B------:R-:W-:Y:S02]  /*1be0*/  ULDC UR4, c[0x0][0x2b8] ;  /* 0x0000ae0000047ab9 */ /* 0x000fe40000000800 */
[----:B------:R-:W-:Y:S01]  /*1bf0*/  UISETP.NE.AND UP0, UPT, UR4, 0x1, UPT ;  /* 0x000000010400788c */ /* 0x000fe2000bf05270 */
[----:B------:R-:W4:Y:S01]  /*1c00*/  LDL R15, [R1+0x18] ;  /* 0x00001800010f7983 */ /* 0x000f220000100800 */
[----:B------:R-:W-:-:S04]  /*1c10*/  IMAD R2, R180, R4, -0x70 ;  /* 0xffffff90b4027424 */ /* 0x000fc800078e0204 */
[----:B------:R-:W-:Y:S02]  /*1c20*/  PLOP3.LUT P1, PT, PT, PT, UP0, 0x80, 0x0 ;  /* 0x000000000000781c */ /* 0x000fe40003f2f008 */
[----:B------:R-:W-:Y:S02]  /*1c30*/  IADD3 R0, R250, R2, RZ ;  /* 0x00000002fa007210 */ /* 0x000fe40007ffe0ff */
[----:B------:R-:W-:Y:S02]  /*1c40*/  PLOP3.LUT P0, PT, PT, PT, UP0, 0x80, 0x0 ;  /* 0x000000000000781c */ /* 0x000fe40003f0f008 */
[----:B------:R-:W-:-:S04]  /*1c50*/  ISETP.GE.AND P3, PT, R0, R181, PT ;  /* 0x000000b50000720c */ /* 0x000fc80003f66270 */
[----:B------:R-:W-:Y:S02]  /*1c60*/  ISETP.GT.OR P3, PT, R250, 0x6f, P3 ;  /* 0x0000006ffa00780c */ /* 0x000fe40001f64670 */
[----:B---3--:R-:W-:Y:S01]  /*1c70*/  MOV R12, RZ ;  /* 0x000000ff000c7202 */ /* 0x008fe20000000f00 */
[----:B------:R-:W-:Y:S01]  /*1c80*/  BAR.SYNC.DEFER_BLOCKING 0x0 ;  /* 0x0000000000007b1d */ /* 0x000fe20000010000 */
[----:B--2---:R-:W-:-:S05]  /*1c90*/  IADD3 R0, R0, R164, RZ ;  /* 0x000000a400007210 */ /* 0x004fca0007ffe0ff */
[----:B------:R-:W-:Y:S01]  /*1ca0*/  @P1 IMAD.HI.U32 R6, R0, c[0x0][0x2bc], RZ ;  /* 0x0000af0000061a27 */ /* 0x000fe200078e00ff */
[----:B------:R-:W-:-:S04]  /*1cb0*/  MOV R5, R0 ;  /* 0x0000000000057202 */ /* 0x000fc80000000f00 */
[----:B------:R-:W-:-:S04]  /*1cc0*/  @P0 SHF.R.U32.HI R5, RZ, c[0x0][0x2c0], R6 ;  /* 0x0000b000ff050a19 */ /* 0x000fc80000011606 */
[----:B------:R-:W-:-:S04]  /*1cd0*/  @!P3 IADD3 R8, P0, R5, R162, RZ ;  /* 0x000000a20508b210 */ /* 0x000fc80007f1e0ff */
[----:B------:R-:W-:Y:S02]  /*1ce0*/  @!P3 LEA.HI.X.SX32 R6, R5, R159, 0x1, P0 ;  /* 0x0000009f0506b211 */ /* 0x000fe400000f0eff */
[----:B------:R-:W-:-:S04]  /*1cf0*/  @!P3 LEA R10, P0, R8, c[0x0][0x2a0], 0x2 ;  /* 0x0000a800080aba11 */ /* 0x000fc800078010ff */
[----:B------:R-:W-:-:S05]  /*1d00*/  @!P3 LEA.HI.X R11, R8, c[0x0][0x2a4], R6, 0x2, P0 ;  /* 0x0000a900080bba11 */ /* 0x000fca00000f1406 */
[----:B------:R1:W2:Y:S01]  /*1d10*/  @!P3 LDG.E R12, [R10.64] ;  /* 0x000000080a0cb981 */ /* 0x0002a2000c1e1900 */
[----:B------:R-:W-:-:S05]  /*1d20*/  IADD3 R5, -R5, RZ, RZ ;  /* 0x000000ff05057210 */ /* 0x000fca0007ffe1ff */
[----:B------:R-:W-:-:S05]  /*1d30*/  IMAD R17, R5, c[0x0][0x2b8], R0 ;  /* 0x0000ae0005117a24 */ /* 0x000fca00078e0200 */
[----:B------:R-:W-:-:S05]  /*1d40*/  SHF.R.S32.HI R16, RZ, 0x1f, R17 ;  /* 0x0000001fff107819 */ /* 0x000fca0000011411 */
[----:B------:R-:W-:-:S04]  /*1d50*/  IMAD R8, R16, c[0x0][0x1e0], RZ ;  /* 0x0000780010087a24 */ /* 0x000fc800078e02ff */
[C---:B------:R-:W-:Y:S02]  /*1d60*/  IMAD R8, R17.reuse, c[0x0][0x1e4], R8 ;  /* 0x0000790011087a24 */ /* 0x040fe400078e0208 */
[----:B-1----:R-:W-:-:S05]  /*1d70*/  IMAD.WIDE.U32 R10, R17, c[0x0][0x1e0], RZ ;  /* 0x00007800110a7a25 */ /* 0x002fca00078e00ff */
[----:B------:R-:W-:Y:S01]  /*1d80*/  IADD3 R9, R11, R8, RZ ;  /* 0x000000080b097210 */ /* 0x000fe20007ffe0ff */
[----:B------:R-:W-:Y:S01]  /*1d90*/  IMAD R0, R7, c[0x0][0x1e8], RZ ;  /* 0x00007a0007007a24 */ /* 0x000fe200078e02ff */
[----:B------:R-:W-:Y:S01]  /*1da0*/  MOV R8, R10 ;  /* 0x0000000a00087202 */ /* 0x000fe20000000f00 */
[----:B----4-:R-:W-:-:S04]  /*1db0*/  IMAD.WIDE.U32 R160, R15, c[0x0][0x1e8], RZ ;  /* 0x00007a000fa07a25 */ /* 0x010fc800078e00ff */
[----:B------:R-:W-:-:S05]  /*1dc0*/  IMAD R0, R15, c[0x0][0x1ec], R0 ;  /* 0x00007b000f007a24 */ /* 0x000fca00078e0200 */
[----:B------:R-:W-:Y:S01]  /*1dd0*/  IADD3 R158, R161, R0, RZ ;  /* 0x00000000a19e7210 */ /* 0x000fe20007ffe0ff */
[----:B------:R-:W-:Y:S01]  /*1de0*/  IMAD R4, R180, -0x70, R4 ;  /* 0xffffff90b4047824 */ /* 0x000fe200078e0204 */
[----:B------:R-:W-:-:S05]  /*1df0*/  MOV R0, c[0x0][0x2ac] ;  /* 0x0000ab0000007a02 */ /* 0x000fca0000000f00 */
[----:B------:R-:W-:Y:S01]  /*1e00*/  IMAD R0, R0, c[0x0][0x1d0], R4 ;  /* 0x0000740000007a24 */ /* 0x000fe200078e0204 */
[----:B------:R-:W-:Y:S01]  /*1e10*/  ISETP.GE.AND P3, PT, R251, c[0x0][0x1d4], PT ;  /* 0x00007500fb007a0c */ /* 0x000fe20003f66270 */
[----:B------:R-:W-:Y:S02]  /*1e20*/  IMAD R16, R16, c[0x0][0x208], RZ ;  /* 0x0000820010107a24 */ /* 0x000fe400078e02ff */
[----:B------:R-:W-:-:S04]  /*1e30*/  IMAD.WIDE.U32 R22, R17, c[0x0][0x208], RZ ;  /* 0x0000820011167a25 */ /* 0x000fc800078e00ff */
[----:B------:R-:W-:Y:S01]  /*1e40*/  IMAD R16, R17, c[0x0][0x20c], R16 ;  /* 0x0000830011107a24 */ /* 0x000fe200078e0210 */
[----:B------:R1:W-:Y:S01]  /*1e50*/  STL [R1+0x20], R17 ;  /* 0x0000201101007387 */ /* 0x0003e20000100800 */
[----:B------:R-:W-:Y:S02]  /*1e60*/  IMAD R7, R7, c[0x0][0x210], RZ ;  /* 0x0000840007077a24 */ /* 0x000fe400078e02ff */
[----:B------:R-:W-:-:S04]  /*1e70*/  IMAD.WIDE.U32 R26, R15, c[0x0][0x210], RZ ;  /* 0x000084000f1a7a25 */ /* 0x000fc800078e00ff */
[----:B------:R-:W-:-:S05]  /*1e80*/  IMAD R7, R15, c[0x0][0x214], R7 ;  /* 0x000085000f077a24 */ /* 0x000fca00078e0207 */
[----:B------:R-:W-:Y:S02]  /*1e90*/  IADD3 R15, R27, R7, RZ ;  /* 0x000000071b0f7210 */ /* 0x000fe40007ffe0ff */
[----:B-1----:R-:W-:Y:S02]  /*1ea0*/  IADD3 R17, R23, R16, RZ ;  /* 0x0000001017117210 */ /* 0x002fe40007ffe0ff */
[----:B------:R-:W-:Y:S02]  /*1eb0*/  MOV R16, R22 ;  /* 0x0000001600107202 */ /* 0x000fe40000000f00 */
[C---:B------:R-:W-:Y:S02]  /*1ec0*/  SHF.L.U32 R121, R251.reuse, 0x1, RZ ;  /* 0x00000001fb797819 */ /* 0x040fe400000006ff */
[----:B------:R-:W-:Y:S02]  /*1ed0*/  SHF.L.U64.HI R120, R251, 0x1, R242 ;  /* 0x00000001fb787819 */ /* 0x000fe400000102f2 */
        /* <DEDUP_REMOVED lines=8> */
[----:B------:R-:W1:Y:S01]  /*1f60*/  SHFL.IDX PT, R8, R9, RZ, 0x181f ;  /* 0x00181fff09087589 */ /* 0x000e6200000e0000 */
[----:B------:R-:W-:-:S03]  /*1f70*/  IADD3 R5, -R252, R0, RZ ;  /* 0x00000000fc057210 */ /* 0x000fc60007ffe1ff */
[----:B------:R-:W2:Y:S04]  /*1f80*/  SHFL.IDX PT, R6, R13, RZ, 0x181f ;  /* 0x00181fff0d067589 */ /* 0x000ea800000e0000 */
[----:B------:R-:W3:Y:S01]  /*1f90*/  SHFL.IDX PT, R20, R9, 0x1, 0x181f ;  /* 0x00381f0009147f89 */ /* 0x000ee200000e0000 */
[----:B------:R-:W-:-:S03]  /*1fa0*/  ISETP.GE.AND P5, PT, R5, 0x1, PT ;  /* 0x000000010500780c */ /* 0x000fc60003fa6270 */
[----:B------:R-:W4:Y:S01]  /*1fb0*/  SHFL.IDX PT, R4, R13, 0x1, 0x181f ;  /* 0x00381f000d047f89 */ /* 0x000f2200000e0000 */
[----:B------:R-:W-:-:S03]  /*1fc0*/  ISETP.GE.AND P4, PT, R5, 0x11, PT ;  /* 0x000000110500780c */ /* 0x000fc60003f86270 */
[----:B------:R-:W5:Y:S04]  /*1fd0*/  SHFL.IDX PT, R18, R9, 0x2, 0x181f ;  /* 0x00581f0009127f89 */ /* 0x000f6800000e0000 */
[----:B------:R-:W5:Y:S02]  /*1fe0*/  SHFL.IDX PT, R10, R13, 0x2, 0x181f ;  /* 0x00581f000d0a7f89 */ /* 0x000f6400000e0000 */
[----:B-1----:R-:W-:Y:S02]  /*1ff0*/  @P5 LEA R24, P1, R251, R8, 0x1 ;  /* 0x00000008fb185211 */ /* 0x002fe400078208ff */
[----:B------:R-:W-:Y:S02]  /*2000*/  ISETP.GE.AND P0, PT, R5, 0x21, PT ;  /* 0x000000210500780c */ /* 0x000fe40003f06270 */
[----:B--2---:R-:W-:-:S02]  /*2010*/  @P5 LEA.HI.X R25, R251, R6, R242, 0x1, P1 ;  /* 0x00000006fb195211 */ /* 0x004fc400008f0cf2 */
[----:B------:R-:W1:Y:S01]  /*2020*/  SHFL.IDX PT, R6, R9, 0x3, 0x181f ;  /* 0x00781f0009067f89 */ /* 0x000e6200000e0000 */
[----:B---3--:R-:W-:-:S03]  /*2030*/  @P4 LEA R20, P1, R251, R20, 0x1 ;  /* 0x00000014fb144211 */ /* 0x008fc600078208ff */
[----:B------:R-:W-:Y:S01]  /*2040*/  SHFL.IDX PT, R11, R13, 0x3, 0x181f ;  /* 0x00781f000d0b7f89 */ /* 0x000fe200000e0000 */
[----:B----4-:R-:W-:-:S03]  /*2050*/  @P4 LEA.HI.X R21, R251, R4, R242, 0x1, P1 ;  /* 0x00000004fb154211 */ /* 0x010fc600008f0cf2 */
[----:B------:R-:W2:Y:S01]  /*2060*/  SHFL.IDX PT, R4, R9, 0x4, 0x181f ;  /* 0x00981f0009047f89 */ /* 0x000ea200000e0000 */
[----:B------:R-:W-:Y:S02]  /*2070*/  ISETP.GE.AND P6, PT, R5, 0x31, PT ;  /* 0x000000310500780c */ /* 0x000fe40003fc6270 */
[----:B-----5:R-:W-:Y:S01]  /*2080*/  @P0 LEA R18, P1, R251, R18, 0x1 ;  /* 0x00000012fb120211 */ /* 0x020fe200078208ff */
[----:B------:R-:W3:Y:S01]  /*2090*/  SHFL.IDX PT, R8, R13, 0x4, 0x181f ;  /* 0x00981f000d087f89 */ /* 0x000ee200000e0000 */
[----:B------:R-:W-:-:S03]  /*20a0*/  IMAD R14, R14, c[0x0][0x218], RZ ;  /* 0x000086000e0e7a24 */ /* 0x000fc600078e02ff */
[----:B------:R4:W-:Y:S01]  /*20b0*/  @P5 LDGSTS.E.BYPASS.LTC128B.128 [R244+0x3900], [R24.64], !P3 ;  /* 0x0390000018f45fae */ /* 0x0009e2000d901d48 */
[----:B------:R-:W-:Y:S01]  /*20c0*/  ISETP.GE.AND P5, PT, R5, 0x41, PT ;  /* 0x000000410500780c */ /* 0x000fe20003fa6270 */
[C---:B------:R-:W-:Y:S01]  /*20d0*/  IMAD.WIDE.U32 R16, R12.reuse, c[0x0][0x218], R16 ;  /* 0x000086000c107a25 */ /* 0x040fe200078e0010 */
[----:B------:R-:W-:Y:S01]  /*20e0*/  @P0 LEA.HI.X R19, R251, R10, R242, 0x1, P1 ;  /* 0x0000000afb130211 */ /* 0x000fe200008f0cf2 */
[----:B------:R5:W-:Y:S02]  /*20f0*/  @P4 LDGSTS.E.BYPASS.LTC128B.128 [R244+0x4100], [R20.64], !P3 ;  /* 0x0410000014f44fae */ /* 0x000be4000d901d48 */
[----:B------:R-:W-:Y:S02]  /*2100*/  IMAD R14, R12, c[0x0][0x21c], R14 ;  /* 0x000087000c0e7a24 */ /* 0x000fe400078e020e */
[----:B------:R-:W5:Y:S04]  /*2110*/  SHFL.IDX PT, R10, R9, 0x5, 0x181f ;  /* 0x00b81f00090a7f89 */ /* 0x000f6800000e0000 */
[----:B------:R-:W1:Y:S04]  /*2120*/  SHFL.IDX PT, R9, R9, 0x6, 0x181f ;  /* 0x00d81f0009097f89 */ /* 0x000e6800000e0000 */
[----:B------:R1:W-:Y:S04]  /*2130*/  STL [R1+0x1c], R12 ;  /* 0x00001c0c01007387 */ /* 0x0003e80000100800 */
[----:B------:R2:W-:Y:S04]  /*2140*/  @P0 LDGSTS.E.BYPASS.LTC128B.128 [R244+0x4900], [R18.64], !P3 ;  /* 0x0490000012f40fae */ /* 0x0005e8000d901d48 */
[----:B------:R-:W3:Y:S01]  /*2150*/  SHFL.IDX PT, R7, R13, 0x5, 0x181f ;  /* 0x00b81f000d077f89 */ /* 0x000ee200000e0000 */
[----:B-1----:R-:W-:-:S02]  /*2160*/  IADD3 R12, P0, R16, R26, RZ ;  /* 0x0000001a100c7210 */ /* 0x002fc40007f1e0ff */
[C---:B------:R-:W-:Y:S02]  /*2170*/  @P6 LEA R16, P4, R251.reuse, R6, 0x1 ;  /* 0x00000006fb106211 */ /* 0x040fe400078808ff */
[----:B------:R-:W1:Y:S01]  /*2180*/  SHFL.IDX PT, R6, R13, 0x6, 0x181f ;  /* 0x00d81f000d067f89 */ /* 0x000e6200000e0000 */
[----:B--2---:R-:W-:Y:S02]  /*2190*/  @P5 LEA R18, P1, R251, R4, 0x1 ;  /* 0x00000004fb125211 */ /* 0x004fe400078208ff */
[----:B------:R-:W-:Y:S02]  /*21a0*/  IADD3.X R4, R15, R17, R14, P0, !PT ;  /* 0x000000110f047210 */ /* 0x000fe400007fe40e */
[--C-:B------:R-:W-:Y:S02]  /*21b0*/  @P6 LEA.HI.X R17, R251, R11, R242.reuse, 0x1, P4 ;  /* 0x0000000bfb116211 */ /* 0x100fe400020f0cf2 */
[C---:B------:R-:W-:Y:S02]  /*21c0*/  ISETP.GE.AND P0, PT, R5.reuse, 0x51, PT ;  /* 0x000000510500780c */ /* 0x040fe40003f06270 */
[----:B------:R-:W-:Y:S01]  /*21d0*/  ISETP.GE.AND P4, PT, R5, 0x61, PT ;  /* 0x000000610500780c */ /* 0x000fe20003f86270 */
[----:B------:R2:W-:Y:S01]  /*21e0*/  @P6 LDGSTS.E.BYPASS.LTC128B.128 [R244+0x5100], [R16.64], !P3 ;  /* 0x0510000010f46fae */ /* 0x0005e2000d901d48 */
[----:B---3--:R-:W-:-:S02]  /*21f0*/  @P5 LEA.HI.X R19, R251, R8, R242, 0x1, P1 ;  /* 0x00000008fb135211 */ /* 0x008fc400008f0cf2 */
[----:B------:R-:W-:-:S03]  /*2200*/  LEA R8, P1, R12, c[0x0][0x1f8], 0x1 ;  /* 0x00007e000c087a11 */ /* 0x000fc600078208ff */
[----:B------:R3:W-:Y:S01]  /*2210*/  @P5 LDGSTS.E.BYPASS.LTC128B.128 [R244+0x5900], [R18.64], !P3 ;  /* 0x0590000012f45fae */ /* 0x0007e2000d901d48 */
[----:B------:R-:W-:-:S03]  /*2220*/  LEA.HI.X R4, R12, c[0x0][0x1fc], R4, 0x1, P1 ;  /* 0x00007f000c047a11 */ /* 0x000fc600008f0c04 */
[C---:B-----5:R-:W-:Y:S02]  /*2230*/  @P0 LEA R20, P5, R251.reuse, R10, 0x1 ;  /* 0x0000000afb140211 */ /* 0x060fe400078a08ff */
[C---:B------:R-:W-:Y:S02]  /*2240*/  @P4 LEA R22, P1, R251.reuse, R9, 0x1 ;  /* 0x00000009fb164211 */ /* 0x040fe400078208ff */
[C-C-:B------:R-:W-:Y:S02]  /*2250*/  @P0 LEA.HI.X R21, R251.reuse, R7, R242.reuse, 0x1, P5 ;  /* 0x00000007fb150211 */ /* 0x140fe400028f0cf2 */
[----:B-1----:R-:W-:-:S03]  /*2260*/  @P4 LEA.HI.X R23, R251, R6, R242, 0x1, P1 ;  /* 0x00000006fb174211 */ /* 0x002fc600008f0cf2 */
[----:B------:R1:W-:Y:S04]  /*2270*/  @P0 LDGSTS.E.BYPASS.LTC128B.128 [R244+0x6100], [R20.64], !P3 ;  /* 0x0610000014f40fae */ /* 0x0003e8000d901d48 */
[----:B------:R1:W-:Y:S04]  /*2280*/  @P4 LDGSTS.E.BYPASS.LTC128B.128 [R244+0x6900], [R22.64], !P3 ;  /* 0x0690000016f44fae */ /* 0x0003e8000d901d48 */
[----:B------:R-:W0:Y:S04]  /*2290*/  LDGDEPBAR ;  /* 0x00000000000079af */ /* 0x000e280000000000 */
[----:B---3--:R-:W3:Y:S04]  /*22a0*/  SHFL.IDX PT, R18, R8, RZ, 0x181f ;  /* 0x00181fff08127589 */ /* 0x008ee800000e0000 */
[----:B------:R-:W-:Y:S01]  /*22b0*/  STL.64 [R1+0x38], R160 ;  /* 0x000038a001007387 */ /* 0x000fe20000100a00 */
[----:B------:R-:W-:-:S04]  /*22c0*/  DEPBAR.LE SB0, 0x1 ;  /* 0x000080400000791a */ /* 0x000fc80000000000 */
[----:B------:R-:W-:-:S04]  /*22d0*/  DEPBAR.LE SB0, 0x0 ;  /* 0x000080000000791a */ /* 0x000fc80000000000 */
[----:B------:R-:W-:Y:S06]  /*22e0*/  BAR.SYNC.DEFER_BLOCKING 0x0 ;  /* 0x0000000000007b1d */ /* 0x000fec0000010000 */
[----:B--2---:R-:W2:Y:S04]  /*22f0*/  SHFL.IDX PT, R16, R8, 0x1, 0x181f ;  /* 0x00381f0008107f89 */ /* 0x004ea800000e0000 */
[----:B------:R-:W-:Y:S04]  /*2300*/  STL [R1+0x8], R158 ;  /* 0x0000089e01007387 */ /* 0x000fe80000100800 */
[----:B------:R-:W5:Y:S04]  /*2310*/  SHFL.IDX PT, R14, R8, 0x2, 0x181f ;  /* 0x00581f00080e7f89 */ /* 0x000f6800000e0000 */
[----:B------:R-:W1:Y:S04]  /*2320*/  SHFL.IDX PT, R17, R4, RZ, 0x181f ;  /* 0x00181fff04117589 */ /* 0x000e6800000e0000 */
[----:B------:R-:W-:Y:S04]  /*2330*/  STL.64 [R1+0x30], R26 ;  /* 0x0000301a01007387 */ /* 0x000fe80000100a00 */
[----:B------:R-:W1:Y:S04]  /*2340*/  SHFL.IDX PT, R12, R8, 0x3, 0x181f ;  /* 0x00781f00080c7f89 */ /* 0x000e6800000e0000 */
[----:B------:R-:W-:Y:S04]  /*2350*/  STL [R1+0x4], R15 ;  /* 0x0000040f01007387 */ /* 0x000fe80000100800 */
[----:B------:R-:W1:Y:S04]  /*2360*/  SHFL.IDX PT, R15, R4, 0x1, 0x181f ;  /* 0x00381f00040f7f89 */ /* 0x000e6800000e0000 */
[----:B------:R-:W2:Y:S04]  /*2370*/  SHFL.IDX PT, R13, R4, 0x2, 0x181f ;  /* 0x00581f00040d7f89 */ /* 0x000ea800000e0000 */
[----:B------:R-:W2:Y:S04]  /*2380*/  SHFL.IDX PT, R11, R4, 0x3, 0x181f ;  /* 0x00781f00040b7f89 */ /* 0x000ea800000e0000 */
[----:B------:R-:W4:Y:S04]  /*2390*/  SHFL.IDX PT, R10, R8, 0x4, 0x181f ;  /* 0x00981f00080a7f89 */ /* 0x000f2800000e0000 */
[----:B------:R-:W4:Y:S04]  /*23a0*/  SHFL.IDX PT, R9, R4, 0x4, 0x181f ;  /* 0x00981f0004097f89 */ /* 0x000f2800000e0000 */
[----:B------:R-:W-:Y:S04]  /*23b0*/  LDSM.16.M88.4 R100, [R241] ;  /* 0x00000000f164783b */ /* 0x000fe80000000200 */
[----:B-1----:R-:W-:Y:S04]  /*23c0*/  LDSM.16.M88.4 R20, [R240] ;  /* 0x00000000f014783b */ /* 0x002fe80000000200 */
[----:B------:R-:W1:Y:S01]  /*23d0*/  SHFL.IDX PT, R6, R8, 0x5, 0x181f ;  /* 0x00b81f0008067f89 */ /* 0x000e6200000e0000 */
[----:B---3--:R-:W-:-:S03]  /*23e0*/  IADD3 R18, P4, R18, R121, RZ ;  /* 0x0000007912127210 */ /* 0x008fc60007f9e0ff */
[----:B------:R-:W3:Y:S01]  /*23f0*/  SHFL.IDX PT, R7, R4, 0x5, 0x181f ;  /* 0x00b81f0004077f89 */ /* 0x000ee200000e0000 */
[-C--:B--2---:R-:W-:Y:S02]  /*2400*/  IADD3 R16, P0, R16, R121.reuse, RZ ;  /* 0x0000007910107210 */ /* 0x084fe40007f1e0ff */
[-C--:B-----5:R-:W-:Y:S01]  /*2410*/  IADD3 R14, P6, R14, R121.reuse, RZ ;  /* 0x000000790e0e7210 */ /* 0x0a0fe20007fde0ff */
[----:B------:R-:W2:Y:S01]  /*2420*/  SHFL.IDX PT, R8, R8, 0x6, 0x181f ;  /* 0x00d81f0008087f89 */ /* 0x000ea200000e0000 */
[-C--:B------:R-:W-:Y:S02]  /*2430*/  IADD3.X R19, R17, R120.reuse, RZ, P4, !PT ;  /* 0x0000007811137210 */ /* 0x080fe400027fe4ff */
[----:B------:R-:W-:Y:S01]  /*2440*/  ISETP.GE.AND P1, PT, R251, c[0x0][0x1d4], PT ;  /* 0x00007500fb007a0c */ /* 0x000fe20003f26270 */
[----:B------:R-:W-:Y:S01]  /*2450*/  LDSM.16.M88.4 R72, [R239] ;  /* 0x00000000ef48783b */ /* 0x000fe20000000200 */
[----:B------:R-:W-:Y:S02]  /*2460*/  IADD3 R12, P4, R12, R121, RZ ;  /* 0x000000790c0c7210 */ /* 0x000fe40007f9e0ff */
[-C--:B------:R-:W-:Y:S01]  /*2470*/  IADD3.X R17, R15, R120.reuse, RZ, P0, !PT ;  /* 0x000000780f117210 */ /* 0x080fe200007fe4ff */
[----:B------:R-:W5:Y:S01]  /*2480*/  SHFL.IDX PT, R4, R4, 0x6, 0x181f ;  /* 0x00d81f0004047f89 */ /* 0x000f6200000e0000 */
[----:B------:R-:W-:-:S02]  /*2490*/  IADD3.X R15, R13, R120, RZ, P6, !PT ;  /* 0x000000780d0f7210 */ /* 0x000fc400037fe4ff */
[----:B------:R-:W-:Y:S01]  /*24a0*/  ISETP.LT.OR P5, PT, R5, 0x1, P1 ;  /* 0x000000010500780c */ /* 0x000fe20000fa1670 */
[----:B----4-:R-:W4:Y:S01]  /*24b0*/  LDSM.16.M88.4 R24, [R238] ;  /* 0x00000000ee18783b */ /* 0x010f220000000200 */
[-C--:B------:R-:W-:Y:S02]  /*24c0*/  IADD3.X R13, R11, R120.reuse, RZ, P4, !PT ;  /* 0x000000780b0d7210 */ /* 0x080fe400027fe4ff */
[----:B------:R-:W-:Y:S01]  /*24d0*/  IADD3 R10, P0, R10, R121, RZ ;  /* 0x000000790a0a7210 */ /* 0x000fe20007f1e0ff */
[----:B------:R-:W2:Y:S01]  /*24e0*/  LDSM.16.M88.4 R96, [R241+0x2000] ;  /* 0x00200000f160783b */ /* 0x000ea20000000200 */
[----:B------:R-:W-:Y:S02]  /*24f0*/  ISETP.LT.OR P4, PT, R5, 0x11, P1 ;  /* 0x000000110500780c */ /* 0x000fe40000f81670 */
[----:B------:R-:W-:Y:S01]  /*2500*/  IADD3.X R11, R9, R120, RZ, P0, !PT ;  /* 0x00000078090b7210 */ /* 0x000fe200007fe4ff */
[----:B------:R-:W-:Y:S01]  /*2510*/  LDSM.16.M88.4 R108, [R240+0x800] ;  /* 0x00080000f06c783b */ /* 0x000fe20000000200 */
[----:B------:R-:W-:-:S02]  /*2520*/  ISETP.LT.OR P0, PT, R5, 0x21, P1 ;  /* 0x000000210500780c */ /* 0x000fc40000f01670 */
[----:B-1----:R-:W-:Y:S01]  /*2530*/  IADD3 R6, P6, R6, R121, RZ ;  /* 0x0000007906067210 */ /* 0x002fe20007fde0ff */
[----:B------:R-:W-:Y:S03]  /*2540*/  LDSM.16.M88.4 R92, [R240+0x1000] ;  /* 0x00100000f05c783b */ /* 0x000fe60000000200 */
[----:B---3--:R-:W-:Y:S01]  /*2550*/  IADD3.X R7, R7, R120, RZ, P6, !PT ;  /* 0x0000007807077210 */ /* 0x008fe200037fe4ff */
[----:B------:R-:W-:Y:S01]  /*2560*/  LDSM.16.M88.4 R88, [R240+0x1800] ;  /* 0x00180000f058783b */ /* 0x000fe20000000200 */
[----:B------:R-:W-:-:S03]  /*2570*/  ISETP.LT.OR P6, PT, R5, 0x31, P1 ;  /* 0x000000310500780c */ /* 0x000fc60000fc1670 */
[----:B------:R-:W-:Y:S04]  /*2580*/  LDSM.16.M88.4 R84, [R240+0x2000] ;  /* 0x00200000f054783b */ /* 0x000fe80000000200 */
[----:B------:R-:W-:Y:S04]  /*2590*/  LDSM.16.M88.4 R80, [R240+0x2800] ;  /* 0x00280000f050783b */ /* 0x000fe80000000200 */
[----:B------:R-:W-:Y:S04]  /*25a0*/  LDSM.16.M88.4 R76, [R240+0x3000] ;  /* 0x00300000f04c783b */ /* 0x000fe80000000200 */
[----:B------:R-:W-:Y:S04]  /*25b0*/  LDSM.16.M88.4 R68, [R239+0x2000] ;  /* 0x00200000ef44783b */ /* 0x000fe80000000200 */
[----:B------:R-:W-:Y:S04]  /*25c0*/  LDSM.16.M88.4 R64, [R230] ;  /* 0x00000000e640783b */ /* 0x000fe80000000200 */
[----:B------:R-:W-:Y:S04]  /*25d0*/  LDSM.16.M88.4 R60, [R229] ;  /* 0x00000000e53c783b */ /* 0x000fe80000000200 */
        /* <DEDUP_REMOVED lines=12> */
[----:B------:R3:W-:Y:S01]  /*26a0*/  LDGSTS.E.BYPASS.LTC128B.128 [R244+0x1100], [R14.64], !P0 ;  /* 0x011000000ef47fae */ /* 0x0007e2000c101d48 */
[----:B--2---:R-:W-:Y:S01]  /*26b0*/  IADD3 R8, P0, R8, R121, RZ ;  /* 0x0000007908087210 */ /* 0x004fe20007f1e0ff */
[----:B------:R-:W-:Y:S02]  /*26c0*/  HMMA.16816.F32.BF16 R104, R100, R20, RZ ;  /* 0x000000146468723c */ /* 0x000fe400000418ff */
[----:B------:R3:W-:Y:S01]  /*26d0*/  LDGSTS.E.BYPASS.LTC128B.128 [R244+0x1900], [R12.64], !P6 ;  /* 0x019000000cf47fae */ /* 0x0007e2000f101d48 */
[----:B-----5:R-:W-:-:S03]  /*26e0*/  IADD3.X R9, R4, R120, RZ, P0, !PT ;  /* 0x0000007804097210 */ /* 0x020fc600007fe4ff */
[----:B------:R2:W-:Y:S04]  /*26f0*/  LDGSTS.E.BYPASS.LTC128B.128 [R244+0x2100], [R10.64], !P5 ;  /* 0x021000000af47fae */ /* 0x0005e8000e901d48 */
[----:B------:R5:W-:Y:S04]  /*2700*/  LDGSTS.E.BYPASS.LTC128B.128 [R244+0x2900], [R6.64], !P4 ;  /* 0x0290000006f47fae */ /* 0x000be8000e101d48 */
[----:B------:R2:W-:Y:S04]  /*2710*/  LDGSTS.E.BYPASS.LTC128B.128 [R244+0x3100], [R8.64], !P1 ;  /* 0x0310000008f47fae */ /* 0x0005e8000c901d48 */
[----:B------:R-:W-:Y:S04]  /*2720*/  LDSM.16.M88.4 R116, [R236] ;  /* 0x00000000ec74783b */ /* 0x000fe80000000200 */
[----:B------:R-:W2:Y:S02]  /*2730*/  LDSM.16.M88.4 R32, [R237] ;  /* 0x00000000ed20783b */ /* 0x000ea40000000200 */
[----:B----4-:R-:W-:Y:S02]  /*2740*/  HMMA.16816.F32.BF16 R104, R72, R24, R104 ;  /* 0x000000184868723c */ /* 0x010fe40000041868 */
[----:B------:R-:W-:Y:S04]  /*2750*/  LDSM.16.M88.4 R112, [R224] ;  /* 0x00000000e070783b */ /* 0x000fe80000000200 */
[----:B-1----:R-:W1:Y:S04]  /*2760*/  LDSM.16.M88.4 R16, [R235] ;  /* 0x00000000eb10783b */ /* 0x002e680000000200 */
[----:B------:R-:W4:Y:S01]  /*2770*/  LDSM.16.M88.4 R28, [R237+0x2000] ;  /* 0x00200000ed1c783b */ /* 0x000f220000000200 */
[----:B-----5:R-:W-:Y:S03]  /*2780*/  HMMA.16816.F32.BF16 R4, R96, R20, RZ ;  /* 0x000000146004723c */ /* 0x020fe600000418ff */
[----:B---3--:R-:W3:Y:S04]  /*2790*/  LDSM.16.M88.4 R12, [R235+0x2000] ;  /* 0x00200000eb0c783b */ /* 0x008ee80000000200 */
[----:B------:R-:W5:Y:S01]  /*27a0*/  LDL R165, [R1+0x10] ;  /* 0x0000100001a57983 */ /* 0x000f620000100800 */
[-C--:B--2---:R-:W-:Y:S03]  /*27b0*/  HMMA.16816.F32.BF16 R8, R100, R22.reuse, RZ ;  /* 0x000000166408723c */ /* 0x084fe600000418ff */
[----:B------:R-:W0:Y:S05]  /*27c0*/  LDGDEPBAR ;  /* 0x00000000000079af */ /* 0x000e2a0000000000 */
[----:B------:R-:W-:Y:S08]  /*27d0*/  HMMA.16816.F32.BF16 R20, R96, R22, RZ ;  /* 0x000000166014723c */ /* 0x000ff000000418ff */
[----:B------:R-:W-:Y:S08]  /*27e0*/  HMMA.16816.F32.BF16 R104, R32, R116, R104 ;  /* 0x000000742068723c */ /* 0x000ff00000041868 */
[C---:B------:R-:W-:Y:S08]  /*27f0*/  HMMA.16816.F32.BF16 R4, R68.reuse, R24, R4 ;  /* 0x000000184404723c */ /* 0x040ff00000041804 */
[-C--:B------:R-:W-:Y:S08]  /*2800*/  HMMA.16816.F32.BF16 R20, R68, R26.reuse, R20 ;  /* 0x0000001a4414723c */ /* 0x080ff00000041814 */
[----:B------:R-:W-:Y:S01]  /*2810*/  HMMA.16816.F32.BF16 R8, R72, R26, R8 ;  /* 0x0000001a4808723c */ /* 0x000fe20000041808 */
[----:B------:R-:W2:Y:S07]  /*2820*/  LDSM.16.M88.4 R24, [R236+0x800] ;  /* 0x00080000ec18783b */ /* 0x000eae0000000200 */
[-C--:B------:R-:W-:Y:S08]  /*2830*/  HMMA.16816.F32.BF16 R40, R100, R108.reuse, RZ ;  /* 0x0000006c6428723c */ /* 0x080ff000000418ff */
[----:B------:R-:W-:Y:S08]  /*2840*/  HMMA.16816.F32.BF16 R36, R96, R108, RZ ;  /* 0x0000006c6024723c */ /* 0x000ff000000418ff */
[----:B-1----:R-:W-:Y:S08]  /*2850*/  HMMA.16816.F32.BF16 R104, R16, R112, R104 ;  /* 0x000000701068723c */ /* 0x002ff00000041868 */
[C---:B----4-:R-:W-:Y:S08]  /*2860*/  HMMA.16816.F32.BF16 R4, R28.reuse, R116, R4 ;  /* 0x000000741c04723c */ /* 0x050ff00000041804 */
[-C--:B------:R-:W-:Y:S08]  /*2870*/  HMMA.16816.F32.BF16 R20, R28, R118.reuse, R20 ;  /* 0x000000761c14723c */ /* 0x080ff00000041814 */
[----:B------:R-:W-:Y:S01]  /*2880*/  HMMA.16816.F32.BF16 R8, R32, R118, R8 ;  /* 0x000000762008723c */ /* 0x000fe20000041808 */
[----:B------:R-:W-:-:S02]  /*2890*/  FMUL.FTZ R104, R104, c[0x0][0x320] ;  /* 0x0000c80068687a20 */ /* 0x000fc40000410000 */
[----:B------:R-:W-:Y:S02]  /*28a0*/  FMUL.FTZ R105, R105, c[0x0][0x320] ;  /* 0x0000c80069697a20 */ /* 0x000fe40000410000 */
[----:B------:R-:W-:-:S03]  /*28b0*/  FMUL.FTZ R106, R106, c[0x0][0x320] ;  /* 0x0000c8006a6a7a20 */ /* 0x000fc60000410000 */
[----:B------:R-:W-:Y:S01]  /*28c0*/  HMMA.16816.F32.BF16 R40, R72, R64, R40 ;  /* 0x000000404828723c */ /* 0x000fe20000041828 */
[----:B------:R-:W-:-:S07]  /*28d0*/  FMUL.FTZ R107, R107, c[0x0][0x320] ;  /* 0x0000c8006b6b7a20 */ /* 0x000fce0000410000 */
[----:B------:R-:W-:Y:S01]  /*28e0*/  HMMA.16816.F32.BF16 R36, R68, R64, R36 ;  /* 0x000000404424723c */ /* 0x000fe20000041824 */
[----:B------:R-:W1:Y:S08]  /*28f0*/  MUFU.TANH R116, R104 ;  /* 0x0000006800747308 */ /* 0x000e700000002400 */
[----:B------:R-:W4:Y:S01]  /*2900*/  MUFU.TANH R117, R105 ;  /* 0x0000006900757308 */ /* 0x000f220000002400 */
[C---:B---3--:R-:W-:Y:S07]  /*2910*/  HMMA.16816.F32.BF16 R4, R12.reuse, R112, R4 ;  /* 0x000000700c04723c */ /* 0x048fee0000041804 */
[----:B------:R-:W3:Y:S08]  /*2920*/  MUFU.TANH R118, R106 ;  /* 0x0000006a00767308 */ /* 0x000ef00000002400 */
[----:B------:R1:W1:Y:S01]  /*2930*/  MUFU.TANH R119, R107 ;  /* 0x0000006b00777308 */ /* 0x0002620000002400 */
[-C--:B------:R-:W-:Y:S01]  /*2940*/  HMMA.16816.F32.BF16 R20, R12, R114.reuse, R20 ;  /* 0x000000720c14723c */ /* 0x080fe20000041814 */
[----:B-1----:R-:W1:Y:S07]  /*2950*/  LDSM.16.M88.4 R104, [R224+0x800] ;  /* 0x00080000e068783b */ /* 0x002e6e0000000200 */
[----:B------:R-:W-:Y:S08]  /*2960*/  HMMA.16816.F32.BF16 R8, R16, R114, R8 ;  /* 0x000000721008723c */ /* 0x000ff00000041808 */
[----:B------:R-:W-:Y:S08]  /*2970*/  HMMA.16816.F32.BF16 R112, R100, R110, RZ ;  /* 0x0000006e6470723c */ /* 0x000ff000000418ff */
[-C--:B--2---:R-:W-:Y:S08]  /*2980*/  HMMA.16816.F32.BF16 R40, R32, R24.reuse, R40 ;  /* 0x000000182028723c */ /* 0x084ff00000041828 */
[----:B------:R-:W-:Y:S08]  /*2990*/  HMMA.16816.F32.BF16 R36, R28, R24, R36 ;  /* 0x000000181c24723c */ /* 0x000ff00000041824 */
[----:B------:R-:W-:Y:S01]  /*29a0*/  HMMA.16816.F32.BF16 R108, R96, R110, RZ ;  /* 0x0000006e606c723c */ /* 0x000fe200000418ff */
[----:B------:R-:W-:-:S02]  /*29b0*/  FMUL.FTZ R4, R4, c[0x0][0x320] ;  /* 0x0000c80004047a20 */ /* 0x000fc40000410000 */
[----:B------:R-:W-:Y:S02]  /*29c0*/  FMUL.FTZ R5, R5, c[0x0][0x320] ;  /* 0x0000c80005057a20 */ /* 0x000fe40000410000 */
[----:B------:R-:W-:Y:S02]  /*29d0*/  FMUL.FTZ R6, R6, c[0x0][0x320] ;  /* 0x0000c80006067a20 */ /* 0x000fe40000410000 */
[----:B------:R-:W-:Y:S01]  /*29e0*/  FMUL.FTZ R7, R7, c[0x0][0x320] ;  /* 0x0000c80007077a20 */ /* 0x000fe20000410000 */
[----:B------:R-:W2:Y:S01]  /*29f0*/  MUFU.TANH R122, R4 ;  /* 0x00000004007a7308 */ /* 0x000ea20000002400 */
[----:B------:R-:W-:Y:S02]  /*2a00*/  FMUL.FTZ R20, R20, c[0x0][0x320] ;  /* 0x0000c80014147a20 */ /* 0x000fe40000410000 */
[----:B------:R-:W-:Y:S02]  /*2a10*/  FMUL.FTZ R21, R21, c[0x0][0x320] ;  /* 0x0000c80015157a20 */ /* 0x000fe40000410000 */
[----:B------:R-:W-:-:S03]  /*2a20*/  FMUL.FTZ R22, R22, c[0x0][0x320] ;  /* 0x0000c80016167a20 */ /* 0x000fc60000410000 */
[----:B------:R-:W2:Y:S01]  /*2a30*/  MUFU.TANH R123, R5 ;  /* 0x00000005007b7308 */ /* 0x000ea20000002400 */
[----:B------:R-:W-:-:S07]  /*2a40*/  FMUL.FTZ R23, R23, c[0x0][0x320] ;  /* 0x0000c80017177a20 */ /* 0x000fce0000410000 */
[----:B------:R-:W2:Y:S01]  /*2a50*/  MUFU.TANH R124, R6 ;  /* 0x00000006007c7308 */ /* 0x000ea20000002400 */
[-C--:B-1----:R-:W-:Y:S07]  /*2a60*/  HMMA.16816.F32.BF16 R40, R16, R104.reuse, R40 ;  /* 0x000000681028723c */ /* 0x082fee0000041828 */
[----:B------:R1:W1:Y:S01]  /*2a70*/  MUFU.TANH R125, R7 ;  /* 0x00000007007d7308 */ /* 0x0002620000002400 */
[----:B------:R-:W-:Y:S07]  /*2a80*/  HMMA.16816.F32.BF16 R36, R12, R104, R36 ;  /* 0x000000680c24723c */ /* 0x000fee0000041824 */
[----:B------:R-:W2:Y:S01]  /*2a90*/  MUFU.TANH R130, R20 ;  /* 0x0000001400827308 */ /* 0x000ea20000002400 */
[----:B------:R-:W-:Y:S08]  /*2aa0*/  HMMA.16816.F32.BF16 R112, R72, R66, R112 ;  /* 0x000000424870723c */ /* 0x000ff00000041870 */
[----:B-1----:R-:W-:Y:S01]  /*2ab0*/  HMMA.16816.F32.BF16 R4, R100, R92, RZ ;  /* 0x0000005c6404723c */ /* 0x002fe200000418ff */
[----:B------:R-:W1:Y:S07]  /*2ac0*/  MUFU.TANH R131, R21 ;  /* 0x0000001500837308 */ /* 0x000e6e0000002400 */
[----:B------:R-:W-:Y:S01]  /*2ad0*/  HMMA.16816.F32.BF16 R108, R68, R66, R108 ;  /* 0x00000042446c723c */ /* 0x000fe2000004186c */
[----:B------:R-:W1:Y:S08]  /*2ae0*/  MUFU.TANH R104, R22 ;  /* 0x0000001600687308 */ /* 0x000e700000002400 */
[----:B------:R1:W1:Y:S01]  /*2af0*/  MUFU.TANH R105, R23 ;  /* 0x0000001700697308 */ /* 0x0002620000002400 */
[----:B------:R-:W-:Y:S01]  /*2b00*/  HMMA.16816.F32.BF16 R112, R32, R26, R112 ;  /* 0x0000001a2070723c */ /* 0x000fe20000041870 */
[----:B------:R-:W-:Y:S01]  /*2b10*/  FMUL.FTZ R8, R8, c[0x0][0x320] ;  /* 0x0000c80008087a20 */ /* 0x000fe20000410000 */
[----:B------:R-:W-:Y:S04]  /*2b20*/  LDSM.16.M88.4 R64, [R236+0x1800] ;  /* 0x00180000ec40783b */ /* 0x000fe80000000200 */
[----:B-1----:R-:W1:Y:S02]  /*2b30*/  LDSM.16.M88.4 R20, [R236+0x1000] ;  /* 0x00100000ec14783b */ /* 0x002e640000000200 */
[----:B------:R-:W-:Y:S01]  /*2b40*/  HMMA.16816.F32.BF16 R4, R72, R60, R4 ;  /* 0x0000003c4804723c */ /* 0x000fe20000041804 */
[----:B------:R-:W-:-:S02]  /*2b50*/  FMUL.FTZ R9, R9, c[0x0][0x320] ;  /* 0x0000c80009097a20 */ /* 0x000fc40000410000 */
[----:B------:R-:W-:Y:S02]  /*2b60*/  FMUL.FTZ R10, R10, c[0x0][0x320] ;  /* 0x0000c8000a0a7a20 */ /* 0x000fe40000410000 */
[----:B------:R-:W-:-:S03]  /*2b70*/  FMUL.FTZ R11, R11, c[0x0][0x320] ;  /* 0x0000c8000b0b7a20 */ /* 0x000fc60000410000 */
[----:B------:R-:W-:Y:S01]  /*2b80*/  HMMA.16816.F32.BF16 R108, R28, R26, R108 ;  /* 0x0000001a1c6c723c */ /* 0x000fe2000004186c */
[----:B------:R-:W2:Y:S01]  /*2b90*/  LDSM.16.M88.4 R24, [R224+0x1000] ;  /* 0x00100000e018783b */ /* 0x000ea20000000200 */
[----:B------:R-:W1:Y:S01]  /*2ba0*/  MUFU.TANH R126, R8 ;  /* 0x00000008007e7308 */ /* 0x000e620000002400 */
[----:B------:R-:W-:Y:S02]  /*2bb0*/  FMUL.FTZ R40, R40, c[0x0][0x320] ;  /* 0x0000c80028287a20 */ /* 0x000fe40000410000 */
[----:B------:R-:W-:Y:S02]  /*2bc0*/  FMUL.FTZ R41, R41, c[0x0][0x320] ;  /* 0x0000c80029297a20 */ /* 0x000fe40000410000 */
[----:B------:R-:W-:-:S03]  /*2bd0*/  FMUL.FTZ R42, R42, c[0x0][0x320] ;  /* 0x0000c8002a2a7a20 */ /* 0x000fc60000410000 */
[----:B------:R-:W1:Y:S01]  /*2be0*/  MUFU.TANH R127, R9 ;  /* 0x00000009007f7308 */ /* 0x000e620000002400 */
[----:B------:R-:W-:-:S07]  /*2bf0*/  FMUL.FTZ R43, R43, c[0x0][0x320] ;  /* 0x0000c8002b2b7a20 */ /* 0x000fce0000410000 */
[----:B------:R-:W2:Y:S08]  /*2c00*/  MUFU.TANH R128, R10 ;  /* 0x0000000a00807308 */ /* 0x000eb00000002400 */
[----:B------:R2:W2:Y:S01]  /*2c10*/  MUFU.TANH R129, R11 ;  /* 0x0000000b00817308 */ /* 0x0004a20000002400 */
[----:B-1----:R-:W-:Y:S07]  /*2c20*/  HMMA.16816.F32.BF16 R4, R32, R20, R4 ;  /* 0x000000142004723c */ /* 0x002fee0000041804 */
[----:B------:R-:W1:Y:S01]  /*2c30*/  MUFU.TANH R132, R40 ;  /* 0x0000002800847308 */ /* 0x000e620000002400 */
[----:B--2---:R-:W-:Y:S07]  /*2c40*/  HMMA.16816.F32.BF16 R8, R96, R92, RZ ;  /* 0x0000005c6008723c */ /* 0x004fee00000418ff */
[----:B------:R-:W2:Y:S08]  /*2c50*/  MUFU.TANH R133, R41 ;  /* 0x0000002900857308 */ /* 0x000eb00000002400 */
[----:B------:R-:W1:Y:S08]  /*2c60*/  MUFU.TANH R134, R42 ;  /* 0x0000002a00867308 */ /* 0x000e700000002400 */
[----:B------:R1:W1:Y:S02]  /*2c70*/  MUFU.TANH R135, R43 ;  /* 0x0000002b00877308 */ /* 0x0002640000002400 */
[----:B-1----:R-:W-:Y:S01]  /*2c80*/  HMMA.16816.F32.BF16 R40, R100, R94, RZ ;  /* 0x0000005e6428723c */ /* 0x002fe200000418ff */
[----:B------:R-:W-:-:S02]  /*2c90*/  FMUL.FTZ R36, R36, c[0x0][0x320] ;  /* 0x0000c80024247a20 */ /* 0x000fc40000410000 */
[----:B------:R-:W-:-:S05]  /*2ca0*/  FMUL.FTZ R37, R37, c[0x0][0x320] ;  /* 0x0000c80025257a20 */ /* 0x000fca0000410000 */
[----:B------:R-:W-:Y:S01]  /*2cb0*/  HMMA.16816.F32.BF16 R92, R96, R94, RZ ;  /* 0x0000005e605c723c */ /* 0x000fe200000418ff */
[----:B------:R-:W-:Y:S02]  /*2cc0*/  FMUL.FTZ R38, R38, c[0x0][0x320] ;  /* 0x0000c80026267a20 */ /* 0x000fe40000410000 */
[----:B------:R-:W-:-:S05]  /*2cd0*/  FMUL.FTZ R39, R39, c[0x0][0x320] ;  /* 0x0000c80027277a20 */ /* 0x000fca0000410000 */
[----:B------:R-:W-:Y:S01]  /*2ce0*/  HMMA.16816.F32.BF16 R8, R68, R60, R8 ;  /* 0x0000003c4408723c */ /* 0x000fe20000041808 */
[----:B------:R-:W1:Y:S07]  /*2cf0*/  MUFU.TANH R136, R36 ;  /* 0x0000002400887308 */ /* 0x000e6e0000002400 */
[-C--:B------:R-:W-:Y:S01]  /*2d00*/  HMMA.16816.F32.BF16 R112, R16, R106.reuse, R112 ;  /* 0x0000006a1070723c */ /* 0x080fe20000041870 */
[----:B------:R-:W1:Y:S07]  /*2d10*/  MUFU.TANH R137, R37 ;  /* 0x0000002500897308 */ /* 0x000e6e0000002400 */
[----:B------:R-:W-:Y:S01]  /*2d20*/  HMMA.16816.F32.BF16 R108, R12, R106, R108 ;  /* 0x0000006a0c6c723c */ /* 0x000fe2000004186c */
[----:B------:R-:W1:Y:S07]  /*2d30*/  MUFU.TANH R106, R38 ;  /* 0x00000026006a7308 */ /* 0x000e6e0000002400 */
[----:B------:R-:W-:Y:S01]  /*2d40*/  HMMA.16816.F32.BF16 R40, R72, R62, R40 ;  /* 0x0000003e4828723c */ /* 0x000fe20000041828 */
[----:B------:R1:W1:Y:S07]  /*2d50*/  MUFU.TANH R107, R39 ;  /* 0x00000027006b7308 */ /* 0x00026e0000002400 */
[----:B------:R-:W-:Y:S08]  /*2d60*/  HMMA.16816.F32.BF16 R4, R16, R24, R4 ;  /* 0x000000181004723c */ /* 0x000ff00000041804 */
[----:B-1----:R-:W-:Y:S08]  /*2d70*/  HMMA.16816.F32.BF16 R36, R100, R88, RZ ;  /* 0x000000586424723c */ /* 0x002ff000000418ff */
[----:B------:R-:W-:Y:S08]  /*2d80*/  HMMA.16816.F32.BF16 R92, R68, R62, R92 ;  /* 0x0000003e445c723c */ /* 0x000ff0000004185c */
[----:B------:R-:W-:Y:S01]  /*2d90*/  HMMA.16816.F32.BF16 R8, R28, R20, R8 ;  /* 0x000000141c08723c */ /* 0x000fe20000041808 */
[----:B------:R-:W-:-:S02]  /*2da0*/  FMUL.FTZ R4, R4, c[0x0][0x320] ;  /* 0x0000c80004047a20 */ /* 0x000fc40000410000 */
[----:B------:R-:W-:Y:S02]  /*2db0*/  FMUL.FTZ R5, R5, c[0x0][0x320] ;  /* 0x0000c80005057a20 */ /* 0x000fe40000410000 */
[----:B------:R-:W-:-:S03]  /*2dc0*/  FMUL.FTZ R6, R6, c[0x0][0x320] ;  /* 0x0000c80006067a20 */ /* 0x000fc60000410000 */
[----:B------:R-:W-:Y:S01]  /*2dd0*/  HMMA.16816.F32.BF16 R40, R32, R22, R40 ;  /* 0x000000162028723c */ /* 0x000fe20000041828 */
[----:B------:R-:W-:-:S07]  /*2de0*/  FMUL.FTZ R7, R7, c[0x0][0x320] ;  /* 0x0000c80007077a20 */ /* 0x000fce0000410000 */
[----:B------:R-:W-:Y:S01]  /*2df0*/  HMMA.16816.F32.BF16 R36, R72, R56, R36 ;  /* 0x000000384824723c */ /* 0x000fe20000041824 */
[----:B------:R-:W1:Y:S07]  /*2e00*/  MUFU.TANH R138, R4 ;  /* 0x00000004008a7308 */ /* 0x000e6e0000002400 */
[----:B------:R-:W-:Y:S01]  /*2e10*/  HMMA.16816.F32.BF16 R60, R96, R88, RZ ;  /* 0x00000058603c723c */ /* 0x000fe200000418ff */
[----:B------:R-:W1:Y:S08]  /*2e20*/  MUFU.TANH R139, R5 ;  /* 0x00000005008b7308 */ /* 0x000e700000002400 */
[----:B------:R-:W1:Y:S01]  /*2e30*/  MUFU.TANH R140, R6 ;  /* 0x00000006008c7308 */ /* 0x000e620000002400 */
[----:B------:R-:W-:Y:S07]  /*2e40*/  HMMA.16816.F32.BF16 R92, R28, R22, R92 ;  /* 0x000000161c5c723c */ /* 0x000fee000004185c */
[----:B------:R1:W1:Y:S01]  /*2e50*/  MUFU.TANH R141, R7 ;  /* 0x00000007008d7308 */ /* 0x0002620000002400 */
[-C--:B------:R-:W-:Y:S01]  /*2e60*/  HMMA.16816.F32.BF16 R20, R100, R90.reuse, RZ ;  /* 0x0000005a6414723c */ /* 0x080fe200000418ff */
[----:B-1----:R-:W1:Y:S07]  /*2e70*/  LDSM.16.M88.4 R4, [R224+0x1800] ;  /* 0x00180000e004783b */ /* 0x002e6e0000000200 */
[----:B------:R-:W-:Y:S08]  /*2e80*/  HMMA.16816.F32.BF16 R88, R96, R90, RZ ;  /* 0x0000005a6058723c */ /* 0x000ff000000418ff */
[----:B------:R-:W-:Y:S08]  /*2e90*/  HMMA.16816.F32.BF16 R8, R12, R24, R8 ;  /* 0x000000180c08723c */ /* 0x000ff00000041808 */
[----:B------:R-:W-:Y:S08]  /*2ea0*/  HMMA.16816.F32.BF16 R40, R16, R26, R40 ;  /* 0x0000001a1028723c */ /* 0x000ff00000041828 */
[----:B------:R-:W-:Y:S08]  /*2eb0*/  HMMA.16816.F32.BF16 R36, R32, R64, R36 ;  /* 0x000000402024723c */ /* 0x000ff00000041824 */
[----:B------:R-:W-:Y:S01]  /*2ec0*/  HMMA.16816.F32.BF16 R60, R68, R56, R60 ;  /* 0x00000038443c723c */ /* 0x000fe2000004183c */
[----:B------:R-:W-:-:S02]  /*2ed0*/  FMUL.FTZ R8, R8, c[0x0][0x320] ;  /* 0x0000c80008087a20 */ /* 0x000fc40000410000 */
[----:B------:R-:W-:Y:S02]  /*2ee0*/  FMUL.FTZ R9, R9, c[0x0][0x320] ;  /* 0x0000c80009097a20 */ /* 0x000fe40000410000 */
[----:B------:R-:W-:-:S03]  /*2ef0*/  FMUL.FTZ R10, R10, c[0x0][0x320] ;  /* 0x0000c8000a0a7a20 */ /* 0x000fc60000410000 */
[-C--:B------:R-:W-:Y:S01]  /*2f00*/  HMMA.16816.F32.BF16 R20, R72, R58.reuse, R20 ;  /* 0x0000003a4814723c */ /* 0x080fe20000041814 */
[----:B------:R-:W-:Y:S01]  /*2f10*/  FMUL.FTZ R11, R11, c[0x0][0x320] ;  /* 0x0000c8000b0b7a20 */ /* 0x000fe20000410000 */
[----:B------:R-:W1:Y:S06]  /*2f20*/  MUFU.TANH R142, R8 ;  /* 0x00000008008e7308 */ /* 0x000e6c0000002400 */
[----:B------:R-:W-:Y:S01]  /*2f30*/  HMMA.16816.F32.BF16 R88, R68, R58, R88 ;  /* 0x0000003a4458723c */ /* 0x000fe20000041858 */
[----:B------:R-:W-:Y:S01]  /*2f40*/  FMUL.FTZ R40, R40, c[0x0][0x320] ;  /* 0x0000c80028287a20 */ /* 0x000fe20000410000 */
[----:B------:R-:W2:Y:S01]  /*2f50*/  MUFU.TANH R143, R9 ;  /* 0x00000009008f7308 */ /* 0x000ea20000002400 */
[----:B------:R-:W-:Y:S01]  /*2f60*/  FMUL.FTZ R41, R41, c[0x0][0x320] ;  /* 0x0000c80029297a20 */ /* 0x000fe20000410000 */
[----:B------:R-:W-:Y:S01]  /*2f70*/  LDSM.16.M88.4 R56, [R236+0x2800] ;  /* 0x00280000ec38783b */ /* 0x000fe20000000200 */
[----:B------:R-:W-:-:S02]  /*2f80*/  FMUL.FTZ R42, R42, c[0x0][0x320] ;  /* 0x0000c8002a2a7a20 */ /* 0x000fc40000410000 */
[----:B------:R-:W-:-:S03]  /*2f90*/  FMUL.FTZ R43, R43, c[0x0][0x320] ;  /* 0x0000c8002b2b7a20 */ /* 0x000fc60000410000 */
[----:B------:R-:W2:Y:S01]  /*2fa0*/  MUFU.TANH R144, R10 ;  /* 0x0000000a00907308 */ /* 0x000ea20000002400 */
[----:B-1----:R-:W-:Y:S07]  /*2fb0*/  HMMA.16816.F32.BF16 R36, R16, R4, R36 ;  /* 0x000000041024723c */ /* 0x002fee0000041824 */
[----:B------:R1:W1:Y:S01]  /*2fc0*/  MUFU.TANH R145, R11 ;  /* 0x0000000b00917308 */ /* 0x0002620000002400 */
[----:B------:R-:W-:Y:S07]  /*2fd0*/  HMMA.16816.F32.BF16 R60, R28, R64, R60 ;  /* 0x000000401c3c723c */ /* 0x000fee000004183c */
[----:B------:R-:W2:Y:S01]  /*2fe0*/  MUFU.TANH R146, R40 ;  /* 0x0000002800927308 */ /* 0x000ea20000002400 */
[----:B-1----:R-:W-:Y:S07]  /*2ff0*/  HMMA.16816.F32.BF16 R8, R100, R84, RZ ;  /* 0x000000546408723c */ /* 0x002fee00000418ff */
[----:B------:R-:W1:Y:S08]  /*3000*/  MUFU.TANH R147, R41 ;  /* 0x0000002900937308 */ /* 0x000e700000002400 */
[----:B------:R-:W1:Y:S08]  /*3010*/  MUFU.TANH R64, R42 ;  /* 0x0000002a00407308 */ /* 0x000e700000002400 */
[----:B------:R1:W1:Y:S01]  /*3020*/  MUFU.TANH R65, R43 ;  /* 0x0000002b00417308 */ /* 0x0002620000002400 */
[-C--:B------:R-:W-:Y:S01]  /*3030*/  HMMA.16816.F32.BF16 R20, R32, R66.reuse, R20 ;  /* 0x000000422014723c */ /* 0x080fe20000041814 */
[----:B-1----:R-:W1:Y:S07]  /*3040*/  LDSM.16.M88.4 R40, [R236+0x2000] ;  /* 0x00200000ec28783b */ /* 0x002e6e0000000200 */
[----:B------:R-:W-:Y:S01]  /*3050*/  HMMA.16816.F32.BF16 R88, R28, R66, R88 ;  /* 0x000000421c58723c */ /* 0x000fe20000041858 */
[----:B------:R-:W-:-:S02]  /*3060*/  FMUL.FTZ R36, R36, c[0x0][0x320] ;  /* 0x0000c80024247a20 */ /* 0x000fc40000410000 */
[----:B------:R-:W-:Y:S02]  /*3070*/  FMUL.FTZ R37, R37, c[0x0][0x320] ;  /* 0x0000c80025257a20 */ /* 0x000fe40000410000 */
[----:B------:R-:W-:-:S03]  /*3080*/  FMUL.FTZ R38, R38, c[0x0][0x320] ;  /* 0x0000c80026267a20 */ /* 0x000fc60000410000 */
[----:B------:R-:W-:Y:S01]  /*3090*/  HMMA.16816.F32.BF16 R8, R72, R52, R8 ;  /* 0x000000344808723c */ /* 0x000fe20000041808 */
[----:B------:R-:W-:Y:S01]  /*30a0*/  FMUL.FTZ R39, R39, c[0x0][0x320] ;  /* 0x0000c80027277a20 */ /* 0x000fe20000410000 */
[----:B------:R-:W1:Y:S08]  /*30b0*/  MUFU.TANH R148, R36 ;  /* 0x0000002400947308 */ /* 0x000e700000002400 */
[----:B------:R-:W1:Y:S01]  /*30c0*/  MUFU.TANH R149, R37 ;  /* 0x0000002500957308 */ /* 0x000e620000002400 */
[C---:B------:R-:W-:Y:S07]  /*30d0*/  HMMA.16816.F32.BF16 R92, R12.reuse, R26, R92 ;  /* 0x0000001a0c5c723c */ /* 0x040fee000004185c */
[----:B------:R-:W1:Y:S08]  /*30e0*/  MUFU.TANH R66, R38 ;  /* 0x0000002600427308 */ /* 0x000e700000002400 */
[----:B------:R1:W1:Y:S01]  /*30f0*/  MUFU.TANH R67, R39 ;  /* 0x0000002700437308 */ /* 0x0002620000002400 */
[----:B------:R-:W-:Y:S08]  /*3100*/  HMMA.16816.F32.BF16 R60, R12, R4, R60 ;  /* 0x000000040c3c723c */ /* 0x000ff0000004183c */
[----:B------:R-:W-:Y:S01]  /*3110*/  HMMA.16816.F32.BF16 R24, R96, R84, RZ ;  /* 0x000000546018723c */ /* 0x000fe200000418ff */
[----:B-1----:R-:W1:Y:S07]  /*3120*/  LDSM.16.M88.4 R36, [R224+0x2000] ;  /* 0x00200000e024783b */ /* 0x002e6e0000000200 */
[-C--:B------:R-:W-:Y:S08]  /*3130*/  HMMA.16816.F32.BF16 R20, R16, R6.reuse, R20 ;  /* 0x000000061014723c */ /* 0x080ff00000041814 */
[----:B------:R-:W-:Y:S08]  /*3140*/  HMMA.16816.F32.BF16 R88, R12, R6, R88 ;  /* 0x000000060c58723c */ /* 0x000ff00000041858 */
[----:B------:R-:W-:Y:S08]  /*3150*/  HMMA.16816.F32.BF16 R4, R100, R86, RZ ;  /* 0x000000566404723c */ /* 0x000ff000000418ff */
[----:B------:R-:W-:Y:S01]  /*3160*/  HMMA.16816.F32.BF16 R8, R32, R40, R8 ;  /* 0x000000282008723c */ /* 0x000fe20000041808 */
[----:B------:R-:W-:-:S02]  /*3170*/  FMUL.FTZ R62, R62, c[0x0][0x320] ;  /* 0x0000c8003e3e7a20 */ /* 0x000fc40000410000 */
[----:B------:R-:W-:Y:S02]  /*3180*/  FMUL.FTZ R63, R63, c[0x0][0x320] ;  /* 0x0000c8003f3f7a20 */ /* 0x000fe40000410000 */
[----:B------:R-:W-:-:S03]  /*3190*/  FMUL.FTZ R20, R20, c[0x0][0x320] ;  /* 0x0000c80014147a20 */ /* 0x000fc60000410000 */
[----:B------:R-:W-:Y:S01]  /*31a0*/  HMMA.16816.F32.BF16 R24, R68, R52, R24 ;  /* 0x000000344418723c */ /* 0x000fe20000041818 */
[----:B------:R-:W-:Y:S02]  /*31b0*/  FMUL.FTZ R21, R21, c[0x0][0x320] ;  /* 0x0000c80015157a20 */ /* 0x000fe40000410000 */
[----:B------:R-:W-:Y:S02]  /*31c0*/  FMUL.FTZ R22, R22, c[0x0][0x320] ;  /* 0x0000c80016167a20 */ /* 0x000fe40000410000 */
[----:B------:R-:W-:Y:S01]  /*31d0*/  FMUL.FTZ R23, R23, c[0x0][0x320] ;  /* 0x0000c80017177a20 */ /* 0x000fe20000410000 */
[----:B------:R-:W1:Y:S02]  /*31e0*/  MUFU.TANH R195, R62 ;  /* 0x0000003e00c37308 */ /* 0x000e640000002400 */
[----:B------:R-:W-:Y:S06]  /*31f0*/  HMMA.16816.F32.BF16 R84, R96, R86, RZ ;  /* 0x000000566054723c */ /* 0x000fec00000418ff */
[----:B------:R-:W2:Y:S02]  /*3200*/  MUFU.TANH R194, R63 ;  /* 0x0000003f00c27308 */ /* 0x000ea40000002400 */
[----:B------:R-:W-:Y:S06]  /*3210*/  HMMA.16816.F32.BF16 R4, R72, R54, R4 ;  /* 0x000000364804723c */ /* 0x000fec0000041804 */
[----:B------:R-:W2:Y:S02]  /*3220*/  MUFU.TANH R62, R20 ;  /* 0x00000014003e7308 */ /* 0x000ea40000002400 */
[----:B-1----:R-:W-:Y:S06]  /*3230*/  HMMA.16816.F32.BF16 R8, R16, R36, R8 ;  /* 0x000000241008723c */ /* 0x002fec0000041808 */
[----:B------:R-:W1:Y:S08]  /*3240*/  MUFU.TANH R63, R21 ;  /* 0x00000015003f7308 */ /* 0x000e700000002400 */
[----:B------:R-:W1:Y:S08]  /*3250*/  MUFU.TANH R150, R22 ;  /* 0x0000001600967308 */ /* 0x000e700000002400 */
[----:B------:R1:W1:Y:S02]  /*3260*/  MUFU.TANH R151, R23 ;  /* 0x0000001700977308 */ /* 0x0002640000002400 */
[----:B-1----:R-:W-:Y:S08]  /*3270*/  HMMA.16816.F32.BF16 R20, R100, R80, RZ ;  /* 0x000000506414723c */ /* 0x002ff000000418ff */
[----:B------:R-:W-:Y:S01]  /*3280*/  HMMA.16816.F32.BF16 R24, R28, R40, R24 ;  /* 0x000000281c18723c */ /* 0x000fe20000041818 */
[----:B------:R-:W-:-:S07]  /*3290*/  FMUL.FTZ R90, R90, c[0x0][0x320] ;  /* 0x0000c8005a5a7a20 */ /* 0x000fce0000410000 */
[----:B------:R-:W-:Y:S01]  /*32a0*/  HMMA.16816.F32.BF16 R84, R68, R54, R84 ;  /* 0x000000364454723c */ /* 0x000fe20000041854 */
[----:B------:R-:W-:Y:S02]  /*32b0*/  FMUL.FTZ R8, R8, c[0x0][0x320] ;  /* 0x0000c80008087a20 */ /* 0x000fe40000410000 */
[----:B------:R-:W-:-:S05]  /*32c0*/  FMUL.FTZ R9, R9, c[0x0][0x320] ;  /* 0x0000c80009097a20 */ /* 0x000fca0000410000 */
[----:B------:R-:W-:Y:S01]  /*32d0*/  HMMA.16816.F32.BF16 R4, R32, R42, R4 ;  /* 0x0000002a2004723c */ /* 0x000fe20000041804 */
[----:B------:R-:W-:Y:S02]  /*32e0*/  FMUL.FTZ R10, R10, c[0x0][0x320] ;  /* 0x0000c8000a0a7a20 */ /* 0x000fe40000410000 */
[----:B------:R-:W-:-:S05]  /*32f0*/  FMUL.FTZ R11, R11, c[0x0][0x320] ;  /* 0x0000c8000b0b7a20 */ /* 0x000fca0000410000 */
[----:B------:R-:W-:Y:S01]  /*3300*/  HMMA.16816.F32.BF16 R52, R96, R80, RZ ;  /* 0x000000506034723c */ /* 0x000fe200000418ff */
[----:B------:R1:W1:Y:S07]  /*3310*/  MUFU.TANH R193, R90 ;  /* 0x0000005a00c17308 */ /* 0x00026e0000002400 */
[----:B------:R-:W-:Y:S01]  /*3320*/  HMMA.16816.F32.BF16 R20, R72, R48, R20 ;  /* 0x000000304814723c */ /* 0x000fe20000041814 */
[----:B------:R-:W2:Y:S01]  /*3330*/  MUFU.TANH R152, R9 ;  /* 0x0000000900987308 */ /* 0x000ea20000002400 */
[----:B-1----:R-:W-:-:S07]  /*3340*/  FMUL.FTZ R90, R91, c[0x0][0x320] ;  /* 0x0000c8005b5a7a20 */ /* 0x002fce0000410000 */
[----:B------:R-:W1:Y:S08]  /*3350*/  MUFU.TANH R153, R10 ;  /* 0x0000000a00997308 */ /* 0x000e700000002400 */
[----:B------:R-:W1:Y:S08]  /*3360*/  MUFU.TANH R91, R8 ;  /* 0x00000008005b7308 */ /* 0x000e700000002400 */
[----:B------:R1:W1:Y:S01]  /*3370*/  MUFU.TANH R154, R11 ;  /* 0x0000000b009a7308 */ /* 0x0002620000002400 */
[----:B------:R-:W-:Y:S01]  /*3380*/  HMMA.16816.F32.BF16 R24, R12, R36, R24 ;  /* 0x000000240c18723c */ /* 0x000fe20000041818 */
[----:B-1----:R-:W1:Y:S07]  /*3390*/  LDSM.16.M88.4 R8, [R224+0x2800] ;  /* 0x00280000e008783b */ /* 0x002e6e0000000200 */
[----:B------:R-:W-:Y:S01]  /*33a0*/  HMMA.16816.F32.BF16 R84, R28, R42, R84 ;  /* 0x0000002a1c54723c */ /* 0x000fe20000041854 */
[----:B------:R-:W1:Y:S07]  /*33b0*/  LDSM.16.M88.4 R40, [R236+0x3000] ;  /* 0x00300000ec28783b */ /* 0x000e6e0000000200 */
[----:B------:R-:W-:Y:S08]  /*33c0*/  HMMA.16816.F32.BF16 R4, R16, R38, R4 ;  /* 0x000000261004723c */ /* 0x000ff00000041804 */
[----:B------:R-:W-:Y:S08]  /*33d0*/  HMMA.16816.F32.BF16 R52, R68, R48, R52 ;  /* 0x000000304434723c */ /* 0x000ff00000041834 */
[----:B------:R-:W-:Y:S01]  /*33e0*/  HMMA.16816.F32.BF16 R20, R32, R56, R20 ;  /* 0x000000382014723c */ /* 0x000fe20000041814 */
[----:B------:R-:W-:-:S02]  /*33f0*/  FMUL.FTZ R24, R24, c[0x0][0x320] ;  /* 0x0000c80018187a20 */ /* 0x000fc40000410000 */
[----:B------:R-:W-:Y:S02]  /*3400*/  FMUL.FTZ R25, R25, c[0x0][0x320] ;  /* 0x0000c80019197a20 */ /* 0x000fe40000410000 */
[----:B------:R-:W-:Y:S02]  /*3410*/  FMUL.FTZ R26, R26, c[0x0][0x320] ;  /* 0x0000c8001a1a7a20 */ /* 0x000fe40000410000 */
[----:B------:R-:W-:Y:S01]  /*3420*/  FMUL.FTZ R27, R27, c[0x0][0x320] ;  /* 0x0000c8001b1b7a20 */ /* 0x000fe20000410000 */
[----:B------:R-:W-:Y:S01]  /*3430*/  HMMA.16816.F32.BF16 R84, R12, R38, R84 ;  /* 0x000000260c54723c */ /* 0x000fe20000041854 */
[----:B------:R-:W1:Y:S01]  /*3440*/  MUFU.TANH R155, R24 ;  /* 0x00000018009b7308 */ /* 0x000e620000002400 */
[----:B------:R-:W-:Y:S02]  /*3450*/  FMUL.FTZ R4, R4, c[0x0][0x320] ;  /* 0x0000c80004047a20 */ /* 0x000fe40000410000 */
[----:B------:R-:W-:Y:S02]  /*3460*/  FMUL.FTZ R5, R5, c[0x0][0x320] ;  /* 0x0000c80005057a20 */ /* 0x000fe40000410000 */
[----:B------:R-:W-:-:S02]  /*3470*/  FMUL.FTZ R6, R6, c[0x0][0x320] ;  /* 0x0000c80006067a20 */ /* 0x000fc40000410000 */
[----:B------:R-:W-:Y:S01]  /*3480*/  HMMA.16816.F32.BF16 R36, R100, R82, RZ ;  /* 0x000000526424723c */ /* 0x000fe200000418ff */
[----:B------:R-:W1:Y:S01]  /*3490*/  MUFU.TANH R156, R25 ;  /* 0x00000019009c7308 */ /* 0x000e620000002400 */
[----:B------:R-:W-:-:S07]  /*34a0*/  FMUL.FTZ R7, R7, c[0x0][0x320] ;  /* 0x0000c80007077a20 */ /* 0x000fce0000410000 */
[----:B------:R-:W2:Y:S01]  /*34b0*/  MUFU.TANH R49, R26 ;  /* 0x0000001a00317308 */ /* 0x000ea20000002400 */
[----:B------:R-:W-:Y:S07]  /*34c0*/  HMMA.16816.F32.BF16 R52, R28, R56, R52 ;  /* 0x000000381c34723c */ /* 0x000fee0000041834 */
[----:B------:R2:W2:Y:S01]  /*34d0*/  MUFU.TANH R48, R27 ;  /* 0x0000001b00307308 */ /* 0x0004a20000002400 */
[----:B-1----:R-:W-:Y:S07]  /*34e0*/  HMMA.16816.F32.BF16 R20, R16, R8, R20 ;  /* 0x000000081014723c */ /* 0x002fee0000041814 */
[----:B------:R-:W1:Y:S01]  /*34f0*/  MUFU.TANH R186, R4 ;  /* 0x0000000400ba7308 */ /* 0x000e620000002400 */
[C---:B------:R-:W-:Y:S08]  /*3500*/  HMMA.16816.F32.BF16 R80, R96.reuse, R82, RZ ;  /* 0x000000526050723c */ /* 0x040ff000000418ff */
[C---:B--2---:R-:W-:Y:S01]  /*3510*/  HMMA.16816.F32.BF16 R24, R96.reuse, R76, RZ ;  /* 0x0000004c6018723c */ /* 0x044fe200000418ff */
[----:B------:R-:W2:Y:S07]  /*3520*/  MUFU.TANH R185, R5 ;  /* 0x0000000500b97308 */ /* 0x000eae0000002400 */
[----:B------:R-:W-:Y:S01]  /*3530*/  HMMA.16816.F32.BF16 R96, R96, R78, RZ ;  /* 0x0000004e6060723c */ /* 0x000fe200000418ff */
[----:B------:R-:W1:Y:S08]  /*3540*/  MUFU.TANH R56, R6 ;  /* 0x0000000600387308 */ /* 0x000e700000002400 */
[----:B------:R1:W1:Y:S02]  /*3550*/  MUFU.TANH R57, R7 ;  /* 0x0000000700397308 */ /* 0x0002640000002400 */
[C---:B-1----:R-:W-:Y:S08]  /*3560*/  HMMA.16816.F32.BF16 R4, R100.reuse, R76, RZ ;  /* 0x0000004c6404723c */ /* 0x042ff000000418ff */
[----:B------:R-:W-:Y:S01]  /*3570*/  HMMA.16816.F32.BF16 R100, R100, R78, RZ ;  /* 0x0000004e6464723c */ /* 0x000fe200000418ff */
[----:B------:R-:W-:-:S02]  /*3580*/  FMUL.FTZ R84, R84, c[0x0][0x320] ;  /* 0x0000c80054547a20 */ /* 0x000fc40000410000 */
[----:B------:R-:W-:Y:S02]  /*3590*/  FMUL.FTZ R20, R20, c[0x0][0x320] ;  /* 0x0000c80014147a20 */ /* 0x000fe40000410000 */
[----:B------:R-:W-:-:S03]  /*35a0*/  FMUL.FTZ R21, R21, c[0x0][0x320] ;  /* 0x0000c80015157a20 */ /* 0x000fc60000410000 */
[----:B------:R-:W-:Y:S01]  /*35b0*/  HMMA.16816.F32.BF16 R36, R72, R50, R36 ;  /* 0x000000324824723c */ /* 0x000fe20000041824 */
[----:B------:R-:W-:Y:S02]  /*35c0*/  FMUL.FTZ R22, R22, c[0x0][0x320] ;  /* 0x0000c80016167a20 */ /* 0x000fe40000410000 */
[----:B------:R-:W-:-:S05]  /*35d0*/  FMUL.FTZ R23, R23, c[0x0][0x320] ;  /* 0x0000c80017177a20 */ /* 0x000fca0000410000 */
[C---:B------:R-:W-:Y:S01]  /*35e0*/  HMMA.16816.F32.BF16 R24, R68.reuse, R44, R24 ;  /* 0x0000002c4418723c */ /* 0x040fe20000041818 */
[----:B------:R1:W1:Y:S07]  /*35f0*/  MUFU.TANH R157, R84 ;  /* 0x00000054009d7308 */ /* 0x00026e0000002400 */
[C---:B------:R-:W-:Y:S01]  /*3600*/  HMMA.16816.F32.BF16 R96, R68.reuse, R46, R96 ;  /* 0x0000002e4460723c */ /* 0x040fe20000041860 */
[----:B------:R-:W2:Y:S07]  /*3610*/  MUFU.TANH R77, R22 ;  /* 0x00000016004d7308 */ /* 0x000eae0000002400 */
[----:B------:R-:W-:Y:S01]  /*3620*/  HMMA.16816.F32.BF16 R80, R68, R50, R80 ;  /* 0x000000324450723c */ /* 0x000fe20000041850 */
[----:B-1----:R-:W-:Y:S01]  /*3630*/  FMUL.FTZ R84, R86, c[0x0][0x320] ;  /* 0x0000c80056547a20 */ /* 0x002fe20000410000 */
[----:B------:R-:W1:Y:S05]  /*3640*/  MUFU.TANH R76, R23 ;  /* 0x00000017004c7308 */ /* 0x000e6a0000002400 */
[----:B------:R-:W-:Y:S01]  /*3650*/  FMUL.FTZ R51, R85, c[0x0][0x320] ;  /* 0x0000c80055337a20 */ /* 0x000fe20000410000 */
[C---:B------:R-:W-:Y:S02]  /*3660*/  HMMA.16816.F32.BF16 R100, R72.reuse, R46, R100 ;  /* 0x0000002e4864723c */ /* 0x040fe40000041864 */
[----:B------:R-:W1:Y:S06]  /*3670*/  MUFU.TANH R85, R20 ;  /* 0x0000001400557308 */ /* 0x000e6c0000002400 */
[----:B------:R-:W-:Y:S02]  /*3680*/  HMMA.16816.F32.BF16 R4, R72, R44, R4 ;  /* 0x0000002c4804723c */ /* 0x000fe40000041804 */
[----:B------:R1:W1:Y:S02]  /*3690*/  MUFU.TANH R86, R21 ;  /* 0x0000001500567308 */ /* 0x0002640000002400 */
[----:B-1----:R-:W1:Y:S04]  /*36a0*/  LDSM.16.M88.4 R20, [R224+0x3000] ;  /* 0x00300000e014783b */ /* 0x002e680000000200 */
[----:B------:R-:W-:Y:S08]  /*36b0*/  HMMA.16816.F32.BF16 R36, R32, R58, R36 ;  /* 0x0000003a2024723c */ /* 0x000ff00000041824 */
[C---:B------:R-:W-:Y:S08]  /*36c0*/  HMMA.16816.F32.BF16 R24, R28.reuse, R40, R24 ;  /* 0x000000281c18723c */ /* 0x040ff00000041818 */
[C---:B------:R-:W-:Y:S08]  /*36d0*/  HMMA.16816.F32.BF16 R96, R28.reuse, R42, R96 ;  /* 0x0000002a1c60723c */ /* 0x040ff00000041860 */
[----:B------:R-:W-:Y:S08]  /*36e0*/  HMMA.16816.F32.BF16 R80, R28, R58, R80 ;  /* 0x0000003a1c50723c */ /* 0x000ff00000041850 */
[----:B------:R-:W-:Y:S01]  /*36f0*/  HMMA.16816.F32.BF16 R52, R12, R8, R52 ;  /* 0x000000080c34723c */ /* 0x000fe20000041834 */
[----:B------:R-:W-:-:S02]  /*3700*/  FMUL.FTZ R112, R112, c[0x0][0x320] ;  /* 0x0000c80070707a20 */ /* 0x000fc40000410000 */
[----:B------:R-:W-:Y:S02]  /*3710*/  FMUL.FTZ R113, R113, c[0x0][0x320] ;  /* 0x0000c80071717a20 */ /* 0x000fe40000410000 */
[----:B------:R-:W-:Y:S02]  /*3720*/  FMUL.FTZ R114, R114, c[0x0][0x320] ;  /* 0x0000c80072727a20 */ /* 0x000fe40000410000 */
[----:B------:R-:W-:Y:S01]  /*3730*/  FMUL.FTZ R115, R115, c[0x0][0x320] ;  /* 0x0000c80073737a20 */ /* 0x000fe20000410000 */
[----:B------:R-:W-:Y:S01]  /*3740*/  HMMA.16816.F32.BF16 R100, R32, R42, R100 ;  /* 0x0000002a2064723c */ /* 0x000fe20000041864 */
[----:B------:R-:W-:Y:S02]  /*3750*/  FMUL.FTZ R108, R108, c[0x0][0x320] ;  /* 0x0000c8006c6c7a20 */ /* 0x000fe40000410000 */
[----:B------:R-:W-:Y:S02]  /*3760*/  FMUL.FTZ R109, R109, c[0x0][0x320] ;  /* 0x0000c8006d6d7a20 */ /* 0x000fe40000410000 */
[----:B------:R-:W-:-:S02]  /*3770*/  FMUL.FTZ R110, R110, c[0x0][0x320] ;  /* 0x0000c8006e6e7a20 */ /* 0x000fc40000410000 */
[----:B------:R-:W-:Y:S01]  /*3780*/  FMUL.FTZ R111, R111, c[0x0][0x320] ;  /* 0x0000c8006f6f7a20 */ /* 0x000fe20000410000 */
[----:B------:R-:W-:Y:S01]  /*3790*/  HMMA.16816.F32.BF16 R4, R32, R40, R4 ;  /* 0x000000282004723c */ /* 0x000fe20000041804 */
[----:B------:R-:W-:Y:S02]  /*37a0*/  FMUL.FTZ R92, R92, c[0x0][0x320] ;  /* 0x0000c8005c5c7a20 */ /* 0x000fe40000410000 */
[----:B------:R-:W-:Y:S02]  /*37b0*/  FMUL.FTZ R93, R93, c[0x0][0x320] ;  /* 0x0000c8005d5d7a20 */ /* 0x000fe40000410000 */
[----:B------:R-:W-:Y:S02]  /*37c0*/  FMUL.FTZ R94, R94, c[0x0][0x320] ;  /* 0x0000c8005e5e7a20 */ /* 0x000fe40000410000 */
[----:B------:R-:W-:Y:S01]  /*37d0*/  FMUL.FTZ R95, R95, c[0x0][0x320] ;  /* 0x0000c8005f5f7a20 */ /* 0x000fe20000410000 */
[----:B------:R-:W-:Y:S01]  /*37e0*/  HMMA.16816.F32.BF16 R36, R16, R10, R36 ;  /* 0x0000000a1024723c */ /* 0x000fe20000041824 */
[----:B------:R-:W-:-:S02]  /*37f0*/  FMUL.FTZ R60, R60, c[0x0][0x320] ;  /* 0x0000c8003c3c7a20 */ /* 0x000fc40000410000 */
[----:B------:R-:W-:Y:S02]  /*3800*/  FMUL.FTZ R61, R61, c[0x0][0x320] ;  /* 0x0000c8003d3d7a20 */ /* 0x000fe40000410000 */
[----:B------:R-:W-:Y:S02]  /*3810*/  FMUL.FTZ R88, R88, c[0x0][0x320] ;  /* 0x0000c80058587a20 */ /* 0x000fe40000410000 */
[----:B------:R-:W-:Y:S01]  /*3820*/  FMUL.FTZ R89, R89, c[0x0][0x320] ;  /* 0x0000c80059597a20 */ /* 0x000fe20000410000 */
[----:B-1----:R-:W-:Y:S01]  /*3830*/  HMMA.16816.F32.BF16 R24, R12, R20, R24 ;  /* 0x000000140c18723c */ /* 0x002fe20000041818 */
[----:B------:R-:W-:Y:S01]  /*3840*/  FMUL.FTZ R50, R87, c[0x0][0x320] ;  /* 0x0000c80057327a20 */ /* 0x000fe20000410000 */
[----:B-----5:R-:W-:Y:S01]  /*3850*/  ISETP.GT.AND P0, PT, R3, R165, PT ;  /* 0x000000a50300720c */ /* 0x020fe20003f04270 */
[----:B------:R-:W1:Y:S01]  /*3860*/  MUFU.TANH R90, R90 ;  /* 0x0000005a005a7308 */ /* 0x000e620000002400 */
[----:B------:R-:W-:-:S04]  /*3870*/  DEPBAR.LE SB0, 0x0 ;  /* 0x000080000000791a */ /* 0x000fc80000000000 */
[C---:B------:R-:W-:Y:S08]  /*3880*/  HMMA.16816.F32.BF16 R96, R12.reuse, R22, R96 ;  /* 0x000000160c60723c */ /* 0x040ff00000041860 */
[----:B------:R-:W-:Y:S08]  /*3890*/  HMMA.16816.F32.BF16 R80, R12, R10, R80 ;  /* 0x0000000a0c50723c */ /* 0x000ff00000041850 */
[C---:B------:R-:W-:Y:S08]  /*38a0*/  HMMA.16816.F32.BF16 R100, R16.reuse, R22, R100 ;  /* 0x000000161064723c */ /* 0x040ff00000041864 */
[----:B------:R-:W-:Y:S01]  /*38b0*/  HMMA.16816.F32.BF16 R4, R16, R20, R4 ;  /* 0x000000141004723c */ /* 0x000fe20000041804 */
[----:B------:R-:W-:-:S02]  /*38c0*/  FMUL.FTZ R37, R37, c[0x0][0x320] ;  /* 0x0000c80025257a20 */ /* 0x000fc40000410000 */
[----:B------:R-:W-:Y:S02]  /*38d0*/  FMUL.FTZ R24, R24, c[0x0][0x320] ;  /* 0x0000c80018187a20 */ /* 0x000fe40000410000 */
[----:B------:R-:W-:Y:S01]  /*38e0*/  FMUL.FTZ R10, R36, c[0x0][0x320] ;  /* 0x0000c800240a7a20 */ /* 0x000fe20000410000 */
[----:B------:R5:W1:Y:S01]  /*38f0*/  MUFU.TANH R78, R37 ;  /* 0x00000025004e7308 */ /* 0x000a620000002400 */
[----:B------:R-:W-:Y:S02]  /*3900*/  FMUL.FTZ R36, R38, c[0x0][0x320] ;  /* 0x0000c80026247a20 */ /* 0x000fe40000410000 */
[----:B------:R-:W-:Y:S02]  /*3910*/  FMUL.FTZ R28, R97, c[0x0][0x320] ;  /* 0x0000c800611c7a20 */ /* 0x000fe40000410000 */
[----:B------:R-:W-:Y:S02]  /*3920*/  FMUL.FTZ R52, R52, c[0x0][0x320] ;  /* 0x0000c80034347a20 */ /* 0x000fe40000410000 */
[----:B------:R-:W-:Y:S01]  /*3930*/  FMUL.FTZ R45, R53, c[0x0][0x320] ;  /* 0x0000c800352d7a20 */ /* 0x000fe20000410000 */
[----:B------:R1:W1:Y:S01]  /*3940*/  MUFU.TANH R31, R24 ;  /* 0x00000018001f7308 */ /* 0x0002620000002400 */
[----:B------:R-:W-:-:S02]  /*3950*/  FMUL.FTZ R44, R80, c[0x0][0x320] ;  /* 0x0000c800502c7a20 */ /* 0x000fc40000410000 */
[----:B------:R-:W-:Y:S02]  /*3960*/  FMUL.FTZ R41, R81, c[0x0][0x320] ;  /* 0x0000c80051297a20 */ /* 0x000fe40000410000 */
[----:B------:R-:W-:Y:S02]  /*3970*/  FMUL.FTZ R21, R27, c[0x0][0x320] ;  /* 0x0000c8001b157a20 */ /* 0x000fe40000410000 */
[----:B------:R-:W-:Y:S02]  /*3980*/  FMUL.FTZ R38, R101, c[0x0][0x320] ;  /* 0x0000c80065267a20 */ /* 0x000fe40000410000 */
[----:B-----5:R-:W-:Y:S02]  /*3990*/  FMUL.FTZ R37, R39, c[0x0][0x320] ;  /* 0x0000c80027257a20 */ /* 0x020fe40000410000 */
[----:B------:R-:W-:Y:S02]  /*39a0*/  FMUL.FTZ R39, R100, c[0x0][0x320] ;  /* 0x0000c80064277a20 */ /* 0x000fe40000410000 */
[----:B------:R-:W-:-:S02]  /*39b0*/  FMUL.FTZ R22, R102, c[0x0][0x320] ;  /* 0x0000c80066167a20 */ /* 0x000fc40000410000 */
[----:B------:R-:W-:Y:S02]  /*39c0*/  FMUL.FTZ R15, R103, c[0x0][0x320] ;  /* 0x0000c800670f7a20 */ /* 0x000fe40000410000 */
[----:B-1----:R-:W-:Y:S02]  /*39d0*/  FMUL.FTZ R24, R26, c[0x0][0x320] ;  /* 0x0000c8001a187a20 */ /* 0x002fe40000410000 */
[----:B------:R-:W-:Y:S02]  /*39e0*/  FMUL.FTZ R29, R96, c[0x0][0x320] ;  /* 0x0000c800601d7a20 */ /* 0x000fe40000410000 */
[----:B------:R-:W-:Y:S02]  /*39f0*/  FMUL.FTZ R97, R98, c[0x0][0x320] ;  /* 0x0000c80062617a20 */ /* 0x000fe40000410000 */
[----:B------:R-:W-:Y:S02]  /*3a00*/  FMUL.FTZ R70, R99, c[0x0][0x320] ;  /* 0x0000c80063467a20 */ /* 0x000fe40000410000 */
[----:B------:R-:W-:-:S02]  /*3a10*/  FMUL.FTZ R54, R54, c[0x0][0x320] ;  /* 0x0000c80036367a20 */ /* 0x000fc40000410000 */
[----:B------:R-:W-:Y:S02]  /*3a20*/  FMUL.FTZ R55, R55, c[0x0][0x320] ;  /* 0x0000c80037377a20 */ /* 0x000fe40000410000 */
[----:B------:R-:W-:Y:S02]  /*3a30*/  FMUL.FTZ R82, R82, c[0x0][0x320] ;  /* 0x0000c80052527a20 */ /* 0x000fe40000410000 */
[----:B------:R-:W-:Y:S02]  /*3a40*/  FMUL.FTZ R83, R83, c[0x0][0x320] ;  /* 0x0000c80053537a20 */ /* 0x000fe40000410000 */
[----:B------:R-:W-:Y:S02]  /*3a50*/  FMUL.FTZ R4, R4, c[0x0][0x320] ;  /* 0x0000c80004047a20 */ /* 0x000fe40000410000 */
[----:B------:R-:W-:Y:S02]  /*3a60*/  FMUL.FTZ R5, R5, c[0x0][0x320] ;  /* 0x0000c80005057a20 */ /* 0x000fe40000410000 */
[----:B------:R-:W-:-:S02]  /*3a70*/  FMUL.FTZ R6, R6, c[0x0][0x320] ;  /* 0x0000c80006067a20 */ /* 0x000fc40000410000 */
[----:B------:R-:W-:Y:S02]  /*3a80*/  FMUL.FTZ R7, R7, c[0x0][0x320] ;  /* 0x0000c80007077a20 */ /* 0x000fe40000410000 */
[----:B------:R-:W-:Y:S01]  /*3a90*/  FMUL.FTZ R25, R25, c[0x0][0x320] ;  /* 0x0000c80019197a20 */ /* 0x000fe20000410000 */
[----:B------:R-:W1:Y:S08]  /*3aa0*/  MUFU.TANH R112, R112 ;  /* 0x0000007000707308 */ /* 0x000e700000002400 */
        /* <DEDUP_REMOVED lines=20> */
[----:B------:R1:W1:Y:S08]  /*3bf0*/  MUFU.TANH R192, R54 ;  /* 0x0000003600c07308 */ /* 0x0002700000002400 */
[----:B------:R1:W1:Y:S08]  /*3c00*/  MUFU.TANH R191, R55 ;  /* 0x0000003700bf7308 */ /* 0x0002700000002400 */
[----:B------:R-:W1:Y:S08]  /*3c10*/  MUFU.TANH R10, R10 ;  /* 0x0000000a000a7308 */ /* 0x000e700000002400 */
[----:B------:R-:W1:Y:S08]  /*3c20*/  MUFU.TANH R36, R36 ;  /* 0x0000002400247308 */ /* 0x000e700000002400 */
[----:B------:R-:W1:Y:S08]  /*3c30*/  MUFU.TANH R37, R37 ;  /* 0x0000002500257308 */ /* 0x000e700000002400 */
[----:B------:R-:W1:Y:S08]  /*3c40*/  MUFU.TANH R44, R44 ;  /* 0x0000002c002c7308 */ /* 0x000e700000002400 */
        /* <DEDUP_REMOVED lines=17> */
[----:B------:R-:W1:Y:S01]  /*3d60*/  MUFU.TANH R70, R70 ;  /* 0x0000004600467308 */ /* 0x000e620000002400 */
[----:B------:R-:W-:Y:S01]  /*3d70*/  BSSY B0, `(.L_x_1333) ;  /* 0x000004a000007945 */ /* 0x000fe20003800000 */
[----:B------:R-:W-:Y:S01]  /*3d80*/  BAR.SYNC.DEFER_BLOCKING 0x0 ;  /* 0x0000000000007b1d */ /* 0x000fe20000010000 */
[----:B------:R-:W-:-:S05]  /*3d90*/  ISETP.GT.AND P1, PT, R250, 0x6f, PT ;  /* 0x0000006ffa00780c */ /* 0x000fca0003f24270 */
[----:B------:R-:W-:Y:S05]  /*3da0*/  @!P0 BRA `(.L_x_1334) ;  /* 0x0000046000008947 */ /* 0x000fea0003800000 */
[----:B--234-:R-:W-:Y:S01]  /*3db0*/  PLOP3.LUT P4, PT, PT, PT, UP0, 0x80, 0x0 ;  /* 0x000000000000781c */ /* 0x01cfe20003f8f008 */
[----:B------:R-:W-:Y:S01]  /*3dc0*/  IMAD.MOV.U32 R8, RZ, RZ, RZ ;  /* 0x000000ffff087224 */ /* 0x000fe200078e00ff */
[----:B------:R-:W-:Y:S02]  /*3dd0*/  IADD3 R2, R250, R2, R164 ;  /* 0x00000002fa027210 */ /* 0x000fe40007ffe0a4 */
[----:B------:R-:W-:Y:S02]  /*3de0*/  PLOP3.LUT P0, PT, PT, PT, UP0, 0x80, 0x0 ;  /* 0x000000000000781c */ /* 0x000fe40003f0f008 */
[----:B------:R-:W-:-:S05]  /*3df0*/  IADD3 R2, R2, -0x70, RZ ;  /* 0xffffff9002027810 */ /* 0x000fca0007ffe0ff */
[----:B------:R-:W-:Y:S02]  /*3e00*/  IMAD.MOV.U32 R3, RZ, RZ, R2 ;  /* 0x000000ffff037224 */ /* 0x000fe400078e0002 */
[----:B-1----:R-:W-:-:S05]  /*3e10*/  @P4 IMAD.HI.U32 R4, R2, c[0x0][0x2bc], RZ ;  /* 0x0000af0002044a27 */ /* 0x002fca00078e00ff */
        /* <DEDUP_REMOVED lines=9> */
[----:B------:R-:W-:Y:S01]  /*3eb0*/  SHF.R.S32.HI R2, RZ, 0x1f, R9 ;  /* 0x0000001fff027819 */ /* 0x000fe20000011409 */
[----:B------:R1:W-:Y:S04]  /*3ec0*/  STL [R1+0x20], R9 ;  /* 0x0000200901007387 */ /* 0x0003e80000100800 */
[----:B------:R-:W-:-:S04]  /*3ed0*/  IMAD R2, R2, c[0x0][0x1e0], RZ ;  /* 0x0000780002027a24 */ /* 0x000fc800078e02ff */
[----:B------:R-:W-:-:S04]  /*3ee0*/  IMAD R2, R9, c[0x0][0x1e4], R2 ;  /* 0x0000790009027a24 */ /* 0x000fc800078e0202 */
[----:B------:R-:W-:Y:S01]  /*3ef0*/  IMAD.IADD R5, R5, 0x1, R2 ;  /* 0x0000000105057824 */ /* 0x000fe200078e0202 */
[----:B--2---:R1:W-:Y:S01]  /*3f00*/  STL [R1+0x1c], R8 ;  /* 0x00001c0801007387 */ /* 0x0043e20000100800 */
[----:B------:R-:W-:Y:S02]  /*3f10*/  SHF.R.S32.HI R2, RZ, 0x1f, R8 ;  /* 0x0000001fff027819 */ /* 0x000fe40000011408 */
        /* <DEDUP_REMOVED lines=9> */
.L_x_1389:
[----:B------:R-:W-:Y:S05]  /*3fb0*/  BRA.DIV ~URZ, `(.L_x_1336) ;  /* 0x000115327f007947 */ /* 0x000fea000b800000 */
[----:B------:R-:W4:Y:S04]  /*3fc0*/  SHFL.IDX PT, R18, R7, RZ, 0x181f ;  /* 0x00181fff07127589 */ /* 0x000f2800000e0000 */
[----:B------:R-:W5:Y:S04]  /*3fd0*/  SHFL.IDX PT, R16, R7, 0x1, 0x181f ;  /* 0x00381f0007107f89 */ /* 0x000f6800000e0000 */
[----:B------:R-:W1:Y:S04]  /*3fe0*/  SHFL.IDX PT, R13, R7, 0x2, 0x181f ;  /* 0x00581f00070d7f89 */ /* 0x000e6800000e0000 */
[----:B------:R-:W2:Y:S04]  /*3ff0*/  SHFL.IDX PT, R17, R3, 0x1, 0x181f ;  /* 0x00381f0003117f89 */ /* 0x000ea800000e0000 */
[----:B-1----:R-:W1:Y:S04]  /*4000*/  SHFL.IDX PT, R8, R7, 0x3, 0x181f ;  /* 0x00781f0007087f89 */ /* 0x002e6800000e0000 */
[----:B------:R-:W3:Y:S04]  /*4010*/  SHFL.IDX PT, R14, R3, 0x2, 0x181f ;  /* 0x00581f00030e7f89 */ /* 0x000ee800000e0000 */
[----:B------:R-:W-:Y:S01]  /*4020*/  SHFL.IDX PT, R5, R7, 0x4, 0x181f ;  /* 0x00981f0007057f89 */ /* 0x000fe200000e0000 */
[----:B----4-:R-:W-:-:S03]  /*4030*/  IADD3 R18, P0, R18, R121, RZ ;  /* 0x0000007912127210 */ /* 0x010fc60007f1e0ff */
[----:B------:R-:W-:Y:S01]  /*4040*/  SHFL.IDX PT, R2, R7, 0x5, 0x181f ;  /* 0x00b81f0007027f89 */ /* 0x000fe200000e0000 */
[-C--:B-----5:R-:W-:Y:S01]  /*4050*/  IADD3 R16, P4, R16, R121.reuse, RZ ;  /* 0x0000007910107210 */ /* 0x0a0fe20007f9e0ff */
[----:B---3--:R-:W-:Y:S02]  /*4060*/  IMAD.X R19, R12, 0x1, R120, P0 ;  /* 0x000000010c137824 */ /* 0x008fe400000e0678 */
[----:B------:R-:W3:Y:S01]  /*4070*/  SHFL.IDX PT, R9, R3, 0x3, 0x181f ;  /* 0x00781f0003097f89 */ /* 0x000ee200000e0000 */
[----:B------:R-:W-:-:S03]  /*4080*/  IADD3 R12, P0, R13, R121, RZ ;  /* 0x000000790d0c7210 */ /* 0x000fc60007f1e0ff */
[----:B------:R-:W4:Y:S01]  /*4090*/  SHFL.IDX PT, R6, R3, 0x4, 0x181f ;  /* 0x00981f0003067f89 */ /* 0x000f2200000e0000 */
[----:B--2---:R-:W-:-:S03]  /*40a0*/  IMAD.X R17, R17, 0x1, R120, P4 ;  /* 0x0000000111117824 */ /* 0x004fc600020e0678 */
[----:B------:R-:W2:Y:S01]  /*40b0*/  SHFL.IDX PT, R4, R3, 0x5, 0x181f ;  /* 0x00b81f0003047f89 */ /* 0x000ea200000e0000 */
[----:B-1----:R-:W-:-:S03]  /*40c0*/  IADD3 R8, P5, R8, R121, RZ ;  /* 0x0000007908087210 */ /* 0x002fc60007fbe0ff */
[----:B------:R1:W-:Y:S01]  /*40d0*/  LDGSTS.E.BYPASS.LTC128B.128 [R244+0x3900], [R18.64], !P3 ;  /* 0x0390000012f47fae */ /* 0x0003e2000d901d48 */
[----:B------:R-:W-:-:S03]  /*40e0*/  IMAD.X R13, R14, 0x1, R120, P0 ;  /* 0x000000010e0d7824 */ /* 0x000fc600000e0678 */
[----:B------:R5:W-:Y:S04]  /*40f0*/  LDGSTS.E.BYPASS.LTC128B.128 [R244+0x4100], [R16.64], !P3 ;  /* 0x0410000010f47fae */ /* 0x000be8000d901d48 */
[----:B------:R2:W-:Y:S01]  /*4100*/  LDGSTS.E.BYPASS.LTC128B.128 [R244+0x4900], [R12.64], !P3 ;  /* 0x049000000cf47fae */ /* 0x0005e2000d901d48 */
[----:B---3--:R-:W-:-:S03]  /*4110*/  IMAD.X R9, R9, 0x1, R120, P5 ;  /* 0x0000000109097824 */ /* 0x008fc600028e0678 */
[----:B------:R-:W3:Y:S04]  /*4120*/  SHFL.IDX PT, R7, R7, 0x6, 0x181f ;  /* 0x00d81f0007077f89 */ /* 0x000ee800000e0000 */
[----:B------:R3:W-:Y:S04]  /*4130*/  LDGSTS.E.BYPASS.LTC128B.128 [R244+0x5100], [R8.64], !P3 ;  /* 0x0510000008f47fae */ /* 0x0007e8000d901d48 */
[----:B------:R-:W3:Y:S01]  /*4140*/  SHFL.IDX PT, R3, R3, 0x6, 0x181f ;  /* 0x00d81f0003037f89 */ /* 0x000ee200000e0000 */
[-C--:B-1----:R-:W-:Y:S02]  /*4150*/  IADD3 R18, P4, R5, R121.reuse, RZ ;  /* 0x0000007905127210 */ /* 0x082fe40007f9e0ff */
[----:B-----5:R-:W-:-:S03]  /*4160*/  IADD3 R16, P0, R2, R121, RZ ;  /* 0x0000007902107210 */ /* 0x020fc60007f1e0ff */
[--C-:B----4-:R-:W-:Y:S02]  /*4170*/  IMAD.X R19, R6, 0x1, R120.reuse, P4 ;  /* 0x0000000106137824 */ /* 0x110fe400020e0678 */
[----:B--2---:R-:W-:-:S03]  /*4180*/  IMAD.X R17, R4, 0x1, R120, P0 ;  /* 0x0000000104117824 */ /* 0x004fc600000e0678 */
[----:B------:R1:W-:Y:S04]  /*4190*/  LDGSTS.E.BYPASS.LTC128B.128 [R244+0x5900], [R18.64], !P3 ;  /* 0x0590000012f47fae */ /* 0x0003e8000d901d48 */
[----:B------:R1:W-:Y:S02]  /*41a0*/  LDGSTS.E.BYPASS.LTC128B.128 [R244+0x6100], [R16.64], !P3 ;  /* 0x0610000010f47fae */ /* 0x0003e4000d901d48 */
.L_x_1390:
[----:B---3--:R-:W-:-:S04]  /*41b0*/  IADD3 R2, P0, R7, R121, RZ ;  /* 0x0000007907027210 */ /* 0x008fc80007f1e0ff */
[----:B------:R-:W-:-:S05]  /*41c0*/  IADD3.X R3, R3, R120, RZ, P0, !PT ;  /* 0x0000007803037210 */ /* 0x000fca00007fe4ff */
[----:B------:R-:W-:Y:S01]  /*41d0*/  @!PT LDS RZ, [RZ] ;  /* 0x00000000fffff984 */ /* 0x000fe20000000800 */
[----:B------:R-:W-:Y:S01]  /*41e0*/  @!PT LDS RZ, [RZ] ;  /* 0x00000000fffff984 */ /* 0x000fe20000000800 */
[----:B------:R-:W-:Y:S01]  /*41f0*/  @!PT LDS RZ, [RZ] ;  /* 0x00000000fffff984 */ /* 0x000fe20000000800 */
[----:B------:R2:W-:Y:S04]  /*4200*/  LDGSTS.E.BYPASS.LTC128B.128 [R244+0x6900], [R2.64], !P3 ;  /* 0x0690000002f47fae */ /* 0x0005e8000d901d48 */
.L_x_1334:
[----:B--234-:R-:W-:Y:S05]  /*4210*/  BSYNC B0 ;  /* 0x0000000000007941 */ /* 0x01cfea0003800000 */
.L_x_1333:
[----:B------:R-:W2:Y:S04]  /*4220*/  LDL R2, [R1+0x14] ;  /* 0x0000140001027983 */ /* 0x000ea80000100800 */
[----:B------:R-:W0:Y:S01]  /*4230*/  LDGDEPBAR ;  /* 0x00000000000079af */ /* 0x000e220000000000 */
[----:B--2---:R-:W-:-:S04]  /*4240*/  IMAD.IADD R2, R246, 0x1, R2 ;  /* 0x00000001f6027824 */ /* 0x004fc800078e0202 */
[----:B------:R-:W-:Y:S01]  /*4250*/  @P2 IMAD.HI.U32 R3, R2, c[0x0][0x2c8], RZ ;  /* 0x0000b20002032a27 */ /* 0x000fe200078e00ff */
[----:B------:R2:W-:Y:S01]  /*4260*/  STL [R1+0x5c], R2 ;  /* 0x00005c0201007387 */ /* 0x0005e20000100800 */
[----:B-1----:R-:W-:-:S03]  /*4270*/  MOV R6, R2 ;  /* 0x0000000200067202 */ /* 0x002fc60000000f00 */
[----:B------:R-:W-:Y:S01]  /*4280*/  @P2 SHF.R.U32.HI R6, RZ, c[0x0][0x2cc], R3 ;  /* 0x0000b300ff062a19 */ /* 0x000fe20000011603 */
[----:B------:R-:W-:Y:S01]  /*4290*/  IMAD.IADD R3, R0, 0x1, -R245 ;  /* 0x0000000100037824 */ /* 0x000fe200078e0af5 */
[----:B--2---:R-:W-:-:S04]  /*42a0*/  IADD3 R2, -R245, 0x1, R0 ;  /* 0x00000001f5027810 */ /* 0x004fc80007ffe100 */
[----:B------:R-:W-:Y:S01]  /*42b0*/  IADD3 R0, R2, -c[0x0][0x168], RZ ;  /* 0x80005a0002007a10 */ /* 0x000fe20007ffe0ff */
[----:B------:R-:W-:Y:S05]  /*42c0*/  BRA.DIV ~URZ, `(.L_x_1337) ;  /* 0x000118f27f007947 */ /* 0x000fea000b800000 */
[----:B------:R1:W2:Y:S02]  /*42d0*/  SHFL.IDX PT, R2, R6, RZ, 0x1c1f ;  /* 0x001c1fff06027589 */ /* 0x0002a400000e0000 */
.L_x_1391:
[----:B--2---:R-:W-:-:S05]  /*42e0*/  IMAD.IADD R2, R0, 0x1, R2 ;  /* 0x0000000100027824 */ /* 0x004fca00078e0202 */
[----:B------:R-:W-:-:S04]  /*42f0*/  IMNMX R2, R3, R2, PT ;  /* 0x0000000203027217 */ /* 0x000fc80003800200 */
[C---:B------:R-:W-:Y:S02]  /*4300*/  ISETP.GT.AND P6, PT, R2.reuse, RZ, PT ;  /* 0x000000ff0200720c */ /* 0x040fe40003fc4270 */
        /* <DEDUP_REMOVED lines=19> */
[----:B------:R-:W-:Y:S02]  /*4440*/  FSEL R162, R138, -INF , P6 ;  /* 0xff8000008aa27808 */ /* 0x000fe40003000000 */
        /* <DEDUP_REMOVED lines=34> */
[----:B------:R-:W-:Y:S01]  /*4670*/  FSEL R38, R38, -INF , P0 ;  /* 0xff80000026267808 */ /* 0x000fe20000000000 */
[----:B------:R-:W-:Y:S05]  /*4680*/  BRA.DIV ~URZ, `(.L_x_1338) ;  /* 0x000115927f007947 */ /* 0x000fea000b800000 */
[----:B------:R-:W2:Y:S04]  /*4690*/  SHFL.IDX PT, R2, R6, 0x2, 0x1c1f ;  /* 0x005c1f0006027f89 */ /* 0x000ea800000e0000 */
[----:B------:R-:W3:Y:S04]  /*46a0*/  SHFL.IDX PT, R5, R6, 0x1, 0x1c1f ;  /* 0x003c1f0006057f89 */ /* 0x000ee800000e0000 */
[----:B------:R-:W4:Y:S01]  /*46b0*/  SHFL.IDX PT, R4, R6, 0x3, 0x1c1f ;  /* 0x007c1f0006047f89 */ /* 0x000f2200000e0000 */
[----:B--2---:R-:W-:-:S02]  /*46c0*/  IMAD.IADD R2, R0, 0x1, R2 ;  /* 0x0000000100027824 */ /* 0x004fc400078e0202 */
[----:B---3--:R-:W-:-:S03]  /*46d0*/  IMAD.IADD R5, R0, 0x1, R5 ;  /* 0x0000000100057824 */ /* 0x008fc600078e0205 */
[----:B------:R-:W-:Y:S01]  /*46e0*/  IMNMX R2, R3, R2, PT ;  /* 0x0000000203027217 */ /* 0x000fe20003800200 */
[----:B----4-:R-:W-:-:S03]  /*46f0*/  IMAD.IADD R4, R0, 0x1, R4 ;  /* 0x0000000100047824 */ /* 0x010fc600078e0204 */
[C---:B------:R-:W-:Y:S02]  /*4700*/  ISETP.GT.AND P6, PT, R2.reuse, RZ, PT ;  /* 0x000000ff0200720c */ /* 0x040fe40003fc4270 */
[C---:B------:R-:W-:Y:S02]  /*4710*/  ISETP.GT.AND P5, PT, R2.reuse, 0x1, PT ;  /* 0x000000010200780c */ /* 0x040fe40003fa4270 */
[C---:B------:R-:W-:Y:S02]  /*4720*/  ISETP.GT.AND P4, PT, R2.reuse, 0x8, PT ;  /* 0x000000080200780c */ /* 0x040fe40003f84270 */
[----:B------:R-:W-:Y:S02]  /*4730*/  ISETP.GT.AND P0, PT, R2, 0x9, PT ;  /* 0x000000090200780c */ /* 0x000fe40003f04270 */
[----:B------:R-:W-:Y:S02]  /*4740*/  FSEL R12, R122, -INF , P6 ;  /* 0xff8000007a0c7808 */ /* 0x000fe40003000000 */
[----:B------:R-:W-:-:S02]  /*4750*/  FSEL R123, R123, -INF , P5 ;  /* 0xff8000007b7b7808 */ /* 0x000fc40002800000 */
[C---:B------:R-:W-:Y:S02]  /*4760*/  ISETP.GT.AND P6, PT, R2.reuse, 0x10, PT ;  /* 0x000000100200780c */ /* 0x040fe40003fc4270 */
[----:B------:R-:W-:Y:S02]  /*4770*/  ISETP.GT.AND P5, PT, R2, 0x11, PT ;  /* 0x000000110200780c */ /* 0x000fe40003fa4270 */
[----:B------:R-:W-:Y:S02]  /*4780*/  FSEL R130, R130, -INF , P4 ;  /* 0xff80000082827808 */ /* 0x000fe40002000000 */
[----:B------:R-:W-:Y:S02]  /*4790*/  FSEL R131, R131, -INF , P0 ;  /* 0xff80000083837808 */ /* 0x000fe40000000000 */
[C---:B------:R-:W-:Y:S02]  /*47a0*/  ISETP.GT.AND P4, PT, R2.reuse, 0x18, PT ;  /* 0x000000180200780c */ /* 0x040fe40003f84270 */
[----:B------:R-:W-:-:S02]  /*47b0*/  ISETP.GT.AND P0, PT, R2, 0x19, PT ;  /* 0x000000190200780c */ /* 0x000fc40003f04270 */
[----:B------:R-:W-:Y:S02]  /*47c0*/  FSEL R136, R136, -INF , P6 ;  /* 0xff80000088887808 */ /* 0x000fe40003000000 */
[----:B------:R-:W-:Y:S02]  /*47d0*/  FSEL R137, R137, -INF , P5 ;  /* 0xff80000089897808 */ /* 0x000fe40002800000 */
        /* <DEDUP_REMOVED lines=34> */
[----:B------:R-:W-:Y:S02]  /*4a00*/  IMNMX R0, R3, R5, PT ;  /* 0x0000000503007217 */ /* 0x000fe40003800200 */
[----:B------:R-:W-:Y:S02]  /*4a10*/  FSEL R44, R44, -INF , P4 ;  /* 0xff8000002c2c7808 */ /* 0x000fe40002000000 */
[----:B------:R-:W-:Y:S02]  /*4a20*/  FSEL R43, R41, -INF , P0 ;  /* 0xff800000292b7808 */ /* 0x000fe40000000000 */
[C---:B------:R-:W-:Y:S02]  /*4a30*/  ISETP.GT.AND P4, PT, R2.reuse, 0x68, PT ;  /* 0x000000680200780c */ /* 0x040fe40003f84270 */
[----:B------:R-:W-:Y:S02]  /*4a40*/  ISETP.GT.AND P0, PT, R2, 0x69, PT ;  /* 0x000000690200780c */ /* 0x000fe40003f04270 */
[----:B------:R-:W-:-:S02]  /*4a50*/  FSEL R31, R31, -INF , P6 ;  /* 0xff8000001f1f7808 */ /* 0x000fc40003000000 */
[----:B------:R-:W-:Y:S02]  /*4a60*/  FSEL R30, R30, -INF , P5 ;  /* 0xff8000001e1e7808 */ /* 0x000fe40002800000 */
[C---:B------:R-:W-:Y:S02]  /*4a70*/  ISETP.GT.AND P6, PT, R0.reuse, RZ, PT ;  /* 0x000000ff0000720c */ /* 0x040fe40003fc4270 */
[----:B------:R-:W-:Y:S02]  /*4a80*/  ISETP.GT.AND P5, PT, R0, 0x1, PT ;  /* 0x000000010000780c */ /* 0x000fe40003fa4270 */
[----:B------:R-:W-:Y:S02]  /*4a90*/  FSEL R29, R29, -INF , P4 ;  /* 0xff8000001d1d7808 */ /* 0x000fe40002000000 */
[----:B------:R-:W-:Y:S02]  /*4aa0*/  FSEL R28, R28, -INF , P0 ;  /* 0xff8000001c1c7808 */ /* 0x000fe40000000000 */
[----:B------:R-:W-:-:S02]  /*4ab0*/  ISETP.GT.AND P4, PT, R0, 0x8, PT ;  /* 0x000000080000780c */ /* 0x000fc40003f84270 */
[----:B------:R-:W-:Y:S02]  /*4ac0*/  ISETP.GT.AND P0, PT, R0, 0x9, PT ;  /* 0x000000090000780c */ /* 0x000fe40003f04270 */
[----:B------:R-:W-:Y:S02]  /*4ad0*/  FSEL R118, R118, -INF , P6 ;  /* 0xff80000076767808 */ /* 0x000fe40003000000 */
[----:B------:R-:W-:Y:S02]  /*4ae0*/  FSEL R119, R119, -INF , P5 ;  /* 0xff80000077777808 */ /* 0x000fe40002800000 */
[C---:B------:R-:W-:Y:S02]  /*4af0*/  ISETP.GT.AND P6, PT, R0.reuse, 0x10, PT ;  /* 0x000000100000780c */ /* 0x040fe40003fc4270 */
[----:B------:R-:W-:Y:S02]  /*4b00*/  ISETP.GT.AND P5, PT, R0, 0x11, PT ;  /* 0x000000110000780c */ /* 0x000fe40003fa4270 */
[----:B------:R-:W-:-:S02]  /*4b10*/  FSEL R128, R128, -INF , P4 ;  /* 0xff80000080807808 */ /* 0x000fc40002000000 */
[----:B------:R-:W-:Y:S02]  /*4b20*/  FSEL R129, R129, -INF , P0 ;  /* 0xff80000081817808 */ /* 0x000fe40000000000 */
[C---:B------:R-:W-:Y:S02]  /*4b30*/  ISETP.GT.AND P4, PT, R0.reuse, 0x18, PT ;  /* 0x000000180000780c */ /* 0x040fe40003f84270 */
        /* <DEDUP_REMOVED lines=37> */
[----:B------:R-:W-:Y:S02]  /*4d90*/  IMNMX R3, R3, R4, PT ;  /* 0x0000000403037217 */ /* 0x000fe40003800200 */
[----:B------:R-:W-:Y:S02]  /*4da0*/  FSEL R16, R36, -INF , P4 ;  /* 0xff80000024107808 */ /* 0x000fe40002000000 */
[----:B------:R-:W-:-:S02]  /*4db0*/  FSEL R62, R37, -INF , P0 ;  /* 0xff800000253e7808 */ /* 0x000fc40000000000 */
[----:B------:R-:W-:Y:S02]  /*4dc0*/  FMNMX.FTZ R4, R116, R117, !PT ;  /* 0x0000007574047209 */ /* 0x000fe40007810000 */
[----:B------:R-:W-:Y:S02]  /*4dd0*/  ISETP.GT.AND P4, PT, R0, 0x68, PT ;  /* 0x000000680000780c */ /* 0x000fe40003f84270 */
[----:B------:R-:W-:Y:S02]  /*4de0*/  FSEL R37, R20, -INF , P6 ;  /* 0xff80000014257808 */ /* 0x000fe40003000000 */
[----:B------:R-:W-:Y:S02]  /*4df0*/  FSEL R36, R32, -INF , P5 ;  /* 0xff80000020247808 */ /* 0x000fe40002800000 */
[C---:B------:R-:W-:Y:S02]  /*4e00*/  ISETP.GT.AND P6, PT, R3.reuse, RZ, PT ;  /* 0x000000ff0300720c */ /* 0x040fe40003fc4270 */
[----:B------:R-:W-:-:S02]  /*4e10*/  ISETP.GT.AND P5, PT, R3, 0x1, PT ;  /* 0x000000010300780c */ /* 0x000fc40003fa4270 */
[----:B------:R-:W-:Y:S02]  /*4e20*/  FMNMX.FTZ R2, R126, R4, !PT ;  /* 0x000000047e027209 */ /* 0x000fe40007810000 */
[----:B------:R-:W-:Y:S02]  /*4e30*/  ISETP.GT.AND P0, PT, R0, 0x69, PT ;  /* 0x000000690000780c */ /* 0x000fe40003f04270 */
[----:B------:R-:W-:Y:S02]  /*4e40*/  FSEL R57, R22, -INF , P4 ;  /* 0xff80000016397808 */ /* 0x000fe40002000000 */
[----:B------:R-:W-:Y:S02]  /*4e50*/  ISETP.GT.AND P4, PT, R3, 0x8, PT ;  /* 0x000000080300780c */ /* 0x000fe40003f84270 */
[----:B------:R-:W-:Y:S02]  /*4e60*/  FSEL R124, R124, -INF , P6 ;  /* 0xff8000007c7c7808 */ /* 0x000fe40003000000 */
[----:B------:R-:W-:-:S02]  /*4e70*/  FSEL R125, R125, -INF , P5 ;  /* 0xff8000007d7d7808 */ /* 0x000fc40002800000 */
[----:B------:R-:W-:Y:S02]  /*4e80*/  FMNMX.FTZ R5, R118, R119, !PT ;  /* 0x0000007776057209 */ /* 0x000fe40007810000 */
[----:B------:R-:W-:Y:S02]  /*4e90*/  FMNMX.FTZ R4, R12, R123, !PT ;  /* 0x0000007b0c047209 */ /* 0x000fe40007810000 */
[----:B------:R-:W-:Y:S02]  /*4ea0*/  FSEL R56, R15, -INF , P0 ;  /* 0xff8000000f387808 */ /* 0x000fe40000000000 */
[----:B------:R-:W-:Y:S02]  /*4eb0*/  ISETP.GT.AND P0, PT, R3, 0x9, PT ;  /* 0x000000090300780c */ /* 0x000fe40003f04270 */
[----:B------:R-:W-:Y:S02]  /*4ec0*/  FSEL R104, R104, -INF , P4 ;  /* 0xff80000068687808 */ /* 0x000fe40002000000 */
[----:B------:R-:W-:-:S02]  /*4ed0*/  FMNMX.FTZ R5, R128, R5, !PT ;  /* 0x0000000580057209 */ /* 0x000fc40007810000 */
[----:B------:R-:W-:Y:S02]  /*4ee0*/  FMNMX.FTZ R4, R130, R4, !PT ;  /* 0x0000000482047209 */ /* 0x000fe40007810000 */
[----:B-1----:R-:W-:Y:S02]  /*4ef0*/  FMNMX.FTZ R6, R124, R125, !PT ;  /* 0x0000007d7c067209 */ /* 0x002fe40007810000 */
[----:B------:R-:W-:Y:S02]  /*4f00*/  FMNMX.FTZ R2, R127, R2, !PT ;  /* 0x000000027f027209 */ /* 0x000fe40007810000 */
[----:B------:R-:W-:Y:S02]  /*4f10*/  ISETP.GT.AND P6, PT, R3, 0x10, PT ;  /* 0x000000100300780c */ /* 0x000fe40003fc4270 */
[----:B------:R-:W-:Y:S02]  /*4f20*/  FSEL R22, R105, -INF , P0 ;  /* 0xff80000069167808 */ /* 0x000fe40000000000 */
[----:B------:R-:W-:-:S02]  /*4f30*/  FMNMX.FTZ R5, R129, R5, !PT ;  /* 0x0000000581057209 */ /* 0x000fc40007810000 */
[----:B------:R-:W-:Y:S02]  /*4f40*/  FMNMX.FTZ R4, R131, R4, !PT ;  /* 0x0000000483047209 */ /* 0x000fe40007810000 */
[----:B------:R-:W-:Y:S02]  /*4f50*/  FMNMX.FTZ R6, R104, R6, !PT ;  /* 0x0000000668067209 */ /* 0x000fe40007810000 */
[----:B------:R-:W-:Y:S02]  /*4f60*/  ISETP.GT.AND P5, PT, R3, 0x11, PT ;  /* 0x000000110300780c */ /* 0x000fe40003fa4270 */
[----:B------:R-:W-:Y:S02]  /*4f70*/  FSEL R15, R106, -INF , P6 ;  /* 0xff8000006a0f7808 */ /* 0x000fe40003000000 */
[----:B------:R-:W-:Y:S02]  /*4f80*/  FMNMX.FTZ R2, R132, R2, !PT ;  /* 0x0000000284027209 */ /* 0x000fe40007810000 */
        /* <DEDUP_REMOVED lines=135> */
[----:B------:R-:W-:Y:S02]  /*5800*/  FMNMX.FTZ R8, R38, R8, !PT ;  /* 0x0000000826087209 */ /* 0x000fe40007810000 */
[----:B------:R-:W-:Y:S02]  /*5810*/  FMNMX.FTZ R5, R56, R5, !PT ;  /* 0x0000000538057209 */ /* 0x000fe40007810000 */
[----:B------:R-:W-:Y:S01]  /*5820*/  FMNMX.FTZ R4, R28, R4, !PT ;  /* 0x000000041c047209 */ /* 0x000fe20007810000 */
[----:B------:R-:W1:Y:S01]  /*5830*/  SHFL.BFLY PT, R3, R8, 0x2, 0x1f ;  /* 0x0c401f0008037f89 */ /* 0x000e6200000e0000 */
[----:B------:R-:W-:-:S02]  /*5840*/  FSEL R70, R70, -INF , P0 ;  /* 0xff80000046467808 */ /* 0x000fc40000000000 */
[----:B------:R-:W-:Y:S01]  /*5850*/  FMNMX.FTZ R6, R97, R6, !PT ;  /* 0x0000000661067209 */ /* 0x000fe20007810000 */
[----:B------:R-:W2:Y:S03]  /*5860*/  SHFL.BFLY PT, R2, R5, 0x2, 0x1f ;  /* 0x0c401f0005027f89 */ /* 0x000ea600000e0000 */
[----:B------:R-:W-:Y:S01]  /*5870*/  FMNMX.FTZ R6, R70, R6, !PT ;  /* 0x0000000646067209 */ /* 0x000fe20007810000 */
        /* <DEDUP_REMOVED lines=13> */
.L_x_1392:
[C---:B------:R-:W-:Y:S01]  /*5950*/  FMUL.FTZ R9, R3.reuse, c[0x0][0x2d0] ;  /* 0x0000b40003097a20 */ /* 0x040fe20000410000 */
[----:B------:R-:W-:Y:S01]  /*5960*/  FSETP.NEU.FTZ.AND P0, PT, R3, -INF , PT ;  /* 0xff8000000300780b */ /* 0x000fe20003f1d000 */
[----:B------:R-:W-:Y:S01]  /*5970*/  FMUL.FTZ R8, R2, c[0x0][0x2d0] ;  /* 0x0000b40002087a20 */ /* 0x000fe20000410000 */
[----:B------:R-:W2:Y:S01]  /*5980*/  LDL R208, [R1+0x14] ;  /* 0x0000140001d07983 */ /* 0x000ea20000100800 */
[----:B------:R-:W-:Y:S01]  /*5990*/  FMUL.FTZ R122, R0, c[0x0][0x2d0] ;  /* 0x0000b400007a7a20 */ /* 0x000fe20000410000 */
[----:B------:R-:W-:Y:S01]  /*59a0*/  FSEL R9, R9, RZ, P0 ;  /* 0x000000ff09097208 */ /* 0x000fe20000000000 */
[----:B------:R-:W-:Y:S01]  /*59b0*/  WARPSYNC 0xffffffff ;  /* 0xffffffff00007948 */ /* 0x000fe20003800000 */
[----:B------:R-:W-:Y:S01]  /*59c0*/  FSETP.NEU.FTZ.AND P0, PT, R2, -INF , PT ;  /* 0xff8000000200780b */ /* 0x000fe20003f1d000 */
[----:B------:R-:W-:Y:S01]  /*59d0*/  LDSM.16.MT88.4 R140, [R234] ;  /* 0x00000000ea8c783b */ /* 0x000fe20000004200 */
[----:B----4-:R-:W-:Y:S01]  /*59e0*/  FMNMX.FTZ R68, R6, R68, !PT ;  /* 0x0000004406447209 */ /* 0x010fe20007810000 */
[--C-:B------:R-:W-:Y:S01]  /*59f0*/  FFMA.FTZ R182, R126, c[0x0][0x2d0], -R9.reuse ;  /* 0x0000b4007eb67a23 */ /* 0x100fe20000010809 */
[----:B------:R-:W-:Y:S01]  /*5a00*/  FSEL R8, R8, RZ, P0 ;  /* 0x000000ff08087208 */ /* 0x000fe20000000000 */
[--C-:B------:R-:W-:Y:S01]  /*5a10*/  FFMA.FTZ R115, R127, c[0x0][0x2d0], -R9.reuse ;  /* 0x0000b4007f737a23 */ /* 0x100fe20000010809 */
[----:B------:R-:W-:Y:S01]  /*5a20*/  FSETP.NEU.FTZ.AND P0, PT, R0, -INF , PT ;  /* 0xff8000000000780b */ /* 0x000fe20003f1d000 */
[----:B------:R-:W-:Y:S01]  /*5a30*/  FMUL.FTZ R96, R68, c[0x0][0x2d0] ;  /* 0x0000b40044607a20 */ /* 0x000fe20000410000 */
[----:B------:R-:W-:Y:S01]  /*5a40*/  LDSM.16.MT88.4 R24, [R233+0x800] ;  /* 0x00080000e918783b */ /* 0x000fe20000004200 */
[--C-:B------:R-:W-:Y:S01]  /*5a50*/  FFMA.FTZ R107, R132, c[0x0][0x2d0], -R9.reuse ;  /* 0x0000b400846b7a23 */ /* 0x100fe20000010809 */
[----:B------:R-:W-:Y:S01]  /*5a60*/  FSEL R122, R122, RZ, P0 ;  /* 0x000000ff7a7a7208 */ /* 0x000fe20000000000 */
[----:B------:R-:W-:Y:S01]  /*5a70*/  FFMA.FTZ R76, R133, c[0x0][0x2d0], -R9 ;  /* 0x0000b400854c7a23 */ /* 0x000fe20000010809 */
[----:B------:R-:W-:Y:S01]  /*5a80*/  FSETP.NEU.FTZ.AND P0, PT, R68, -INF , PT ;  /* 0xff8000004400780b */ /* 0x000fe20003f1d000 */
[--C-:B------:R-:W-:Y:S01]  /*5a90*/  FFMA.FTZ R106, R134, c[0x0][0x2d0], -R8.reuse ;  /* 0x0000b400866a7a23 */ /* 0x100fe20000010808 */
[----:B------:R-:W-:Y:S01]  /*5aa0*/  MUFU.EX2 R182, R182 ;  /* 0x000000b600b67308 */ /* 0x000fe20000000800 */
[----:B------:R-:W-:Y:S01]  /*5ab0*/  FFMA.FTZ R75, R135, c[0x0][0x2d0], -R8 ;  /* 0x0000b400874b7a23 */ /* 0x000fe20000010808 */
[----:B------:R-:W-:Y:S01]  /*5ac0*/  FSEL R96, R96, RZ, P0 ;  /* 0x000000ff60607208 */ /* 0x000fe20000000000 */
[----:B------:R-:W1:Y:S01]  /*5ad0*/  LDSM.16.MT88.4 R132, [R233] ;  /* 0x00000000e984783b */ /* 0x000e620000004200 */
[----:B------:R-:W-:-:S02]  /*5ae0*/  FFMA.FTZ R49, R108, c[0x0][0x2d0], -R122 ;  /* 0x0000b4006c317a23 */ /* 0x000fc4000001087a */
[--C-:B------:R-:W-:Y:S01]  /*5af0*/  FFMA.FTZ R53, R112, c[0x0][0x2d0], -R9.reuse ;  /* 0x0000b40070357a23 */ /* 0x100fe20000010809 */
[----:B------:R-:W-:Y:S01]  /*5b00*/  LDSM.16.MT88.4 R32, [R234+0x800] ;  /* 0x00080000ea20783b */ /* 0x000fe20000004200 */
[--C-:B------:R-:W-:Y:S01]  /*5b10*/  FFMA.FTZ R110, R124, c[0x0][0x2d0], -R96.reuse ;  /* 0x0000b4007c6e7a23 */ /* 0x100fe20000010860 */
[----:B------:R-:W3:Y:S01]  /*5b20*/  MUFU.EX2 R115, R115 ;  /* 0x0000007300737308 */ /* 0x000ee20000000800 */
[--C-:B------:R-:W-:Y:S02]  /*5b30*/  FFMA.FTZ R109, R125, c[0x0][0x2d0], -R96.reuse ;  /* 0x0000b4007d6d7a23 */ /* 0x100fe40000010860 */
[----:B------:R-:W4:Y:S01]  /*5b40*/  LDSM.16.MT88.4 R124, [R232] ;  /* 0x00000000e87c783b */ /* 0x000f220000004200 */
[--C-:B------:R-:W-:Y:S02]  /*5b50*/  FFMA.FTZ R52, R113, c[0x0][0x2d0], -R9.reuse ;  /* 0x0000b40071347a23 */ /* 0x100fe40000010809 */
[----:B------:R-:W-:Y:S02]  /*5b60*/  FFMA.FTZ R108, R104, c[0x0][0x2d0], -R96 ;  /* 0x0000b400686c7a23 */ /* 0x000fe40000010860 */
[--C-:B------:R-:W-:Y:S01]  /*5b70*/  FFMA.FTZ R69, R116, c[0x0][0x2d0], -R9.reuse ;  /* 0x0000b40074457a23 */ /* 0x100fe20000010809 */
[----:B------:R-:W-:Y:S01]  /*5b80*/  MUFU.EX2 R110, R110 ;  /* 0x0000006e006e7308 */ /* 0x000fe20000000800 */
[----:B------:R-:W-:-:S02]  /*5b90*/  FFMA.FTZ R67, R117, c[0x0][0x2d0], -R9 ;  /* 0x0000b40075437a23 */ /* 0x000fc40000010809 */
[--C-:B------:R-:W-:Y:S02]  /*5ba0*/  FFMA.FTZ R66, R118, c[0x0][0x2d0], -R8.reuse ;  /* 0x0000b40076427a23 */ /* 0x100fe40000010808 */
[--C-:B------:R-:W-:Y:S02]  /*5bb0*/  FFMA.FTZ R65, R119, c[0x0][0x2d0], -R8.reuse ;  /* 0x0000b40077417a23 */ /* 0x100fe40000010808 */
[--C-:B------:R-:W-:Y:S01]  /*5bc0*/  FFMA.FTZ R114, R128, c[0x0][0x2d0], -R8.reuse ;  /* 0x0000b40080727a23 */ /* 0x100fe20000010808 */
[----:B------:R-:W-:Y:S01]  /*5bd0*/  MUFU.EX2 R69, R69 ;  /* 0x0000004500457308 */ /* 0x000fe20000000800 */
[----:B------:R-:W-:Y:S01]  /*5be0*/  FFMA.FTZ R113, R129, c[0x0][0x2d0], -R8 ;  /* 0x0000b40081717a23 */ /* 0x000fe20000010808 */
[----:B---3--:R-:W-:Y:S01]  /*5bf0*/  F2FP.BF16.PACK_AB R118, R115, R182 ;  /* 0x000000b67376723e */ /* 0x008fe200000010ff */
[--C-:B------:R-:W-:Y:S02]  /*5c00*/  FFMA.FTZ R64, R12, c[0x0][0x2d0], -R122.reuse ;  /* 0x0000b4000c407a23 */ /* 0x100fe4000001087a */
[----:B------:R-:W-:-:S02]  /*5c10*/  FFMA.FTZ R63, R123, c[0x0][0x2d0], -R122 ;  /* 0x0000b4007b3f7a23 */ /* 0x000fc4000001087a */
[--C-:B------:R-:W-:Y:S01]  /*5c20*/  FFMA.FTZ R112, R130, c[0x0][0x2d0], -R122.reuse ;  /* 0x0000b40082707a23 */ /* 0x100fe2000001087a */
[----:B------:R-:W3:Y:S01]  /*5c30*/  MUFU.EX2 R67, R67 ;  /* 0x0000004300437308 */ /* 0x000ee20000000800 */
[----:B------:R-:W-:Y:S02]  /*5c40*/  FFMA.FTZ R111, R131, c[0x0][0x2d0], -R122 ;  /* 0x0000b400836f7a23 */ /* 0x000fe4000001087a */
[--C-:B------:R-:W-:Y:S02]  /*5c50*/  FFMA.FTZ R104, R22, c[0x0][0x2d0], -R96.reuse ;  /* 0x0000b40016687a23 */ /* 0x100fe40000010860 */
[----:B------:R-:W-:Y:S02]  /*5c60*/  FFMA.FTZ R47, R20, c[0x0][0x2d0], -R96 ;  /* 0x0000b400142f7a23 */ /* 0x000fe40000010860 */
[----:B------:R-:W5:Y:S01]  /*5c70*/  LDSM.16.MT88.4 R20, [R232+0x800] ;  /* 0x00080000e814783b */ /* 0x000f620000004200 */
[----:B------:R-:W-:Y:S01]  /*5c80*/  MUFU.EX2 R66, R66 ;  /* 0x0000004200427308 */ /* 0x000fe20000000800 */
[----:B------:R-:W-:-:S02]  /*5c90*/  FFMA.FTZ R51, R14, c[0x0][0x2d0], -R8 ;  /* 0x0000b4000e337a23 */ /* 0x000fc40000010808 */
[----:B------:R-:W-:Y:S02]  /*5ca0*/  FFMA.FTZ R50, R13, c[0x0][0x2d0], -R8 ;  /* 0x0000b4000d327a23 */ /* 0x000fe40000010808 */
[----:B------:R-:W-:Y:S02]  /*5cb0*/  FFMA.FTZ R73, R15, c[0x0][0x2d0], -R96 ;  /* 0x0000b4000f497a23 */ /* 0x000fe40000010860 */
[--C-:B------:R-:W-:Y:S01]  /*5cc0*/  FFMA.FTZ R105, R136, c[0x0][0x2d0], -R122.reuse ;  /* 0x0000b40088697a23 */ /* 0x100fe2000001087a */
[----:B------:R-:W1:Y:S01]  /*5cd0*/  MUFU.EX2 R65, R65 ;  /* 0x0000004100417308 */ /* 0x000e620000000800 */
[----:B---3--:R-:W-:Y:S01]  /*5ce0*/  F2FP.BF16.PACK_AB R116, R67, R69 ;  /* 0x000000454374723e */ /* 0x008fe200000010ff */
[--C-:B------:R-:W-:Y:S02]  /*5cf0*/  FFMA.FTZ R74, R137, c[0x0][0x2d0], -R122.reuse ;  /* 0x0000b400894a7a23 */ /* 0x100fe4000001087a */
[----:B------:R-:W-:Y:S02]  /*5d00*/  FFMA.FTZ R48, R7, c[0x0][0x2d0], -R122 ;  /* 0x0000b40007307a23 */ /* 0x000fe4000001087a */
[----:B------:R-:W-:-:S02]  /*5d10*/  FFMA.FTZ R54, R54, c[0x0][0x2d0], -R96 ;  /* 0x0000b40036367a23 */ /* 0x000fc40000010860 */
[----:B------:R-:W-:Y:S01]  /*5d20*/  MUFU.EX2 R114, R114 ;  /* 0x0000007200727308 */ /* 0x000fe20000000800 */
[----:B------:R-:W-:Y:S02]  /*5d30*/  FFMA.FTZ R41, R41, c[0x0][0x2d0], -R96 ;  /* 0x0000b40029297a23 */ /* 0x000fe40000010860 */
[----:B------:R-:W-:Y:S02]  /*5d40*/  FFMA.FTZ R90, R19, c[0x0][0x2d0], -R8 ;  /* 0x0000b400135a7a23 */ /* 0x000fe40000010808 */
[--C-:B------:R-:W-:Y:S02]  /*5d50*/  FFMA.FTZ R95, R162, c[0x0][0x2d0], -R9.reuse ;  /* 0x0000b400a25f7a23 */ /* 0x100fe40000010809 */
[--C-:B------:R-:W-:Y:S01]  /*5d60*/  FFMA.FTZ R94, R161, c[0x0][0x2d0], -R9.reuse ;  /* 0x0000b400a15e7a23 */ /* 0x100fe20000010809 */
[----:B------:R-:W3:Y:S01]  /*5d70*/  MUFU.EX2 R113, R113 ;  /* 0x0000007100717308 */ /* 0x000ee20000000800 */
[----:B-1----:R-:W-:Y:S01]  /*5d80*/  F2FP.BF16.PACK_AB R117, R65, R66 ;  /* 0x000000424175723e */ /* 0x002fe200000010ff */
[----:B------:R-:W-:-:S02]  /*5d90*/  FFMA.FTZ R61, R160, c[0x0][0x2d0], -R9 ;  /* 0x0000b400a03d7a23 */ /* 0x000fc40000010809 */
[--C-:B------:R-:W-:Y:S02]  /*5da0*/  FFMA.FTZ R60, R121, c[0x0][0x2d0], -R9.reuse ;  /* 0x0000b400793c7a23 */ /* 0x100fe40000010809 */
[--C-:B------:R-:W-:Y:S02]  /*5db0*/  FFMA.FTZ R93, R120, c[0x0][0x2d0], -R9.reuse ;  /* 0x0000b400785d7a23 */ /* 0x100fe40000010809 */
[----:B------:R-:W-:Y:S01]  /*5dc0*/  MUFU.EX2 R64, R64 ;  /* 0x0000004000407308 */ /* 0x000fe20000000800 */
[--C-:B------:R-:W-:Y:S02]  /*5dd0*/  FFMA.FTZ R92, R102, c[0x0][0x2d0], -R9.reuse ;  /* 0x0000b400665c7a23 */ /* 0x100fe40000010809 */
[--C-:B------:R-:W-:Y:S02]  /*5de0*/  FFMA.FTZ R72, R72, c[0x0][0x2d0], -R9.reuse ;  /* 0x0000b40048487a23 */ /* 0x100fe40000010809 */
[--C-:B------:R-:W-:Y:S02]  /*5df0*/  FFMA.FTZ R71, R71, c[0x0][0x2d0], -R9.reuse ;  /* 0x0000b40047477a23 */ /* 0x100fe40000010809 */
[--C-:B------:R-:W-:Y:S01]  /*5e00*/  FFMA.FTZ R188, R188, c[0x0][0x2d0], -R9.reuse ;  /* 0x0000b400bcbc7a23 */ /* 0x100fe20000010809 */
[----:B------:R-:W1:Y:S01]  /*5e10*/  MUFU.EX2 R63, R63 ;  /* 0x0000003f003f7308 */ /* 0x000e620000000800 */
[----:B---3--:R-:W-:Y:S01]  /*5e20*/  F2FP.BF16.PACK_AB R119, R113, R114 ;  /* 0x000000727177723e */ /* 0x008fe200000010ff */
[----:B------:R-:W-:-:S02]  /*5e30*/  FFMA.FTZ R187, R152, c[0x0][0x2d0], -R9 ;  /* 0x0000b40098bb7a23 */ /* 0x000fc40000010809 */
[--C-:B------:R-:W-:Y:S02]  /*5e40*/  FFMA.FTZ R186, R186, c[0x0][0x2d0], -R9.reuse ;  /* 0x0000b400baba7a23 */ /* 0x100fe40000010809 */
[--C-:B------:R-:W-:Y:S02]  /*5e50*/  FFMA.FTZ R185, R185, c[0x0][0x2d0], -R9.reuse ;  /* 0x0000b400b9b97a23 */ /* 0x100fe40000010809 */
[----:B------:R-:W-:Y:S01]  /*5e60*/  MUFU.EX2 R112, R112 ;  /* 0x0000007000707308 */ /* 0x000fe20000000800 */
[----:B------:R-:W-:Y:S01]  /*5e70*/  HMMA.16816.F32.BF16 R136, R116, R132, RZ ;  /* 0x000000847488723c */ /* 0x000fe200000418ff */
[--C-:B------:R-:W-:Y:S02]  /*5e80*/  FFMA.FTZ R81, R81, c[0x0][0x2d0], -R9.reuse ;  /* 0x0000b40051517a23 */ /* 0x100fe40000010809 */
[--C-:B------:R-:W-:Y:S02]  /*5e90*/  FFMA.FTZ R80, R80, c[0x0][0x2d0], -R9.reuse ;  /* 0x0000b40050507a23 */ /* 0x100fe40000010809 */
[----:B------:R-:W-:-:S02]  /*5ea0*/  FFMA.FTZ R79, R79, c[0x0][0x2d0], -R9 ;  /* 0x0000b4004f4f7a23 */ /* 0x000fc40000010809 */
[----:B------:R-:W3:Y:S01]  /*5eb0*/  MUFU.EX2 R111, R111 ;  /* 0x0000006f006f7308 */ /* 0x000ee20000000800 */
[----:B-1----:R-:W-:Y:S01]  /*5ec0*/  F2FP.BF16.PACK_AB R12, R63, R64 ;  /* 0x000000403f0c723e */ /* 0x002fe200000010ff */
[C---:B----4-:R-:W-:Y:S01]  /*5ed0*/  HMMA.16816.F32.BF16 R128, R116.reuse, R124, RZ ;  /* 0x0000007c7480723c */ /* 0x050fe200000418ff */
[--C-:B------:R-:W-:Y:S02]  /*5ee0*/  FFMA.FTZ R78, R78, c[0x0][0x2d0], -R9.reuse ;  /* 0x0000b4004e4e7a23 */ /* 0x100fe40000010809 */
[--C-:B------:R-:W-:Y:S02]  /*5ef0*/  FFMA.FTZ R42, R42, c[0x0][0x2d0], -R9.reuse ;  /* 0x0000b4002a2a7a23 */ /* 0x100fe40000010809 */
[--C-:B------:R-:W-:Y:S01]  /*5f00*/  FFMA.FTZ R40, R40, c[0x0][0x2d0], -R9.reuse ;  /* 0x0000b40028287a23 */ /* 0x100fe20000010809 */
[----:B------:R-:W1:Y:S01]  /*5f10*/  MUFU.EX2 R109, R109 ;  /* 0x0000006d006d7308 */ /* 0x000e620000000800 */
[--C-:B------:R-:W-:Y:S01]  /*5f20*/  FFMA.FTZ R39, R39, c[0x0][0x2d0], -R9.reuse ;  /* 0x0000b40027277a23 */ /* 0x100fe20000010809 */
[----:B------:R-:W-:Y:S01]  /*5f30*/  HMMA.16816.F32.BF16 R144, R116, R140, RZ ;  /* 0x0000008c7490723c */ /* 0x000fe200000418ff */
[----:B------:R-:W-:-:S02]  /*5f40*/  FFMA.FTZ R38, R38, c[0x0][0x2d0], -R9 ;  /* 0x0000b40026267a23 */ /* 0x000fc40000010809 */
[--C-:B------:R-:W-:Y:S02]  /*5f50*/  FFMA.FTZ R91, R91, c[0x0][0x2d0], -R8.reuse ;  /* 0x0000b4005b5b7a23 */ /* 0x100fe40000010808 */
[--C-:B------:R-:W-:Y:S01]  /*5f60*/  FFMA.FTZ R59, R59, c[0x0][0x2d0], -R8.reuse ;  /* 0x0000b4003b3b7a23 */ /* 0x100fe20000010808 */
[----:B------:R-:W-:Y:S01]  /*5f70*/  MUFU.EX2 R108, R108 ;  /* 0x0000006c006c7308 */ /* 0x000fe20000000800 */
[----:B---3--:R-:W-:Y:S01]  /*5f80*/  F2FP.BF16.PACK_AB R14, R111, R112 ;  /* 0x000000706f0e723e */ /* 0x008fe200000010ff */
[--C-:B------:R-:W-:Y:S02]  /*5f90*/  FFMA.FTZ R58, R58, c[0x0][0x2d0], -R8.reuse ;  /* 0x0000b4003a3a7a23 */ /* 0x100fe40000010808 */
[--C-:B------:R-:W-:Y:S02]  /*5fa0*/  FFMA.FTZ R203, R203, c[0x0][0x2d0], -R8.reuse ;  /* 0x0000b400cbcb7a23 */ /* 0x100fe40000010808 */
[--C-:B------:R-:W-:Y:S02]  /*5fb0*/  FFMA.FTZ R202, R202, c[0x0][0x2d0], -R8.reuse ;  /* 0x0000b400caca7a23 */ /* 0x100fe40000010808 */
        /* <DEDUP_REMOVED lines=10> */
[----:B---3--:R-:W-:Y:S01]  /*6060*/  F2FP.BF16.PACK_AB R15, R104, R108 ;  /* 0x0000006c680f723e */ /* 0x008fe200000010ff */
[----:B------:R-:W1:Y:S01]  /*6070*/  MUFU.EX2 R76, R76 ;  /* 0x0000004c004c7308 */ /* 0x000e620000000800 */
[----:B------:R-:W-:-:S02]  /*6080*/  FFMA.FTZ R36, R36, c[0x0][0x2d0], -R8 ;  /* 0x0000b40024247a23 */ /* 0x000fc40000010808 */
[--C-:B------:R-:W-:Y:S02]  /*6090*/  FFMA.FTZ R207, R10, c[0x0][0x2d0], -R122.reuse ;  /* 0x0000b4000acf7a23 */ /* 0x100fe4000001087a */
[--C-:B------:R-:W-:Y:S01]  /*60a0*/  FFMA.FTZ R206, R11, c[0x0][0x2d0], -R122.reuse ;  /* 0x0000b4000bce7a23 */ /* 0x100fe2000001087a */
[C---:B------:R-:W-:Y:S01]  /*60b0*/  HMMA.16816.F32.BF16 R156, R12.reuse, R132, RZ ;  /* 0x000000840c9c723c */ /* 0x040fe200000418ff */
[--C-:B------:R-:W-:Y:S01]  /*60c0*/  FFMA.FTZ R102, R155, c[0x0][0x2d0], -R122.reuse ;  /* 0x0000b4009b667a23 */ /* 0x100fe2000001087a */
[----:B------:R-:W-:Y:S01]  /*60d0*/  MUFU.EX2 R53, R53 ;  /* 0x0000003500357308 */ /* 0x000fe20000000800 */
[--C-:B------:R-:W-:Y:S02]  /*60e0*/  FFMA.FTZ R199, R199, c[0x0][0x2d0], -R122.reuse ;  /* 0x0000b400c7c77a23 */ /* 0x100fe4000001087a */
[--C-:B------:R-:W-:Y:S02]  /*60f0*/  FFMA.FTZ R198, R198, c[0x0][0x2d0], -R122.reuse ;  /* 0x0000b400c6c67a23 */ /* 0x100fe4000001087a */
[--C-:B------:R-:W-:Y:S01]  /*6100*/  FFMA.FTZ R197, R197, c[0x0][0x2d0], -R122.reuse ;  /* 0x0000b400c5c57a23 */ /* 0x100fe2000001087a */
[----:B------:R-:W-:Y:S01]  /*6110*/  HMMA.16816.F32.BF16 R164, R12, R124, RZ ;  /* 0x0000007c0ca4723c */ /* 0x000fe200000418ff */
[--C-:B------:R-:W-:Y:S01]  /*6120*/  FFMA.FTZ R196, R196, c[0x0][0x2d0], -R122.reuse ;  /* 0x0000b400c4c47a23 */ /* 0x100fe2000001087a */
[----:B------:R-:W3:Y:S01]  /*6130*/  MUFU.EX2 R52, R52 ;  /* 0x0000003400347308 */ /* 0x000ee20000000800 */
[----:B-1----:R-:W-:Y:S01]  /*6140*/  F2FP.BF16.PACK_AB R4, R76, R107 ;  /* 0x0000006b4c04723e */ /* 0x002fe200000010ff */
[----:B------:R-:W-:-:S02]  /*6150*/  FFMA.FTZ R101, R101, c[0x0][0x2d0], -R122 ;  /* 0x0000b40065657a23 */ /* 0x000fc4000001087a */
[--C-:B------:R-:W-:Y:S02]  /*6160*/  FFMA.FTZ R100, R100, c[0x0][0x2d0], -R122.reuse ;  /* 0x0000b40064647a23 */ /* 0x100fe4000001087a */
        /* <DEDUP_REMOVED lines=8> */
[----:B------:R-:W1:Y:S01]  /*61f0*/  MUFU.EX2 R75, R75 ;  /* 0x0000004b004b7308 */ /* 0x000e620000000800 */
[----:B---3--:R-:W-:Y:S01]  /*6200*/  F2FP.BF16.PACK_AB R6, R52, R53 ;  /* 0x000000353406723e */ /* 0x008fe200000010ff */
[----:B------:R-:W-:-:S02]  /*6210*/  FFMA.FTZ R31, R31, c[0x0][0x2d0], -R122 ;  /* 0x0000b4001f1f7a23 */ /* 0x000fc4000001087a */
[--C-:B------:R-:W-:Y:S02]  /*6220*/  FFMA.FTZ R30, R30, c[0x0][0x2d0], -R122.reuse ;  /* 0x0000b4001e1e7a23 */ /* 0x100fe4000001087a */
[--C-:B------:R-:W-:Y:S01]  /*6230*/  FFMA.FTZ R29, R29, c[0x0][0x2d0], -R122.reuse ;  /* 0x0000b4001d1d7a23 */ /* 0x100fe2000001087a */
[----:B------:R-:W-:Y:S01]  /*6240*/  HMMA.16816.F32.BF16 R168, R12, R126, RZ ;  /* 0x0000007e0ca8723c */ /* 0x000fe200000418ff */
[----:B------:R-:W-:Y:S01]  /*6250*/  MUFU.EX2 R51, R51 ;  /* 0x0000003300337308 */ /* 0x000fe20000000800 */
[----:B------:R-:W-:Y:S02]  /*6260*/  FFMA.FTZ R28, R28, c[0x0][0x2d0], -R122 ;  /* 0x0000b4001c1c7a23 */ /* 0x000fe4000001087a */
[--C-:B------:R-:W-:Y:S02]  /*6270*/  FFMA.FTZ R83, R83, c[0x0][0x2d0], -R96.reuse ;  /* 0x0000b40053537a23 */ /* 0x100fe40000010860 */
[--C-:B------:R-:W-:Y:S02]  /*6280*/  FFMA.FTZ R55, R55, c[0x0][0x2d0], -R96.reuse ;  /* 0x0000b40037377a23 */ /* 0x100fe40000010860 */
[----:B------:R-:W-:Y:S01]  /*6290*/  HMMA.16816.F32.BF16 R132, R116, R134, RZ ;  /* 0x000000867484723c */ /* 0x000fe200000418ff */
[----:B------:R-:W3:Y:S01]  /*62a0*/  MUFU.EX2 R50, R50 ;  /* 0x0000003200327308 */ /* 0x000ee20000000800 */
[----:B-1----:R-:W-:Y:S01]  /*62b0*/  F2FP.BF16.PACK_AB R5, R75, R106 ;  /* 0x0000006a4b05723e */ /* 0x002fe200000010ff */
[----:B------:R-:W-:-:S02]  /*62c0*/  FFMA.FTZ R195, R195, c[0x0][0x2d0], -R96 ;  /* 0x0000b400c3c37a23 */ /* 0x000fc40000010860 */
[--C-:B------:R-:W-:Y:S02]  /*62d0*/  FFMA.FTZ R192, R192, c[0x0][0x2d0], -R96.reuse ;  /* 0x0000b400c0c07a23 */ /* 0x100fe40000010860 */
[--C-:B------:R-:W-:Y:S01]  /*62e0*/  FFMA.FTZ R191, R191, c[0x0][0x2d0], -R96.reuse ;  /* 0x0000b400bfbf7a23 */ /* 0x100fe20000010860 */
[----:B------:R-:W-:Y:S01]  /*62f0*/  HMMA.16816.F32.BF16 R124, R116, R126, RZ ;  /* 0x0000007e747c723c */ /* 0x000fe200000418ff */
[----:B------:R-:W-:Y:S01]  /*6300*/  MUFU.EX2 R105, R105 ;  /* 0x0000006900697308 */ /* 0x000fe20000000800 */
[--C-:B------:R-:W-:Y:S02]  /*6310*/  FFMA.FTZ R190, R190, c[0x0][0x2d0], -R96.reuse ;  /* 0x0000b400bebe7a23 */ /* 0x100fe40000010860 */
[--C-:B------:R-:W-:Y:S02]  /*6320*/  FFMA.FTZ R189, R189, c[0x0][0x2d0], -R96.reuse ;  /* 0x0000b400bdbd7a23 */ /* 0x100fe40000010860 */
[--C-:B------:R-:W-:Y:S02]  /*6330*/  FFMA.FTZ R103, R103, c[0x0][0x2d0], -R96.reuse ;  /* 0x0000b40067677a23 */ /* 0x100fe40000010860 */
[--C-:B------:R-:W-:Y:S01]  /*6340*/  FFMA.FTZ R98, R98, c[0x0][0x2d0], -R96.reuse ;  /* 0x0000b40062627a23 */ /* 0x100fe20000010860 */
[----:B------:R-:W1:Y:S01]  /*6350*/  MUFU.EX2 R74, R74 ;  /* 0x0000004a004a7308 */ /* 0x000e620000000800 */
[----:B---3--:R-:W-:Y:S01]  /*6360*/  F2FP.BF16.PACK_AB R7, R50, R51 ;  /* 0x000000333207723e */ /* 0x008fe200000010ff */
[----:B------:R-:W-:-:S06]  /*6370*/  FFMA.FTZ R97, R97, c[0x0][0x2d0], -R96 ;  /* 0x0000b40061617a23 */ /* 0x000fcc0000010860 */
[----:B------:R-:W-:Y:S01]  /*6380*/  MUFU.EX2 R49, R49 ;  /* 0x0000003100317308 */ /* 0x000fe20000000800 */
[C---:B------:R-:W-:Y:S07]  /*6390*/  HMMA.16816.F32.BF16 R136, R4.reuse, R24, R136 ;  /* 0x000000180488723c */ /* 0x040fee0000041888 */
[----:B------:R-:W3:Y:S01]  /*63a0*/  MUFU.EX2 R48, R48 ;  /* 0x0000003000307308 */ /* 0x000ee20000000800 */
[----:B-1----:R-:W-:Y:S01]  /*63b0*/  F2FP.BF16.PACK_AB R176, R74, R105 ;  /* 0x000000694ab0723e */ /* 0x002fe200000010ff */
[C---:B-----5:R-:W-:Y:S06]  /*63c0*/  HMMA.16816.F32.BF16 R128, R4.reuse, R20, R128 ;  /* 0x000000140480723c */ /* 0x060fec0000041880 */
[----:B------:R-:W-:Y:S02]  /*63d0*/  MUFU.EX2 R73, R73 ;  /* 0x0000004900497308 */ /* 0x000fe40000000800 */
[C---:B------:R-:W-:Y:S06]  /*63e0*/  HMMA.16816.F32.BF16 R144, R4.reuse, R32, R144 ;  /* 0x000000200490723c */ /* 0x040fec0000041890 */
[----:B------:R-:W1:Y:S01]  /*63f0*/  MUFU.EX2 R47, R47 ;  /* 0x0000002f002f7308 */ /* 0x000e620000000800 */
[----:B---3--:R-:W-:Y:S01]  /*6400*/  F2FP.BF16.PACK_AB R178, R48, R49 ;  /* 0x0000003130b2723e */ /* 0x008fe200000010ff */
[C---:B------:R-:W-:Y:S06]  /*6410*/  HMMA.16816.F32.BF16 R132, R4.reuse, R26, R132 ;  /* 0x0000001a0484723c */ /* 0x040fec0000041884 */
[----:B------:R-:W-:Y:S02]  /*6420*/  MUFU.EX2 R54, R54 ;  /* 0x0000003600367308 */ /* 0x000fe40000000800 */
[----:B------:R-:W-:Y:S06]  /*6430*/  HMMA.16816.F32.BF16 R124, R4, R22, R124 ;  /* 0x00000016047c723c */ /* 0x000fec000004187c */
[----:B------:R-:W3:Y:S01]  /*6440*/  MUFU.EX2 R41, R41 ;  /* 0x0000002900297308 */ /* 0x000ee20000000800 */
[----:B-1----:R-:W-:-:S07]  /*6450*/  F2FP.BF16.PACK_AB R177, R47, R73 ;  /* 0x000000492fb1723e */ /* 0x002fce00000010ff */
[----:B------:R-:W-:Y:S01]  /*6460*/  MUFU.EX2 R95, R95 ;  /* 0x0000005f005f7308 */ /* 0x000fe20000000800 */
[----:B---3--:R-:W-:-:S07]  /*6470*/  F2FP.BF16.PACK_AB R179, R41, R54 ;  /* 0x0000003629b3723e */ /* 0x008fce00000010ff */
[----:B------:R-:W-:Y:S01]  /*6480*/  MUFU.EX2 R94, R94 ;  /* 0x0000005e005e7308 */ /* 0x000fe20000000800 */
[C---:B------:R-:W-:Y:S07]  /*6490*/  HMMA.16816.F32.BF16 R156, R176.reuse, R24, R156 ;  /* 0x00000018b09c723c */ /* 0x040fee000004189c */
[----:B------:R-:W-:Y:S01]  /*64a0*/  MUFU.EX2 R61, R61 ;  /* 0x0000003d003d7308 */ /* 0x000fe20000000800 */
[--C-:B------:R-:W-:Y:S01]  /*64b0*/  FFMA.FTZ R25, R17, c[0x0][0x2d0], -R8.reuse ;  /* 0x0000b40011197a23 */ /* 0x100fe20000010808 */
[----:B------:R-:W-:Y:S01]  /*64c0*/  HMMA.16816.F32.BF16 R164, R176, R20, R164 ;  /* 0x00000014b0a4723c */ /* 0x000fe200000418a4 */
[----:B------:R-:W-:-:S05]  /*64d0*/  FFMA.FTZ R24, R16, c[0x0][0x2d0], -R8 ;  /* 0x0000b40010187a23 */ /* 0x000fca0000010808 */
[----:B------:R-:W-:Y:S01]  /*64e0*/  MUFU.EX2 R60, R60 ;  /* 0x0000003c003c7308 */ /* 0x000fe20000000800 */
[--C-:B------:R-:W-:Y:S01]  /*64f0*/  FFMA.FTZ R20, R18, c[0x0][0x2d0], -R8.reuse ;  /* 0x0000b40012147a23 */ /* 0x100fe20000010808 */
[----:B------:R-:W-:Y:S01]  /*6500*/  HMMA.16816.F32.BF16 R148, R176, R32, R148 ;  /* 0x00000020b094723c */ /* 0x000fe20000041894 */
[----:B------:R-:W1:Y:S01]  /*6510*/  LDSM.16.MT88.4 R16, [R231] ;  /* 0x00000000e710783b */ /* 0x000e620000004200 */
[----:B------:R-:W-:-:S04]  /*6520*/  FFMA.FTZ R21, R154, c[0x0][0x2d0], -R8 ;  /* 0x0000b4009a157a23 */ /* 0x000fc80000010808 */
[----:B------:R-:W-:Y:S01]  /*6530*/  MUFU.EX2 R91, R91 ;  /* 0x0000005b005b7308 */ /* 0x000fe20000000800 */
[--C-:B------:R-:W-:Y:S01]  /*6540*/  FFMA.FTZ R33, R57, c[0x0][0x2d0], -R8.reuse ;  /* 0x0000b40039217a23 */ /* 0x100fe20000010808 */
[-C--:B------:R-:W-:Y:S01]  /*6550*/  HMMA.16816.F32.BF16 R152, R12, R142.reuse, RZ ;  /* 0x0000008e0c98723c */ /* 0x080fe200000418ff */
[----:B------:R-:W-:Y:S02]  /*6560*/  FFMA.FTZ R32, R56, c[0x0][0x2d0], -R8 ;  /* 0x0000b40038207a23 */ /* 0x000fe40000010808 */
[----:B------:R-:W3:Y:S01]  /*6570*/  LDSM.16.MT88.4 R8, [R231+0x800] ;  /* 0x00080000e708783b */ /* 0x000ee20000004200 */
[--C-:B------:R-:W-:Y:S02]  /*6580*/  FFMA.FTZ R57, R86, c[0x0][0x2d0], -R122.reuse ;  /* 0x0000b40056397a23 */ /* 0x100fe4000001087a */
[----:B------:R-:W-:Y:S01]  /*6590*/  MUFU.EX2 R90, R90 ;  /* 0x0000005a005a7308 */ /* 0x000fe20000000800 */
[----:B------:R-:W-:Y:S01]  /*65a0*/  FFMA.FTZ R56, R87, c[0x0][0x2d0], -R122 ;  /* 0x0000b40057387a23 */ /* 0x000fe2000001087a */
[----:B------:R-:W-:Y:S06]  /*65b0*/  HMMA.16816.F32.BF16 R140, R116, R142, RZ ;  /* 0x0000008e748c723c */ /* 0x000fec00000418ff */
[----:B------:R-:W-:Y:S02]  /*65c0*/  MUFU.EX2 R59, R59 ;  /* 0x0000003b003b7308 */ /* 0x000fe40000000800 */
[C---:B------:R-:W-:Y:S06]  /*65d0*/  HMMA.16816.F32.BF16 R160, R176.reuse, R26, R160 ;  /* 0x0000001ab0a0723c */ /* 0x040fec00000418a0 */
[----:B------:R-:W-:Y:S01]  /*65e0*/  MUFU.EX2 R58, R58 ;  /* 0x0000003a003a7308 */ /* 0x000fe20000000800 */
[--C-:B------:R-:W-:Y:S01]  /*65f0*/  FFMA.FTZ R27, R84, c[0x0][0x2d0], -R96.reuse ;  /* 0x0000b400541b7a23 */ /* 0x100fe20000010860 */
[----:B------:R-:W-:Y:S01]  /*6600*/  HMMA.16816.F32.BF16 R152, R176, R34, R152 ;  /* 0x00000022b098723c */ /* 0x000fe20000041898 */
[----:B------:R-:W-:-:S05]  /*6610*/  FFMA.FTZ R26, R82, c[0x0][0x2d0], -R96 ;  /* 0x0000b400521a7a23 */ /* 0x000fca0000010860 */
[----:B------:R-:W-:Y:S02]  /*6620*/  MUFU.EX2 R87, R207 ;  /* 0x000000cf00577308 */ /* 0x000fe40000000800 */
[----:B------:R-:W-:Y:S06]  /*6630*/  HMMA.16816.F32.BF16 R168, R176, R22, R168 ;  /* 0x00000016b0a8723c */ /* 0x000fec00000418a8 */
[----:B------:R-:W4:Y:S02]  /*6640*/  MUFU.EX2 R86, R206 ;  /* 0x000000ce00567308 */ /* 0x000f240000000800 */
[-C--:B-1----:R-:W-:Y:S06]  /*6650*/  HMMA.16816.F32.BF16 R120, R116, R16.reuse, RZ ;  /* 0x000000107478723c */ /* 0x082fec00000418ff */
[----:B------:R-:W-:Y:S02]  /*6660*/  MUFU.EX2 R57, R57 ;  /* 0x0000003900397308 */ /* 0x000fe40000000800 */
[C---:B------:R-:W-:Y:S06]  /*6670*/  HMMA.16816.F32.BF16 R172, R12.reuse, R16, RZ ;  /* 0x000000100cac723c */ /* 0x040fec00000418ff */
[----:B------:R-:W-:Y:S01]  /*6680*/  MUFU.EX2 R56, R56 ;  /* 0x0000003800387308 */ /* 0x000fe20000000800 */
[----:B------:R-:W-:Y:S01]  /*6690*/  FADD.FTZ R16, R69, R67 ;  /* 0x0000004345107221 */ /* 0x000fe20000010000 */
[----:B------:R-:W-:Y:S01]  /*66a0*/  HMMA.16816.F32.BF16 R12, R12, R18, RZ ;  /* 0x000000120c0c723c */ /* 0x000fe200000418ff */
[----:B------:R-:W-:-:S02]  /*66b0*/  FADD.FTZ R17, R66, R65 ;  /* 0x0000004142117221 */ /* 0x000fc40000010000 */
[----:B------:R-:W-:-:S03]  /*66c0*/  FADD.FTZ R16, R182, R16 ;  /* 0x00000010b6107221 */ /* 0x000fc60000010000 */
[----:B------:R-:W-:Y:S01]  /*66d0*/  MUFU.EX2 R83, R83 ;  /* 0x0000005300537308 */ /* 0x000fe20000000800 */
[----:B------:R-:W-:Y:S01]  /*66e0*/  FADD.FTZ R17, R114, R17 ;  /* 0x0000001172117221 */ /* 0x000fe20000010000 */
[----:B------:R-:W-:Y:S01]  /*66f0*/  HMMA.16816.F32.BF16 R116, R116, R18, RZ ;  /* 0x000000127474723c */ /* 0x000fe200000418ff */
[----:B------:R-:W-:-:S05]  /*6700*/  FADD.FTZ R115, R115, R16 ;  /* 0x0000001073737221 */ /* 0x000fca0000010000 */
[----:B------:R-:W1:Y:S01]  /*6710*/  MUFU.EX2 R55, R55 ;  /* 0x0000003700377308 */ /* 0x000e620000000800 */
[----:B------:R-:W-:Y:S01]  /*6720*/  FADD.FTZ R18, R64, R63 ;  /* 0x0000003f40127221 */ /* 0x000fe20000010000 */
[----:B---3--:R-:W-:Y:S03]  /*6730*/  HMMA.16816.F32.BF16 R172, R176, R8, R172 ;  /* 0x00000008b0ac723c */ /* 0x008fe600000418ac */
[----:B------:R-:W-:-:S03]  /*6740*/  FADD.FTZ R18, R112, R18 ;  /* 0x0000001270127221 */ /* 0x000fc60000010000 */
[----:B------:R-:W-:Y:S02]  /*6750*/  MUFU.EX2 R93, R93 ;  /* 0x0000005d005d7308 */ /* 0x000fe40000000800 */
[----:B------:R-:W-:Y:S06]  /*6760*/  HMMA.16816.F32.BF16 R120, R4, R8, R120 ;  /* 0x000000080478723c */ /* 0x000fec0000041878 */
[----:B------:R-:W-:Y:S02]  /*6770*/  MUFU.EX2 R92, R92 ;  /* 0x0000005c005c7308 */ /* 0x000fe40000000800 */
[-C--:B------:R-:W-:Y:S06]  /*6780*/  HMMA.16816.F32.BF16 R176, R176, R10.reuse, R12 ;  /* 0x0000000ab0b0723c */ /* 0x080fec000004180c */
[----:B------:R-:W-:Y:S01]  /*6790*/  MUFU.EX2 R72, R72 ;  /* 0x0000004800487308 */ /* 0x000fe20000000800 */
[----:B----4-:R-:W-:Y:S01]  /*67a0*/  F2FP.BF16.PACK_AB R12, R86, R87 ;  /* 0x00000057560c723e */ /* 0x010fe200000010ff */
[----:B------:R-:W-:Y:S01]  /*67b0*/  HMMA.16816.F32.BF16 R116, R4, R10, R116 ;  /* 0x0000000a0474723c */ /* 0x000fe20000041874 */
[----:B------:R-:W3:Y:S01]  /*67c0*/  LDSM.16.MT88.4 R8, [R234+0x1000] ;  /* 0x00100000ea08783b */ /* 0x000ee20000004200 */
[----:B-1----:R-:W-:-:S02]  /*67d0*/  F2FP.BF16.PACK_AB R13, R55, R83 ;  /* 0x00000053370d723e */ /* 0x002fc400000010ff */
[----:B------:R-:W-:Y:S02]  /*67e0*/  F2FP.BF16.PACK_AB R14, R56, R57 ;  /* 0x00000039380e723e */ /* 0x000fe400000010ff */
[----:B------:R-:W-:Y:S02]  /*67f0*/  MUFU.EX2 R71, R71 ;  /* 0x0000004700477308 */ /* 0x000fe40000000800 */
[----:B------:R-:W-:Y:S06]  /*6800*/  HMMA.16816.F32.BF16 R140, R4, R34, R140 ;  /* 0x00000022048c723c */ /* 0x000fec000004188c */
[----:B------:R-:W-:Y:S01]  /*6810*/  MUFU.EX2 R69, R200 ;  /* 0x000000c800457308 */ /* 0x000fe20000000800 */
[--C-:B------:R-:W-:Y:S01]  /*6820*/  FFMA.FTZ R35, R205, c[0x0][0x2d0], -R96.reuse ;  /* 0x0000b400cd237a23 */ /* 0x100fe20000010860 */
[----:B------:R-:W-:Y:S01]  /*6830*/  F2FP.BF16.PACK_AB R4, R94, R95 ;  /* 0x0000005f5e04723e */ /* 0x000fe200000010ff */
[----:B------:R-:W-:Y:S01]  /*6840*/  FFMA.FTZ R34, R204, c[0x0][0x2d0], -R96 ;  /* 0x0000b400cc227a23 */ /* 0x000fe20000010860 */
[----:B------:R-:W-:-:S02]  /*6850*/  F2FP.BF16.PACK_AB R5, R90, R91 ;  /* 0x0000005b5a05723e */ /* 0x000fc400000010ff */
[----:B------:R-:W-:Y:S02]  /*6860*/  F2FP.BF16.PACK_AB R6, R60, R61 ;  /* 0x0000003d3c06723e */ /* 0x000fe400000010ff */
[----:B------:R-:W-:Y:S01]  /*6870*/  MUFU.EX2 R35, R35 ;  /* 0x0000002300237308 */ /* 0x000fe20000000800 */
[----:B------:R-:W-:-:S07]  /*6880*/  F2FP.BF16.PACK_AB R7, R58, R59 ;  /* 0x0000003b3a07723e */ /* 0x000fce00000010ff */
[----:B------:R-:W1:Y:S08]  /*6890*/  MUFU.EX2 R34, R34 ;  /* 0x0000002200227308 */ /* 0x000e700000000800 */
[----:B------:R-:W-:Y:S01]  /*68a0*/  MUFU.EX2 R84, R198 ;  /* 0x000000c600547308 */ /* 0x000fe20000000800 */
[----:B---3--:R-:W-:Y:S01]  /*68b0*/  HMMA.16816.F32.BF16 R144, R4, R8, R144 ;  /* 0x000000080490723c */ /* 0x008fe20000041890 */
[----:B-1----:R-:W-:-:S06]  /*68c0*/  F2FP.BF16.PACK_AB R15, R34, R35 ;  /* 0x00000023220f723e */ /* 0x002fcc00000010ff */
[----:B------:R-:W-:Y:S01]  /*68d0*/  MUFU.EX2 R67, R197 ;  /* 0x000000c500437308 */ /* 0x000fe20000000800 */
[----:B------:R-:W-:Y:S07]  /*68e0*/  HMMA.16816.F32.BF16 R140, R4, R10, R140 ;  /* 0x0000000a048c723c */ /* 0x000fee000004188c */
[----:B------:R-:W1:Y:S01]  /*68f0*/  MUFU.EX2 R66, R196 ;  /* 0x000000c400427308 */ /* 0x000e620000000800 */
[C---:B------:R-:W-:Y:S07]  /*6900*/  HMMA.16816.F32.BF16 R148, R12.reuse, R8, R148 ;  /* 0x000000080c94723c */ /* 0x040fee0000041894 */
[----:B------:R-:W-:Y:S01]  /*6910*/  MUFU.EX2 R82, R195 ;  /* 0x000000c300527308 */ /* 0x000fe20000000800 */
[----:B------:R-:W-:Y:S01]  /*6920*/  HMMA.16816.F32.BF16 R152, R12, R10, R152 ;  /* 0x0000000a0c98723c */ /* 0x000fe20000041898 */
[----:B------:R-:W3:Y:S06]  /*6930*/  LDSM.16.MT88.4 R8, [R233+0x1000] ;  /* 0x00100000e908783b */ /* 0x000eec0000004200 */
[----:B------:R-:W-:Y:S08]  /*6940*/  MUFU.EX2 R112, R21 ;  /* 0x0000001500707308 */ /* 0x000ff00000000800 */
[----:B------:R-:W-:Y:S08]  /*6950*/  MUFU.EX2 R188, R188 ;  /* 0x000000bc00bc7308 */ /* 0x000ff00000000800 */
[----:B------:R-:W-:Y:S08]  /*6960*/  MUFU.EX2 R187, R187 ;  /* 0x000000bb00bb7308 */ /* 0x000ff00000000800 */
[----:B------:R-:W-:Y:S08]  /*6970*/  MUFU.EX2 R186, R186 ;  /* 0x000000ba00ba7308 */ /* 0x000ff00000000800 */
[----:B------:R-:W-:Y:S01]  /*6980*/  MUFU.EX2 R185, R185 ;  /* 0x000000b900b97308 */ /* 0x000fe20000000800 */
[-C--:B---3--:R-:W-:Y:S07]  /*6990*/  HMMA.16816.F32.BF16 R136, R4, R8.reuse, R136 ;  /* 0x000000080488723c */ /* 0x088fee0000041888 */
[----:B------:R-:W-:Y:S01]  /*69a0*/  MUFU.EX2 R184, R184 ;  /* 0x000000b800b87308 */ /* 0x000fe20000000800 */
[C---:B------:R-:W-:Y:S07]  /*69b0*/  HMMA.16816.F32.BF16 R156, R12.reuse, R8, R156 ;  /* 0x000000080c9c723c */ /* 0x040fee000004189c */
[----:B------:R-:W-:Y:S01]  /*69c0*/  MUFU.EX2 R183, R183 ;  /* 0x000000b700b77308 */ /* 0x000fe20000000800 */
[-C--:B------:R-:W-:Y:S07]  /*69d0*/  HMMA.16816.F32.BF16 R160, R12, R10.reuse, R160 ;  /* 0x0000000a0ca0723c */ /* 0x080fee00000418a0 */
[----:B------:R-:W-:Y:S01]  /*69e0*/  MUFU.EX2 R102, R102 ;  /* 0x0000006600667308 */ /* 0x000fe20000000800 */
[C---:B------:R-:W-:Y:S01]  /*69f0*/  HMMA.16816.F32.BF16 R132, R4.reuse, R10, R132 ;  /* 0x0000000a0484723c */ /* 0x040fe20000041884 */
        /* <DEDUP_REMOVED lines=25> */
[----:B-1----:R-:W-:Y:S01]  /*6b90*/  F2FP.BF16.PACK_AB R14, R66, R67 ;  /* 0x00000043420e723e */ /* 0x002fe200000010ff */
[----:B------:R-:W-:Y:S01]  /*6ba0*/  HMMA.16816.F32.BF16 R116, R4, R10, R116 ;  /* 0x0000000a0474723c */ /* 0x000fe20000041874 */
[----:B------:R-:W1:Y:S05]  /*6bb0*/  LDSM.16.MT88.4 R8, [R234+0x1800] ;  /* 0x00180000ea08783b */ /* 0x000e6a0000004200 */
[----:B------:R-:W-:Y:S01]  /*6bc0*/  MUFU.EX2 R42, R42 ;  /* 0x0000002a002a7308 */ /* 0x000fe20000000800 */
[----:B------:R-:W-:-:S02]  /*6bd0*/  FFMA.FTZ R6, R194, c[0x0][0x2d0], -R96 ;  /* 0x0000b400c2067a23 */ /* 0x000fc40000010860 */
[----:B------:R-:W-:-:S05]  /*6be0*/  FFMA.FTZ R5, R193, c[0x0][0x2d0], -R96 ;  /* 0x0000b400c1057a23 */ /* 0x000fca0000010860 */
[----:B------:R-:W-:Y:S01]  /*6bf0*/  MUFU.EX2 R40, R40 ;  /* 0x0000002800287308 */ /* 0x000fe20000000800 */
[--C-:B------:R-:W-:Y:S02]  /*6c00*/  FFMA.FTZ R4, R89, c[0x0][0x2d0], -R96.reuse ;  /* 0x0000b40059047a23 */ /* 0x100fe40000010860 */
[--C-:B------:R-:W-:Y:S02]  /*6c10*/  FFMA.FTZ R194, R88, c[0x0][0x2d0], -R96.reuse ;  /* 0x0000b40058c27a23 */ /* 0x100fe40000010860 */
[--C-:B------:R-:W-:Y:S02]  /*6c20*/  FFMA.FTZ R193, R85, c[0x0][0x2d0], -R96.reuse ;  /* 0x0000b40055c17a23 */ /* 0x100fe40000010860 */
[----:B------:R-:W-:Y:S01]  /*6c30*/  FFMA.FTZ R96, R70, c[0x0][0x2d0], -R96 ;  /* 0x0000b40046607a23 */ /* 0x000fe20000010860 */
[----:B------:R-:W-:Y:S08]  /*6c40*/  MUFU.EX2 R89, R203 ;  /* 0x000000cb00597308 */ /* 0x000ff00000000800 */
[----:B------:R-:W-:Y:S08]  /*6c50*/  MUFU.EX2 R88, R202 ;  /* 0x000000ca00587308 */ /* 0x000ff00000000800 */
[----:B------:R-:W3:Y:S08]  /*6c60*/  MUFU.EX2 R70, R201 ;  /* 0x000000c900467308 */ /* 0x000ef00000000800 */
[----:B------:R-:W4:Y:S08]  /*6c70*/  MUFU.EX2 R85, R199 ;  /* 0x000000c700557308 */ /* 0x000f300000000800 */
[----:B------:R5:W1:Y:S01]  /*6c80*/  MUFU.EX2 R65, R6 ;  /* 0x0000000600417308 */ /* 0x000a620000000800 */
[----:B---3--:R-:W-:-:S07]  /*6c90*/  F2FP.BF16.PACK_AB R7, R69, R70 ;  /* 0x000000464507723e */ /* 0x008fce00000010ff */
[----:B------:R3:W-:Y:S01]  /*6ca0*/  MUFU.EX2 R64, R5 ;  /* 0x0000000500407308 */ /* 0x0007e20000000800 */
[----:B----4-:R-:W-:-:S07]  /*6cb0*/  F2FP.BF16.PACK_AB R12, R84, R85 ;  /* 0x00000055540c723e */ /* 0x010fce00000010ff */
[----:B------:R4:W2:Y:S01]  /*6cc0*/  MUFU.EX2 R63, R4 ;  /* 0x00000004003f7308 */ /* 0x0008a20000000800 */
[----:B-----5:R-:W-:Y:S02]  /*6cd0*/  F2FP.BF16.PACK_AB R6, R71, R72 ;  /* 0x000000484706723e */ /* 0x020fe400000010ff */
[----:B-1----:R-:W-:Y:S02]  /*6ce0*/  F2FP.BF16.PACK_AB R13, R65, R82 ;  /* 0x00000052410d723e */ /* 0x002fe400000010ff */
[----:B---3--:R-:W-:-:S03]  /*6cf0*/  F2FP.BF16.PACK_AB R5, R88, R89 ;  /* 0x000000595805723e */ /* 0x008fc600000010ff */
[----:B------:R-:W-:Y:S01]  /*6d00*/  MUFU.EX2 R39, R39 ;  /* 0x0000002700277308 */ /* 0x000fe20000000800 */
[----:B----4-:R-:W-:-:S07]  /*6d10*/  F2FP.BF16.PACK_AB R4, R92, R93 ;  /* 0x0000005d5c04723e */ /* 0x010fce00000010ff */
[----:B------:R-:W-:Y:S01]  /*6d20*/  MUFU.EX2 R38, R38 ;  /* 0x0000002600267308 */ /* 0x000fe20000000800 */
[----:B--2---:R-:W-:Y:S01]  /*6d30*/  F2FP.BF16.PACK_AB R15, R63, R64 ;  /* 0x000000403f0f723e */ /* 0x004fe200000010ff */
[-C--:B------:R-:W-:Y:S06]  /*6d40*/  HMMA.16816.F32.BF16 R144, R4, R8.reuse, R144 ;  /* 0x000000080490723c */ /* 0x080fec0000041890 */
[----:B------:R-:W-:Y:S02]  /*6d50*/  MUFU.EX2 R37, R37 ;  /* 0x0000002500257308 */ /* 0x000fe40000000800 */
[C---:B------:R-:W-:Y:S06]  /*6d60*/  HMMA.16816.F32.BF16 R148, R12.reuse, R8, R148 ;  /* 0x000000080c94723c */ /* 0x040fec0000041894 */
[----:B------:R-:W-:Y:S02]  /*6d70*/  MUFU.EX2 R36, R36 ;  /* 0x0000002400247308 */ /* 0x000fe40000000800 */
[-C--:B------:R-:W-:Y:S06]  /*6d80*/  HMMA.16816.F32.BF16 R152, R12, R10.reuse, R152 ;  /* 0x0000000a0c98723c */ /* 0x080fec0000041898 */
[----:B------:R-:W-:Y:S02]  /*6d90*/  MUFU.EX2 R33, R33 ;  /* 0x0000002100217308 */ /* 0x000fe40000000800 */
[C---:B------:R-:W-:Y:S01]  /*6da0*/  HMMA.16816.F32.BF16 R140, R4.reuse, R10, R140 ;  /* 0x0000000a048c723c */ /* 0x040fe2000004188c */
[----:B------:R-:W1:Y:S05]  /*6db0*/  LDSM.16.MT88.4 R8, [R233+0x1800] ;  /* 0x00180000e908783b */ /* 0x000e6a0000004200 */
[----:B------:R-:W-:Y:S08]  /*6dc0*/  MUFU.EX2 R32, R32 ;  /* 0x0000002000207308 */ /* 0x000ff00000000800 */
[----:B------:R-:W-:Y:S08]  /*6dd0*/  MUFU.EX2 R31, R31 ;  /* 0x0000001f001f7308 */ /* 0x000ff00000000800 */
[----:B------:R-:W-:Y:S08]  /*6de0*/  MUFU.EX2 R30, R30 ;  /* 0x0000001e001e7308 */ /* 0x000ff00000000800 */
[----:B------:R-:W-:Y:S08]  /*6df0*/  MUFU.EX2 R29, R29 ;  /* 0x0000001d001d7308 */ /* 0x000ff00000000800 */
[----:B------:R-:W-:Y:S01]  /*6e00*/  MUFU.EX2 R28, R28 ;  /* 0x0000001c001c7308 */ /* 0x000fe20000000800 */
[-C--:B-1----:R-:W-:Y:S07]  /*6e10*/  HMMA.16816.F32.BF16 R136, R4, R8.reuse, R136 ;  /* 0x000000080488723c */ /* 0x082fee0000041888 */
[----:B------:R-:W-:Y:S01]  /*6e20*/  MUFU.EX2 R103, R103 ;  /* 0x0000006700677308 */ /* 0x000fe20000000800 */
[C---:B------:R-:W-:Y:S07]  /*6e30*/  HMMA.16816.F32.BF16 R156, R12.reuse, R8, R156 ;  /* 0x000000080c9c723c */ /* 0x040fee000004189c */
[----:B------:R-:W-:Y:S01]  /*6e40*/  MUFU.EX2 R98, R98 ;  /* 0x0000006200627308 */ /* 0x000fe20000000800 */
[-C--:B------:R-:W-:Y:S07]  /*6e50*/  HMMA.16816.F32.BF16 R160, R12, R10.reuse, R160 ;  /* 0x0000000a0ca0723c */ /* 0x080fee00000418a0 */
[----:B------:R-:W-:Y:S01]  /*6e60*/  MUFU.EX2 R97, R97 ;  /* 0x0000006100617308 */ /* 0x000fe20000000800 */
[C---:B------:R-:W-:Y:S01]  /*6e70*/  HMMA.16816.F32.BF16 R132, R4.reuse, R10, R132 ;  /* 0x0000000a0484723c */ /* 0x040fe20000041884 */
[----:B------:R-:W1:Y:S06]  /*6e80*/  LDSM.16.MT88.4 R8, [R232+0x1800] ;  /* 0x00180000e808783b */ /* 0x000e6c0000004200 */
[----:B------:R-:W-:Y:S01]  /*6e90*/  MUFU.EX2 R96, R96 ;  /* 0x0000006000607308 */ /* 0x000fe20000000800 */
[-C--:B-1----:R-:W-:Y:S08]  /*6ea0*/  HMMA.16816.F32.BF16 R128, R4, R8.reuse, R128 ;  /* 0x000000080480723c */ /* 0x082ff00000041880 */
[C---:B------:R-:W-:Y:S08]  /*6eb0*/  HMMA.16816.F32.BF16 R164, R12.reuse, R8, R164 ;  /* 0x000000080ca4723c */ /* 0x040ff000000418a4 */
[-C--:B------:R-:W-:Y:S08]  /*6ec0*/  HMMA.16816.F32.BF16 R168, R12, R10.reuse, R168 ;  /* 0x0000000a0ca8723c */ /* 0x080ff000000418a8 */
[C---:B------:R-:W-:Y:S01]  /*6ed0*/  HMMA.16816.F32.BF16 R124, R4.reuse, R10, R124 ;  /* 0x0000000a047c723c */ /* 0x040fe2000004187c */
[----:B------:R-:W1:Y:S07]  /*6ee0*/  LDSM.16.MT88.4 R8, [R231+0x1800] ;  /* 0x00180000e708783b */ /* 0x000e6e0000004200 */
[C---:B-1----:R-:W-:Y:S08]  /*6ef0*/  HMMA.16816.F32.BF16 R120, R4.reuse, R8, R120 ;  /* 0x000000080478723c */ /* 0x042ff00000041878 */
[----:B------:R-:W-:Y:S07]  /*6f00*/  HMMA.16816.F32.BF16 R116, R4, R10, R116 ;  /* 0x0000000a0474723c */ /* 0x000fee0000041874 */
[----:B------:R-:W-:Y:S01]  /*6f10*/  FADD.FTZ R4, R110, R109 ;  /* 0x0000006d6e047221 */ /* 0x000fe20000010000 */
[C---:B------:R-:W-:Y:S01]  /*6f20*/  HMMA.16816.F32.BF16 R172, R12.reuse, R8, R172 ;  /* 0x000000080cac723c */ /* 0x040fe200000418ac */
[----:B------:R-:W-:Y:S01]  /*6f30*/  FADD.FTZ R110, R113, R17 ;  /* 0x00000011716e7221 */ /* 0x000fe20000010000 */
[----:B------:R-:W-:Y:S01]  /*6f40*/  F2FP.BF16.PACK_AB R5, R112, R184 ;  /* 0x000000b87005723e */ /* 0x000fe200000010ff */
[----:B------:R-:W-:Y:S01]  /*6f50*/  FADD.FTZ R113, R108, R4 ;  /* 0x000000046c717221 */ /* 0x000fe20000010000 */
[----:B------:R-:W-:Y:S01]  /*6f60*/  F2FP.BF16.PACK_AB R4, R187, R188 ;  /* 0x000000bcbb04723e */ /* 0x000fe200000010ff */
[----:B------:R-:W-:Y:S01]  /*6f70*/  FADD.FTZ R109, R111, R18 ;  /* 0x000000126f6d7221 */ /* 0x000fe20000010000 */
[----:B------:R1:W2:Y:S01]  /*6f80*/  MUFU.EX2 R108, R20 ;  /* 0x00000014006c7308 */ /* 0x0002a20000000800 */
[----:B------:R-:W3:Y:S01]  /*6f90*/  LDSM.16.MT88.4 R16, [R233+0x2000] ;  /* 0x00200000e910783b */ /* 0x000ee20000004200 */
[----:B------:R-:W-:Y:S01]  /*6fa0*/  HMMA.16816.F32.BF16 R176, R12, R10, R176 ;  /* 0x0000000a0cb0723c */ /* 0x000fe200000418b0 */
[----:B------:R-:W-:Y:S01]  /*6fb0*/  FADD.FTZ R111, R107, R115 ;  /* 0x000000736b6f7221 */ /* 0x000fe20000010000 */
[----:B------:R-:W-:Y:S01]  /*6fc0*/  F2FP.BF16.PACK_AB R6, R185, R186 ;  /* 0x000000bab906723e */ /* 0x000fe200000010ff */
[----:B------:R-:W-:Y:S01]  /*6fd0*/  LDSM.16.MT88.4 R12, [R232+0x2000] ;  /* 0x00200000e80c783b */ /* 0x000fe20000004200 */
[----:B------:R-:W-:-:S02]  /*6fe0*/  FADD.FTZ R110, R106, R110 ;  /* 0x0000006e6a6e7221 */ /* 0x000fc40000010000 */
[----:B------:R-:W-:Y:S01]  /*6ff0*/  FADD.FTZ R109, R105, R109 ;  /* 0x0000006d696d7221 */ /* 0x000fe20000010000 */
[----:B------:R-:W-:Y:S01]  /*7000*/  LDSM.16.MT88.4 R8, [R231+0x2000] ;  /* 0x00200000e708783b */ /* 0x000fe20000004200 */
[----:B------:R-:W-:Y:S01]  /*7010*/  FADD.FTZ R113, R104, R113 ;  /* 0x0000007168717221 */ /* 0x000fe20000010000 */
[----:B------:R-:W4:Y:S01]  /*7020*/  MUFU.EX2 R107, R99 ;  /* 0x00000063006b7308 */ /* 0x000f220000000800 */
[----:B------:R-:W-:Y:S02]  /*7030*/  FADD.FTZ R75, R75, R110 ;  /* 0x0000006e4b4b7221 */ /* 0x000fe40000010000 */
[----:B------:R-:W-:Y:S01]  /*7040*/  FADD.FTZ R109, R74, R109 ;  /* 0x0000006d4a6d7221 */ /* 0x000fe20000010000 */
[----:B-1----:R-:W1:Y:S01]  /*7050*/  LDSM.16.MT88.4 R20, [R234+0x2000] ;  /* 0x00200000ea14783b */ /* 0x002e620000004200 */
[----:B--2---:R-:W-:Y:S01]  /*7060*/  F2FP.BF16.PACK_AB R7, R183, R108 ;  /* 0x0000006cb707723e */ /* 0x004fe200000010ff */
[----:B------:R-:W-:Y:S02]  /*7070*/  FADD.FTZ R110, R73, R113 ;  /* 0x00000071496e7221 */ /* 0x000fe40000010000 */
[----:B------:R-:W-:Y:S01]  /*7080*/  MUFU.EX2 R106, R194 ;  /* 0x000000c2006a7308 */ /* 0x000fe20000000800 */
[----:B------:R-:W-:-:S02]  /*7090*/  FADD.FTZ R76, R76, R111 ;  /* 0x0000006f4c4c7221 */ /* 0x000fc40000010000 */
[----:B------:R-:W-:Y:S02]  /*70a0*/  FADD.FTZ R110, R47, R110 ;  /* 0x0000006e2f6e7221 */ /* 0x000fe40000010000 */
[----:B------:R-:W-:Y:S02]  /*70b0*/  FADD.FTZ R76, R53, R76 ;  /* 0x0000004c354c7221 */ /* 0x000fe40000010000 */
[----:B------:R-:W-:Y:S01]  /*70c0*/  FADD.FTZ R75, R51, R75 ;  /* 0x0000004b334b7221 */ /* 0x000fe20000010000 */
[----:B------:R-:W2:Y:S01]  /*70d0*/  MUFU.EX2 R105, R193 ;  /* 0x000000c100697308 */ /* 0x000ea20000000800 */
[----:B------:R-:W-:Y:S02]  /*70e0*/  FADD.FTZ R52, R52, R76 ;  /* 0x0000004c34347221 */ /* 0x000fe40000010000 */
[----:B------:R-:W-:Y:S02]  /*70f0*/  FADD.FTZ R54, R54, R110 ;  /* 0x0000006e36367221 */ /* 0x000fe40000010000 */
[----:B------:R-:W-:-:S02]  /*7100*/  FADD.FTZ R109, R49, R109 ;  /* 0x0000006d316d7221 */ /* 0x000fc40000010000 */
[----:B------:R-:W-:Y:S01]  /*7110*/  FADD.FTZ R52, R95, R52 ;  /* 0x000000345f347221 */ /* 0x000fe20000010000 */
[----:B------:R-:W-:Y:S01]  /*7120*/  MUFU.EX2 R104, R27 ;  /* 0x0000001b00687308 */ /* 0x000fe20000000800 */
[----:B------:R-:W-:Y:S02]  /*7130*/  FADD.FTZ R50, R50, R75 ;  /* 0x0000004b32327221 */ /* 0x000fe40000010000 */
[----:B------:R-:W-:Y:S02]  /*7140*/  FADD.FTZ R54, R41, R54 ;  /* 0x0000003629367221 */ /* 0x000fe40000010000 */
[----:B------:R-:W-:Y:S01]  /*7150*/  FADD.FTZ R48, R48, R109 ;  /* 0x0000006d30307221 */ /* 0x000fe20000010000 */
[----:B---3--:R-:W-:Y:S01]  /*7160*/  HMMA.16816.F32.BF16 R136, R4, R16, R136 ;  /* 0x000000100488723c */ /* 0x008fe20000041888 */
[----:B------:R-:W-:Y:S01]  /*7170*/  FADD.FTZ R94, R94, R52 ;  /* 0x000000345e5e7221 */ /* 0x000fe20000010000 */
[----:B------:R-:W3:Y:S01]  /*7180*/  MUFU.EX2 R99, R26 ;  /* 0x0000001a00637308 */ /* 0x000ee20000000800 */
[----:B------:R-:W-:-:S02]  /*7190*/  FADD.FTZ R50, R91, R50 ;  /* 0x000000325b327221 */ /* 0x000fc40000010000 */
[----:B------:R-:W-:Y:S02]  /*71a0*/  FADD.FTZ R83, R83, R54 ;  /* 0x0000003653537221 */ /* 0x000fe40000010000 */
[----:B------:R-:W-:Y:S01]  /*71b0*/  FADD.FTZ R48, R87, R48 ;  /* 0x0000003057307221 */ /* 0x000fe20000010000 */
[C---:B------:R-:W-:Y:S01]  /*71c0*/  HMMA.16816.F32.BF16 R132, R4.reuse, R18, R132 ;  /* 0x000000120484723c */ /* 0x040fe20000041884 */
[----:B------:R-:W-:Y:S01]  /*71d0*/  FADD.FTZ R94, R61, R94 ;  /* 0x0000005e3d5e7221 */ /* 0x000fe20000010000 */
[----:B------:R-:W5:Y:S01]  /*71e0*/  MUFU.EX2 R73, R25 ;  /* 0x0000001900497308 */ /* 0x000f620000000800 */
[----:B------:R-:W-:Y:S02]  /*71f0*/  FADD.FTZ R90, R90, R50 ;  /* 0x000000325a5a7221 */ /* 0x000fe40000010000 */
[----:B------:R-:W-:Y:S02]  /*7200*/  FADD.FTZ R83, R55, R83 ;  /* 0x0000005337537221 */ /* 0x000fe40000010000 */
[----:B------:R-:W-:Y:S01]  /*7210*/  FADD.FTZ R86, R86, R48 ;  /* 0x0000003056567221 */ /* 0x000fe20000010000 */
[----:B-1----:R-:W-:Y:S01]  /*7220*/  HMMA.16816.F32.BF16 R144, R4, R20, R144 ;  /* 0x000000140490723c */ /* 0x002fe20000041890 */
[----:B------:R-:W-:Y:S01]  /*7230*/  FADD.FTZ R60, R60, R94 ;  /* 0x0000005e3c3c7221 */ /* 0x000fe20000010000 */
[----:B------:R1:W1:Y:S01]  /*7240*/  MUFU.EX2 R74, R24 ;  /* 0x00000018004a7308 */ /* 0x0002620000000800 */
        /* <DEDUP_REMOVED lines=9> */
[----:B------:R-:W-:Y:S01]  /*72e0*/  FADD.FTZ R92, R92, R60 ;  /* 0x0000003c5c5c7221 */ /* 0x000fe20000010000 */
[----:B-1----:R-:W-:Y:S01]  /*72f0*/  LDSM.16.MT88.4 R24, [R231+0x2800] ;  /* 0x00280000e718783b */ /* 0x002fe20000004200 */
[----:B------:R-:W-:-:S02]  /*7300*/  FADD.FTZ R58, R89, R58 ;  /* 0x0000003a593a7221 */ /* 0x000fc40000010000 */
[----:B------:R-:W-:Y:S02]  /*7310*/  FADD.FTZ R82, R82, R35 ;  /* 0x0000002352527221 */ /* 0x000fe40000010000 */
[----:B------:R-:W-:Y:S01]  /*7320*/  FADD.FTZ R56, R85, R56 ;  /* 0x0000003855387221 */ /* 0x000fe20000010000 */
[C---:B------:R-:W-:Y:S08]  /*7330*/  HMMA.16816.F32.BF16 R124, R4.reuse, R14, R124 ;  /* 0x0000000e047c723c */ /* 0x040ff0000004187c */
[C---:B------:R-:W-:Y:S08]  /*7340*/  HMMA.16816.F32.BF16 R120, R4.reuse, R8, R120 ;  /* 0x000000080478723c */ /* 0x040ff00000041878 */
[----:B------:R-:W-:Y:S01]  /*7350*/  HMMA.16816.F32.BF16 R116, R4, R10, R116 ;  /* 0x0000000a0474723c */ /* 0x000fe20000041874 */
[----:B------:R-:W-:-:S02]  /*7360*/  FADD.FTZ R92, R72, R92 ;  /* 0x0000005c485c7221 */ /* 0x000fc40000010000 */
[----:B------:R-:W-:Y:S02]  /*7370*/  FADD.FTZ R88, R88, R58 ;  /* 0x0000003a58587221 */ /* 0x000fe40000010000 */
[----:B------:R-:W-:Y:S02]  /*7380*/  FADD.FTZ R82, R65, R82 ;  /* 0x0000005241527221 */ /* 0x000fe40000010000 */
[----:B------:R-:W-:Y:S01]  /*7390*/  F2FP.BF16.PACK_AB R4, R101, R102 ;  /* 0x000000666504723e */ /* 0x000fe200000010ff */
[----:B------:R-:W-:Y:S01]  /*73a0*/  FADD.FTZ R84, R84, R56 ;  /* 0x0000003854547221 */ /* 0x000fe20000010000 */
[----:B----4-:R-:W-:Y:S02]  /*73b0*/  F2FP.BF16.PACK_AB R6, R107, R100 ;  /* 0x000000646b06723e */ /* 0x010fe400000010ff */
[----:B--2---:R-:W-:Y:S02]  /*73c0*/  F2FP.BF16.PACK_AB R5, R105, R106 ;  /* 0x0000006a6905723e */ /* 0x004fe400000010ff */
[----:B---3--:R-:W-:-:S07]  /*73d0*/  F2FP.BF16.PACK_AB R7, R99, R104 ;  /* 0x000000686307723e */ /* 0x008fce00000010ff */
[C---:B------:R-:W-:Y:S08]  /*73e0*/  HMMA.16816.F32.BF16 R156, R4.reuse, R16, R156 ;  /* 0x00000010049c723c */ /* 0x040ff0000004189c */
[C---:B------:R-:W-:Y:S01]  /*73f0*/  HMMA.16816.F32.BF16 R160, R4.reuse, R18, R160 ;  /* 0x0000001204a0723c */ /* 0x040fe200000418a0 */
[----:B------:R-:W1:Y:S07]  /*7400*/  LDSM.16.MT88.4 R16, [R234+0x2800] ;  /* 0x00280000ea10783b */ /* 0x000e6e0000004200 */
[C---:B------:R-:W-:Y:S08]  /*7410*/  HMMA.16816.F32.BF16 R164, R4.reuse, R12, R164 ;  /* 0x0000000c04a4723c */ /* 0x040ff000000418a4 */
[C---:B------:R-:W-:Y:S01]  /*7420*/  HMMA.16816.F32.BF16 R168, R4.reuse, R14, R168 ;  /* 0x0000000e04a8723c */ /* 0x040fe200000418a8 */
[----:B------:R-:W2:Y:S07]  /*7430*/  LDSM.16.MT88.4 R12, [R233+0x2800] ;  /* 0x00280000e90c783b */ /* 0x000eae0000004200 */
[C---:B------:R-:W-:Y:S08]  /*7440*/  HMMA.16816.F32.BF16 R172, R4.reuse, R8, R172 ;  /* 0x0000000804ac723c */ /* 0x040ff000000418ac */
[C---:B------:R-:W-:Y:S01]  /*7450*/  HMMA.16816.F32.BF16 R176, R4.reuse, R10, R176 ;  /* 0x0000000a04b0723c */ /* 0x040fe200000418b0 */
[----:B------:R-:W3:Y:S07]  /*7460*/  LDSM.16.MT88.4 R8, [R232+0x2800] ;  /* 0x00280000e808783b */ /* 0x000eee0000004200 */
[C---:B------:R-:W-:Y:S08]  /*7470*/  HMMA.16816.F32.BF16 R148, R4.reuse, R20, R148 ;  /* 0x000000140494723c */ /* 0x040ff00000041894 */
[----:B------:R-:W-:Y:S01]  /*7480*/  HMMA.16816.F32.BF16 R152, R4, R22, R152 ;  /* 0x000000160498723c */ /* 0x000fe20000041898 */
[----:B------:R-:W4:Y:S06]  /*7490*/  LDSM.16.MT88.4 R20, [R234+0x3000] ;  /* 0x00300000ea14783b */ /* 0x000f2c0000004200 */
[----:B------:R-:W-:-:S02]  /*74a0*/  F2FP.BF16.PACK_AB R4, R80, R81 ;  /* 0x000000515004723e */ /* 0x000fc400000010ff */
[----:B-----5:R-:W-:Y:S02]  /*74b0*/  F2FP.BF16.PACK_AB R5, R73, R77 ;  /* 0x0000004d4905723e */ /* 0x020fe400000010ff */
[----:B------:R-:W-:Y:S02]  /*74c0*/  F2FP.BF16.PACK_AB R6, R78, R79 ;  /* 0x0000004f4e06723e */ /* 0x000fe400000010ff */
[----:B------:R-:W-:-:S07]  /*74d0*/  F2FP.BF16.PACK_AB R7, R62, R74 ;  /* 0x0000004a3e07723e */ /* 0x000fce00000010ff */
[C---:B-1----:R-:W-:Y:S08]  /*74e0*/  HMMA.16816.F32.BF16 R144, R4.reuse, R16, R144 ;  /* 0x000000100490723c */ /* 0x042ff00000041890 */
[C---:B------:R-:W-:Y:S08]  /*74f0*/  HMMA.16816.F32.BF16 R140, R4.reuse, R18, R140 ;  /* 0x00000012048c723c */ /* 0x040ff0000004188c */
[C---:B--2---:R-:W-:Y:S08]  /*7500*/  HMMA.16816.F32.BF16 R136, R4.reuse, R12, R136 ;  /* 0x0000000c0488723c */ /* 0x044ff00000041888 */
[C---:B------:R-:W-:Y:S08]  /*7510*/  HMMA.16816.F32.BF16 R132, R4.reuse, R14, R132 ;  /* 0x0000000e0484723c */ /* 0x040ff00000041884 */
[C---:B---3--:R-:W-:Y:S08]  /*7520*/  HMMA.16816.F32.BF16 R128, R4.reuse, R8, R128 ;  /* 0x000000080480723c */ /* 0x048ff00000041880 */
        /* <DEDUP_REMOVED lines=17> */
[----:B------:R-:W-:Y:S07]  /*7640*/  HMMA.16816.F32.BF16 R176, R4, R26, R176 ;  /* 0x0000001a04b0723c */ /* 0x000fee00000418b0 */
[----:B------:R-:W-:-:S02]  /*7650*/  F2FP.BF16.PACK_AB R4, R40, R42 ;  /* 0x0000002a2804723e */ /* 0x000fc400000010ff */
[----:B------:R-:W-:Y:S02]  /*7660*/  F2FP.BF16.PACK_AB R5, R36, R37 ;  /* 0x000000252405723e */ /* 0x000fe400000010ff */
[----:B------:R-:W-:Y:S02]  /*7670*/  F2FP.BF16.PACK_AB R6, R38, R39 ;  /* 0x000000272606723e */ /* 0x000fe400000010ff */
[----:B------:R-:W-:-:S07]  /*7680*/  F2FP.BF16.PACK_AB R7, R32, R33 ;  /* 0x000000212007723e */ /* 0x000fce00000010ff */
[C---:B----4-:R-:W-:Y:S08]  /*7690*/  HMMA.16816.F32.BF16 R144, R4.reuse, R20, R144 ;  /* 0x000000140490723c */ /* 0x050ff00000041890 */
[C---:B------:R-:W-:Y:S08]  /*76a0*/  HMMA.16816.F32.BF16 R140, R4.reuse, R22, R140 ;  /* 0x00000016048c723c */ /* 0x040ff0000004188c */
[C---:B-1----:R-:W-:Y:S08]  /*76b0*/  HMMA.16816.F32.BF16 R136, R4.reuse, R16, R136 ;  /* 0x000000100488723c */ /* 0x042ff00000041888 */
[C---:B------:R-:W-:Y:S08]  /*76c0*/  HMMA.16816.F32.BF16 R132, R4.reuse, R18, R132 ;  /* 0x000000120484723c */ /* 0x040ff00000041884 */
[C---:B--2---:R-:W-:Y:S08]  /*76d0*/  HMMA.16816.F32.BF16 R128, R4.reuse, R12, R128 ;  /* 0x0000000c0480723c */ /* 0x044ff00000041880 */
[C---:B------:R-:W-:Y:S08]  /*76e0*/  HMMA.16816.F32.BF16 R124, R4.reuse, R14, R124 ;  /* 0x0000000e047c723c */ /* 0x040ff0000004187c */
[C---:B---3--:R-:W-:Y:S08]  /*76f0*/  HMMA.16816.F32.BF16 R120, R4.reuse, R8, R120 ;  /* 0x000000080478723c */ /* 0x048ff00000041878 */
[----:B------:R-:W-:Y:S07]  /*7700*/  HMMA.16816.F32.BF16 R116, R4, R10, R116 ;  /* 0x0000000a0474723c */ /* 0x000fee0000041874 */
[----:B------:R-:W-:-:S02]  /*7710*/  F2FP.BF16.PACK_AB R4, R30, R31 ;  /* 0x0000001f1e04723e */ /* 0x000fc400000010ff */
[----:B------:R-:W-:Y:S02]  /*7720*/  F2FP.BF16.PACK_AB R6, R28, R29 ;  /* 0x0000001d1c06723e */ /* 0x000fe400000010ff */
[----:B------:R-:W-:Y:S02]  /*7730*/  F2FP.BF16.PACK_AB R5, R98, R103 ;  /* 0x000000676205723e */ /* 0x000fe400000010ff */
[----:B------:R-:W-:-:S07]  /*7740*/  F2FP.BF16.PACK_AB R7, R96, R97 ;  /* 0x000000616007723e */ /* 0x000fce00000010ff */
[C---:B------:R-:W-:Y:S01]  /*7750*/  HMMA.16816.F32.BF16 R160, R4.reuse, R18, R160 ;  /* 0x0000001204a0723c */ /* 0x040fe200000418a0 */
[----:B------:R-:W2:Y:S01]  /*7760*/  LDL R19, [R1+0x10] ;  /* 0x0000100001137983 */ /* 0x000ea20000100800 */
        /* <DEDUP_REMOVED lines=9> */
[----:B------:R-:W-:Y:S01]  /*7800*/  MOV R16, R208 ;  /* 0x000000d000107202 */ /* 0x000fe20000000f00 */
        /* <DEDUP_REMOVED lines=15> */
[----:B------:R-:W-:Y:S01]  /*7900*/  @P2 IMAD.HI.U32 R17, R208, c[0x0][0x2c8], RZ ;  /* 0x0000b200d0112a27 */ /* 0x000fe200078e00ff */
[----:B------:R-:W-:Y:S03]  /*7910*/  HMMA.16816.F32.BF16 R152, R4, R22, R152 ;  /* 0x000000160498723c */ /* 0x000fe60000041898 */
[----:B------:R-:W-:Y:S02]  /*7920*/  FADD.FTZ R92, R81, R92 ;  /* 0x0000005c515c7221 */ /* 0x000fe40000010000 */
[----:B------:R-:W-:-:S02]  /*7930*/  FADD.FTZ R88, R183, R88 ;  /* 0x00000058b7587221 */ /* 0x000fc40000010000 */
[----:B------:R-:W-:Y:S02]  /*7940*/  FADD.FTZ R82, R99, R82 ;  /* 0x0000005263527221 */ /* 0x000fe40000010000 */
[----:B------:R-:W-:Y:S01]  /*7950*/  FADD.FTZ R84, R107, R84 ;  /* 0x000000546b547221 */ /* 0x000fe20000010000 */
[----:B------:R-:W-:Y:S01]  /*7960*/  @P2 SHF.R.U32.HI R16, RZ, c[0x0][0x2cc], R17 ;  /* 0x0000b300ff102a19 */ /* 0x000fe20000011611 */
[----:B------:R-:W-:Y:S02]  /*7970*/  FADD.FTZ R92, R80, R92 ;  /* 0x0000005c505c7221 */ /* 0x000fe40000010000 */
[----:B------:R-:W-:Y:S02]  /*7980*/  FADD.FTZ R88, R77, R88 ;  /* 0x000000584d587221 */ /* 0x000fe40000010000 */
[----:B------:R-:W-:Y:S02]  /*7990*/  FADD.FTZ R82, R192, R82 ;  /* 0x00000052c0527221 */ /* 0x000fe40000010000 */
[----:B------:R-:W-:Y:S01]  /*79a0*/  FADD.FTZ R84, R46, R84 ;  /* 0x000000542e547221 */ /* 0x000fe20000010000 */
[----:B------:R-:W-:Y:S01]  /*79b0*/  IADD3 R13, R16, -c[0x0][0x168], R181 ;  /* 0x80005a00100d7a10 */ /* 0x000fe20007ffe0b5 */
[----:B------:R-:W-:Y:S01]  /*79c0*/  FADD.FTZ R92, R79, R92 ;  /* 0x0000005c4f5c7221 */ /* 0x000fe20000010000 */
[----:B------:R-:W-:Y:S01]  /*79d0*/  MOV R12, RZ ;  /* 0x000000ff000c7202 */ /* 0x000fe20000000f00 */
[----:B------:R-:W-:-:S02]  /*79e0*/  FADD.FTZ R88, R73, R88 ;  /* 0x0000005849587221 */ /* 0x000fc40000010000 */
[----:B------:R-:W-:Y:S02]  /*79f0*/  FADD.FTZ R82, R191, R82 ;  /* 0x00000052bf527221 */ /* 0x000fe40000010000 */
[----:B------:R-:W-:Y:S02]  /*7a00*/  FADD.FTZ R84, R45, R84 ;  /* 0x000000542d547221 */ /* 0x000fe40000010000 */
[----:B------:R-:W-:Y:S02]  /*7a10*/  FADD.FTZ R92, R78, R92 ;  /* 0x0000005c4e5c7221 */ /* 0x000fe40000010000 */
[----:B------:R-:W-:Y:S02]  /*7a20*/  FADD.FTZ R88, R74, R88 ;  /* 0x000000584a587221 */ /* 0x000fe40000010000 */
[----:B------:R-:W-:-:S04]  /*7a30*/  IMAD.HI R12, R13, -0x6db6db6d, R12 ;  /* 0x924924930d0c7827 */ /* 0x000fc800078e020c */
[----:B------:R-:W-:Y:S02]  /*7a40*/  FADD.FTZ R82, R190, R82 ;  /* 0x00000052be527221 */ /* 0x000fe40000010000 */
[----:B------:R-:W-:Y:S02]  /*7a50*/  FADD.FTZ R84, R44, R84 ;  /* 0x000000542c547221 */ /* 0x000fe40000010000 */
[----:B------:R-:W-:Y:S02]  /*7a60*/  FADD.FTZ R92, R42, R92 ;  /* 0x0000005c2a5c7221 */ /* 0x000fe40000010000 */
[----:B------:R-:W-:Y:S01]  /*7a70*/  FADD.FTZ R88, R62, R88 ;  /* 0x000000583e587221 */ /* 0x000fe20000010000 */
[----:B------:R-:W-:Y:S01]  /*7a80*/  SHF.R.U32.HI R8, RZ, 0x1f, R12 ;  /* 0x0000001fff087819 */ /* 0x000fe2000001160c */
[----:B------:R-:W-:Y:S02]  /*7a90*/  FADD.FTZ R82, R189, R82 ;  /* 0x00000052bd527221 */ /* 0x000fe40000010000 */
[----:B------:R-:W-:-:S02]  /*7aa0*/  FADD.FTZ R84, R43, R84 ;  /* 0x000000542b547221 */ /* 0x000fc40000010000 */
[----:B------:R-:W-:Y:S02]  /*7ab0*/  FADD.FTZ R92, R40, R92 ;  /* 0x0000005c285c7221 */ /* 0x000fe40000010000 */
[----:B------:R-:W-:Y:S01]  /*7ac0*/  FADD.FTZ R88, R37, R88 ;  /* 0x0000005825587221 */ /* 0x000fe20000010000 */
[----:B------:R-:W-:Y:S01]  /*7ad0*/  LEA.HI.SX32 R12, R12, R8, 0x1a ;  /* 0x000000080c0c7211 */ /* 0x000fe200078fd2ff */
[----:B------:R-:W-:Y:S02]  /*7ae0*/  FADD.FTZ R82, R103, R82 ;  /* 0x0000005267527221 */ /* 0x000fe40000010000 */
[----:B------:R-:W-:Y:S02]  /*7af0*/  FADD.FTZ R84, R31, R84 ;  /* 0x000000541f547221 */ /* 0x000fe40000010000 */
[----:B------:R-:W-:Y:S01]  /*7b00*/  FADD.FTZ R92, R39, R92 ;  /* 0x0000005c275c7221 */ /* 0x000fe20000010000 */
[----:B------:R-:W-:Y:S01]  /*7b10*/  IADD3 R18, R180, -0x2, RZ ;  /* 0xfffffffeb4127810 */ /* 0x000fe20007ffe0ff */
[----:B------:R-:W-:Y:S01]  /*7b20*/  FADD.FTZ R88, R36, R88 ;  /* 0x0000005824587221 */ /* 0x000fe20000010000 */
[----:B------:R-:W-:Y:S01]  /*7b30*/  HMMA.16816.F32.BF16 R168, R4, R14, R168 ;  /* 0x0000000e04a8723c */ /* 0x000fe200000418a8 */
[----:B------:R-:W-:-:S02]  /*7b40*/  FADD.FTZ R82, R98, R82 ;  /* 0x0000005262527221 */ /* 0x000fc40000010000 */
[----:B------:R-:W-:Y:S02]  /*7b50*/  FADD.FTZ R84, R30, R84 ;  /* 0x000000541e547221 */ /* 0x000fe40000010000 */
[----:B------:R-:W-:-:S03]  /*7b60*/  FADD.FTZ R88, R33, R88 ;  /* 0x0000005821587221 */ /* 0x000fc60000010000 */
[----:B------:R-:W-:Y:S01]  /*7b70*/  HMMA.16816.F32.BF16 R176, R4, R10, R176 ;  /* 0x0000000a04b0723c */ /* 0x000fe200000418b0 */
[----:B------:R-:W-:Y:S01]  /*7b80*/  FADD.FTZ R82, R97, R82 ;  /* 0x0000005261527221 */ /* 0x000fe20000010000 */
[----:B------:R-:W-:Y:S01]  /*7b90*/  STL [R1+0x50], R18 ;  /* 0x0000501201007387 */ /* 0x000fe20000100800 */
[----:B------:R-:W-:-:S04]  /*7ba0*/  FADD.FTZ R84, R29, R84 ;  /* 0x000000541d547221 */ /* 0x000fc80000010000 */
[----:B------:R-:W-:Y:S02]  /*7bb0*/  FADD.FTZ R4, R38, R92 ;  /* 0x0000005c26047221 */ /* 0x000fe40000010000 */
[----:B------:R-:W-:Y:S02]  /*7bc0*/  FADD.FTZ R6, R32, R88 ;  /* 0x0000005820067221 */ /* 0x000fe40000010000 */
[----:B------:R-:W-:Y:S01]  /*7bd0*/  FADD.FTZ R5, R28, R84 ;  /* 0x000000541c057221 */ /* 0x000fe20000010000 */
[----:B--2---:R-:W-:-:S05]  /*7be0*/  IMNMX R19, R19, R12, !PT ;  /* 0x0000000c13137217 */ /* 0x004fca0007800200 */
[----:B------:R-:W-:Y:S04]  /*7bf0*/  STL [R1+0x58], R19 ;  /* 0x0000581301007387 */ /* 0x000fe80000100800 */
[----:B------:R1:W-:Y:S04]  /*7c00*/  STL [R1+0x48], R4 ;  /* 0x0000480401007387 */ /* 0x0003e80000100800 */
[----:B------:R2:W-:Y:S01]  /*7c10*/  STL [R1+0x60], R6 ;  /* 0x0000600601007387 */ /* 0x0005e20000100800 */
[----:B------:R-:W-:Y:S01]  /*7c20*/  ISETP.GE.AND P0, PT, R18, R19, PT ;  /* 0x000000131200720c */ /* 0x000fe20003f06270 */
[----:B-1----:R-:W-:-:S05]  /*7c30*/  FADD.FTZ R4, R96, R82 ;  /* 0x0000005260047221 */ /* 0x002fca0000010000 */
[----:B------:R2:W-:Y:S04]  /*7c40*/  STL [R1+0x4c], R4 ;  /* 0x00004c0401007387 */ /* 0x0005e80000100800 */
[----:B------:R2:W-:Y:S03]  /*7c50*/  STL [R1+0x54], R5 ;  /* 0x0000540501007387 */ /* 0x0005e60000100800 */
[----:B------:R-:W-:Y:S05]  /*7c60*/  @!P0 BRA `(.L_x_1339) ;  /* 0x0000618000008947 */ /* 0x000fea0003800000 */
[----:B------:R-:W-:Y:S01]  /*7c70*/  MOV R180, R0 ;  /* 0x0000000000b47202 */ /* 0x000fe20000000f00 */
[----:B------:R-:W-:Y:S01]  /*7c80*/  IMAD.MOV.U32 R0, RZ, RZ, R18 ;  /* 0x000000ffff007224 */ /* 0x000fe200078e0012 */
[----:B------:R-:W-:Y:S01]  /*7c90*/  MOV R183, R2 ;  /* 0x0000000200b77202 */ /* 0x000fe20000000f00 */
[----:B------:R-:W-:Y:S01]  /*7ca0*/  IMAD.MOV.U32 R181, RZ, RZ, R68 ;  /* 0x000000ffffb57224 */ /* 0x000fe200078e0044 */
[----:B------:R-:W-:-:S02]  /*7cb0*/  MOV R182, R3 ;  /* 0x0000000300b67202 */ /* 0x000fc40000000f00 */
[----:B------:R1:W-:Y:S04]  /*7cc0*/  STL [R1+0x50], R0 ;  /* 0x0000500001007387 */ /* 0x0003e80000100800 */
.L_x_1350:
[----:B------:R-:W3:Y:S01]  /*7cd0*/  LDL R2, [R1+0x50] ;  /* 0x0000500001027983 */ /* 0x000ee20000100800 */
[----:B------:R-:W-:Y:S04]  /*7ce0*/  DEPBAR.LE SB0, 0x0 ;  /* 0x000080000000791a */ /* 0x000fe80000000000 */
[----:B-1----:R-:W3:Y:S01]  /*7cf0*/  LDL R0, [R1+0x10] ;  /* 0x0000100001007983 */ /* 0x002ee20000100800 */
[----:B------:R-:W-:Y:S01]  /*7d00*/  WARPSYNC 0xffffffff ;  /* 0xffffffff00007948 */ /* 0x000fe20003800000 */
[----:B------:R-:W-:Y:S02]  /*7d10*/  BSSY B0, `(.L_x_1340) ;  /* 0x0000051000007945 */ /* 0x000fe40003800000 */
[----:B------:R-:W-:Y:S06]  /*7d20*/  BAR.SYNC.DEFER_BLOCKING 0x0 ;  /* 0x0000000000007b1d */ /* 0x000fec0000010000 */
[----:B------:R1:W4:Y:S04]  /*7d30*/  LDSM.16.M88.4 R112, [R241] ;  /* 0x00000000f170783b */ /* 0x0003280000000200 */
[----:B------:R1:W2:Y:S04]  /*7d40*/  LDSM.16.M88.4 R108, [R241+0x2000] ;  /* 0x00200000f16c783b */ /* 0x0002a80000000200 */
[----:B------:R1:W1:Y:S04]  /*7d50*/  LDSM.16.M88.4 R16, [R240] ;  /* 0x00000000f010783b */ /* 0x0002680000000200 */
[----:B------:R1:W1:Y:S04]  /*7d60*/  LDSM.16.M88.4 R32, [R240+0x800] ;  /* 0x00080000f020783b */ /* 0x0002680000000200 */
[----:B------:R1:W1:Y:S04]  /*7d70*/  LDSM.16.M88.4 R48, [R240+0x1000] ;  /* 0x00100000f030783b */ /* 0x0002680000000200 */
        /* <DEDUP_REMOVED lines=10> */
[----:B------:R1:W1:Y:S04]  /*7e20*/  LDSM.16.M88.4 R212, [R227] ;  /* 0x00000000e3d4783b */ /* 0x0002680000000200 */
[----:B------:R1:W1:Y:S04]  /*7e30*/  LDSM.16.M88.4 R216, [R226] ;  /* 0x00000000e2d8783b */ /* 0x0002680000000200 */
[----:B------:R1:W1:Y:S01]  /*7e40*/  LDSM.16.M88.4 R220, [R225] ;  /* 0x00000000e1dc783b */ /* 0x0002620000000200 */
[----:B---3--:R-:W-:-:S13]  /*7e50*/  ISETP.GT.AND P0, PT, R0, R2, PT ;  /* 0x000000020000720c */ /* 0x008fda0003f04270 */
[----:B------:R-:W-:-:S05]  /*7e60*/  @P0 BRA `(.L_x_1341) ;  /* 0x000003b000000947 */ /* 0x000fca0003800000 */
[----:B-12-4-:R-:W2:Y:S04]  /*7e70*/  LDL R6, [R1+0x20] ;  /* 0x0000200001067983 */ /* 0x016ea80000100800 */
[----:B------:R-:W3:Y:S04]  /*7e80*/  LDL R5, [R1+0x1c] ;  /* 0x00001c0001057983 */ /* 0x000ee80000100800 */
[----:B------:R-:W4:Y:S04]  /*7e90*/  LDL.64 R8, [R1+0x30] ;  /* 0x0000300001087983 */ /* 0x000f280000100a00 */
[----:B------:R-:W5:Y:S01]  /*7ea0*/  LDL R4, [R1+0x4] ;  /* 0x0000040001047983 */ /* 0x000f620000100800 */
[----:B--2---:R-:W-:Y:S01]  /*7eb0*/  IMAD.WIDE.U32 R2, R6, c[0x0][0x208], RZ ;  /* 0x0000820006027a25 */ /* 0x004fe200078e00ff */
[----:B------:R-:W-:Y:S02]  /*7ec0*/  SHF.R.S32.HI R0, RZ, 0x1f, R6 ;  /* 0x0000001fff007819 */ /* 0x000fe40000011406 */
[----:B---3--:R-:W-:Y:S03]  /*7ed0*/  SHF.R.S32.HI R7, RZ, 0x1f, R5 ;  /* 0x0000001fff077819 */ /* 0x008fe60000011405 */
[----:B------:R-:W-:Y:S02]  /*7ee0*/  IMAD R0, R0, c[0x0][0x208], RZ ;  /* 0x0000820000007a24 */ /* 0x000fe400078e02ff */
[----:B------:R-:W-:Y:S02]  /*7ef0*/  IMAD R7, R7, c[0x0][0x218], RZ ;  /* 0x0000860007077a24 */ /* 0x000fe400078e02ff */
[----:B------:R-:W-:Y:S02]  /*7f00*/  IMAD R0, R6, c[0x0][0x20c], R0 ;  /* 0x0000830006007a24 */ /* 0x000fe400078e0200 */
[----:B------:R-:W-:Y:S02]  /*7f10*/  IMAD R7, R5, c[0x0][0x21c], R7 ;  /* 0x0000870005077a24 */ /* 0x000fe400078e0207 */
[----:B------:R-:W-:Y:S01]  /*7f20*/  IMAD.IADD R3, R3, 0x1, R0 ;  /* 0x0000000103037824 */ /* 0x000fe200078e0200 */
[----:B------:R-:W-:Y:S03]  /*7f30*/  SHF.L.U32 R0, R251, 0x1, RZ ;  /* 0x00000001fb007819 */ /* 0x000fe600000006ff */
[----:B------:R-:W-:Y:S05]  /*7f40*/  IMAD.WIDE.U32 R2, R5, c[0x0][0x218], R2 ;  /* 0x0000860005027a25 */ /* 0x000fea00078e0002 */
[----:B----4-:R-:W-:Y:S04]  /*7f50*/  IADD3 R2, P4, R8, R2, RZ ;  /* 0x0000000208027210 */ /* 0x010fe80007f9e0ff */
[----:B------:R-:W-:Y:S02]  /*7f60*/  LEA R10, P0, R2, c[0x0][0x1f8], 0x1 ;  /* 0x00007e00020a7a11 */ /* 0x000fe400078008ff */
[----:B-----5:R-:W-:Y:S02]  /*7f70*/  IADD3.X R7, R4, R3, R7, P4, !PT ;  /* 0x0000000304077210 */ /* 0x020fe400027fe407 */
[----:B------:R-:W-:Y:S02]  /*7f80*/  SHF.L.U64.HI R3, R251, 0x1, R242 ;  /* 0x00000001fb037819 */ /* 0x000fe400000102f2 */
[----:B------:R-:W-:Y:S01]  /*7f90*/  LEA.HI.X R7, R2, c[0x0][0x1fc], R7, 0x1, P0 ;  /* 0x00007f0002077a11 */ /* 0x000fe200000f0c07 */
[----:B------:R-:W-:-:S05]  /*7fa0*/  BRA.DIV ~URZ, `(.L_x_1342) ;  /* 0x0000f1527f007947 */ /* 0x000fca000b800000 */
[----:B------:R1:W2:Y:S02]  /*7fb0*/  SHFL.IDX PT, R11, R7, RZ, 0x181f ;  /* 0x00181fff070b7589 */ /* 0x0002a400000e0000 */
.L_x_1393:
[----:B------:R-:W-:-:S05]  /*7fc0*/  BRA.DIV ~URZ, `(.L_x_1343) ;  /* 0x0000f1a27f007947 */ /* 0x000fca000b800000 */
[----:B------:R-:W3:Y:S04]  /*7fd0*/  SHFL.IDX PT, R20, R10, RZ, 0x181f ;  /* 0x00181fff0a147589 */ /* 0x000ee800000e0000 */
[----:B------:R-:W4:Y:S04]  /*7fe0*/  SHFL.IDX PT, R14, R10, 0x1, 0x181f ;  /* 0x00381f000a0e7f89 */ /* 0x000f2800000e0000 */
[----:B------:R-:W-:Y:S04]  /*7ff0*/  SHFL.IDX PT, R15, R7, 0x1, 0x181f ;  /* 0x00381f00070f7f89 */ /* 0x000fe800000e0000 */
[----:B------:R-:W-:Y:S04]  /*8000*/  SHFL.IDX PT, R12, R10, 0x2, 0x181f ;  /* 0x00581f000a0c7f89 */ /* 0x000fe800000e0000 */
[----:B------:R-:W5:Y:S04]  /*8010*/  SHFL.IDX PT, R8, R10, 0x3, 0x181f ;  /* 0x00781f000a087f89 */ /* 0x000f6800000e0000 */
[----:B------:R-:W-:Y:S04]  /*8020*/  SHFL.IDX PT, R13, R7, 0x2, 0x181f ;  /* 0x00581f00070d7f89 */ /* 0x000fe800000e0000 */
[----:B------:R-:W-:Y:S04]  /*8030*/  SHFL.IDX PT, R5, R10, 0x4, 0x181f ;  /* 0x00981f000a057f89 */ /* 0x000fe800000e0000 */
[----:B------:R-:W1:Y:S04]  /*8040*/  SHFL.IDX PT, R9, R7, 0x3, 0x181f ;  /* 0x00781f0007097f89 */ /* 0x000e6800000e0000 */
[----:B------:R-:W2:Y:S04]  /*8050*/  SHFL.IDX PT, R2, R10, 0x5, 0x181f ;  /* 0x00b81f000a027f89 */ /* 0x000ea800000e0000 */
[----:B------:R-:W2:Y:S04]  /*8060*/  SHFL.IDX PT, R6, R7, 0x4, 0x181f ;  /* 0x00981f0007067f89 */ /* 0x000ea800000e0000 */
[----:B------:R-:W2:Y:S04]  /*8070*/  SHFL.IDX PT, R4, R7, 0x5, 0x181f ;  /* 0x00b81f0007047f89 */ /* 0x000ea800000e0000 */
[----:B-1----:R-:W1:Y:S01]  /*8080*/  SHFL.IDX PT, R7, R7, 0x6, 0x181f ;  /* 0x00d81f0007077f89 */ /* 0x002e6200000e0000 */
[-C--:B---3--:R-:W-:Y:S02]  /*8090*/  IADD3 R20, P0, R20, R0.reuse, RZ ;  /* 0x0000000014147210 */ /* 0x088fe40007f1e0ff */
[-C--:B----4-:R-:W-:Y:S02]  /*80a0*/  IADD3 R14, P4, R14, R0.reuse, RZ ;  /* 0x000000000e0e7210 */ /* 0x090fe40007f9e0ff */
[-C--:B-----5:R-:W-:Y:S01]  /*80b0*/  IADD3 R8, P5, R8, R0.reuse, RZ ;  /* 0x0000000008087210 */ /* 0x0a0fe20007fbe0ff */
[--C-:B--2---:R-:W-:Y:S01]  /*80c0*/  IMAD.X R21, R11, 0x1, R3.reuse, P0 ;  /* 0x000000010b157824 */ /* 0x104fe200000e0603 */
[-C--:B------:R-:W-:Y:S01]  /*80d0*/  IADD3 R12, P0, R12, R0.reuse, RZ ;  /* 0x000000000c0c7210 */ /* 0x080fe20007f1e0ff */
[--C-:B------:R-:W-:Y:S02]  /*80e0*/  IMAD.X R15, R15, 0x1, R3.reuse, P4 ;  /* 0x000000010f0f7824 */ /* 0x100fe400020e0603 */
[--C-:B------:R-:W-:Y:S01]  /*80f0*/  IMAD.X R9, R9, 0x1, R3.reuse, P5 ;  /* 0x0000000109097824 */ /* 0x100fe200028e0603 */
[----:B------:R2:W-:Y:S01]  /*8100*/  LDGSTS.E.BYPASS.LTC128B.128 [R244+0x100], [R20.64], !P3 ;  /* 0x0010000014f47fae */ /* 0x0005e2000d901d48 */
[--C-:B------:R-:W-:Y:S03]  /*8110*/  IMAD.X R13, R13, 0x1, R3.reuse, P0 ;  /* 0x000000010d0d7824 */ /* 0x100fe600000e0603 */
[----:B------:R3:W-:Y:S04]  /*8120*/  LDGSTS.E.BYPASS.LTC128B.128 [R244+0x900], [R14.64], !P3 ;  /* 0x009000000ef47fae */ /* 0x0007e8000d901d48 */
[----:B------:R4:W-:Y:S04]  /*8130*/  LDGSTS.E.BYPASS.LTC128B.128 [R244+0x1100], [R12.64], !P3 ;  /* 0x011000000cf47fae */ /* 0x0009e8000d901d48 */
[----:B------:R4:W-:Y:S01]  /*8140*/  LDGSTS.E.BYPASS.LTC128B.128 [R244+0x1900], [R8.64], !P3 ;  /* 0x0190000008f47fae */ /* 0x0009e2000d901d48 */
[-C--:B--2---:R-:W-:Y:S02]  /*8150*/  IADD3 R20, P4, R5, R0.reuse, RZ ;  /* 0x0000000005147210 */ /* 0x084fe40007f9e0ff */
[----:B---3--:R-:W-:Y:S03]  /*8160*/  IADD3 R14, P0, R2, R0, RZ ;  /* 0x00000000020e7210 */ /* 0x008fe60007f1e0ff */
[--C-:B------:R-:W-:Y:S02]  /*8170*/  IMAD.X R21, R6, 0x1, R3.reuse, P4 ;  /* 0x0000000106157824 */ /* 0x100fe400020e0603 */
[----:B------:R-:W-:Y:S03]  /*8180*/  IMAD.X R15, R4, 0x1, R3, P0 ;  /* 0x00000001040f7824 */ /* 0x000fe600000e0603 */
[----:B------:R4:W-:Y:S04]  /*8190*/  LDGSTS.E.BYPASS.LTC128B.128 [R244+0x2100], [R20.64], !P3 ;  /* 0x0210000014f47fae */ /* 0x0009e8000d901d48 */
[----:B------:R4:W2:Y:S04]  /*81a0*/  SHFL.IDX PT, R4, R10, 0x6, 0x181f ;  /* 0x00d81f000a047f89 */ /* 0x0008a800000e0000 */
[----:B------:R4:W-:Y:S02]  /*81b0*/  LDGSTS.E.BYPASS.LTC128B.128 [R244+0x2900], [R14.64], !P3 ;  /* 0x029000000ef47fae */ /* 0x0009e4000d901d48 */
.L_x_1394:
[----:B-12---:R-:W-:Y:S04]  /*81c0*/  IADD3 R4, P0, R4, R0, RZ ;  /* 0x0000000004047210 */ /* 0x006fe80007f1e0ff */
[----:B------:R-:W-:Y:S05]  /*81d0*/  IADD3.X R5, R7, R3, RZ, P0, !PT ;  /* 0x0000000307057210 */ /* 0x000fea00007fe4ff */
[----:B------:R-:W-:Y:S01]  /*81e0*/  @!PT LDS RZ, [RZ] ;  /* 0x00000000fffff984 */ /* 0x000fe20000000800 */
[----:B------:R-:W-:Y:S01]  /*81f0*/  @!PT LDS RZ, [RZ] ;  /* 0x00000000fffff984 */ /* 0x000fe20000000800 */
[----:B------:R-:W-:Y:S01]  /*8200*/  @!PT LDS RZ, [RZ] ;  /* 0x00000000fffff984 */ /* 0x000fe20000000800 */
[----:B------:R1:W-:Y:S04]  /*8210*/  LDGSTS.E.BYPASS.LTC128B.128 [R244+0x3100], [R4.64], !P3 ;  /* 0x0310000004f47fae */ /* 0x0003e8000d901d48 */
.L_x_1341:
[----:B-12-4-:R-:W-:Y:S05]  /*8220*/  BSYNC B0 ;  /* 0x0000000000007941 */ /* 0x016fea0003800000 */
.L_x_1340:
        /* <DEDUP_REMOVED lines=57> */
[----:B------:R-:W-:Y:S07]  /*85c0*/  LDSM.16.M88.4 R212, [R235] ;  /* 0x00000000ebd4783b */ /* 0x000fee0000000200 */
[-C--:B------:R-:W-:Y:S08]  /*85d0*/  HMMA.16816.F32.BF16 R84, R188, R216.reuse, R84 ;  /* 0x000000d8bc54723c */ /* 0x080ff00000041854 */
[C---:B------:R-:W-:Y:S08]  /*85e0*/  HMMA.16816.F32.BF16 R88, R196.reuse, R216, R88 ;  /* 0x000000d8c458723c */ /* 0x040ff00000041858 */
[-C--:B------:R-:W-:Y:S08]  /*85f0*/  HMMA.16816.F32.BF16 R92, R196, R218.reuse, R92 ;  /* 0x000000dac45c723c */ /* 0x080ff0000004185c */
[C---:B------:R-:W-:Y:S01]  /*8600*/  HMMA.16816.F32.BF16 R96, R188.reuse, R218, R96 ;  /* 0x000000dabc60723c */ /* 0x040fe20000041860 */
[----:B------:R-:W-:Y:S07]  /*8610*/  LDSM.16.M88.4 R216, [R224] ;  /* 0x00000000e0d8783b */ /* 0x000fee0000000200 */
[-C--:B------:R-:W-:Y:S08]  /*8620*/  HMMA.16816.F32.BF16 R100, R188, R220.reuse, R100 ;  /* 0x000000dcbc64723c */ /* 0x080ff00000041864 */
[C---:B------:R-:W-:Y:S01]  /*8630*/  HMMA.16816.F32.BF16 R104, R196.reuse, R220, R104 ;  /* 0x000000dcc468723c */ /* 0x040fe20000041868 */
[----:B------:R-:W2:Y:S07]  /*8640*/  LDL R221, [R1+0x10] ;  /* 0x0000100001dd7983 */ /* 0x000eae0000100800 */
[-C--:B------:R-:W-:Y:S01]  /*8650*/  HMMA.16816.F32.BF16 R108, R196, R222.reuse, R108 ;  /* 0x000000dec46c723c */ /* 0x080fe2000004186c */
[----:B------:R-:W-:Y:S07]  /*8660*/  LDSM.16.M88.4 R196, [R236+0x2800] ;  /* 0x00280000ecc4783b */ /* 0x000fee0000000200 */
[----:B------:R-:W-:Y:S01]  /*8670*/  HMMA.16816.F32.BF16 R112, R188, R222, R112 ;  /* 0x000000debc70723c */ /* 0x000fe20000041870 */
[----:B------:R-:W5:Y:S07]  /*8680*/  LDSM.16.M88.4 R188, [R236+0x1800] ;  /* 0x00180000ecbc783b */ /* 0x000f6e0000000200 */
        /* <DEDUP_REMOVED lines=27> */
[-C--:B---3--:R-:W-:Y:S08]  /*8840*/  HMMA.16816.F32.BF16 R100, R184, R204.reuse, R100 ;  /* 0x000000ccb864723c */ /* 0x088ff00000041864 */
[C---:B------:R-:W-:Y:S08]  /*8850*/  HMMA.16816.F32.BF16 R104, R200.reuse, R204, R104 ;  /* 0x000000ccc868723c */ /* 0x040ff00000041868 */
[-C--:B------:R-:W-:Y:S08]  /*8860*/  HMMA.16816.F32.BF16 R108, R200, R206.reuse, R108 ;  /* 0x000000cec86c723c */ /* 0x080ff0000004186c */
[----:B------:R-:W-:Y:S08]  /*8870*/  HMMA.16816.F32.BF16 R112, R184, R206, R112 ;  /* 0x000000ceb870723c */ /* 0x000ff00000041870 */
[-C--:B------:R-:W-:Y:S08]  /*8880*/  HMMA.16816.F32.BF16 R4, R212, R216.reuse, R4 ;  /* 0x000000d8d404723c */ /* 0x080ff00000041804 */
[C---:B----4-:R-:W-:Y:S08]  /*8890*/  HMMA.16816.F32.BF16 R8, R188.reuse, R216, R8 ;  /* 0x000000d8bc08723c */ /* 0x050ff00000041808 */
        /* <DEDUP_REMOVED lines=8> */
[----:B------:R3:W4:Y:S01]  /*8920*/  MUFU.TANH R185, R7 ;  /* 0x0000000700b97308 */ /* 0x0007220000002400 */
        /* <DEDUP_REMOVED lines=8> */
[----:B------:R-:W-:Y:S01]  /*89b0*/  FMUL.FTZ R16, R16, c[0x0][0x320] ;  /* 0x0000c80010107a20 */ /* 0x000fe20000410000 */
[----:B--2---:R-:W-:Y:S01]  /*89c0*/  ISETP.GT.AND P0, PT, R2, R221, PT ;  /* 0x000000dd0200720c */ /* 0x004fe20003f04270 */
[----:B------:R-:W-:Y:S02]  /*89d0*/  FMUL.FTZ R17, R17, c[0x0][0x320] ;  /* 0x0000c80011117a20 */ /* 0x000fe40000410000 */
[----:B------:R-:W-:Y:S01]  /*89e0*/  FMUL.FTZ R18, R18, c[0x0][0x320] ;  /* 0x0000c80012127a20 */ /* 0x000fe20000410000 */
[----:B------:R-:W2:Y:S01]  /*89f0*/  MUFU.TANH R187, R9 ;  /* 0x0000000900bb7308 */ /* 0x000ea20000002400 */
[----:B------:R-:W-:Y:S01]  /*8a00*/  FMUL.FTZ R19, R19, c[0x0][0x320] ;  /* 0x0000c80013137a20 */ /* 0x000fe20000410000 */
[----:B---3--:R-:W3:Y:S08]  /*8a10*/  LDSM.16.M88.4 R4, [R224+0x800] ;  /* 0x00080000e004783b */ /* 0x008ef00000000200 */
[----:B------:R-:W1:Y:S10]  /*8a20*/  MUFU.TANH R192, R10 ;  /* 0x0000000a00c07308 */ /* 0x000e740000002400 */
[----:B------:R5:W1:Y:S10]  /*8a30*/  MUFU.TANH R193, R11 ;  /* 0x0000000b00c17308 */ /* 0x000a740000002400 */
[----:B------:R-:W1:Y:S10]  /*8a40*/  MUFU.TANH R0, R0 ;  /* 0x0000000000007308 */ /* 0x000e740000002400 */
[----:B------:R-:W1:Y:S01]  /*8a50*/  MUFU.TANH R3, R3 ;  /* 0x0000000300037308 */ /* 0x000e620000002400 */
[----:B-----5:R-:W5:Y:S01]  /*8a60*/  LDSM.16.M88.4 R8, [R224+0x1000] ;  /* 0x00100000e008783b */ /* 0x020f620000000200 */
[-C--:B---3--:R-:W-:Y:S08]  /*8a70*/  HMMA.16816.F32.BF16 R20, R212, R4.reuse, R20 ;  /* 0x00000004d414723c */ /* 0x088ff00000041814 */
[----:B------:R-:W3:Y:S01]  /*8a80*/  MUFU.TANH R12, R12 ;  /* 0x0000000c000c7308 */ /* 0x000ee20000002400 */
        /* <DEDUP_REMOVED lines=43> */
[----:B------:R-:W1:Y:S03]  /*8d40*/  LDSM.16.M88.4 R4, [R224+0x2800] ;  /* 0x00280000e004783b */ /* 0x000e660000000200 */
[----:B------:R-:W-:Y:S02]  /*8d50*/  FMUL.FTZ R41, R41, c[0x0][0x320] ;  /* 0x0000c80029297a20 */ /* 0x000fe40000410000 */
[----:B------:R-:W-:Y:S02]  /*8d60*/  FMUL.FTZ R42, R42, c[0x0][0x320] ;  /* 0x0000c8002a2a7a20 */ /* 0x000fe40000410000 */
[----:B------:R-:W-:Y:S01]  /*8d70*/  FMUL.FTZ R43, R43, c[0x0][0x320] ;  /* 0x0000c8002b2b7a20 */ /* 0x000fe20000410000 */
[----:B------:R-:W1:Y:S01]  /*8d80*/  MUFU.TANH R22, R22 ;  /* 0x0000001600167308 */ /* 0x000e620000002400 */
[-C--:B-----5:R-:W-:Y:S03]  /*8d90*/  HMMA.16816.F32.BF16 R68, R212, R8.reuse, R68 ;  /* 0x00000008d444723c */ /* 0x0a0fe60000041844 */
[----:B------:R-:W-:Y:S02]  /*8da0*/  FMUL.FTZ R44, R44, c[0x0][0x320] ;  /* 0x0000c8002c2c7a20 */ /* 0x000fe40000410000 */
[----:B------:R-:W-:Y:S02]  /*8db0*/  FMUL.FTZ R45, R45, c[0x0][0x320] ;  /* 0x0000c8002d2d7a20 */ /* 0x000fe40000410000 */
[----:B------:R-:W-:Y:S01]  /*8dc0*/  FMUL.FTZ R46, R46, c[0x0][0x320] ;  /* 0x0000c8002e2e7a20 */ /* 0x000fe20000410000 */
[C---:B------:R-:W-:Y:S01]  /*8dd0*/  HMMA.16816.F32.BF16 R72, R188.reuse, R8, R72 ;  /* 0x00000008bc48723c */ /* 0x040fe20000041848 */
[----:B------:R-:W2:Y:S03]  /*8de0*/  MUFU.TANH R23, R23 ;  /* 0x0000001700177308 */ /* 0x000ea60000002400 */
[----:B------:R-:W-:Y:S02]  /*8df0*/  FMUL.FTZ R47, R47, c[0x0][0x320] ;  /* 0x0000c8002f2f7a20 */ /* 0x000fe40000410000 */
[----:B------:R-:W-:Y:S02]  /*8e00*/  FMUL.FTZ R48, R48, c[0x0][0x320] ;  /* 0x0000c80030307a20 */ /* 0x000fe40000410000 */
[-C--:B------:R-:W-:Y:S03]  /*8e10*/  HMMA.16816.F32.BF16 R76, R188, R10.reuse, R76 ;  /* 0x0000000abc4c723c */ /* 0x080fe6000004184c */
[----:B------:R-:W2:Y:S01]  /*8e20*/  MUFU.TANH R24, R24 ;  /* 0x0000001800187308 */ /* 0x000ea20000002400 */
[----:B------:R-:W-:Y:S02]  /*8e30*/  FMUL.FTZ R49, R49, c[0x0][0x320] ;  /* 0x0000c80031317a20 */ /* 0x000fe40000410000 */
[----:B------:R-:W-:Y:S02]  /*8e40*/  FMUL.FTZ R50, R50, c[0x0][0x320] ;  /* 0x0000c80032327a20 */ /* 0x000fe40000410000 */
[C---:B------:R-:W-:Y:S01]  /*8e50*/  HMMA.16816.F32.BF16 R80, R212.reuse, R10, R80 ;  /* 0x0000000ad450723c */ /* 0x040fe20000041850 */
[----:B------:R-:W5:Y:S01]  /*8e60*/  LDSM.16.M88.4 R8, [R224+0x3000] ;  /* 0x00300000e008783b */ /* 0x000f620000000200 */
[----:B------:R-:W-:Y:S04]  /*8e70*/  DEPBAR.LE SB0, 0x0 ;  /* 0x000080000000791a */ /* 0x000fe80000000000 */
[----:B------:R-:W2:Y:S01]  /*8e80*/  MUFU.TANH R25, R25 ;  /* 0x0000001900197308 */ /* 0x000ea20000002400 */
[----:B------:R-:W-:Y:S01]  /*8e90*/  FMUL.FTZ R68, R68, c[0x0][0x320] ;  /* 0x0000c80044447a20 */ /* 0x000fe20000410000 */
[-C--:B-1----:R-:W-:Y:S01]  /*8ea0*/  HMMA.16816.F32.BF16 R84, R212, R4.reuse, R84 ;  /* 0x00000004d454723c */ /* 0x082fe20000041854 */
[----:B------:R-:W-:Y:S04]  /*8eb0*/  BAR.SYNC.DEFER_BLOCKING 0x0 ;  /* 0x0000000000007b1d */ /* 0x000fe80000010000 */
        /* <DEDUP_REMOVED lines=16> */
[----:B------:R-:W1:Y:S01]  /*8fc0*/  MUFU.TANH R209, R81 ;  /* 0x0000005100d17308 */ /* 0x000e620000002400 */
[----:B------:R-:W-:Y:S02]  /*8fd0*/  FMUL.FTZ R57, R57, c[0x0][0x320] ;  /* 0x0000c80039397a20 */ /* 0x000fe40000410000 */
[C---:B------:R-:W-:Y:S04]  /*8fe0*/  HMMA.16816.F32.BF16 R104, R188.reuse, R8, R104 ;  /* 0x00000008bc68723c */ /* 0x040fe80000041868 */
[----:B------:R-:W-:Y:S02]  /*8ff0*/  FMUL.FTZ R58, R58, c[0x0][0x320] ;  /* 0x0000c8003a3a7a20 */ /* 0x000fe40000410000 */
[----:B------:R-:W-:Y:S01]  /*9000*/  FMUL.FTZ R59, R59, c[0x0][0x320] ;  /* 0x0000c8003b3b7a20 */ /* 0x000fe20000410000 */
[----:B------:R-:W1:Y:S01]  /*9010*/  MUFU.TANH R26, R26 ;  /* 0x0000001a001a7308 */ /* 0x000e620000002400 */
[-C--:B------:R-:W-:Y:S04]  /*9020*/  HMMA.16816.F32.BF16 R108, R188, R10.reuse, R108 ;  /* 0x0000000abc6c723c */ /* 0x080fe8000004186c */
[----:B------:R-:W-:Y:S02]  /*9030*/  FMUL.FTZ R96, R96, c[0x0][0x320] ;  /* 0x0000c80060607a20 */ /* 0x000fe40000410000 */
[----:B------:R-:W-:Y:S02]  /*9040*/  FMUL.FTZ R97, R97, c[0x0][0x320] ;  /* 0x0000c80061617a20 */ /* 0x000fe40000410000 */
[----:B------:R-:W-:Y:S01]  /*9050*/  FMUL.FTZ R98, R98, c[0x0][0x320] ;  /* 0x0000c80062627a20 */ /* 0x000fe20000410000 */
[----:B------:R-:W1:Y:S01]  /*9060*/  MUFU.TANH R206, R96 ;  /* 0x0000006000ce7308 */ /* 0x000e620000002400 */
[----:B------:R-:W-:Y:S04]  /*9070*/  HMMA.16816.F32.BF16 R112, R212, R10, R112 ;  /* 0x0000000ad470723c */ /* 0x000fe80000041870 */
[----:B------:R-:W-:Y:S02]  /*9080*/  FMUL.FTZ R99, R99, c[0x0][0x320] ;  /* 0x0000c80063637a20 */ /* 0x000fe40000410000 */
[----:B------:R-:W-:Y:S02]  /*9090*/  FMUL.FTZ R100, R100, c[0x0][0x320] ;  /* 0x0000c80064647a20 */ /* 0x000fe40000410000 */
[----:B------:R-:W-:Y:S01]  /*90a0*/  FMUL.FTZ R60, R60, c[0x0][0x320] ;  /* 0x0000c8003c3c7a20 */ /* 0x000fe20000410000 */
[----:B------:R-:W2:Y:S03]  /*90b0*/  MUFU.TANH R205, R97 ;  /* 0x0000006100cd7308 */ /* 0x000ea60000002400 */
[----:B------:R-:W-:Y:S02]  /*90c0*/  FMUL.FTZ R61, R61, c[0x0][0x320] ;  /* 0x0000c8003d3d7a20 */ /* 0x000fe40000410000 */
[----:B------:R-:W-:Y:S02]  /*90d0*/  FMUL.FTZ R62, R62, c[0x0][0x320] ;  /* 0x0000c8003e3e7a20 */ /* 0x000fe40000410000 */
[----:B------:R-:W-:Y:S02]  /*90e0*/  FMUL.FTZ R63, R63, c[0x0][0x320] ;  /* 0x0000c8003f3f7a20 */ /* 0x000fe40000410000 */
[----:B------:R-:W-:Y:S01]  /*90f0*/  FMUL.FTZ R64, R64, c[0x0][0x320] ;  /* 0x0000c80040407a20 */ /* 0x000fe20000410000 */
[----:B------:R5:W2:Y:S01]  /*9100*/  MUFU.TANH R204, R98 ;  /* 0x0000006200cc7308 */ /* 0x000aa20000002400 */
[----:B------:R-:W-:Y:S02]  /*9110*/  FMUL.FTZ R65, R65, c[0x0][0x320] ;  /* 0x0000c80041417a20 */ /* 0x000fe40000410000 */
[----:B------:R-:W-:Y:S02]  /*9120*/  FMUL.FTZ R66, R66, c[0x0][0x320] ;  /* 0x0000c80042427a20 */ /* 0x000fe40000410000 */
[----:B------:R-:W-:Y:S02]  /*9130*/  FMUL.FTZ R67, R67, c[0x0][0x320] ;  /* 0x0000c80043437a20 */ /* 0x000fe40000410000 */
[----:B-1----:R-:W-:Y:S02]  /*9140*/  FMUL.FTZ R68, R70, c[0x0][0x320] ;  /* 0x0000c80046447a20 */ /* 0x002fe40000410000 */
[----:B------:R-:W-:Y:S01]  /*9150*/  FMUL.FTZ R69, R71, c[0x0][0x320] ;  /* 0x0000c80047457a20 */ /* 0x000fe20000410000 */
[----:B------:R1:W1:Y:S01]  /*9160*/  MUFU.TANH R203, R99 ;  /* 0x0000006300cb7308 */ /* 0x0002620000002400 */
[----:B------:R-:W-:Y:S02]  /*9170*/  FMUL.FTZ R70, R72, c[0x0][0x320] ;  /* 0x0000c80048467a20 */ /* 0x000fe40000410000 */
        /* <DEDUP_REMOVED lines=14> */
[----:B-----5:R-:W-:Y:S02]  /*9260*/  FMUL.FTZ R98, R104, c[0x0][0x320] ;  /* 0x0000c80068627a20 */ /* 0x020fe40000410000 */
[----:B-1----:R-:W-:Y:S01]  /*9270*/  FMUL.FTZ R99, R105, c[0x0][0x320] ;  /* 0x0000c80069637a20 */ /* 0x002fe20000410000 */
[----:B------:R-:W1:Y:S01]  /*9280*/  MUFU.TANH R28, R28 ;  /* 0x0000001c001c7308 */ /* 0x000e620000002400 */
[----:B------:R-:W-:Y:S02]  /*9290*/  FMUL.FTZ R96, R106, c[0x0][0x320] ;  /* 0x0000c8006a607a20 */ /* 0x000fe40000410000 */
[----:B------:R-:W-:Y:S02]  /*92a0*/  FMUL.FTZ R81, R107, c[0x0][0x320] ;  /* 0x0000c8006b517a20 */ /* 0x000fe40000410000 */
[----:B--2---:R-:W-:Y:S02]  /*92b0*/  FMUL.FTZ R100, R108, c[0x0][0x320] ;  /* 0x0000c8006c647a20 */ /* 0x004fe40000410000 */
        /* <DEDUP_REMOVED lines=22> */
[----:B------:R-:W-:Y:S07]  /*9420*/  FMUL.FTZ R102, R102, c[0x0][0x320] ;  /* 0x0000c80066667a20 */ /* 0x000fee0000410000 */
        /* <DEDUP_REMOVED lines=73> */
[----:B------:R-:W1:Y:S01]  /*98c0*/  MUFU.TANH R11, R11 ;  /* 0x0000000b000b7308 */ /* 0x000e620000002400 */
[----:B------:R-:W-:-:S05]  /*98d0*/  @!P0 BRA `(.L_x_1345) ;  /* 0x000004e000008947 */ /* 0x000fca0003800000 */
[C---:B-1234-:R-:W-:Y:S01]  /*98e0*/  IMAD.SHL.U32 R84, R251.reuse, 0x2, RZ ;  /* 0x00000002fb547824 */ /* 0x05efe200078e00ff */
[----:B------:R-:W2:Y:S01]  /*98f0*/  LDL R218, [R1+0x24] ;  /* 0x0000240001da7983 */ /* 0x000ea20000100800 */
[----:B------:R-:W-:Y:S02]  /*9900*/  PLOP3.LUT P4, PT, PT, PT, UP0, 0x80, 0x0 ;  /* 0x000000000000781c */ /* 0x000fe40003f8f008 */
[----:B------:R-:W-:Y:S01]  /*9910*/  PLOP3.LUT P0, PT, PT, PT, UP0, 0x80, 0x0 ;  /* 0x000000000000781c */ /* 0x000fe20003f0f008 */
[----:B------:R-:W3:Y:S01]  /*9920*/  LDL.64 R82, [R1+0x40] ;  /* 0x0000400001527983 */ /* 0x000ee20000100a00 */
[----:B------:R-:W-:Y:S03]  /*9930*/  SHF.L.U64.HI R85, R251, 0x1, R242 ;  /* 0x00000001fb557819 */ /* 0x000fe600000102f2 */
[----:B------:R-:W4:Y:S04]  /*9940*/  LDL R217, [R1+0xc] ;  /* 0x00000c0001d97983 */ /* 0x000f280000100800 */
[----:B------:R-:W5:Y:S04]  /*9950*/  LDL.64 R222, [R1+0x38] ;  /* 0x0000380001de7983 */ /* 0x000f680000100a00 */
[----:B------:R-:W3:Y:S01]  /*9960*/  LDL R221, [R1+0x8] ;  /* 0x0000080001dd7983 */ /* 0x000ee20000100800 */
[----:B--2---:R-:W-:Y:S05]  /*9970*/  IMAD R5, R2, 0x70, R218 ;  /* 0x0000007002057824 */ /* 0x004fea00078e02da */
[----:B------:R-:W-:Y:S05]  /*9980*/  IADD3 R5, R5, -0x70, R250 ;  /* 0xffffff9005057810 */ /* 0x000fea0007ffe0fa */
[----:B------:R-:W-:Y:S04]  /*9990*/  @P4 IMAD.HI.U32 R2, R5, c[0x0][0x2bc], RZ ;  /* 0x0000af0005024a27 */ /* 0x000fe800078e00ff */
[--C-:B------:R-:W-:Y:S01]  /*99a0*/  IMAD.MOV.U32 R4, RZ, RZ, R5.reuse ;  /* 0x000000ffff047224 */ /* 0x100fe200078e0005 */
[----:B------:R-:W-:Y:S04]  /*99b0*/  @P0 SHF.R.U32.HI R4, RZ, c[0x0][0x2c0], R2 ;  /* 0x0000b000ff040a19 */ /* 0x000fe80000011602 */
[C---:B---3--:R-:W-:Y:S01]  /*99c0*/  @!P1 IADD3 R2, P0, R4.reuse, R82, RZ ;  /* 0x0000005204029210 */ /* 0x048fe20007f1e0ff */
[----:B------:R-:W-:Y:S03]  /*99d0*/  IMAD.MOV R6, RZ, RZ, -R4 ;  /* 0x000000ffff067224 */ /* 0x000fe600078e0a04 */
[----:B----4-:R-:W-:Y:S01]  /*99e0*/  @!P1 LEA.HI.X.SX32 R4, R4, R217, 0x1, P0 ;  /* 0x000000d904049211 */ /* 0x010fe200000f0eff */
[----:B------:R-:W-:Y:S01]  /*99f0*/  IMAD R82, R6, c[0x0][0x2b8], R5 ;  /* 0x0000ae0006527a24 */ /* 0x000fe200078e0205 */
[C---:B------:R-:W-:Y:S01]  /*9a00*/  @!P1 LEA R8, P0, R2.reuse, c[0x0][0x2a0], 0x2 ;  /* 0x0000a80002089a11 */ /* 0x040fe200078010ff */
[----:B------:R-:W-:Y:S03]  /*9a10*/  IMAD.MOV.U32 R6, RZ, RZ, RZ ;  /* 0x000000ffff067224 */ /* 0x000fe600078e00ff */
[----:B------:R-:W-:Y:S01]  /*9a20*/  @!P1 LEA.HI.X R9, R2, c[0x0][0x2a4], R4, 0x2, P0 ;  /* 0x0000a90002099a11 */ /* 0x000fe200000f1404 */
[----:B------:R-:W-:Y:S01]  /*9a30*/  IMAD.WIDE.U32 R4, R82, c[0x0][0x1e0], RZ ;  /* 0x0000780052047a25 */ /* 0x000fe200078e00ff */
[----:B------:R1:W-:Y:S01]  /*9a40*/  STL [R1+0x20], R82 ;  /* 0x0000205201007387 */ /* 0x0003e20000100800 */
[----:B------:R-:W-:Y:S03]  /*9a50*/  SHF.R.S32.HI R2, RZ, 0x1f, R82 ;  /* 0x0000001fff027819 */ /* 0x000fe60000011452 */
[----:B------:R-:W1:Y:S02]  /*9a60*/  @!P1 LDG.E R6, [R8.64] ;  /* 0x0000000808069981 */ /* 0x000e64000c1e1900 */
[----:B------:R-:W-:Y:S04]  /*9a70*/  IMAD R2, R2, c[0x0][0x1e0], RZ ;  /* 0x0000780002027a24 */ /* 0x000fe800078e02ff */
[----:B------:R-:W-:Y:S04]  /*9a80*/  IMAD R2, R82, c[0x0][0x1e4], R2 ;  /* 0x0000790052027a24 */ /* 0x000fe800078e0202 */
[----:B------:R-:W-:Y:S01]  /*9a90*/  IMAD.IADD R5, R5, 0x1, R2 ;  /* 0x0000000105057824 */ /* 0x000fe200078e0202 */
[----:B-1----:R-:W-:Y:S01]  /*9aa0*/  SHF.R.S32.HI R82, RZ, 0x1f, R6 ;  /* 0x0000001fff527819 */ /* 0x002fe20000011406 */
[----:B------:R1:W-:Y:S02]  /*9ab0*/  STL [R1+0x1c], R6 ;  /* 0x00001c0601007387 */ /* 0x0003e40000100800 */
[----:B------:R-:W-:Y:S04]  /*9ac0*/  IMAD.WIDE.U32 R4, R6, c[0x0][0x1f0], R4 ;  /* 0x00007c0006047a25 */ /* 0x000fe800078e0004 */
[----:B------:R-:W-:Y:S01]  /*9ad0*/  IMAD R82, R82, c[0x0][0x1f0], RZ ;  /* 0x00007c0052527a24 */ /* 0x000fe200078e02ff */
[----:B-----5:R-:W-:Y:S03]  /*9ae0*/  IADD3 R2, P0, R222, R4, RZ ;  /* 0x00000004de027210 */ /* 0x020fe60007f1e0ff */
[----:B------:R-:W-:Y:S05]  /*9af0*/  IMAD R82, R6, c[0x0][0x1f4], R82 ;  /* 0x00007d0006527a24 */ /* 0x000fea00078e0252 */
[----:B------:R-:W-:Y:S02]  /*9b00*/  IADD3.X R82, R221, R5, R82, P0, !PT ;  /* 0x00000005dd527210 */ /* 0x000fe400007fe452 */
[C---:B------:R-:W-:Y:S04]  /*9b10*/  LEA R83, P0, R2.reuse, c[0x0][0x1c8], 0x1 ;  /* 0x0000720002537a11 */ /* 0x040fe800078008ff */
[----:B------:R-:W-:Y:S01]  /*9b20*/  LEA.HI.X R82, R2, c[0x0][0x1cc], R82, 0x1, P0 ;  /* 0x0000730002527a11 */ /* 0x000fe200000f0c52 */
[----:B------:R-:W-:-:S06]  /*9b30*/  BRA.DIV ~URZ, `(.L_x_1346) ;  /* 0x0000dcf27f007947 */ /* 0x000fcc000b800000 */
[----:B------:R2:W3:Y:S02]  /*9b40*/  SHFL.IDX PT, R86, R82, RZ, 0x181f ;  /* 0x00181fff52567589 */ /* 0x0004e400000e0000 */
.L_x_1395:
[----:B------:R-:W-:-:S05]  /*9b50*/  BRA.DIV ~URZ, `(.L_x_1347) ;  /* 0x0000dd427f007947 */ /* 0x000fca000b800000 */
[----:B------:R-:W4:Y:S02]  /*9b60*/  SHFL.IDX PT, R2, R83, RZ, 0x181f ;  /* 0x00181fff53027589 */ /* 0x000f2400000e0000 */
[-C--:B----4-:R-:W-:Y:S02]  /*9b70*/  IADD3 R4, P0, R2, R84.reuse, RZ ;  /* 0x0000005402047210 */ /* 0x090fe40007f1e0ff */
[----:B------:R-:W4:Y:S03]  /*9b80*/  SHFL.IDX PT, R2, R83, 0x1, 0x181f ;  /* 0x00381f0053027f89 */ /* 0x000f2600000e0000 */
[--C-:B---3--:R-:W-:Y:S05]  /*9b90*/  IMAD.X R5, R86, 0x1, R85.reuse, P0 ;  /* 0x0000000156057824 */ /* 0x108fea00000e0655 */
[----:B------:R-:W-:Y:S01]  /*9ba0*/  @!PT LDS RZ, [RZ] ;  /* 0x00000000fffff984 */ /* 0x000fe20000000800 */
[----:B------:R3:W-:Y:S01]  /*9bb0*/  LDGSTS.E.BYPASS.LTC128B.128 [R244+0x3900], [R4.64], !P3 ;  /* 0x0390000004f47fae */ /* 0x0007e2000d901d48 */
[-C--:B----4-:R-:W-:Y:S03]  /*9bc0*/  IADD3 R8, P0, R2, R84.reuse, RZ ;  /* 0x0000005402087210 */ /* 0x090fe60007f1e0ff */
[----:B------:R-:W-:Y:S04]  /*9bd0*/  SHFL.IDX PT, R2, R83, 0x2, 0x181f ;  /* 0x00581f0053027f89 */ /* 0x000fe800000e0000 */
[----:B---3--:R-:W3:Y:S02]  /*9be0*/  SHFL.IDX PT, R4, R82, 0x1, 0x181f ;  /* 0x00381f0052047f89 */ /* 0x008ee400000e0000 */
[--C-:B---3--:R-:W-:Y:S02]  /*9bf0*/  IMAD.X R9, R4, 0x1, R85.reuse, P0 ;  /* 0x0000000104097824 */ /* 0x108fe400000e0655 */
[----:B------:R-:W3:Y:S04]  /*9c00*/  SHFL.IDX PT, R4, R82, 0x2, 0x181f ;  /* 0x00581f0052047f89 */ /* 0x000ee800000e0000 */
[----:B------:R4:W-:Y:S02]  /*9c10*/  LDGSTS.E.BYPASS.LTC128B.128 [R244+0x4100], [R8.64], !P3 ;  /* 0x0410000008f47fae */ /* 0x0009e4000d901d48 */
[-C--:B----4-:R-:W-:Y:S02]  /*9c20*/  IADD3 R8, P0, R2, R84.reuse, RZ ;  /* 0x0000005402087210 */ /* 0x090fe40007f1e0ff */
[----:B------:R-:W4:Y:S03]  /*9c30*/  SHFL.IDX PT, R2, R83, 0x3, 0x181f ;  /* 0x00781f0053027f89 */ /* 0x000f2600000e0000 */
        /* <DEDUP_REMOVED lines=12> */
[----:B------:R4:W-:Y:S04]  /*9d00*/  LDGSTS.E.BYPASS.LTC128B.128 [R244+0x5900], [R8.64], !P3 ;  /* 0x0590000008f47fae */ /* 0x0009e8000d901d48 */
[----:B--2---:R-:W2:Y:S01]  /*9d10*/  SHFL.IDX PT, R82, R82, 0x6, 0x181f ;  /* 0x00d81f0052527f89 */ /* 0x004ea200000e0000 */
[----:B----4-:R-:W-:Y:S05]  /*9d20*/  IADD3 R8, P0, R2, R84, RZ ;  /* 0x0000005402087210 */ /* 0x010fea0007f1e0ff */
[----:B---3--:R-:W-:Y:S02]  /*9d30*/  IMAD.X R9, R4, 0x1, R85, P0 ;  /* 0x0000000104097824 */ /* 0x008fe400000e0655 */
[----:B------:R3:W4:Y:S04]  /*9d40*/  SHFL.IDX PT, R4, R83, 0x6, 0x181f ;  /* 0x00d81f0053047f89 */ /* 0x00072800000e0000 */
[----:B------:R3:W-:Y:S02]  /*9d50*/  LDGSTS.E.BYPASS.LTC128B.128 [R244+0x6100], [R8.64], !P3 ;  /* 0x0610000008f47fae */ /* 0x0007e4000d901d48 */
.L_x_1396:
[----:B--2-4-:R-:W-:Y:S04]  /*9d60*/  IADD3 R4, P0, R4, R84, RZ ;  /* 0x0000005404047210 */ /* 0x014fe80007f1e0ff */
[----:B------:R-:W-:Y:S05]  /*9d70*/  IADD3.X R5, R82, R85, RZ, P0, !PT ;  /* 0x0000005552057210 */ /* 0x000fea00007fe4ff */
[----:B------:R-:W-:Y:S01]  /*9d80*/  @!PT LDS RZ, [RZ] ;  /* 0x00000000fffff984 */ /* 0x000fe20000000800 */
[----:B------:R-:W-:Y:S01]  /*9d90*/  @!PT LDS RZ, [RZ] ;  /* 0x00000000fffff984 */ /* 0x000fe20000000800 */
[----:B------:R-:W-:Y:S01]  /*9da0*/  @!PT LDS RZ, [RZ] ;  /* 0x00000000fffff984 */ /* 0x000fe20000000800 */
[----:B------:R2:W-:Y:S04]  /*9db0*/  LDGSTS.E.BYPASS.LTC128B.128 [R244+0x6900], [R4.64], !P3 ;  /* 0x0690000004f47fae */ /* 0x0005e8000d901d48 */
.L_x_1345:
[----:B--234-:R-:W-:Y:S05]  /*9dc0*/  BSYNC B0 ;  /* 0x0000000000007941 */ /* 0x01cfea0003800000 */
.L_x_1344:
[----:B------:R-:W2:Y:S04]  /*9dd0*/  LDL R5, [R1+0x5c] ;  /* 0x00005c0001057983 */ /* 0x000ea80000100800 */
[----:B------:R-:W3:Y:S04]  /*9de0*/  LDL R4, [R1+0x50] ;  /* 0x0000500001047983 */ /* 0x000ee80000100800 */
[----:B------:R-:W0:Y:S01]  /*9df0*/  LDGDEPBAR ;  /* 0x00000000000079af */ /* 0x000e220000000000 */
[----:B-12---:R-:W-:Y:S01]  /*9e00*/  MOV R6, R5 ;  /* 0x0000000500067202 */ /* 0x006fe20000000f00 */
[----:B------:R-:W-:Y:S04]  /*9e10*/  @P2 IMAD.HI.U32 R2, R5, c[0x0][0x2c8], RZ ;  /* 0x0000b20005022a27 */ /* 0x000fe800078e00ff */
[----:B---3--:R-:W-:Y:S01]  /*9e20*/  IMAD R4, R4, -0x70, RZ ;  /* 0xffffff9004047824 */ /* 0x008fe200078e02ff */
[----:B------:R-:W-:Y:S02]  /*9e30*/  @P2 SHF.R.U32.HI R6, RZ, c[0x0][0x2cc], R2 ;  /* 0x0000b300ff062a19 */ /* 0x000fe40000011602 */
[----:B------:R-:W-:Y:S02]  /*9e40*/  MOV R2, c[0x0][0x2ac] ;  /* 0x0000ab0000027a02 */ /* 0x000fe40000000f00 */
[----:B------:R-:W-:Y:S05]  /*9e50*/  IADD3 R4, -R245, 0x1, R4 ;  /* 0x00000001f5047810 */ /* 0x000fea0007ffe104 */
[----:B------:R-:W-:Y:S05]  /*9e60*/  IMAD R4, R2, c[0x0][0x1d0], R4 ;  /* 0x0000740002047a24 */ /* 0x000fea00078e0204 */
[----:B------:R-:W-:Y:S01]  /*9e70*/  IADD3 R101, R4, -c[0x0][0x168], RZ ;  /* 0x80005a0004657a10 */ /* 0x000fe20007ffe0ff */
[----:B------:R-:W-:-:S05]  /*9e80*/  BRA.DIV ~URZ, `(.L_x_1348) ;  /* 0x0000e0d27f007947 */ /* 0x000fca000b800000 */
[----:B------:R1:W2:Y:S02]  /*9e90*/  SHFL.IDX PT, R4, R6, RZ, 0x1c1f ;  /* 0x001c1fff06047589 */ /* 0x0002a400000e0000 */
.L_x_1397:
[----:B--2---:R-:W-:Y:S05]  /*9ea0*/  IMAD.IADD R4, R101, 0x1, R4 ;  /* 0x0000000165047824 */ /* 0x004fea00078e0204 */
[C---:B------:R-:W-:Y:S02]  /*9eb0*/  ISETP.GT.AND P6, PT, R4.reuse, RZ, PT ;  /* 0x000000ff0400720c */ /* 0x040fe40003fc4270 */
[C---:B------:R-:W-:Y:S02]  /*9ec0*/  ISETP.GT.AND P5, PT, R4.reuse, 0x1, PT ;  /* 0x000000010400780c */ /* 0x040fe40003fa4270 */
[C---:B------:R-:W-:Y:S02]  /*9ed0*/  ISETP.GT.AND P4, PT, R4.reuse, 0x8, PT ;  /* 0x000000080400780c */ /* 0x040fe40003f84270 */
[----:B------:R-:W-:Y:S02]  /*9ee0*/  ISETP.GT.AND P0, PT, R4, 0x9, PT ;  /* 0x000000090400780c */ /* 0x000fe40003f04270 */
[----:B------:R-:W-:Y:S02]  /*9ef0*/  FSEL R82, R0, -INF , P6 ;  /* 0xff80000000527808 */ /* 0x000fe40003000000 */
[C---:B------:R-:W-:Y:S02]  /*9f00*/  ISETP.GT.AND P6, PT, R4.reuse, 0x10, PT ;  /* 0x000000100400780c */ /* 0x040fe40003fc4270 */
[----:B------:R-:W-:Y:S02]  /*9f10*/  FSEL R83, R3, -INF , P5 ;  /* 0xff80000003537808 */ /* 0x000fe40002800000 */
        /* <DEDUP_REMOVED lines=32> */
[C---:B------:R-:W-:Y:S02]  /*a120*/  ISETP.GT.AND P5, PT, R4.reuse, 0x51, PT ;  /* 0x000000510400780c */ /* 0x040fe40003fa4270 */
        /* <DEDUP_REMOVED lines=13> */
[----:B------:R-:W-:Y:S02]  /*a200*/  FSEL R195, R195, -INF , P5 ;  /* 0xff800000c3c37808 */ /* 0x000fe40002800000 */
[----:B------:R-:W-:Y:S02]  /*a210*/  FSEL R64, R107, -INF , P4 ;  /* 0xff8000006b407808 */ /* 0x000fe40002000000 */
[----:B------:R-:W-:Y:S01]  /*a220*/  FSEL R53, R105, -INF , P0 ;  /* 0xff80000069357808 */ /* 0x000fe20000000000 */
[----:B------:R-:W-:-:S05]  /*a230*/  BRA.DIV ~URZ, `(.L_x_1349) ;  /* 0x0000dd727f007947 */ /* 0x000fca000b800000 */
[----:B------:R-:W2:Y:S08]  /*a240*/  SHFL.IDX PT, R2, R6, 0x1, 0x1c1f ;  /* 0x003c1f0006027f89 */ /* 0x000eb000000e0000 */
[----:B------:R-:W3:Y:S08]  /*a250*/  SHFL.IDX PT, R0, R6, 0x2, 0x1c1f ;  /* 0x005c1f0006007f89 */ /* 0x000ef000000e0000 */
[----:B------:R-:W4:Y:S01]  /*a260*/  SHFL.IDX PT, R3, R6, 0x3, 0x1c1f ;  /* 0x007c1f0006037f89 */ /* 0x000f2200000e0000 */
[C---:B--2---:R-:W-:Y:S05]  /*a270*/  IMAD.IADD R2, R101.reuse, 0x1, R2 ;  /* 0x0000000165027824 */ /* 0x044fea00078e0202 */
[C---:B------:R-:W-:Y:S02]  /*a280*/  ISETP.GT.AND P6, PT, R2.reuse, RZ, PT ;  /* 0x000000ff0200720c */ /* 0x040fe40003fc4270 */
[C---:B------:R-:W-:Y:S01]  /*a290*/  ISETP.GT.AND P5, PT, R2.reuse, 0x1, PT ;  /* 0x000000010200780c */ /* 0x040fe20003fa4270 */
[C---:B---3--:R-:W-:Y:S01]  /*a2a0*/  IMAD.IADD R0, R101.reuse, 0x1, R0 ;  /* 0x0000000165007824 */ /* 0x048fe200078e0200 */
[C---:B------:R-:W-:Y:S02]  /*a2b0*/  ISETP.GT.AND P4, PT, R2.reuse, 0x8, PT ;  /* 0x000000080200780c */ /* 0x040fe40003f84270 */
[----:B------:R-:W-:Y:S02]  /*a2c0*/  ISETP.GT.AND P0, PT, R2, 0x9, PT ;  /* 0x000000090200780c */ /* 0x000fe40003f04270 */
[----:B------:R-:W-:Y:S02]  /*a2d0*/  FSEL R32, R184, -INF , P6 ;  /* 0xff800000b8207808 */ /* 0x000fe40003000000 */
[C---:B------:R-:W-:Y:S01]  /*a2e0*/  ISETP.GT.AND P6, PT, R2.reuse, 0x10, PT ;  /* 0x000000100200780c */ /* 0x040fe20003fc4270 */
[----:B----4-:R-:W-:Y:S01]  /*a2f0*/  IMAD.IADD R101, R101, 0x1, R3 ;  /* 0x0000000165657824 */ /* 0x010fe200078e0203 */
        /* <DEDUP_REMOVED lines=35> */
[----:B------:R-:W-:Y:S02]  /*a530*/  ISETP.GT.AND P4, PT, R2, 0x58, PT ;  /* 0x000000580200780c */ /* 0x000fe40003f84270 */
        /* <DEDUP_REMOVED lines=11> */
[C---:B------:R-:W-:Y:S02]  /*a5f0*/  ISETP.GT.AND P6, PT, R0.reuse, RZ, PT ;  /* 0x000000ff0000720c */ /* 0x040fe40003fc4270 */
        /* <DEDUP_REMOVED lines=54> */
[----:B------:R-:W-:Y:S02]  /*a960*/  FMNMX.FTZ R0, R82, R182, !PT ;  /* 0x000000b652007209 */ /* 0x000fe40007810000 */
[----:B------:R-:W-:Y:S02]  /*a970*/  FSEL R105, R98, -INF , P6 ;  /* 0xff80000062697808 */ /* 0x000fe40003000000 */
[----:B------:R-:W-:Y:S02]  /*a980*/  FMNMX.FTZ R0, R83, R0, !PT ;  /* 0x0000000053007209 */ /* 0x000fe40007810000 */
[----:B------:R-:W-:Y:S02]  /*a990*/  FSEL R99, R99, -INF , P5 ;  /* 0xff80000063637808 */ /* 0x000fe40002800000 */
[----:B------:R-:W-:Y:S02]  /*a9a0*/  FMNMX.FTZ R0, R84, R0, !PT ;  /* 0x0000000054007209 */ /* 0x000fe40007810000 */
[----:B------:R-:W-:Y:S02]  /*a9b0*/  FSEL R98, R100, -INF , P4 ;  /* 0xff80000064627808 */ /* 0x000fe40002000000 */
[----:B------:R-:W-:Y:S02]  /*a9c0*/  FMNMX.FTZ R0, R85, R0, !PT ;  /* 0x0000000055007209 */ /* 0x000fe40007810000 */
[----:B------:R-:W-:Y:S02]  /*a9d0*/  FSEL R10, R10, -INF , P0 ;  /* 0xff8000000a0a7808 */ /* 0x000fe40000000000 */
[----:B------:R-:W-:Y:S02]  /*a9e0*/  FMNMX.FTZ R0, R94, R0, !PT ;  /* 0x000000005e007209 */ /* 0x000fe40007810000 */
[----:B------:R-:W-:Y:S02]  /*a9f0*/  ISETP.GT.AND P6, PT, R101, RZ, PT ;  /* 0x000000ff6500720c */ /* 0x000fe40003fc4270 */
[----:B------:R-:W-:Y:S02]  /*aa00*/  FMNMX.FTZ R0, R93, R0, !PT ;  /* 0x000000005d007209 */ /* 0x000fe40007810000 */
[C---:B------:R-:W-:Y:S02]  /*aa10*/  ISETP.GT.AND P5, PT, R101.reuse, 0x1, PT ;  /* 0x000000016500780c */ /* 0x040fe40003fa4270 */
[----:B------:R-:W-:Y:S02]  /*aa20*/  FMNMX.FTZ R0, R92, R0, !PT ;  /* 0x000000005c007209 */ /* 0x000fe40007810000 */
[----:B------:R-:W-:Y:S02]  /*aa30*/  FSEL R12, R192, -INF , P6 ;  /* 0xff800000c00c7808 */ /* 0x000fe40003000000 */
[----:B------:R-:W-:Y:S02]  /*aa40*/  FMNMX.FTZ R0, R90, R0, !PT ;  /* 0x000000005a007209 */ /* 0x000fe40007810000 */
[----:B------:R-:W-:Y:S02]  /*aa50*/  ISETP.GT.AND P4, PT, R101, 0x8, PT ;  /* 0x000000086500780c */ /* 0x000fe40003f84270 */
        /* <DEDUP_REMOVED lines=40> */
[----:B------:R-:W-:Y:S01]  /*ace0*/  FSEL R47, R47, -INF , P0 ;  /* 0xff8000002f2f7808 */ /* 0x000fe20000000000 */
[----:B------:R-:W2:Y:S01]  /*acf0*/  SHFL.BFLY PT, R2, R0, 0x2, 0x1f ;  /* 0x0c401f0000027f89 */ /* 0x000ea200000e0000 */
        /* <DEDUP_REMOVED lines=12> */
[----:B--2---:R-:W-:Y:S02]  /*adc0*/  FMNMX.FTZ R0, R2, R0, !PT ;  /* 0x0000000002007209 */ /* 0x004fe40007810000 */
[----:B------:R-:W-:Y:S02]  /*add0*/  FMNMX.FTZ R2, R32, R183, !PT ;  /* 0x000000b720027209 */ /* 0x000fe40007810000 */
[----:B------:R-:W-:Y:S01]  /*ade0*/  ISETP.GT.AND P0, PT, R101, 0x49, PT ;  /* 0x000000496500780c */ /* 0x000fe20003f04270 */
[----:B------:R-:W2:Y:S01]  /*adf0*/  SHFL.BFLY PT, R3, R0, 0x1, 0x1f ;  /* 0x0c201f0000037f89 */ /* 0x000ea200000e0000 */
        /* <DEDUP_REMOVED lines=13> */
[----:B--2---:R-:W-:Y:S02]  /*aed0*/  FMNMX.FTZ R3, R0, R3, !PT ;  /* 0x0000000300037209 */ /* 0x004fe40007810000 */
        /* <DEDUP_REMOVED lines=23> */
[----:B------:R-:W-:Y:S02]  /*b050*/  FSEL R7, R95, -INF , P0 ;  /* 0xff8000005f077808 */ /* 0x000fe40000000000 */
        /* <DEDUP_REMOVED lines=8> */
[----:B------:R-:W2:Y:S02]  /*b0e0*/  SHFL.BFLY PT, R0, R2, 0x2, 0x1f ;  /* 0x0c401f0002007f89 */ /* 0x000ea400000e0000 */
[----:B--2---:R-:W-:Y:S06]  /*b0f0*/  FMNMX.FTZ R0, R2, R0, !PT ;  /* 0x0000000002007209 */ /* 0x004fec0007810000 */
[----:B------:R-:W2:Y:S02]  /*b100*/  SHFL.BFLY PT, R2, R0, 0x1, 0x1f ;  /* 0x0c201f0000027f89 */ /* 0x000ea400000e0000 */
[----:B--2---:R-:W-:Y:S02]  /*b110*/  FMNMX.FTZ R2, R0, R2, !PT ;  /* 0x0000000200027209 */ /* 0x004fe40007810000 */
        /* <DEDUP_REMOVED lines=62> */
[----:B------:R2:W3:Y:S02]  /*b500*/  SHFL.BFLY PT, R68, R4, 0x1, 0x1f ;  /* 0x0c201f0004447f89 */ /* 0x0004e400000e0000 */
.L_x_1398:
[----:B-1----:R-:W4:Y:S01]  /*b510*/  LDL.LU R6, [R1+0x48] ;  /* 0x0000480001067983 */ /* 0x002f220000300800 */
[C---:B------:R-:W-:Y:S01]  /*b520*/  FMUL.FTZ R185, R3.reuse, c[0x0][0x2d0] ;  /* 0x0000b40003b97a20 */ /* 0x040fe20000410000 */
[----:B------:R-:W-:Y:S01]  /*b530*/  FSETP.NEU.FTZ.AND P0, PT, R3, -INF , PT ;  /* 0xff8000000300780b */ /* 0x000fe20003f1d000 */
[----:B------:R-:W-:Y:S01]  /*b540*/  FMUL.FTZ R109, R2, c[0x0][0x2d0] ;  /* 0x0000b400026d7a20 */ /* 0x000fe20000410000 */
[----:B---3--:R-:W-:Y:S01]  /*b550*/  FMNMX.FTZ R68, R68, R4, !PT ;  /* 0x0000000444447209 */ /* 0x008fe20007810000 */
[----:B------:R-:W-:Y:S01]  /*b560*/  FMUL.FTZ R97, R0, c[0x0][0x2d0] ;  /* 0x0000b40000617a20 */ /* 0x000fe20000410000 */
[----:B------:R-:W-:Y:S01]  /*b570*/  FSEL R185, R185, RZ, P0 ;  /* 0x000000ffb9b97208 */ /* 0x000fe20000000000 */
[----:B------:R-:W-:Y:S01]  /*b580*/  WARPSYNC 0xffffffff ;  /* 0xffffffff00007948 */ /* 0x000fe20003800000 */
[----:B--2---:R-:W-:Y:S02]  /*b590*/  FSEL R4, R3, RZ, P0 ;  /* 0x000000ff03047208 */ /* 0x004fe40000000000 */
[----:B------:R-:W-:Y:S01]  /*b5a0*/  FSETP.NEU.FTZ.AND P0, PT, R2, -INF , PT ;  /* 0xff8000000200780b */ /* 0x000fe20003f1d000 */
[--C-:B------:R-:W-:Y:S02]  /*b5b0*/  FFMA.FTZ R186, R64, c[0x0][0x2d0], -R185.reuse ;  /* 0x0000b40040ba7a23 */ /* 0x100fe400000108b9 */
[----:B------:R-:W2:Y:S01]  /*b5c0*/  LDL.LU R64, [R1+0x60] ;  /* 0x0000600001407983 */ /* 0x000ea20000300800 */
[----:B------:R-:W-:Y:S01]  /*b5d0*/  FSEL R109, R109, RZ, P0 ;  /* 0x000000ff6d6d7208 */ /* 0x000fe20000000000 */
[----:B------:R-:W-:Y:S02]  /*b5e0*/  FADD.FTZ R4, -R4, R182 ;  /* 0x000000b604047221 */ /* 0x000fe40000010100 */
[----:B------:R-:W-:Y:S01]  /*b5f0*/  MUFU.EX2 R186, R186 ;  /* 0x000000ba00ba7308 */ /* 0x000fe20000000800 */
[----:B------:R-:W-:Y:S02]  /*b600*/  FFMA.FTZ R95, R84, c[0x0][0x2d0], -R185 ;  /* 0x0000b400545f7a23 */ /* 0x000fe400000108b9 */
[----:B------:R-:W-:Y:S02]  /*b610*/  FFMA.FTZ R223, R39, c[0x0][0x2d0], -R109 ;  /* 0x0000b40027df7a23 */ /* 0x000fe4000001086d */
[----:B------:R-:W3:Y:S01]  /*b620*/  LDL.LU R39, [R1+0x54] ;  /* 0x0000540001277983 */ /* 0x000ee20000300800 */
[--C-:B------:R-:W-:Y:S02]  /*b630*/  FFMA.FTZ R84, R65, c[0x0][0x2d0], -R185.reuse ;  /* 0x0000b40041547a23 */ /* 0x100fe400000108b9 */
[----:B------:R-:W-:Y:S01]  /*b640*/  FMUL.FTZ R65, R4, c[0x0][0x2d0] ;  /* 0x0000b40004417a20 */ /* 0x000fe20000410000 */
[----:B------:R-:W-:Y:S01]  /*b650*/  FSEL R4, R2, RZ, P0 ;  /* 0x000000ff02047208 */ /* 0x000fe20000000000 */
[--C-:B------:R-:W-:Y:S01]  /*b660*/  FFMA.FTZ R82, R82, c[0x0][0x2d0], -R185.reuse ;  /* 0x0000b40052527a23 */ /* 0x100fe200000108b9 */
[----:B------:R-:W-:Y:S01]  /*b670*/  FSETP.NEU.FTZ.AND P0, PT, R0, -INF , PT ;  /* 0xff8000000000780b */ /* 0x000fe20003f1d000 */
[--C-:B------:R-:W-:Y:S02]  /*b680*/  FFMA.FTZ R81, R94, c[0x0][0x2d0], -R185.reuse ;  /* 0x0000b4005e517a23 */ /* 0x100fe400000108b9 */
[----:B------:R1:W-:Y:S01]  /*b690*/  MUFU.EX2 R72, R82 ;  /* 0x0000005200487308 */ /* 0x0003e20000000800 */
[--C-:B------:R-:W-:Y:S01]  /*b6a0*/  FFMA.FTZ R91, R91, c[0x0][0x2d0], -R185.reuse ;  /* 0x0000b4005b5b7a23 */ /* 0x100fe200000108b9 */
[----:B------:R-:W-:Y:S01]  /*b6b0*/  FSEL R97, R97, RZ, P0 ;  /* 0x000000ff61617208 */ /* 0x000fe20000000000 */
[--C-:B------:R-:W-:Y:S02]  /*b6c0*/  FFMA.FTZ R87, R87, c[0x0][0x2d0], -R185.reuse ;  /* 0x0000b40057577a23 */ /* 0x100fe400000108b9 */
[----:B------:R-:W-:Y:S02]  /*b6d0*/  FFMA.FTZ R86, R86, c[0x0][0x2d0], -R185 ;  /* 0x0000b40056567a23 */ /* 0x000fe400000108b9 */
[--C-:B------:R-:W-:Y:S02]  /*b6e0*/  FFMA.FTZ R37, R37, c[0x0][0x2d0], -R109.reuse ;  /* 0x0000b40025257a23 */ /* 0x100fe4000001086d */
[----:B------:R-:W-:Y:S01]  /*b6f0*/  FFMA.FTZ R38, R38, c[0x0][0x2d0], -R109 ;  /* 0x0000b40026267a23 */ /* 0x000fe2000001086d */
[----:B------:R-:W4:Y:S01]  /*b700*/  MUFU.EX2 R65, R65 ;  /* 0x0000004100417308 */ /* 0x000f220000000800 */
[----:B------:R-:W-:Y:S02]  /*b710*/  FFMA.FTZ R5, R89, c[0x0][0x2d0], -R185 ;  /* 0x0000b40059057a23 */ /* 0x000fe400000108b9 */
[----:B------:R-:W-:Y:S02]  /*b720*/  FADD.FTZ R4, -R4, R183 ;  /* 0x000000b704047221 */ /* 0x000fe40000010100 */
[----:B------:R-:W-:Y:S02]  /*b730*/  FFMA.FTZ R83, R83, c[0x0][0x2d0], -R185 ;  /* 0x0000b40053537a23 */ /* 0x000fe400000108b9 */
[--C-:B------:R-:W-:Y:S02]  /*b740*/  FFMA.FTZ R32, R32, c[0x0][0x2d0], -R109.reuse ;  /* 0x0000b40020207a23 */ /* 0x100fe4000001086d */
[----:B------:R-:W-:Y:S02]  /*b750*/  FMUL.FTZ R4, R4, c[0x0][0x2d0] ;  /* 0x0000b40004047a20 */ /* 0x000fe40000410000 */
[----:B------:R-:W5:Y:S01]  /*b760*/  MUFU.EX2 R83, R83 ;  /* 0x0000005300537308 */ /* 0x000f620000000800 */
[--C-:B------:R-:W-:Y:S02]  /*b770*/  FFMA.FTZ R100, R67, c[0x0][0x2d0], -R109.reuse ;  /* 0x0000b40043647a23 */ /* 0x100fe4000001086d */
[----:B------:R-:W-:Y:S02]  /*b780*/  FFMA.FTZ R182, R20, c[0x0][0x2d0], -R109 ;  /* 0x0000b40014b67a23 */ /* 0x000fe4000001086d */
[----:B------:R-:W-:Y:S02]  /*b790*/  FFMA.FTZ R20, R11, c[0x0][0x2d0], -R97 ;  /* 0x0000b4000b147a23 */ /* 0x000fe40000010861 */
[--C-:B------:R-:W-:Y:S02]  /*b7a0*/  FFMA.FTZ R33, R33, c[0x0][0x2d0], -R109.reuse ;  /* 0x0000b40021217a23 */ /* 0x100fe4000001086d */
[--C-:B-1----:R-:W-:Y:S01]  /*b7b0*/  FFMA.FTZ R82, R35, c[0x0][0x2d0], -R109.reuse ;  /* 0x0000b40023527a23 */ /* 0x102fe2000001086d */
[----:B------:R-:W-:Y:S01]  /*b7c0*/  MUFU.EX2 R67, R4 ;  /* 0x0000000400437308 */ /* 0x000fe20000000800 */
[--C-:B------:R-:W-:Y:S02]  /*b7d0*/  FFMA.FTZ R104, R54, c[0x0][0x2d0], -R109.reuse ;  /* 0x0000b40036687a23 */ /* 0x100fe4000001086d */
[----:B------:R-:W-:Y:S02]  /*b7e0*/  FFMA.FTZ R103, R55, c[0x0][0x2d0], -R109 ;  /* 0x0000b40037677a23 */ /* 0x000fe4000001086d */
[----:B------:R-:W-:Y:S02]  /*b7f0*/  FFMA.FTZ R80, R28, c[0x0][0x2d0], -R97 ;  /* 0x0000b4001c507a23 */ /* 0x000fe40000010861 */
[--C-:B------:R-:W-:Y:S02]  /*b800*/  FFMA.FTZ R8, R85, c[0x0][0x2d0], -R185.reuse ;  /* 0x0000b40055087a23 */ /* 0x100fe400000108b9 */
[----:B------:R-:W-:Y:S01]  /*b810*/  FFMA.FTZ R85, R88, c[0x0][0x2d0], -R185 ;  /* 0x0000b40058557a23 */ /* 0x000fe200000108b9 */
[----:B------:R-:W-:Y:S01]  /*b820*/  MUFU.EX2 R32, R32 ;  /* 0x0000002000207308 */ /* 0x000fe20000000800 */
[----:B------:R-:W-:Y:S02]  /*b830*/  FFMA.FTZ R214, R74, c[0x0][0x2d0], -R97 ;  /* 0x0000b4004ad67a23 */ /* 0x000fe40000010861 */
[--C-:B------:R-:W-:Y:S02]  /*b840*/  FFMA.FTZ R51, R93, c[0x0][0x2d0], -R185.reuse ;  /* 0x0000b4005d337a23 */ /* 0x100fe400000108b9 */
[--C-:B------:R-:W-:Y:S02]  /*b850*/  FFMA.FTZ R50, R92, c[0x0][0x2d0], -R185.reuse ;  /* 0x0000b4005c327a23 */ /* 0x100fe400000108b9 */
[--C-:B------:R-:W-:Y:S02]  /*b860*/  FFMA.FTZ R49, R90, c[0x0][0x2d0], -R185.reuse ;  /* 0x0000b4005a317a23 */ /* 0x100fe400000108b9 */
[--C-:B------:R-:W-:Y:S01]  /*b870*/  FFMA.FTZ R219, R219, c[0x0][0x2d0], -R185.reuse ;  /* 0x0000b400dbdb7a23 */ /* 0x100fe200000108b9 */
[----:B------:R-:W1:Y:S01]  /*b880*/  MUFU.EX2 R33, R33 ;  /* 0x0000002100217308 */ /* 0x000e620000000800 */
[----:B------:R-:W-:Y:S02]  /*b890*/  FFMA.FTZ R205, R205, c[0x0][0x2d0], -R185 ;  /* 0x0000b400cdcd7a23 */ /* 0x000fe400000108b9 */
[--C-:B------:R-:W-:Y:S02]  /*b8a0*/  FFMA.FTZ R36, R36, c[0x0][0x2d0], -R109.reuse ;  /* 0x0000b40024247a23 */ /* 0x100fe4000001086d */
[----:B------:R-:W-:Y:S02]  /*b8b0*/  FFMA.FTZ R187, R23, c[0x0][0x2d0], -R109 ;  /* 0x0000b40017bb7a23 */ /* 0x000fe4000001086d */
[----:B------:R-:W-:Y:S02]  /*b8c0*/  FFMA.FTZ R23, R29, c[0x0][0x2d0], -R97 ;  /* 0x0000b4001d177a23 */ /* 0x000fe40000010861 */
[----:B------:R-:W-:Y:S01]  /*b8d0*/  FFMA.FTZ R192, R22, c[0x0][0x2d0], -R109 ;  /* 0x0000b40016c07a23 */ /* 0x000fe2000001086d */
[----:B------:R1:W-:Y:S01]  /*b8e0*/  MUFU.EX2 R74, R95 ;  /* 0x0000005f004a7308 */ /* 0x0003e20000000800 */
[--C-:B------:R-:W-:Y:S02]  /*b8f0*/  FFMA.FTZ R22, R24, c[0x0][0x2d0], -R97.reuse ;  /* 0x0000b40018167a23 */ /* 0x100fe40000010861 */
[----:B------:R-:W-:Y:S02]  /*b900*/  FFMA.FTZ R212, R75, c[0x0][0x2d0], -R97 ;  /* 0x0000b4004bd47a23 */ /* 0x000fe40000010861 */
[--C-:B------:R-:W-:Y:S02]  /*b910*/  FFMA.FTZ R106, R106, c[0x0][0x2d0], -R185.reuse ;  /* 0x0000b4006a6a7a23 */ /* 0x100fe400000108b9 */
[--C-:B------:R-:W-:Y:S02]  /*b920*/  FFMA.FTZ R102, R102, c[0x0][0x2d0], -R185.reuse ;  /* 0x0000b40066667a23 */ /* 0x100fe400000108b9 */
[----:B------:R-:W-:Y:S01]  /*b930*/  FFMA.FTZ R220, R220, c[0x0][0x2d0], -R185 ;  /* 0x0000b400dcdc7a23 */ /* 0x000fe200000108b9 */
[----:B------:R-:W-:Y:S01]  /*b940*/  MUFU.EX2 R20, R20 ;  /* 0x0000001400147308 */ /* 0x000fe20000000800 */
[----:B------:R-:W-:Y:S02]  /*b950*/  FFMA.FTZ R215, R69, c[0x0][0x2d0], -R109 ;  /* 0x0000b40045d77a23 */ /* 0x000fe4000001086d */
[----:B------:R-:W-:Y:S02]  /*b960*/  FMUL.FTZ R69, R68, c[0x0][0x2d0] ;  /* 0x0000b40044457a20 */ /* 0x000fe40000410000 */
        /* <DEDUP_REMOVED lines=22> */
[----:B------:R-:W-:Y:S02]  /*bad0*/  FFMA.FTZ R184, R184, c[0x0][0x2d0], -R109 ;  /* 0x0000b400b8b87a23 */ /* 0x000fe4000001086d */
        /* <DEDUP_REMOVED lines=23> */
[----:B------:R-:W-:Y:S09]  /*bc50*/  FFMA.FTZ R98, R98, c[0x0][0x2d0], -R97 ;  /* 0x0000b40062627a23 */ /* 0x000ff20000010861 */
[----:B------:R-:W-:Y:S10]  /*bc60*/  MUFU.EX2 R100, R100 ;  /* 0x0000006400647308 */ /* 0x000ff40000000800 */
        /* <DEDUP_REMOVED lines=20> */
[----:B------:R-:W-:Y:S01]  /*bdb0*/  MUFU.EX2 R99, R99 ;  /* 0x0000006300637308 */ /* 0x000fe20000000800 */
[----:B----4-:R-:W-:Y:S01]  /*bdc0*/  FFMA.FTZ R9, R65, R6, R72 ;  /* 0x0000000641097223 */ /* 0x010fe20000010048 */
[C---:B-----5:R-:W-:Y:S01]  /*bdd0*/  F2FP.BF16.PACK_AB R72, R83.reuse, R72 ;  /* 0x000000485348723e */ /* 0x060fe200000010ff */
[----:B------:R-:W-:Y:S01]  /*bde0*/  FFMA.FTZ R6, R52, c[0x0][0x2d0], -R109 ;  /* 0x0000b40034067a23 */ /* 0x000fe2000001086d */
[----:B------:R-:W-:Y:S01]  /*bdf0*/  MOV R52, R5 ;  /* 0x0000000500347202 */ /* 0x000fe20000000f00 */
[----:B------:R-:W-:Y:S01]  /*be00*/  FADD.FTZ R9, R83, R9 ;  /* 0x0000000953097221 */ /* 0x000fe20000010000 */
[----:B------:R-:W-:Y:S01]  /*be10*/  FSEL R5, R0, RZ, P0 ;  /* 0x000000ff00057208 */ /* 0x000fe20000000000 */
[--C-:B------:R-:W-:Y:S01]  /*be20*/  FFMA.FTZ R83, R34, c[0x0][0x2d0], -R109.reuse ;  /* 0x0000b40022537a23 */ /* 0x100fe2000001086d */
[C---:B------:R-:W-:Y:S01]  /*be30*/  FSETP.NEU.FTZ.AND P0, PT, R68.reuse, -INF , PT ;  /* 0xff8000004400780b */ /* 0x040fe20003f1d000 */
[----:B------:R-:W-:Y:S01]  /*be40*/  FFMA.FTZ R109, R19, c[0x0][0x2d0], -R109 ;  /* 0x0000b400136d7a23 */ /* 0x000fe2000001086d */
[----:B-1----:R-:W-:Y:S01]  /*be50*/  F2FP.BF16.PACK_AB R73, R33, R32 ;  /* 0x000000202149723e */ /* 0x002fe200000010ff */
[----:B------:R-:W-:Y:S01]  /*be60*/  FADD.FTZ R5, -R5, R180 ;  /* 0x000000b405057221 */ /* 0x000fe20000010100 */
[----:B------:R-:W-:Y:S01]  /*be70*/  FSEL R69, R69, RZ, P0 ;  /* 0x000000ff45457208 */ /* 0x000fe20000000000 */
[----:B--2---:R-:W-:Y:S01]  /*be80*/  FFMA.FTZ R19, R67, R64, R32 ;  /* 0x0000004043137223 */ /* 0x004fe20000010020 */
[----:B------:R-:W-:Y:S01]  /*be90*/  FSEL R4, R68, RZ, P0 ;  /* 0x000000ff44047208 */ /* 0x000fe20000000000 */
[----:B------:R-:W-:Y:S01]  /*bea0*/  FMUL.FTZ R5, R5, c[0x0][0x2d0] ;  /* 0x0000b40005057a20 */ /* 0x000fe20000410000 */
[----:B------:R-:W-:Y:S01]  /*beb0*/  MUFU.EX2 R109, R109 ;  /* 0x0000006d006d7308 */ /* 0x000fe20000000800 */
[--C-:B------:R-:W-:Y:S02]  /*bec0*/  FFMA.FTZ R90, R26, c[0x0][0x2d0], -R69.reuse ;  /* 0x0000b4001a5a7a23 */ /* 0x100fe40000010845 */
[--C-:B------:R-:W-:Y:S02]  /*bed0*/  FFMA.FTZ R88, R27, c[0x0][0x2d0], -R69.reuse ;  /* 0x0000b4001b587a23 */ /* 0x100fe40000010845 */
[--C-:B------:R-:W-:Y:S02]  /*bee0*/  FFMA.FTZ R95, R42, c[0x0][0x2d0], -R69.reuse ;  /* 0x0000b4002a5f7a23 */ /* 0x100fe40000010845 */
[--C-:B------:R-:W-:Y:S02]  /*bef0*/  FFMA.FTZ R94, R43, c[0x0][0x2d0], -R69.reuse ;  /* 0x0000b4002b5e7a23 */ /* 0x100fe40000010845 */
[--C-:B------:R-:W-:Y:S01]  /*bf00*/  FFMA.FTZ R93, R46, c[0x0][0x2d0], -R69.reuse ;  /* 0x0000b4002e5d7a23 */ /* 0x100fe20000010845 */
[----:B------:R-:W3:Y:S01]  /*bf10*/  MUFU.EX2 R5, R5 ;  /* 0x0000000500057308 */ /* 0x000ee20000000800 */
[----:B------:R-:W-:Y:S02]  /*bf20*/  FFMA.FTZ R92, R47, c[0x0][0x2d0], -R69 ;  /* 0x0000b4002f5c7a23 */ /* 0x000fe40000010845 */
[----:B------:R-:W-:Y:S02]  /*bf30*/  FADD.FTZ R19, R33, R19 ;  /* 0x0000001321137221 */ /* 0x000fe40000010000 */
[--C-:B------:R-:W-:Y:S02]  /*bf40*/  FFMA.FTZ R64, R31, c[0x0][0x2d0], -R69.reuse ;  /* 0x0000b4001f407a23 */ /* 0x100fe40000010845 */
[--C-:B------:R-:W-:Y:S01]  /*bf50*/  FFMA.FTZ R191, R76, c[0x0][0x2d0], -R69.reuse ;  /* 0x0000b4004cbf7a23 */ /* 0x100fe20000010845 */
[----:B------:R-:W-:Y:S01]  /*bf60*/  F2FP.BF16.PACK_AB R76, R21, R20 ;  /* 0x00000014154c723e */ /* 0x000fe200000010ff */
        /* <DEDUP_REMOVED lines=19> */
[----:B------:R1:W-:Y:S01]  /*c0a0*/  MUFU.EX2 R77, R12 ;  /* 0x0000000c004d7308 */ /* 0x0003e20000000800 */
[----:B------:R-:W-:Y:S02]  /*c0b0*/  FFMA.FTZ R70, R70, c[0x0][0x2d0], -R69 ;  /* 0x0000b40046467a23 */ /* 0x000fe40000010845 */
[----:B------:R-:W-:Y:S02]  /*c0c0*/  FADD.FTZ R4, -R4, R181 ;  /* 0x000000b504047221 */ /* 0x000fe40000010100 */
[--C-:B------:R-:W-:Y:S02]  /*c0d0*/  FFMA.FTZ R181, R78, c[0x0][0x2d0], -R69.reuse ;  /* 0x0000b4004eb57a23 */ /* 0x100fe40000010845 */
[----:B------:R-:W-:Y:S02]  /*c0e0*/  FFMA.FTZ R69, R7, c[0x0][0x2d0], -R69 ;  /* 0x0000b40007457a23 */ /* 0x000fe40000010845 */
[C---:B---3--:R-:W-:Y:S01]  /*c0f0*/  FFMA.FTZ R7, R5.reuse, R39, R20 ;  /* 0x0000002705077223 */ /* 0x048fe20000010014 */
[----:B------:R-:W-:Y:S01]  /*c100*/  MUFU.EX2 R180, R180 ;  /* 0x000000b400b47308 */ /* 0x000fe20000000800 */
[----:B------:R-:W2:Y:S01]  /*c110*/  LDL.LU R39, [R1+0x4c] ;  /* 0x00004c0001277983 */ /* 0x000ea20000300800 */
[----:B------:R-:W-:Y:S02]  /*c120*/  FMUL.FTZ R4, R4, c[0x0][0x2d0] ;  /* 0x0000b40004047a20 */ /* 0x000fe40000410000 */
[C---:B------:R-:W-:Y:S01]  /*c130*/  FMUL.FTZ R24, R5.reuse, R156 ;  /* 0x0000009c05187220 */ /* 0x040fe20000410000 */
[----:B------:R-:W-:Y:S01]  /*c140*/  MOV R156, R23 ;  /* 0x00000017009c7202 */ /* 0x000fe20000000f00 */
[C---:B------:R-:W-:Y:S01]  /*c150*/  FMUL.FTZ R45, R5.reuse, R169 ;  /* 0x000000a9052d7220 */ /* 0x040fe20000410000 */
[----:B------:R-:W-:Y:S01]  /*c160*/  MOV R169, R22 ;  /* 0x0000001600a97202 */ /* 0x000fe20000000f00 */
[C---:B------:R-:W-:Y:S02]  /*c170*/  FMUL.FTZ R29, R5.reuse, R161 ;  /* 0x000000a1051d7220 */ /* 0x040fe40000410000 */
[----:B------:R-:W3:Y:S01]  /*c180*/  MUFU.EX2 R4, R4 ;  /* 0x0000000400047308 */ /* 0x000ee20000000800 */
[----:B------:R-:W-:Y:S01]  /*c190*/  FADD.FTZ R9, R74, R9 ;  /* 0x000000094a097221 */ /* 0x000fe20000010000 */
[C---:B------:R-:W-:Y:S01]  /*c1a0*/  F2FP.BF16.PACK_AB R74, R8.reuse, R74 ;  /* 0x0000004a084a723e */ /* 0x040fe200000010ff */
[C---:B------:R-:W-:Y:S02]  /*c1b0*/  FMUL.FTZ R28, R5.reuse, R160 ;  /* 0x000000a0051c7220 */ /* 0x040fe40000410000 */
[----:B------:R-:W-:Y:S02]  /*c1c0*/  FADD.FTZ R89, R8, R9 ;  /* 0x0000000908597221 */ /* 0x000fe40000010000 */
[C---:B------:R-:W-:Y:S02]  /*c1d0*/  FMUL.FTZ R8, R5.reuse, R148 ;  /* 0x0000009405087220 */ /* 0x040fe40000410000 */
[C---:B------:R-:W-:Y:S01]  /*c1e0*/  FMUL.FTZ R9, R5.reuse, R149 ;  /* 0x0000009505097220 */ /* 0x040fe20000410000 */
[----:B------:R-:W4:Y:S01]  /*c1f0*/  MUFU.EX2 R161, R6 ;  /* 0x0000000600a17308 */ /* 0x000f220000000800 */
[C---:B-1----:R-:W-:Y:S01]  /*c200*/  FMUL.FTZ R12, R5.reuse, R152 ;  /* 0x00000098050c7220 */ /* 0x042fe20000410000 */
[----:B------:R-:W-:Y:S01]  /*c210*/  MOV R152, R53 ;  /* 0x0000003500987202 */ /* 0x000fe20000000f00 */
[C---:B------:R-:W-:Y:S01]  /*c220*/  FMUL.FTZ R13, R5.reuse, R153 ;  /* 0x00000099050d7220 */ /* 0x040fe20000410000 */
[----:B------:R-:W-:Y:S01]  /*c230*/  MOV R153, R52 ;  /* 0x0000003400997202 */ /* 0x000fe20000000f00 */
[C---:B------:R-:W-:Y:S01]  /*c240*/  FMUL.FTZ R25, R5.reuse, R157 ;  /* 0x0000009d05197220 */ /* 0x040fe20000410000 */
[----:B------:R-:W-:Y:S01]  /*c250*/  LDSM.16.MT88.4 R52, [R232] ;  /* 0x00000000e834783b */ /* 0x000fe20000004200 */
[C---:B------:R-:W-:Y:S01]  /*c260*/  FMUL.FTZ R44, R5.reuse, R168 ;  /* 0x000000a8052c7220 */ /* 0x040fe20000410000 */
[----:B------:R-:W-:Y:S01]  /*c270*/  MOV R168, R38 ;  /* 0x0000002600a87202 */ /* 0x000fe20000000f00 */
[C---:B------:R-:W-:Y:S01]  /*c280*/  FMUL.FTZ R56, R5.reuse, R172 ;  /* 0x000000ac05387220 */ /* 0x040fe20000410000 */
[----:B------:R-:W-:Y:S01]  /*c290*/  MUFU.EX2 R160, R17 ;  /* 0x0000001100a07308 */ /* 0x000fe20000000800 */
[C---:B------:R-:W-:Y:S01]  /*c2a0*/  FMUL.FTZ R57, R5.reuse, R173 ;  /* 0x000000ad05397220 */ /* 0x040fe20000410000 */
[----:B------:R-:W-:Y:S01]  /*c2b0*/  MOV R172, R37 ;  /* 0x0000002500ac7202 */ /* 0x000fe20000000f00 */
[----:B------:R-:W-:Y:S01]  /*c2c0*/  FMUL.FTZ R60, R5, R176 ;  /* 0x000000b0053c7220 */ /* 0x000fe20000410000 */
[----:B------:R-:W-:Y:S01]  /*c2d0*/  F2FP.BF16.PACK_AB R176, R99, R105 ;  /* 0x0000006963b0723e */ /* 0x000fe200000010ff */
[C---:B---3--:R-:W-:Y:S02]  /*c2e0*/  FMUL.FTZ R26, R4.reuse, R158 ;  /* 0x0000009e041a7220 */ /* 0x048fe40000410000 */
[----:B------:R-:W-:Y:S02]  /*c2f0*/  FADD.FTZ R158, R21, R7 ;  /* 0x00000007159e7221 */ /* 0x000fe40000010000 */
[----:B------:R-:W1:Y:S01]  /*c300*/  LDSM.16.MT88.4 R20, [R234] ;  /* 0x00000000ea14783b */ /* 0x000e620000004200 */
[C---:B------:R-:W-:Y:S01]  /*c310*/  FMUL.FTZ R27, R4.reuse, R159 ;  /* 0x0000009f041b7220 */ /* 0x040fe20000410000 */
[----:B------:R-:W3:Y:S01]  /*c320*/  MUFU.EX2 R149, R16 ;  /* 0x0000001000957308 */ /* 0x000ee20000000800 */
[C---:B------:R-:W-:Y:S01]  /*c330*/  FMUL.FTZ R31, R4.reuse, R163 ;  /* 0x000000a3041f7220 */ /* 0x040fe20000410000 */
[----:B----4-:R-:W-:Y:S01]  /*c340*/  F2FP.BF16.PACK_AB R75, R161, R36 ;  /* 0x00000024a14b723e */ /* 0x010fe200000010ff */
[----:B------:R-:W-:Y:S02]  /*c350*/  FMUL.FTZ R61, R5, R177 ;  /* 0x000000b1053d7220 */ /* 0x000fe40000410000 */
[C---:B------:R-:W-:Y:S02]  /*c360*/  FMUL.FTZ R30, R4.reuse, R162 ;  /* 0x000000a2041e7220 */ /* 0x040fe40000410000 */
[C---:B------:R-:W-:Y:S03]  /*c370*/  FMUL.FTZ R58, R4.reuse, R174 ;  /* 0x000000ae043a7220 */ /* 0x040fe60000410000 */
[----:B------:R-:W-:Y:S01]  /*c380*/  MUFU.EX2 R163, R33 ;  /* 0x0000002100a37308 */ /* 0x000fe20000000800 */
[C---:B------:R-:W-:Y:S02]  /*c390*/  FMUL.FTZ R59, R4.reuse, R175 ;  /* 0x000000af043b7220 */ /* 0x040fe40000410000 */
[C---:B------:R-:W-:Y:S02]  /*c3a0*/  FMUL.FTZ R62, R4.reuse, R178 ;  /* 0x000000b2043e7220 */ /* 0x040fe40000410000 */
[----:B------:R-:W-:Y:S02]  /*c3b0*/  FMUL.FTZ R63, R4, R179 ;  /* 0x000000b3043f7220 */ /* 0x000fe40000410000 */
[C---:B------:R-:W-:Y:S02]  /*c3c0*/  FMUL.FTZ R6, R67.reuse, R146 ;  /* 0x0000009243067220 */ /* 0x040fe40000410000 */
[----:B------:R-:W-:Y:S01]  /*c3d0*/  FMUL.FTZ R7, R67, R147 ;  /* 0x0000009343077220 */ /* 0x000fe20000410000 */
[----:B------:R-:W-:Y:S01]  /*c3e0*/  MUFU.EX2 R159, R32 ;  /* 0x00000020009f7308 */ /* 0x000fe20000000800 */
[--C-:B------:R-:W-:Y:S02]  /*c3f0*/  FFMA.FTZ R34, R40, c[0x0][0x2d0], -R97.reuse ;  /* 0x0000b40028227a23 */ /* 0x100fe40000010861 */
[----:B------:R-:W-:Y:S01]  /*c400*/  FFMA.FTZ R97, R10, c[0x0][0x2d0], -R97 ;  /* 0x0000b4000a617a23 */ /* 0x000fe20000010861 */
[----:B---3--:R-:W-:Y:S01]  /*c410*/  F2FP.BF16.PACK_AB R78, R149, R160 ;  /* 0x000000a0954e723e */ /* 0x008fe200000010ff */
[C---:B------:R-:W-:Y:S02]  /*c420*/  FMUL.FTZ R10, R4.reuse, R150 ;  /* 0x00000096040a7220 */ /* 0x040fe40000410000 */
[C---:B------:R-:W-:Y:S01]  /*c430*/  FMUL.FTZ R40, R5.reuse, R164 ;  /* 0x000000a405287220 */ /* 0x040fe20000410000 */
[----:B------:R-:W-:Y:S01]  /*c440*/  MOV R164, R35 ;  /* 0x0000002300a47202 */ /* 0x000fe20000000f00 */
[----:B------:R-:W-:Y:S01]  /*c450*/  FMUL.FTZ R41, R5, R165 ;  /* 0x000000a505297220 */ /* 0x000fe20000410000 */
[----:B------:R-:W3:Y:S01]  /*c460*/  MUFU.EX2 R148, R18 ;  /* 0x0000001200947308 */ /* 0x000ee20000000800 */
[C---:B------:R-:W-:Y:S01]  /*c470*/  FMUL.FTZ R5, R65.reuse, R145 ;  /* 0x0000009141057220 */ /* 0x040fe20000410000 */
[----:B------:R-:W-:Y:S01]  /*c480*/  MOV R165, R34 ;  /* 0x0000002200a57202 */ /* 0x000fe20000000f00 */
[C---:B------:R-:W-:Y:S02]  /*c490*/  FMUL.FTZ R11, R4.reuse, R151 ;  /* 0x00000097040b7220 */ /* 0x040fe40000410000 */
[C---:B------:R-:W-:Y:S02]  /*c4a0*/  FMUL.FTZ R14, R4.reuse, R154 ;  /* 0x0000009a040e7220 */ /* 0x040fe40000410000 */
[C---:B------:R-:W-:Y:S02]  /*c4b0*/  FMUL.FTZ R15, R4.reuse, R155 ;  /* 0x0000009b040f7220 */ /* 0x040fe40000410000 */
[C---:B------:R-:W-:Y:S01]  /*c4c0*/  FMUL.FTZ R42, R4.reuse, R166 ;  /* 0x000000a6042a7220 */ /* 0x040fe20000410000 */
[----:B------:R-:W-:Y:S01]  /*c4d0*/  MUFU.EX2 R146, R87 ;  /* 0x0000005700927308 */ /* 0x000fe20000000800 */
[C---:B------:R-:W-:Y:S02]  /*c4e0*/  FMUL.FTZ R43, R4.reuse, R167 ;  /* 0x000000a7042b7220 */ /* 0x040fe40000410000 */
[C---:B------:R-:W-:Y:S02]  /*c4f0*/  FMUL.FTZ R46, R4.reuse, R170 ;  /* 0x000000aa042e7220 */ /* 0x040fe40000410000 */
[----:B------:R-:W-:Y:S02]  /*c500*/  FMUL.FTZ R47, R4, R171 ;  /* 0x000000ab042f7220 */ /* 0x000fe40000410000 */
[----:B------:R-:W-:Y:S02]  /*c510*/  FADD.FTZ R157, R36, R19 ;  /* 0x00000013249d7221 */ /* 0x000fe40000010000 */
[----:B------:R-:W-:Y:S01]  /*c520*/  FMUL.FTZ R16, R65, R140 ;  /* 0x0000008c41107220 */ /* 0x000fe20000410000 */
[----:B------:R-:W-:Y:S01]  /*c530*/  MUFU.EX2 R145, R86 ;  /* 0x0000005600917308 */ /* 0x000fe20000000800 */
[----:B------:R-:W-:Y:S02]  /*c540*/  FMUL.FTZ R19, R67, R143 ;  /* 0x0000008f43137220 */ /* 0x000fe40000410000 */
[----:B------:R-:W-:Y:S01]  /*c550*/  FMUL.FTZ R17, R65, R141 ;  /* 0x0000008d41117220 */ /* 0x000fe20000410000 */
[----:B---3--:R-:W-:Y:S01]  /*c560*/  F2FP.BF16.PACK_AB R79, R148, R159 ;  /* 0x0000009f944f723e */ /* 0x008fe200000010ff */
[----:B------:R-:W-:Y:S02]  /*c570*/  FMUL.FTZ R18, R67, R142 ;  /* 0x0000008e43127220 */ /* 0x000fe40000410000 */
[C---:B------:R-:W-:Y:S02]  /*c580*/  FMUL.FTZ R32, R65.reuse, R132 ;  /* 0x0000008441207220 */ /* 0x040fe40000410000 */
[----:B------:R-:W-:Y:S01]  /*c590*/  FMUL.FTZ R33, R65, R133 ;  /* 0x0000008541217220 */ /* 0x000fe20000410000 */
[----:B------:R-:W-:Y:S01]  /*c5a0*/  MUFU.EX2 R132, R82 ;  /* 0x0000005200847308 */ /* 0x000fe20000000800 */
[C---:B------:R-:W-:Y:S02]  /*c5b0*/  FMUL.FTZ R35, R67.reuse, R135 ;  /* 0x0000008743237220 */ /* 0x040fe40000410000 */
[----:B------:R-:W-:Y:S02]  /*c5c0*/  FMUL.FTZ R34, R67, R134 ;  /* 0x0000008643227220 */ /* 0x000fe40000410000 */
[----:B------:R-:W-:Y:S02]  /*c5d0*/  FADD.FTZ R157, R161, R157 ;  /* 0x0000009da19d7221 */ /* 0x000fe40000010000 */
[----:B------:R-:W-:Y:S03]  /*c5e0*/  FADD.FTZ R158, R160, R158 ;  /* 0x0000009ea09e7221 */ /* 0x000fe60000010000 */
[----:B------:R-:W-:Y:S01]  /*c5f0*/  MUFU.EX2 R133, R83 ;  /* 0x0000005300857308 */ /* 0x000fe20000000800 */
[----:B------:R-:W-:Y:S09]  /*c600*/  FADD.FTZ R158, R149, R158 ;  /* 0x0000009e959e7221 */ /* 0x000ff20000010000 */
[----:B------:R-:W-:Y:S10]  /*c610*/  MUFU.EX2 R135, R80 ;  /* 0x0000005000877308 */ /* 0x000ff40000000800 */
[----:B------:R3:W-:Y:S10]  /*c620*/  MUFU.EX2 R142, R48 ;  /* 0x00000030008e7308 */ /* 0x0007f40000000800 */
[----:B------:R4:W-:Y:S10]  /*c630*/  MUFU.EX2 R134, R50 ;  /* 0x0000003200867308 */ /* 0x0009f40000000800 */
[----:B------:R-:W-:Y:S01]  /*c640*/  MUFU.EX2 R143, R84 ;  /* 0x00000054008f7308 */ /* 0x000fe20000000800 */
[----:B---3--:R-:W-:Y:S09]  /*c650*/  FMUL.FTZ R48, R65, R124 ;  /* 0x0000007c41307220 */ /* 0x008ff20000410000 */
[----:B------:R-:W3:Y:S01]  /*c660*/  MUFU.EX2 R152, R152 ;  /* 0x0000009800987308 */ /* 0x000ee20000000800 */
[----:B----4-:R-:W-:Y:S09]  /*c670*/  FMUL.FTZ R50, R67, R126 ;  /* 0x0000007e43327220 */ /* 0x010ff20000410000 */
[----:B------:R-:W-:Y:S10]  /*c680*/  MUFU.EX2 R141, R172 ;  /* 0x000000ac008d7308 */ /* 0x000ff40000000800 */
[----:B------:R-:W-:Y:S01]  /*c690*/  MUFU.EX2 R126, R156 ;  /* 0x0000009c007e7308 */ /* 0x000fe20000000800 */
[----:B---3--:R-:W-:Y:S09]  /*c6a0*/  FADD.FTZ R157, R152, R157 ;  /* 0x0000009d989d7221 */ /* 0x008ff20000010000 */
        /* <DEDUP_REMOVED lines=8> */
[----:B------:R-:W3:Y:S10]  /*c730*/  MUFU.EX2 R97, R97 ;  /* 0x0000006100617308 */ /* 0x000ef40000000800 */
[----:B------:R-:W-:Y:S10]  /*c740*/  MUFU.EX2 R69, R69 ;  /* 0x0000004500457308 */ /* 0x000ff40000000800 */
[----:B------:R-:W-:Y:S01]  /*c750*/  MUFU.EX2 R155, R106 ;  /* 0x0000006a009b7308 */ /* 0x000fe20000000800 */
[----:B---3--:R-:W-:Y:S01]  /*c760*/  F2FP.BF16.PACK_AB R178, R97, R98 ;  /* 0x0000006261b2723e */ /* 0x008fe200000010ff */
[----:B--2---:R-:W-:Y:S01]  /*c770*/  FFMA.FTZ R162, R4, R39, R77 ;  /* 0x0000002704a27223 */ /* 0x004fe2000001004d */
[----:B------:R-:W-:Y:S01]  /*c780*/  F2FP.BF16.PACK_AB R77, R163, R77 ;  /* 0x0000004da34d723e */ /* 0x000fe200000010ff */
[----:B------:R-:W-:Y:S01]  /*c790*/  FMUL.FTZ R4, R65, R144 ;  /* 0x0000009041047220 */ /* 0x000fe20000410000 */
[----:B------:R-:W2:Y:S05]  /*c7a0*/  LDSM.16.MT88.4 R36, [R233] ;  /* 0x00000000e924783b */ /* 0x000eaa0000004200 */
[----:B------:R3:W-:Y:S01]  /*c7b0*/  MUFU.EX2 R144, R85 ;  /* 0x0000005500907308 */ /* 0x0007e20000000800 */
[----:B------:R-:W-:Y:S01]  /*c7c0*/  FADD.FTZ R163, R163, R162 ;  /* 0x000000a2a3a37221 */ /* 0x000fe20000010000 */
[-C--:B-1----:R-:W-:Y:S08]  /*c7d0*/  HMMA.16816.F32.BF16 R4, R72, R20.reuse, R4 ;  /* 0x000000144804723c */ /* 0x082ff00000041804 */
[----:B------:R-:W-:Y:S01]  /*c7e0*/  MUFU.EX2 R154, R102 ;  /* 0x00000066009a7308 */ /* 0x000fe20000000800 */
[----:B------:R-:W-:Y:S01]  /*c7f0*/  FADD.FTZ R159, R159, R163 ;  /* 0x000000a39f9f7221 */ /* 0x000fe20000010000 */
[C---:B------:R-:W-:Y:S04]  /*c800*/  HMMA.16816.F32.BF16 R8, R76.reuse, R20, R8 ;  /* 0x000000144c08723c */ /* 0x040fe80000041808 */
[----:B------:R-:W-:Y:S03]  /*c810*/  FADD.FTZ R159, R148, R159 ;  /* 0x0000009f949f7221 */ /* 0x000fe60000010000 */
[C---:B------:R-:W-:Y:S01]  /*c820*/  FMUL.FTZ R20, R65.reuse, R136 ;  /* 0x0000008841147220 */ /* 0x040fe20000410000 */
[-C--:B------:R-:W-:Y:S01]  /*c830*/  HMMA.16816.F32.BF16 R12, R76, R22.reuse, R12 ;  /* 0x000000164c0c723c */ /* 0x080fe2000004180c */
[----:B------:R1:W-:Y:S01]  /*c840*/  MUFU.EX2 R136, R66 ;  /* 0x0000004200887308 */ /* 0x0003e20000000800 */
[----:B---3--:R-:W-:Y:S02]  /*c850*/  LDSM.16.MT88.4 R84, [R234+0x800] ;  /* 0x00080000ea54783b */ /* 0x008fe40000004200 */
[----:B------:R-:W-:Y:S02]  /*c860*/  FMUL.FTZ R21, R65, R137 ;  /* 0x0000008941157220 */ /* 0x000fe40000410000 */
[----:B------:R-:W-:Y:S02]  /*c870*/  FADD.FTZ R159, R150, R159 ;  /* 0x0000009f969f7221 */ /* 0x000fe40000010000 */
[C---:B------:R-:W-:Y:S03]  /*c880*/  HMMA.16816.F32.BF16 R16, R72.reuse, R22, R16 ;  /* 0x000000164810723c */ /* 0x040fe60000041810 */
[----:B------:R3:W-:Y:S04]  /*c890*/  MUFU.EX2 R137, R49 ;  /* 0x0000003100897308 */ /* 0x0007e80000000800 */
[C---:B------:R-:W-:Y:S02]  /*c8a0*/  FMUL.FTZ R22, R67.reuse, R138 ;  /* 0x0000008a43167220 */ /* 0x040fe40000410000 */
[C---:B------:R-:W-:Y:S04]  /*c8b0*/  FMUL.FTZ R23, R67.reuse, R139 ;  /* 0x0000008b43177220 */ /* 0x040fe80000410000 */
[----:B------:R4:W5:Y:S03]  /*c8c0*/  MUFU.EX2 R138, R81 ;  /* 0x00000051008a7308 */ /* 0x0009660000000800 */
[-C--:B--2---:R-:W-:Y:S03]  /*c8d0*/  HMMA.16816.F32.BF16 R20, R72, R36.reuse, R20 ;  /* 0x000000244814723c */ /* 0x084fe60000041814 */
[----:B-1----:R-:W-:Y:S04]  /*c8e0*/  FMUL.FTZ R66, R67, R118 ;  /* 0x0000007643427220 */ /* 0x002fe80000410000 */
[----:B------:R-:W-:Y:S01]  /*c8f0*/  MUFU.EX2 R118, R207 ;  /* 0x000000cf00767308 */ /* 0x000fe20000000800 */
[C---:B------:R-:W-:Y:S04]  /*c900*/  HMMA.16816.F32.BF16 R24, R76.reuse, R36, R24 ;  /* 0x000000244c18723c */ /* 0x040fe80000041818 */
[C---:B---3--:R-:W-:Y:S03]  /*c910*/  FMUL.FTZ R49, R65.reuse, R125 ;  /* 0x0000007d41317220 */ /* 0x048fe60000410000 */
[C---:B------:R-:W-:Y:S01]  /*c920*/  FMUL.FTZ R36, R65.reuse, R128 ;  /* 0x0000008041247220 */ /* 0x040fe20000410000 */
[-C--:B------:R-:W-:Y:S01]  /*c930*/  HMMA.16816.F32.BF16 R28, R76, R38.reuse, R28 ;  /* 0x000000264c1c723c */ /* 0x080fe2000004181c */
[----:B------:R-:W-:Y:S03]  /*c940*/  MUFU.EX2 R125, R168 ;  /* 0x000000a8007d7308 */ /* 0x000fe60000000800 */
[----:B------:R-:W-:Y:S01]  /*c950*/  FMUL.FTZ R37, R65, R129 ;  /* 0x0000008141257220 */ /* 0x000fe20000410000 */
[----:B----4-:R-:W1:Y:S03]  /*c960*/  LDSM.16.MT88.4 R80, [R231] ;  /* 0x00000000e750783b */ /* 0x010e660000004200 */
[C---:B------:R-:W-:Y:S03]  /*c970*/  HMMA.16816.F32.BF16 R32, R72.reuse, R38, R32 ;  /* 0x000000264820723c */ /* 0x040fe60000041820 */
[----:B------:R2:W3:Y:S04]  /*c980*/  MUFU.EX2 R139, R51 ;  /* 0x00000033008b7308 */ /* 0x0004e80000000800 */
[C---:B------:R-:W-:Y:S02]  /*c990*/  FMUL.FTZ R38, R67.reuse, R130 ;  /* 0x0000008243267220 */ /* 0x040fe40000410000 */
[C---:B------:R-:W-:Y:S04]  /*c9a0*/  FMUL.FTZ R39, R67.reuse, R131 ;  /* 0x0000008343277220 */ /* 0x040fe80000410000 */
[----:B------:R-:W-:Y:S03]  /*c9b0*/  MUFU.EX2 R131, R94 ;  /* 0x0000005e00837308 */ /* 0x000fe60000000800 */
[-C--:B------:R-:W-:Y:S07]  /*c9c0*/  HMMA.16816.F32.BF16 R36, R72, R52.reuse, R36 ;  /* 0x000000344824723c */ /* 0x080fee0000041824 */
[----:B------:R-:W-:Y:S01]  /*c9d0*/  MUFU.EX2 R130, R93 ;  /* 0x0000005d00827308 */ /* 0x000fe20000000800 */
[C---:B------:R-:W-:Y:S04]  /*c9e0*/  HMMA.16816.F32.BF16 R40, R76.reuse, R52, R40 ;  /* 0x000000344c28723c */ /* 0x040fe80000041828 */
[----:B--2---:R-:W-:Y:S03]  /*c9f0*/  FMUL.FTZ R51, R67, R127 ;  /* 0x0000007f43337220 */ /* 0x004fe60000410000 */
[C---:B------:R-:W-:Y:S01]  /*ca00*/  FMUL.FTZ R52, R65.reuse, R120 ;  /* 0x0000007841347220 */ /* 0x040fe20000410000 */
[-C--:B------:R-:W-:Y:S01]  /*ca10*/  HMMA.16816.F32.BF16 R44, R76, R54.reuse, R44 ;  /* 0x000000364c2c723c */ /* 0x080fe2000004182c */
[----:B------:R2:W4:Y:S03]  /*ca20*/  MUFU.EX2 R127, R64 ;  /* 0x00000040007f7308 */ /* 0x0005260000000800 */
[----:B------:R-:W-:Y:S04]  /*ca30*/  FMUL.FTZ R53, R65, R121 ;  /* 0x0000007941357220 */ /* 0x000fe80000410000 */
[C---:B------:R-:W-:Y:S03]  /*ca40*/  HMMA.16816.F32.BF16 R48, R72.reuse, R54, R48 ;  /* 0x000000364830723c */ /* 0x040fe60000041830 */
[----:B------:R-:W-:Y:S04]  /*ca50*/  MUFU.EX2 R129, R223 ;  /* 0x000000df00817308 */ /* 0x000fe80000000800 */
[C---:B------:R-:W-:Y:S02]  /*ca60*/  FMUL.FTZ R54, R67.reuse, R122 ;  /* 0x0000007a43367220 */ /* 0x040fe40000410000 */
[C---:B------:R-:W-:Y:S03]  /*ca70*/  FMUL.FTZ R55, R67.reuse, R123 ;  /* 0x0000007b43377220 */ /* 0x040fe60000410000 */
[----:B------:R-:W-:Y:S01]  /*ca80*/  FMUL.FTZ R67, R67, R119 ;  /* 0x0000007743437220 */ /* 0x000fe20000410000 */
[----:B------:R-:W-:Y:S03]  /*ca90*/  MUFU.EX2 R128, R164 ;  /* 0x000000a400807308 */ /* 0x000fe60000000800 */
[-C--:B-1----:R-:W-:Y:S03]  /*caa0*/  HMMA.16816.F32.BF16 R52, R72, R80.reuse, R52 ;  /* 0x000000504834723c */ /* 0x082fe60000041834 */
[C---:B--2---:R-:W-:Y:S02]  /*cab0*/  FMUL.FTZ R64, R65.reuse, R116 ;  /* 0x0000007441407220 */ /* 0x044fe40000410000 */
[----:B------:R-:W-:Y:S02]  /*cac0*/  FMUL.FTZ R65, R65, R117 ;  /* 0x0000007541417220 */ /* 0x000fe40000410000 */
[----:B------:R-:W1:Y:S01]  /*cad0*/  MUFU.EX2 R117, R95 ;  /* 0x0000005f00757308 */ /* 0x000e620000000800 */
[C---:B------:R-:W-:Y:S08]  /*cae0*/  HMMA.16816.F32.BF16 R56, R76.reuse, R80, R56 ;  /* 0x000000504c38723c */ /* 0x040ff00000041838 */
[-C--:B------:R-:W-:Y:S01]  /*caf0*/  HMMA.16816.F32.BF16 R60, R76, R82.reuse, R60 ;  /* 0x000000524c3c723c */ /* 0x080fe2000004183c */
[----:B------:R2:W-:Y:S06]  /*cb00*/  MUFU.EX2 R164, R92 ;  /* 0x0000005c00a47308 */ /* 0x0005ec0000000800 */
[----:B-----5:R-:W-:Y:S01]  /*cb10*/  FADD.FTZ R77, R138, R89 ;  /* 0x000000598a4d7221 */ /* 0x020fe20000010000 */
[----:B------:R-:W-:Y:S01]  /*cb20*/  HMMA.16816.F32.BF16 R64, R72, R82, R64 ;  /* 0x000000524840723c */ /* 0x000fe20000041840 */
[----:B------:R-:W5:Y:S02]  /*cb30*/  LDSM.16.MT88.4 R80, [R233+0x800] ;  /* 0x00080000e950783b */ /* 0x000f640000004200 */
[----:B------:R-:W-:Y:S01]  /*cb40*/  MUFU.EX2 R106, R222 ;  /* 0x000000de006a7308 */ /* 0x000fe20000000800 */
[C---:B---3--:R-:W-:Y:S01]  /*cb50*/  FADD.FTZ R77, R139.reuse, R77 ;  /* 0x0000004d8b4d7221 */ /* 0x048fe20000010000 */
[----:B------:R-:W-:Y:S02]  /*cb60*/  F2FP.BF16.PACK_AB R79, R132, R133 ;  /* 0x00000085844f723e */ /* 0x000fe400000010ff */
[----:B------:R-:W-:Y:S01]  /*cb70*/  F2FP.BF16.PACK_AB R76, R139, R138 ;  /* 0x0000008a8b4c723e */ /* 0x000fe200000010ff */
[----:B------:R-:W-:Y:S01]  /*cb80*/  FADD.FTZ R77, R134, R77 ;  /* 0x0000004d864d7221 */ /* 0x000fe20000010000 */
[C---:B------:R-:W-:Y:S01]  /*cb90*/  F2FP.BF16.PACK_AB R78, R137.reuse, R134 ;  /* 0x00000086894e723e */ /* 0x040fe200000010ff */
[----:B------:R-:W3:Y:S02]  /*cba0*/  LDSM.16.MT88.4 R88, [R232+0x800] ;  /* 0x00080000e858783b */ /* 0x000ee40000004200 */
[----:B------:R-:W-:Y:S01]  /*cbb0*/  FADD.FTZ R162, R137, R77 ;  /* 0x0000004d89a27221 */ /* 0x000fe20000010000 */
[C---:B------:R-:W-:Y:S01]  /*cbc0*/  F2FP.BF16.PACK_AB R77, R141.reuse, R152 ;  /* 0x000000988d4d723e */ /* 0x040fe200000010ff */
[----:B------:R-:W-:Y:S01]  /*cbd0*/  MUFU.EX2 R134, R205 ;  /* 0x000000cd00867308 */ /* 0x000fe20000000800 */
[----:B------:R-:W-:Y:S01]  /*cbe0*/  F2FP.BF16.PACK_AB R72, R142, R151 ;  /* 0x000000978e48723e */ /* 0x000fe200000010ff */
[----:B------:R-:W-:Y:S01]  /*cbf0*/  FADD.FTZ R141, R141, R157 ;  /* 0x0000009d8d8d7221 */ /* 0x000fe20000010000 */
[----:B------:R-:W-:Y:S01]  /*cc00*/  F2FP.BF16.PACK_AB R74, R126, R135 ;  /* 0x000000877e4a723e */ /* 0x000fe200000010ff */
[----:B--2---:R-:W-:Y:S01]  /*cc10*/  LDSM.16.MT88.4 R92, [R232+0x1000] ;  /* 0x00100000e85c783b */ /* 0x004fe20000004200 */
[----:B----4-:R-:W-:Y:S01]  /*cc20*/  F2FP.BF16.PACK_AB R75, R127, R136 ;  /* 0x000000887f4b723e */ /* 0x010fe200000010ff */
[-C--:B------:R-:W-:Y:S04]  /*cc30*/  HMMA.16816.F32.BF16 R4, R76, R84.reuse, R4 ;  /* 0x000000544c04723c */ /* 0x080fe80000041804 */
[----:B------:R-:W2:Y:S01]  /*cc40*/  MUFU.EX2 R102, R221 ;  /* 0x000000dd00667308 */ /* 0x000ea20000000800 */
[----:B------:R-:W-:Y:S01]  /*cc50*/  F2FP.BF16.PACK_AB R73, R147, R150 ;  /* 0x000000969349723e */ /* 0x000fe200000010ff */
[----:B------:R-:W-:Y:S02]  /*cc60*/  FADD.FTZ R141, R133, R141 ;  /* 0x0000008d858d7221 */ /* 0x000fe40000010000 */
[----:B------:R-:W-:Y:S04]  /*cc70*/  FADD.FTZ R151, R151, R158 ;  /* 0x0000009e97977221 */ /* 0x000fe80000010000 */
[C---:B------:R-:W-:Y:S02]  /*cc80*/  HMMA.16816.F32.BF16 R8, R72.reuse, R84, R8 ;  /* 0x000000544808723c */ /* 0x040fe40000041808 */
[----:B------:R-:W-:Y:S02]  /*cc90*/  MUFU.EX2 R137, R220 ;  /* 0x000000dc00897308 */ /* 0x000fe40000000800 */
[----:B------:R-:W-:Y:S02]  /*cca0*/  FADD.FTZ R151, R142, R151 ;  /* 0x000000978e977221 */ /* 0x000fe40000010000 */
[----:B------:R-:W-:Y:S02]  /*ccb0*/  FADD.FTZ R132, R132, R141 ;  /* 0x0000008d84847221 */ /* 0x000fe40000010000 */
[-C--:B------:R-:W-:Y:S04]  /*ccc0*/  HMMA.16816.F32.BF16 R12, R72, R86.reuse, R12 ;  /* 0x00000056480c723c */ /* 0x080fe8000004180c */
[----:B------:R-:W-:Y:S01]  /*ccd0*/  MUFU.EX2 R139, R211 ;  /* 0x000000d3008b7308 */ /* 0x000fe20000000800 */
[----:B------:R-:W-:Y:S02]  /*cce0*/  FADD.FTZ R135, R135, R151 ;  /* 0x0000009787877221 */ /* 0x000fe40000010000 */
[----:B------:R-:W-:Y:S01]  /*ccf0*/  FADD.FTZ R147, R147, R159 ;  /* 0x0000009f93937221 */ /* 0x000fe20000010000 */
[C---:B------:R-:W-:Y:S01]  /*cd00*/  HMMA.16816.F32.BF16 R16, R76.reuse, R86, R16 ;  /* 0x000000564c10723c */ /* 0x040fe20000041810 */
[----:B------:R-:W4:Y:S03]  /*cd10*/  LDSM.16.MT88.4 R84, [R231+0x800] ;  /* 0x00080000e754783b */ /* 0x000f260000004200 */
[----:B------:R-:W-:Y:S02]  /*cd20*/  FADD.FTZ R135, R126, R135 ;  /* 0x000000877e877221 */ /* 0x000fe40000010000 */
[----:B------:R-:W-:Y:S01]  /*cd30*/  MUFU.EX2 R138, R209 ;  /* 0x000000d1008a7308 */ /* 0x000fe20000000800 */
[----:B------:R-:W-:Y:S01]  /*cd40*/  FADD.FTZ R147, R136, R147 ;  /* 0x0000009388937221 */ /* 0x000fe20000010000 */
[-C--:B-----5:R-:W-:Y:S04]  /*cd50*/  HMMA.16816.F32.BF16 R20, R76, R80.reuse, R20 ;  /* 0x000000504c14723c */ /* 0x0a0fe80000041814 */
[----:B------:R-:W-:Y:S02]  /*cd60*/  FADD.FTZ R147, R127, R147 ;  /* 0x000000937f937221 */ /* 0x000fe40000010000 */
[----:B------:R-:W-:Y:S02]  /*cd70*/  FADD.FTZ R136, R125, R132 ;  /* 0x000000847d887221 */ /* 0x000fe40000010000 */
[C---:B------:R-:W-:Y:S01]  /*cd80*/  HMMA.16816.F32.BF16 R24, R72.reuse, R80, R24 ;  /* 0x000000504818723c */ /* 0x040fe20000041818 */
[----:B------:R-:W-:Y:S03]  /*cd90*/  MUFU.EX2 R116, R206 ;  /* 0x000000ce00747308 */ /* 0x000fe60000000800 */
[----:B-1----:R-:W-:Y:S02]  /*cda0*/  FADD.FTZ R147, R117, R147 ;  /* 0x0000009375937221 */ /* 0x002fe40000010000 */
[----:B------:R-:W-:Y:S02]  /*cdb0*/  FADD.FTZ R162, R156, R162 ;  /* 0x000000a29ca27221 */ /* 0x000fe40000010000 */
[-C--:B------:R-:W-:Y:S03]  /*cdc0*/  HMMA.16816.F32.BF16 R28, R72, R82.reuse, R28 ;  /* 0x00000052481c723c */ /* 0x080fe6000004181c */
[----:B------:R-:W-:Y:S05]  /*cdd0*/  MUFU.EX2 R165, R204 ;  /* 0x000000cc00a57308 */ /* 0x000fea0000000800 */
[C---:B------:R-:W-:Y:S01]  /*cde0*/  HMMA.16816.F32.BF16 R32, R76.reuse, R82, R32 ;  /* 0x000000524c20723c */ /* 0x040fe20000041820 */
[----:B------:R-:W1:Y:S04]  /*cdf0*/  LDSM.16.MT88.4 R80, [R234+0x1000] ;  /* 0x00100000ea50783b */ /* 0x000e680000004200 */
        /* <DEDUP_REMOVED lines=8> */
[----:B------:R-:W1:Y:S05]  /*ce80*/  MUFU.EX2 R174, R215 ;  /* 0x000000d700ae7308 */ /* 0x000e6a0000000800 */
[-C--:B----4-:R-:W-:Y:S05]  /*ce90*/  HMMA.16816.F32.BF16 R52, R76, R84.reuse, R52 ;  /* 0x000000544c34723c */ /* 0x090fea0000041834 */
[----:B------:R-:W4:Y:S03]  /*cea0*/  MUFU.EX2 R123, R213 ;  /* 0x000000d5007b7308 */ /* 0x000f260000000800 */
[C---:B------:R-:W-:Y:S07]  /*ceb0*/  HMMA.16816.F32.BF16 R56, R72.reuse, R84, R56 ;  /* 0x000000544838723c */ /* 0x040fee0000041838 */
[----:B------:R-:W1:Y:S01]  /*cec0*/  MUFU.EX2 R122, R210 ;  /* 0x000000d2007a7308 */ /* 0x000e620000000800 */
[-C--:B------:R-:W-:Y:S07]  /*ced0*/  HMMA.16816.F32.BF16 R60, R72, R86.reuse, R60 ;  /* 0x00000056483c723c */ /* 0x080fee000004183c */
[C---:B------:R-:W-:Y:S01]  /*cee0*/  FADD.FTZ R73, R155.reuse, R162 ;  /* 0x000000a29b497221 */ /* 0x040fe20000010000 */
[----:B------:R-:W-:Y:S01]  /*cef0*/  HMMA.16816.F32.BF16 R64, R76, R86, R64 ;  /* 0x000000564c40723c */ /* 0x000fe20000041840 */
[----:B------:R-:W3:Y:S01]  /*cf00*/  LDSM.16.MT88.4 R84, [R231+0x1000] ;  /* 0x00100000e754783b */ /* 0x000ee20000004200 */
[----:B------:R-:W-:Y:S02]  /*cf10*/  MUFU.EX2 R173, R218 ;  /* 0x000000da00ad7308 */ /* 0x000fe40000000800 */
[----:B------:R-:W-:Y:S01]  /*cf20*/  FADD.FTZ R73, R154, R73 ;  /* 0x000000499a497221 */ /* 0x000fe20000010000 */
[----:B------:R-:W-:Y:S02]  /*cf30*/  F2FP.BF16.PACK_AB R72, R155, R156 ;  /* 0x0000009c9b48723e */ /* 0x000fe400000010ff */
[C---:B------:R-:W-:Y:S01]  /*cf40*/  F2FP.BF16.PACK_AB R74, R153.reuse, R154 ;  /* 0x0000009a994a723e */ /* 0x040fe200000010ff */
[----:B------:R-:W-:Y:S01]  /*cf50*/  FADD.FTZ R155, R153, R73 ;  /* 0x00000049999b7221 */ /* 0x000fe20000010000 */
[----:B------:R-:W-:Y:S03]  /*cf60*/  F2FP.BF16.PACK_AB R73, R129, R125 ;  /* 0x0000007d8149723e */ /* 0x000fe600000010ff */
[----:B------:R-:W-:Y:S01]  /*cf70*/  F2FP.BF16.PACK_AB R75, R107, R108 ;  /* 0x0000006c6b4b723e */ /* 0x000fe200000010ff */
[----:B------:R-:W-:Y:S01]  /*cf80*/  MUFU.EX2 R121, R216 ;  /* 0x000000d800797308 */ /* 0x000fe20000000800 */
[----:B------:R-:W-:Y:S01]  /*cf90*/  F2FP.BF16.PACK_AB R76, R128, R124 ;  /* 0x0000007c804c723e */ /* 0x000fe200000010ff */
[----:B------:R-:W-:Y:S01]  /*cfa0*/  FADD.FTZ R129, R129, R136 ;  /* 0x0000008881817221 */ /* 0x000fe20000010000 */
[----:B--2---:R-:W-:Y:S02]  /*cfb0*/  F2FP.BF16.PACK_AB R78, R102, R106 ;  /* 0x0000006a664e723e */ /* 0x004fe400000010ff */
[C---:B------:R-:W-:Y:S01]  /*cfc0*/  F2FP.BF16.PACK_AB R77, R131.reuse, R117 ;  /* 0x00000075834d723e */ /* 0x040fe200000010ff */
[-C--:B-1----:R-:W-:Y:S04]  /*cfd0*/  HMMA.16816.F32.BF16 R4, R72, R80.reuse, R4 ;  /* 0x000000504804723c */ /* 0x082fe80000041804 */
[----:B------:R-:W-:Y:S01]  /*cfe0*/  MUFU.EX2 R120, R214 ;  /* 0x000000d600787308 */ /* 0x000fe20000000800 */
[----:B------:R-:W-:Y:S01]  /*cff0*/  F2FP.BF16.PACK_AB R79, R164, R130 ;  /* 0x00000082a44f723e */ /* 0x000fe200000010ff */
[----:B------:R-:W-:Y:S01]  /*d000*/  FADD.FTZ R131, R131, R147 ;  /* 0x0000009383837221 */ /* 0x000fe20000010000 */
[----:B------:R-:W-:Y:S01]  /*d010*/  F2FP.BF16.PACK_AB R117, R183, R184 ;  /* 0x000000b8b775723e */ /* 0x000fe200000010ff */
[----:B------:R-:W-:Y:S04]  /*d020*/  FADD.FTZ R129, R108, R129 ;  /* 0x000000816c817221 */ /* 0x000fe80000010000 */
[C---:B------:R-:W-:Y:S02]  /*d030*/  HMMA.16816.F32.BF16 R8, R76.reuse, R80, R8 ;  /* 0x000000504c08723c */ /* 0x040fe40000041808 */
[----:B------:R-:W-:Y:S02]  /*d040*/  MUFU.EX2 R172, R212 ;  /* 0x000000d400ac7308 */ /* 0x000fe40000000800 */
[----:B------:R-:W-:Y:S04]  /*d050*/  FADD.FTZ R107, R107, R129 ;  /* 0x000000816b6b7221 */ /* 0x000fe80000010000 */
[-C--:B------:R-:W-:Y:S04]  /*d060*/  HMMA.16816.F32.BF16 R12, R76, R82.reuse, R12 ;  /* 0x000000524c0c723c */ /* 0x080fe8000004180c */
[----:B------:R-:W-:Y:S01]  /*d070*/  MUFU.EX2 R196, R196 ;  /* 0x000000c400c47308 */ /* 0x000fe20000000800 */
[----:B------:R-:W-:Y:S03]  /*d080*/  FADD.FTZ R107, R104, R107 ;  /* 0x0000006b686b7221 */ /* 0x000fe60000010000 */
[C---:B------:R-:W-:Y:S01]  /*d090*/  HMMA.16816.F32.BF16 R16, R72.reuse, R82, R16 ;  /* 0x000000524810723c */ /* 0x040fe20000041810 */
[----:B------:R-:W1:Y:S03]  /*d0a0*/  LDSM.16.MT88.4 R80, [R234+0x1800] ;  /* 0x00180000ea50783b */ /* 0x000e660000004200 */
[----:B------:R-:W-:Y:S02]  /*d0b0*/  FADD.FTZ R107, R103, R107 ;  /* 0x0000006b676b7221 */ /* 0x000fe40000010000 */
[----:B------:R-:W-:Y:S02]  /*d0c0*/  MUFU.EX2 R193, R193 ;  /* 0x000000c100c17308 */ /* 0x000fe40000000800 */
[-C--:B-----5:R-:W-:Y:S04]  /*d0d0*/  HMMA.16816.F32.BF16 R20, R72, R88.reuse, R20 ;  /* 0x000000584814723c */ /* 0x0a0fe80000041814 */
[----:B------:R-:W-:Y:S04]  /*d0e0*/  FADD.FTZ R107, R101, R107 ;  /* 0x0000006b656b7221 */ /* 0x000fe80000010000 */
[C---:B------:R-:W-:Y:S01]  /*d0f0*/  HMMA.16816.F32.BF16 R24, R76.reuse, R88, R24 ;  /* 0x000000584c18723c */ /* 0x040fe20000041818 */
[----:B------:R-:W-:Y:S03]  /*d100*/  MUFU.EX2 R189, R189 ;  /* 0x000000bd00bd7308 */ /* 0x000fe60000000800 */
[----:B------:R-:W-:Y:S04]  /*d110*/  FADD.FTZ R107, R100, R107 ;  /* 0x0000006b646b7221 */ /* 0x000fe80000010000 */
[-C--:B------:R-:W-:Y:S03]  /*d120*/  HMMA.16816.F32.BF16 R28, R76, R90.reuse, R28 ;  /* 0x0000005a4c1c723c */ /* 0x080fe6000004181c */
[----:B------:R-:W-:Y:S01]  /*d130*/  MUFU.EX2 R119, R208 ;  /* 0x000000d000777308 */ /* 0x000fe20000000800 */
[----:B---3--:R-:W-:Y:S04]  /*d140*/  FADD.FTZ R107, R175, R107 ;  /* 0x0000006baf6b7221 */ /* 0x008fe80000010000 */
[C---:B------:R-:W-:Y:S01]  /*d150*/  HMMA.16816.F32.BF16 R32, R72.reuse, R90, R32 ;  /* 0x0000005a4820723c */ /* 0x040fe20000041820 */
[----:B------:R-:W2:Y:S03]  /*d160*/  LDSM.16.MT88.4 R88, [R233+0x1800] ;  /* 0x00180000e958783b */ /* 0x000ea60000004200 */
[----:B------:R-:W-:Y:S01]  /*d170*/  FADD.FTZ R107, R174, R107 ;  /* 0x0000006bae6b7221 */ /* 0x000fe20000010000 */
[----:B------:R-:W-:Y:S03]  /*d180*/  MUFU.EX2 R115, R115 ;  /* 0x0000007300737308 */ /* 0x000fe60000000800 */
[-C--:B------:R-:W-:Y:S04]  /*d190*/  HMMA.16816.F32.BF16 R36, R72, R92.reuse, R36 ;  /* 0x0000005c4824723c */ /* 0x080fe80000041824 */
[----:B----4-:R-:W-:Y:S03]  /*d1a0*/  FADD.FTZ R107, R123, R107 ;  /* 0x0000006b7b6b7221 */ /* 0x010fe60000010000 */
[----:B------:R-:W-:Y:S01]  /*d1b0*/  MUFU.EX2 R113, R113 ;  /* 0x0000007100717308 */ /* 0x000fe20000000800 */
[C---:B------:R-:W-:Y:S04]  /*d1c0*/  HMMA.16816.F32.BF16 R40, R76.reuse, R92, R40 ;  /* 0x0000005c4c28723c */ /* 0x040fe80000041828 */
[----:B------:R-:W-:Y:S04]  /*d1d0*/  FADD.FTZ R107, R122, R107 ;  /* 0x0000006b7a6b7221 */ /* 0x000fe80000010000 */
[-C--:B------:R-:W-:Y:S01]  /*d1e0*/  HMMA.16816.F32.BF16 R44, R76, R94.reuse, R44 ;  /* 0x0000005e4c2c723c */ /* 0x080fe2000004182c */
[----:B------:R-:W3:Y:S03]  /*d1f0*/  MUFU.EX2 R70, R70 ;  /* 0x0000004600467308 */ /* 0x000ee60000000800 */
[----:B------:R-:W-:Y:S04]  /*d200*/  FADD.FTZ R107, R187, R107 ;  /* 0x0000006bbb6b7221 */ /* 0x000fe80000010000 */
[C---:B------:R-:W-:Y:S01]  /*d210*/  HMMA.16816.F32.BF16 R48, R72.reuse, R94, R48 ;  /* 0x0000005e4830723c */ /* 0x040fe20000041830 */
[----:B------:R-:W4:Y:S02]  /*d220*/  LDSM.16.MT88.4 R92, [R232+0x1800] ;  /* 0x00180000e85c783b */ /* 0x000f240000004200 */
[----:B------:R-:W-:Y:S01]  /*d230*/  MUFU.EX2 R96, R96 ;  /* 0x0000006000607308 */ /* 0x000fe20000000800 */
[----:B------:R-:W-:Y:S04]  /*d240*/  FADD.FTZ R107, R188, R107 ;  /* 0x0000006bbc6b7221 */ /* 0x000fe80000010000 */
[-C--:B------:R-:W-:Y:S04]  /*d250*/  HMMA.16816.F32.BF16 R52, R72, R84.reuse, R52 ;  /* 0x000000544834723c */ /* 0x080fe80000041834 */
[----:B------:R-:W-:Y:S01]  /*d260*/  FADD.FTZ R107, R190, R107 ;  /* 0x0000006bbe6b7221 */ /* 0x000fe20000010000 */
[----:B------:R-:W5:Y:S03]  /*d270*/  MUFU.EX2 R71, R71 ;  /* 0x0000004700477308 */ /* 0x000f660000000800 */
[C---:B------:R-:W-:Y:S04]  /*d280*/  HMMA.16816.F32.BF16 R56, R76.reuse, R84, R56 ;  /* 0x000000544c38723c */ /* 0x040fe80000041838 */
[----:B---3--:R-:W-:Y:S01]  /*d290*/  F2FP.BF16.PACK_AB R179, R69, R70 ;  /* 0x0000004645b3723e */ /* 0x008fe200000010ff */
[----:B------:R-:W-:Y:S02]  /*d2a0*/  FADD.FTZ R107, R192, R107 ;  /* 0x0000006bc06b7221 */ /* 0x000fe40000010000 */
[----:B------:R-:W-:Y:S01]  /*d2b0*/  FADD.FTZ R84, R146, R155 ;  /* 0x0000009b92547221 */ /* 0x000fe20000010000 */
[-C--:B------:R-:W-:Y:S04]  /*d2c0*/  HMMA.16816.F32.BF16 R60, R76, R86.reuse, R60 ;  /* 0x000000564c3c723c */ /* 0x080fe8000004183c */
[----:B------:R-:W-:Y:S02]  /*d2d0*/  FADD.FTZ R84, R145, R84 ;  /* 0x0000005491547221 */ /* 0x000fe40000010000 */
[----:B------:R-:W-:Y:S01]  /*d2e0*/  FADD.FTZ R107, R184, R107 ;  /* 0x0000006bb86b7221 */ /* 0x000fe20000010000 */
[----:B------:R-:W-:Y:S01]  /*d2f0*/  F2FP.BF16.PACK_AB R78, R143, R144 ;  /* 0x000000908f4e723e */ /* 0x000fe200000010ff */
[----:B------:R-:W-:Y:S04]  /*d300*/  HMMA.16816.F32.BF16 R64, R72, R86, R64 ;  /* 0x000000564840723c */ /* 0x000fe80000041840 */
[----:B------:R-:W-:Y:S01]  /*d310*/  F2FP.BF16.PACK_AB R76, R145, R146 ;  /* 0x00000092914c723e */ /* 0x000fe200000010ff */
[----:B------:R-:W-:Y:S01]  /*d320*/  FADD.FTZ R84, R144, R84 ;  /* 0x0000005490547221 */ /* 0x000fe20000010000 */
[----:B------:R-:W-:Y:S01]  /*d330*/  F2FP.BF16.PACK_AB R77, R103, R104 ;  /* 0x00000068674d723e */ /* 0x000fe200000010ff */
[----:B------:R-:W-:Y:S01]  /*d340*/  FADD.FTZ R107, R183, R107 ;  /* 0x0000006bb76b7221 */ /* 0x000fe20000010000 */
[----:B------:R-:W-:Y:S01]  /*d350*/  F2FP.BF16.PACK_AB R79, R100, R101 ;  /* 0x00000065644f723e */ /* 0x000fe200000010ff */
[----:B------:R-:W-:Y:S02]  /*d360*/  FADD.FTZ R145, R143, R84 ;  /* 0x000000548f917221 */ /* 0x000fe40000010000 */
[----:B------:R-:W3:Y:S01]  /*d370*/  LDSM.16.MT88.4 R84, [R231+0x1800] ;  /* 0x00180000e754783b */ /* 0x000ee20000004200 */
[----:B------:R-:W-:Y:S01]  /*d380*/  F2FP.BF16.PACK_AB R72, R110, R111 ;  /* 0x0000006f6e48723e */ /* 0x000fe200000010ff */
[----:B------:R-:W-:Y:S01]  /*d390*/  FADD.FTZ R107, R182, R107 ;  /* 0x0000006bb66b7221 */ /* 0x000fe20000010000 */
[----:B------:R-:W-:Y:S01]  /*d3a0*/  F2FP.BF16.PACK_AB R74, R114, R112 ;  /* 0x00000070724a723e */ /* 0x000fe200000010ff */
[-C--:B-1----:R-:W-:Y:S05]  /*d3b0*/  HMMA.16816.F32.BF16 R4, R76, R80.reuse, R4 ;  /* 0x000000504c04723c */ /* 0x082fea0000041804 */
[----:B------:R-:W-:Y:S02]  /*d3c0*/  F2FP.BF16.PACK_AB R73, R168, R165 ;  /* 0x000000a5a849723e */ /* 0x000fe400000010ff */
[----:B------:R-:W-:Y:S02]  /*d3d0*/  F2FP.BF16.PACK_AB R75, R201, R169 ;  /* 0x000000a9c94b723e */ /* 0x000fe400000010ff */
[----:B-----5:R-:W-:Y:S03]  /*d3e0*/  F2FP.BF16.PACK_AB R177, R71, R96 ;  /* 0x0000006047b1723e */ /* 0x020fe600000010ff */
[----:B------:R-:W-:Y:S02]  /*d3f0*/  MOV R183, R2 ;  /* 0x0000000200b77202 */ /* 0x000fe40000000f00 */
[C---:B------:R-:W-:Y:S08]  /*d400*/  HMMA.16816.F32.BF16 R8, R72.reuse, R80, R8 ;  /* 0x000000504808723c */ /* 0x040ff00000041808 */
[-C--:B------:R-:W-:Y:S08]  /*d410*/  HMMA.16816.F32.BF16 R12, R72, R82.reuse, R12 ;  /* 0x00000052480c723c */ /* 0x080ff0000004180c */
[C---:B------:R-:W-:Y:S01]  /*d420*/  HMMA.16816.F32.BF16 R16, R76.reuse, R82, R16 ;  /* 0x000000524c10723c */ /* 0x040fe20000041810 */
[----:B------:R-:W1:Y:S07]  /*d430*/  LDSM.16.MT88.4 R80, [R234+0x2000] ;  /* 0x00200000ea50783b */ /* 0x000e6e0000004200 */
[-C--:B--2---:R-:W-:Y:S08]  /*d440*/  HMMA.16816.F32.BF16 R20, R76, R88.reuse, R20 ;  /* 0x000000584c14723c */ /* 0x084ff00000041814 */
[C---:B------:R-:W-:Y:S08]  /*d450*/  HMMA.16816.F32.BF16 R24, R72.reuse, R88, R24 ;  /* 0x000000584818723c */ /* 0x040ff00000041818 */
[-C--:B------:R-:W-:Y:S08]  /*d460*/  HMMA.16816.F32.BF16 R28, R72, R90.reuse, R28 ;  /* 0x0000005a481c723c */ /* 0x080ff0000004181c */
[C---:B------:R-:W-:Y:S01]  /*d470*/  HMMA.16816.F32.BF16 R32, R76.reuse, R90, R32 ;  /* 0x0000005a4c20723c */ /* 0x040fe20000041820 */
[----:B------:R-:W2:Y:S07]  /*d480*/  LDSM.16.MT88.4 R88, [R233+0x2000] ;  /* 0x00200000e958783b */ /* 0x000eae0000004200 */
[-C--:B----4-:R-:W-:Y:S08]  /*d490*/  HMMA.16816.F32.BF16 R36, R76, R92.reuse, R36 ;  /* 0x0000005c4c24723c */ /* 0x090ff00000041824 */
[C---:B------:R-:W-:Y:S08]  /*d4a0*/  HMMA.16816.F32.BF16 R40, R72.reuse, R92, R40 ;  /* 0x0000005c4828723c */ /* 0x040ff00000041828 */
[-C--:B------:R-:W-:Y:S08]  /*d4b0*/  HMMA.16816.F32.BF16 R44, R72, R94.reuse, R44 ;  /* 0x0000005e482c723c */ /* 0x080ff0000004182c */
[C---:B------:R-:W-:Y:S01]  /*d4c0*/  HMMA.16816.F32.BF16 R48, R76.reuse, R94, R48 ;  /* 0x0000005e4c30723c */ /* 0x040fe20000041830 */
[----:B------:R-:W4:Y:S07]  /*d4d0*/  LDSM.16.MT88.4 R92, [R232+0x2000] ;  /* 0x00200000e85c783b */ /* 0x000f2e0000004200 */
[-C--:B---3--:R-:W-:Y:S08]  /*d4e0*/  HMMA.16816.F32.BF16 R52, R76, R84.reuse, R52 ;  /* 0x000000544c34723c */ /* 0x088ff00000041834 */
[C---:B------:R-:W-:Y:S07]  /*d4f0*/  HMMA.16816.F32.BF16 R56, R72.reuse, R84, R56 ;  /* 0x000000544838723c */ /* 0x040fee0000041838 */
[----:B------:R-:W-:Y:S01]  /*d500*/  FADD.FTZ R84, R137, R145 ;  /* 0x0000009189547221 */ /* 0x000fe20000010000 */
[-C--:B------:R-:W-:Y:S04]  /*d510*/  HMMA.16816.F32.BF16 R60, R72, R86.reuse, R60 ;  /* 0x00000056483c723c */ /* 0x080fe8000004183c */
[C---:B------:R-:W-:Y:S03]  /*d520*/  FADD.FTZ R84, R140.reuse, R84 ;  /* 0x000000548c547221 */ /* 0x040fe60000010000 */
[----:B------:R-:W-:Y:S01]  /*d530*/  F2FP.BF16.PACK_AB R72, R140, R137 ;  /* 0x000000898c48723e */ /* 0x000fe200000010ff */
[----:B------:R-:W-:Y:S01]  /*d540*/  HMMA.16816.F32.BF16 R64, R76, R86, R64 ;  /* 0x000000564c40723c */ /* 0x000fe20000041840 */
[----:B------:R-:W-:Y:S03]  /*d550*/  LDSM.16.MT88.4 R140, [R234+0x3000] ;  /* 0x00300000ea8c783b */ /* 0x000fe60000004200 */
[----:B------:R-:W-:Y:S01]  /*d560*/  F2FP.BF16.PACK_AB R74, R138, R139 ;  /* 0x0000008b8a4a723e */ /* 0x000fe200000010ff */
[----:B------:R-:W-:Y:S01]  /*d570*/  FADD.FTZ R84, R139, R84 ;  /* 0x000000548b547221 */ /* 0x000fe20000010000 */
[----:B------:R-:W-:Y:S02]  /*d580*/  F2FP.BF16.PACK_AB R73, R174, R175 ;  /* 0x000000afae49723e */ /* 0x000fe400000010ff */
[----:B------:R-:W-:Y:S01]  /*d590*/  F2FP.BF16.PACK_AB R75, R122, R123 ;  /* 0x0000007b7a4b723e */ /* 0x000fe200000010ff */
[----:B------:R-:W-:Y:S02]  /*d5a0*/  FADD.FTZ R137, R138, R84 ;  /* 0x000000548a897221 */ /* 0x000fe40000010000 */
[----:B------:R-:W3:Y:S01]  /*d5b0*/  LDSM.16.MT88.4 R84, [R231+0x2000] ;  /* 0x00200000e754783b */ /* 0x000ee20000004200 */
[----:B------:R-:W-:Y:S02]  /*d5c0*/  F2FP.BF16.PACK_AB R76, R121, R173 ;  /* 0x000000ad794c723e */ /* 0x000fe400000010ff */
[----:B------:R-:W-:Y:S01]  /*d5d0*/  F2FP.BF16.PACK_AB R78, R172, R120 ;  /* 0x00000078ac4e723e */ /* 0x000fe200000010ff */
[-C--:B-1----:R-:W-:Y:S05]  /*d5e0*/  HMMA.16816.F32.BF16 R4, R72, R80.reuse, R4 ;  /* 0x000000504804723c */ /* 0x082fea0000041804 */
[----:B------:R-:W-:Y:S02]  /*d5f0*/  F2FP.BF16.PACK_AB R77, R193, R196 ;  /* 0x000000c4c14d723e */ /* 0x000fe400000010ff */
[----:B------:R-:W-:Y:S07]  /*d600*/  F2FP.BF16.PACK_AB R79, R189, R191 ;  /* 0x000000bfbd4f723e */ /* 0x000fee00000010ff */
        /* <DEDUP_REMOVED lines=18> */
[----:B------:R-:W-:Y:S02]  /*d730*/  FADD.FTZ R137, R124, R135 ;  /* 0x000000877c897221 */ /* 0x000fe40000010000 */
[----:B------:R-:W-:Y:S01]  /*d740*/  LDSM.16.MT88.4 R124, [R232+0x3000] ;  /* 0x00300000e87c783b */ /* 0x000fe20000004200 */
[----:B------:R-:W-:Y:S01]  /*d750*/  F2FP.BF16.PACK_AB R78, R134, R116 ;  /* 0x00000074864e723e */ /* 0x000fe200000010ff */
[----:B------:R-:W-:Y:S04]  /*d760*/  HMMA.16816.F32.BF16 R64, R72, R86, R64 ;  /* 0x000000564840723c */ /* 0x000fe80000041840 */
[C---:B------:R-:W-:Y:S01]  /*d770*/  F2FP.BF16.PACK_AB R76, R118.reuse, R119 ;  /* 0x00000077764c723e */ /* 0x040fe200000010ff */
[----:B------:R-:W-:Y:S01]  /*d780*/  FADD.FTZ R84, R118, R84 ;  /* 0x0000005476547221 */ /* 0x000fe20000010000 */
[----:B------:R-:W-:Y:S01]  /*d790*/  F2FP.BF16.PACK_AB R77, R188, R187 ;  /* 0x000000bbbc4d723e */ /* 0x000fe200000010ff */
[----:B------:R-:W-:Y:S01]  /*d7a0*/  FADD.FTZ R128, R128, R137 ;  /* 0x0000008980807221 */ /* 0x000fe20000010000 */
[----:B------:R-:W-:Y:S01]  /*d7b0*/  F2FP.BF16.PACK_AB R79, R192, R190 ;  /* 0x000000bec04f723e */ /* 0x000fe200000010ff */
[----:B------:R-:W-:Y:S03]  /*d7c0*/  FADD.FTZ R84, R116, R84 ;  /* 0x0000005474547221 */ /* 0x000fe60000010000 */
[----:B------:R-:W-:Y:S01]  /*d7d0*/  F2FP.BF16.PACK_AB R72, R200, R194 ;  /* 0x000000c2c848723e */ /* 0x000fe200000010ff */
[----:B------:R-:W-:Y:S01]  /*d7e0*/  FADD.FTZ R118, R134, R84 ;  /* 0x0000005486767221 */ /* 0x000fe20000010000 */
[----:B------:R-:W-:Y:S01]  /*d7f0*/  F2FP.BF16.PACK_AB R73, R180, R181 ;  /* 0x000000b5b449723e */ /* 0x000fe200000010ff */
[-C--:B-1----:R-:W-:Y:S01]  /*d800*/  HMMA.16816.F32.BF16 R4, R76, R80.reuse, R4 ;  /* 0x000000504c04723c */ /* 0x082fe20000041804 */
[----:B------:R-:W1:Y:S04]  /*d810*/  LDSM.16.MT88.4 R84, [R231+0x2800] ;  /* 0x00280000e754783b */ /* 0x000e680000004200 */
[----:B------:R-:W-:Y:S01]  /*d820*/  F2FP.BF16.PACK_AB R74, R198, R199 ;  /* 0x000000c7c64a723e */ /* 0x000fe200000010ff */
[----:B------:R-:W-:Y:S01]  /*d830*/  FADD.FTZ R106, R106, R128 ;  /* 0x000000806a6a7221 */ /* 0x000fe20000010000 */
[----:B------:R-:W-:Y:S02]  /*d840*/  F2FP.BF16.PACK_AB R75, R113, R115 ;  /* 0x00000073714b723e */ /* 0x000fe400000010ff */
[----:B------:R-:W3:Y:S03]  /*d850*/  LDSM.16.MT88.4 R132, [R233+0x3000] ;  /* 0x00300000e984783b */ /* 0x000ee60000004200 */
[----:B------:R-:W-:Y:S01]  /*d860*/  F2FP.BF16.PACK_AB R116, R195, R197 ;  /* 0x000000c5c374723e */ /* 0x000fe200000010ff */
[----:B------:R-:W-:Y:S01]  /*d870*/  FADD.FTZ R106, R102, R106 ;  /* 0x0000006a666a7221 */ /* 0x000fe20000010000 */
[C---:B------:R-:W-:Y:S04]  /*d880*/  HMMA.16816.F32.BF16 R8, R72.reuse, R80, R8 ;  /* 0x000000504808723c */ /* 0x040fe80000041808 */
[----:B------:R-:W-:Y:S01]  /*d890*/  F2FP.BF16.PACK_AB R119, R109, R182 ;  /* 0x000000b66d77723e */ /* 0x000fe200000010ff */
[----:B------:R-:W-:Y:S01]  /*d8a0*/  FADD.FTZ R106, R111, R106 ;  /* 0x0000006a6f6a7221 */ /* 0x000fe20000010000 */
[----:B------:R-:W-:Y:S01]  /*d8b0*/  MOV R182, R3 ;  /* 0x0000000300b67202 */ /* 0x000fe20000000f00 */
[----:B------:R-:W-:Y:S01]  /*d8c0*/  FADD.FTZ R80, R197, R118 ;  /* 0x00000076c5507221 */ /* 0x000fe20000010000 */
[-C--:B------:R-:W-:Y:S04]  /*d8d0*/  HMMA.16816.F32.BF16 R12, R72, R82.reuse, R12 ;  /* 0x00000052480c723c */ /* 0x080fe8000004180c */
[----:B------:R-:W-:Y:S01]  /*d8e0*/  F2FP.BF16.PACK_AB R118, R185, R186 ;  /* 0x000000bab976723e */ /* 0x000fe200000010ff */
[----:B------:R-:W-:Y:S02]  /*d8f0*/  FADD.FTZ R80, R195, R80 ;  /* 0x00000050c3507221 */ /* 0x000fe40000010000 */
[----:B------:R-:W-:Y:S01]  /*d900*/  FADD.FTZ R106, R110, R106 ;  /* 0x0000006a6e6a7221 */ /* 0x000fe20000010000 */
[C---:B------:R-:W-:Y:S04]  /*d910*/  HMMA.16816.F32.BF16 R16, R76.reuse, R82, R16 ;  /* 0x000000524c10723c */ /* 0x040fe80000041810 */
[----:B------:R-:W-:Y:S02]  /*d920*/  FADD.FTZ R80, R186, R80 ;  /* 0x00000050ba507221 */ /* 0x000fe40000010000 */
[----:B------:R-:W-:Y:S02]  /*d930*/  FADD.FTZ R106, R112, R106 ;  /* 0x0000006a706a7221 */ /* 0x000fe40000010000 */
[-C--:B--2---:R-:W-:Y:S04]  /*d940*/  HMMA.16816.F32.BF16 R20, R76, R88.reuse, R20 ;  /* 0x000000584c14723c */ /* 0x084fe80000041814 */
[----:B------:R-:W-:Y:S04]  /*d950*/  FADD.FTZ R106, R114, R106 ;  /* 0x0000006a726a7221 */ /* 0x000fe80000010000 */
[C---:B------:R-:W-:Y:S04]  /*d960*/  HMMA.16816.F32.BF16 R24, R72.reuse, R88, R24 ;  /* 0x000000584818723c */ /* 0x040fe80000041818 */
[----:B------:R-:W-:Y:S04]  /*d970*/  FADD.FTZ R106, R173, R106 ;  /* 0x0000006aad6a7221 */ /* 0x000fe80000010000 */
[-C--:B------:R-:W-:Y:S04]  /*d980*/  HMMA.16816.F32.BF16 R28, R72, R90.reuse, R28 ;  /* 0x0000005a481c723c */ /* 0x080fe8000004181c */
[----:B------:R-:W-:Y:S04]  /*d990*/  FADD.FTZ R106, R121, R106 ;  /* 0x0000006a796a7221 */ /* 0x000fe80000010000 */
[C---:B------:R-:W-:Y:S04]  /*d9a0*/  HMMA.16816.F32.BF16 R32, R76.reuse, R90, R32 ;  /* 0x0000005a4c20723c */ /* 0x040fe80000041820 */
[----:B------:R-:W-:Y:S04]  /*d9b0*/  FADD.FTZ R106, R120, R106 ;  /* 0x0000006a786a7221 */ /* 0x000fe80000010000 */
[-C--:B----4-:R-:W-:Y:S04]  /*d9c0*/  HMMA.16816.F32.BF16 R36, R76, R92.reuse, R36 ;  /* 0x0000005c4c24723c */ /* 0x090fe80000041824 */
[----:B------:R-:W-:Y:S04]  /*d9d0*/  FADD.FTZ R106, R172, R106 ;  /* 0x0000006aac6a7221 */ /* 0x000fe80000010000 */
[C---:B------:R-:W-:Y:S04]  /*d9e0*/  HMMA.16816.F32.BF16 R40, R72.reuse, R92, R40 ;  /* 0x0000005c4828723c */ /* 0x040fe80000041828 */
[----:B------:R-:W-:Y:S04]  /*d9f0*/  FADD.FTZ R106, R194, R106 ;  /* 0x0000006ac26a7221 */ /* 0x000fe80000010000 */
[-C--:B------:R-:W-:Y:S04]  /*da00*/  HMMA.16816.F32.BF16 R44, R72, R94.reuse, R44 ;  /* 0x0000005e482c723c */ /* 0x080fe8000004182c */
[----:B------:R-:W-:Y:S04]  /*da10*/  FADD.FTZ R106, R200, R106 ;  /* 0x0000006ac86a7221 */ /* 0x000fe80000010000 */
[C---:B------:R-:W-:Y:S04]  /*da20*/  HMMA.16816.F32.BF16 R48, R76.reuse, R94, R48 ;  /* 0x0000005e4c30723c */ /* 0x040fe80000041830 */
[----:B------:R-:W-:Y:S04]  /*da30*/  FADD.FTZ R106, R199, R106 ;  /* 0x0000006ac76a7221 */ /* 0x000fe80000010000 */
[-C--:B-1----:R-:W-:Y:S04]  /*da40*/  HMMA.16816.F32.BF16 R52, R76, R84.reuse, R52 ;  /* 0x000000544c34723c */ /* 0x082fe80000041834 */
[----:B------:R-:W-:Y:S04]  /*da50*/  FADD.FTZ R106, R198, R106 ;  /* 0x0000006ac66a7221 */ /* 0x000fe80000010000 */
[C---:B------:R-:W-:Y:S04]  /*da60*/  HMMA.16816.F32.BF16 R56, R72.reuse, R84, R56 ;  /* 0x000000544838723c */ /* 0x040fe80000041838 */
[----:B------:R-:W-:Y:S04]  /*da70*/  FADD.FTZ R106, R105, R106 ;  /* 0x0000006a696a7221 */ /* 0x000fe80000010000 */
[-C--:B------:R-:W-:Y:S01]  /*da80*/  HMMA.16816.F32.BF16 R60, R72, R86.reuse, R60 ;  /* 0x00000056483c723c */ /* 0x080fe2000004183c */
[----:B------:R-:W2:Y:S03]  /*da90*/  LDL R73, [R1+0x58] ;  /* 0x0000580001497983 */ /* 0x000ea60000100800 */
[----:B------:R-:W-:Y:S01]  /*daa0*/  FADD.FTZ R106, R99, R106 ;  /* 0x0000006a636a7221 */ /* 0x000fe20000010000 */
[----:B------:R-:W4:Y:S02]  /*dab0*/  LDL.LU R72, [R1+0x50] ;  /* 0x0000500001487983 */ /* 0x000f240000300800 */
[----:B------:R-:W-:Y:S01]  /*dac0*/  FADD.FTZ R74, R185, R80 ;  /* 0x00000050b94a7221 */ /* 0x000fe20000010000 */
[----:B------:R-:W-:Y:S04]  /*dad0*/  HMMA.16816.F32.BF16 R64, R76, R86, R64 ;  /* 0x000000564c40723c */ /* 0x000fe80000041840 */
[----:B------:R-:W-:Y:S01]  /*dae0*/  STL [R1+0x48], R74 ;  /* 0x0000484a01007387 */ /* 0x000fe20000100800 */
[----:B------:R-:W-:Y:S03]  /*daf0*/  FADD.FTZ R106, R98, R106 ;  /* 0x0000006a626a7221 */ /* 0x000fe60000010000 */
[-C--:B------:R-:W-:Y:S01]  /*db00*/  HMMA.16816.F32.BF16 R144, R116, R140.reuse, R4 ;  /* 0x0000008c7490723c */ /* 0x080fe20000041804 */
[----:B------:R-:W1:Y:S07]  /*db10*/  LDSM.16.MT88.4 R4, [R231+0x3000] ;  /* 0x00300000e704783b */ /* 0x000e6e0000004200 */
[C---:B------:R-:W-:Y:S07]  /*db20*/  HMMA.16816.F32.BF16 R148, R176.reuse, R140, R8 ;  /* 0x0000008cb094723c */ /* 0x040fee0000041808 */
[----:B------:R-:W-:Y:S01]  /*db30*/  FADD.FTZ R8, R130, R131 ;  /* 0x0000008382087221 */ /* 0x000fe20000010000 */
[-C--:B------:R-:W-:Y:S04]  /*db40*/  HMMA.16816.F32.BF16 R152, R176, R142.reuse, R12 ;  /* 0x0000008eb098723c */ /* 0x080fe8000004180c */
[----:B------:R-:W-:Y:S04]  /*db50*/  FADD.FTZ R8, R164, R8 ;  /* 0x00000008a4087221 */ /* 0x000fe80000010000 */
[C---:B------:R-:W-:Y:S04]  /*db60*/  HMMA.16816.F32.BF16 R140, R116.reuse, R142, R16 ;  /* 0x0000008e748c723c */ /* 0x040fe80000041810 */
[----:B------:R-:W-:Y:S04]  /*db70*/  FADD.FTZ R8, R165, R8 ;  /* 0x00000008a5087221 */ /* 0x000fe80000010000 */
[-C--:B---3--:R-:W-:Y:S04]  /*db80*/  HMMA.16816.F32.BF16 R136, R116, R132.reuse, R20 ;  /* 0x000000847488723c */ /* 0x088fe80000041814 */
[----:B------:R-:W-:Y:S04]  /*db90*/  FADD.FTZ R8, R168, R8 ;  /* 0x00000008a8087221 */ /* 0x000fe80000010000 */
[C---:B------:R-:W-:Y:S04]  /*dba0*/  HMMA.16816.F32.BF16 R156, R176.reuse, R132, R24 ;  /* 0x00000084b09c723c */ /* 0x040fe80000041818 */
[----:B------:R-:W-:Y:S04]  /*dbb0*/  FADD.FTZ R8, R169, R8 ;  /* 0x00000008a9087221 */ /* 0x000fe80000010000 */
[-C--:B------:R-:W-:Y:S04]  /*dbc0*/  HMMA.16816.F32.BF16 R160, R176, R134.reuse, R28 ;  /* 0x00000086b0a0723c */ /* 0x080fe8000004181c */
        /* <DEDUP_REMOVED lines=10> */
[----:B------:R-:W-:Y:S01]  /*dc70*/  FADD.FTZ R8, R181, R8 ;  /* 0x00000008b5087221 */ /* 0x000fe20000010000 */
[----:B------:R-:W-:Y:S03]  /*dc80*/  MOV R181, R68 ;  /* 0x0000004400b57202 */ /* 0x000fe60000000f00 */
[-C--:B-1----:R-:W-:Y:S04]  /*dc90*/  HMMA.16816.F32.BF16 R120, R116, R4.reuse, R52 ;  /* 0x000000047478723c */ /* 0x082fe80000041834 */
[----:B------:R-:W-:Y:S01]  /*dca0*/  FADD.FTZ R8, R180, R8 ;  /* 0x00000008b4087221 */ /* 0x000fe20000010000 */
[----:B------:R-:W-:Y:S03]  /*dcb0*/  MOV R180, R0 ;  /* 0x0000000000b47202 */ /* 0x000fe60000000f00 */
[C---:B------:R-:W-:Y:S04]  /*dcc0*/  HMMA.16816.F32.BF16 R172, R176.reuse, R4, R56 ;  /* 0x00000004b0ac723c */ /* 0x040fe80000041838 */
[----:B------:R-:W-:Y:S03]  /*dcd0*/  FADD.FTZ R8, R115, R8 ;  /* 0x0000000873087221 */ /* 0x000fe60000010000 */
[----:B------:R-:W-:Y:S01]  /*dce0*/  FADD.FTZ R5, R109, R107 ;  /* 0x0000006b6d057221 */ /* 0x000fe20000010000 */
[-C--:B------:R-:W-:Y:S04]  /*dcf0*/  HMMA.16816.F32.BF16 R176, R176, R6.reuse, R60 ;  /* 0x00000006b0b0723c */ /* 0x080fe8000004183c */
[----:B------:R1:W-:Y:S01]  /*dd00*/  STL [R1+0x60], R5 ;  /* 0x0000600501007387 */ /* 0x0003e20000100800 */
[----:B------:R-:W-:Y:S03]  /*dd10*/  FADD.FTZ R8, R113, R8 ;  /* 0x0000000871087221 */ /* 0x000fe60000010000 */
[----:B------:R-:W-:Y:S04]  /*dd20*/  HMMA.16816.F32.BF16 R116, R116, R6, R64 ;  /* 0x000000067474723c */ /* 0x000fe80000041840 */
[----:B------:R-:W-:Y:S03]  /*dd30*/  FADD.FTZ R8, R96, R8 ;  /* 0x0000000860087221 */ /* 0x000fe60000010000 */
[----:B------:R-:W-:Y:S02]  /*dd40*/  FADD.FTZ R6, R97, R106 ;  /* 0x0000006a61067221 */ /* 0x000fe40000010000 */
[----:B------:R-:W-:Y:S03]  /*dd50*/  FADD.FTZ R8, R71, R8 ;  /* 0x0000000847087221 */ /* 0x000fe60000010000 */
[----:B------:R3:W-:Y:S01]  /*dd60*/  STL [R1+0x54], R6 ;  /* 0x0000540601007387 */ /* 0x0007e20000100800 */
[----:B------:R-:W-:Y:S04]  /*dd70*/  FADD.FTZ R8, R70, R8 ;  /* 0x0000000846087221 */ /* 0x000fe80000010000 */
[----:B-1----:R-:W-:Y:S01]  /*dd80*/  FADD.FTZ R5, R69, R8 ;  /* 0x0000000845057221 */ /* 0x002fe20000010000 */
[C---:B----4-:R-:W-:Y:S02]  /*dd90*/  IADD3 R4, R72.reuse, -0x1, RZ ;  /* 0xffffffff48047810 */ /* 0x050fe40007ffe0ff */
[----:B--2---:R-:W-:Y:S03]  /*dda0*/  ISETP.GT.AND P0, PT, R72, R73, PT ;  /* 0x000000494800720c */ /* 0x004fe60003f04270 */
[----:B------:R3:W-:Y:S04]  /*ddb0*/  STL [R1+0x50], R4 ;  /* 0x0000500401007387 */ /* 0x0007e80000100800 */
[----:B------:R3:W-:Y:S04]  /*ddc0*/  STL [R1+0x4c], R5 ;  /* 0x00004c0501007387 */ /* 0x0007e80000100800 */
[----:B------:R3:W-:Y:S02]  /*ddd0*/  STL [R1+0x50], R4 ;  /* 0x0000500401007387 */ /* 0x0007e40000100800 */
[----:B---3--:R-:W-:-:S05]  /*dde0*/  @P0 BRA `(.L_x_1350) ;  /* 0xffff9ee000000947 */ /* 0x008fca000383ffff */
.L_x_1339:
[----:B--2---:R-:W2:Y:S04]  /*ddf0*/  LDL R5, [R1+0x10] ;  /* 0x0000100001057983 */ /* 0x004ea80000100800 */
[----:B------:R-:W2:Y:S02]  /*de00*/  LDL R4, [R1+0x50] ;  /* 0x0000500001047983 */ /* 0x000ea40000100800 */
[----:B--2---:R-:W-:-:S13]  /*de10*/  ISETP.GE.AND P0, PT, R4, R5, PT ;  /* 0x000000050400720c */ /* 0x004fda0003f06270 */
[----:B------:R-:W-:Y:S05]  /*de20*/  @!P0 BRA `(.L_x_1351) ;  /* 0x000051a000008947 */ /* 0x000fea0003800000 */
[----:B------:R-:W-:Y:S01]  /*de30*/  IMAD.MOV.U32 R183, RZ, RZ, R2 ;  /* 0x000000ffffb77224 */ /* 0x000fe200078e0002 */
[----:B------:R-:W-:Y:S01]  /*de40*/  MOV R181, R68 ;  /* 0x0000004400b57202 */ /* 0x000fe20000000f00 */
[----:B------:R-:W-:Y:S01]  /*de50*/  IMAD.MOV.U32 R182, RZ, RZ, R3 ;  /* 0x000000ffffb67224 */ /* 0x000fe200078e0003 */
[----:B------:R-:W-:Y:S02]  /*de60*/  MOV R180, R0 ;  /* 0x0000000000b47202 */ /* 0x000fe40000000f00 */
.L_x_1358:
[----:B------:R-:W2:Y:S01]  /*de70*/  LDL R3, [R1+0x20] ;  /* 0x0000200001037983 */ /* 0x000ea20000100800 */
[----:B------:R-:W-:Y:S04]  /*de80*/  DEPBAR.LE SB0, 0x0 ;  /* 0x000080000000791a */ /* 0x000fe80000000000 */
[----:B------:R-:W3:Y:S01]  /*de90*/  LDL R8, [R1+0x1c] ;  /* 0x00001c0001087983 */ /* 0x000ee20000100800 */
[----:B------:R-:W-:Y:S01]  /*dea0*/  WARPSYNC 0xffffffff ;  /* 0xffffffff00007948 */ /* 0x000fe20003800000 */
[----:B------:R-:W-:Y:S02]  /*deb0*/  SHF.L.U32 R84, R251, 0x1, RZ ;  /* 0x00000001fb547819 */ /* 0x000fe400000006ff */
[----:B------:R-:W4:Y:S04]  /*dec0*/  LDL.64 R6, [R1+0x30] ;  /* 0x0000300001067983 */ /* 0x000f280000100a00 */
[----:B------:R-:W5:Y:S04]  /*ded0*/  LDL R2, [R1+0x4] ;  /* 0x0000040001027983 */ /* 0x000f680000100800 */
[----:B------:R-:W-:Y:S06]  /*dee0*/  BAR.SYNC.DEFER_BLOCKING 0x0 ;  /* 0x0000000000007b1d */ /* 0x000fec0000010000 */
[----:B------:R1:W1:Y:S04]  /*def0*/  LDSM.16.M88.4 R112, [R241] ;  /* 0x00000000f170783b */ /* 0x0002680000000200 */
[----:B------:R1:W1:Y:S04]  /*df00*/  LDSM.16.M88.4 R108, [R241+0x2000] ;  /* 0x00200000f16c783b */ /* 0x0002680000000200 */
        /* <DEDUP_REMOVED lines=16> */
[C---:B--2---:R-:W-:Y:S01]  /*e010*/  IMAD.WIDE.U32 R4, R3.reuse, c[0x0][0x208], RZ ;  /* 0x0000820003047a25 */ /* 0x044fe200078e00ff */
[----:B------:R-:W-:Y:S05]  /*e020*/  SHF.R.S32.HI R0, RZ, 0x1f, R3 ;  /* 0x0000001fff007819 */ /* 0x000fea0000011403 */
[----:B------:R-:W-:Y:S04]  /*e030*/  IMAD R0, R0, c[0x0][0x208], RZ ;  /* 0x0000820000007a24 */ /* 0x000fe800078e02ff */
[----:B------:R-:W-:Y:S01]  /*e040*/  IMAD R0, R3, c[0x0][0x20c], R0 ;  /* 0x0000830003007a24 */ /* 0x000fe200078e0200 */
[----:B---3--:R-:W-:Y:S03]  /*e050*/  SHF.R.S32.HI R3, RZ, 0x1f, R8 ;  /* 0x0000001fff037819 */ /* 0x008fe60000011408 */
[----:B------:R-:W-:Y:S02]  /*e060*/  IMAD.IADD R5, R5, 0x1, R0 ;  /* 0x0000000105057824 */ /* 0x000fe400078e0200 */
[----:B------:R-:W-:Y:S02]  /*e070*/  IMAD R3, R3, c[0x0][0x218], RZ ;  /* 0x0000860003037a24 */ /* 0x000fe400078e02ff */
[C---:B------:R-:W-:Y:S04]  /*e080*/  IMAD.WIDE.U32 R4, R8.reuse, c[0x0][0x218], R4 ;  /* 0x0000860008047a25 */ /* 0x040fe800078e0004 */
[----:B------:R-:W-:Y:S01]  /*e090*/  IMAD R3, R8, c[0x0][0x21c], R3 ;  /* 0x0000870008037a24 */ /* 0x000fe200078e0203 */
[----:B----4-:R-:W-:Y:S04]  /*e0a0*/  IADD3 R0, P0, R6, R4, RZ ;  /* 0x0000000406007210 */ /* 0x010fe80007f1e0ff */
[----:B-----5:R-:W-:Y:S02]  /*e0b0*/  IADD3.X R3, R2, R5, R3, P0, !PT ;  /* 0x0000000502037210 */ /* 0x020fe400007fe403 */
[C---:B------:R-:W-:Y:S04]  /*e0c0*/  LEA R68, P0, R0.reuse, c[0x0][0x1f8], 0x1 ;  /* 0x00007e0000447a11 */ /* 0x040fe800078008ff */
[----:B------:R-:W-:Y:S02]  /*e0d0*/  LEA.HI.X R3, R0, c[0x0][0x1fc], R3, 0x1, P0 ;  /* 0x00007f0000037a11 */ /* 0x000fe400000f0c03 */
[----:B------:R-:W-:Y:S01]  /*e0e0*/  SHF.L.U64.HI R0, R251, 0x1, R242 ;  /* 0x00000001fb007819 */ /* 0x000fe200000102f2 */
[----:B------:R-:W-:-:S05]  /*e0f0*/  BRA.DIV ~URZ, `(.L_x_1352) ;  /* 0x0000b3627f007947 */ /* 0x000fca000b800000 */
[----:B-1----:R1:W2:Y:S02]  /*e100*/  SHFL.IDX PT, R2, R3, RZ, 0x181f ;  /* 0x00181fff03027589 */ /* 0x0022a400000e0000 */
.L_x_1399:
[-C--:B------:R-:W-:Y:S01]  /*e110*/  HMMA.16816.F32.BF16 R4, R112, R16.reuse, RZ ;  /* 0x000000107004723c */ /* 0x080fe200000418ff */
[----:B------:R-:W3:Y:S01]  /*e120*/  SHFL.IDX PT, R106, R68, 0x1, 0x181f ;  /* 0x00381f00446a7f89 */ /* 0x000ee200000e0000 */
[----:B------:R-:W-:Y:S06]  /*e130*/  BSSY B0, `(.L_x_1353) ;  /* 0x00001da000007945 */ /* 0x000fec0003800000 */
[C---:B------:R-:W-:Y:S01]  /*e140*/  HMMA.16816.F32.BF16 R8, R108.reuse, R16, RZ ;  /* 0x000000106c08723c */ /* 0x040fe200000418ff */
[----:B------:R-:W-:Y:S07]  /*e150*/  SHFL.IDX PT, R86, R3, 0x1, 0x181f ;  /* 0x00381f0003567f89 */ /* 0x000fee00000e0000 */
[-C--:B------:R-:W-:Y:S01]  /*e160*/  HMMA.16816.F32.BF16 R12, R108, R18.reuse, RZ ;  /* 0x000000126c0c723c */ /* 0x080fe200000418ff */
[----:B------:R-:W-:Y:S07]  /*e170*/  SHFL.IDX PT, R87, R68, 0x6, 0x181f ;  /* 0x00d81f0044577f89 */ /* 0x000fee00000e0000 */
[C---:B------:R-:W-:Y:S01]  /*e180*/  HMMA.16816.F32.BF16 R16, R112.reuse, R18, RZ ;  /* 0x000000127010723c */ /* 0x040fe200000418ff */
[----:B------:R-:W4:Y:S07]  /*e190*/  SHFL.IDX PT, R90, R68, 0x2, 0x181f ;  /* 0x00581f00445a7f89 */ /* 0x000f2e00000e0000 */
[-C--:B------:R-:W-:Y:S01]  /*e1a0*/  HMMA.16816.F32.BF16 R20, R112, R32.reuse, RZ ;  /* 0x000000207014723c */ /* 0x080fe200000418ff */
[----:B------:R-:W5:Y:S07]  /*e1b0*/  SHFL.IDX PT, R85, R3, 0x2, 0x181f ;  /* 0x00581f0003557f89 */ /* 0x000f6e00000e0000 */
[C---:B------:R-:W-:Y:S01]  /*e1c0*/  HMMA.16816.F32.BF16 R24, R108.reuse, R32, RZ ;  /* 0x000000206c18723c */ /* 0x040fe200000418ff */
[----:B------:R-:W1:Y:S07]  /*e1d0*/  SHFL.IDX PT, R104, R68, 0x3, 0x181f ;  /* 0x00781f0044687f89 */ /* 0x000e6e00000e0000 */
[-C--:B------:R-:W-:Y:S01]  /*e1e0*/  HMMA.16816.F32.BF16 R28, R108, R34.reuse, RZ ;  /* 0x000000226c1c723c */ /* 0x080fe200000418ff */
[----:B------:R-:W2:Y:S07]  /*e1f0*/  SHFL.IDX PT, R94, R68, 0x4, 0x181f ;  /* 0x00981f00445e7f89 */ /* 0x000eae00000e0000 */
[C---:B------:R-:W-:Y:S01]  /*e200*/  HMMA.16816.F32.BF16 R32, R112.reuse, R34, RZ ;  /* 0x000000227020723c */ /* 0x040fe200000418ff */
[----:B------:R-:W-:Y:S07]  /*e210*/  SHFL.IDX PT, R102, R68, 0x5, 0x181f ;  /* 0x00b81f0044667f89 */ /* 0x000fee00000e0000 */
[-C--:B------:R-:W-:Y:S01]  /*e220*/  HMMA.16816.F32.BF16 R36, R112, R48.reuse, RZ ;  /* 0x000000307024723c */ /* 0x080fe200000418ff */
[----:B------:R-:W1:Y:S07]  /*e230*/  SHFL.IDX PT, R88, R3, 0x3, 0x181f ;  /* 0x00781f0003587f89 */ /* 0x000e6e00000e0000 */
[C---:B------:R-:W-:Y:S01]  /*e240*/  HMMA.16816.F32.BF16 R40, R108.reuse, R48, RZ ;  /* 0x000000306c28723c */ /* 0x040fe200000418ff */
[----:B------:R-:W1:Y:S07]  /*e250*/  SHFL.IDX PT, R92, R3, 0x4, 0x181f ;  /* 0x00981f00035c7f89 */ /* 0x000e6e00000e0000 */
[-C--:B------:R-:W-:Y:S01]  /*e260*/  HMMA.16816.F32.BF16 R44, R108, R50.reuse, RZ ;  /* 0x000000326c2c723c */ /* 0x080fe200000418ff */
[----:B------:R-:W1:Y:S07]  /*e270*/  SHFL.IDX PT, R76, R68, RZ, 0x181f ;  /* 0x00181fff444c7589 */ /* 0x000e6e00000e0000 */
[C---:B------:R-:W-:Y:S08]  /*e280*/  HMMA.16816.F32.BF16 R48, R112.reuse, R50, RZ ;  /* 0x000000327030723c */ /* 0x040ff000000418ff */
[-C--:B------:R-:W-:Y:S08]  /*e290*/  HMMA.16816.F32.BF16 R52, R112, R64.reuse, RZ ;  /* 0x000000407034723c */ /* 0x080ff000000418ff */
[C---:B------:R-:W-:Y:S04]  /*e2a0*/  HMMA.16816.F32.BF16 R56, R108.reuse, R64, RZ ;  /* 0x000000406c38723c */ /* 0x040fe800000418ff */
[-C--:B---3--:R-:W-:Y:S02]  /*e2b0*/  IADD3 R106, P0, R106, R84.reuse, RZ ;  /* 0x000000546a6a7210 */ /* 0x088fe40007f1e0ff */
[----:B----4-:R-:W-:Y:S02]  /*e2c0*/  IADD3 R90, P6, R90, R84, RZ ;  /* 0x000000545a5a7210 */ /* 0x010fe40007fde0ff */
[-C--:B------:R-:W-:Y:S01]  /*e2d0*/  IADD3.X R107, R86, R0.reuse, RZ, P0, !PT ;  /* 0x00000000566b7210 */ /* 0x080fe200007fe4ff */
[-C--:B------:R-:W-:Y:S03]  /*e2e0*/  HMMA.16816.F32.BF16 R60, R108, R66.reuse, RZ ;  /* 0x000000426c3c723c */ /* 0x080fe600000418ff */
[----:B-----5:R-:W-:Y:S02]  /*e2f0*/  IADD3.X R91, R85, R0, RZ, P6, !PT ;  /* 0x00000000555b7210 */ /* 0x020fe400037fe4ff */
[-C--:B-1----:R-:W-:Y:S02]  /*e300*/  IADD3 R104, P5, R104, R84.reuse, RZ ;  /* 0x0000005468687210 */ /* 0x082fe40007fbe0ff */
[----:B--2---:R-:W-:Y:S01]  /*e310*/  IADD3 R94, P4, R94, R84, RZ ;  /* 0x000000545e5e7210 */ /* 0x004fe20007f9e0ff */
[C---:B------:R-:W-:Y:S04]  /*e320*/  HMMA.16816.F32.BF16 R64, R112.reuse, R66, RZ ;  /* 0x000000427040723c */ /* 0x040fe800000418ff */
[-C--:B------:R-:W-:Y:S02]  /*e330*/  IADD3.X R105, R88, R0.reuse, RZ, P5, !PT ;  /* 0x0000000058697210 */ /* 0x080fe40002ffe4ff */
[----:B------:R-:W-:Y:S02]  /*e340*/  IADD3.X R95, R92, R0, RZ, P4, !PT ;  /* 0x000000005c5f7210 */ /* 0x000fe400027fe4ff */
[----:B------:R-:W-:Y:S01]  /*e350*/  IADD3 R100, P2, R76, R84, RZ ;  /* 0x000000544c647210 */ /* 0x000fe20007f5e0ff */
[-C--:B------:R-:W-:Y:S03]  /*e360*/  HMMA.16816.F32.BF16 R68, R112, R80.reuse, RZ ;  /* 0x000000507044723c */ /* 0x080fe600000418ff */
[----:B------:R-:W-:Y:S02]  /*e370*/  IADD3.X R101, R2, R0, RZ, P2, !PT ;  /* 0x0000000002657210 */ /* 0x000fe400017fe4ff */
[----:B------:R-:W-:Y:S02]  /*e380*/  IADD3 R2, P0, R87, R84, RZ ;  /* 0x0000005457027210 */ /* 0x000fe40007f1e0ff */
[----:B------:R-:W-:Y:S01]  /*e390*/  MOV R86, R100 ;  /* 0x0000006400567202 */ /* 0x000fe20000000f00 */
[C---:B------:R-:W-:Y:S01]  /*e3a0*/  HMMA.16816.F32.BF16 R72, R108.reuse, R80, RZ ;  /* 0x000000506c48723c */ /* 0x040fe200000418ff */
[----:B------:R-:W1:Y:S03]  /*e3b0*/  SHFL.IDX PT, R100, R3, 0x5, 0x181f ;  /* 0x00b81f0003647f89 */ /* 0x000e6600000e0000 */
[----:B------:R-:W-:Y:S02]  /*e3c0*/  MOV R87, R101 ;  /* 0x0000006500577202 */ /* 0x000fe40000000f00 */
[----:B------:R-:W-:Y:S02]  /*e3d0*/  IADD3 R102, P2, R102, R84, RZ ;  /* 0x0000005466667210 */ /* 0x000fe40007f5e0ff */
[-C--:B------:R-:W-:Y:S01]  /*e3e0*/  HMMA.16816.F32.BF16 R76, R108, R82.reuse, RZ ;  /* 0x000000526c4c723c */ /* 0x080fe200000418ff */
[----:B------:R2:W-:Y:S07]  /*e3f0*/  LDGSTS.E.BYPASS.LTC128B.128 [R244+0x100], [R86.64], !P3 ;  /* 0x0010000056f47fae */ /* 0x0005ee000d901d48 */
[C---:B------:R-:W-:Y:S01]  /*e400*/  HMMA.16816.F32.BF16 R80, R112.reuse, R82, RZ ;  /* 0x000000527050723c */ /* 0x040fe200000418ff */
[----:B------:R3:W-:Y:S08]  /*e410*/  LDGSTS.E.BYPASS.LTC128B.128 [R244+0x900], [R106.64], !P3 ;  /* 0x009000006af47fae */ /* 0x0007f0000d901d48 */
[----:B------:R4:W-:Y:S03]  /*e420*/  LDGSTS.E.BYPASS.LTC128B.128 [R244+0x1100], [R90.64], !P3 ;  /* 0x011000005af47fae */ /* 0x0009e6000d901d48 */
[-C--:B-1----:R-:W-:Y:S05]  /*e430*/  IADD3.X R103, R100, R0.reuse, RZ, P2, !PT ;  /* 0x0000000064677210 */ /* 0x082fea00017fe4ff */
[----:B------:R3:W-:Y:S01]  /*e440*/  LDGSTS.E.BYPASS.LTC128B.128 [R244+0x1900], [R104.64], !P3 ;  /* 0x0190000068f47fae */ /* 0x0007e2000d901d48 */
[-C--:B--2---:R-:W-:Y:S07]  /*e450*/  HMMA.16816.F32.BF16 R84, R112, R96.reuse, RZ ;  /* 0x000000607054723c */ /* 0x084fee00000418ff */
[----:B------:R1:W-:Y:S08]  /*e460*/  LDGSTS.E.BYPASS.LTC128B.128 [R244+0x2100], [R94.64], !P3 ;  /* 0x021000005ef47fae */ /* 0x0003f0000d901d48 */
[----:B------:R2:W-:Y:S01]  /*e470*/  LDGSTS.E.BYPASS.LTC128B.128 [R244+0x2900], [R102.64], !P3 ;  /* 0x0290000066f47fae */ /* 0x0005e2000d901d48 */
[C---:B----4-:R-:W-:Y:S07]  /*e480*/  HMMA.16816.F32.BF16 R88, R108.reuse, R96, RZ ;  /* 0x000000606c58723c */ /* 0x050fee00000418ff */
[----:B------:R-:W4:Y:S01]  /*e490*/  SHFL.IDX PT, R3, R3, 0x6, 0x181f ;  /* 0x00d81f0003037f89 */ /* 0x000f2200000e0000 */
[-C--:B-1----:R-:W-:Y:S08]  /*e4a0*/  HMMA.16816.F32.BF16 R92, R108, R98.reuse, RZ ;  /* 0x000000626c5c723c */ /* 0x082ff000000418ff */
[C---:B------:R-:W-:Y:S04]  /*e4b0*/  HMMA.16816.F32.BF16 R96, R112.reuse, R98, RZ ;  /* 0x000000627060723c */ /* 0x040fe800000418ff */
[----:B----4-:R-:W-:Y:S02]  /*e4c0*/  IADD3.X R3, R3, R0, RZ, P0, !PT ;  /* 0x0000000003037210 */ /* 0x010fe400007fe4ff */
[----:B------:R-:W4:Y:S02]  /*e4d0*/  LDL R0, [R1+0x50] ;  /* 0x0000500001007983 */ /* 0x000f240000100800 */
[-C--:B--2---:R-:W-:Y:S02]  /*e4e0*/  HMMA.16816.F32.BF16 R100, R112, R184.reuse, RZ ;  /* 0x000000b87064723c */ /* 0x084fe400000418ff */
[----:B------:R1:W-:Y:S06]  /*e4f0*/  LDGSTS.E.BYPASS.LTC128B.128 [R244+0x3100], [R2.64], !P3 ;  /* 0x0310000002f47fae */ /* 0x0003ec000d901d48 */
[C---:B---3--:R-:W-:Y:S02]  /*e500*/  HMMA.16816.F32.BF16 R104, R108.reuse, R184, RZ ;  /* 0x000000b86c68723c */ /* 0x048fe400000418ff */
[----:B------:R-:W0:Y:S06]  /*e510*/  LDGDEPBAR ;  /* 0x00000000000079af */ /* 0x000e2c0000000000 */
[-C--:B------:R-:W-:Y:S08]  /*e520*/  HMMA.16816.F32.BF16 R108, R108, R186.reuse, RZ ;  /* 0x000000ba6c6c723c */ /* 0x080ff000000418ff */
[----:B------:R-:W-:Y:S01]  /*e530*/  HMMA.16816.F32.BF16 R112, R112, R186, RZ ;  /* 0x000000ba7070723c */ /* 0x000fe200000418ff */
[----:B------:R-:W-:Y:S07]  /*e540*/  LDSM.16.M88.4 R184, [R237] ;  /* 0x00000000edb8783b */ /* 0x000fee0000000200 */
[-C--:B------:R-:W-:Y:S01]  /*e550*/  HMMA.16816.F32.BF16 R4, R188, R192.reuse, R4 ;  /* 0x000000c0bc04723c */ /* 0x080fe20000041804 */
[----:B-1----:R-:W4:Y:S07]  /*e560*/  LDL R3, [R1+0x10] ;  /* 0x0000100001037983 */ /* 0x002f2e0000100800 */
        /* <DEDUP_REMOVED lines=32> */
[----:B------:R-:W-:Y:S07]  /*e770*/  LDSM.16.M88.4 R196, [R236+0x2800] ;  /* 0x00280000ecc4783b */ /* 0x000fee0000000200 */
[----:B------:R-:W-:Y:S01]  /*e780*/  HMMA.16816.F32.BF16 R112, R188, R222, R112 ;  /* 0x000000debc70723c */ /* 0x000fe20000041870 */
[----:B------:R-:W4:Y:S07]  /*e790*/  LDSM.16.M88.4 R188, [R236+0x1800] ;  /* 0x00180000ecbc783b */ /* 0x000f2e0000000200 */
        /* <DEDUP_REMOVED lines=10> */
[-C--:B-----5:R-:W-:Y:S08]  /*e840*/  HMMA.16816.F32.BF16 R36, R184, R208.reuse, R36 ;  /* 0x000000d0b824723c */ /* 0x0a0ff00000041824 */
[C---:B------:R-:W-:Y:S04]  /*e850*/  HMMA.16816.F32.BF16 R40, R200.reuse, R208, R40 ;  /* 0x000000d0c828723c */ /* 0x040fe80000041828 */
[----:B----4-:R-:W-:Y:S04]  /*e860*/  ISETP.GT.AND P0, PT, R0, R3, PT ;  /* 0x000000030000720c */ /* 0x010fe80003f04270 */
[-C--:B------:R-:W-:Y:S08]  /*e870*/  HMMA.16816.F32.BF16 R44, R200, R210.reuse, R44 ;  /* 0x000000d2c82c723c */ /* 0x080ff0000004182c */
[C---:B------:R-:W-:Y:S08]  /*e880*/  HMMA.16816.F32.BF16 R48, R184.reuse, R210, R48 ;  /* 0x000000d2b830723c */ /* 0x040ff00000041830 */
[-C--:B------:R-:W-:Y:S08]  /*e890*/  HMMA.16816.F32.BF16 R52, R184, R188.reuse, R52 ;  /* 0x000000bcb834723c */ /* 0x080ff00000041834 */
[C---:B------:R-:W-:Y:S08]  /*e8a0*/  HMMA.16816.F32.BF16 R56, R200.reuse, R188, R56 ;  /* 0x000000bcc838723c */ /* 0x040ff00000041838 */
[-C--:B------:R-:W-:Y:S08]  /*e8b0*/  HMMA.16816.F32.BF16 R60, R200, R190.reuse, R60 ;  /* 0x000000bec83c723c */ /* 0x080ff0000004183c */
[C---:B------:R-:W-:Y:S01]  /*e8c0*/  HMMA.16816.F32.BF16 R64, R184.reuse, R190, R64 ;  /* 0x000000beb840723c */ /* 0x040fe20000041840 */
[----:B------:R-:W3:Y:S07]  /*e8d0*/  LDSM.16.M88.4 R188, [R235+0x2000] ;  /* 0x00200000ebbc783b */ /* 0x000eee0000000200 */
        /* <DEDUP_REMOVED lines=9> */
[C---:B------:R-:W-:Y:S08]  /*e970*/  HMMA.16816.F32.BF16 R104, R200.reuse, R204, R104 ;  /* 0x000000ccc868723c */ /* 0x040ff00000041868 */
[-C--:B------:R-:W-:Y:S08]  /*e980*/  HMMA.16816.F32.BF16 R108, R200, R206.reuse, R108 ;  /* 0x000000cec86c723c */ /* 0x080ff0000004186c */
[----:B------:R-:W-:Y:S08]  /*e990*/  HMMA.16816.F32.BF16 R112, R184, R206, R112 ;  /* 0x000000ceb870723c */ /* 0x000ff00000041870 */
[-C--:B------:R-:W-:Y:S08]  /*e9a0*/  HMMA.16816.F32.BF16 R4, R212, R216.reuse, R4 ;  /* 0x000000d8d404723c */ /* 0x080ff00000041804 */
[C---:B---3--:R-:W-:Y:S08]  /*e9b0*/  HMMA.16816.F32.BF16 R8, R188.reuse, R216, R8 ;  /* 0x000000d8bc08723c */ /* 0x048ff00000041808 */
        /* <DEDUP_REMOVED lines=18> */
[----:B------:R-:W-:Y:S03]  /*eae0*/  FMUL.FTZ R19, R19, c[0x0][0x320] ;  /* 0x0000c80013137a20 */ /* 0x000fe60000410000 */
[----:B------:R4:W1:Y:S10]  /*eaf0*/  MUFU.TANH R187, R7 ;  /* 0x0000000700bb7308 */ /* 0x0008740000002400 */
[----:B------:R-:W1:Y:S10]  /*eb00*/  MUFU.TANH R194, R8 ;  /* 0x0000000800c27308 */ /* 0x000e740000002400 */
[----:B------:R-:W1:Y:S01]  /*eb10*/  MUFU.TANH R198, R9 ;  /* 0x0000000900c67308 */ /* 0x000e620000002400 */
[----:B----4-:R-:W4:Y:S09]  /*eb20*/  LDSM.16.M88.4 R4, [R224+0x800] ;  /* 0x00080000e004783b */ /* 0x010f320000000200 */
[----:B------:R-:W1:Y:S10]  /*eb30*/  MUFU.TANH R193, R10 ;  /* 0x0000000a00c17308 */ /* 0x000e740000002400 */
[----:B------:R5:W1:Y:S10]  /*eb40*/  MUFU.TANH R195, R11 ;  /* 0x0000000b00c37308 */ /* 0x000a740000002400 */
[----:B------:R1:W1:Y:S10]  /*eb50*/  MUFU.TANH R199, R12 ;  /* 0x0000000c00c77308 */ /* 0x0002740000002400 */
[----:B------:R2:W2:Y:S01]  /*eb60*/  MUFU.TANH R200, R13 ;  /* 0x0000000d00c87308 */ /* 0x0004a20000002400 */
[----:B-----5:R-:W5:Y:S01]  /*eb70*/  LDSM.16.M88.4 R8, [R224+0x1000] ;  /* 0x00100000e008783b */ /* 0x020f620000000200 */
[-C--:B----4-:R-:W-:Y:S08]  /*eb80*/  HMMA.16816.F32.BF16 R20, R212, R4.reuse, R20 ;  /* 0x00000004d414723c */ /* 0x090ff00000041814 */
[----:B------:R-:W4:Y:S01]  /*eb90*/  MUFU.TANH R196, R16 ;  /* 0x0000001000c47308 */ /* 0x000f220000002400 */
[C---:B------:R-:W-:Y:S04]  /*eba0*/  HMMA.16816.F32.BF16 R24, R188.reuse, R4, R24 ;  /* 0x00000004bc18723c */ /* 0x040fe80000041818 */
[----:B-1----:R-:W-:Y:S05]  /*ebb0*/  FMUL.FTZ R12, R14, c[0x0][0x320] ;  /* 0x0000c8000e0c7a20 */ /* 0x002fea0000410000 */
[----:B------:R1:W1:Y:S01]  /*ebc0*/  MUFU.TANH R197, R17 ;  /* 0x0000001100c57308 */ /* 0x0002620000002400 */
[-C--:B------:R-:W-:Y:S03]  /*ebd0*/  HMMA.16816.F32.BF16 R28, R188, R6.reuse, R28 ;  /* 0x00000006bc1c723c */ /* 0x080fe6000004181c */
[----:B--2---:R-:W-:Y:S05]  /*ebe0*/  FMUL.FTZ R13, R15, c[0x0][0x320] ;  /* 0x0000c8000f0d7a20 */ /* 0x004fea0000410000 */
[C---:B------:R-:W-:Y:S01]  /*ebf0*/  HMMA.16816.F32.BF16 R32, R212.reuse, R6, R32 ;  /* 0x00000006d420723c */ /* 0x040fe20000041820 */
[----:B------:R-:W2:Y:S01]  /*ec00*/  MUFU.TANH R201, R18 ;  /* 0x0000001200c97308 */ /* 0x000ea20000002400 */
[----:B------:R-:W2:Y:S02]  /*ec10*/  LDSM.16.M88.4 R4, [R224+0x1800] ;  /* 0x00180000e004783b */ /* 0x000ea40000000200 */
[----:B------:R-:W-:Y:S02]  /*ec20*/  FMUL.FTZ R20, R20, c[0x0][0x320] ;  /* 0x0000c80014147a20 */ /* 0x000fe40000410000 */
[----:B------:R-:W-:Y:S02]  /*ec30*/  FMUL.FTZ R21, R21, c[0x0][0x320] ;  /* 0x0000c80015157a20 */ /* 0x000fe40000410000 */
[----:B------:R-:W-:Y:S03]  /*ec40*/  FMUL.FTZ R23, R23, c[0x0][0x320] ;  /* 0x0000c80017177a20 */ /* 0x000fe60000410000 */
[----:B------:R3:W2:Y:S01]  /*ec50*/  MUFU.TANH R202, R19 ;  /* 0x0000001300ca7308 */ /* 0x0006a20000002400 */
[----:B------:R-:W-:Y:S02]  /*ec60*/  FMUL.FTZ R14, R26, c[0x0][0x320] ;  /* 0x0000c8001a0e7a20 */ /* 0x000fe40000410000 */
[----:B------:R-:W-:Y:S01]  /*ec70*/  FMUL.FTZ R15, R27, c[0x0][0x320] ;  /* 0x0000c8001b0f7a20 */ /* 0x000fe20000410000 */
[-C--:B-----5:R-:W-:Y:S03]  /*ec80*/  HMMA.16816.F32.BF16 R36, R212, R8.reuse, R36 ;  /* 0x00000008d424723c */ /* 0x0a0fe60000041824 */
[----:B-1----:R-:W-:Y:S02]  /*ec90*/  FMUL.FTZ R17, R24, c[0x0][0x320] ;  /* 0x0000c80018117a20 */ /* 0x002fe40000410000 */
[----:B------:R-:W-:Y:S01]  /*eca0*/  FMUL.FTZ R16, R30, c[0x0][0x320] ;  /* 0x0000c8001e107a20 */ /* 0x000fe20000410000 */
[----:B------:R1:W1:Y:S02]  /*ecb0*/  MUFU.TANH R203, R20 ;  /* 0x0000001400cb7308 */ /* 0x0002640000002400 */
[C---:B------:R-:W-:Y:S04]  /*ecc0*/  HMMA.16816.F32.BF16 R40, R188.reuse, R8, R40 ;  /* 0x00000008bc28723c */ /* 0x040fe80000041828 */
[----:B------:R-:W-:Y:S02]  /*ecd0*/  FMUL.FTZ R32, R32, c[0x0][0x320] ;  /* 0x0000c80020207a20 */ /* 0x000fe40000410000 */
[----:B------:R-:W-:Y:S02]  /*ece0*/  FMUL.FTZ R33, R33, c[0x0][0x320] ;  /* 0x0000c80021217a20 */ /* 0x000fe40000410000 */
[----:B------:R5:W4:Y:S01]  /*ecf0*/  MUFU.TANH R204, R21 ;  /* 0x0000001500cc7308 */ /* 0x000b220000002400 */
[-C--:B------:R-:W-:Y:S03]  /*ed00*/  HMMA.16816.F32.BF16 R44, R188, R10.reuse, R44 ;  /* 0x0000000abc2c723c */ /* 0x080fe6000004182c */
[----:B---3--:R-:W-:Y:S02]  /*ed10*/  FMUL.FTZ R19, R25, c[0x0][0x320] ;  /* 0x0000c80019137a20 */ /* 0x008fe40000410000 */
[----:B------:R-:W-:Y:S02]  /*ed20*/  FMUL.FTZ R18, R31, c[0x0][0x320] ;  /* 0x0000c8001f127a20 */ /* 0x000fe40000410000 */
[----:B------:R-:W-:Y:S01]  /*ed30*/  FMUL.FTZ R36, R36, c[0x0][0x320] ;  /* 0x0000c80024247a20 */ /* 0x000fe20000410000 */
[C---:B------:R-:W-:Y:S01]  /*ed40*/  HMMA.16816.F32.BF16 R48, R212.reuse, R10, R48 ;  /* 0x0000000ad430723c */ /* 0x040fe20000041830 */
[----:B------:R3:W3:Y:S01]  /*ed50*/  MUFU.TANH R205, R32 ;  /* 0x0000002000cd7308 */ /* 0x0006e20000002400 */
[----:B------:R-:W3:Y:S02]  /*ed60*/  LDSM.16.M88.4 R8, [R224+0x2000] ;  /* 0x00200000e008783b */ /* 0x000ee40000000200 */
[----:B------:R-:W-:Y:S02]  /*ed70*/  FMUL.FTZ R37, R37, c[0x0][0x320] ;  /* 0x0000c80025257a20 */ /* 0x000fe40000410000 */
[----:B------:R-:W-:Y:S02]  /*ed80*/  FMUL.FTZ R38, R38, c[0x0][0x320] ;  /* 0x0000c80026267a20 */ /* 0x000fe40000410000 */
[-C--:B--2---:R-:W-:Y:S03]  /*ed90*/  HMMA.16816.F32.BF16 R52, R212, R4.reuse, R52 ;  /* 0x00000004d434723c */ /* 0x084fe60000041834 */
[----:B------:R-:W2:Y:S01]  /*eda0*/  MUFU.TANH R206, R33 ;  /* 0x0000002100ce7308 */ /* 0x000ea20000002400 */
[----:B------:R-:W-:Y:S02]  /*edb0*/  FMUL.FTZ R39, R39, c[0x0][0x320] ;  /* 0x0000c80027277a20 */ /* 0x000fe40000410000 */
[----:B-1----:R-:W-:Y:S02]  /*edc0*/  FMUL.FTZ R20, R28, c[0x0][0x320] ;  /* 0x0000c8001c147a20 */ /* 0x002fe40000410000 */
[C---:B------:R-:W-:Y:S04]  /*edd0*/  HMMA.16816.F32.BF16 R56, R188.reuse, R4, R56 ;  /* 0x00000004bc38723c */ /* 0x040fe80000041838 */
[----:B-----5:R-:W-:Y:S01]  /*ede0*/  FMUL.FTZ R21, R22, c[0x0][0x320] ;  /* 0x0000c80016157a20 */ /* 0x020fe20000410000 */
[----:B------:R-:W1:Y:S01]  /*edf0*/  MUFU.TANH R208, R36 ;  /* 0x0000002400d07308 */ /* 0x000e620000002400 */
[----:B------:R-:W-:Y:S02]  /*ee00*/  FMUL.FTZ R22, R29, c[0x0][0x320] ;  /* 0x0000c8001d167a20 */ /* 0x000fe40000410000 */
[-C--:B------:R-:W-:Y:S04]  /*ee10*/  HMMA.16816.F32.BF16 R60, R188, R6.reuse, R60 ;  /* 0x00000006bc3c723c */ /* 0x080fe8000004183c */
[----:B------:R-:W-:Y:S02]  /*ee20*/  FMUL.FTZ R30, R34, c[0x0][0x320] ;  /* 0x0000c800221e7a20 */ /* 0x000fe40000410000 */
[----:B------:R-:W-:Y:S01]  /*ee30*/  FMUL.FTZ R31, R35, c[0x0][0x320] ;  /* 0x0000c800231f7a20 */ /* 0x000fe20000410000 */
[----:B------:R-:W1:Y:S01]  /*ee40*/  MUFU.TANH R207, R37 ;  /* 0x0000002500cf7308 */ /* 0x000e620000002400 */
[C---:B------:R-:W-:Y:S01]  /*ee50*/  HMMA.16816.F32.BF16 R64, R212.reuse, R6, R64 ;  /* 0x00000006d440723c */ /* 0x040fe20000041840 */
[----:B------:R-:W5:Y:S03]  /*ee60*/  LDSM.16.M88.4 R4, [R224+0x2800] ;  /* 0x00280000e004783b */ /* 0x000f660000000200 */
[----:B------:R-:W-:Y:S02]  /*ee70*/  FMUL.FTZ R52, R52, c[0x0][0x320] ;  /* 0x0000c80034347a20 */ /* 0x000fe40000410000 */
[----:B------:R-:W-:Y:S02]  /*ee80*/  FMUL.FTZ R53, R53, c[0x0][0x320] ;  /* 0x0000c80035357a20 */ /* 0x000fe40000410000 */
[----:B------:R-:W-:Y:S01]  /*ee90*/  FMUL.FTZ R28, R40, c[0x0][0x320] ;  /* 0x0000c800281c7a20 */ /* 0x000fe20000410000 */
[----:B------:R-:W1:Y:S01]  /*eea0*/  MUFU.TANH R223, R38 ;  /* 0x0000002600df7308 */ /* 0x000e620000002400 */
[-C--:B---3--:R-:W-:Y:S03]  /*eeb0*/  HMMA.16816.F32.BF16 R68, R212, R8.reuse, R68 ;  /* 0x00000008d444723c */ /* 0x088fe60000041844 */
[----:B------:R-:W-:Y:S02]  /*eec0*/  FMUL.FTZ R29, R41, c[0x0][0x320] ;  /* 0x0000c800291d7a20 */ /* 0x000fe40000410000 */
[----:B------:R-:W-:Y:S02]  /*eed0*/  FMUL.FTZ R25, R42, c[0x0][0x320] ;  /* 0x0000c8002a197a20 */ /* 0x000fe40000410000 */
[----:B------:R-:W-:Y:S01]  /*eee0*/  FMUL.FTZ R24, R43, c[0x0][0x320] ;  /* 0x0000c8002b187a20 */ /* 0x000fe20000410000 */
[C---:B------:R-:W-:Y:S01]  /*eef0*/  HMMA.16816.F32.BF16 R72, R188.reuse, R8, R72 ;  /* 0x00000008bc48723c */ /* 0x040fe20000041848 */
[----:B------:R-:W3:Y:S03]  /*ef00*/  MUFU.TANH R222, R39 ;  /* 0x0000002700de7308 */ /* 0x000ee60000002400 */
[----:B------:R-:W-:Y:S02]  /*ef10*/  FMUL.FTZ R32, R44, c[0x0][0x320] ;  /* 0x0000c8002c207a20 */ /* 0x000fe40000410000 */
[----:B------:R-:W-:Y:S02]  /*ef20*/  FMUL.FTZ R35, R45, c[0x0][0x320] ;  /* 0x0000c8002d237a20 */ /* 0x000fe40000410000 */
[-C--:B------:R-:W-:Y:S03]  /*ef30*/  HMMA.16816.F32.BF16 R76, R188, R10.reuse, R76 ;  /* 0x0000000abc4c723c */ /* 0x080fe6000004184c */
[----:B------:R1:W1:Y:S01]  /*ef40*/  MUFU.TANH R218, R52 ;  /* 0x0000003400da7308 */ /* 0x0002620000002400 */
[----:B------:R-:W-:Y:S02]  /*ef50*/  FMUL.FTZ R27, R46, c[0x0][0x320] ;  /* 0x0000c8002e1b7a20 */ /* 0x000fe40000410000 */
[----:B------:R-:W-:Y:S02]  /*ef60*/  FMUL.FTZ R26, R47, c[0x0][0x320] ;  /* 0x0000c8002f1a7a20 */ /* 0x000fe40000410000 */
[C---:B------:R-:W-:Y:S01]  /*ef70*/  HMMA.16816.F32.BF16 R80, R212.reuse, R10, R80 ;  /* 0x0000000ad450723c */ /* 0x040fe20000041850 */
[----:B------:R-:W2:Y:S01]  /*ef80*/  LDSM.16.M88.4 R8, [R224+0x3000] ;  /* 0x00300000e008783b */ /* 0x000ea20000000200 */
[----:B------:R-:W-:Y:S04]  /*ef90*/  DEPBAR.LE SB0, 0x0 ;  /* 0x000080000000791a */ /* 0x000fe80000000000 */
[----:B------:R3:W2:Y:S01]  /*efa0*/  MUFU.TANH R216, R53 ;  /* 0x0000003500d87308 */ /* 0x0006a20000002400 */
[----:B------:R-:W-:Y:S01]  /*efb0*/  FMUL.FTZ R69, R69, c[0x0][0x320] ;  /* 0x0000c80045457a20 */ /* 0x000fe20000410000 */
[-C--:B-----5:R-:W-:Y:S01]  /*efc0*/  HMMA.16816.F32.BF16 R84, R212, R4.reuse, R84 ;  /* 0x00000004d454723c */ /* 0x0a0fe20000041854 */
[----:B------:R-:W-:Y:S04]  /*efd0*/  BAR.SYNC.DEFER_BLOCKING 0x0 ;  /* 0x0000000000007b1d */ /* 0x000fe80000010000 */
[----:B------:R-:W-:Y:S02]  /*efe0*/  FMUL.FTZ R72, R72, c[0x0][0x320] ;  /* 0x0000c80048487a20 */ /* 0x000fe40000410000 */
[----:B------:R-:W-:Y:S01]  /*eff0*/  FMUL.FTZ R45, R50, c[0x0][0x320] ;  /* 0x0000c800322d7a20 */ /* 0x000fe20000410000 */
[----:B------:R-:W2:Y:S01]  /*f000*/  MUFU.TANH R221, R69 ;  /* 0x0000004500dd7308 */ /* 0x000ea20000002400 */
[C---:B------:R-:W-:Y:S04]  /*f010*/  HMMA.16816.F32.BF16 R88, R188.reuse, R4, R88 ;  /* 0x00000004bc58723c */ /* 0x040fe80000041858 */
[----:B------:R-:W-:Y:S02]  /*f020*/  FMUL.FTZ R76, R76, c[0x0][0x320] ;  /* 0x0000c8004c4c7a20 */ /* 0x000fe40000410000 */
[----:B------:R-:W-:Y:S02]  /*f030*/  FMUL.FTZ R44, R51, c[0x0][0x320] ;  /* 0x0000c800332c7a20 */ /* 0x000fe40000410000 */
[-C--:B------:R-:W-:Y:S01]  /*f040*/  HMMA.16816.F32.BF16 R92, R188, R6.reuse, R92 ;  /* 0x00000006bc5c723c */ /* 0x080fe2000004185c */
[----:B------:R5:W4:Y:S03]  /*f050*/  MUFU.TANH R217, R72 ;  /* 0x0000004800d97308 */ /* 0x000b260000002400 */
[----:B-1----:R-:W-:Y:S02]  /*f060*/  FMUL.FTZ R52, R55, c[0x0][0x320] ;  /* 0x0000c80037347a20 */ /* 0x002fe40000410000 */
[----:B---3--:R-:W-:Y:S02]  /*f070*/  FMUL.FTZ R53, R54, c[0x0][0x320] ;  /* 0x0000c80036357a20 */ /* 0x008fe40000410000 */
[C---:B------:R-:W-:Y:S03]  /*f080*/  HMMA.16816.F32.BF16 R96, R212.reuse, R6, R96 ;  /* 0x00000006d460723c */ /* 0x040fe60000041860 */
[----:B------:R1:W3:Y:S01]  /*f090*/  MUFU.TANH R210, R76 ;  /* 0x0000004c00d27308 */ /* 0x0002e20000002400 */
[----:B------:R-:W-:Y:S02]  /*f0a0*/  FMUL.FTZ R38, R56, c[0x0][0x320] ;  /* 0x0000c80038267a20 */ /* 0x000fe40000410000 */
[----:B------:R-:W-:Y:S02]  /*f0b0*/  FMUL.FTZ R39, R57, c[0x0][0x320] ;  /* 0x0000c80039277a20 */ /* 0x000fe40000410000 */
[-C--:B--2---:R-:W-:Y:S04]  /*f0c0*/  HMMA.16816.F32.BF16 R100, R212, R8.reuse, R100 ;  /* 0x00000008d464723c */ /* 0x084fe80000041864 */
[----:B------:R-:W-:Y:S01]  /*f0d0*/  FMUL.FTZ R34, R58, c[0x0][0x320] ;  /* 0x0000c8003a227a20 */ /* 0x000fe20000410000 */
[----:B------:R-:W2:Y:S01]  /*f0e0*/  MUFU.TANH R12, R12 ;  /* 0x0000000c000c7308 */ /* 0x000ea20000002400 */
        /* <DEDUP_REMOVED lines=23> */
[----:B-----5:R-:W-:Y:S02]  /*f260*/  FMUL.FTZ R72, R80, c[0x0][0x320] ;  /* 0x0000c80050487a20 */ /* 0x020fe40000410000 */
[----:B------:R-:W-:Y:S01]  /*f270*/  FMUL.FTZ R77, R81, c[0x0][0x320] ;  /* 0x0000c800514d7a20 */ /* 0x000fe20000410000 */
[----:B------:R-:W2:Y:S01]  /*f280*/  MUFU.TANH R19, R19 ;  /* 0x0000001300137308 */ /* 0x000ea20000002400 */
[----:B------:R-:W-:Y:S02]  /*f290*/  FMUL.FTZ R67, R82, c[0x0][0x320] ;  /* 0x0000c80052437a20 */ /* 0x000fe40000410000 */
[----:B------:R-:W-:Y:S02]  /*f2a0*/  FMUL.FTZ R73, R83, c[0x0][0x320] ;  /* 0x0000c80053497a20 */ /* 0x000fe40000410000 */
[----:B------:R-:W-:Y:S02]  /*f2b0*/  FMUL.FTZ R82, R84, c[0x0][0x320] ;  /* 0x0000c80054527a20 */ /* 0x000fe40000410000 */
[----:B------:R-:W-:Y:S02]  /*f2c0*/  FMUL.FTZ R81, R85, c[0x0][0x320] ;  /* 0x0000c80055517a20 */ /* 0x000fe40000410000 */
[----:B-1----:R-:W-:Y:S01]  /*f2d0*/  FMUL.FTZ R76, R86, c[0x0][0x320] ;  /* 0x0000c800564c7a20 */ /* 0x002fe20000410000 */
        /* <DEDUP_REMOVED lines=39> */
[----:B------:R-:W-:Y:S05]  /*f550*/  FMUL.FTZ R68, R68, c[0x0][0x320] ;  /* 0x0000c80044447a20 */ /* 0x000fea0000410000 */
        /* <DEDUP_REMOVED lines=73> */
[----:B--234-:R-:W-:Y:S01]  /*f9f0*/  IMAD.MOV.U32 R6, RZ, RZ, RZ ;  /* 0x000000ffff067224 */ /* 0x01cfe200078e00ff */
[----:B------:R-:W2:Y:S01]  /*fa00*/  LDL R3, [R1+0x24] ;  /* 0x0000240001037983 */ /* 0x000ea20000100800 */
[----:B------:R-:W-:Y:S02]  /*fa10*/  PLOP3.LUT P2, PT, PT, PT, UP0, 0x80, 0x0 ;  /* 0x000000000000781c */ /* 0x000fe40003f4f008 */
[----:B------:R-:W-:Y:S01]  /*fa20*/  PLOP3.LUT P0, PT, PT, PT, UP0, 0x80, 0x0 ;  /* 0x000000000000781c */ /* 0x000fe20003f0f008 */
[----:B------:R-:W3:Y:S04]  /*fa30*/  LDL.64 R84, [R1+0x40] ;  /* 0x0000400001547983 */ /* 0x000ee80000100a00 */
[----:B------:R-:W4:Y:S04]  /*fa40*/  LDL R50, [R1+0xc] ;  /* 0x00000c0001327983 */ /* 0x000f280000100800 */
[----:B-1----:R-:W5:Y:S04]  /*fa50*/  LDL.64 R48, [R1+0x38] ;  /* 0x0000380001307983 */ /* 0x002f680000100a00 */
[----:B------:R-:W3:Y:S01]  /*fa60*/  LDL R185, [R1+0x8] ;  /* 0x0000080001b97983 */ /* 0x000ee20000100800 */
[----:B--2---:R-:W-:Y:S05]  /*fa70*/  IMAD R3, R0, 0x70, R3 ;  /* 0x0000007000037824 */ /* 0x004fea00078e0203 */
[----:B------:R-:W-:Y:S05]  /*fa80*/  IADD3 R3, R3, -0x70, R250 ;  /* 0xffffff9003037810 */ /* 0x000fea0007ffe0fa */
[----:B------:R-:W-:Y:S01]  /*fa90*/  @P2 IMAD.HI.U32 R0, R3, c[0x0][0x2bc], RZ ;  /* 0x0000af0003002a27 */ /* 0x000fe200078e00ff */
[----:B-----5:R-:W-:Y:S03]  /*faa0*/  SHF.L.U64.HI R49, R251, 0x1, R242 ;  /* 0x00000001fb317819 */ /* 0x020fe600000102f2 */
[--C-:B------:R-:W-:Y:S01]  /*fab0*/  IMAD.MOV.U32 R2, RZ, RZ, R3.reuse ;  /* 0x000000ffff027224 */ /* 0x100fe200078e0003 */
[----:B------:R-:W-:Y:S04]  /*fac0*/  @P0 SHF.R.U32.HI R2, RZ, c[0x0][0x2c0], R0 ;  /* 0x0000b000ff020a19 */ /* 0x000fe80000011600 */
[C---:B---3--:R-:W-:Y:S01]  /*fad0*/  @!P1 IADD3 R0, P0, R2.reuse, R84, RZ ;  /* 0x0000005402009210 */ /* 0x048fe20007f1e0ff */
[----:B------:R-:W-:Y:S03]  /*fae0*/  IMAD.MOV R4, RZ, RZ, -R2 ;  /* 0x000000ffff047224 */ /* 0x000fe600078e0a02 */
[----:B----4-:R-:W-:Y:S01]  /*faf0*/  @!P1 LEA.HI.X.SX32 R2, R2, R50, 0x1, P0 ;  /* 0x0000003202029211 */ /* 0x010fe200000f0eff */
[----:B------:R-:W-:Y:S01]  /*fb00*/  IMAD R8, R4, c[0x0][0x2b8], R3 ;  /* 0x0000ae0004087a24 */ /* 0x000fe200078e0203 */
[C---:B------:R-:W-:Y:S04]  /*fb10*/  @!P1 LEA R4, P0, R0.reuse, c[0x0][0x2a0], 0x2 ;  /* 0x0000a80000049a11 */ /* 0x040fe800078010ff */
[----:B------:R-:W-:Y:S01]  /*fb20*/  @!P1 LEA.HI.X R5, R0, c[0x0][0x2a4], R2, 0x2, P0 ;  /* 0x0000a90000059a11 */ /* 0x000fe200000f1402 */
[----:B------:R-:W-:Y:S01]  /*fb30*/  IMAD.WIDE.U32 R2, R8, c[0x0][0x1e0], RZ ;  /* 0x0000780008027a25 */ /* 0x000fe200078e00ff */
[----:B------:R-:W-:Y:S01]  /*fb40*/  SHF.R.S32.HI R0, RZ, 0x1f, R8 ;  /* 0x0000001fff007819 */ /* 0x000fe20000011408 */
[----:B------:R1:W-:Y:S04]  /*fb50*/  STL [R1+0x20], R8 ;  /* 0x0000200801007387 */ /* 0x0003e80000100800 */
[----:B------:R-:W-:Y:S01]  /*fb60*/  IMAD R0, R0, c[0x0][0x1e0], RZ ;  /* 0x0000780000007a24 */ /* 0x000fe200078e02ff */
[----:B------:R-:W2:Y:S03]  /*fb70*/  @!P1 LDG.E R6, [R4.64] ;  /* 0x0000000804069981 */ /* 0x000ea6000c1e1900 */
[----:B------:R-:W-:Y:S04]  /*fb80*/  IMAD R0, R8, c[0x0][0x1e4], R0 ;  /* 0x0000790008007a24 */ /* 0x000fe800078e0200 */
[----:B------:R-:W-:Y:S01]  /*fb90*/  IMAD.IADD R3, R3, 0x1, R0 ;  /* 0x0000000103037824 */ /* 0x000fe200078e0200 */
[----:B--2---:R-:W-:Y:S03]  /*fba0*/  SHF.R.S32.HI R0, RZ, 0x1f, R6 ;  /* 0x0000001fff007819 */ /* 0x004fe60000011406 */
[----:B------:R-:W-:Y:S01]  /*fbb0*/  IMAD.WIDE.U32 R2, R6, c[0x0][0x1f0], R2 ;  /* 0x00007c0006027a25 */ /* 0x000fe200078e0002 */
[----:B------:R1:W-:Y:S03]  /*fbc0*/  STL [R1+0x1c], R6 ;  /* 0x00001c0601007387 */ /* 0x0003e60000100800 */
[----:B------:R-:W-:Y:S01]  /*fbd0*/  IMAD R0, R0, c[0x0][0x1f0], RZ ;  /* 0x00007c0000007a24 */ /* 0x000fe200078e02ff */
[----:B------:R-:W-:Y:S01]  /*fbe0*/  IADD3 R2, P0, R48, R2, RZ ;  /* 0x0000000230027210 */ /* 0x000fe20007f1e0ff */
[----:B------:R-:W-:Y:S02]  /*fbf0*/  IMAD.SHL.U32 R48, R251, 0x2, RZ ;  /* 0x00000002fb307824 */ /* 0x000fe400078e00ff */
[----:B------:R-:W-:Y:S05]  /*fc00*/  IMAD R0, R6, c[0x0][0x1f4], R0 ;  /* 0x00007d0006007a24 */ /* 0x000fea00078e0200 */
[----:B------:R-:W-:Y:S02]  /*fc10*/  IADD3.X R0, R185, R3, R0, P0, !PT ;  /* 0x00000003b9007210 */ /* 0x000fe400007fe400 */
[C---:B------:R-:W-:Y:S04]  /*fc20*/  LEA R3, P0, R2.reuse, c[0x0][0x1c8], 0x1 ;  /* 0x0000720002037a11 */ /* 0x040fe800078008ff */
[----:B------:R-:W-:Y:S01]  /*fc30*/  LEA.HI.X R0, R2, c[0x0][0x1cc], R0, 0x1, P0 ;  /* 0x0000730002007a11 */ /* 0x000fe200000f0c00 */
[----:B------:R-:W-:-:S06]  /*fc40*/  BRA.DIV ~URZ, `(.L_x_1355) ;  /* 0x000098827f007947 */ /* 0x000fcc000b800000 */
[----:B------:R2:W3:Y:S02]  /*fc50*/  SHFL.IDX PT, R50, R0, RZ, 0x181f ;  /* 0x00181fff00327589 */ /* 0x0004e400000e0000 */
.L_x_1400:
[----:B------:R-:W-:-:S05]  /*fc60*/  BRA.DIV ~URZ, `(.L_x_1356) ;  /* 0x000098d27f007947 */ /* 0x000fca000b800000 */
[----:B------:R-:W4:Y:S02]  /*fc70*/  SHFL.IDX PT, R2, R3, RZ, 0x181f ;  /* 0x00181fff03027589 */ /* 0x000f2400000e0000 */
[-C--:B----4-:R-:W-:Y:S02]  /*fc80*/  IADD3 R4, P0, R2, R48.reuse, RZ ;  /* 0x0000003002047210 */ /* 0x090fe40007f1e0ff */
[----:B------:R-:W4:Y:S03]  /*fc90*/  SHFL.IDX PT, R2, R3, 0x1, 0x181f ;  /* 0x00381f0003027f89 */ /* 0x000f2600000e0000 */
[--C-:B---3--:R-:W-:Y:S05]  /*fca0*/  IMAD.X R5, R50, 0x1, R49.reuse, P0 ;  /* 0x0000000132057824 */ /* 0x108fea00000e0631 */
[----:B------:R-:W-:Y:S01]  /*fcb0*/  @!PT LDS RZ, [RZ] ;  /* 0x00000000fffff984 */ /* 0x000fe20000000800 */
[----:B------:R3:W-:Y:S01]  /*fcc0*/  LDGSTS.E.BYPASS.LTC128B.128 [R244+0x3900], [R4.64], !P3 ;  /* 0x0390000004f47fae */ /* 0x0007e2000d901d48 */
[-C--:B-1--4-:R-:W-:Y:S03]  /*fcd0*/  IADD3 R8, P0, R2, R48.reuse, RZ ;  /* 0x0000003002087210 */ /* 0x092fe60007f1e0ff */
[----:B------:R-:W-:Y:S04]  /*fce0*/  SHFL.IDX PT, R2, R3, 0x2, 0x181f ;  /* 0x00581f0003027f89 */ /* 0x000fe800000e0000 */
[----:B---3--:R-:W1:Y:S02]  /*fcf0*/  SHFL.IDX PT, R4, R0, 0x1, 0x181f ;  /* 0x00381f0000047f89 */ /* 0x008e6400000e0000 */
[--C-:B-1----:R-:W-:Y:S02]  /*fd00*/  IMAD.X R9, R4, 0x1, R49.reuse, P0 ;  /* 0x0000000104097824 */ /* 0x102fe400000e0631 */
[----:B------:R-:W1:Y:S04]  /*fd10*/  SHFL.IDX PT, R4, R0, 0x2, 0x181f ;  /* 0x00581f0000047f89 */ /* 0x000e6800000e0000 */
[----:B------:R3:W-:Y:S02]  /*fd20*/  LDGSTS.E.BYPASS.LTC128B.128 [R244+0x4100], [R8.64], !P3 ;  /* 0x0410000008f47fae */ /* 0x0007e4000d901d48 */
[-C--:B---3--:R-:W-:Y:S02]  /*fd30*/  IADD3 R8, P0, R2, R48.reuse, RZ ;  /* 0x0000003002087210 */ /* 0x088fe40007f1e0ff */
[----:B------:R-:W3:Y:S03]  /*fd40*/  SHFL.IDX PT, R2, R3, 0x3, 0x181f ;  /* 0x00781f0003027f89 */ /* 0x000ee600000e0000 */
        /* <DEDUP_REMOVED lines=12> */
[----:B------:R3:W-:Y:S04]  /*fe10*/  LDGSTS.E.BYPASS.LTC128B.128 [R244+0x5900], [R8.64], !P3 ;  /* 0x0590000008f47fae */ /* 0x0007e8000d901d48 */
[----:B--2---:R-:W2:Y:S01]  /*fe20*/  SHFL.IDX PT, R0, R0, 0x6, 0x181f ;  /* 0x00d81f0000007f89 */ /* 0x004ea200000e0000 */
[----:B---3--:R-:W-:Y:S05]  /*fe30*/  IADD3 R8, P0, R2, R48, RZ ;  /* 0x0000003002087210 */ /* 0x008fea0007f1e0ff */
[----:B-1----:R-:W-:Y:S02]  /*fe40*/  IMAD.X R9, R4, 0x1, R49, P0 ;  /* 0x0000000104097824 */ /* 0x002fe400000e0631 */
[----:B------:R1:W3:Y:S04]  /*fe50*/  SHFL.IDX PT, R4, R3, 0x6, 0x181f ;  /* 0x00d81f0003047f89 */ /* 0x0002e800000e0000 */
[----:B------:R1:W-:Y:S02]  /*fe60*/  LDGSTS.E.BYPASS.LTC128B.128 [R244+0x6100], [R8.64], !P3 ;  /* 0x0610000008f47fae */ /* 0x0003e4000d901d48 */
.L_x_1401:
[----:B--23--:R-:W-:Y:S04]  /*fe70*/  IADD3 R4, P0, R4, R48, RZ ;  /* 0x0000003004047210 */ /* 0x00cfe80007f1e0ff */
[----:B------:R-:W-:Y:S05]  /*fe80*/  IADD3.X R5, R0, R49, RZ, P0, !PT ;  /* 0x0000003100057210 */ /* 0x000fea00007fe4ff */
[----:B------:R-:W-:Y:S01]  /*fe90*/  @!PT LDS RZ, [RZ] ;  /* 0x00000000fffff984 */ /* 0x000fe20000000800 */
[----:B------:R-:W-:Y:S01]  /*fea0*/  @!PT LDS RZ, [RZ] ;  /* 0x00000000fffff984 */ /* 0x000fe20000000800 */
[----:B------:R-:W-:Y:S01]  /*feb0*/  @!PT LDS RZ, [RZ] ;  /* 0x00000000fffff984 */ /* 0x000fe20000000800 */
[----:B------:R2:W-:Y:S04]  /*fec0*/  LDGSTS.E.BYPASS.LTC128B.128 [R244+0x6900], [R4.64], !P3 ;  /* 0x0690000004f47fae */ /* 0x0005e8000d901d48 */
.L_x_1354:
[----:B--234-:R-:W-:Y:S05]  /*fed0*/  BSYNC B0 ;  /* 0x0000000000007941 */ /* 0x01cfea0003800000 */
.L_x_1353:
[----:B------:R-:W-:Y:S01]  /*fee0*/  FMNMX.FTZ R4, R186, R182, !PT ;  /* 0x000000b6ba047209 */ /* 0x000fe20007810000 */
[----:B------:R-:W0:Y:S01]  /*fef0*/  LDGDEPBAR ;  /* 0x00000000000079af */ /* 0x000e220000000000 */
[----:B------:R-:W-:Y:S02]  /*ff00*/  FMNMX.FTZ R2, R184, R183, !PT ;  /* 0x000000b7b8027209 */ /* 0x000fe40007810000 */
[----:B------:R-:W-:Y:S02]  /*ff10*/  FMNMX.FTZ R0, R194, R180, !PT ;  /* 0x000000b4c2007209 */ /* 0x000fe40007810000 */
[----:B-1----:R-:W-:Y:S02]  /*ff20*/  FMNMX.FTZ R48, R193, R181, !PT ;  /* 0x000000b5c1307209 */ /* 0x002fe40007810000 */
        /* <DEDUP_REMOVED lines=124> */
.L_x_1402:
[----:B------:R-:W3:Y:S01]  /*106f0*/  LDL.LU R5, [R1+0x48] ;  /* 0x0000480001057983 */ /* 0x000ee20000300800 */
[C---:B------:R-:W-:Y:S01]  /*10700*/  FMUL.FTZ R185, R3.reuse, c[0x0][0x2d0] ;  /* 0x0000b40003b97a20 */ /* 0x040fe20000410000 */
[----:B--2---:R-:W-:Y:S01]  /*10710*/  FMNMX.FTZ R68, R68, R4, !PT ;  /* 0x0000000444447209 */ /* 0x004fe20007810000 */
[----:B------:R-:W-:Y:S01]  /*10720*/  FADD.FTZ R65, -R3, R182 ;  /* 0x000000b603417221 */ /* 0x000fe20000010100 */
[----:B------:R-:W-:Y:S01]  /*10730*/  WARPSYNC 0xffffffff ;  /* 0xffffffff00007948 */ /* 0x000fe20003800000 */
[--C-:B------:R-:W-:Y:S02]  /*10740*/  FFMA.FTZ R51, R206, c[0x0][0x2d0], -R185.reuse ;  /* 0x0000b400ce337a23 */ /* 0x100fe400000108b9 */
[--C-:B------:R-:W-:Y:S02]  /*10750*/  FFMA.FTZ R206, R91, c[0x0][0x2d0], -R185.reuse ;  /* 0x0000b4005bce7a23 */ /* 0x100fe400000108b9 */
[----:B------:R-:W2:Y:S01]  /*10760*/  LDL.LU R91, [R1+0x60] ;  /* 0x00006000015b7983 */ /* 0x000ea20000300800 */
[----:B------:R-:W-:Y:S02]  /*10770*/  FMUL.FTZ R65, R65, c[0x0][0x2d0] ;  /* 0x0000b40041417a20 */ /* 0x000fe40000410000 */
[--C-:B-1----:R-:W-:Y:S02]  /*10780*/  FFMA.FTZ R4, R186, c[0x0][0x2d0], -R185.reuse ;  /* 0x0000b400ba047a23 */ /* 0x102fe400000108b9 */
[----:B------:R-:W-:Y:S02]  /*10790*/  FMUL.FTZ R108, R2, c[0x0][0x2d0] ;  /* 0x0000b400026c7a20 */ /* 0x000fe40000410000 */
[----:B------:R-:W-:Y:S01]  /*107a0*/  MUFU.EX2 R65, R65 ;  /* 0x0000004100417308 */ /* 0x000fe20000000800 */
[--C-:B------:R-:W-:Y:S02]  /*107b0*/  FFMA.FTZ R87, R209, c[0x0][0x2d0], -R185.reuse ;  /* 0x0000b400d1577a23 */ /* 0x100fe400000108b9 */
[--C-:B------:R-:W-:Y:S02]  /*107c0*/  FFMA.FTZ R86, R211, c[0x0][0x2d0], -R185.reuse ;  /* 0x0000b400d3567a23 */ /* 0x100fe400000108b9 */
[--C-:B------:R-:W-:Y:S02]  /*107d0*/  FFMA.FTZ R85, R218, c[0x0][0x2d0], -R185.reuse ;  /* 0x0000b400da557a23 */ /* 0x100fe400000108b9 */
[--C-:B------:R-:W-:Y:S02]  /*107e0*/  FFMA.FTZ R84, R216, c[0x0][0x2d0], -R185.reuse ;  /* 0x0000b400d8547a23 */ /* 0x100fe400000108b9 */
[--C-:B------:R-:W-:Y:S01]  /*107f0*/  FFMA.FTZ R216, R61, c[0x0][0x2d0], -R108.reuse ;  /* 0x0000b4003dd87a23 */ /* 0x100fe2000001086c */
[----:B------:R-:W3:Y:S01]  /*10800*/  MUFU.EX2 R4, R4 ;  /* 0x0000000400047308 */ /* 0x000ee20000000800 */
[--C-:B------:R-:W-:Y:S01]  /*10810*/  FFMA.FTZ R192, R192, c[0x0][0x2d0], -R185.reuse ;  /* 0x0000b400c0c07a23 */ /* 0x100fe200000108b9 */
[----:B------:R-:W4:Y:S01]  /*10820*/  LDL.LU R61, [R1+0x54] ;  /* 0x00005400013d7983 */ /* 0x000f220000300800 */
[--C-:B------:R-:W-:Y:S02]  /*10830*/  FFMA.FTZ R21, R21, c[0x0][0x2d0], -R108.reuse ;  /* 0x0000b40015157a23 */ /* 0x100fe4000001086c */
[--C-:B------:R-:W-:Y:S02]  /*10840*/  FFMA.FTZ R9, R197, c[0x0][0x2d0], -R185.reuse ;  /* 0x0000b400c5097a23 */ /* 0x100fe400000108b9 */
[--C-:B------:R-:W-:Y:S02]  /*10850*/  FFMA.FTZ R214, R72, c[0x0][0x2d0], -R185.reuse ;  /* 0x0000b40048d67a23 */ /* 0x100fe400000108b9 */
[--C-:B------:R-:W-:Y:S01]  /*10860*/  FFMA.FTZ R107, R196, c[0x0][0x2d0], -R185.reuse ;  /* 0x0000b400c46b7a23 */ /* 0x100fe200000108b9 */
[----:B------:R-:W-:Y:S01]  /*10870*/  MUFU.EX2 R72, R192 ;  /* 0x000000c000487308 */ /* 0x000fe20000000800 */
[--C-:B------:R-:W-:Y:S01]  /*10880*/  FFMA.FTZ R110, R59, c[0x0][0x2d0], -R108.reuse ;  /* 0x0000b4003b6e7a23 */ /* 0x100fe2000001086c */
[----:B------:R-:W-:Y:S01]  /*10890*/  MOV R59, R21 ;  /* 0x00000015003b7202 */ /* 0x000fe20000000f00 */
        /* <DEDUP_REMOVED lines=25> */
[----:B------:R-:W-:Y:S02]  /*10a30*/  FFMA.FTZ R185, R97, c[0x0][0x2d0], -R185 ;  /* 0x0000b40061b97a23 */ /* 0x000fe400000108b9 */
[----:B------:R-:W-:Y:S02]  /*10a40*/  FMUL.FTZ R97, R0, c[0x0][0x2d0] ;  /* 0x0000b40000617a20 */ /* 0x000fe40000410000 */
[--C-:B------:R-:W-:Y:S01]  /*10a50*/  FFMA.FTZ R23, R23, c[0x0][0x2d0], -R108.reuse ;  /* 0x0000b40017177a23 */ /* 0x100fe2000001086c */
[----:B------:R-:W-:Y:S01]  /*10a60*/  MUFU.EX2 R190, R190 ;  /* 0x000000be00be7308 */ /* 0x000fe20000000800 */
[--C-:B------:R-:W-:Y:S02]  /*10a70*/  FFMA.FTZ R53, R200, c[0x0][0x2d0], -R97.reuse ;  /* 0x0000b400c8357a23 */ /* 0x100fe40000010861 */
[--C-:B------:R-:W-:Y:S02]  /*10a80*/  FFMA.FTZ R200, R69, c[0x0][0x2d0], -R97.reuse ;  /* 0x0000b40045c87a23 */ /* 0x100fe40000010861 */
[----:B------:R-:W-:Y:S02]  /*10a90*/  FMUL.FTZ R69, R68, c[0x0][0x2d0] ;  /* 0x0000b40044457a20 */ /* 0x000fe40000410000 */
[--C-:B------:R-:W-:Y:S01]  /*10aa0*/  FFMA.FTZ R100, R60, c[0x0][0x2d0], -R108.reuse ;  /* 0x0000b4003c647a23 */ /* 0x100fe2000001086c */
[----:B------:R-:W-:Y:S01]  /*10ab0*/  MOV R60, R23 ;  /* 0x00000017003c7202 */ /* 0x000fe20000000f00 */
[--C-:B------:R-:W-:Y:S01]  /*10ac0*/  FFMA.FTZ R23, R198, c[0x0][0x2d0], -R97.reuse ;  /* 0x0000b400c6177a23 */ /* 0x100fe20000010861 */
[----:B------:R-:W-:Y:S01]  /*10ad0*/  MUFU.EX2 R200, R200 ;  /* 0x000000c800c87308 */ /* 0x000fe20000000800 */
[----:B------:R-:W-:Y:S02]  /*10ae0*/  FFMA.FTZ R198, R71, c[0x0][0x2d0], -R97 ;  /* 0x0000b40047c67a23 */ /* 0x000fe40000010861 */
        /* <DEDUP_REMOVED lines=8> */
[----:B------:R-:W-:Y:S02]  /*10b70*/  FFMA.FTZ R94, R24, c[0x0][0x2d0], -R69 ;  /* 0x0000b400185e7a23 */ /* 0x000fe40000010845 */
[--C-:B------:R-:W-:Y:S01]  /*10b80*/  FFMA.FTZ R80, R19, c[0x0][0x2d0], -R97.reuse ;  /* 0x0000b40013507a23 */ /* 0x100fe20000010861 */
[----:B------:R-:W-:Y:S01]  /*10b90*/  MUFU.EX2 R73, R81 ;  /* 0x0000005100497308 */ /* 0x000fe20000000800 */
[--C-:B------:R-:W-:Y:S02]  /*10ba0*/  FFMA.FTZ R102, R52, c[0x0][0x2d0], -R108.reuse ;  /* 0x0000b40034667a23 */ /* 0x100fe4000001086c */
[--C-:B------:R-:W-:Y:S02]  /*10bb0*/  FFMA.FTZ R187, R76, c[0x0][0x2d0], -R108.reuse ;  /* 0x0000b4004cbb7a23 */ /* 0x100fe4000001086c */
[--C-:B------:R-:W-:Y:S02]  /*10bc0*/  FFMA.FTZ R76, R194, c[0x0][0x2d0], -R97.reuse ;  /* 0x0000b400c24c7a23 */ /* 0x100fe40000010861 */
[----:B------:R-:W-:Y:S02]  /*10bd0*/  FFMA.FTZ R31, R20, c[0x0][0x2d0], -R97 ;  /* 0x0000b400141f7a23 */ /* 0x000fe40000010861 */
[--C-:B------:R-:W-:Y:S01]  /*10be0*/  FFMA.FTZ R92, R26, c[0x0][0x2d0], -R69.reuse ;  /* 0x0000b4001a5c7a23 */ /* 0x100fe20000010845 */
[----:B------:R5:W-:Y:S01]  /*10bf0*/  MUFU.EX2 R20, R23 ;  /* 0x0000001700147308 */ /* 0x000be20000000800 */
[----:B------:R-:W-:Y:S02]  /*10c00*/  FFMA.FTZ R202, R37, c[0x0][0x2d0], -R69 ;  /* 0x0000b40025ca7a23 */ /* 0x000fe40000010845 */
[----:B------:R-:W-:Y:S02]  /*10c10*/  FFMA.FTZ R30, R22, c[0x0][0x2d0], -R97 ;  /* 0x0000b400161e7a23 */ /* 0x000fe40000010861 */
[----:B------:R-:W-:Y:S02]  /*10c20*/  FFMA.FTZ R22, R193, c[0x0][0x2d0], -R69 ;  /* 0x0000b400c1167a23 */ /* 0x000fe40000010845 */
[--C-:B------:R-:W-:Y:S02]  /*10c30*/  FFMA.FTZ R29, R29, c[0x0][0x2d0], -R97.reuse ;  /* 0x0000b4001d1d7a23 */ /* 0x100fe40000010861 */
[----:B------:R-:W-:Y:S01]  /*10c40*/  FFMA.FTZ R109, R39, c[0x0][0x2d0], -R97 ;  /* 0x0000b400276d7a23 */ /* 0x000fe20000010861 */
[----:B------:R-:W-:Y:S01]  /*10c50*/  MUFU.EX2 R76, R76 ;  /* 0x0000004c004c7308 */ /* 0x000fe20000000800 */
[----:B------:R-:W-:Y:S01]  /*10c60*/  FFMA.FTZ R113, R7, c[0x0][0x2d0], -R69 ;  /* 0x0000b40007717a23 */ /* 0x000fe20000010845 */
[----:B------:R-:W-:Y:S01]  /*10c70*/  MOV R39, R29 ;  /* 0x0000001d00277202 */ /* 0x000fe20000000f00 */
[--C-:B------:R-:W-:Y:S02]  /*10c80*/  FFMA.FTZ R28, R28, c[0x0][0x2d0], -R97.reuse ;  /* 0x0000b4001c1c7a23 */ /* 0x100fe40000010861 */
[--C-:B------:R-:W-:Y:S02]  /*10c90*/  FFMA.FTZ R77, R201, c[0x0][0x2d0], -R108.reuse ;  /* 0x0000b400c94d7a23 */ /* 0x100fe4000001086c */
[--C-:B------:R-:W-:Y:S02]  /*10ca0*/  FFMA.FTZ R188, R75, c[0x0][0x2d0], -R108.reuse ;  /* 0x0000b4004bbc7a23 */ /* 0x100fe4000001086c */
[--C-:B------:R-:W-:Y:S01]  /*10cb0*/  FFMA.FTZ R75, R199, c[0x0][0x2d0], -R97.reuse ;  /* 0x0000b400c74b7a23 */ /* 0x100fe20000010861 */
[----:B------:R-:W-:Y:S01]  /*10cc0*/  MUFU.EX2 R102, R102 ;  /* 0x0000006600667308 */ /* 0x000fe20000000800 */
[--C-:B------:R-:W-:Y:S01]  /*10cd0*/  FFMA.FTZ R111, R38, c[0x0][0x2d0], -R97.reuse ;  /* 0x0000b400266f7a23 */ /* 0x100fe20000010861 */
[----:B------:R-:W-:Y:S01]  /*10ce0*/  MOV R38, R28 ;  /* 0x0000001c00267202 */ /* 0x000fe20000000f00 */
[--C-:B------:R-:W-:Y:S01]  /*10cf0*/  FFMA.FTZ R222, R222, c[0x0][0x2d0], -R108.reuse ;  /* 0x0000b400dede7a23 */ /* 0x100fe2000001086c */
[----:B-----5:R-:W-:Y:S01]  /*10d00*/  MOV R23, R31 ;  /* 0x0000001f00177202 */ /* 0x020fe20000000f00 */
[--C-:B------:R-:W-:Y:S02]  /*10d10*/  FFMA.FTZ R106, R45, c[0x0][0x2d0], -R108.reuse ;  /* 0x0000b4002d6a7a23 */ /* 0x100fe4000001086c */
[--C-:B------:R-:W-:Y:S02]  /*10d20*/  FFMA.FTZ R105, R44, c[0x0][0x2d0], -R108.reuse ;  /* 0x0000b4002c697a23 */ /* 0x100fe4000001086c */
[--C-:B------:R-:W-:Y:S01]  /*10d30*/  FFMA.FTZ R218, R62, c[0x0][0x2d0], -R108.reuse ;  /* 0x0000b4003eda7a23 */ /* 0x100fe2000001086c */
[----:B------:R-:W-:Y:S01]  /*10d40*/  MUFU.EX2 R77, R77 ;  /* 0x0000004d004d7308 */ /* 0x000fe20000000800 */
[----:B------:R-:W-:Y:S01]  /*10d50*/  FFMA.FTZ R192, R79, c[0x0][0x2d0], -R108 ;  /* 0x0000b4004fc07a23 */ /* 0x000fe2000001086c */
[----:B------:R-:W-:Y:S01]  /*10d60*/  MOV R79, R59 ;  /* 0x0000003b004f7202 */ /* 0x000fe20000000f00 */
[--C-:B------:R-:W-:Y:S02]  /*10d70*/  FFMA.FTZ R81, R17, c[0x0][0x2d0], -R97.reuse ;  /* 0x0000b40011517a23 */ /* 0x100fe40000010861 */
[----:B------:R-:W-:Y:S02]  /*10d80*/  FFMA.FTZ R45, R32, c[0x0][0x2d0], -R97 ;  /* 0x0000b400202d7a23 */ /* 0x000fe40000010861 */
[--C-:B------:R-:W-:Y:S02]  /*10d90*/  FFMA.FTZ R32, R195, c[0x0][0x2d0], -R69.reuse ;  /* 0x0000b400c3207a23 */ /* 0x100fe40000010845 */
[--C-:B------:R-:W-:Y:S01]  /*10da0*/  FFMA.FTZ R19, R12, c[0x0][0x2d0], -R69.reuse ;  /* 0x0000b4000c137a23 */ /* 0x100fe20000010845 */
[----:B------:R-:W-:Y:S01]  /*10db0*/  MUFU.EX2 R106, R106 ;  /* 0x0000006a006a7308 */ /* 0x000fe20000000800 */
[----:B------:R-:W-:Y:S02]  /*10dc0*/  FFMA.FTZ R17, R13, c[0x0][0x2d0], -R69 ;  /* 0x0000b4000d117a23 */ /* 0x000fe40000010845 */
[--C-:B------:R-:W-:Y:S01]  /*10dd0*/  FFMA.FTZ R215, R54, c[0x0][0x2d0], -R97.reuse ;  /* 0x0000b40036d77a23 */ /* 0x100fe20000010861 */
[----:B------:R-:W-:Y:S01]  /*10de0*/  MOV R54, R45 ;  /* 0x0000002d00367202 */ /* 0x000fe20000000f00 */
[--C-:B------:R-:W-:Y:S01]  /*10df0*/  FFMA.FTZ R44, R35, c[0x0][0x2d0], -R97.reuse ;  /* 0x0000b400232c7a23 */ /* 0x100fe20000010861 */
[----:B------:R-:W-:Y:S01]  /*10e00*/  MOV R35, R60 ;  /* 0x0000003c00237202 */ /* 0x000fe20000000f00 */
        /* <DEDUP_REMOVED lines=13> */
[----:B------:R-:W-:Y:S02]  /*10ee0*/  FFMA.FTZ R97, R88, c[0x0][0x2d0], -R97 ;  /* 0x0000b40058617a23 */ /* 0x000fe40000010861 */
[--C-:B------:R-:W-:Y:S01]  /*10ef0*/  FFMA.FTZ R88, R18, c[0x0][0x2d0], -R69.reuse ;  /* 0x0000b40012587a23 */ /* 0x100fe20000010845 */
[----:B------:R-:W-:Y:S01]  /*10f00*/  MUFU.EX2 R109, R109 ;  /* 0x0000006d006d7308 */ /* 0x000fe20000000800 */
[----:B------:R-:W-:Y:S01]  /*10f10*/  MOV R18, R30 ;  /* 0x0000001e00127202 */ /* 0x000fe20000000f00 */
        /* <DEDUP_REMOVED lines=37> */
[----:B---3--:R-:W-:Y:S01]  /*11170*/  FFMA.FTZ R8, R65, R5, R4 ;  /* 0x0000000541087223 */ /* 0x008fe20000010004 */
[----:B-1----:R-:W-:Y:S01]  /*11180*/  F2FP.BF16.PACK_AB R74, R9, R21 ;  /* 0x00000015094a723e */ /* 0x002fe200000010ff */
[----:B------:R-:W-:Y:S02]  /*11190*/  FFMA.FTZ R5, R184, c[0x0][0x2d0], -R108 ;  /* 0x0000b400b8057a23 */ /* 0x000fe4000001086c */
[C---:B------:R-:W-:Y:S01]  /*111a0*/  FADD.FTZ R8, R72.reuse, R8 ;  /* 0x0000000848087221 */ /* 0x040fe20000010000 */
[----:B------:R-:W-:Y:S01]  /*111b0*/  F2FP.BF16.PACK_AB R72, R72, R4 ;  /* 0x000000044848723e */ /* 0x000fe200000010ff */
[----:B------:R-:W-:Y:S02]  /*111c0*/  FADD.FTZ R4, -R2, R183 ;  /* 0x000000b702047221 */ /* 0x000fe40000010100 */
[----:B------:R-:W-:Y:S01]  /*111d0*/  FADD.FTZ R8, R21, R8 ;  /* 0x0000000815087221 */ /* 0x000fe20000010000 */
[----:B------:R-:W-:Y:S01]  /*111e0*/  MUFU.EX2 R5, R5 ;  /* 0x0000000500057308 */ /* 0x000fe20000000800 */
[----:B------:R-:W3:Y:S01]  /*111f0*/  LDL.LU R21, [R1+0x4c] ;  /* 0x00004c0001157983 */ /* 0x000ee20000300800 */
[----:B------:R-:W-:Y:S02]  /*11200*/  FMUL.FTZ R4, R4, c[0x0][0x2d0] ;  /* 0x0000b40004047a20 */ /* 0x000fe40000410000 */
[--C-:B------:R-:W-:Y:S02]  /*11210*/  FFMA.FTZ R183, R89, c[0x0][0x2d0], -R108.reuse ;  /* 0x0000b40059b77a23 */ /* 0x100fe4000001086c */
[--C-:B------:R-:W-:Y:S02]  /*11220*/  FFMA.FTZ R89, R16, c[0x0][0x2d0], -R69.reuse ;  /* 0x0000b40010597a23 */ /* 0x100fe40000010845 */
[--C-:B------:R-:W-:Y:S02]  /*11230*/  FFMA.FTZ R184, R90, c[0x0][0x2d0], -R108.reuse ;  /* 0x0000b4005ab87a23 */ /* 0x100fe4000001086c */
[----:B------:R-:W2:Y:S01]  /*11240*/  MUFU.EX2 R67, R4 ;  /* 0x0000000400437308 */ /* 0x000ea20000000800 */
[----:B------:R-:W-:Y:S02]  /*11250*/  FFMA.FTZ R108, R93, c[0x0][0x2d0], -R108 ;  /* 0x0000b4005d6c7a23 */ /* 0x000fe4000001086c */
[--C-:B------:R-:W-:Y:S02]  /*11260*/  FFMA.FTZ R93, R27, c[0x0][0x2d0], -R69.reuse ;  /* 0x0000b4001b5d7a23 */ /* 0x100fe40000010845 */
[----:B------:R-:W-:Y:S02]  /*11270*/  FADD.FTZ R221, R9, R8 ;  /* 0x0000000809dd7221 */ /* 0x000fe40000010000 */
[----:B------:R-:W-:Y:S02]  /*11280*/  FFMA.FTZ R90, R15, c[0x0][0x2d0], -R69 ;  /* 0x0000b4000f5a7a23 */ /* 0x000fe40000010845 */
[----:B------:R-:W-:Y:S01]  /*11290*/  FMUL.FTZ R33, R65, R133 ;  /* 0x0000008541217220 */ /* 0x000fe20000410000 */
[----:B------:R-:W-:Y:S10]  /*112a0*/  MUFU.EX2 R16, R22 ;  /* 0x0000001600107308 */ /* 0x000ff40000000800 */
[----:B------:R-:W-:Y:S01]  /*112b0*/  MUFU.EX2 R133, R83 ;  /* 0x0000005300857308 */ /* 0x000fe20000000800 */
[----:B--2---:R-:W-:Y:S02]  /*112c0*/  FFMA.FTZ R52, R67, R91, R5 ;  /* 0x0000005b43347223 */ /* 0x004fe40000010005 */
[----:B------:R-:W-:Y:S02]  /*112d0*/  FADD.FTZ R4, -R68, R181 ;  /* 0x000000b544047221 */ /* 0x000fe40000010100 */
[C---:B------:R-:W-:Y:S01]  /*112e0*/  FADD.FTZ R52, R73.reuse, R52 ;  /* 0x0000003449347221 */ /* 0x040fe20000010000 */
[----:B------:R-:W-:Y:S01]  /*112f0*/  F2FP.BF16.PACK_AB R73, R73, R5 ;  /* 0x000000054949723e */ /* 0x000fe200000010ff */
[----:B------:R-:W-:Y:S03]  /*11300*/  FADD.FTZ R5, -R0, R180 ;  /* 0x000000b400057221 */ /* 0x000fe60000010100 */
[----:B------:R-:W-:Y:S01]  /*11310*/  MUFU.EX2 R108, R108 ;  /* 0x0000006c006c7308 */ /* 0x000fe20000000800 */
[----:B------:R-:W-:Y:S02]  /*11320*/  FMUL.FTZ R4, R4, c[0x0][0x2d0] ;  /* 0x0000b40004047a20 */ /* 0x000fe40000410000 */
[----:B------:R-:W-:Y:S02]  /*11330*/  FMUL.FTZ R5, R5, c[0x0][0x2d0] ;  /* 0x0000b40005057a20 */ /* 0x000fe40000410000 */
[--C-:B------:R-:W-:Y:S02]  /*11340*/  FFMA.FTZ R91, R14, c[0x0][0x2d0], -R69.reuse ;  /* 0x0000b4000e5b7a23 */ /* 0x100fe40000010845 */
[--C-:B------:R-:W-:Y:S02]  /*11350*/  FFMA.FTZ R180, R55, c[0x0][0x2d0], -R69.reuse ;  /* 0x0000b40037b47a23 */ /* 0x100fe40000010845 */
[--C-:B------:R-:W-:Y:S01]  /*11360*/  FFMA.FTZ R181, R56, c[0x0][0x2d0], -R69.reuse ;  /* 0x0000b40038b57a23 */ /* 0x100fe20000010845 */
[----:B------:R-:W4:Y:S01]  /*11370*/  MUFU.EX2 R5, R5 ;  /* 0x0000000500057308 */ /* 0x000f220000000800 */
[----:B------:R-:W-:Y:S02]  /*11380*/  FFMA.FTZ R69, R10, c[0x0][0x2d0], -R69 ;  /* 0x0000b4000a457a23 */ /* 0x000fe40000010845 */
[----:B------:R-:W-:Y:S07]  /*11390*/  FMUL.FTZ R34, R67, R134 ;  /* 0x0000008643227220 */ /* 0x000fee0000410000 */
[----:B------:R-:W1:Y:S10]  /*113a0*/  MUFU.EX2 R4, R4 ;  /* 0x0000000400047308 */ /* 0x000e740000000800 */
[----:B------:R-:W-:Y:S01]  /*113b0*/  MUFU.EX2 R134, R50 ;  /* 0x0000003200867308 */ /* 0x000fe20000000800 */
[C---:B----4-:R-:W-:Y:S01]  /*113c0*/  FFMA.FTZ R7, R5.reuse, R61, R76 ;  /* 0x0000003d05077223 */ /* 0x050fe2000001004c */
[C---:B------:R-:W-:Y:S01]  /*113d0*/  F2FP.BF16.PACK_AB R76, R20.reuse, R76 ;  /* 0x0000004c144c723e */ /* 0x040fe200000010ff */
[C---:B------:R-:W-:Y:S01]  /*113e0*/  FMUL.FTZ R24, R5.reuse, R156 ;  /* 0x0000009c05187220 */ /* 0x040fe20000410000 */
[----:B------:R-:W-:Y:S01]  /*113f0*/  MOV R156, R23 ;  /* 0x00000017009c7202 */ /* 0x000fe20000000f00 */
[C---:B------:R-:W-:Y:S02]  /*11400*/  FMUL.FTZ R25, R5.reuse, R157 ;  /* 0x0000009d05197220 */ /* 0x040fe40000410000 */
[----:B------:R-:W-:Y:S03]  /*11410*/  FADD.FTZ R157, R20, R7 ;  /* 0x00000007149d7221 */ /* 0x000fe60000010000 */
[----:B------:R-:W-:Y:S01]  /*11420*/  MUFU.EX2 R181, R181 ;  /* 0x000000b500b57308 */ /* 0x000fe20000000800 */
[C---:B------:R-:W-:Y:S02]  /*11430*/  FMUL.FTZ R29, R5.reuse, R161 ;  /* 0x000000a1051d7220 */ /* 0x040fe40000410000 */
[C---:B------:R-:W-:Y:S02]  /*11440*/  FMUL.FTZ R28, R5.reuse, R160 ;  /* 0x000000a0051c7220 */ /* 0x040fe40000410000 */
[C---:B-1----:R-:W-:Y:S02]  /*11450*/  FMUL.FTZ R27, R4.reuse, R159 ;  /* 0x0000009f041b7220 */ /* 0x042fe40000410000 */
[C---:B------:R-:W-:Y:S02]  /*11460*/  FMUL.FTZ R9, R5.reuse, R149 ;  /* 0x0000009505097220 */ /* 0x040fe40000410000 */
[C---:B------:R-:W-:Y:S01]  /*11470*/  FMUL.FTZ R8, R5.reuse, R148 ;  /* 0x0000009405087220 */ /* 0x040fe20000410000 */
[----:B------:R1:W2:Y:S01]  /*11480*/  MUFU.EX2 R160, R6 ;  /* 0x0000000600a07308 */ /* 0x0002a20000000800 */
[C---:B------:R-:W-:Y:S02]  /*11490*/  FMUL.FTZ R26, R4.reuse, R158 ;  /* 0x0000009e041a7220 */ /* 0x040fe40000410000 */
[C---:B------:R-:W-:Y:S02]  /*114a0*/  FMUL.FTZ R30, R4.reuse, R162 ;  /* 0x000000a2041e7220 */ /* 0x040fe40000410000 */
[C---:B------:R-:W-:Y:S01]  /*114b0*/  FMUL.FTZ R40, R5.reuse, R164 ;  /* 0x000000a405287220 */ /* 0x040fe20000410000 */
[----:B------:R-:W-:Y:S01]  /*114c0*/  MOV R164, R54 ;  /* 0x0000003600a47202 */ /* 0x000fe20000000f00 */
[C---:B------:R-:W-:Y:S01]  /*114d0*/  FMUL.FTZ R41, R5.reuse, R165 ;  /* 0x000000a505297220 */ /* 0x040fe20000410000 */
[----:B------:R-:W-:Y:S01]  /*114e0*/  MOV R165, R39 ;  /* 0x0000002700a57202 */ /* 0x000fe20000000f00 */
[C---:B------:R-:W-:Y:S01]  /*114f0*/  FMUL.FTZ R44, R5.reuse, R168 ;  /* 0x000000a8052c7220 */ /* 0x040fe20000410000 */
[----:B------:R2:W-:Y:S01]  /*11500*/  MUFU.EX2 R159, R75 ;  /* 0x0000004b009f7308 */ /* 0x0005e20000000800 */
[C---:B------:R-:W-:Y:S01]  /*11510*/  FMUL.FTZ R56, R5.reuse, R172 ;  /* 0x000000ac05387220 */ /* 0x040fe20000410000 */
[----:B------:R-:W-:Y:S01]  /*11520*/  MOV R168, R38 ;  /* 0x0000002600a87202 */ /* 0x000fe20000000f00 */
[C---:B------:R-:W-:Y:S01]  /*11530*/  FMUL.FTZ R57, R5.reuse, R173 ;  /* 0x000000ad05397220 */ /* 0x040fe20000410000 */
[----:B------:R-:W-:Y:S01]  /*11540*/  LDSM.16.MT88.4 R36, [R233] ;  /* 0x00000000e924783b */ /* 0x000fe20000004200 */
[C---:B------:R-:W-:Y:S01]  /*11550*/  FMUL.FTZ R60, R5.reuse, R176 ;  /* 0x000000b0053c7220 */ /* 0x040fe20000410000 */
[----:B------:R-:W-:Y:S01]  /*11560*/  MOV R172, R79 ;  /* 0x0000004f00ac7202 */ /* 0x000fe20000000f00 */
[----:B------:R-:W-:Y:S01]  /*11570*/  FMUL.FTZ R61, R5, R177 ;  /* 0x000000b1053d7220 */ /* 0x000fe20000410000 */
[----:B------:R-:W-:Y:S01]  /*11580*/  F2FP.BF16.PACK_AB R176, R99, R107 ;  /* 0x0000006b63b0723e */ /* 0x000fe200000010ff */
[C---:B------:R-:W-:Y:S01]  /*11590*/  FMUL.FTZ R10, R4.reuse, R150 ;  /* 0x00000096040a7220 */ /* 0x040fe20000410000 */
[----:B------:R-:W4:Y:S01]  /*115a0*/  MUFU.EX2 R149, R53 ;  /* 0x0000003500957308 */ /* 0x000f220000000800 */
[C---:B------:R-:W-:Y:S01]  /*115b0*/  FMUL.FTZ R14, R4.reuse, R154 ;  /* 0x0000009a040e7220 */ /* 0x040fe20000410000 */
[----:B------:R-:W-:Y:S01]  /*115c0*/  F2FP.BF16.PACK_AB R177, R71, R96 ;  /* 0x0000006047b1723e */ /* 0x000fe200000010ff */
[C---:B------:R-:W-:Y:S02]  /*115d0*/  FMUL.FTZ R31, R4.reuse, R163 ;  /* 0x000000a3041f7220 */ /* 0x040fe40000410000 */
[C---:B------:R-:W-:Y:S02]  /*115e0*/  FMUL.FTZ R58, R4.reuse, R174 ;  /* 0x000000ae043a7220 */ /* 0x040fe40000410000 */
[C---:B------:R-:W-:Y:S02]  /*115f0*/  FMUL.FTZ R59, R4.reuse, R175 ;  /* 0x000000af043b7220 */ /* 0x040fe40000410000 */
[C---:B------:R-:W-:Y:S01]  /*11600*/  FMUL.FTZ R62, R4.reuse, R178 ;  /* 0x000000b2043e7220 */ /* 0x040fe20000410000 */
[----:B------:R-:W5:Y:S01]  /*11610*/  MUFU.EX2 R162, R32 ;  /* 0x0000002000a27308 */ /* 0x000f620000000800 */
[----:B------:R-:W-:Y:S01]  /*11620*/  FMUL.FTZ R63, R4, R179 ;  /* 0x000000b3043f7220 */ /* 0x000fe20000410000 */
[----:B------:R-:W-:Y:S01]  /*11630*/  F2FP.BF16.PACK_AB R178, R97, R98 ;  /* 0x0000006261b2723e */ /* 0x000fe200000010ff */
[C---:B-1----:R-:W-:Y:S01]  /*11640*/  FMUL.FTZ R6, R67.reuse, R146 ;  /* 0x0000009243067220 */ /* 0x042fe20000410000 */
[----:B--2---:R-:W-:Y:S01]  /*11650*/  F2FP.BF16.PACK_AB R75, R160, R77 ;  /* 0x0000004da04b723e */ /* 0x004fe200000010ff */
[----:B------:R-:W-:Y:S02]  /*11660*/  FMUL.FTZ R7, R67, R147 ;  /* 0x0000009343077220 */ /* 0x000fe40000410000 */
[C---:B------:R-:W-:Y:S01]  /*11670*/  FMUL.FTZ R12, R5.reuse, R152 ;  /* 0x00000098050c7220 */ /* 0x040fe20000410000 */
[----:B------:R-:W-:Y:S01]  /*11680*/  MOV R152, R78 ;  /* 0x0000004e00987202 */ /* 0x000fe20000000f00 */
[C---:B------:R-:W-:Y:S01]  /*11690*/  FMUL.FTZ R13, R5.reuse, R153 ;  /* 0x00000099050d7220 */ /* 0x040fe20000410000 */
[----:B------:R1:W-:Y:S01]  /*116a0*/  MUFU.EX2 R158, R19 ;  /* 0x00000013009e7308 */ /* 0x0003e20000000800 */
[----:B------:R-:W-:Y:S01]  /*116b0*/  FMUL.FTZ R45, R5, R169 ;  /* 0x000000a9052d7220 */ /* 0x000fe20000410000 */
[----:B------:R-:W-:Y:S01]  /*116c0*/  MOV R153, R18 ;  /* 0x0000001200997202 */ /* 0x000fe20000000f00 */
[----:B------:R-:W-:Y:S01]  /*116d0*/  FMUL.FTZ R5, R65, R145 ;  /* 0x0000009141057220 */ /* 0x000fe20000410000 */
[----:B----4-:R-:W-:Y:S01]  /*116e0*/  F2FP.BF16.PACK_AB R78, R149, R159 ;  /* 0x0000009f954e723e */ /* 0x010fe200000010ff */
[C---:B------:R-:W-:Y:S01]  /*116f0*/  FMUL.FTZ R11, R4.reuse, R151 ;  /* 0x00000097040b7220 */ /* 0x040fe20000410000 */
[----:B------:R-:W-:Y:S01]  /*11700*/  MOV R169, R35 ;  /* 0x0000002300a97202 */ /* 0x000fe20000000f00 */
[C---:B------:R-:W-:Y:S02]  /*11710*/  FMUL.FTZ R15, R4.reuse, R155 ;  /* 0x0000009b040f7220 */ /* 0x040fe40000410000 */
[C---:B------:R-:W-:Y:S01]  /*11720*/  FMUL.FTZ R42, R4.reuse, R166 ;  /* 0x000000a6042a7220 */ /* 0x040fe20000410000 */
[----:B------:R-:W2:Y:S01]  /*11730*/  MUFU.EX2 R148, R17 ;  /* 0x0000001100947308 */ /* 0x000ea20000000800 */
[C---:B------:R-:W-:Y:S02]  /*11740*/  FMUL.FTZ R43, R4.reuse, R167 ;  /* 0x000000a7042b7220 */ /* 0x040fe40000410000 */
[C---:B------:R-:W-:Y:S02]  /*11750*/  FMUL.FTZ R46, R4.reuse, R170 ;  /* 0x000000aa042e7220 */ /* 0x040fe40000410000 */
[----:B------:R-:W-:Y:S02]  /*11760*/  FMUL.FTZ R47, R4, R171 ;  /* 0x000000ab042f7220 */ /* 0x000fe40000410000 */
[----:B------:R-:W-:Y:S01]  /*11770*/  FADD.FTZ R163, R77, R52 ;  /* 0x000000344da37221 */ /* 0x000fe20000010000 */
[----:B-----5:R-:W-:Y:S01]  /*11780*/  F2FP.BF16.PACK_AB R77, R162, R16 ;  /* 0x00000010a24d723e */ /* 0x020fe200000010ff */
[----:B------:R-:W-:Y:S01]  /*11790*/  FMUL.FTZ R18, R67, R142 ;  /* 0x0000008e43127220 */ /* 0x000fe20000410000 */
[----:B------:R-:W-:Y:S01]  /*117a0*/  LDSM.16.MT88.4 R52, [R232] ;  /* 0x00000000e834783b */ /* 0x000fe20000004200 */
[----:B------:R-:W-:Y:S01]  /*117b0*/  FMUL.FTZ R32, R65, R132 ;  /* 0x0000008441207220 */ /* 0x000fe20000410000 */
[----:B------:R-:W-:Y:S01]  /*117c0*/  MUFU.EX2 R142, R80 ;  /* 0x00000050008e7308 */ /* 0x000fe20000000800 */
[C---:B------:R-:W-:Y:S02]  /*117d0*/  FMUL.FTZ R35, R67.reuse, R135 ;  /* 0x0000008743237220 */ /* 0x040fe40000410000 */
[C---:B-1----:R-:W-:Y:S02]  /*117e0*/  FMUL.FTZ R19, R67.reuse, R143 ;  /* 0x0000008f43137220 */ /* 0x042fe40000410000 */
[----:B------:R-:W-:Y:S02]  /*117f0*/  FMUL.FTZ R50, R67, R126 ;  /* 0x0000007e43327220 */ /* 0x000fe40000410000 */
[----:B------:R-:W-:Y:S02]  /*11800*/  FADD.FTZ R163, R160, R163 ;  /* 0x000000a3a0a37221 */ /* 0x000fe40000010000 */
[----:B------:R-:W-:Y:S01]  /*11810*/  FADD.FTZ R157, R159, R157 ;  /* 0x0000009d9f9d7221 */ /* 0x000fe20000010000 */
[----:B------:R-:W-:Y:S01]  /*11820*/  MUFU.EX2 R132, R82 ;  /* 0x0000005200847308 */ /* 0x000fe20000000800 */
[----:B--2---:R-:W-:Y:S01]  /*11830*/  F2FP.BF16.PACK_AB R79, R148, R158 ;  /* 0x0000009e944f723e */ /* 0x004fe200000010ff */
[----:B------:R-:W-:Y:S02]  /*11840*/  FMUL.FTZ R17, R65, R141 ;  /* 0x0000008d41117220 */ /* 0x000fe40000410000 */
[----:B------:R-:W-:Y:S06]  /*11850*/  FADD.FTZ R157, R149, R157 ;  /* 0x0000009d959d7221 */ /* 0x000fec0000010000 */
[----:B------:R1:W-:Y:S10]  /*11860*/  MUFU.EX2 R141, R169 ;  /* 0x000000a9008d7308 */ /* 0x0003f40000000800 */
[----:B------:R-:W-:Y:S10]  /*11870*/  MUFU.EX2 R126, R153 ;  /* 0x00000099007e7308 */ /* 0x000ff40000000800 */
[----:B------:R-:W-:Y:S01]  /*11880*/  MUFU.EX2 R154, R87 ;  /* 0x00000057009a7308 */ /* 0x000fe20000000800 */
[----:B-1----:R-:W-:Y:S02]  /*11890*/  MOV R169, R168 ;  /* 0x000000a800a97202 */ /* 0x002fe40000000f00 */
[----:B------:R-:W-:Y:S02]  /*118a0*/  MOV R168, R165 ;  /* 0x000000a500a87202 */ /* 0x000fe40000000f00 */
[----:B------:R-:W-:Y:S02]  /*118b0*/  MOV R165, R164 ;  /* 0x000000a400a57202 */ /* 0x000fe40000000f00 */
[----:B------:R-:W-:Y:S03]  /*118c0*/  MOV R164, R152 ;  /* 0x0000009800a47202 */ /* 0x000fe60000000f00 */
[----:B------:R-:W-:Y:S10]  /*118d0*/  MUFU.EX2 R153, R86 ;  /* 0x0000005600997308 */ /* 0x000ff40000000800 */
[----:B------:R1:W-:Y:S10]  /*118e0*/  MUFU.EX2 R152, R81 ;  /* 0x0000005100987308 */ /* 0x0003f40000000800 */
[----:B------:R-:W-:Y:S10]  /*118f0*/  MUFU.EX2 R146, R85 ;  /* 0x0000005500927308 */ /* 0x000ff40000000800 */
[----:B------:R2:W-:Y:S01]  /*11900*/  MUFU.EX2 R145, R84 ;  /* 0x0000005400917308 */ /* 0x0005e20000000800 */
[----:B-1----:R-:W-:Y:S09]  /*11910*/  LDSM.16.MT88.4 R80, [R231] ;  /* 0x00000000e750783b */ /* 0x002ff20000004200 */
[----:B------:R1:W-:Y:S10]  /*11920*/  MUFU.EX2 R143, R64 ;  /* 0x00000040008f7308 */ /* 0x0003f40000000800 */
[----:B------:R-:W4:Y:S01]  /*11930*/  MUFU.EX2 R151, R172 ;  /* 0x000000ac00977308 */ /* 0x000f220000000800 */
[----:B--2---:R-:W-:Y:S09]  /*11940*/  LDSM.16.MT88.4 R84, [R234+0x800] ;  /* 0x00080000ea54783b */ /* 0x004ff20000004200 */
[----:B------:R-:W2:Y:S01]  /*11950*/  MUFU.EX2 R150, R91 ;  /* 0x0000005b00967308 */ /* 0x000ea20000000800 */
[----:B-1----:R-:W-:Y:S09]  /*11960*/  FMUL.FTZ R64, R65, R116 ;  /* 0x0000007441407220 */ /* 0x002ff20000410000 */
[----:B------:R-:W-:Y:S01]  /*11970*/  MUFU.EX2 R147, R90 ;  /* 0x0000005a00937308 */ /* 0x000fe20000000800 */
[----:B----4-:R-:W-:Y:S09]  /*11980*/  FADD.FTZ R163, R151, R163 ;  /* 0x000000a397a37221 */ /* 0x010ff20000010000 */
[----:B------:R-:W-:Y:S10]  /*11990*/  MUFU.EX2 R135, R156 ;  /* 0x0000009c00877308 */ /* 0x000ff40000000800 */
[----:B------:R-:W-:Y:S01]  /*119a0*/  MUFU.EX2 R116, R206 ;  /* 0x000000ce00747308 */ /* 0x000fe20000000800 */
[----:B---3--:R-:W-:Y:S02]  /*119b0*/  FFMA.FTZ R161, R4, R21, R16 ;  /* 0x0000001504a17223 */ /* 0x008fe40000010010 */
[----:B------:R-:W1:Y:S01]  /*119c0*/  LDSM.16.MT88.4 R20, [R234] ;  /* 0x00000000ea14783b */ /* 0x000e620000004200 */
[C---:B------:R-:W-:Y:S06]  /*119d0*/  FMUL.FTZ R4, R65.reuse, R144 ;  /* 0x0000009041047220 */ /* 0x040fec0000410000 */
[----:B------:R-:W-:Y:S01]  /*119e0*/  MUFU.EX2 R180, R180 ;  /* 0x000000b400b47308 */ /* 0x000fe20000000800 */
[----:B------:R-:W-:Y:S02]  /*119f0*/  FMUL.FTZ R16, R65, R140 ;  /* 0x0000008c41107220 */ /* 0x000fe40000410000 */
[----:B------:R-:W-:Y:S04]  /*11a00*/  FADD.FTZ R162, R162, R161 ;  /* 0x000000a1a2a27221 */ /* 0x000fe80000010000 */
[----:B------:R-:W-:Y:S03]  /*11a10*/  FADD.FTZ R158, R158, R162 ;  /* 0x000000a29e9e7221 */ /* 0x000fe60000010000 */
[----:B------:R-:W-:Y:S01]  /*11a20*/  MUFU.EX2 R140, R219 ;  /* 0x000000db008c7308 */ /* 0x000fe20000000800 */
[----:B------:R-:W-:Y:S04]  /*11a30*/  FADD.FTZ R158, R148, R158 ;  /* 0x0000009e949e7221 */ /* 0x000fe80000010000 */
[----:B--2---:R-:W-:Y:S05]  /*11a40*/  FADD.FTZ R158, R150, R158 ;  /* 0x0000009e969e7221 */ /* 0x004fea0000010000 */
[----:B------:R2:W-:Y:S10]  /*11a50*/  MUFU.EX2 R144, R66 ;  /* 0x0000004200907308 */ /* 0x0005f40000000800 */
[----:B------:R-:W3:Y:S01]  /*11a60*/  MUFU.EX2 R69, R69 ;  /* 0x0000004500457308 */ /* 0x000ee20000000800 */
[-C--:B-1----:R-:W-:Y:S09]  /*11a70*/  HMMA.16816.F32.BF16 R4, R72, R20.reuse, R4 ;  /* 0x000000144804723c */ /* 0x082ff20000041804 */
[----:B------:R-:W-:Y:S03]  /*11a80*/  MUFU.EX2 R156, R104 ;  /* 0x00000068009c7308 */ /* 0x000fe60000000800 */
[----:B--2---:R-:W-:Y:S01]  /*11a90*/  FMUL.FTZ R66, R67, R118 ;  /* 0x0000007643427220 */ /* 0x004fe20000410000 */
[C---:B------:R-:W-:Y:S06]  /*11aa0*/  HMMA.16816.F32.BF16 R8, R76.reuse, R20, R8 ;  /* 0x000000144c08723c */ /* 0x040fec0000041808 */
[----:B------:R-:W-:Y:S01]  /*11ab0*/  MUFU.EX2 R118, R207 ;  /* 0x000000cf00767308 */ /* 0x000fe20000000800 */
[C---:B------:R-:W-:Y:S01]  /*11ac0*/  FMUL.FTZ R20, R65.reuse, R136 ;  /* 0x0000008841147220 */ /* 0x040fe20000410000 */
[-C--:B------:R-:W-:Y:S04]  /*11ad0*/  HMMA.16816.F32.BF16 R12, R76, R22.reuse, R12 ;  /* 0x000000164c0c723c */ /* 0x080fe8000004180c */
[----:B------:R-:W-:Y:S01]  /*11ae0*/  FMUL.FTZ R21, R65, R137 ;  /* 0x0000008941157220 */ /* 0x000fe20000410000 */
[----:B---3--:R-:W-:Y:S03]  /*11af0*/  F2FP.BF16.PACK_AB R179, R69, R70 ;  /* 0x0000004645b3723e */ /* 0x008fe600000010ff */
[----:B------:R-:W-:Y:S01]  /*11b00*/  MUFU.EX2 R136, R89 ;  /* 0x0000005900887308 */ /* 0x000fe20000000800 */
[C---:B------:R-:W-:Y:S07]  /*11b10*/  HMMA.16816.F32.BF16 R16, R72.reuse, R22, R16 ;  /* 0x000000164810723c */ /* 0x040fee0000041810 */
[C---:B------:R-:W-:Y:S02]  /*11b20*/  FMUL.FTZ R22, R67.reuse, R138 ;  /* 0x0000008a43167220 */ /* 0x040fe40000410000 */
[----:B------:R1:W-:Y:S03]  /*11b30*/  MUFU.EX2 R137, R51 ;  /* 0x0000003300897308 */ /* 0x0003e60000000800 */
[----:B------:R-:W-:Y:S07]  /*11b40*/  FMUL.FTZ R23, R67, R139 ;  /* 0x0000008b43177220 */ /* 0x000fee0000410000 */
[-C--:B------:R-:W-:Y:S01]  /*11b50*/  HMMA.16816.F32.BF16 R20, R72, R36.reuse, R20 ;  /* 0x000000244814723c */ /* 0x080fe20000041814 */
[----:B------:R2:W3:Y:S07]  /*11b60*/  MUFU.EX2 R138, R48 ;  /* 0x00000030008a7308 */ /* 0x0004ee0000000800 */
[C---:B------:R-:W-:Y:S03]  /*11b70*/  HMMA.16816.F32.BF16 R24, R76.reuse, R36, R24 ;  /* 0x000000244c18723c */ /* 0x040fe60000041818 */
[----:B------:R4:W5:Y:S04]  /*11b80*/  MUFU.EX2 R139, R49 ;  /* 0x00000031008b7308 */ /* 0x0009680000000800 */
[----:B------:R-:W-:Y:S01]  /*11b90*/  FMUL.FTZ R36, R65, R128 ;  /* 0x0000008041247220 */ /* 0x000fe20000410000 */
[-C--:B------:R-:W-:Y:S04]  /*11ba0*/  HMMA.16816.F32.BF16 R28, R76, R38.reuse, R28 ;  /* 0x000000264c1c723c */ /* 0x080fe8000004181c */
[----:B-1----:R-:W-:Y:S02]  /*11bb0*/  FMUL.FTZ R51, R67, R127 ;  /* 0x0000007f43337220 */ /* 0x002fe40000410000 */
[----:B------:R1:W1:Y:S01]  /*11bc0*/  MUFU.EX2 R127, R88 ;  /* 0x00000058007f7308 */ /* 0x0002620000000800 */
[C---:B------:R-:W-:Y:S01]  /*11bd0*/  FMUL.FTZ R37, R65.reuse, R129 ;  /* 0x0000008141257220 */ /* 0x040fe20000410000 */
[C---:B------:R-:W-:Y:S04]  /*11be0*/  HMMA.16816.F32.BF16 R32, R72.reuse, R38, R32 ;  /* 0x000000264820723c */ /* 0x040fe80000041820 */
[----:B--2---:R-:W-:Y:S03]  /*11bf0*/  FMUL.FTZ R48, R65, R124 ;  /* 0x0000007c41307220 */ /* 0x004fe60000410000 */
[C---:B------:R-:W-:Y:S01]  /*11c00*/  FMUL.FTZ R38, R67.reuse, R130 ;  /* 0x0000008243267220 */ /* 0x040fe20000410000 */
[----:B------:R-:W-:Y:S01]  /*11c10*/  MUFU.EX2 R155, R101 ;  /* 0x00000065009b7308 */ /* 0x000fe20000000800 */
[----:B------:R-:W-:Y:S03]  /*11c20*/  FMUL.FTZ R39, R67, R131 ;  /* 0x0000008343277220 */ /* 0x000fe60000410000 */
[C---:B----4-:R-:W-:Y:S04]  /*11c30*/  FMUL.FTZ R49, R65.reuse, R125 ;  /* 0x0000007d41317220 */ /* 0x050fe80000410000 */
[-C--:B------:R-:W-:Y:S02]  /*11c40*/  HMMA.16816.F32.BF16 R36, R72, R52.reuse, R36 ;  /* 0x000000344824723c */ /* 0x080fe40000041824 */
[----:B------:R-:W2:Y:S01]  /*11c50*/  MUFU.EX2 R125, R223 ;  /* 0x000000df007d7308 */ /* 0x000ea20000000800 */
[----:B-1----:R-:W-:Y:S05]  /*11c60*/  LDSM.16.MT88.4 R88, [R232+0x800] ;  /* 0x00080000e858783b */ /* 0x002fea0000004200 */
[C---:B------:R-:W-:Y:S04]  /*11c70*/  HMMA.16816.F32.BF16 R40, R76.reuse, R52, R40 ;  /* 0x000000344c28723c */ /* 0x040fe80000041828 */
[----:B------:R-:W-:Y:S03]  /*11c80*/  MUFU.EX2 R124, R169 ;  /* 0x000000a9007c7308 */ /* 0x000fe60000000800 */
[C---:B------:R-:W-:Y:S01]  /*11c90*/  FMUL.FTZ R52, R65.reuse, R120 ;  /* 0x0000007841347220 */ /* 0x040fe20000410000 */
[-C--:B------:R-:W-:Y:S04]  /*11ca0*/  HMMA.16816.F32.BF16 R44, R76, R54.reuse, R44 ;  /* 0x000000364c2c723c */ /* 0x080fe8000004182c */
[C---:B------:R-:W-:Y:S02]  /*11cb0*/  FMUL.FTZ R53, R65.reuse, R121 ;  /* 0x0000007941357220 */ /* 0x040fe40000410000 */
[----:B------:R-:W-:Y:S01]  /*11cc0*/  MUFU.EX2 R131, R94 ;  /* 0x0000005e00837308 */ /* 0x000fe20000000800 */
[----:B------:R-:W-:Y:S01]  /*11cd0*/  FMUL.FTZ R65, R65, R117 ;  /* 0x0000007541417220 */ /* 0x000fe20000410000 */
[C---:B------:R-:W-:Y:S07]  /*11ce0*/  HMMA.16816.F32.BF16 R48, R72.reuse, R54, R48 ;  /* 0x000000364830723c */ /* 0x040fee0000041830 */
[C---:B------:R-:W-:Y:S01]  /*11cf0*/  FMUL.FTZ R54, R67.reuse, R122 ;  /* 0x0000007a43367220 */ /* 0x040fe20000410000 */
[----:B------:R-:W-:Y:S01]  /*11d00*/  MUFU.EX2 R129, R222 ;  /* 0x000000de00817308 */ /* 0x000fe20000000800 */
[C---:B------:R-:W-:Y:S03]  /*11d10*/  FMUL.FTZ R55, R67.reuse, R123 ;  /* 0x0000007b43377220 */ /* 0x040fe60000410000 */
[----:B------:R-:W-:Y:S04]  /*11d20*/  FMUL.FTZ R67, R67, R119 ;  /* 0x0000007743437220 */ /* 0x000fe80000410000 */
[-C--:B------:R-:W-:Y:S02]  /*11d30*/  HMMA.16816.F32.BF16 R52, R72, R80.reuse, R52 ;  /* 0x000000504834723c */ /* 0x080fe40000041834 */
[----:B------:R-:W1:Y:S06]  /*11d40*/  MUFU.EX2 R117, R95 ;  /* 0x0000005f00757308 */ /* 0x000e6c0000000800 */
[C---:B------:R-:W-:Y:S04]  /*11d50*/  HMMA.16816.F32.BF16 R56, R76.reuse, R80, R56 ;  /* 0x000000504c38723c */ /* 0x040fe80000041838 */
[----:B------:R-:W-:Y:S04]  /*11d60*/  MUFU.EX2 R130, R93 ;  /* 0x0000005d00827308 */ /* 0x000fe80000000800 */
[-C--:B------:R-:W-:Y:S06]  /*11d70*/  HMMA.16816.F32.BF16 R60, R76, R82.reuse, R60 ;  /* 0x000000524c3c723c */ /* 0x080fec000004183c */
[----:B------:R-:W4:Y:S01]  /*11d80*/  MUFU.EX2 R128, R168 ;  /* 0x000000a800807308 */ /* 0x000f220000000800 */
[----:B---3--:R-:W-:Y:S01]  /*11d90*/  FADD.FTZ R76, R138, R221 ;  /* 0x000000dd8a4c7221 */ /* 0x008fe20000010000 */
[----:B------:R-:W-:Y:S01]  /*11da0*/  HMMA.16816.F32.BF16 R64, R72, R82, R64 ;  /* 0x000000524840723c */ /* 0x000fe20000041840 */
[----:B------:R-:W3:Y:S03]  /*11db0*/  LDSM.16.MT88.4 R80, [R233+0x800] ;  /* 0x00080000e950783b */ /* 0x000ee60000004200 */
[----:B-----5:R-:W-:Y:S01]  /*11dc0*/  FADD.FTZ R76, R139, R76 ;  /* 0x0000004c8b4c7221 */ /* 0x020fe20000010000 */
[----:B------:R-:W-:Y:S02]  /*11dd0*/  F2FP.BF16.PACK_AB R79, R132, R133 ;  /* 0x00000085844f723e */ /* 0x000fe400000010ff */
[----:B------:R-:W-:Y:S01]  /*11de0*/  F2FP.BF16.PACK_AB R78, R137, R134 ;  /* 0x00000086894e723e */ /* 0x000fe200000010ff */
[----:B------:R-:W-:Y:S01]  /*11df0*/  FADD.FTZ R77, R134, R76 ;  /* 0x0000004c864d7221 */ /* 0x000fe20000010000 */
[----:B------:R-:W-:Y:S01]  /*11e00*/  F2FP.BF16.PACK_AB R76, R139, R138 ;  /* 0x0000008a8b4c723e */ /* 0x000fe200000010ff */
[----:B------:R-:W-:Y:S02]  /*11e10*/  MUFU.EX2 R101, R164 ;  /* 0x000000a400657308 */ /* 0x000fe40000000800 */
[----:B------:R-:W-:Y:S01]  /*11e20*/  FADD.FTZ R161, R137, R77 ;  /* 0x0000004d89a17221 */ /* 0x000fe20000010000 */
[C---:B------:R-:W-:Y:S01]  /*11e30*/  F2FP.BF16.PACK_AB R77, R141.reuse, R151 ;  /* 0x000000978d4d723e */ /* 0x040fe200000010ff */
[----:B------:R-:W-:Y:S01]  /*11e40*/  FADD.FTZ R141, R141, R163 ;  /* 0x000000a38d8d7221 */ /* 0x000fe20000010000 */
[----:B------:R-:W-:Y:S01]  /*11e50*/  F2FP.BF16.PACK_AB R72, R142, R152 ;  /* 0x000000988e48723e */ /* 0x000fe200000010ff */
[----:B------:R-:W-:Y:S01]  /*11e60*/  FADD.FTZ R152, R152, R157 ;  /* 0x0000009d98987221 */ /* 0x000fe20000010000 */
[----:B------:R-:W-:Y:S01]  /*11e70*/  F2FP.BF16.PACK_AB R74, R126, R135 ;  /* 0x000000877e4a723e */ /* 0x000fe200000010ff */
[----:B------:R-:W-:Y:S01]  /*11e80*/  FADD.FTZ R141, R133, R141 ;  /* 0x0000008d858d7221 */ /* 0x000fe20000010000 */
[----:B------:R-:W-:Y:S01]  /*11e90*/  F2FP.BF16.PACK_AB R75, R127, R136 ;  /* 0x000000887f4b723e */ /* 0x000fe200000010ff */
[-C--:B------:R-:W-:Y:S01]  /*11ea0*/  HMMA.16816.F32.BF16 R4, R76, R84.reuse, R4 ;  /* 0x000000544c04723c */ /* 0x080fe20000041804 */
[----:B------:R5:W-:Y:S04]  /*11eb0*/  MUFU.EX2 R164, R92 ;  /* 0x0000005c00a47308 */ /* 0x000be80000000800 */
[----:B------:R-:W-:Y:S01]  /*11ec0*/  F2FP.BF16.PACK_AB R73, R147, R150 ;  /* 0x000000969349723e */ /* 0x000fe200000010ff */
[----:B------:R-:W-:Y:S02]  /*11ed0*/  FADD.FTZ R152, R142, R152 ;  /* 0x000000988e987221 */ /* 0x000fe40000010000 */
[----:B------:R-:W-:Y:S03]  /*11ee0*/  FADD.FTZ R132, R132, R141 ;  /* 0x0000008d84847221 */ /* 0x000fe60000010000 */
[----:B------:R-:W-:Y:S01]  /*11ef0*/  MUFU.EX2 R134, R205 ;  /* 0x000000cd00867308 */ /* 0x000fe20000000800 */
[C---:B------:R-:W-:Y:S04]  /*11f00*/  HMMA.16816.F32.BF16 R8, R72.reuse, R84, R8 ;  /* 0x000000544808723c */ /* 0x040fe80000041808 */
[----:B------:R-:W-:Y:S02]  /*11f10*/  FADD.FTZ R135, R135, R152 ;  /* 0x0000009887877221 */ /* 0x000fe40000010000 */
[----:B------:R-:W-:Y:S02]  /*11f20*/  FADD.FTZ R147, R147, R158 ;  /* 0x0000009e93937221 */ /* 0x000fe40000010000 */
[-C--:B------:R-:W-:Y:S01]  /*11f30*/  HMMA.16816.F32.BF16 R12, R72, R86.reuse, R12 ;  /* 0x00000056480c723c */ /* 0x080fe2000004180c */
[----:B------:R-:W-:Y:S03]  /*11f40*/  MUFU.EX2 R137, R220 ;  /* 0x000000dc00897308 */ /* 0x000fe60000000800 */
[----:B------:R-:W-:Y:S01]  /*11f50*/  FADD.FTZ R135, R126, R135 ;  /* 0x000000877e877221 */ /* 0x000fe20000010000 */
[----:B-----5:R-:W-:Y:S01]  /*11f60*/  LDSM.16.MT88.4 R92, [R232+0x1000] ;  /* 0x00100000e85c783b */ /* 0x020fe20000004200 */
[----:B------:R-:W-:Y:S02]  /*11f70*/  FADD.FTZ R147, R136, R147 ;  /* 0x0000009388937221 */ /* 0x000fe40000010000 */
[C---:B------:R-:W-:Y:S03]  /*11f80*/  HMMA.16816.F32.BF16 R16, R76.reuse, R86, R16 ;  /* 0x000000564c10723c */ /* 0x040fe60000041810 */
[----:B------:R-:W-:Y:S01]  /*11f90*/  MUFU.EX2 R139, R214 ;  /* 0x000000d6008b7308 */ /* 0x000fe20000000800 */
[----:B------:R-:W-:Y:S01]  /*11fa0*/  FADD.FTZ R147, R127, R147 ;  /* 0x000000937f937221 */ /* 0x000fe20000010000 */
[----:B------:R-:W5:Y:S01]  /*11fb0*/  LDSM.16.MT88.4 R84, [R231+0x800] ;  /* 0x00080000e754783b */ /* 0x000f620000004200 */
[----:B--2---:R-:W-:Y:S02]  /*11fc0*/  FADD.FTZ R136, R125, R132 ;  /* 0x000000847d887221 */ /* 0x004fe40000010000 */
[-C--:B---3--:R-:W-:Y:S04]  /*11fd0*/  HMMA.16816.F32.BF16 R20, R76, R80.reuse, R20 ;  /* 0x000000504c14723c */ /* 0x088fe80000041814 */
[----:B-1----:R-:W-:Y:S01]  /*11fe0*/  FADD.FTZ R147, R117, R147 ;  /* 0x0000009375937221 */ /* 0x002fe20000010000 */
[----:B------:R-:W-:Y:S01]  /*11ff0*/  MUFU.EX2 R138, R213 ;  /* 0x000000d5008a7308 */ /* 0x000fe20000000800 */
[----:B------:R-:W-:Y:S02]  /*12000*/  FADD.FTZ R161, R156, R161 ;  /* 0x000000a19ca17221 */ /* 0x000fe40000010000 */
[C---:B------:R-:W-:Y:S07]  /*12010*/  HMMA.16816.F32.BF16 R24, R72.reuse, R80, R24 ;  /* 0x000000504818723c */ /* 0x040fee0000041818 */
[----:B------:R-:W1:Y:S01]  /*12020*/  MUFU.EX2 R104, R165 ;  /* 0x000000a500687308 */ /* 0x000e620000000800 */
[-C--:B------:R-:W-:Y:S08]  /*12030*/  HMMA.16816.F32.BF16 R28, R72, R82.reuse, R28 ;  /* 0x00000052481c723c */ /* 0x080ff0000004181c */
[C---:B------:R-:W-:Y:S01]  /*12040*/  HMMA.16816.F32.BF16 R32, R76.reuse, R82, R32 ;  /* 0x000000524c20723c */ /* 0x040fe20000041820 */
[----:B------:R-:W2:Y:S01]  /*12050*/  LDSM.16.MT88.4 R80, [R234+0x1000] ;  /* 0x00100000ea50783b */ /* 0x000ea20000004200 */
[----:B------:R-:W-:Y:S06]  /*12060*/  MUFU.EX2 R165, R204 ;  /* 0x000000cc00a57308 */ /* 0x000fec0000000800 */
[-C--:B------:R-:W-:Y:S04]  /*12070*/  HMMA.16816.F32.BF16 R36, R76, R88.reuse, R36 ;  /* 0x000000584c24723c */ /* 0x080fe80000041824 */
[----:B------:R-:W-:Y:S04]  /*12080*/  MUFU.EX2 R168, R203 ;  /* 0x000000cb00a87308 */ /* 0x000fe80000000800 */
[C---:B------:R-:W-:Y:S06]  /*12090*/  HMMA.16816.F32.BF16 R40, R72.reuse, R88, R40 ;  /* 0x000000584828723c */ /* 0x040fec0000041828 */
[----:B------:R-:W-:Y:S02]  /*120a0*/  MUFU.EX2 R169, R202 ;  /* 0x000000ca00a97308 */ /* 0x000fe40000000800 */
[-C--:B------:R-:W-:Y:S08]  /*120b0*/  HMMA.16816.F32.BF16 R44, R72, R90.reuse, R44 ;  /* 0x0000005a482c723c */ /* 0x080ff0000004182c */
[C---:B------:R-:W-:Y:S01]  /*120c0*/  HMMA.16816.F32.BF16 R48, R76.reuse, R90, R48 ;  /* 0x0000005a4c30723c */ /* 0x040fe20000041830 */
[----:B------:R-:W3:Y:S01]  /*120d0*/  LDSM.16.MT88.4 R88, [R233+0x1000] ;  /* 0x00100000e958783b */ /* 0x000ee20000004200 */
[----:B------:R-:W1:Y:S06]  /*120e0*/  MUFU.EX2 R175, R218 ;  /* 0x000000da00af7308 */ /* 0x000e6c0000000800 */
[-C--:B-----5:R-:W-:Y:S04]  /*120f0*/  HMMA.16816.F32.BF16 R52, R76, R84.reuse, R52 ;  /* 0x000000544c34723c */ /* 0x0a0fe80000041834 */
[----:B------:R-:W5:Y:S04]  /*12100*/  MUFU.EX2 R174, R216 ;  /* 0x000000d800ae7308 */ /* 0x000f680000000800 */
[C---:B------:R-:W-:Y:S06]  /*12110*/  HMMA.16816.F32.BF16 R56, R72.reuse, R84, R56 ;  /* 0x000000544838723c */ /* 0x040fec0000041838 */
[----:B------:R-:W1:Y:S02]  /*12120*/  MUFU.EX2 R123, R212 ;  /* 0x000000d4007b7308 */ /* 0x000e640000000800 */
        /* <DEDUP_REMOVED lines=12> */
[----:B----4-:R-:W-:Y:S01]  /*121f0*/  F2FP.BF16.PACK_AB R76, R128, R124 ;  /* 0x0000007c804c723e */ /* 0x010fe200000010ff */
[----:B------:R-:W-:Y:S01]  /*12200*/  FADD.FTZ R129, R129, R136 ;  /* 0x0000008881817221 */ /* 0x000fe20000010000 */
[----:B-1----:R-:W-:Y:S02]  /*12210*/  F2FP.BF16.PACK_AB R78, R101, R104 ;  /* 0x00000068654e723e */ /* 0x002fe400000010ff */
[C---:B------:R-:W-:Y:S01]  /*12220*/  F2FP.BF16.PACK_AB R77, R131.reuse, R117 ;  /* 0x00000075834d723e */ /* 0x040fe200000010ff */
[-C--:B--2---:R-:W-:Y:S04]  /*12230*/  HMMA.16816.F32.BF16 R4, R72, R80.reuse, R4 ;  /* 0x000000504804723c */ /* 0x084fe80000041804 */
[----:B------:R-:W-:Y:S01]  /*12240*/  MUFU.EX2 R121, R215 ;  /* 0x000000d700797308 */ /* 0x000fe20000000800 */
[----:B------:R-:W-:Y:S01]  /*12250*/  F2FP.BF16.PACK_AB R79, R164, R130 ;  /* 0x00000082a44f723e */ /* 0x000fe200000010ff */
[----:B------:R-:W-:Y:S02]  /*12260*/  FADD.FTZ R131, R131, R147 ;  /* 0x0000009383837221 */ /* 0x000fe40000010000 */
        /* <DEDUP_REMOVED lines=11> */
[-C--:B---3--:R-:W-:Y:S04]  /*12320*/  HMMA.16816.F32.BF16 R20, R72, R88.reuse, R20 ;  /* 0x000000584814723c */ /* 0x088fe80000041814 */
[----:B------:R-:W-:Y:S04]  /*12330*/  FADD.FTZ R105, R100, R105 ;  /* 0x0000006964697221 */ /* 0x000fe80000010000 */
[C---:B------:R-:W-:Y:S01]  /*12340*/  HMMA.16816.F32.BF16 R24, R76.reuse, R88, R24 ;  /* 0x000000584c18723c */ /* 0x040fe20000041818 */
[----:B------:R-:W-:Y:S03]  /*12350*/  MUFU.EX2 R184, R184 ;  /* 0x000000b800b87308 */ /* 0x000fe60000000800 */
[----:B------:R-:W-:Y:S04]  /*12360*/  FADD.FTZ R105, R110, R105 ;  /* 0x000000696e697221 */ /* 0x000fe80000010000 */
[-C--:B------:R-:W-:Y:S03]  /*12370*/  HMMA.16816.F32.BF16 R28, R76, R90.reuse, R28 ;  /* 0x0000005a4c1c723c */ /* 0x080fe6000004181c */
[----:B------:R-:W2:Y:S01]  /*12380*/  MUFU.EX2 R183, R183 ;  /* 0x000000b700b77308 */ /* 0x000ea20000000800 */
[----:B------:R-:W-:Y:S04]  /*12390*/  FADD.FTZ R105, R175, R105 ;  /* 0x00000069af697221 */ /* 0x000fe80000010000 */
[C---:B------:R-:W-:Y:S01]  /*123a0*/  HMMA.16816.F32.BF16 R32, R72.reuse, R90, R32 ;  /* 0x0000005a4820723c */ /* 0x040fe20000041820 */
[----:B------:R-:W3:Y:S03]  /*123b0*/  LDSM.16.MT88.4 R88, [R233+0x1800] ;  /* 0x00180000e958783b */ /* 0x000ee60000004200 */
[----:B-----5:R-:W-:Y:S04]  /*123c0*/  FADD.FTZ R105, R174, R105 ;  /* 0x00000069ae697221 */ /* 0x020fe80000010000 */
[-C--:B------:R-:W-:Y:S04]  /*123d0*/  HMMA.16816.F32.BF16 R36, R72, R92.reuse, R36 ;  /* 0x0000005c4824723c */ /* 0x080fe80000041824 */
[----:B------:R-:W-:Y:S04]  /*123e0*/  FADD.FTZ R105, R123, R105 ;  /* 0x000000697b697221 */ /* 0x000fe80000010000 */
[C---:B------:R-:W-:Y:S04]  /*123f0*/  HMMA.16816.F32.BF16 R40, R76.reuse, R92, R40 ;  /* 0x0000005c4c28723c */ /* 0x040fe80000041828 */
[----:B--2---:R-:W-:Y:S01]  /*12400*/  F2FP.BF16.PACK_AB R117, R183, R184 ;  /* 0x000000b8b775723e */ /* 0x004fe200000010ff */
[----:B------:R-:W-:Y:S03]  /*12410*/  FADD.FTZ R105, R122, R105 ;  /* 0x000000697a697221 */ /* 0x000fe60000010000 */
[-C--:B------:R-:W-:Y:S04]  /*12420*/  HMMA.16816.F32.BF16 R44, R76, R94.reuse, R44 ;  /* 0x0000005e4c2c723c */ /* 0x080fe8000004182c */
[----:B------:R-:W-:Y:S04]  /*12430*/  FADD.FTZ R105, R187, R105 ;  /* 0x00000069bb697221 */ /* 0x000fe80000010000 */
[C---:B------:R-:W-:Y:S01]  /*12440*/  HMMA.16816.F32.BF16 R48, R72.reuse, R94, R48 ;  /* 0x0000005e4830723c */ /* 0x040fe20000041830 */
[----:B------:R-:W2:Y:S03]  /*12450*/  LDSM.16.MT88.4 R92, [R232+0x1800] ;  /* 0x00180000e85c783b */ /* 0x000ea60000004200 */
[----:B------:R-:W-:Y:S04]  /*12460*/  FADD.FTZ R105, R188, R105 ;  /* 0x00000069bc697221 */ /* 0x000fe80000010000 */
[-C--:B------:R-:W-:Y:S04]  /*12470*/  HMMA.16816.F32.BF16 R52, R72, R84.reuse, R52 ;  /* 0x000000544834723c */ /* 0x080fe80000041834 */
[----:B------:R-:W-:Y:S04]  /*12480*/  FADD.FTZ R105, R190, R105 ;  /* 0x00000069be697221 */ /* 0x000fe80000010000 */
[C---:B------:R-:W-:Y:S04]  /*12490*/  HMMA.16816.F32.BF16 R56, R76.reuse, R84, R56 ;  /* 0x000000544c38723c */ /* 0x040fe80000041838 */
[----:B------:R-:W-:Y:S03]  /*124a0*/  FADD.FTZ R105, R192, R105 ;  /* 0x00000069c0697221 */ /* 0x000fe60000010000 */
        /* <DEDUP_REMOVED lines=12> */
[----:B------:R-:W4:Y:S01]  /*12570*/  LDSM.16.MT88.4 R84, [R231+0x1800] ;  /* 0x00180000e754783b */ /* 0x000f220000004200 */
[----:B------:R-:W-:Y:S01]  /*12580*/  F2FP.BF16.PACK_AB R72, R109, R111 ;  /* 0x0000006f6d48723e */ /* 0x000fe200000010ff */
[----:B------:R-:W-:Y:S01]  /*12590*/  FADD.FTZ R105, R182, R105 ;  /* 0x00000069b6697221 */ /* 0x000fe20000010000 */
[----:B------:R-:W-:Y:S01]  /*125a0*/  F2FP.BF16.PACK_AB R74, R114, R112 ;  /* 0x00000070724a723e */ /* 0x000fe200000010ff */
[-C--:B-1----:R-:W-:Y:S05]  /*125b0*/  HMMA.16816.F32.BF16 R4, R76, R80.reuse, R4 ;  /* 0x000000504c04723c */ /* 0x082fea0000041804 */
[----:B------:R-:W-:Y:S02]  /*125c0*/  F2FP.BF16.PACK_AB R73, R168, R165 ;  /* 0x000000a5a849723e */ /* 0x000fe400000010ff */
[----:B------:R-:W-:Y:S02]  /*125d0*/  F2FP.BF16.PACK_AB R75, R201, R169 ;  /* 0x000000a9c94b723e */ /* 0x000fe400000010ff */
[----:B------:R-:W-:Y:S05]  /*125e0*/  MOV R183, R2 ;  /* 0x0000000200b77202 */ /* 0x000fea0000000f00 */
[C---:B------:R-:W-:Y:S08]  /*125f0*/  HMMA.16816.F32.BF16 R8, R72.reuse, R80, R8 ;  /* 0x000000504808723c */ /* 0x040ff00000041808 */
[-C--:B------:R-:W-:Y:S08]  /*12600*/  HMMA.16816.F32.BF16 R12, R72, R82.reuse, R12 ;  /* 0x00000052480c723c */ /* 0x080ff0000004180c */
[C---:B------:R-:W-:Y:S01]  /*12610*/  HMMA.16816.F32.BF16 R16, R76.reuse, R82, R16 ;  /* 0x000000524c10723c */ /* 0x040fe20000041810 */
[----:B------:R-:W1:Y:S07]  /*12620*/  LDSM.16.MT88.4 R80, [R234+0x2000] ;  /* 0x00200000ea50783b */ /* 0x000e6e0000004200 */
[-C--:B---3--:R-:W-:Y:S08]  /*12630*/  HMMA.16816.F32.BF16 R20, R76, R88.reuse, R20 ;  /* 0x000000584c14723c */ /* 0x088ff00000041814 */
[C---:B------:R-:W-:Y:S08]  /*12640*/  HMMA.16816.F32.BF16 R24, R72.reuse, R88, R24 ;  /* 0x000000584818723c */ /* 0x040ff00000041818 */
[-C--:B------:R-:W-:Y:S08]  /*12650*/  HMMA.16816.F32.BF16 R28, R72, R90.reuse, R28 ;  /* 0x0000005a481c723c */ /* 0x080ff0000004181c */
[C---:B------:R-:W-:Y:S01]  /*12660*/  HMMA.16816.F32.BF16 R32, R76.reuse, R90, R32 ;  /* 0x0000005a4c20723c */ /* 0x040fe20000041820 */
[----:B------:R-:W3:Y:S07]  /*12670*/  LDSM.16.MT88.4 R88, [R233+0x2000] ;  /* 0x00200000e958783b */ /* 0x000eee0000004200 */
[-C--:B--2---:R-:W-:Y:S08]  /*12680*/  HMMA.16816.F32.BF16 R36, R76, R92.reuse, R36 ;  /* 0x0000005c4c24723c */ /* 0x084ff00000041824 */
[C---:B------:R-:W-:Y:S08]  /*12690*/  HMMA.16816.F32.BF16 R40, R72.reuse, R92, R40 ;  /* 0x0000005c4828723c */ /* 0x040ff00000041828 */
[-C--:B------:R-:W-:Y:S08]  /*126a0*/  HMMA.16816.F32.BF16 R44, R72, R94.reuse, R44 ;  /* 0x0000005e482c723c */ /* 0x080ff0000004182c */
[C---:B------:R-:W-:Y:S01]  /*126b0*/  HMMA.16816.F32.BF16 R48, R76.reuse, R94, R48 ;  /* 0x0000005e4c30723c */ /* 0x040fe20000041830 */
[----:B------:R-:W2:Y:S07]  /*126c0*/  LDSM.16.MT88.4 R92, [R232+0x2000] ;  /* 0x00200000e85c783b */ /* 0x000eae0000004200 */
[-C--:B----4-:R-:W-:Y:S08]  /*126d0*/  HMMA.16816.F32.BF16 R52, R76, R84.reuse, R52 ;  /* 0x000000544c34723c */ /* 0x090ff00000041834 */
        /* <DEDUP_REMOVED lines=12> */
[----:B------:R-:W4:Y:S01]  /*127a0*/  LDSM.16.MT88.4 R84, [R231+0x2000] ;  /* 0x00200000e754783b */ /* 0x000f220000004200 */
        /* <DEDUP_REMOVED lines=41> */
[----:B------:R-:W4:Y:S03]  /*12a40*/  LDSM.16.MT88.4 R132, [R233+0x3000] ;  /* 0x00300000e984783b */ /* 0x000f260000004200 */
        /* <DEDUP_REMOVED lines=37> */
[----:B------:R-:W3:Y:S02]  /*12ca0*/  LDL.LU R72, [R1+0x50] ;  /* 0x0000500001487983 */ /* 0x000ee40000300800 */
        /* <DEDUP_REMOVED lines=33> */
[----:B------:R-:W-:Y:S04]  /*12ec0*/  FADD.FTZ R8, R115, R8 ;  /* 0x0000000873087221 */ /* 0x000fe80000010000 */
[-C--:B------:R-:W-:Y:S04]  /*12ed0*/  HMMA.16816.F32.BF16 R176, R176, R6.reuse, R60 ;  /* 0x00000006b0b0723c */ /* 0x080fe8000004183c */
[----:B------:R-:W-:Y:S04]  /*12ee0*/  FADD.FTZ R8, R113, R8 ;  /* 0x0000000871087221 */ /* 0x000fe80000010000 */
[----:B------:R-:W-:Y:S04]  /*12ef0*/  HMMA.16816.F32.BF16 R116, R116, R6, R64 ;  /* 0x000000067474723c */ /* 0x000fe80000041840 */
[----:B------:R-:W-:Y:S03]  /*12f00*/  FADD.FTZ R8, R96, R8 ;  /* 0x0000000860087221 */ /* 0x000fe60000010000 */
[----:B------:R-:W-:Y:S02]  /*12f10*/  FADD.FTZ R7, R108, R105 ;  /* 0x000000696c077221 */ /* 0x000fe40000010000 */
[----:B------:R-:W-:Y:S03]  /*12f20*/  FADD.FTZ R6, R97, R104 ;  /* 0x0000006861067221 */ /* 0x000fe60000010000 */
[----:B------:R1:W-:Y:S01]  /*12f30*/  STL [R1+0x60], R7 ;  /* 0x0000600701007387 */ /* 0x0003e20000100800 */
[----:B------:R-:W-:Y:S03]  /*12f40*/  FADD.FTZ R8, R71, R8 ;  /* 0x0000000847087221 */ /* 0x000fe60000010000 */
[----:B------:R1:W-:Y:S01]  /*12f50*/  STL [R1+0x54], R6 ;  /* 0x0000540601007387 */ /* 0x0003e20000100800 */
[----:B------:R-:W-:Y:S04]  /*12f60*/  FADD.FTZ R8, R70, R8 ;  /* 0x0000000846087221 */ /* 0x000fe80000010000 */
[----:B------:R-:W-:Y:S01]  /*12f70*/  FADD.FTZ R5, R69, R8 ;  /* 0x0000000845057221 */ /* 0x000fe20000010000 */
[C---:B---3--:R-:W-:Y:S02]  /*12f80*/  IADD3 R4, R72.reuse, -0x1, RZ ;  /* 0xffffffff48047810 */ /* 0x048fe40007ffe0ff */
[----:B--2---:R-:W-:Y:S03]  /*12f90*/  ISETP.GT.AND P0, PT, R72, R73, PT ;  /* 0x000000494800720c */ /* 0x004fe60003f04270 */
[----:B------:R1:W-:Y:S04]  /*12fa0*/  STL [R1+0x50], R4 ;  /* 0x0000500401007387 */ /* 0x0003e80000100800 */
[----:B------:R1:W-:Y:S06]  /*12fb0*/  STL [R1+0x4c], R5 ;  /* 0x00004c0501007387 */ /* 0x0003ec0000100800 */
[----:B-1----:R-:W-:-:S05]  /*12fc0*/  @P0 BRA `(.L_x_1358) ;  /* 0xffffaea000000947 */ /* 0x002fca000383ffff */
.L_x_1351:
[----:B------:R-:W-:Y:S05]  /*12fd0*/  BRA.DIV ~URZ, `(.L_x_1359) ;  /* 0x00006e627f007947 */ /* 0x000fea000b800000 */
[----:B------:R-:W2:Y:S04]  /*12fe0*/  LDL R4, [R1+0x48] ;  /* 0x0000480001047983 */ /* 0x000ea80000100800 */
[----:B--2---:R1:W2:Y:S02]  /*12ff0*/  SHFL.BFLY PT, R11, R4, 0x2, 0x1f ;  /* 0x0c401f00040b7f89 */ /* 0x0042a400000e0000 */
.L_x_1403:
        /* <DEDUP_REMOVED lines=9> */
[----:B-1----:R-:W-:-:S03]  /*13090*/  FADD.FTZ R10, R10, R9 ;  /* 0x000000090a0a7221 */ /* 0x002fc60000010000 */
[----:B------:R-:W1:Y:S01]  /*130a0*/  SHFL.BFLY PT, R9, R11, 0x1, 0x1f ;  /* 0x0c201f000b097f89 */ /* 0x000e6200000e0000 */
[----:B--2---:R-:W-:-:S03]  /*130b0*/  FADD.FTZ R6, R6, R8 ;  /* 0x0000000806067221 */ /* 0x004fc60000010000 */
[----:B------:R-:W2:Y:S01]  /*130c0*/  SHFL.BFLY PT, R8, R10, 0x1, 0x1f ;  /* 0x0c201f000a087f89 */ /* 0x000ea200000e0000 */
[----:B---3--:R-:W-:-:S03]  /*130d0*/  FADD.FTZ R4, R4, R12 ;  /* 0x0000000c04047221 */ /* 0x008fc60000010000 */
[----:B------:R-:W3:Y:S04]  /*130e0*/  SHFL.BFLY PT, R7, R6, 0x1, 0x1f ;  /* 0x0c201f0006077f89 */ /* 0x000ee800000e0000 */
[----:B------:R4:W4:Y:S01]  /*130f0*/  SHFL.BFLY PT, R5, R4, 0x1, 0x1f ;  /* 0x0c201f0004057f89 */ /* 0x00092200000e0000 */
[----:B-1----:R-:W-:Y:S02]  /*13100*/  FADD.FTZ R11, R11, R9 ;  /* 0x000000090b0b7221 */ /* 0x002fe40000010000 */
[----:B--2---:R-:W-:Y:S02]  /*13110*/  FADD.FTZ R10, R10, R8 ;  /* 0x000000080a0a7221 */ /* 0x004fe40000010000 */
[----:B---3--:R-:W-:-:S03]  /*13120*/  FADD.FTZ R7, R6, R7 ;  /* 0x0000000706077221 */ /* 0x008fc60000010000 */
.L_x_1404:
[----:B------:R-:W-:Y:S01]  /*13130*/  FSETP.NE.FTZ.AND P2, PT, R10, RZ, PT ;  /* 0x000000ff0a00720b */ /* 0x000fe20003f55000 */
[----:B------:R-:W-:Y:S01]  /*13140*/  CS2R R8, SRZ ;  /* 0x0000000000087805 */ /* 0x000fe2000001ff00 */
[----:B------:R-:W-:Y:S01]  /*13150*/  FSETP.NE.FTZ.AND P3, PT, R11, RZ, PT ;  /* 0x000000ff0b00720b */ /* 0x000fe20003f75000 */
[----:B----4-:R-:W-:Y:S01]  /*13160*/  FADD.FTZ R4, R5, R4 ;  /* 0x0000000405047221 */ /* 0x010fe20000010000 */
[----:B------:R-:W-:-:S04]  /*13170*/  FSETP.NE.FTZ.AND P1, PT, R7, RZ, PT ;  /* 0x000000ff0700720b */ /* 0x000fc80003f35000 */
[----:B------:R-:W-:-:S05]  /*13180*/  FSETP.NE.FTZ.AND P0, PT, R4, RZ, PT ;  /* 0x000000ff0400720b */ /* 0x000fca0003f15000 */
[----:B------:R-:W1:Y:S01]  /*13190*/  @P2 MUFU.LG2 R5, R10 ;  /* 0x0000000a00052308 */ /* 0x000e620000000c00 */
[----:B------:R-:W-:Y:S02]  /*131a0*/  @P2 MOV R13, 0x3f317218 ;  /* 0x3f317218000d2802 */ /* 0x000fe40000000f00 */
[----:B------:R-:W-:-:S03]  /*131b0*/  @P3 MOV R14, 0x3f317218 ;  /* 0x3f317218000e3802 */ /* 0x000fc60000000f00 */
[----:B------:R-:W-:Y:S02]  /*131c0*/  @P2 FMUL.FTZ R13, R13, c[0x0][0x2d0] ;  /* 0x0000b4000d0d2a20 */ /* 0x000fe40000410000 */
[----:B------:R-:W2:Y:S01]  /*131d0*/  @P3 MUFU.RCP R8, R11 ;  /* 0x0000000b00083308 */ /* 0x000ea20000001000 */
[----:B------:R-:W-:-:S07]  /*131e0*/  @P3 FMUL.FTZ R14, R14, c[0x0][0x2d0] ;  /* 0x0000b4000e0e3a20 */ /* 0x000fce0000410000 */
[----:B------:R3:W4:Y:S01]  /*131f0*/  @P3 MUFU.LG2 R6, R11 ;  /* 0x0000000b00063308 */ /* 0x0007220000000c00 */
[----:B-1----:R-:W-:Y:S01]  /*13200*/  @P2 FMUL.FTZ R15, R5, 0.69314718246459960938 ;  /* 0x3f317218050f2820 */ /* 0x002fe20000410000 */
[----:B------:R-:W-:-:S06]  /*13210*/  MOV R5, RZ ;  /* 0x000000ff00057202 */ /* 0x000fcc0000000f00 */
[----:B------:R1:W5:Y:S01]  /*13220*/  @P2 MUFU.RCP R9, R10 ;  /* 0x0000000a00092308 */ /* 0x0003620000001000 */
[C---:B--2---:R-:W-:Y:S02]  /*13230*/  FMUL.FTZ R144, R8.reuse, R144 ;  /* 0x0000009008907220 */ /* 0x044fe40000410000 */
[C---:B------:R-:W-:Y:S02]  /*13240*/  FMUL.FTZ R145, R8.reuse, R145 ;  /* 0x0000009108917220 */ /* 0x040fe40000410000 */
[C---:B------:R-:W-:Y:S02]  /*13250*/  FMUL.FTZ R140, R8.reuse, R140 ;  /* 0x0000008c088c7220 */ /* 0x040fe40000410000 */
[C---:B------:R-:W-:Y:S01]  /*13260*/  FMUL.FTZ R141, R8.reuse, R141 ;  /* 0x0000008d088d7220 */ /* 0x040fe20000410000 */
[----:B------:R-:W2:Y:S01]  /*13270*/  @P1 MUFU.LG2 R12, R7 ;  /* 0x00000007000c1308 */ /* 0x000ea20000000c00 */
[C---:B------:R-:W-:Y:S01]  /*13280*/  FMUL.FTZ R136, R8.reuse, R136 ;  /* 0x0000008808887220 */ /* 0x040fe20000410000 */
[----:B---3--:R-:W-:Y:S01]  /*13290*/  MOV R11, 0xff800000 ;  /* 0xff800000000b7802 */ /* 0x008fe20000000f00 */
[----:B------:R-:W-:-:S02]  /*132a0*/  FMUL.FTZ R137, R8, R137 ;  /* 0x0000008908897220 */ /* 0x000fc40000410000 */
[C---:B------:R-:W-:Y:S02]  /*132b0*/  FMUL.FTZ R132, R8.reuse, R132 ;  /* 0x0000008408847220 */ /* 0x040fe40000410000 */
[C---:B------:R-:W-:Y:S01]  /*132c0*/  FMUL.FTZ R133, R8.reuse, R133 ;  /* 0x0000008508857220 */ /* 0x040fe20000410000 */
[----:B------:R-:W-:Y:S01]  /*132d0*/  @P0 MUFU.RCP R5, R4 ;  /* 0x0000000400050308 */ /* 0x000fe20000001000 */
[C---:B------:R-:W-:Y:S01]  /*132e0*/  FMUL.FTZ R128, R8.reuse, R128 ;  /* 0x0000008008807220 */ /* 0x040fe20000410000 */
[----:B-1----:R-:W-:Y:S01]  /*132f0*/  MOV R10, 0xff800000 ;  /* 0xff800000000a7802 */ /* 0x002fe20000000f00 */
[C---:B------:R-:W-:Y:S02]  /*13300*/  FMUL.FTZ R129, R8.reuse, R129 ;  /* 0x0000008108817220 */ /* 0x040fe40000410000 */
[C---:B------:R-:W-:Y:S02]  /*13310*/  FMUL.FTZ R124, R8.reuse, R124 ;  /* 0x0000007c087c7220 */ /* 0x040fe40000410000 */
[C---:B------:R-:W-:Y:S01]  /*13320*/  FMUL.FTZ R125, R8.reuse, R125 ;  /* 0x0000007d087d7220 */ /* 0x040fe20000410000 */
[----:B------:R-:W1:Y:S01]  /*13330*/  @P0 MUFU.LG2 R4, R4 ;  /* 0x0000000400040308 */ /* 0x000e620000000c00 */
[----:B------:R-:W-:-:S02]  /*13340*/  FMUL.FTZ R120, R8, R120 ;  /* 0x0000007808787220 */ /* 0x000fc40000410000 */
[C---:B------:R-:W-:Y:S02]  /*13350*/  FMUL.FTZ R121, R8.reuse, R121 ;  /* 0x0000007908797220 */ /* 0x040fe40000410000 */
[C---:B------:R-:W-:Y:S02]  /*13360*/  FMUL.FTZ R116, R8.reuse, R116 ;  /* 0x0000007408747220 */ /* 0x040fe40000410000 */
[----:B------:R-:W-:Y:S01]  /*13370*/  FMUL.FTZ R117, R8, R117 ;  /* 0x0000007508757220 */ /* 0x000fe20000410000 */
[----:B------:R-:W-:Y:S01]  /*13380*/  MOV R8, RZ ;  /* 0x000000ff00087202 */ /* 0x000fe20000000f00 */
[----:B----4-:R-:W-:Y:S02]  /*13390*/  @P3 FMUL.FTZ R6, R6, 0.69314718246459960938 ;  /* 0x3f31721806063820 */ /* 0x010fe40000410000 */
[C---:B-----5:R-:W-:Y:S02]  /*133a0*/  FMUL.FTZ R146, R9.reuse, R146 ;  /* 0x0000009209927220 */ /* 0x060fe40000410000 */
[C---:B------:R-:W-:Y:S01]  /*133b0*/  FMUL.FTZ R147, R9.reuse, R147 ;  /* 0x0000009309937220 */ /* 0x040fe20000410000 */
[----:B------:R3:W4:Y:S01]  /*133c0*/  @P1 MUFU.RCP R8, R7 ;  /* 0x0000000700081308 */ /* 0x0007220000001000 */
[----:B------:R-:W-:-:S02]  /*133d0*/  FMUL.FTZ R142, R9, R142 ;  /* 0x0000008e098e7220 */ /* 0x000fc40000410000 */
[C---:B------:R-:W-:Y:S02]  /*133e0*/  FMUL.FTZ R143, R9.reuse, R143 ;  /* 0x0000008f098f7220 */ /* 0x040fe40000410000 */
[C---:B------:R-:W-:Y:S02]  /*133f0*/  FMUL.FTZ R138, R9.reuse, R138 ;  /* 0x0000008a098a7220 */ /* 0x040fe40000410000 */
[C---:B------:R-:W-:Y:S02]  /*13400*/  FMUL.FTZ R139, R9.reuse, R139 ;  /* 0x0000008b098b7220 */ /* 0x040fe40000410000 */
[C---:B------:R-:W-:Y:S02]  /*13410*/  FMUL.FTZ R134, R9.reuse, R134 ;  /* 0x0000008609867220 */ /* 0x040fe40000410000 */
[C---:B------:R-:W-:Y:S02]  /*13420*/  FMUL.FTZ R135, R9.reuse, R135 ;  /* 0x0000008709877220 */ /* 0x040fe40000410000 */
[----:B------:R-:W-:-:S02]  /*13430*/  FMUL.FTZ R130, R9, R130 ;  /* 0x0000008209827220 */ /* 0x000fc40000410000 */
[C---:B------:R-:W-:Y:S01]  /*13440*/  FMUL.FTZ R131, R9.reuse, R131 ;  /* 0x0000008309837220 */ /* 0x040fe20000410000 */
[----:B---3--:R-:W-:Y:S01]  /*13450*/  MOV R7, 0xff800000 ;  /* 0xff80000000077802 */ /* 0x008fe20000000f00 */
[C---:B------:R-:W-:Y:S02]  /*13460*/  FMUL.FTZ R126, R9.reuse, R126 ;  /* 0x0000007e097e7220 */ /* 0x040fe40000410000 */
[C---:B------:R-:W-:Y:S02]  /*13470*/  FMUL.FTZ R127, R9.reuse, R127 ;  /* 0x0000007f097f7220 */ /* 0x040fe40000410000 */
[C---:B------:R-:W-:Y:S02]  /*13480*/  FMUL.FTZ R122, R9.reuse, R122 ;  /* 0x0000007a097a7220 */ /* 0x040fe40000410000 */
[C---:B------:R-:W-:Y:S02]  /*13490*/  FMUL.FTZ R123, R9.reuse, R123 ;  /* 0x0000007b097b7220 */ /* 0x040fe40000410000 */
[----:B------:R-:W-:-:S02]  /*134a0*/  FMUL.FTZ R118, R9, R118 ;  /* 0x0000007609767220 */ /* 0x000fc40000410000 */
[----:B------:R-:W-:Y:S01]  /*134b0*/  FMUL.FTZ R119, R9, R119 ;  /* 0x0000007709777220 */ /* 0x000fe20000410000 */
[----:B------:R-:W-:Y:S01]  /*134c0*/  @P1 MOV R9, 0x3f317218 ;  /* 0x3f31721800091802 */ /* 0x000fe20000000f00 */
[----:B------:R-:W-:Y:S01]  /*134d0*/  @P3 FFMA.FTZ R7, R14, R3, R6 ;  /* 0x000000030e073223 */ /* 0x000fe20000010006 */
[----:B------:R-:W-:Y:S01]  /*134e0*/  @P0 MOV R3, 0x3f317218 ;  /* 0x3f31721800030802 */ /* 0x000fe20000000f00 */
[----:B--2---:R-:W-:Y:S02]  /*134f0*/  @P1 FMUL.FTZ R12, R12, 0.69314718246459960938 ;  /* 0x3f3172180c0c1820 */ /* 0x004fe40000410000 */
[----:B------:R-:W-:Y:S02]  /*13500*/  @P1 FMUL.FTZ R9, R9, c[0x0][0x2d0] ;  /* 0x0000b40009091a20 */ /* 0x000fe40000410000 */
[----:B-1----:R-:W-:Y:S02]  /*13510*/  @P0 FMUL.FTZ R4, R4, 0.69314718246459960938 ;  /* 0x3f31721804040820 */ /* 0x002fe40000410000 */
[----:B------:R-:W-:-:S02]  /*13520*/  @P0 FMUL.FTZ R3, R3, c[0x0][0x2d0] ;  /* 0x0000b40003030a20 */ /* 0x000fc40000410000 */
[----:B------:R-:W-:Y:S01]  /*13530*/  @P1 FFMA.FTZ R11, R9, R0, R12 ;  /* 0x00000000090b1223 */ /* 0x000fe2000001000c */
[----:B------:R-:W-:Y:S01]  /*13540*/  MOV R0, 0xff800000 ;  /* 0xff80000000007802 */ /* 0x000fe20000000f00 */
[----:B------:R-:W-:Y:S01]  /*13550*/  @P2 FFMA.FTZ R10, R13, R2, R15 ;  /* 0x000000020d0a2223 */ /* 0x000fe2000001000f */
[----:B------:R-:W-:Y:S01]  /*13560*/  MOV R2, 0x1 ;  /* 0x0000000100027802 */ /* 0x000fe20000000f00 */
[C---:B----4-:R-:W-:Y:S02]  /*13570*/  FMUL.FTZ R148, R8.reuse, R148 ;  /* 0x0000009408947220 */ /* 0x050fe40000410000 */
        /* <DEDUP_REMOVED lines=30> */
[----:B------:R-:W-:Y:S02]  /*13760*/  FMUL.FTZ R179, R5, R179 ;  /* 0x000000b305b37220 */ /* 0x000fe40000410000 */
[----:B------:R-:W-:Y:S02]  /*13770*/  @P0 FFMA.FTZ R0, R3, R68, R4 ;  /* 0x0000004403000223 */ /* 0x000fe40000010004 */
.L_x_1304:
[----:B--2---:R2:W5:Y:S01]  /*13780*/  LDL R6, [R1] ;  /* 0x0000000001067983 */ /* 0x0045620000100800 */
[----:B------:R-:W-:Y:S01]  /*13790*/  LOP3.LUT P0, RZ, R243, 0x7f, RZ, 0xc0, !PT ;  /* 0x0000007ff3ff7812 */ /* 0x000fe2000780c0ff */
[----:B------:R-:W-:-:S12]  /*137a0*/  BSSY B0, `(.L_x_1361) ;  /* 0x0000010000007945 */ /* 0x000fd80003800000 */
[----:B------:R-:W-:Y:S05]  /*137b0*/  @P0 BRA `(.L_x_1362) ;  /* 0x000000e000000947 */ /* 0x000fea0003800000 */
[----:B------:R-:W3:Y:S01]  /*137c0*/  S2R R3, SR_LANEID ;  /* 0x0000000000037919 */ /* 0x000ee20000000000 */
[----:B------:R-:W-:Y:S01]  /*137d0*/  VOTEU.ANY UR4, UPT, PT ;  /* 0x0000000000047886 */ /* 0x000fe200038e0100 */
[----:B------:R-:W-:Y:S01]  /*137e0*/  IMAD.MOV.U32 R8, RZ, RZ, c[0x0][0x580] ;  /* 0x00016000ff087624 */ /* 0x000fe200078e00ff */
[----:B------:R-:W3:Y:S01]  /*137f0*/  FLO.U32 R5, UR4 ;  /* 0x0000000400057d00 */ /* 0x000ee200080e0000 */
[----:B------:R-:W-:-:S07]  /*13800*/  IMAD.MOV.U32 R9, RZ, RZ, c[0x0][0x584] ;  /* 0x00016100ff097624 */ /* 0x000fce00078e00ff */
[----:B------:R-:W4:Y:S01]  /*13810*/  POPC R4, UR4 ;  /* 0x0000000400047d09 */ /* 0x000f220008000000 */
[----:B---3--:R-:W-:-:S13]  /*13820*/  ISETP.EQ.U32.AND P0, PT, R5, R3, PT ;  /* 0x000000030500720c */ /* 0x008fda0003f02070 */
[----:B----4-:R-:W3:Y:S04]  /*13830*/  @P0 ATOMG.E.ADD.STRONG.GPU PT, R4, [R8.64], R4 ;  /* 0x00000004080409a8 */ /* 0x010ee800081ee1c8 */
[----:B------:R-:W4:Y:S02]  /*13840*/  S2R R3, SR_LTMASK ;  /* 0x0000000000037919 */ /* 0x000f240000003900 */
[----:B----4-:R-:W-:-:S06]  /*13850*/  LOP3.LUT R3, R3, UR4, RZ, 0xc0, !PT ;  /* 0x0000000403037c12 */ /* 0x010fcc000f8ec0ff */
[----:B------:R-:W4:Y:S01]  /*13860*/  POPC R3, R3 ;  /* 0x0000000300037309 */ /* 0x000f220000000000 */
[----:B---3--:R-:W4:Y:S02]  /*13870*/  SHFL.IDX PT, R4, R4, R5, 0x1f ;  /* 0x00001f0504047589 */ /* 0x008f2400000e0000 */
[----:B----45:R-:W-:-:S05]  /*13880*/  IADD3 R6, R4, c[0x0][0xc], R3 ;  /* 0x0000030004067a10 */ /* 0x030fca0007ffe003 */
[----:B------:R3:W-:Y:S02]  /*13890*/  STL [R1], R6 ;  /* 0x0000000601007387 */ /* 0x0007e40000100800 */
.L_x_1362:
[----:B------:R-:W-:Y:S05]  /*138a0*/  BSYNC B0 ;  /* 0x0000000000007941 */ /* 0x000fea0003800000 */
.L_x_1361:
[----:B------:R-:W-:Y:S01]  /*138b0*/  PRMT R2, R2, 0x9910, RZ ;  /* 0x0000991002027816 */ /* 0x000fe200000000ff */
[----:B------:R-:W-:Y:S01]  /*138c0*/  BSSY B1, `(.L_x_1363) ;  /* 0x0000142000017945 */ /* 0x000fe20003800000 */
[----:B-----5:R-:W-:Y:S02]  /*138d0*/  IMAD.MOV.U32 R3, RZ, RZ, R6 ;  /* 0x000000ffff037224 */ /* 0x020fe400078e0006 */
[----:B------:R-:W-:-:S13]  /*138e0*/  ISETP.NE.AND P0, PT, R2, RZ, PT ;  /* 0x000000ff0200720c */ /* 0x000fda0003f05270 */
[----:B------:R-:W-:Y:S05]  /*138f0*/  @!P0 BRA `(.L_x_1364) ;  /* 0x0000113000008947 */ /* 0x000fea0003800000 */
[----:B------:R-:W-:Y:S01]  /*13900*/  WARPSYNC 0xffffffff ;  /* 0xffffffff00007948 */ /* 0x000fe20003800000 */
[----:B------:R-:W-:Y:S06]  /*13910*/  BAR.SYNC.DEFER_BLOCKING 0x1, 0x80 ;  /* 0x0042000000007b1d */ /* 0x000fec0000010000 */
[----:B------:R-:W-:Y:S05]  /*13920*/  BRA.CONV ~URZ, `(.L_x_1365) ;  /* 0x000000537f007947 */ /* 0x000fea000b800000 */
[----:B---3--:R-:W-:Y:S01]  /*13930*/  IMAD.MOV.U32 R6, RZ, RZ, R249 ;  /* 0x000000ffff067224 */ /* 0x008fe200078e00f9 */
[----:B------:R-:W-:Y:S01]  /*13940*/  MOV R5, RZ ;  /* 0x000000ff00057202 */ /* 0x000fe20000000f00 */
[----:B------:R-:W-:Y:S01]  /*13950*/  IMAD.MOV.U32 R4, RZ, RZ, 0x1f ;  /* 0x0000001fff047424 */ /* 0x000fe200078e00ff */
[----:B------:R-:W-:-:S02]  /*13960*/  MOV R2, 0x13980 ;  /* 0x0001398000027802 */ /* 0x000fc40000000f00 */
[----:B-12---:R-:W-:Y:S05]  /*13970*/  CALL.REL.NOINC `($__internal_17_$__cuda_sm70_shflsync_idx_p) ;  /* 0x0000685000007944 */ /* 0x006fea0003c00000 */
.L_x_1365:
[----:B---3--:R-:W3:Y:S04]  /*13980*/  LDL.LU R6, [R1+0x18] ;  /* 0x0000180001067983 */ /* 0x008ee80000300800 */
[----:B-1----:R-:W4:Y:S04]  /*13990*/  LDL.LU R13, [R1+0x2c] ;  /* 0x00002c00010d7983 */ /* 0x002f280000300800 */
[----:B------:R-:W5:Y:S04]  /*139a0*/  LDL.LU R18, [R1+0x28] ;  /* 0x0000280001127983 */ /* 0x000f680000300800 */
[----:B--2---:R-:W2:Y:S01]  /*139b0*/  LDL.LU R22, [R1+0x14] ;  /* 0x0000140001167983 */ /* 0x004ea20000300800 */
[----:B------:R-:W-:Y:S01]  /*139c0*/  IMAD.MOV.U32 R2, RZ, RZ, 0x1 ;  /* 0x00000001ff027424 */ /* 0x000fe200078e00ff */
[----:B------:R-:W-:Y:S01]  /*139d0*/  ULDC UR5, c[0x0][0x4e8] ;  /* 0x00013a0000057ab9 */ /* 0x000fe20000000800 */
[----:B------:R-:W-:Y:S01]  /*139e0*/  LOP3.LUT P1, RZ, R248, 0x3, RZ, 0xc0, !PT ;  /* 0x00000003f8ff7812 */ /* 0x000fe2000782c0ff */
[----:B------:R-:W-:Y:S01]  /*139f0*/  ULDC UR4, c[0x0][0x388] ;  /* 0x0000e20000047ab9 */ /* 0x000fe20000000800 */
[C---:B------:R-:W-:Y:S01]  /*13a00*/  IADD3 R23, R245.reuse, 0x38, RZ ;  /* 0x00000038f5177810 */ /* 0x040fe20007ffe0ff */
[----:B------:R-:W-:Y:S01]  /*13a10*/  UIMAD UR4, UR5, UR4, URZ ;  /* 0x00000004050472a4 */ /* 0x000fe2000f8e023f */
[----:B------:R-:W-:Y:S01]  /*13a20*/  ISETP.NE.AND P0, PT, R2, c[0x0][0x4e8], PT ;  /* 0x00013a0002007a0c */ /* 0x000fe20003f05270 */
[----:B------:R-:W-:Y:S01]  /*13a30*/  BSSY B0, `(.L_x_1366) ;  /* 0x0000090000007945 */ /* 0x000fe20003800000 */
[----:B------:R-:W-:-:S02]  /*13a40*/  IADD3 R25, R245, 0x30, RZ ;  /* 0x00000030f5197810 */ /* 0x000fc40007ffe0ff */
[C---:B------:R-:W-:Y:S02]  /*13a50*/  IADD3 R27, R245.reuse, 0x28, RZ ;  /* 0x00000028f51b7810 */ /* 0x040fe40007ffe0ff */
[C---:B------:R-:W-:Y:S02]  /*13a60*/  IADD3 R29, R245.reuse, 0x20, RZ ;  /* 0x00000020f51d7810 */ /* 0x040fe40007ffe0ff */
[C---:B------:R-:W-:Y:S02]  /*13a70*/  IADD3 R31, R245.reuse, 0x18, RZ ;  /* 0x00000018f51f7810 */ /* 0x040fe40007ffe0ff */
[C---:B------:R-:W-:Y:S02]  /*13a80*/  IADD3 R33, R245.reuse, 0x10, RZ ;  /* 0x00000010f5217810 */ /* 0x040fe40007ffe0ff */
[----:B------:R-:W-:Y:S02]  /*13a90*/  IADD3 R35, R245, 0x8, RZ ;  /* 0x00000008f5237810 */ /* 0x000fe40007ffe0ff */
[----:B------:R-:W-:-:S02]  /*13aa0*/  SHF.R.S32.HI R23, RZ, 0x1f, R23 ;  /* 0x0000001fff177819 */ /* 0x000fc40000011417 */
[C---:B------:R-:W-:Y:S02]  /*13ab0*/  IADD3 R24, R245.reuse, 0x30, RZ ;  /* 0x00000030f5187810 */ /* 0x040fe40007ffe0ff */
[----:B------:R-:W-:Y:S02]  /*13ac0*/  SHF.R.S32.HI R25, RZ, 0x1f, R25 ;  /* 0x0000001fff197819 */ /* 0x000fe40000011419 */
[C---:B------:R-:W-:Y:S02]  /*13ad0*/  IADD3 R26, R245.reuse, 0x28, RZ ;  /* 0x00000028f51a7810 */ /* 0x040fe40007ffe0ff */
[----:B------:R-:W-:Y:S02]  /*13ae0*/  SHF.R.S32.HI R27, RZ, 0x1f, R27 ;  /* 0x0000001fff1b7819 */ /* 0x000fe4000001141b */
        /* <DEDUP_REMOVED lines=8> */
[----:B------:R-:W-:Y:S02]  /*13b70*/  SHF.R.S32.HI R36, RZ, 0x1f, R245 ;  /* 0x0000001fff247819 */ /* 0x000fe400000114f5 */
[----:B---3--:R-:W-:Y:S01]  /*13b80*/  SHF.R.S32.HI R16, RZ, 0x1f, R6 ;  /* 0x0000001fff107819 */ /* 0x008fe20000011406 */
[----:B------:R-:W-:-:S04]  /*13b90*/  IMAD.WIDE.U32 R4, R6, c[0x0][0x4d0], RZ ;  /* 0x0001340006047a25 */ /* 0x000fc800078e00ff */
[C---:B------:R-:W-:Y:S02]  /*13ba0*/  IMAD R14, R16.reuse, c[0x0][0x4d0], RZ ;  /* 0x00013400100e7a24 */ /* 0x040fe400078e02ff */
[----:B------:R-:W-:Y:S02]  /*13bb0*/  IMAD R16, R16, c[0x0][0x438], RZ ;  /* 0x00010e0010107a24 */ /* 0x000fe400078e02ff */
[C---:B------:R-:W-:Y:S02]  /*13bc0*/  IMAD R14, R6.reuse, c[0x0][0x4d4], R14 ;  /* 0x00013500060e7a24 */ /* 0x040fe400078e020e */
[C---:B------:R-:W-:Y:S02]  /*13bd0*/  IMAD R16, R6.reuse, c[0x0][0x43c], R16 ;  /* 0x00010f0006107a24 */ /* 0x040fe400078e0210 */
[----:B------:R-:W-:Y:S01]  /*13be0*/  IMAD.IADD R15, R5, 0x1, R14 ;  /* 0x00000001050f7824 */ /* 0x000fe200078e020e */
[----:B----4-:R-:W-:Y:S01]  /*13bf0*/  SHF.R.S32.HI R5, RZ, 0x1f, R13 ;  /* 0x0000001fff057819 */ /* 0x010fe2000001140d */
[----:B------:R-:W-:-:S04]  /*13c00*/  IMAD.WIDE.U32 R8, R6, c[0x0][0x438], RZ ;  /* 0x00010e0006087a25 */ /* 0x000fc800078e00ff */
[----:B------:R-:W-:Y:S02]  /*13c10*/  IMAD.MOV.U32 R14, RZ, RZ, R4 ;  /* 0x000000ffff0e7224 */ /* 0x000fe400078e0004 */
[----:B--2---:R-:W-:Y:S02]  /*13c20*/  IMAD.IADD R4, R246, 0x1, R22 ;  /* 0x00000001f6047824 */ /* 0x004fe400078e0216 */
[----:B------:R-:W-:Y:S02]  /*13c30*/  IMAD.IADD R17, R9, 0x1, R16 ;  /* 0x0000000109117824 */ /* 0x000fe400078e0210 */
[----:B------:R-:W-:Y:S02]  /*13c40*/  IMAD R6, R5, c[0x0][0x4d8], RZ ;  /* 0x0001360005067a24 */ /* 0x000fe400078e02ff */
[----:B------:R-:W-:-:S04]  /*13c50*/  @P0 IMAD.HI.U32 R9, R4, c[0x0][0x4ec], RZ ;  /* 0x00013b0004090a27 */ /* 0x000fc800078e00ff */
[----:B------:R-:W-:Y:S02]  /*13c60*/  IMAD.MOV.U32 R16, RZ, RZ, R8 ;  /* 0x000000ffff107224 */ /* 0x000fe400078e0008 */
[----:B------:R-:W-:Y:S02]  /*13c70*/  IMAD R5, R5, c[0x0][0x440], RZ ;  /* 0x0001100005057a24 */ /* 0x000fe400078e02ff */
[----:B------:R-:W-:Y:S01]  /*13c80*/  IMAD.MOV.U32 R12, RZ, RZ, R4 ;  /* 0x000000ffff0c7224 */ /* 0x000fe200078e0004 */
[----:B------:R-:W-:Y:S01]  /*13c90*/  @P0 SHF.R.U32.HI R12, RZ, c[0x0][0x4f0], R9 ;  /* 0x00013c00ff0c0a19 */ /* 0x000fe20000011609 */
[C---:B------:R-:W-:Y:S02]  /*13ca0*/  IMAD R5, R13.reuse, c[0x0][0x444], R5 ;  /* 0x000111000d057a24 */ /* 0x040fe400078e0205 */
[----:B------:R-:W-:Y:S01]  /*13cb0*/  IMAD.WIDE.U32 R16, R13, c[0x0][0x440], R16 ;  /* 0x000110000d107a25 */ /* 0x000fe200078e0010 */
[----:B------:R-:W-:-:S03]  /*13cc0*/  SHF.R.S32.HI R9, RZ, 0x1f, R12 ;  /* 0x0000001fff097819 */ /* 0x000fc6000001140c */
[----:B------:R-:W-:Y:S02]  /*13cd0*/  IMAD R6, R13, c[0x0][0x4dc], R6 ;  /* 0x000137000d067a24 */ /* 0x000fe400078e0206 */
[----:B------:R-:W-:-:S04]  /*13ce0*/  @P0 IMAD.HI.U32 R2, R4, c[0x0][0x4ec], RZ ;  /* 0x00013b0004020a27 */ /* 0x000fc800078e00ff */
[----:B------:R-:W-:Y:S01]  /*13cf0*/  IMAD.WIDE.U32 R14, R13, c[0x0][0x4d8], R14 ;  /* 0x000136000d0e7a25 */ /* 0x000fe200078e000e */
[----:B-----5:R-:W-:-:S03]  /*13d00*/  SHF.R.S32.HI R13, RZ, 0x1f, R18 ;  /* 0x0000001fff0d7819 */ /* 0x020fc60000011412 */
[----:B------:R-:W-:Y:S02]  /*13d10*/  IMAD.IADD R17, R17, 0x1, R5 ;  /* 0x0000000111117824 */ /* 0x000fe400078e0205 */
[----:B------:R-:W-:Y:S01]  /*13d20*/  IMAD.MOV.U32 R8, RZ, RZ, R4 ;  /* 0x000000ffff087224 */ /* 0x000fe200078e0004 */
[----:B------:R-:W-:Y:S01]  /*13d30*/  @P0 SHF.R.U32.HI R8, RZ, c[0x0][0x4f0], R2 ;  /* 0x00013c00ff080a19 */ /* 0x000fe20000011602 */
[----:B------:R-:W-:Y:S02]  /*13d40*/  IMAD.IADD R15, R15, 0x1, R6 ;  /* 0x000000010f0f7824 */ /* 0x000fe400078e0206 */
[----:B------:R-:W-:Y:S01]  /*13d50*/  IMAD.MOV R5, RZ, RZ, -R12 ;  /* 0x000000ffff057224 */ /* 0x000fe200078e0a0c */
[----:B------:R-:W-:Y:S01]  /*13d60*/  SHF.R.S32.HI R6, RZ, 0x1f, R8 ;  /* 0x0000001fff067819 */ /* 0x000fe20000011408 */
[C---:B------:R-:W-:Y:S02]  /*13d70*/  IMAD R2, R13.reuse, c[0x0][0x4e0], RZ ;  /* 0x000138000d027a24 */ /* 0x040fe400078e02ff */
[----:B------:R-:W-:-:S02]  /*13d80*/  IMAD R13, R13, c[0x0][0x448], RZ ;  /* 0x000112000d0d7a24 */ /* 0x000fc400078e02ff */
[----:B------:R-:W-:Y:S02]  /*13d90*/  IMAD R5, R5, c[0x0][0x4e8], R4 ;  /* 0x00013a0005057a24 */ /* 0x000fe400078e0204 */
[----:B------:R-:W-:-:S04]  /*13da0*/  IMAD.WIDE.U32 R14, R18, c[0x0][0x4e0], R14 ;  /* 0x00013800120e7a25 */ /* 0x000fc800078e000e */
[----:B------:R-:W-:Y:S01]  /*13db0*/  IMAD R2, R18, c[0x0][0x4e4], R2 ;  /* 0x0001390012027a24 */ /* 0x000fe200078e0202 */
[----:B------:R-:W-:Y:S01]  /*13dc0*/  IADD3 R12, P0, R12, R14, RZ ;  /* 0x0000000e0c0c7210 */ /* 0x000fe20007f1e0ff */
[C---:B------:R-:W-:Y:S02]  /*13dd0*/  IMAD R13, R18.reuse, c[0x0][0x44c], R13 ;  /* 0x00011300120d7a24 */ /* 0x040fe400078e020d */
[----:B------:R-:W-:Y:S01]  /*13de0*/  IMAD.WIDE.U32 R18, R18, c[0x0][0x448], R16 ;  /* 0x0001120012127a25 */ /* 0x000fe200078e0010 */
[----:B------:R-:W-:-:S03]  /*13df0*/  SHF.R.S32.HI R16, RZ, 0x1f, R5 ;  /* 0x0000001fff107819 */ /* 0x000fc60000011405 */
[----:B------:R-:W-:Y:S01]  /*13e00*/  IMAD.IADD R19, R19, 0x1, R13 ;  /* 0x0000000113137824 */ /* 0x000fe200078e020d */
[----:B------:R-:W-:Y:S01]  /*13e10*/  IADD3.X R13, R9, R15, R2, P0, !PT ;  /* 0x0000000f090d7210 */ /* 0x000fe200007fe402 */
[----:B------:R-:W-:Y:S02]  /*13e20*/  IMAD R16, R16, c[0x0][0x4c8], RZ ;  /* 0x0001320010107a24 */ /* 0x000fe400078e02ff */
[----:B------:R-:W-:Y:S02]  /*13e30*/  IMAD.MOV R2, RZ, RZ, -R8 ;  /* 0x000000ffff027224 */ /* 0x000fe400078e0a08 */
[C---:B------:R-:W-:Y:S02]  /*13e40*/  IMAD R16, R5.reuse, c[0x0][0x4cc], R16 ;  /* 0x0001330005107a24 */ /* 0x040fe400078e0210 */
[----:B------:R-:W-:-:S04]  /*13e50*/  IMAD.WIDE.U32 R14, R5, c[0x0][0x4c8], R12 ;  /* 0x00013200050e7a25 */ /* 0x000fc800078e000c */
[----:B------:R-:W-:Y:S01]  /*13e60*/  IMAD.IADD R16, R15, 0x1, R16 ;  /* 0x000000010f107824 */ /* 0x000fe200078e0210 */
[----:B------:R-:W-:Y:S01]  /*13e70*/  LEA R12, P0, R14, c[0x0][0x4a8], 0x2 ;  /* 0x00012a000e0c7a11 */ /* 0x000fe200078010ff */
[----:B------:R-:W-:Y:S02]  /*13e80*/  IMAD R6, R6, c[0x0][0x430], RZ ;  /* 0x00010c0006067a24 */ /* 0x000fe400078e02ff */
[----:B------:R-:W-:-:S04]  /*13e90*/  IMAD.WIDE.U32 R18, R8, c[0x0][0x430], R18 ;  /* 0x00010c0008127a25 */ /* 0x000fc800078e0012 */
[----:B------:R-:W-:Y:S01]  /*13ea0*/  IMAD R4, R2, c[0x0][0x4e8], R4 ;  /* 0x00013a0002047a24 */ /* 0x000fe200078e0204 */
[----:B------:R-:W-:Y:S01]  /*13eb0*/  LEA.HI.X R2, R14, c[0x0][0x4ac], R16, 0x2, P0 ;  /* 0x00012b000e027a11 */ /* 0x000fe200000f1410 */
[----:B------:R-:W-:Y:S01]  /*13ec0*/  IMAD R6, R8, c[0x0][0x434], R6 ;  /* 0x00010d0008067a24 */ /* 0x000fe200078e0206 */
[----:B------:R-:W-:Y:S01]  /*13ed0*/  SHFL.IDX PT, R16, R12, 0x1, 0x1c1f ;  /* 0x003c1f000c107f89 */ /* 0x000fe200000e0000 */
[----:B------:R-:W-:Y:S02]  /*13ee0*/  IMAD.MOV.U32 R20, RZ, RZ, R18 ;  /* 0x000000ffff147224 */ /* 0x000fe400078e0012 */
[----:B------:R-:W-:Y:S01]  /*13ef0*/  IMAD.IADD R21, R19, 0x1, R6 ;  /* 0x0000000113157824 */ /* 0x000fe200078e0206 */
[----:B------:R-:W-:Y:S01]  /*13f00*/  SHFL.IDX PT, R18, R12, RZ, 0x1c1f ;  /* 0x001c1fff0c127589 */ /* 0x000fe200000e0000 */
[----:B------:R-:W-:Y:S01]  /*13f10*/  IMAD.IADD R5, R247, 0x1, R22 ;  /* 0x00000001f7057824 */ /* 0x000fe200078e0216 */
[----:B------:R-:W-:Y:S01]  /*13f20*/  SHF.R.S32.HI R6, RZ, 0x1f, R4 ;  /* 0x0000001fff067819 */ /* 0x000fe20000011404 */
[----:B------:R-:W-:Y:S01]  /*13f30*/  IMAD.WIDE.U32 R20, R4, c[0x0][0x428], R20 ;  /* 0x00010a0004147a25 */ /* 0x000fe200078e0014 */
[----:B------:R-:W1:Y:S01]  /*13f40*/  SHFL.IDX PT, R19, R2, RZ, 0x1c1f ;  /* 0x001c1fff02137589 */ /* 0x000e6200000e0000 */
[----:B------:R-:W-:-:S02]  /*13f50*/  IADD3 R22, R245, 0x38, RZ ;  /* 0x00000038f5167810 */ /* 0x000fc40007ffe0ff */
[C---:B------:R-:W-:Y:S01]  /*13f60*/  IADD3 R9, R5.reuse, 0x8, RZ ;  /* 0x0000000805097810 */ /* 0x040fe20007ffe0ff */
[----:B------:R-:W2:Y:S01]  /*13f70*/  SHFL.IDX PT, R17, R2, 0x1, 0x1c1f ;  /* 0x003c1f0002117f89 */ /* 0x000ea200000e0000 */
[----:B------:R-:W-:Y:S02]  /*13f80*/  ISETP.GE.OR P4, PT, R5, UR4, P1 ;  /* 0x0000000405007c0c */ /* 0x000fe40008f86670 */
[----:B------:R-:W-:Y:S01]  /*13f90*/  ISETP.GE.OR P3, PT, R9, UR4, P1 ;  /* 0x0000000409007c0c */ /* 0x000fe20008f66670 */
[----:B------:R-:W-:Y:S01]  /*13fa0*/  SHFL.IDX PT, R14, R12, 0x2, 0x1c1f ;  /* 0x005c1f000c0e7f89 */ /* 0x000fe200000e0000 */
[----:B------:R-:W-:-:S03]  /*13fb0*/  IADD3 R8, R5, 0x40, RZ ;  /* 0x0000004005087810 */ /* 0x000fc60007ffe0ff */
[----:B------:R-:W3:Y:S01]  /*13fc0*/  SHFL.IDX PT, R15, R2, 0x2, 0x1c1f ;  /* 0x005c1f00020f7f89 */ /* 0x000ee200000e0000 */
[----:B------:R-:W-:-:S03]  /*13fd0*/  ISETP.GE.OR P2, PT, R8, UR4, P1 ;  /* 0x0000000408007c0c */ /* 0x000fc60008f46670 */
[----:B------:R-:W-:Y:S04]  /*13fe0*/  SHFL.IDX PT, R12, R12, 0x3, 0x1c1f ;  /* 0x007c1f000c0c7f89 */ /* 0x000fe800000e0000 */
[----:B------:R4:W5:Y:S04]  /*13ff0*/  SHFL.IDX PT, R13, R2, 0x3, 0x1c1f ;  /* 0x007c1f00020d7f89 */ /* 0x00096800000e0000 */
[----:B-1----:R1:W-:Y:S04]  /*14000*/  @!P4 ST.E [R18.64], R7 ;  /* 0x000000071200c985 */ /* 0x0023e8000c101908 */
[----:B--2---:R1:W-:Y:S01]  /*14010*/  @!P3 ST.E [R16.64], R10 ;  /* 0x0000000a1000b985 */ /* 0x0043e2000c101908 */
[----:B------:R-:W-:-:S03]  /*14020*/  ISETP.GE.AND P3, PT, R5, UR4, PT ;  /* 0x0000000405007c0c */ /* 0x000fc6000bf66270 */
[----:B---3--:R1:W-:Y:S01]  /*14030*/  @!P2 ST.E [R14.64], R11 ;  /* 0x0000000b0e00a985 */ /* 0x0083e2000c101908 */
[----:B------:R-:W-:Y:S01]  /*14040*/  ISETP.GE.AND P2, PT, R9, UR4, PT ;  /* 0x0000000409007c0c */ /* 0x000fe2000bf46270 */
[----:B----4-:R-:W-:Y:S01]  /*14050*/  IMAD R2, R6, c[0x0][0x428], RZ ;  /* 0x00010a0006027a24 */ /* 0x010fe200078e02ff */
[----:B------:R-:W-:-:S03]  /*14060*/  IADD3 R6, R5, 0x48, RZ ;  /* 0x0000004805067810 */ /* 0x000fc60007ffe0ff */
[----:B------:R-:W-:Y:S01]  /*14070*/  IMAD R2, R4, c[0x0][0x42c], R2 ;  /* 0x00010b0004027a24 */ /* 0x000fe200078e0202 */
[----:B------:R-:W-:Y:S02]  /*14080*/  ISETP.GE.OR P1, PT, R6, UR4, P1 ;  /* 0x0000000406007c0c */ /* 0x000fe40008f26670 */
[----:B------:R-:W-:Y:S01]  /*14090*/  LEA R4, P0, R20, c[0x0][0x400], 0x2 ;  /* 0x0001000014047a11 */ /* 0x000fe200078010ff */
[----:B------:R-:W-:-:S04]  /*140a0*/  IMAD.IADD R2, R21, 0x1, R2 ;  /* 0x0000000115027824 */ /* 0x000fc800078e0202 */
[----:B------:R1:W2:Y:S01]  /*140b0*/  SHFL.IDX PT, R7, R4, RZ, 0x1c1f ;  /* 0x001c1fff04077589 */ /* 0x0002a200000e0000 */
[----:B------:R-:W-:Y:S02]  /*140c0*/  LEA.HI.X R2, R20, c[0x0][0x404], R2, 0x2, P0 ;  /* 0x0001010014027a11 */ /* 0x000fe400000f1402 */
[----:B------:R-:W-:-:S03]  /*140d0*/  ISETP.GE.AND P0, PT, R6, UR4, PT ;  /* 0x0000000406007c0c */ /* 0x000fc6000bf06270 */
[----:B-----5:R1:W-:Y:S01]  /*140e0*/  @!P1 ST.E [R12.64], R0 ;  /* 0x000000000c009985 */ /* 0x0203e2000c101908 */
[----:B------:R-:W-:-:S03]  /*140f0*/  ISETP.GE.AND P1, PT, R8, UR4, PT ;  /* 0x0000000408007c0c */ /* 0x000fc6000bf26270 */
[----:B------:R1:W3:Y:S01]  /*14100*/  SHFL.IDX PT, R10, R2, RZ, 0x1c1f ;  /* 0x001c1fff020a7589 */ /* 0x0002e200000e0000 */
[----:B------:R-:W-:Y:S05]  /*14110*/  @P3 BRA `(.L_x_1367) ;  /* 0x0000021000003947 */ /* 0x000fea0003800000 */
[----:B------:R-:W-:Y:S02]  /*14120*/  ISETP.GE.AND P3, PT, R245, c[0x0][0x3c8], PT ;  /* 0x0000f200f5007a0c */ /* 0x000fe40003f66270 */
[----:B------:R-:W-:Y:S02]  /*14130*/  ISETP.GE.AND P5, PT, R34, c[0x0][0x3c8], PT ;  /* 0x0000f20022007a0c */ /* 0x000fe40003fa6270 */
[----:B------:R-:W-:-:S09]  /*14140*/  ISETP.GE.AND P6, PT, R26, c[0x0][0x3c8], PT ;  /* 0x0000f2001a007a0c */ /* 0x000fd20003fc6270 */
[----:B--2---:R-:W-:-:S04]  /*14150*/  @!P3 LEA R8, P4, R245, R7, 0x2 ;  /* 0x00000007f508b211 */ /* 0x004fc800078810ff */
[----:B---3--:R-:W-:Y:S02]  /*14160*/  @!P3 LEA.HI.X R9, R245, R10, R36, 0x2, P4 ;  /* 0x0000000af509b211 */ /* 0x008fe400020f1424 */
[----:B------:R-:W-:-:S03]  /*14170*/  ISETP.GE.AND P4, PT, R32, c[0x0][0x3c8], PT ;  /* 0x0000f20020007a0c */ /* 0x000fc60003f86270 */
[----:B------:R2:W-:Y:S02]  /*14180*/  @!P3 ST.E.64 [R8.64], R144 ;  /* 0x000000900800b985 */ /* 0x0005e4000c101b08 */
[----:B--2---:R-:W-:-:S04]  /*14190*/  @!P5 LEA R8, P3, R34, R7, 0x2 ;  /* 0x000000072208d211 */ /* 0x004fc800078610ff */
[----:B------:R-:W-:Y:S02]  /*141a0*/  @!P5 LEA.HI.X R9, R34, R10, R35, 0x2, P3 ;  /* 0x0000000a2209d211 */ /* 0x000fe400018f1423 */
        /* <DEDUP_REMOVED lines=9> */
[----:B------:R2:W-:Y:S01]  /*14240*/  @!P3 ST.E.64 [R8.64], R132 ;  /* 0x000000840800b985 */ /* 0x0005e2000c101b08 */
[----:B-1----:R-:W-:-:S04]  /*14250*/  @!P5 LEA R14, P3, R28, R7, 0x2 ;  /* 0x000000071c0ed211 */ /* 0x002fc800078610ff */
[----:B------:R-:W-:Y:S02]  /*14260*/  @!P5 LEA.HI.X R15, R28, R10, R29, 0x2, P3 ;  /* 0x0000000a1c0fd211 */ /* 0x000fe400018f141d */
[----:B------:R-:W-:Y:S02]  /*14270*/  ISETP.GE.AND P5, PT, R24, c[0x0][0x3c8], PT ;  /* 0x0000f20018007a0c */ /* 0x000fe40003fa6270 */
[----:B------:R-:W-:-:S04]  /*14280*/  @!P6 LEA R12, P3, R26, R7, 0x2 ;  /* 0x000000071a0ce211 */ /* 0x000fc800078610ff */
[----:B------:R-:W-:-:S07]  /*14290*/  @!P6 LEA.HI.X R13, R26, R10, R27, 0x2, P3 ;  /* 0x0000000a1a0de211 */ /* 0x000fce00018f141b */
[----:B--2---:R-:W-:-:S04]  /*142a0*/  @!P5 LEA R8, P3, R24, R7, 0x2 ;  /* 0x000000071808d211 */ /* 0x004fc800078610ff */
[----:B------:R-:W-:Y:S02]  /*142b0*/  @!P5 LEA.HI.X R9, R24, R10, R25, 0x2, P3 ;  /* 0x0000000a1809d211 */ /* 0x000fe400018f1419 */
[----:B------:R-:W-:-:S04]  /*142c0*/  @!P4 LEA R6, P3, R22, R7, 0x2 ;  /* 0x000000071606c211 */ /* 0x000fc800078610ff */
[----:B------:R-:W-:Y:S02]  /*142d0*/  @!P4 LEA.HI.X R7, R22, R10, R23, 0x2, P3 ;  /* 0x0000000a1607c211 */ /* 0x000fe400018f1417 */
[----:B------:R-:W-:-:S13]  /*142e0*/  ISETP.GE.AND P3, PT, R28, c[0x0][0x3c8], PT ;  /* 0x0000f2001c007a0c */ /* 0x000fda0003f66270 */
[----:B------:R1:W-:Y:S04]  /*142f0*/  @!P3 ST.E.64 [R14.64], R128 ;  /* 0x000000800e00b985 */ /* 0x0003e8000c101b08 */
[----:B------:R1:W-:Y:S04]  /*14300*/  @!P6 ST.E.64 [R12.64], R124 ;  /* 0x0000007c0c00e985 */ /* 0x0003e8000c101b08 */
[----:B------:R1:W-:Y:S04]  /*14310*/  @!P5 ST.E.64 [R8.64], R120 ;  /* 0x000000780800d985 */ /* 0x0003e8000c101b08 */
[----:B------:R1:W-:Y:S02]  /*14320*/  @!P4 ST.E.64 [R6.64], R116 ;  /* 0x000000740600c985 */ /* 0x0003e4000c101b08 */
.L_x_1367:
[----:B------:R-:W-:Y:S05]  /*14330*/  BSYNC B0 ;  /* 0x0000000000007941 */ /* 0x000fea0003800000 */
.L_x_1366:
[----:B------:R4:W1:Y:S01]  /*14340*/  SHFL.IDX PT, R5, R2, 0x1, 0x1c1f ;  /* 0x003c1f0002057f89 */ /* 0x00086200000e0000 */
[----:B------:R-:W-:Y:S03]  /*14350*/  BSSY B0, `(.L_x_1368) ;  /* 0x0000023000007945 */ /* 0x000fe60003800000 */
[----:B-1----:R4:W1:Y:S01]  /*14360*/  SHFL.IDX PT, R0, R4, 0x1, 0x1c1f ;  /* 0x003c1f0004007f89 */ /* 0x00286200000e0000 */
[----:B------:R-:W-:Y:S05]  /*14370*/  @P2 BRA `(.L_x_1369) ;  /* 0x0000020000002947 */ /* 0x000fea0003800000 */
[----:B------:R-:W-:Y:S02]  /*14380*/  ISETP.GE.AND P3, PT, R245, c[0x0][0x3c8], PT ;  /* 0x0000f200f5007a0c */ /* 0x000fe40003f66270 */
[----:B------:R-:W-:-:S02]  /*14390*/  ISETP.GE.AND P5, PT, R34, c[0x0][0x3c8], PT ;  /* 0x0000f20022007a0c */ /* 0x000fc40003fa6270 */
[----:B------:R-:W-:-:S09]  /*143a0*/  ISETP.GE.AND P2, PT, R32, c[0x0][0x3c8], PT ;  /* 0x0000f20020007a0c */ /* 0x000fd20003f46270 */
[----:B-1----:R-:W-:-:S04]  /*143b0*/  @!P3 LEA R8, P4, R245, R0, 0x2 ;  /* 0x00000000f508b211 */ /* 0x002fc800078810ff */
[----:B------:R-:W-:Y:S02]  /*143c0*/  @!P3 LEA.HI.X R9, R245, R5, R36, 0x2, P4 ;  /* 0x00000005f509b211 */ /* 0x000fe400020f1424 */
[----:B------:R-:W-:-:S03]  /*143d0*/  @!P5 LEA R6, P4, R34, R0, 0x2 ;  /* 0x000000002206d211 */ /* 0x000fc600078810ff */
[----:B------:R1:W-:Y:S01]  /*143e0*/  @!P3 ST.E.64 [R8.64], R146 ;  /* 0x000000920800b985 */ /* 0x0003e2000c101b08 */
[----:B------:R-:W-:Y:S02]  /*143f0*/  ISETP.GE.AND P3, PT, R30, c[0x0][0x3c8], PT ;  /* 0x0000f2001e007a0c */ /* 0x000fe40003f66270 */
[----:B--2---:R-:W-:-:S05]  /*14400*/  @!P5 LEA.HI.X R7, R34, R5, R35, 0x2, P4 ;  /* 0x000000052207d211 */ /* 0x004fca00020f1423 */
[----:B------:R2:W-:Y:S01]  /*14410*/  @!P5 ST.E.64 [R6.64], R142 ;  /* 0x0000008e0600d985 */ /* 0x0005e2000c101b08 */
[----:B------:R-:W-:Y:S02]  /*14420*/  ISETP.GE.AND P5, PT, R28, c[0x0][0x3c8], PT ;  /* 0x0000f2001c007a0c */ /* 0x000fe40003fa6270 */
[----:B-1----:R-:W-:-:S04]  /*14430*/  @!P2 LEA R8, P4, R32, R0, 0x2 ;  /* 0x000000002008a211 */ /* 0x002fc800078810ff */
[----:B------:R-:W-:Y:S02]  /*14440*/  @!P2 LEA.HI.X R9, R32, R5, R33, 0x2, P4 ;  /* 0x000000052009a211 */ /* 0x000fe400020f1421 */
[----:B--2---:R-:W-:-:S03]  /*14450*/  @!P3 LEA R6, P4, R30, R0, 0x2 ;  /* 0x000000001e06b211 */ /* 0x004fc600078810ff */
[----:B------:R1:W-:Y:S01]  /*14460*/  @!P2 ST.E.64 [R8.64], R138 ;  /* 0x0000008a0800a985 */ /* 0x0003e2000c101b08 */
[----:B------:R-:W-:Y:S02]  /*14470*/  @!P3 LEA.HI.X R7, R30, R5, R31, 0x2, P4 ;  /* 0x000000051e07b211 */ /* 0x000fe400020f141f */
[----:B------:R-:W-:-:S03]  /*14480*/  ISETP.GE.AND P4, PT, R26, c[0x0][0x3c8], PT ;  /* 0x0000f2001a007a0c */ /* 0x000fc60003f86270 */
[----:B------:R-:W-:Y:S01]  /*14490*/  @!P3 ST.E.64 [R6.64], R134 ;  /* 0x000000860600b985 */ /* 0x000fe2000c101b08 */
[----:B------:R-:W-:Y:S02]  /*144a0*/  ISETP.GE.AND P3, PT, R24, c[0x0][0x3c8], PT ;  /* 0x0000f20018007a0c */ /* 0x000fe40003f66270 */
[----:B-1----:R-:W-:-:S04]  /*144b0*/  @!P5 LEA R8, P2, R28, R0, 0x2 ;  /* 0x000000001c08d211 */ /* 0x002fc800078410ff */
[----:B------:R-:W-:Y:S02]  /*144c0*/  @!P5 LEA.HI.X R9, R28, R5, R29, 0x2, P2 ;  /* 0x000000051c09d211 */ /* 0x000fe400010f141d */
[----:B------:R-:W-:-:S03]  /*144d0*/  ISETP.GE.AND P2, PT, R22, c[0x0][0x3c8], PT ;  /* 0x0000f20016007a0c */ /* 0x000fc60003f46270 */
[----:B------:R1:W-:Y:S02]  /*144e0*/  @!P5 ST.E.64 [R8.64], R130 ;  /* 0x000000820800d985 */ /* 0x0003e4000c101b08 */
[----:B-1----:R-:W-:-:S04]  /*144f0*/  @!P4 LEA R8, P5, R26, R0, 0x2 ;  /* 0x000000001a08c211 */ /* 0x002fc800078a10ff */
[----:B------:R-:W-:Y:S02]  /*14500*/  @!P4 LEA.HI.X R9, R26, R5, R27, 0x2, P5 ;  /* 0x000000051a09c211 */ /* 0x000fe400028f141b */
[----:B------:R-:W-:-:S03]  /*14510*/  @!P3 LEA R6, P5, R24, R0, 0x2 ;  /* 0x000000001806b211 */ /* 0x000fc600078a10ff */
[----:B------:R1:W-:Y:S01]  /*14520*/  @!P4 ST.E.64 [R8.64], R126 ;  /* 0x0000007e0800c985 */ /* 0x0003e2000c101b08 */
[----:B------:R-:W-:Y:S02]  /*14530*/  @!P3 LEA.HI.X R7, R24, R5, R25, 0x2, P5 ;  /* 0x000000051807b211 */ /* 0x000fe400028f1419 */
[----:B---3--:R-:W-:-:S03]  /*14540*/  @!P2 LEA R10, P5, R22, R0, 0x2 ;  /* 0x00000000160aa211 */ /* 0x008fc600078a10ff */
[----:B------:R1:W-:Y:S01]  /*14550*/  @!P3 ST.E.64 [R6.64], R122 ;  /* 0x0000007a0600b985 */ /* 0x0003e2000c101b08 */
[----:B------:R-:W-:-:S05]  /*14560*/  @!P2 LEA.HI.X R11, R22, R5, R23, 0x2, P5 ;  /* 0x00000005160ba211 */ /* 0x000fca00028f1417 */
[----:B------:R1:W-:Y:S04]  /*14570*/  @!P2 ST.E.64 [R10.64], R118 ;  /* 0x000000760a00a985 */ /* 0x0003e8000c101b08 */
.L_x_1369:
[----:B------:R-:W-:Y:S05]  /*14580*/  BSYNC B0 ;  /* 0x0000000000007941 */ /* 0x000fea0003800000 */
.L_x_1368:
[----:B------:R4:W3:Y:S01]  /*14590*/  SHFL.IDX PT, R5, R2, 0x2, 0x1c1f ;  /* 0x005c1f0002057f89 */ /* 0x0008e200000e0000 */
[----:B------:R-:W-:Y:S03]  /*145a0*/  BSSY B0, `(.L_x_1370) ;  /* 0x0000023000007945 */ /* 0x000fe60003800000 */
[----:B-1----:R4:W1:Y:S01]  /*145b0*/  SHFL.IDX PT, R0, R4, 0x2, 0x1c1f ;  /* 0x005c1f0004007f89 */ /* 0x00286200000e0000 */
[----:B------:R-:W-:Y:S05]  /*145c0*/  @P1 BRA `(.L_x_1371) ;  /* 0x0000020000001947 */ /* 0x000fea0003800000 */
[----:B------:R-:W-:Y:S02]  /*145d0*/  ISETP.GE.AND P3, PT, R245, c[0x0][0x3c8], PT ;  /* 0x0000f200f5007a0c */ /* 0x000fe40003f66270 */
[----:B------:R-:W-:Y:S02]  /*145e0*/  ISETP.GE.AND P5, PT, R34, c[0x0][0x3c8], PT ;  /* 0x0000f20022007a0c */ /* 0x000fe40003fa6270 */
[----:B------:R-:W-:Y:S02]  /*145f0*/  ISETP.GE.AND P2, PT, R32, c[0x0][0x3c8], PT ;  /* 0x0000f20020007a0c */ /* 0x000fe40003f46270 */
[----:B------:R-:W-:-:S07]  /*14600*/  ISETP.GE.AND P1, PT, R30, c[0x0][0x3c8], PT ;  /* 0x0000f2001e007a0c */ /* 0x000fce0003f26270 */
[----:B-1----:R-:W-:-:S04]  /*14610*/  @!P3 LEA R8, P4, R245, R0, 0x2 ;  /* 0x00000000f508b211 */ /* 0x002fc800078810ff */
[----:B---3--:R-:W-:Y:S02]  /*14620*/  @!P3 LEA.HI.X R9, R245, R5, R36, 0x2, P4 ;  /* 0x00000005f509b211 */ /* 0x008fe400020f1424 */
[----:B------:R-:W-:-:S03]  /*14630*/  @!P5 LEA R6, P4, R34, R0, 0x2 ;  /* 0x000000002206d211 */ /* 0x000fc600078810ff */
[----:B------:R1:W-:Y:S01]  /*14640*/  @!P3 ST.E.64 [R8.64], R148 ;  /* 0x000000940800b985 */ /* 0x0003e2000c101b08 */
[----:B--2---:R-:W-:Y:S02]  /*14650*/  @!P5 LEA.HI.X R7, R34, R5, R35, 0x2, P4 ;  /* 0x000000052207d211 */ /* 0x004fe400020f1423 */
[----:B------:R-:W-:-:S03]  /*14660*/  ISETP.GE.AND P4, PT, R28, c[0x0][0x3c8], PT ;  /* 0x0000f2001c007a0c */ /* 0x000fc60003f86270 */
[----:B------:R2:W-:Y:S01]  /*14670*/  @!P5 ST.E.64 [R6.64], R152 ;  /* 0x000000980600d985 */ /* 0x0005e2000c101b08 */
[----:B-1----:R-:W-:-:S04]  /*14680*/  @!P2 LEA R8, P3, R32, R0, 0x2 ;  /* 0x000000002008a211 */ /* 0x002fc800078610ff */
[-C--:B------:R-:W-:Y:S02]  /*14690*/  @!P2 LEA.HI.X R9, R32, R5.reuse, R33, 0x2, P3 ;  /* 0x000000052009a211 */ /* 0x080fe400018f1421 */
[----:B--2---:R-:W-:Y:S02]  /*146a0*/  @!P1 LEA R6, P5, R30, R0, 0x2 ;  /* 0x000000001e069211 */ /* 0x004fe400078a10ff */
[----:B------:R-:W-:Y:S01]  /*146b0*/  ISETP.GE.AND P3, PT, R26, c[0x0][0x3c8], PT ;  /* 0x0000f2001a007a0c */ /* 0x000fe20003f66270 */
[----:B------:R1:W-:Y:S01]  /*146c0*/  @!P2 ST.E.64 [R8.64], R156 ;  /* 0x0000009c0800a985 */ /* 0x0003e2000c101b08 */
[----:B------:R-:W-:Y:S02]  /*146d0*/  @!P1 LEA.HI.X R7, R30, R5, R31, 0x2, P5 ;  /* 0x000000051e079211 */ /* 0x000fe400028f141f */
[----:B------:R-:W-:-:S03]  /*146e0*/  ISETP.GE.AND P2, PT, R24, c[0x0][0x3c8], PT ;  /* 0x0000f20018007a0c */ /* 0x000fc60003f46270 */
[----:B------:R2:W-:Y:S01]  /*146f0*/  @!P1 ST.E.64 [R6.64], R160 ;  /* 0x000000a006009985 */ /* 0x0005e2000c101b08 */
[----:B------:R-:W-:Y:S02]  /*14700*/  ISETP.GE.AND P1, PT, R22, c[0x0][0x3c8], PT ;  /* 0x0000f20016007a0c */ /* 0x000fe40003f26270 */
[----:B-1----:R-:W-:-:S04]  /*14710*/  @!P4 LEA R8, P5, R28, R0, 0x2 ;  /* 0x000000001c08c211 */ /* 0x002fc800078a10ff */
[----:B------:R-:W-:Y:S02]  /*14720*/  @!P4 LEA.HI.X R9, R28, R5, R29, 0x2, P5 ;  /* 0x000000051c09c211 */ /* 0x000fe400028f141d */
[----:B------:R-:W-:-:S03]  /*14730*/  @!P3 LEA R10, P5, R26, R0, 0x2 ;  /* 0x000000001a0ab211 */ /* 0x000fc600078a10ff */
[----:B------:R1:W-:Y:S01]  /*14740*/  @!P4 ST.E.64 [R8.64], R164 ;  /* 0x000000a40800c985 */ /* 0x0003e2000c101b08 */
[----:B------:R-:W-:Y:S02]  /*14750*/  @!P3 LEA.HI.X R11, R26, R5, R27, 0x2, P5 ;  /* 0x000000051a0bb211 */ /* 0x000fe400028f141b */
[----:B--2---:R-:W-:-:S03]  /*14760*/  @!P2 LEA R6, P5, R24, R0, 0x2 ;  /* 0x000000001806a211 */ /* 0x004fc600078a10ff */
[----:B------:R1:W-:Y:S01]  /*14770*/  @!P3 ST.E.64 [R10.64], R168 ;  /* 0x000000a80a00b985 */ /* 0x0003e2000c101b08 */
[----:B------:R-:W-:Y:S02]  /*14780*/  @!P2 LEA.HI.X R7, R24, R5, R25, 0x2, P5 ;  /* 0x000000051807a211 */ /* 0x000fe400028f1419 */
[----:B------:R-:W-:-:S03]  /*14790*/  @!P1 LEA R12, P5, R22, R0, 0x2 ;  /* 0x00000000160c9211 */ /* 0x000fc600078a10ff */
[----:B------:R1:W-:Y:S01]  /*147a0*/  @!P2 ST.E.64 [R6.64], R172 ;  /* 0x000000ac0600a985 */ /* 0x0003e2000c101b08 */
[----:B------:R-:W-:-:S05]  /*147b0*/  @!P1 LEA.HI.X R13, R22, R5, R23, 0x2, P5 ;  /* 0x00000005160d9211 */ /* 0x000fca00028f1417 */
[----:B------:R1:W-:Y:S04]  /*147c0*/  @!P1 ST.E.64 [R12.64], R176 ;  /* 0x000000b00c009985 */ /* 0x0003e8000c101b08 */
.L_x_1371:
[----:B------:R-:W-:Y:S05]  /*147d0*/  BSYNC B0 ;  /* 0x0000000000007941 */ /* 0x000fea0003800000 */
.L_x_1370:
[----:B----4-:R-:W4:Y:S04]  /*147e0*/  SHFL.IDX PT, R2, R2, 0x3, 0x1c1f ;  /* 0x007c1f0002027f89 */ /* 0x010f2800000e0000 */
[----:B------:R-:W3:Y:S01]  /*147f0*/  SHFL.IDX PT, R4, R4, 0x3, 0x1c1f ;  /* 0x007c1f0004047f89 */ /* 0x000ee200000e0000 */
[----:B------:R-:W-:Y:S05]  /*14800*/  @P0 BRA `(.L_x_1372) ;  /* 0x000004d000000947 */ /* 0x000fea0003800000 */
[----:B------:R-:W-:Y:S02]  /*14810*/  ISETP.GE.AND P1, PT, R245, c[0x0][0x3c8], PT ;  /* 0x0000f200f5007a0c */ /* 0x000fe40003f26270 */
[----:B------:R-:W-:Y:S02]  /*14820*/  ISETP.GE.AND P0, PT, R34, c[0x0][0x3c8], PT ;  /* 0x0000f20022007a0c */ /* 0x000fe40003f06270 */
[----:B------:R-:W-:-:S09]  /*14830*/  ISETP.GE.AND P4, PT, R32, c[0x0][0x3c8], PT ;  /* 0x0000f20020007a0c */ /* 0x000fd20003f86270 */
[CC--:B-1-3--:R-:W-:Y:S02]  /*14840*/  @!P1 LEA R8, P3, R245.reuse, R4.reuse, 0x2 ;  /* 0x00000004f5089211 */ /* 0x0cafe400078610ff */
[----:B------:R-:W-:Y:S02]  /*14850*/  @!P0 LEA R6, P2, R34, R4, 0x2 ;  /* 0x0000000422068211 */ /* 0x000fe400078410ff */
[-C--:B----4-:R-:W-:Y:S02]  /*14860*/  @!P1 LEA.HI.X R9, R245, R2.reuse, R36, 0x2, P3 ;  /* 0x00000002f5099211 */ /* 0x090fe400018f1424 */
[----:B------:R-:W-:Y:S02]  /*14870*/  ISETP.GE.AND P3, PT, R30, c[0x0][0x3c8], PT ;  /* 0x0000f2001e007a0c */ /* 0x000fe40003f66270 */
[----:B--2---:R-:W-:Y:S01]  /*14880*/  @!P0 LEA.HI.X R7, R34, R2, R35, 0x2, P2 ;  /* 0x0000000222078211 */ /* 0x004fe200010f1423 */
[----:B------:R1:W-:Y:S01]  /*14890*/  @!P1 ST.E.64 [R8.64], R150 ;  /* 0x0000009608009985 */ /* 0x0003e2000c101b08 */
[----:B------:R-:W-:-:S02]  /*148a0*/  ISETP.GE.AND P2, PT, R28, c[0x0][0x3c8], PT ;  /* 0x0000f2001c007a0c */ /* 0x000fc40003f46270 */
[----:B------:R-:W-:Y:S01]  /*148b0*/  ISETP.GE.AND P1, PT, R26, c[0x0][0x3c8], PT ;  /* 0x0000f2001a007a0c */ /* 0x000fe20003f26270 */
[----:B------:R2:W-:Y:S01]  /*148c0*/  @!P0 ST.E.64 [R6.64], R154 ;  /* 0x0000009a06008985 */ /* 0x0005e2000c101b08 */
[----:B------:R-:W-:Y:S02]  /*148d0*/  ISETP.GE.AND P0, PT, R24, c[0x0][0x3c8], PT ;  /* 0x0000f20018007a0c */ /* 0x000fe40003f06270 */
[----:B-1----:R-:W-:-:S04]  /*148e0*/  @!P4 LEA R8, P5, R32, R4, 0x2 ;  /* 0x000000042008c211 */ /* 0x002fc800078a10ff */
[----:B------:R-:W-:Y:S02]  /*148f0*/  @!P4 LEA.HI.X R9, R32, R2, R33, 0x2, P5 ;  /* 0x000000022009c211 */ /* 0x000fe400028f1421 */
[----:B--2---:R-:W-:-:S03]  /*14900*/  @!P3 LEA R6, P5, R30, R4, 0x2 ;  /* 0x000000041e06b211 */ /* 0x004fc600078a10ff */
[----:B------:R1:W-:Y:S01]  /*14910*/  @!P4 ST.E.64 [R8.64], R158 ;  /* 0x0000009e0800c985 */ /* 0x0003e2000c101b08 */
[----:B------:R-:W-:Y:S02]  /*14920*/  @!P2 LEA R12, P4, R28, R4, 0x2 ;  /* 0x000000041c0ca211 */ /* 0x000fe400078810ff */
[----:B------:R-:W-:Y:S02]  /*14930*/  @!P3 LEA.HI.X R7, R30, R2, R31, 0x2, P5 ;  /* 0x000000021e07b211 */ /* 0x000fe400028f141f */
[----:B------:R-:W-:Y:S02]  /*14940*/  @!P1 LEA R10, P5, R26, R4, 0x2 ;  /* 0x000000041a0a9211 */ /* 0x000fe400078a10ff */
[-C--:B------:R-:W-:Y:S01]  /*14950*/  @!P2 LEA.HI.X R13, R28, R2.reuse, R29, 0x2, P4 ;  /* 0x000000021c0da211 */ /* 0x080fe200020f141d */
[----:B------:R2:W-:Y:S01]  /*14960*/  @!P3 ST.E.64 [R6.64], R162 ;  /* 0x000000a20600b985 */ /* 0x0005e2000c101b08 */
[----:B------:R-:W-:-:S03]  /*14970*/  @!P1 LEA.HI.X R11, R26, R2, R27, 0x2, P5 ;  /* 0x000000021a0b9211 */ /* 0x000fc600028f141b */
[----:B------:R2:W-:Y:S04]  /*14980*/  @!P2 ST.E.64 [R12.64], R166 ;  /* 0x000000a60c00a985 */ /* 0x0005e8000c101b08 */
[----:B------:R2:W-:Y:S01]  /*14990*/  @!P1 ST.E.64 [R10.64], R170 ;  /* 0x000000aa0a009985 */ /* 0x0005e2000c101b08 */
[----:B-1----:R-:W-:-:S04]  /*149a0*/  @!P0 LEA R8, P4, R24, R4, 0x2 ;  /* 0x0000000418088211 */ /* 0x002fc800078810ff */
[----:B------:R-:W-:-:S05]  /*149b0*/  @!P0 LEA.HI.X R9, R24, R2, R25, 0x2, P4 ;  /* 0x0000000218098211 */ /* 0x000fca00020f1419 */
[----:B------:R2:W-:Y:S01]  /*149c0*/  @!P0 ST.E.64 [R8.64], R174 ;  /* 0x000000ae08008985 */ /* 0x0005e2000c101b08 */
[----:B------:R-:W-:-:S13]  /*149d0*/  ISETP.GE.AND P0, PT, R22, c[0x0][0x3c8], PT ;  /* 0x0000f20016007a0c */ /* 0x000fda0003f06270 */
[----:B------:R-:W-:Y:S05]  /*149e0*/  @P0 BRA `(.L_x_1372) ;  /* 0x000002f000000947 */ /* 0x000fea0003800000 */
[----:B------:R-:W-:-:S04]  /*149f0*/  LEA R4, P0, R22, R4, 0x2 ;  /* 0x0000000416047211 */ /* 0x000fc800078010ff */
[----:B------:R-:W-:-:S05]  /*14a00*/  LEA.HI.X R5, R22, R2, R23, 0x2, P0 ;  /* 0x0000000216057211 */ /* 0x000fca00000f1417 */
[----:B------:R1:W-:Y:S01]  /*14a10*/  ST.E.64 [R4.64], R178 ;  /* 0x000000b204007985 */ /* 0x0003e2000c101b08 */
[----:B------:R-:W-:Y:S05]  /*14a20*/  BRA `(.L_x_1372) ;  /* 0x000002b000007947 */ /* 0x000fea0003800000 */
.L_x_1364:
[----:B------:R-:W-:-:S13]  /*14a30*/  ISETP.GT.AND P0, PT, R243, 0x7f, PT ;  /* 0x0000007ff300780c */ /* 0x000fda0003f04270 */
[----:B------:R-:W-:Y:S05]  /*14a40*/  @P0 BRA `(.L_x_1372) ;  /* 0x0000029000000947 */ /* 0x000fea0003800000 */
[----:B------:R-:W4:Y:S01]  /*14a50*/  LDL.LU R2, [R1+0x14] ;  /* 0x0000140001027983 */ /* 0x000f220000300800 */
[----:B------:R-:W-:-:S05]  /*14a60*/  MOV R4, c[0x0][0x4e8] ;  /* 0x00013a0000047a02 */ /* 0x000fca0000000f00 */
[----:B------:R-:W-:Y:S01]  /*14a70*/  IMAD R0, R4, c[0x0][0x388], RZ ;  /* 0x0000e20004007a24 */ /* 0x000fe200078e02ff */
[----:B----4-:R-:W-:-:S04]  /*14a80*/  IADD3 R2, R2, R243, RZ ;  /* 0x000000f302027210 */ /* 0x010fc80007ffe0ff */
[----:B------:R-:W-:-:S13]  /*14a90*/  ISETP.GE.AND P0, PT, R2, R0, PT ;  /* 0x000000000200720c */ /* 0x000fda0003f06270 */
[----:B------:R-:W-:Y:S05]  /*14aa0*/  @P0 BRA `(.L_x_1372) ;  /* 0x0000023000000947 */ /* 0x000fea0003800000 */
[----:B------:R-:W4:Y:S04]  /*14ab0*/  LDL.LU R5, [R1+0x18] ;  /* 0x0000180001057983 */ /* 0x000f280000300800 */
[----:B------:R-:W5:Y:S04]  /*14ac0*/  LDL.LU R10, [R1+0x2c] ;  /* 0x00002c00010a7983 */ /* 0x000f680000300800 */
[----:B--2---:R-:W2:Y:S01]  /*14ad0*/  LDL.LU R7, [R1+0x28] ;  /* 0x0000280001077983 */ /* 0x004ea20000300800 */
[----:B------:R-:W-:Y:S02]  /*14ae0*/  ISETP.NE.AND P0, PT, R4, 0x1, PT ;  /* 0x000000010400780c */ /* 0x000fe40003f05270 */
[----:B---3--:R-:W-:-:S02]  /*14af0*/  MOV R6, R2 ;  /* 0x0000000200067202 */ /* 0x008fc40000000f00 */
[----:B----4-:R-:W-:Y:S01]  /*14b00*/  SHF.R.S32.HI R4, RZ, 0x1f, R5 ;  /* 0x0000001fff047819 */ /* 0x010fe20000011405 */
[----:B------:R-:W-:Y:S01]  /*14b10*/  IMAD.WIDE.U32 R8, R5, c[0x0][0x4d0], RZ ;  /* 0x0001340005087a25 */ /* 0x000fe200078e00ff */
[----:B-----5:R-:W-:-:S03]  /*14b20*/  SHF.R.S32.HI R0, RZ, 0x1f, R10 ;  /* 0x0000001fff007819 */ /* 0x020fc6000001140a */
[----:B------:R-:W-:-:S04]  /*14b30*/  IMAD R4, R4, c[0x0][0x4d0], RZ ;  /* 0x0001340004047a24 */ /* 0x000fc800078e02ff */
[----:B------:R-:W-:Y:S02]  /*14b40*/  IMAD R4, R5, c[0x0][0x4d4], R4 ;  /* 0x0001350005047a24 */ /* 0x000fe400078e0204 */
[----:B------:R-:W-:-:S03]  /*14b50*/  @P0 IMAD.HI.U32 R5, R2, c[0x0][0x4ec], RZ ;  /* 0x00013b0002050a27 */ /* 0x000fc600078e00ff */
[----:B------:R-:W-:Y:S01]  /*14b60*/  IADD3 R9, R9, R4, RZ ;  /* 0x0000000409097210 */ /* 0x000fe20007ffe0ff */
[----:B------:R-:W-:Y:S01]  /*14b70*/  IMAD R0, R0, c[0x0][0x4d8], RZ ;  /* 0x0001360000007a24 */ /* 0x000fe200078e02ff */
[----:B------:R-:W-:Y:S02]  /*14b80*/  @P0 SHF.R.U32.HI R6, RZ, c[0x0][0x4f0], R5 ;  /* 0x00013c00ff060a19 */ /* 0x000fe40000011605 */
[----:B--2---:R-:W-:Y:S01]  /*14b90*/  SHF.R.S32.HI R4, RZ, 0x1f, R7 ;  /* 0x0000001fff047819 */ /* 0x004fe20000011407 */
[----:B------:R-:W-:Y:S01]  /*14ba0*/  IMAD R0, R10, c[0x0][0x4dc], R0 ;  /* 0x000137000a007a24 */ /* 0x000fe200078e0200 */
[----:B------:R-:W-:Y:S01]  /*14bb0*/  IADD3 R5, -R6, RZ, RZ ;  /* 0x000000ff06057210 */ /* 0x000fe20007ffe1ff */
[----:B------:R-:W-:-:S04]  /*14bc0*/  IMAD.WIDE.U32 R8, R10, c[0x0][0x4d8], R8 ;  /* 0x000136000a087a25 */ /* 0x000fc800078e0008 */
[----:B------:R-:W-:Y:S01]  /*14bd0*/  IMAD R4, R4, c[0x0][0x4e0], RZ ;  /* 0x0001380004047a24 */ /* 0x000fe200078e02ff */
[----:B------:R-:W-:Y:S01]  /*14be0*/  IADD3 R9, R9, R0, RZ ;  /* 0x0000000009097210 */ /* 0x000fe20007ffe0ff */
[----:B------:R-:W-:Y:S01]  /*14bf0*/  IMAD R5, R5, c[0x0][0x4e8], R2 ;  /* 0x00013a0005057a24 */ /* 0x000fe200078e0202 */
[----:B------:R-:W-:Y:S01]  /*14c00*/  SHF.R.S32.HI R0, RZ, 0x1f, R6 ;  /* 0x0000001fff007819 */ /* 0x000fe20000011406 */
[C---:B------:R-:W-:Y:S02]  /*14c10*/  IMAD R4, R7.reuse, c[0x0][0x4e4], R4 ;  /* 0x0001390007047a24 */ /* 0x040fe400078e0204 */
[----:B------:R-:W-:Y:S01]  /*14c20*/  IMAD.WIDE.U32 R8, R7, c[0x0][0x4e0], R8 ;  /* 0x0001380007087a25 */ /* 0x000fe200078e0008 */
[----:B------:R-:W-:-:S04]  /*14c30*/  SHF.R.S32.HI R2, RZ, 0x1f, R5 ;  /* 0x0000001fff027819 */ /* 0x000fc80000011405 */
[----:B------:R-:W-:Y:S01]  /*14c40*/  IADD3 R6, P0, R6, R8, RZ ;  /* 0x0000000806067210 */ /* 0x000fe20007f1e0ff */
[----:B------:R-:W-:-:S03]  /*14c50*/  IMAD R2, R2, c[0x0][0x4c8], RZ ;  /* 0x0001320002027a24 */ /* 0x000fc600078e02ff */
[----:B------:R-:W-:Y:S01]  /*14c60*/  IADD3.X R7, R0, R9, R4, P0, !PT ;  /* 0x0000000900077210 */ /* 0x000fe200007fe404 */
[----:B------:R-:W-:Y:S01]  /*14c70*/  IMAD R2, R5, c[0x0][0x4cc], R2 ;  /* 0x0001330005027a24 */ /* 0x000fe200078e0202 */
[----:B------:R-:W-:-:S03]  /*14c80*/  MOV R0, 0xff800000 ;  /* 0xff80000000007802 */ /* 0x000fc60000000f00 */
[----:B------:R-:W-:-:S05]  /*14c90*/  IMAD.WIDE.U32 R6, R5, c[0x0][0x4c8], R6 ;  /* 0x0001320005067a25 */ /* 0x000fca00078e0006 */
[----:B------:R-:W-:Y:S02]  /*14ca0*/  IADD3 R2, R7, R2, RZ ;  /* 0x0000000207027210 */ /* 0x000fe40007ffe0ff */
[----:B------:R-:W-:-:S04]  /*14cb0*/  LEA R4, P0, R6, c[0x0][0x4a8], 0x2 ;  /* 0x00012a0006047a11 */ /* 0x000fc800078010ff */
[----:B------:R-:W-:-:S05]  /*14cc0*/  LEA.HI.X R5, R6, c[0x0][0x4ac], R2, 0x2, P0 ;  /* 0x00012b0006057a11 */ /* 0x000fca00000f1402 */
[----:B------:R2:W-:Y:S04]  /*14cd0*/  STG.E [R4.64], R0 ;  /* 0x0000000004007986 */ /* 0x0005e8000c101908 */
.L_x_1372:
[----:B------:R-:W-:Y:S05]  /*14ce0*/  BSYNC B1 ;  /* 0x0000000000017941 */ /* 0x000fea0003800000 */
.L_x_1363:
[----:B------:R-:W-:-:S13]  /*14cf0*/  ISETP.NE.AND P0, PT, RZ, UR6, PT ;  /* 0x00000006ff007c0c */ /* 0x000fda000bf05270 */
[----:B------:R-:W-:Y:S01]  /*14d00*/  @P0 WARPSYNC 0xffffffff ;  /* 0xffffffff00000948 */ /* 0x000fe20003800000 */
[----:B------:R-:W-:Y:S06]  /*14d10*/  @P0 BAR.SYNC.DEFER_BLOCKING 0x5, 0x80 ;  /* 0x0142000000000b1d */ /* 0x000fec0000010000 */
[----:B-12---:R-:W1:Y:S04]  /*14d20*/  @P0 LDS R0, [0xb100] ;  /* 0x00b10000ff000984 */ /* 0x006e680000000800 */
[----:B-1----:R1:W-:Y:S04]  /*14d30*/  @P0 STL [R1], R0 ;  /* 0x0000000001000387 */ /* 0x0023e80000100800 */
[----:B------:R-:W-:Y:S06]  /*14d40*/  @P0 BAR.ARV 0x4, 0x80 ;  /* 0x0102000000000b1d */ /* 0x000fec0000002000 */
[----:B------:R-:W-:Y:S05]  /*14d50*/  @P0 BRA `(.L_x_1373) ;  /* 0x0000008000000947 */ /* 0x000fea0003800000 */
[----:B------:R-:W-:Y:S05]  /*14d60*/  BRA.DIV ~URZ, `(.L_x_1374) ;  /* 0x000053927f007947 */ /* 0x000fea000b800000 */
[----:B---3--:R2:W3:Y:S02]  /*14d70*/  SHFL.IDX PT, R4, R3, RZ, 0x1f ;  /* 0x00001fff03047589 */ /* 0x0084e400000e0000 */
.L_x_1405:
[----:B------:R-:W-:Y:S01]  /*14d80*/  WARPSYNC 0xffffffff ;  /* 0xffffffff00007948 */ /* 0x000fe20003800000 */
[----:B------:R-:W-:Y:S01]  /*14d90*/  BAR.SYNC.DEFER_BLOCKING 0x4, 0x80 ;  /* 0x0102000000007b1d */ /* 0x000fe20000010000 */
[----:B------:R-:W-:-:S05]  /*14da0*/  LOP3.LUT P0, RZ, R243, 0x7f, RZ, 0xc0, !PT ;  /* 0x0000007ff3ff7812 */ /* 0x000fca000780c0ff */
[----:B---3--:R3:W-:Y:S08]  /*14db0*/  STL [R1], R4 ;  /* 0x0000000401007387 */ /* 0x0087f00000100800 */
[----:B------:R3:W-:Y:S04]  /*14dc0*/  @!P0 STS [0xb100], R3 ;  /* 0x00b10003ff008388 */ /* 0x0007e80000000800 */
[----:B------:R-:W-:Y:S06]  /*14dd0*/  BAR.ARV 0x5, 0x80 ;  /* 0x0142000000007b1d */ /* 0x000fec0000002000 */
.L_x_1373:
[----:B-1----:R-:W5:Y:S02]  /*14de0*/  LDL R0, [R1] ;  /* 0x0000000001007983 */ /* 0x002f640000100800 */
[----:B-----5:R-:W-:-:S13]  /*14df0*/  ISETP.GE.AND P0, PT, R0, c[0x0][0x538], PT ;  /* 0x00014e0000007a0c */ /* 0x020fda0003f06270 */
[----:B--234-:R-:W-:Y:S01]  /*14e00*/  @P0 CALL.REL.NOINC `(.L_x_1375) ;  /* 0x0000001000000944 */ /* 0x01cfe20003c00000 */
[----:B------:R-:W-:Y:S05]  /*14e10*/  BRA `(.L_x_1376) ;  /* 0xfffeb9e000007947 */ /* 0x000fea000383ffff */
.L_x_1375:
[----:B------:R-:W-:Y:S05]  /*14e20*/  EXIT ;  /* 0x000000000000794d */ /* 0x000fea0003800000 */
.L_x_1307:
[----:B------:R-:W-:Y:S01]  /*14e30*/  IMAD.MOV.U32 R6, RZ, RZ, R11 ;  /* 0x000000ffff067224 */ /* 0x000fe200078e000b */
[----:B------:R-:W-:Y:S01]  /*14e40*/  MOV R5, RZ ;  /* 0x000000ff00057202 */ /* 0x000fe20000000f00 */
[----:B------:R-:W-:Y:S01]  /*14e50*/  IMAD.MOV.U32 R4, RZ, RZ, 0x181f ;  /* 0x0000181fff047424 */ /* 0x000fe200078e00ff */
[----:B------:R-:W-:Y:S02]  /*14e60*/  MOV R2, 0x14e80 ;  /* 0x00014e8000027802 */ /* 0x000fe40000000f00 */
[----:B-1---5:R-:W-:Y:S05]  /*14e70*/  CALL.REL.NOINC `($__internal_17_$__cuda_sm70_shflsync_idx_p) ;  /* 0x0000535000007944 */ /* 0x022fea0003c00000 */
[----:B------:R-:W-:Y:S01]  /*14e80*/  MOV R13, R4 ;  /* 0x00000004000d7202 */ /* 0x000fe20000000f00 */
[----:B------:R-:W-:Y:S05]  /*14e90*/  BRA `(.L_x_1377) ;  /* 0xfffec57000007947 */ /* 0x000fea000383ffff */
.L_x_1308:
[----:B------:R-:W-:Y:S01]  /*14ea0*/  IMAD.MOV.U32 R6, RZ, RZ, R12 ;  /* 0x000000ffff067224 */ /* 0x000fe200078e000c */
[----:B------:R-:W-:Y:S01]  /*14eb0*/  MOV R5, RZ ;  /* 0x000000ff00057202 */ /* 0x000fe20000000f00 */
[----:B------:R-:W-:Y:S01]  /*14ec0*/  IMAD.MOV.U32 R4, RZ, RZ, 0x181f ;  /* 0x0000181fff047424 */ /* 0x000fe200078e00ff */
[----:B------:R-:W-:Y:S02]  /*14ed0*/  MOV R2, 0x14ef0 ;  /* 0x00014ef000027802 */ /* 0x000fe40000000f00 */
[----:B-12--5:R-:W-:Y:S05]  /*14ee0*/  CALL.REL.NOINC `($__internal_17_$__cuda_sm70_shflsync_idx_p) ;  /* 0x000052e000007944 */ /* 0x026fea0003c00000 */
[----:B------:R-:W-:Y:S05]  /*14ef0*/  BRA `(.L_x_1378) ;  /* 0xfffec53000007947 */ /* 0x000fea000383ffff */
.L_x_1311:
[----:B------:R-:W-:Y:S01]  /*14f00*/  IMAD.MOV.U32 R6, RZ, RZ, R11 ;  /* 0x000000ffff067224 */ /* 0x000fe200078e000b */
[----:B--2---:R-:W-:Y:S01]  /*14f10*/  MOV R5, 0x1 ;  /* 0x0000000100057802 */ /* 0x004fe20000000f00 */
[----:B----4-:R-:W-:Y:S01]  /*14f20*/  IMAD.MOV.U32 R4, RZ, RZ, 0x181f ;  /* 0x0000181fff047424 */ /* 0x010fe200078e00ff */
[----:B------:R-:W-:-:S02]  /*14f30*/  MOV R2, 0x14f50 ;  /* 0x00014f5000027802 */ /* 0x000fc40000000f00 */
[----:B-1---5:R-:W-:Y:S05]  /*14f40*/  CALL.REL.NOINC `($__internal_17_$__cuda_sm70_shflsync_idx_p) ;  /* 0x0000528000007944 */ /* 0x022fea0003c00000 */
[----:B------:R-:W-:Y:S01]  /*14f50*/  IMAD.MOV.U32 R13, RZ, RZ, R4 ;  /* 0x000000ffff0d7224 */ /* 0x000fe200078e0004 */
[----:B------:R-:W-:Y:S01]  /*14f60*/  MOV R5, 0x1 ;  /* 0x0000000100057802 */ /* 0x000fe20000000f00 */
[----:B------:R-:W-:Y:S01]  /*14f70*/  IMAD.MOV.U32 R6, RZ, RZ, R12 ;  /* 0x000000ffff067224 */ /* 0x000fe200078e000c */
[----:B------:R-:W-:-:S02]  /*14f80*/  MOV R4, 0x181f ;  /* 0x0000181f00047802 */ /* 0x000fc40000000f00 */
[----:B------:R-:W-:Y:S02]  /*14f90*/  MOV R2, 0x14fb0 ;  /* 0x00014fb000027802 */ /* 0x000fe40000000f00 */
[----:B------:R-:W-:Y:S05]  /*14fa0*/  CALL.REL.NOINC `($__internal_17_$__cuda_sm70_shflsync_idx_p) ;  /* 0x0000522000007944 */ /* 0x000fea0003c00000 */
[----:B------:R-:W-:Y:S05]  /*14fb0*/  BRA `(.L_x_1379) ;  /* 0xfffec58000007947 */ /* 0x000fea000383ffff */
.L_x_1314:
[----:B------:R-:W-:Y:S01]  /*14fc0*/  IMAD.MOV.U32 R6, RZ, RZ, R11 ;  /* 0x000000ffff067224 */ /* 0x000fe200078e000b */
[----:B---3--:R-:W-:Y:S01]  /*14fd0*/  MOV R5, 0x2 ;  /* 0x0000000200057802 */ /* 0x008fe20000000f00 */
[----:B----4-:R-:W-:Y:S01]  /*14fe0*/  IMAD.MOV.U32 R4, RZ, RZ, 0x181f ;  /* 0x0000181fff047424 */ /* 0x010fe200078e00ff */
[----:B------:R-:W-:Y:S02]  /*14ff0*/  MOV R2, 0x15010 ;  /* 0x0001501000027802 */ /* 0x000fe40000000f00 */
[----:B-12--5:R-:W-:Y:S05]  /*15000*/  CALL.REL.NOINC `($__internal_17_$__cuda_sm70_shflsync_idx_p) ;  /* 0x000051c000007944 */ /* 0x026fea0003c00000 */
[----:B------:R-:W-:Y:S01]  /*15010*/  MOV R13, R4 ;  /* 0x00000004000d7202 */ /* 0x000fe20000000f00 */
[----:B------:R-:W-:Y:S05]  /*15020*/  BRA `(.L_x_1380) ;  /* 0xfffec5e000007947 */ /* 0x000fea000383ffff */
.L_x_1315:
[----:B------:R-:W-:Y:S01]  /*15030*/  IMAD.MOV.U32 R6, RZ, RZ, R12 ;  /* 0x000000ffff067224 */ /* 0x000fe200078e000c */
[----:B------:R-:W-:Y:S01]  /*15040*/  MOV R5, 0x2 ;  /* 0x0000000200057802 */ /* 0x000fe20000000f00 */
[----:B----4-:R-:W-:Y:S01]  /*15050*/  IMAD.MOV.U32 R4, RZ, RZ, 0x181f ;  /* 0x0000181fff047424 */ /* 0x010fe200078e00ff */
[----:B------:R-:W-:Y:S02]  /*15060*/  MOV R2, 0x15080 ;  /* 0x0001508000027802 */ /* 0x000fe40000000f00 */
[----:B-123-5:R-:W-:Y:S05]  /*15070*/  CALL.REL.NOINC `($__internal_17_$__cuda_sm70_shflsync_idx_p) ;  /* 0x0000515000007944 */ /* 0x02efea0003c00000 */
[----:B------:R-:W-:Y:S05]  /*15080*/  BRA `(.L_x_1381) ;  /* 0xfffec5a000007947 */ /* 0x000fea000383ffff */
.L_x_1318:
[----:B------:R-:W-:Y:S01]  /*15090*/  IMAD.MOV.U32 R6, RZ, RZ, R11 ;  /* 0x000000ffff067224 */ /* 0x000fe200078e000b */
[----:B-1----:R-:W-:Y:S01]  /*150a0*/  MOV R5, 0x3 ;  /* 0x0000000300057802 */ /* 0x002fe20000000f00 */
[----:B--2---:R-:W-:Y:S01]  /*150b0*/  IMAD.MOV.U32 R4, RZ, RZ, 0x181f ;  /* 0x0000181fff047424 */ /* 0x004fe200078e00ff */
[----:B------:R-:W-:-:S02]  /*150c0*/  MOV R2, 0x150e0 ;  /* 0x000150e000027802 */ /* 0x000fc40000000f00 */
[----:B---345:R-:W-:Y:S05]  /*150d0*/  CALL.REL.NOINC `($__internal_17_$__cuda_sm70_shflsync_idx_p) ;  /* 0x000050f000007944 */ /* 0x038fea0003c00000 */
[----:B------:R-:W-:Y:S01]  /*150e0*/  IMAD.MOV.U32 R13, RZ, RZ, R4 ;  /* 0x000000ffff0d7224 */ /* 0x000fe200078e0004 */
[----:B------:R-:W-:Y:S01]  /*150f0*/  MOV R5, 0x3 ;  /* 0x0000000300057802 */ /* 0x000fe20000000f00 */
[----:B------:R-:W-:Y:S01]  /*15100*/  IMAD.MOV.U32 R6, RZ, RZ, R12 ;  /* 0x000000ffff067224 */ /* 0x000fe200078e000c */
[----:B------:R-:W-:-:S02]  /*15110*/  MOV R4, 0x181f ;  /* 0x0000181f00047802 */ /* 0x000fc40000000f00 */
[----:B------:R-:W-:Y:S02]  /*15120*/  MOV R2, 0x15140 ;  /* 0x0001514000027802 */ /* 0x000fe40000000f00 */
[----:B------:R-:W-:Y:S05]  /*15130*/  CALL.REL.NOINC `($__internal_17_$__cuda_sm70_shflsync_idx_p) ;  /* 0x0000509000007944 */ /* 0x000fea0003c00000 */
[----:B------:R-:W-:Y:S05]  /*15140*/  BRA `(.L_x_1382) ;  /* 0xfffec5c000007947 */ /* 0x000fea000383ffff */
.L_x_1321:
[----:B------:R-:W-:Y:S01]  /*15150*/  IMAD.MOV.U32 R6, RZ, RZ, R11 ;  /* 0x000000ffff067224 */ /* 0x000fe200078e000b */
[----:B--2---:R-:W-:Y:S01]  /*15160*/  MOV R5, 0x4 ;  /* 0x0000000400057802 */ /* 0x004fe20000000f00 */
[----:B------:R-:W-:Y:S01]  /*15170*/  IMAD.MOV.U32 R4, RZ, RZ, 0x181f ;  /* 0x0000181fff047424 */ /* 0x000fe200078e00ff */
[----:B------:R-:W-:Y:S02]  /*15180*/  MOV R2, 0x151a0 ;  /* 0x000151a000027802 */ /* 0x000fe40000000f00 */
[----:B-1-345:R-:W-:Y:S05]  /*15190*/  CALL.REL.NOINC `($__internal_17_$__cuda_sm70_shflsync_idx_p) ;  /* 0x0000503000007944 */ /* 0x03afea0003c00000 */
[----:B------:R-:W-:Y:S01]  /*151a0*/  MOV R13, R4 ;  /* 0x00000004000d7202 */ /* 0x000fe20000000f00 */
[----:B------:R-:W-:Y:S05]  /*151b0*/  BRA `(.L_x_1383) ;  /* 0xfffec62000007947 */ /* 0x000fea000383ffff */
.L_x_1322:
[----:B------:R-:W-:Y:S01]  /*151c0*/  IMAD.MOV.U32 R6, RZ, RZ, R12 ;  /* 0x000000ffff067224 */ /* 0x000fe200078e000c */
[----:B--2---:R-:W-:Y:S01]  /*151d0*/  MOV R5, 0x4 ;  /* 0x0000000400057802 */ /* 0x004fe20000000f00 */
[----:B------:R-:W-:Y:S01]  /*151e0*/  IMAD.MOV.U32 R4, RZ, RZ, 0x181f ;  /* 0x0000181fff047424 */ /* 0x000fe200078e00ff */
[----:B------:R-:W-:Y:S02]  /*151f0*/  MOV R2, 0x15210 ;  /* 0x0001521000027802 */ /* 0x000fe40000000f00 */
[----:B-1-345:R-:W-:Y:S05]  /*15200*/  CALL.REL.NOINC `($__internal_17_$__cuda_sm70_shflsync_idx_p) ;  /* 0x00004fc000007944 */ /* 0x03afea0003c00000 */
[----:B------:R-:W-:Y:S05]  /*15210*/  BRA `(.L_x_1384) ;  /* 0xfffec5e000007947 */ /* 0x000fea000383ffff */
.L_x_1325:
[----:B------:R-:W-:Y:S01]  /*15220*/  IMAD.MOV.U32 R6, RZ, RZ, R11 ;  /* 0x000000ffff067224 */ /* 0x000fe200078e000b */
[----:B-1----:R-:W-:Y:S01]  /*15230*/  MOV R5, 0x5 ;  /* 0x0000000500057802 */ /* 0x002fe20000000f00 */
[----:B---3--:R-:W-:Y:S01]  /*15240*/  IMAD.MOV.U32 R4, RZ, RZ, 0x181f ;  /* 0x0000181fff047424 */ /* 0x008fe200078e00ff */
[----:B------:R-:W-:-:S02]  /*15250*/  MOV R2, 0x15270 ;  /* 0x0001527000027802 */ /* 0x000fc40000000f00 */
[----:B--2-45:R-:W-:Y:S05]  /*15260*/  CALL.REL.NOINC `($__internal_17_$__cuda_sm70_shflsync_idx_p) ;  /* 0x00004f6000007944 */ /* 0x034fea0003c00000 */
[----:B------:R-:W-:Y:S01]  /*15270*/  IMAD.MOV.U32 R13, RZ, RZ, R4 ;  /* 0x000000ffff0d7224 */ /* 0x000fe200078e0004 */
[----:B------:R-:W-:Y:S01]  /*15280*/  MOV R5, 0x5 ;  /* 0x0000000500057802 */ /* 0x000fe20000000f00 */
[----:B------:R-:W-:Y:S01]  /*15290*/  IMAD.MOV.U32 R6, RZ, RZ, R12 ;  /* 0x000000ffff067224 */ /* 0x000fe200078e000c */
[----:B------:R-:W-:-:S02]  /*152a0*/  MOV R4, 0x181f ;  /* 0x0000181f00047802 */ /* 0x000fc40000000f00 */
[----:B------:R-:W-:Y:S02]  /*152b0*/  MOV R2, 0x152d0 ;  /* 0x000152d000027802 */ /* 0x000fe40000000f00 */
[----:B------:R-:W-:Y:S05]  /*152c0*/  CALL.REL.NOINC `($__internal_17_$__cuda_sm70_shflsync_idx_p) ;  /* 0x00004f0000007944 */ /* 0x000fea0003c00000 */
[----:B------:R-:W-:Y:S05]  /*152d0*/  BRA `(.L_x_1385) ;  /* 0xfffec60000007947 */ /* 0x000fea000383ffff */
.L_x_1328:
[----:B------:R-:W-:Y:S01]  /*152e0*/  IMAD.MOV.U32 R6, RZ, RZ, R11 ;  /* 0x000000ffff067224 */ /* 0x000fe200078e000b */
[----:B--2---:R-:W-:Y:S01]  /*152f0*/  MOV R5, 0x6 ;  /* 0x0000000600057802 */ /* 0x004fe20000000f00 */
[----:B---3--:R-:W-:Y:S01]  /*15300*/  IMAD.MOV.U32 R4, RZ, RZ, 0x181f ;  /* 0x0000181fff047424 */ /* 0x008fe200078e00ff */
[----:B------:R-:W-:Y:S02]  /*15310*/  MOV R2, 0x15330 ;  /* 0x0001533000027802 */ /* 0x000fe40000000f00 */
[----:B-1--45:R-:W-:Y:S05]  /*15320*/  CALL.REL.NOINC `($__internal_17_$__cuda_sm70_shflsync_idx_p) ;  /* 0x00004ea000007944 */ /* 0x032fea0003c00000 */
[----:B------:R-:W-:Y:S01]  /*15330*/  MOV R13, R4 ;  /* 0x00000004000d7202 */ /* 0x000fe20000000f00 */
[----:B------:R-:W-:Y:S05]  /*15340*/  BRA `(.L_x_1386) ;  /* 0xfffec66000007947 */ /* 0x000fea000383ffff */
.L_x_1329:
[----:B------:R-:W-:Y:S01]  /*15350*/  IMAD.MOV.U32 R6, RZ, RZ, R12 ;  /* 0x000000ffff067224 */ /* 0x000fe200078e000c */
[----:B------:R-:W-:Y:S01]  /*15360*/  MOV R5, 0x6 ;  /* 0x0000000600057802 */ /* 0x000fe20000000f00 */
[----:B---3--:R-:W-:Y:S01]  /*15370*/  IMAD.MOV.U32 R4, RZ, RZ, 0x181f ;  /* 0x0000181fff047424 */ /* 0x008fe200078e00ff */
[----:B------:R-:W-:Y:S02]  /*15380*/  MOV R2, 0x153a0 ;  /* 0x000153a000027802 */ /* 0x000fe40000000f00 */
[----:B-12-45:R-:W-:Y:S05]  /*15390*/  CALL.REL.NOINC `($__internal_17_$__cuda_sm70_shflsync_idx_p) ;  /* 0x00004e3000007944 */ /* 0x036fea0003c00000 */
[----:B------:R-:W-:Y:S05]  /*153a0*/  BRA `(.L_x_1387) ;  /* 0xfffec62000007947 */ /* 0x000fea000383ffff */
.L_x_1332:
        /* <DEDUP_REMOVED lines=11> */
[----:B------:R-:W-:Y:S01]  /*15460*/  MOV R12, R4 ;  /* 0x00000004000c7202 */ /* 0x000fe20000000f00 */
[----:B------:R-:W-:Y:S05]  /*15470*/  BRA `(.L_x_1388) ;  /* 0xfffec63000007947 */ /* 0x000fea000383ffff */
.L_x_1335:
[----:B------:R-:W-:Y:S01]  /*15480*/  IMAD.MOV.U32 R6, RZ, RZ, R3 ;  /* 0x000000ffff067224 */ /* 0x000fe200078e0003 */
[----:B------:R-:W-:Y:S01]  /*15490*/  MOV R5, RZ ;  /* 0x000000ff00057202 */ /* 0x000fe20000000f00 */
[----:B------:R-:W-:Y:S01]  /*154a0*/  IMAD.MOV.U32 R4, RZ, RZ, 0x181f ;  /* 0x0000181fff047424 */ /* 0x000fe200078e00ff */
[----:B------:R-:W-:Y:S02]  /*154b0*/  MOV R2, 0x154d0 ;  /* 0x000154d000027802 */ /* 0x000fe40000000f00 */
[----:B-1----:R-:W-:Y:S05]  /*154c0*/  CALL.REL.NOINC `($__internal_17_$__cuda_sm70_shflsync_idx_p) ;  /* 0x00004d0000007944 */ /* 0x002fea0003c00000 */
[----:B------:R-:W-:Y:S01]  /*154d0*/  MOV R12, R4 ;  /* 0x00000004000c7202 */ /* 0x000fe20000000f00 */
[----:B------:R-:W-:Y:S05]  /*154e0*/  BRA `(.L_x_1389) ;  /* 0xfffeeac000007947 */ /* 0x000fea000383ffff */
.L_x_1336:
[----:B------:R-:W-:Y:S01]  /*154f0*/  IMAD.MOV.U32 R6, RZ, RZ, R7 ;  /* 0x000000ffff067224 */ /* 0x000fe200078e0007 */
[----:B------:R-:W-:Y:S01]  /*15500*/  MOV R5, RZ ;  /* 0x000000ff00057202 */ /* 0x000fe20000000f00 */
[----:B------:R-:W-:Y:S01]  /*15510*/  IMAD.MOV.U32 R4, RZ, RZ, 0x181f ;  /* 0x0000181fff047424 */ /* 0x000fe200078e00ff */
[----:B------:R-:W-:Y:S02]  /*15520*/  MOV R2, 0x15540 ;  /* 0x0001554000027802 */ /* 0x000fe40000000f00 */
[----:B-123--:R-:W-:Y:S05]  /*15530*/  CALL.REL.NOINC `($__internal_17_$__cuda_sm70_shflsync_idx_p) ;  /* 0x00004c9000007944 */ /* 0x00efea0003c00000 */
[----:B------:R-:W-:Y:S01]  /*15540*/  IADD3 R4, P0, R4, R121, RZ ;  /* 0x0000007904047210 */ /* 0x000fe20007f1e0ff */
[----:B------:R-:W-:Y:S01]  /*15550*/  IMAD.MOV.U32 R6, RZ, RZ, R3 ;  /* 0x000000ffff067224 */ /* 0x000fe200078e0003 */
[----:B------:R-:W-:-:S03]  /*15560*/  MOV R2, 0x155f0 ;  /* 0x000155f000027802 */ /* 0x000fc60000000f00 */
[----:B------:R-:W-:-:S05]  /*15570*/  IMAD.X R5, R12, 0x1, R120, P0 ;  /* 0x000000010c057824 */ /* 0x000fca00000e0678 */
[----:B------:R-:W-:Y:S01]  /*15580*/  @!PT LDS RZ, [RZ] ;  /* 0x00000000fffff984 */ /* 0x000fe20000000800 */
[----:B------:R-:W-:Y:S01]  /*15590*/  @!PT LDS RZ, [RZ] ;  /* 0x00000000fffff984 */ /* 0x000fe20000000800 */
[----:B------:R-:W-:Y:S01]  /*155a0*/  @!PT LDS RZ, [RZ] ;  /* 0x00000000fffff984 */ /* 0x000fe20000000800 */
[----:B------:R1:W-:Y:S02]  /*155b0*/  LDGSTS.E.BYPASS.LTC128B.128 [R244+0x3900], [R4.64], !P3 ;  /* 0x0390000004f47fae */ /* 0x0003e4000d901d48 */
[----:B-1----:R-:W-:Y:S01]  /*155c0*/  MOV R5, 0x1 ;  /* 0x0000000100057802 */ /* 0x002fe20000000f00 */
[----:B------:R-:W-:Y:S02]  /*155d0*/  IMAD.MOV.U32 R4, RZ, RZ, 0x181f ;  /* 0x0000181fff047424 */ /* 0x000fe400078e00ff */
[----:B------:R-:W-:Y:S05]  /*155e0*/  CALL.REL.NOINC `($__internal_17_$__cuda_sm70_shflsync_idx_p) ;  /* 0x00004be000007944 */ /* 0x000fea0003c00000 */
[----:B------:R-:W-:Y:S01]  /*155f0*/  IMAD.MOV.U32 R12, RZ, RZ, R4 ;  /* 0x000000ffff0c7224 */ /* 0x000fe200078e0004 */
[----:B------:R-:W-:Y:S01]  /*15600*/  MOV R5, 0x1 ;  /* 0x0000000100057802 */ /* 0x000fe20000000f00 */
[----:B------:R-:W-:Y:S01]  /*15610*/  IMAD.MOV.U32 R6, RZ, RZ, R7 ;  /* 0x000000ffff067224 */ /* 0x000fe200078e0007 */
[----:B------:R-:W-:Y:S02]  /*15620*/  MOV R4, 0x181f ;  /* 0x0000181f00047802 */ /* 0x000fe40000000f00 */
[----:B------:R-:W-:Y:S02]  /*15630*/  MOV R2, 0x15650 ;  /* 0x0001565000027802 */ /* 0x000fe40000000f00 */
[----:B------:R-:W-:Y:S05]  /*15640*/  CALL.REL.NOINC `($__internal_17_$__cuda_sm70_shflsync_idx_p) ;  /* 0x00004b8000007944 */ /* 0x000fea0003c00000 */
        /* <DEDUP_REMOVED lines=85> */
[----:B------:R-:W-:Y:S01]  /*15ba0*/  MOV R7, R4 ;  /* 0x0000000400077202 */ /* 0x000fe20000000f00 */
[----:B------:R-:W-:Y:S05]  /*15bb0*/  BRA `(.L_x_1390) ;  /* 0xfffee5f000007947 */ /* 0x000fea000383ffff */
.L_x_1337:
[----:B------:R-:W-:Y:S01]  /*15bc0*/  IMAD.MOV.U32 R5, RZ, RZ, RZ ;  /* 0x000000ffff057224 */ /* 0x000fe200078e00ff */
[----:B------:R-:W-:-:S02]  /*15bd0*/  MOV R4, 0x1c1f ;  /* 0x00001c1f00047802 */ /* 0x000fc40000000f00 */
[----:B------:R-:W-:Y:S02]  /*15be0*/  MOV R2, 0x15c00 ;  /* 0x00015c0000027802 */ /* 0x000fe40000000f00 */
[----:B------:R-:W-:Y:S05]  /*15bf0*/  CALL.REL.NOINC `($__internal_17_$__cuda_sm70_shflsync_idx_p) ;  /* 0x000045d000007944 */ /* 0x000fea0003c00000 */
[----:B------:R-:W-:Y:S01]  /*15c00*/  MOV R2, R4 ;  /* 0x0000000400027202 */ /* 0x000fe20000000f00 */
[----:B------:R-:W-:Y:S05]  /*15c10*/  BRA `(.L_x_1391) ;  /* 0xfffee6c000007947 */ /* 0x000fea000383ffff */
.L_x_1338:
[----:B------:R-:W-:Y:S01]  /*15c20*/  IMAD.MOV.U32 R5, RZ, RZ, 0x1 ;  /* 0x00000001ff057424 */ /* 0x000fe200078e00ff */
[----:B------:R-:W-:Y:S02]  /*15c30*/  MOV R4, 0x1c1f ;  /* 0x00001c1f00047802 */ /* 0x000fe40000000f00 */
[----:B------:R-:W-:Y:S02]  /*15c40*/  MOV R2, 0x15c60 ;  /* 0x00015c6000027802 */ /* 0x000fe40000000f00 */
[----:B-1----:R-:W-:Y:S05]  /*15c50*/  CALL.REL.NOINC `($__internal_17_$__cuda_sm70_shflsync_idx_p) ;  /* 0x0000457000007944 */ /* 0x002fea0003c00000 */
[----:B------:R-:W-:Y:S02]  /*15c60*/  IMAD.IADD R2, R0, 0x1, R4 ;  /* 0x0000000100027824 */ /* 0x000fe400078e0204 */
[----:B------:R-:W-:Y:S02]  /*15c70*/  IMAD.MOV.U32 R5, RZ, RZ, 0x2 ;  /* 0x00000002ff057424 */ /* 0x000fe400078e00ff */
[----:B------:R-:W-:Y:S01]  /*15c80*/  IMAD.MOV.U32 R4, RZ, RZ, 0x1c1f ;  /* 0x00001c1fff047424 */ /* 0x000fe200078e00ff */
        /* <DEDUP_REMOVED lines=57> */
[----:B------:R-:W-:Y:S02]  /*16020*/  MOV R2, 0x16040 ;  /* 0x0001604000027802 */ /* 0x000fe40000000f00 */
[----:B------:R-:W-:Y:S05]  /*16030*/  CALL.REL.NOINC `($__internal_17_$__cuda_sm70_shflsync_idx_p) ;  /* 0x0000419000007944 */ /* 0x000fea0003c00000 */
        /* <DEDUP_REMOVED lines=62> */
[----:B------:R-:W-:Y:S01]  /*16420*/  IMAD.IADD R0, R0, 0x1, R4 ;  /* 0x0000000100007824 */ /* 0x000fe200078e0204 */
[----:B------:R-:W-:Y:S01]  /*16430*/  FMNMX.FTZ R2, R116, R117, !PT ;  /* 0x0000007574027209 */ /* 0x000fe20007810000 */
[----:B------:R-:W-:Y:S01]  /*16440*/  IMAD.MOV.U32 R6, RZ, RZ, 0x2 ;  /* 0x00000002ff067424 */ /* 0x000fe200078e00ff */
[----:B------:R-:W-:Y:S02]  /*16450*/  FMNMX.FTZ R4, R12, R123, !PT ;  /* 0x0000007b0c047209 */ /* 0x000fe40007810000 */
[----:B------:R-:W-:Y:S02]  /*16460*/  IMNMX R3, R3, R0, PT ;  /* 0x0000000003037217 */ /* 0x000fe40003800200 */
[----:B------:R-:W-:-:S02]  /*16470*/  FMNMX.FTZ R0, R118, R119, !PT ;  /* 0x0000007776007209 */ /* 0x000fc40007810000 */
        /* <DEDUP_REMOVED lines=139> */
[----:B------:R-:W-:Y:S02]  /*16d30*/  FSEL R103, R24, -INF , P6 ;  /* 0xff80000018677808 */ /* 0x000fe40003000000 */
[----:B------:R-:W-:Y:S02]  /*16d40*/  FMNMX.FTZ R2, R62, R2, !PT ;  /* 0x000000023e027209 */ /* 0x000fe40007810000 */
[----:B------:R-:W-:Y:S02]  /*16d50*/  FMNMX.FTZ R0, R43, R0, !PT ;  /* 0x000000002b007209 */ /* 0x000fe40007810000 */
[----:B------:R-:W-:Y:S02]  /*16d60*/  FMNMX.FTZ R68, R189, R68, !PT ;  /* 0x00000044bd447209 */ /* 0x000fe40007810000 */
[----:B------:R-:W-:-:S02]  /*16d70*/  FMNMX.FTZ R3, R40, R3, !PT ;  /* 0x0000000328037209 */ /* 0x000fc40007810000 */
[----:B------:R-:W-:Y:S02]  /*16d80*/  FSEL R98, R21, -INF , P5 ;  /* 0xff80000015627808 */ /* 0x000fe40002800000 */
[----:B------:R-:W-:Y:S02]  /*16d90*/  FMNMX.FTZ R2, R37, R2, !PT ;  /* 0x0000000225027209 */ /* 0x000fe40007810000 */
[----:B------:R-:W-:Y:S02]  /*16da0*/  FMNMX.FTZ R0, R31, R0, !PT ;  /* 0x000000001f007209 */ /* 0x000fe40007810000 */
[----:B------:R-:W-:Y:S02]  /*16db0*/  FMNMX.FTZ R68, R103, R68, !PT ;  /* 0x0000004467447209 */ /* 0x000fe40007810000 */
[----:B------:R-:W-:Y:S02]  /*16dc0*/  FMNMX.FTZ R3, R39, R3, !PT ;  /* 0x0000000327037209 */ /* 0x000fe40007810000 */
[----:B------:R-:W-:-:S02]  /*16dd0*/  FSEL R97, R97, -INF , P4 ;  /* 0xff80000061617808 */ /* 0x000fc40002000000 */
[----:B------:R-:W-:Y:S02]  /*16de0*/  FMNMX.FTZ R2, R36, R2, !PT ;  /* 0x0000000224027209 */ /* 0x000fe40007810000 */
[----:B------:R-:W-:Y:S02]  /*16df0*/  FMNMX.FTZ R0, R30, R0, !PT ;  /* 0x000000001e007209 */ /* 0x000fe40007810000 */
[----:B------:R-:W-:Y:S02]  /*16e00*/  FMNMX.FTZ R68, R98, R68, !PT ;  /* 0x0000004462447209 */ /* 0x000fe40007810000 */
[----:B------:R-:W-:Y:S02]  /*16e10*/  FMNMX.FTZ R3, R38, R3, !PT ;  /* 0x0000000326037209 */ /* 0x000fe40007810000 */
[----:B------:R-:W-:Y:S02]  /*16e20*/  FSEL R70, R70, -INF , P0 ;  /* 0xff80000046467808 */ /* 0x000fe40000000000 */
[----:B------:R-:W-:Y:S01]  /*16e30*/  FMNMX.FTZ R2, R57, R2, !PT ;  /* 0x0000000239027209 */ /* 0x000fe20007810000 */
[----:B------:R-:W-:Y:S01]  /*16e40*/  IMAD.MOV.U32 R4, RZ, RZ, R3 ;  /* 0x000000ffff047224 */ /* 0x000fe200078e0003 */
[----:B------:R-:W-:-:S02]  /*16e50*/  FMNMX.FTZ R0, R29, R0, !PT ;  /* 0x000000001d007209 */ /* 0x000fc40007810000 */
[----:B------:R-:W-:Y:S02]  /*16e60*/  FMNMX.FTZ R68, R97, R68, !PT ;  /* 0x0000004461447209 */ /* 0x000fe40007810000 */
[----:B------:R-:W-:Y:S02]  /*16e70*/  FMNMX.FTZ R2, R56, R2, !PT ;  /* 0x0000000238027209 */ /* 0x000fe40007810000 */
[----:B------:R-:W-:Y:S02]  /*16e80*/  FMNMX.FTZ R0, R28, R0, !PT ;  /* 0x000000001c007209 */ /* 0x000fe40007810000 */
[----:B------:R-:W-:Y:S02]  /*16e90*/  FMNMX.FTZ R68, R70, R68, !PT ;  /* 0x0000004446447209 */ /* 0x000fe40007810000 */
[----:B------:R-:W-:Y:S02]  /*16ea0*/  MOV R5, 0x16ec0 ;  /* 0x00016ec000057802 */ /* 0x000fe40000000f00 */
[----:B------:R-:W-:Y:S05]  /*16eb0*/  CALL.REL.NOINC `($__internal_16_$__cuda_sm70_shflsync_bfly_p) ;  /* 0x000032a000007944 */ /* 0x000fea0003c00000 */
[----:B------:R-:W-:Y:S01]  /*16ec0*/  FMNMX.FTZ R3, R3, R6, !PT ;  /* 0x0000000603037209 */ /* 0x000fe20007810000 */
[----:B------:R-:W-:Y:S01]  /*16ed0*/  IMAD.MOV.U32 R6, RZ, RZ, 0x1 ;  /* 0x00000001ff067424 */ /* 0x000fe200078e00ff */
[----:B------:R-:W-:-:S03]  /*16ee0*/  MOV R5, 0x16f10 ;  /* 0x00016f1000057802 */ /* 0x000fc60000000f00 */
[----:B------:R-:W-:Y:S02]  /*16ef0*/  IMAD.MOV.U32 R4, RZ, RZ, R3 ;  /* 0x000000ffff047224 */ /* 0x000fe400078e0003 */
[----:B------:R-:W-:Y:S05]  /*16f00*/  CALL.REL.NOINC `($__internal_16_$__cuda_sm70_shflsync_bfly_p) ;  /* 0x0000325000007944 */ /* 0x000fea0003c00000 */
[----:B------:R-:W-:Y:S01]  /*16f10*/  FMNMX.FTZ R3, R3, R6, !PT ;  /* 0x0000000603037209 */ /* 0x000fe20007810000 */
[----:B------:R-:W-:Y:S01]  /*16f20*/  IMAD.MOV.U32 R4, RZ, RZ, R2 ;  /* 0x000000ffff047224 */ /* 0x000fe200078e0002 */
[----:B------:R-:W-:Y:S01]  /*16f30*/  MOV R5, 0x16f60 ;  /* 0x00016f6000057802 */ /* 0x000fe20000000f00 */
[----:B------:R-:W-:Y:S02]  /*16f40*/  IMAD.MOV.U32 R6, RZ, RZ, 0x2 ;  /* 0x00000002ff067424 */ /* 0x000fe400078e00ff */
        /* <DEDUP_REMOVED lines=26> */
[----:B------:R-:W-:Y:S05]  /*170f0*/  BRA `(.L_x_1392) ;  /* 0xfffee85000007947 */ /* 0x000fea000383ffff */
.L_x_1342:
[----:B------:R-:W-:Y:S01]  /*17100*/  MOV R5, RZ ;  /* 0x000000ff00057202 */ /* 0x000fe20000000f00 */
[----:B------:R-:W-:Y:S01]  /*17110*/  IMAD.MOV.U32 R6, RZ, RZ, R7 ;  /* 0x000000ffff067224 */ /* 0x000fe200078e0007 */
[----:B------:R-:W-:Y:S01]  /*17120*/  MOV R2, 0x17150 ;  /* 0x0001715000027802 */ /* 0x000fe20000000f00 */
[----:B------:R-:W-:Y:S02]  /*17130*/  IMAD.MOV.U32 R4, RZ, RZ, 0x181f ;  /* 0x0000181fff047424 */ /* 0x000fe400078e00ff */
[----:B------:R-:W-:Y:S05]  /*17140*/  CALL.REL.NOINC `($__internal_17_$__cuda_sm70_shflsync_idx_p) ;  /* 0x0000308000007944 */ /* 0x000fea0003c00000 */
[----:B------:R-:W-:Y:S01]  /*17150*/  MOV R11, R4 ;  /* 0x00000004000b7202 */ /* 0x000fe20000000f00 */
[----:B------:R-:W-:-:S05]  /*17160*/  BRA `(.L_x_1393) ;  /* 0xffff0e5000007947 */ /* 0x000fca000383ffff */
.L_x_1343:
[----:B------:R-:W-:Y:S01]  /*17170*/  MOV R5, RZ ;  /* 0x000000ff00057202 */ /* 0x000fe20000000f00 */
[----:B------:R-:W-:Y:S01]  /*17180*/  IMAD.MOV.U32 R6, RZ, RZ, R10 ;  /* 0x000000ffff067224 */ /* 0x000fe200078e000a */
[----:B------:R-:W-:Y:S01]  /*17190*/  MOV R2, 0x171c0 ;  /* 0x000171c000027802 */ /* 0x000fe20000000f00 */
[----:B------:R-:W-:Y:S02]  /*171a0*/  IMAD.MOV.U32 R4, RZ, RZ, 0x181f ;  /* 0x0000181fff047424 */ /* 0x000fe400078e00ff */
[----:B-12---:R-:W-:Y:S05]  /*171b0*/  CALL.REL.NOINC `($__internal_17_$__cuda_sm70_shflsync_idx_p) ;  /* 0x0000301000007944 */ /* 0x006fea0003c00000 */
[----:B------:R-:W-:Y:S01]  /*171c0*/  IMAD.MOV.U32 R6, RZ, RZ, R7 ;  /* 0x000000ffff067224 */ /* 0x000fe200078e0007 */
[----:B------:R-:W-:Y:S02]  /*171d0*/  IADD3 R4, P0, R4, R0, RZ ;  /* 0x0000000004047210 */ /* 0x000fe40007f1e0ff */
[----:B------:R-:W-:Y:S03]  /*171e0*/  MOV R2, 0x17270 ;  /* 0x0001727000027802 */ /* 0x000fe60000000f00 */
[----:B------:R-:W-:Y:S05]  /*171f0*/  IMAD.X R5, R11, 0x1, R3, P0 ;  /* 0x000000010b057824 */ /* 0x000fea00000e0603 */
[----:B------:R-:W-:Y:S01]  /*17200*/  @!PT LDS RZ, [RZ] ;  /* 0x00000000fffff984 */ /* 0x000fe20000000800 */
[----:B------:R-:W-:Y:S01]  /*17210*/  @!PT LDS RZ, [RZ] ;  /* 0x00000000fffff984 */ /* 0x000fe20000000800 */
[----:B------:R-:W-:Y:S01]  /*17220*/  @!PT LDS RZ, [RZ] ;  /* 0x00000000fffff984 */ /* 0x000fe20000000800 */
[----:B------:R1:W-:Y:S02]  /*17230*/  LDGSTS.E.BYPASS.LTC128B.128 [R244+0x100], [R4.64], !P3 ;  /* 0x0010000004f47fae */ /* 0x0003e4000d901d48 */
[----:B-1----:R-:W-:Y:S01]  /*17240*/  MOV R5, 0x1 ;  /* 0x0000000100057802 */ /* 0x002fe20000000f00 */
[----:B------:R-:W-:Y:S02]  /*17250*/  IMAD.MOV.U32 R4, RZ, RZ, 0x181f ;  /* 0x0000181fff047424 */ /* 0x000fe400078e00ff */
[----:B------:R-:W-:Y:S05]  /*17260*/  CALL.REL.NOINC `($__internal_17_$__cuda_sm70_shflsync_idx_p) ;  /* 0x00002f6000007944 */ /* 0x000fea0003c00000 */
[----:B------:R-:W-:Y:S01]  /*17270*/  MOV R5, 0x1 ;  /* 0x0000000100057802 */ /* 0x000fe20000000f00 */
[----:B------:R-:W-:Y:S01]  /*17280*/  IMAD.MOV.U32 R11, RZ, RZ, R4 ;  /* 0x000000ffff0b7224 */ /* 0x000fe200078e0004 */
[----:B------:R-:W-:Y:S01]  /*17290*/  MOV R4, 0x181f ;  /* 0x0000181f00047802 */ /* 0x000fe20000000f00 */
[----:B------:R-:W-:Y:S01]  /*172a0*/  IMAD.MOV.U32 R6, RZ, RZ, R10 ;  /* 0x000000ffff067224 */ /* 0x000fe200078e000a */
[----:B------:R-:W-:Y:S02]  /*172b0*/  MOV R2, 0x172d0 ;  /* 0x000172d000027802 */ /* 0x000fe40000000f00 */
[----:B------:R-:W-:Y:S05]  /*172c0*/  CALL.REL.NOINC `($__internal_17_$__cuda_sm70_shflsync_idx_p) ;  /* 0x00002f0000007944 */ /* 0x000fea0003c00000 */
        /* <DEDUP_REMOVED lines=85> */
[----:B------:R-:W-:-:S05]  /*17820*/  BRA `(.L_x_1394) ;  /* 0xffff099000007947 */ /* 0x000fca000383ffff */
.L_x_1346:
[----:B------:R-:W-:Y:S01]  /*17830*/  MOV R5, RZ ;  /* 0x000000ff00057202 */ /* 0x000fe20000000f00 */
[----:B-1----:R-:W-:Y:S01]  /*17840*/  IMAD.MOV.U32 R6, RZ, RZ, R82 ;  /* 0x000000ffff067224 */ /* 0x002fe200078e0052 */
[----:B------:R-:W-:Y:S01]  /*17850*/  MOV R2, 0x17880 ;  /* 0x0001788000027802 */ /* 0x000fe20000000f00 */
[----:B------:R-:W-:Y:S02]  /*17860*/  IMAD.MOV.U32 R4, RZ, RZ, 0x181f ;  /* 0x0000181fff047424 */ /* 0x000fe400078e00ff */
[----:B------:R-:W-:Y:S05]  /*17870*/  CALL.REL.NOINC `($__internal_17_$__cuda_sm70_shflsync_idx_p) ;  /* 0x0000295000007944 */ /* 0x000fea0003c00000 */
[----:B------:R-:W-:Y:S01]  /*17880*/  MOV R86, R4 ;  /* 0x0000000400567202 */ /* 0x000fe20000000f00 */
[----:B------:R-:W-:-:S05]  /*17890*/  BRA `(.L_x_1395) ;  /* 0xffff22b000007947 */ /* 0x000fca000383ffff */
.L_x_1347:
[----:B------:R-:W-:Y:S01]  /*178a0*/  MOV R5, RZ ;  /* 0x000000ff00057202 */ /* 0x000fe20000000f00 */
[----:B-1----:R-:W-:Y:S01]  /*178b0*/  IMAD.MOV.U32 R6, RZ, RZ, R83 ;  /* 0x000000ffff067224 */ /* 0x002fe200078e0053 */
[----:B------:R-:W-:Y:S01]  /*178c0*/  MOV R2, 0x178f0 ;  /* 0x000178f000027802 */ /* 0x000fe20000000f00 */
[----:B------:R-:W-:Y:S02]  /*178d0*/  IMAD.MOV.U32 R4, RZ, RZ, 0x181f ;  /* 0x0000181fff047424 */ /* 0x000fe400078e00ff */
[----:B--23--:R-:W-:Y:S05]  /*178e0*/  CALL.REL.NOINC `($__internal_17_$__cuda_sm70_shflsync_idx_p) ;  /* 0x000028e000007944 */ /* 0x00cfea0003c00000 */
        /* <DEDUP_REMOVED lines=103> */
.L_x_1348:
[----:B------:R-:W-:Y:S01]  /*17f60*/  MOV R4, 0x1c1f ;  /* 0x00001c1f00047802 */ /* 0x000fe20000000f00 */
[----:B------:R-:W-:Y:S01]  /*17f70*/  IMAD.MOV.U32 R5, RZ, RZ, RZ ;  /* 0x000000ffff057224 */ /* 0x000fe200078e00ff */
[----:B------:R-:W-:Y:S02]  /*17f80*/  MOV R2, 0x17fa0 ;  /* 0x00017fa000027802 */ /* 0x000fe40000000f00 */
[----:B------:R-:W-:Y:S05]  /*17f90*/  CALL.REL.NOINC `($__internal_17_$__cuda_sm70_shflsync_idx_p) ;  /* 0x0000223000007944 */ /* 0x000fea0003c00000 */
[----:B------:R-:W-:-:S05]  /*17fa0*/  BRA `(.L_x_1397) ;  /* 0xffff1ef000007947 */ /* 0x000fca000383ffff */
.L_x_1349:
[----:B------:R-:W-:Y:S01]  /*17fb0*/  MOV R4, 0x1c1f ;  /* 0x00001c1f00047802 */ /* 0x000fe20000000f00 */
[----:B------:R-:W-:Y:S01]  /*17fc0*/  IMAD.MOV.U32 R5, RZ, RZ, 0x1 ;  /* 0x00000001ff057424 */ /* 0x000fe200078e00ff */
[----:B------:R-:W-:Y:S02]  /*17fd0*/  MOV R2, 0x17ff0 ;  /* 0x00017ff000027802 */ /* 0x000fe40000000f00 */
[----:B-1----:R-:W-:Y:S05]  /*17fe0*/  CALL.REL.NOINC `($__internal_17_$__cuda_sm70_shflsync_idx_p) ;  /* 0x000021e000007944 */ /* 0x002fea0003c00000 */
[----:B------:R-:W-:Y:S01]  /*17ff0*/  MOV R2, 0x183c0 ;  /* 0x000183c000027802 */ /* 0x000fe20000000f00 */
[----:B------:R-:W-:Y:S02]  /*18000*/  IMAD.IADD R4, R101, 0x1, R4 ;  /* 0x0000000165047824 */ /* 0x000fe400078e0204 */
[----:B------:R-:W-:Y:S03]  /*18010*/  IMAD.MOV.U32 R5, RZ, RZ, 0x2 ;  /* 0x00000002ff057424 */ /* 0x000fe600078e00ff */
        /* <DEDUP_REMOVED lines=51> */
[----:B------:R-:W-:Y:S01]  /*18350*/  ISETP.GT.AND P0, PT, R4, 0x69, PT ;  /* 0x000000690400780c */ /* 0x000fe20003f04270 */
[----:B------:R-:W-:Y:S01]  /*18360*/  IMAD.MOV.U32 R4, RZ, RZ, 0x1c1f ;  /* 0x00001c1fff047424 */ /* 0x000fe200078e00ff */
[----:B------:R-:W-:Y:S02]  /*18370*/  FSEL R184, R216, -INF , P6 ;  /* 0xff800000d8b87808 */ /* 0x000fe40003000000 */
[----:B------:R-:W-:Y:S02]  /*18380*/  FSEL R21, R103, -INF , P5 ;  /* 0xff80000067157808 */ /* 0x000fe40002800000 */
[----:B------:R-:W-:Y:S02]  /*18390*/  FSEL R20, R104, -INF , P4 ;  /* 0xff80000068147808 */ /* 0x000fe40002000000 */
[----:B------:R-:W-:Y:S02]  /*183a0*/  FSEL R19, R11, -INF , P0 ;  /* 0xff8000000b137808 */ /* 0x000fe40000000000 */
[----:B------:R-:W-:Y:S05]  /*183b0*/  CALL.REL.NOINC `($__internal_17_$__cuda_sm70_shflsync_idx_p) ;  /* 0x00001e1000007944 */ /* 0x000fea0003c00000 */
        /* <DEDUP_REMOVED lines=61> */
[----:B------:R-:W-:Y:S01]  /*18790*/  FMNMX.FTZ R3, R82, R182, !PT ;  /* 0x000000b652037209 */ /* 0x000fe20007810000 */
[----:B------:R-:W-:Y:S01]  /*187a0*/  IMAD.IADD R4, R101, 0x1, R4 ;  /* 0x0000000165047824 */ /* 0x000fe200078e0204 */
[----:B------:R-:W-:Y:S01]  /*187b0*/  FMNMX.FTZ R2, R32, R183, !PT ;  /* 0x000000b720027209 */ /* 0x000fe20007810000 */
[----:B------:R-:W-:Y:S01]  /*187c0*/  IMAD.MOV.U32 R6, RZ, RZ, 0x2 ;  /* 0x00000002ff067424 */ /* 0x000fe200078e00ff */
[----:B------:R-:W-:Y:S02]  /*187d0*/  FMNMX.FTZ R0, R11, R180, !PT ;  /* 0x000000b40b007209 */ /* 0x000fe40007810000 */
        /* <DEDUP_REMOVED lines=20> */
[----:B------:R-:W-:Y:S02]  /*18920*/  FMNMX.FTZ R49, R12, R181, !PT ;  /* 0x000000b50c317209 */ /* 0x000fe40007810000 */
        /* <DEDUP_REMOVED lines=9> */
[----:B------:R-:W-:Y:S02]  /*189c0*/  FMNMX.FTZ R2, R33, R2, !PT ;  /* 0x0000000221027209 */ /* 0x000fe40007810000 */
[----:B------:R-:W-:Y:S02]  /*189d0*/  FMNMX.FTZ R0, R16, R0, !PT ;  /* 0x0000000010007209 */ /* 0x000fe40007810000 */
        /* <DEDUP_REMOVED lines=28> */
[C---:B------:R-:W-:Y:S02]  /*18ba0*/  ISETP.GT.AND P5, PT, R4.reuse, 0x61, PT ;  /* 0x000000610400780c */ /* 0x040fe40003fa4270 */
[----:B------:R-:W-:Y:S02]  /*18bb0*/  FSEL R115, R7, -INF , P4 ;  /* 0xff80000007737808 */ /* 0x000fe40002000000 */
[----:B------:R-:W-:Y:S02]  /*18bc0*/  ISETP.GT.AND P4, PT, R4, 0x68, PT ;  /* 0x000000680400780c */ /* 0x000fe40003f84270 */
[----:B------:R-:W-:Y:S02]  /*18bd0*/  FSEL R113, R80, -INF , P0 ;  /* 0xff80000050717808 */ /* 0x000fe40000000000 */
[----:B------:R-:W-:Y:S02]  /*18be0*/  ISETP.GT.AND P0, PT, R4, 0x69, PT ;  /* 0x000000690400780c */ /* 0x000fe40003f04270 */
        /* <DEDUP_REMOVED lines=76> */
[----:B------:R-:W-:Y:S02]  /*190b0*/  FSEL R96, R96, -INF , P6 ;  /* 0xff80000060607808 */ /* 0x000fe40003000000 */
        /* <DEDUP_REMOVED lines=27> */
[----:B------:R-:W-:Y:S02]  /*19270*/  MOV R5, 0x19290 ;  /* 0x0001929000057802 */ /* 0x000fe40000000f00 */
        /* <DEDUP_REMOVED lines=28> */
[----:B------:R-:W-:Y:S01]  /*19440*/  MOV R68, R6 ;  /* 0x0000000600447202 */ /* 0x000fe20000000f00 */
[----:B------:R-:W-:-:S05]  /*19450*/  BRA `(.L_x_1398) ;  /* 0xffff20b000007947 */ /* 0x000fca000383ffff */
.L_x_1352:
[----:B-1----:R-:W-:Y:S01]  /*19460*/  MOV R5, RZ ;  /* 0x000000ff00057202 */ /* 0x002fe20000000f00 */
[----:B------:R-:W-:Y:S01]  /*19470*/  IMAD.MOV.U32 R6, RZ, RZ, R3 ;  /* 0x000000ffff067224 */ /* 0x000fe200078e0003 */
[----:B------:R-:W-:Y:S01]  /*19480*/  MOV R2, 0x194b0 ;  /* 0x000194b000027802 */ /* 0x000fe20000000f00 */
[----:B------:R-:W-:Y:S02]  /*19490*/  IMAD.MOV.U32 R4, RZ, RZ, 0x181f ;  /* 0x0000181fff047424 */ /* 0x000fe400078e00ff */
[----:B------:R-:W-:Y:S05]  /*194a0*/  CALL.REL.NOINC `($__internal_17_$__cuda_sm70_shflsync_idx_p) ;  /* 0x00000d2000007944 */ /* 0x000fea0003c00000 */
[----:B------:R-:W-:Y:S01]  /*194b0*/  MOV R2, R4 ;  /* 0x0000000400027202 */ /* 0x000fe20000000f00 */
[----:B------:R-:W-:-:S05]  /*194c0*/  BRA `(.L_x_1399) ;  /* 0xffff4c4000007947 */ /* 0x000fca000383ffff */
.L_x_1355:
[----:B------:R-:W-:Y:S01]  /*194d0*/  MOV R5, RZ ;  /* 0x000000ff00057202 */ /* 0x000fe20000000f00 */
[----:B-1----:R-:W-:Y:S01]  /*194e0*/  IMAD.MOV.U32 R6, RZ, RZ, R0 ;  /* 0x000000ffff067224 */ /* 0x002fe200078e0000 */
[----:B------:R-:W-:Y:S01]  /*194f0*/  MOV R2, 0x19520 ;  /* 0x0001952000027802 */ /* 0x000fe20000000f00 */
[----:B------:R-:W-:Y:S02]  /*19500*/  IMAD.MOV.U32 R4, RZ, RZ, 0x181f ;  /* 0x0000181fff047424 */ /* 0x000fe400078e00ff */
[----:B------:R-:W-:Y:S05]  /*19510*/  CALL.REL.NOINC `($__internal_17_$__cuda_sm70_shflsync_idx_p) ;  /* 0x00000cb000007944 */ /* 0x000fea0003c00000 */
[----:B------:R-:W-:Y:S01]  /*19520*/  MOV R50, R4 ;  /* 0x0000000400327202 */ /* 0x000fe20000000f00 */
[----:B------:R-:W-:-:S05]  /*19530*/  BRA `(.L_x_1400) ;  /* 0xffff672000007947 */ /* 0x000fca000383ffff */
.L_x_1356:
        /* <DEDUP_REMOVED lines=108> */
.L_x_1357:
[----:B------:R-:W-:Y:S02]  /*19c00*/  MOV R6, 0x2 ;  /* 0x0000000200067802 */ /* 0x000fe40000000f00 */
        /* <DEDUP_REMOVED lines=35> */
.L_x_1359:
[----:B------:R1:W5:Y:S01]  /*19e40*/  LDL R4, [R1+0x48] ;  /* 0x0000480001047983 */ /* 0x0003620000100800 */
[----:B------:R-:W-:-:S02]  /*19e50*/  MOV R6, 0x2 ;  /* 0x0000000200067802 */ /* 0x000fc40000000f00 */
[----:B------:R-:W-:Y:S02]  /*19e60*/  MOV R5, 0x19e80 ;  /* 0x00019e8000057802 */ /* 0x000fe40000000f00 */
[----:B-1---5:R-:W-:Y:S05]  /*19e70*/  CALL.REL.NOINC `($__internal_16_$__cuda_sm70_shflsync_bfly_p) ;  /* 0x000002e000007944 */ /* 0x022fea0003c00000 */
[----:B------:R-:W-:Y:S01]  /*19e80*/  MOV R11, R6 ;  /* 0x00000006000b7202 */ /* 0x000fe20000000f00 */
[----:B------:R-:W-:Y:S05]  /*19e90*/  BRA `(.L_x_1403) ;  /* 0xffff916000007947 */ /* 0x000fea000383ffff */
.L_x_1360:
[----:B------:R-:W-:Y:S01]  /*19ea0*/  IMAD.MOV.U32 R4, RZ, RZ, R11 ;  /* 0x000000ffff047224 */ /* 0x000fe200078e000b */
[----:B------:R-:W-:Y:S02]  /*19eb0*/  MOV R6, 0x1 ;  /* 0x0000000100067802 */ /* 0x000fe40000000f00 */
[----:B------:R-:W-:Y:S02]  /*19ec0*/  MOV R5, 0x19ee0 ;  /* 0x00019ee000057802 */ /* 0x000fe40000000f00 */
[----:B------:R-:W-:Y:S05]  /*19ed0*/  CALL.REL.NOINC `($__internal_16_$__cuda_sm70_shflsync_bfly_p) ;  /* 0x0000028000007944 */ /* 0x000fea0003c00000 */
[----:B------:R1:W5:Y:S01]  /*19ee0*/  LDL R4, [R1+0x60] ;  /* 0x0000600001047983 */ /* 0x0003620000100800 */
[----:B------:R-:W-:Y:S01]  /*19ef0*/  FADD.FTZ R11, R11, R6 ;  /* 0x000000060b0b7221 */ /* 0x000fe20000010000 */
[----:B------:R-:W-:Y:S02]  /*19f00*/  MOV R6, 0x2 ;  /* 0x0000000200067802 */ /* 0x000fe40000000f00 */
[----:B------:R-:W-:Y:S02]  /*19f10*/  MOV R5, 0x19f30 ;  /* 0x00019f3000057802 */ /* 0x000fe40000000f00 */
[----:B-1---5:R-:W-:Y:S05]  /*19f20*/  CALL.REL.NOINC `($__internal_16_$__cuda_sm70_shflsync_bfly_p) ;  /* 0x0000023000007944 */ /* 0x022fea0003c00000 */
[----:B------:R-:W2:Y:S01]  /*19f30*/  LDL.LU R4, [R1+0x60] ;  /* 0x0000600001047983 */ /* 0x000ea20000300800 */
[----:B------:R-:W-:Y:S01]  /*19f40*/  MOV R5, 0x19f90 ;  /* 0x00019f9000057802 */ /* 0x000fe20000000f00 */
[----:B--2---:R-:W-:Y:S01]  /*19f50*/  FADD.FTZ R10, R4, R6 ;  /* 0x00000006040a7221 */ /* 0x004fe20000010000 */
[----:B------:R-:W-:-:S04]  /*19f60*/  MOV R6, 0x1 ;  /* 0x0000000100067802 */ /* 0x000fc80000000f00 */
[----:B------:R-:W-:Y:S02]  /*19f70*/  MOV R4, R10 ;  /* 0x0000000a00047202 */ /* 0x000fe40000000f00 */
        /* <DEDUP_REMOVED lines=20> */
[----:B------:R-:W-:Y:S02]  /*1a0c0*/  MOV R6, 0x1 ;  /* 0x0000000100067802 */ /* 0x000fe40000000f00 */
[----:B------:R-:W-:Y:S05]  /*1a0d0*/  CALL.REL.NOINC `($__internal_16_$__cuda_sm70_shflsync_bfly_p) ;  /* 0x0000008000007944 */ /* 0x000fea0003c00000 */
[----:B------:R-:W-:Y:S01]  /*1a0e0*/  MOV R5, R6 ;  /* 0x0000000600057202 */ /* 0x000fe20000000f00 */
[----:B------:R-:W-:Y:S05]  /*1a0f0*/  BRA `(.L_x_1404) ;  /* 0xffff903000007947 */ /* 0x000fea000383ffff */
.L_x_1374:
[----:B---3--:R-:W-:Y:S01]  /*1a100*/  IMAD.MOV.U32 R6, RZ, RZ, R3 ;  /* 0x000000ffff067224 */ /* 0x008fe200078e0003 */
[----:B------:R-:W-:Y:S01]  /*1a110*/  MOV R5, RZ ;  /* 0x000000ff00057202 */ /* 0x000fe20000000f00 */
[----:B------:R-:W-:Y:S01]  /*1a120*/  IMAD.MOV.U32 R4, RZ, RZ, 0x1f ;  /* 0x0000001fff047424 */ /* 0x000fe200078e00ff */
[----:B----4-:R-:W-:-:S02]  /*1a130*/  MOV R2, 0x1a150 ;  /* 0x0001a15000027802 */ /* 0x010fc40000000f00 */
[----:B-1----:R-:W-:Y:S05]  /*1a140*/  CALL.REL.NOINC `($__internal_17_$__cuda_sm70_shflsync_idx_p) ;  /* 0x0000008000007944 */ /* 0x002fea0003c00000 */
[----:B------:R-:W-:Y:S05]  /*1a150*/  BRA `(.L_x_1405) ;  /* 0xffffac2000007947 */ /* 0x000fea000383ffff */
        .weak           $__internal_16_$__cuda_sm70_shflsync_bfly_p
        .type           $__internal_16_$__cuda_sm70_shflsync_bfly_p,@function
        .size           $__internal_16_$__cuda_sm70_shflsync_bfly_p,($__internal_17_$__cuda_sm70_shflsync_idx_p - $__internal_16_$__cuda_sm70_shflsync_bfly_p)
$__internal_16_$__cuda_sm70_shflsync_bfly_p:
[----:B------:R-:W-:Y:S02]  /*1a160*/  IMAD.MOV.U32 R9, RZ, RZ, -0x1 ;  /* 0xffffffffff097424 */ /* 0x000fe400078e00ff */
[----:B------:R-:W-:-:S02]  /*1a170*/  IMAD.MOV.U32 R8, RZ, RZ, 0x1f ;  /* 0x0000001fff087424 */ /* 0x000fc400078e00ff */
[----:B------:R-:W-:Y:S04]  /*1a180*/  WARPSYNC R9 ;  /* 0x0000000900007348 */ /* 0x000fe80003800000 */
[----:B------:R1:W2:Y:S02]  /*1a190*/  SHFL.BFLY PT, R6, R4, R6, R8 ;  /* 0x0c00000604067389 */ /* 0x0002a400000e0008 */
[----:B-1----:R-:W-:Y:S02]  /*1a1a0*/  MOV R8, R5 ;  /* 0x0000000500087202 */ /* 0x002fe40000000f00 */
[----:B------:R-:W-:-:S04]  /*1a1b0*/  MOV R9, 0x0 ;  /* 0x0000000000097802 */ /* 0x000fc80000000f00 */
[----:B--2---:R-:W-:Y:S05]  /*1a1c0*/  RET.REL.NODEC R8 `(_ZN7cutlass13device_kernelIN5flash19enable_sm80_to_sm89INS1_16FlashAttnFwdSm80INS1_25CollectiveMainloopFwdSm80ILi4ELi1ELb0EN4cute5tupleIJNS5_1CILi128EEENS7_ILi112EEENS7_ILi64EEEEEELi64ENS_10bfloat16_tEfNS_4arch4Sm80ELb1ELb0ELb1ELb0ELb1ELb0ELb1ELb1EEENS1_21CollectiveEpilogueFwdINS6_IJS8_SA_S9_EEENS6_IJNS7_ILi1EEESI_SI_EEESC_SE_Li128ELb0ELb1ELb1ELb0EEENS1_30DynamicPersistentTileSchedulerILi128ELi128ELb1ELb1ELb0EEEEEEEEEvNT_6ParamsE) ;  /* 0xfffe5e3008007950 */ /* 0x004fea0003c3ffff */
        .weak           $__internal_17_$__cuda_sm70_shflsync_idx_p
        .type           $__internal_17_$__cuda_sm70_shflsync_idx_p,@function
        .size           $__internal_17_$__cuda_sm70_shflsync_idx_p,(.L_x_3840 - $__internal_17_$__cuda_sm70_shflsync_idx_p)
$__internal_17_$__cuda_sm70_shflsync_idx_p:
[----:B------:R-:W-:Y:S02]  /*1a1d0*/  MOV R8, 0xffffffff ;  /* 0xffffffff00087802 */ /* 0x000fe40000000f00 */
[----:B------:R-:W-:Y:S02]  /*1a1e0*/  MOV R9, 0x0 ;  /* 0x0000000000097802 */ /* 0x000fe40000000f00 */
[----:B------:R-:W-:Y:S04]  /*1a1f0*/  WARPSYNC R8 ;  /* 0x0000000800007348 */ /* 0x000fe80003800000 */
[----:B------:R1:W2:Y:S02]  /*1a200*/  SHFL.IDX PT, R4, R6, R5, R4 ;  /* 0x0000000506047389 */ /* 0x0002a400000e0004 */
[----:B-1----:R-:W-:-:S04]  /*1a210*/  MOV R8, R2 ;  /* 0x0000000200087202 */ /* 0x002fc80000000f00 */
[----:B--2---:R-:W-:Y:S05]  /*1a220*/  RET.REL.NODEC R8 `(_ZN7cutlass13device_kernelIN5flash19enable_sm80_to_sm89INS1_16FlashAttnFwdSm80INS1_25CollectiveMainloopFwdSm80ILi4ELi1ELb0EN4cute5tupleIJNS5_1CILi128EEENS7_ILi112EEENS7_ILi64EEEEEELi64ENS_10bfloat16_tEfNS_4arch4Sm80ELb1ELb0ELb1ELb0ELb1ELb0ELb1ELb1EEENS1_21CollectiveEpilogueFwdINS6_IJS8_SA_S9_EEENS6_IJNS7_ILi1EEESI_SI_EEESC_SE_Li128ELb0ELb1ELb1ELb0EEENS1_30DynamicPersistentTileSchedulerILi128ELi128ELb1ELb1ELb0EEEEEEEEEvNT_6ParamsE) ;  /* 0xfffe5dd008007950 */ /* 0x004fea0003c3ffff */
.L_x_1406:
        /* <DEDUP_REMOVED lines=13> */
.L_x_3840:


//--------------------- .text._ZN7cutlass13device_kernelIN5flash19enable_sm80_to_sm89INS1_16FlashAttnFwdSm80INS1_25CollectiveMainloopFwdSm80ILi4ELi1ELb0EN4cute5tupleIJNS5_1CILi128EEENS7_ILi80EEENS7_ILi64EEEEEELi64ENS_10bfloat16_tEfNS_4arch4Sm80ELb1ELb0ELb1ELb1ELb1ELb0ELb1ELb1EEENS1_21CollectiveEpilogueFwdINS6_IJS8_SA_S9_EEENS6_IJNS7_ILi1EEESI_SI_EEESC_SE_Li128ELb1ELb1ELb1ELb0EEENS1_36VarlenDynamicPersistentTileSchedulerILi128ELi80ELi128ELi128ELb1ELb1ELb0ELb1ELb1ELb1EEEEEEEEEvNT_6ParamsE --------------------------
	.section	.text._ZN7cutlass13device_kernelIN5flash19enable_sm80_to_sm89INS1_16FlashAttnFwdSm80INS1_25CollectiveMainloopFwdSm80ILi4ELi1ELb0EN4cute5tupleIJNS5_1CILi128EEENS7_ILi80EEENS7_ILi64EEEEEELi64ENS_10bfloat16_tEfNS_4arch4Sm80ELb1ELb0ELb1ELb1ELb1ELb0ELb1ELb1EEENS1_21CollectiveEpilogueFwdINS6_IJS8_SA_S9_EEENS6_IJNS7_ILi1EEESI_SI_EEESC_SE_Li128ELb1ELb1ELb1ELb0EEENS1_36VarlenDynamicPersistentTileSchedulerILi128ELi80ELi128ELi128ELb1ELb1ELb0ELb1ELb1ELb1EEEEEEEEEvNT_6ParamsE,"ax",@progbits
	.sectioninfo	@"SHI_REGISTERS=255"
	.align	128
.text._ZN7cutlass13device_kernelIN5flash19enable_sm80_to_sm89INS1_16FlashAttnFwdSm80INS1_25CollectiveMainloopFwdSm80ILi4ELi1ELb0EN4cute5tupleIJNS5_1CILi128EEENS7_ILi80EEENS7_ILi64EEEEEELi64ENS_10bfloat16_tEfNS_4arch4Sm80ELb1ELb0ELb1ELb1ELb1ELb0ELb1ELb1EEENS1_21CollectiveEpilogueFwdINS6_IJS8_SA_S9_EEENS6_IJNS7_ILi1EEESI_SI_EEESC_SE_Li128ELb1ELb1ELb1ELb0EEENS1_36VarlenDynamicPersistentTileSchedulerILi128ELi80ELi128ELi128ELb1ELb1ELb0ELb1ELb1ELb1EEEEEEEEEvNT_6ParamsE:
        .type           _ZN7cutlass13device_kernelIN5flash19enable_sm80_to_sm89INS1_16FlashAttnFwdSm80INS1_25CollectiveMainloopFwdSm80ILi4ELi1ELb0EN4cute5tupleIJNS5_1CILi128EEENS7_ILi80EEENS7_ILi64EEEEEELi64ENS_10bfloat16_tEfNS_4arch4Sm80ELb1ELb0ELb1ELb1ELb1ELb0ELb1ELb1EEENS1_21CollectiveEpilogueFwdINS6_IJS8_SA_S9_EEENS6_IJNS7_ILi1EEESI_SI_EEESC_SE_Li128ELb1ELb1ELb1ELb0EEENS1_36VarlenDynamicPersistentTileSchedulerILi128ELi80ELi128ELi128ELb1ELb1ELb0ELb1ELb1ELb1EEEEEEEEEvNT_6ParamsE,@function
        .size           _ZN7cutlass13device_kernelIN5flash19enable_sm80_to_sm89INS1_16FlashAttnFwdSm80INS1_25CollectiveMainloopFwdSm80ILi4ELi1ELb0EN4cute5tupleIJNS5_1CILi128EEENS7_ILi80EEENS7_ILi64EEEEEELi64ENS_10bfloat16_tEfNS_4arch4Sm80ELb1ELb0ELb1ELb1ELb1ELb0ELb1ELb1EEENS1_21CollectiveEpilogueFwdINS6_IJS8_SA_S9_EEENS6_IJNS7_ILi1EEESI_SI_EEESC_SE_Li128ELb1ELb1ELb1ELb0EEENS1_36VarlenDynamicPersistentTileSchedulerILi128ELi80ELi128ELi128ELb1ELb1ELb0ELb1ELb1ELb1EEEEEEEEEvNT_6ParamsE,(.L_x_3843 - _ZN7cutlass13device_kernelIN5flash19enable_sm80_to_sm89INS1_16FlashAttnFwdSm80INS1_25CollectiveMainloopFwdSm80ILi4ELi1ELb0EN4cute5tupleIJNS5_1CILi128EEENS7_ILi80EEENS7_ILi64EEEEEELi64ENS_10bfloat16_tEfNS_4arch4Sm80ELb1ELb0ELb1ELb1ELb1ELb0ELb1ELb1EEENS1_21CollectiveEpilogueFwdINS6_IJS8_SA_S9_EEENS6_IJNS7_ILi1EEESI_SI_EEESC_SE_Li128ELb1ELb1ELb1ELb0EEENS1_36VarlenDynamicPersistentTileSchedulerILi128ELi80ELi128ELi128ELb1ELb1ELb0ELb1ELb1ELb1EEEEEEEEEvNT_6ParamsE)
        .other          _ZN7cutlass13device_kernelIN5flash19enable_sm80_to_sm89INS1_16FlashAttnFwdSm80INS1_25CollectiveMainloopFwdSm80ILi4ELi1ELb0EN4cute5tupleIJNS5_1CILi128EEENS7_ILi80EEENS7_ILi64EEEEEELi64ENS_10bfloat16_tEfNS_4arch4Sm80ELb1ELb0ELb1ELb1ELb1ELb0ELb1ELb1EEENS1_21CollectiveEpilogueFwdINS6_IJS8_SA_S9_EEENS6_IJNS7_ILi1EEESI_SI_EEESC_SE_Li128ELb1ELb1ELb1ELb0EEENS1_36VarlenDynamicPersistentTileSchedulerILi128ELi80ELi128ELi128ELb1ELb1ELb0ELb1ELb1ELb1EEEEEEEEEvNT_6ParamsE,@"STO_CUDA_ENTRY STV_DEFAULT"
_ZN7cutlass13device_kernelIN5flash19enable_sm80_to_sm89INS1_16FlashAttnFwdSm80INS1_25CollectiveMainloopFwdSm80ILi4ELi1ELb0EN4cute5tupleIJNS5_1CILi128EEENS7_ILi80EEENS7_ILi64EEEEEELi64ENS_10bfloat16_tEfNS_4arch4Sm80ELb1ELb0ELb1ELb1ELb1ELb0ELb1ELb1EEENS1_21CollectiveEpilogueFwdINS6_IJS8_SA_S9_EEENS6_IJNS7_ILi1EEESI_SI_EEESC_SE_Li128ELb1ELb1ELb1ELb0EEENS1_36VarlenDynamicPersistentTileSchedulerILi128ELi80ELi128ELi128ELb1ELb1ELb0ELb1ELb1ELb1EEEEEEEEEvNT_6ParamsE:
        /* <DEDUP_REMOVED lines=54> */
.L_x_1412:
        /* <DEDUP_REMOVED lines=16> */
.L_x_1550:
        /* <DEDUP_REMOVED lines=16> */
.L_x_1551:
[----:B--2---:R-:W-:-:S05]  /*0560*/  IMAD R0, R0, c[0x0][0x538], RZ ;  /* 0x00014e0000007a24 */ /* 0x004fca00078e02ff */
[----:B------:R-:W-:-:S04]  /*0570*/  IADD3 R7, R0, R7, RZ ;  /* 0x0000000700077210 */ /* 0x000fc80007ffe0ff */
[----:B------:R-:W-:-:S13]  /*0580*/  ISETP.GT.AND P0, PT, R7, UR4, PT ;  /* 0x0000000407007c0c */ /* 0x000fda000bf04270 */
[----:B-1----:R-:W-:Y:S05]  /*0590*/  @!P0 BRA `(.L_x_1412) ;  /* 0xfffffdc000008947 */ /* 0x002fea000383ffff */
.L_x_1408:
[----:B------:R-:W-:-:S05]  /*05a0*/  IADD3 R10, -R0, R7, RZ ;  /* 0x00000007000a7210 */ /* 0x000fca0007ffe1ff */
[----:B------:R-:W-:-:S05]  /*05b0*/  IMAD R0, R4, c[0x0][0x538], R10 ;  /* 0x00014e0004007a24 */ /* 0x000fca00078e020a */
[----:B------:R-:W-:Y:S01]  /*05c0*/  ISETP.GT.AND P0, PT, R0, UR4, PT ;  /* 0x0000000400007c0c */ /* 0x000fe2000bf04270 */
[----:B------:R-:W-:-:S12]  /*05d0*/  BRA.DIV ~URZ, `(.L_x_1413) ;  /* 0x000145027f007947 */ /* 0x000fd8000b800000 */
[----:B------:R-:W-:-:S04]  /*05e0*/  VOTE.ANY R7, PT, !P0 ;  /* 0x0000000000077806 */ /* 0x000fc800040e0100 */
.L_x_1552:
[----:B------:R-:W1:Y:S02]  /*05f0*/  POPC R0, R7 ;  /* 0x0000000700007309 */ /* 0x000e640000000000 */
[----:B-1----:R-:W-:-:S05]  /*0600*/  IADD3 R2, R0, R6, RZ ;  /* 0x0000000600027210 */ /* 0x002fca0007ffe0ff */
[----:B------:R1:W-:Y:S01]  /*0610*/  STL [R1+0x5c], R2 ;  /* 0x00005c0201007387 */ /* 0x0003e20000100800 */
[----:B------:R-:W-:Y:S05]  /*0620*/  BRA.DIV ~URZ, `(.L_x_1414) ;  /* 0x000145027f007947 */ /* 0x000fea000b800000 */
[----:B------:R2:W3:Y:S01]  /*0630*/  SHFL.IDX PT, R12, R9, R0, 0x1f ;  /* 0x00001f00090c7589 */ /* 0x0004e200000e0000 */
[----:B------:R-:W-:-:S03]  /*0640*/  MOV R5, RZ ;  /* 0x000000ff00057202 */ /* 0x000fc60000000f00 */
[----:B------:R2:W4:Y:S04]  /*0650*/  SHFL.IDX PT, R9, R8, R0, 0x1f ;  /* 0x00001f0008097589 */ /* 0x00052800000e0000 */
.L_x_1553:
[----:B------:R-:W-:Y:S01]  /*0660*/  ISETP.NE.AND P0, PT, R7, RZ, PT ;  /* 0x000000ff0700720c */ /* 0x000fe20003f05270 */
[----:B------:R-:W-:-:S12]  /*0670*/  BSSY B0, `(.L_x_1415) ;  /* 0x0000005000007945 */ /* 0x000fd80003800000 */
[----:B------:R-:W-:Y:S05]  /*0680*/  @!P0 BRA `(.L_x_1416) ;  /* 0x0000003000008947 */ /* 0x000fea0003800000 */
[----:B--2---:R-:W-:Y:S01]  /*0690*/  IADD3 R0, R0, -0x1, RZ ;  /* 0xffffffff00007810 */ /* 0x004fe20007ffe0ff */
[----:B------:R-:W-:Y:S05]  /*06a0*/  BRA.DIV ~URZ, `(.L_x_1417) ;  /* 0x000145627f007947 */ /* 0x000fea000b800000 */
[----:B------:R2:W1:Y:S02]  /*06b0*/  SHFL.IDX PT, R5, R4, R0, 0x1f ;  /* 0x00001f0004057589 */ /* 0x00046400000e0000 */
.L_x_1416:
[----:B------:R-:W-:Y:S05]  /*06c0*/  BSYNC B0 ;  /* 0x0000000000007941 */ /* 0x000fea0003800000 */
.L_x_1415:
        /* <DEDUP_REMOVED lines=69> */
.L_x_1419:
        /* <DEDUP_REMOVED lines=70> */
.L_x_1420:
[----:B------:R-:W-:Y:S05]  /*0f80*/  BSYNC B0 ;  /* 0x0000000000007941 */ /* 0x000fea0003800000 */
.L_x_1418:
[----:B------:R-:W-:-:S04]  /*0f90*/  LOP3.LUT R0, RZ, R0, RZ, 0x33, !PT ;  /* 0x00000000ff007212 */ /* 0x000fc800078e33ff */
[----:B------:R-:W-:-:S05]  /*0fa0*/  IADD3 R0, R0, R12, RZ ;  /* 0x0000000c00007210 */ /* 0x000fca0007ffe0ff */
[----:B------:R2:W-:Y:S01]  /*0fb0*/  STL [R1+0x54], R0 ;  /* 0x0000540001007387 */ /* 0x0005e20000100800 */
[----:B------:R-:W-:Y:S05]  /*0fc0*/  BRA `(.L_x_1421) ;  /* 0x0000006000007947 */ /* 0x000fea0003800000 */
.L_x_1409:
[----:B------:R-:W-:Y:S01]  /*0fd0*/  MOV R0, UR4 ;  /* 0x0000000400007c02 */ /* 0x000fe20008000f00 */
[----:B------:R-:W-:Y:S04]  /*0fe0*/  STL [R1+0x54], RZ ;  /* 0x000054ff01007387 */ /* 0x000fe80000100800 */
[----:B------:R-:W-:Y:S04]  /*0ff0*/  STL [R1+0x58], RZ ;  /* 0x000058ff01007387 */ /* 0x000fe80000100800 */
[----:B------:R1:W-:Y:S02]  /*1000*/  STL [R1+0x50], R0 ;  /* 0x0000500001007387 */ /* 0x0003e40000100800 */
[----:B-1----:R-:W-:-:S05]  /*1010*/  MOV R0, c[0x0][0x53c] ;  /* 0x00014f0000007a02 */ /* 0x002fca0000000f00 */
[----:B------:R1:W-:Y:S02]  /*1020*/  STL [R1+0x5c], R0 ;  /* 0x00005c0001007387 */ /* 0x0003e40000100800 */
.L_x_1421:
        /* <DEDUP_REMOVED lines=8> */
.L_x_1407:
        /* <DEDUP_REMOVED lines=15> */
[----:B------:R-:W-:-:S02]  /*11a0*/  LOP3.LUT R10, R14, 0xfffffff8, RZ, 0xc0, !PT ;  /* 0xfffffff80e0a7812 */ /* 0x000fc400078ec0ff */
[----:B------:R-:W-:Y:S02]  /*11b0*/  SHF.R.S32.HI R20, RZ, 0x3, R14 ;  /* 0x00000003ff147819 */ /* 0x000fe4000001140e */
[----:B---3--:R-:W-:Y:S01]  /*11c0*/  SHF.R.S32.HI R6, RZ, 0x4, R3 ;  /* 0x00000004ff067819 */ /* 0x008fe20000011403 */
        /* <DEDUP_REMOVED lines=87> */
[----:B------:R-:W-:Y:S01]  /*1740*/  STL [R1+0x40], R10 ;  /* 0x0000400a01007387 */ /* 0x000fe20000100800 */
        /* <DEDUP_REMOVED lines=66> */
.L_x_1549:
[----:B------:R-:W3:Y:S01]  /*1b70*/  LDL R0, [R1+0x5c] ;  /* 0x00005c0001007983 */ /* 0x000ee20000100800 */
[----:B------:R-:W-:Y:S01]  /*1b80*/  IMAD.MOV.U32 R8, RZ, RZ, 0x4 ;  /* 0x00000004ff087424 */ /* 0x000fe200078e00ff */
[----:B------:R-:W-:-:S04]  /*1b90*/  ISETP.NE.U32.AND P4, PT, RZ, c[0x0][0x370], PT ;  /* 0x0000dc00ff007a0c */ /* 0x000fc80003f85070 */
[----:B------:R-:W-:Y:S01]  /*1ba0*/  ISETP.NE.AND.EX P4, PT, RZ, c[0x0][0x374], PT, P4 ;  /* 0x0000dd00ff007a0c */ /* 0x000fe20003f85340 */
[----:B--23--:R-:W-:-:S05]  /*1bb0*/  IMAD.WIDE R2, R0, R8, c[0x0][0x588] ;  /* 0x0001620000027625 */ /* 0x00cfca00078e0208 */
        /* <DEDUP_REMOVED lines=31> */
.L_x_1422:
[----:B------:R-:W-:-:S04]  /*1db0*/  ISETP.NE.U32.AND P1, PT, RZ, c[0x0][0x368], PT ;  /* 0x0000da00ff007a0c */ /* 0x000fc80003f25070 */
[----:B------:R-:W-:-:S13]  /*1dc0*/  ISETP.NE.AND.EX P1, PT, RZ, c[0x0][0x36c], PT, P1 ;  /* 0x0000db00ff007a0c */ /* 0x000fda0003f25310 */
[----:B------:R-:W-:Y:S05]  /*1dd0*/  @!P1 BRA `(.L_x_1423) ;  /* 0x0000004000009947 */ /* 0x000fea0003800000 */
[----:B-1----:R-:W-:-:S04]  /*1de0*/  IADD3 R2, P1, R17, c[0x0][0x368], RZ ;  /* 0x0000da0011027a10 */ /* 0x002fc80007f3e0ff */
[----:B------:R-:W-:-:S05]  /*1df0*/  IADD3.X R3, R16, c[0x0][0x36c], RZ, P1, !PT ;  /* 0x0000db0010037a10 */ /* 0x000fca0000ffe4ff */
[----:B------:R1:W5:Y:S01]  /*1e00*/  LDG.E R0, [R2.64] ;  /* 0x0000000602007981 */ /* 0x000362000c1e1900 */
[----:B------:R-:W-:Y:S05]  /*1e10*/  BRA `(.L_x_1424) ;  /* 0x0000008000007947 */ /* 0x000fea0003800000 */
.L_x_1423:
        /* <DEDUP_REMOVED lines=8> */
.L_x_1424:
[----:B-1----:R-:W2:Y:S04]  /*1ea0*/  LDL.LU R3, [R1+0x54] ;  /* 0x0000540001037983 */ /* 0x002ea80000300800 */
[----:B------:R-:W3:Y:S01]  /*1eb0*/  LDL R15, [R1+0x58] ;  /* 0x00005800010f7983 */ /* 0x000ee20000100800 */
[----:B------:R-:W-:Y:S01]  /*1ec0*/  IMAD.MOV.U32 R2, RZ, RZ, c[0x0][0x2c4] ;  /* 0x0000b100ff027624 */ /* 0x000fe200078e00ff */
[----:B------:R-:W-:Y:S01]  /*1ed0*/  BSSY B0, `(.L_x_1425) ;  /* 0x000003c000007945 */ /* 0x000fe20003800000 */
[----:B-----5:R-:W-:-:S03]  /*1ee0*/  IMAD.IADD R251, R0, 0x1, -R9 ;  /* 0x0000000100fb7824 */ /* 0x020fc600078e0a09 */
[----:B------:R-:W-:Y:S01]  /*1ef0*/  ISETP.NE.AND P5, PT, R2, 0x1, PT ;  /* 0x000000010200780c */ /* 0x000fe20003fa5270 */
[----:B--2---:R-:W-:-:S05]  /*1f00*/  IMAD.SHL.U32 R14, R3, 0x80, RZ ;  /* 0x00000080030e7824 */ /* 0x004fca00078e00ff */
[----:B------:R-:W-:Y:S01]  /*1f10*/  IADD3 R2, R14, 0x7f, RZ ;  /* 0x0000007f0e027810 */ /* 0x000fe20007ffe0ff */
[----:B------:R1:W-:Y:S06]  /*1f20*/  STL [R1+0x3c], R14 ;  /* 0x00003c0e01007387 */ /* 0x0003ec0000100800 */
[----:B------:R-:W-:-:S04]  /*1f30*/  @P5 IMAD.HI.U32 R3, R2, c[0x0][0x2c8], RZ ;  /* 0x0000b20002035a27 */ /* 0x000fc800078e00ff */
[----:B------:R-:W-:Y:S01]  /*1f40*/  IMAD.MOV.U32 R0, RZ, RZ, R2 ;  /* 0x000000ffff007224 */ /* 0x000fe200078e0002 */
[C---:B------:R-:W-:Y:S02]  /*1f50*/  IADD3 R2, R251.reuse, 0x50, -R250 ;  /* 0x00000050fb027810 */ /* 0x040fe40007ffe8fa */
[----:B------:R-:W-:Y:S02]  /*1f60*/  @P5 SHF.R.U32.HI R0, RZ, c[0x0][0x2cc], R3 ;  /* 0x0000b300ff005a19 */ /* 0x000fe40000011603 */
[----:B------:R-:W-:-:S03]  /*1f70*/  IADD3 R3, R251, 0x4f, RZ ;  /* 0x0000004ffb037810 */ /* 0x000fc60007ffe0ff */
[----:B------:R-:W-:Y:S02]  /*1f80*/  IMAD.IADD R0, R2, 0x1, R0 ;  /* 0x0000000102007824 */ /* 0x000fe400078e0200 */
[----:B------:R-:W-:-:S04]  /*1f90*/  IMAD.HI R2, R3, 0x66666667, RZ ;  /* 0x6666666703027827 */ /* 0x000fc800078e02ff */
[----:B------:R-:W-:Y:S01]  /*1fa0*/  IMAD.HI R0, R0, 0x66666667, RZ ;  /* 0x6666666700007827 */ /* 0x000fe200078e02ff */
[----:B------:R-:W-:-:S04]  /*1fb0*/  SHF.R.U32.HI R4, RZ, 0x1f, R2 ;  /* 0x0000001fff047819 */ /* 0x000fc80000011602 */
[----:B------:R-:W-:Y:S02]  /*1fc0*/  SHF.R.U32.HI R3, RZ, 0x1f, R0 ;  /* 0x0000001fff037819 */ /* 0x000fe40000011600 */
[----:B------:R-:W-:Y:S02]  /*1fd0*/  LEA.HI.SX32 R4, R2, R4, 0x1b ;  /* 0x0000000402047211 */ /* 0x000fe400078fdaff */
[----:B------:R-:W-:Y:S02]  /*1fe0*/  LEA.HI.SX32 R0, R0, R3, 0x1b ;  /* 0x0000000300007211 */ /* 0x000fe400078fdaff */
[C---:B---3--:R-:W-:Y:S02]  /*1ff0*/  LOP3.LUT R2, R15.reuse, 0xff000000, RZ, 0xc0, !PT ;  /* 0xff0000000f027812 */ /* 0x048fe400078ec0ff */
[----:B------:R-:W-:Y:S02]  /*2000*/  IMNMX R6, R4, R0, PT ;  /* 0x0000000004067217 */ /* 0x000fe40003800200 */
[----:B------:R-:W-:-:S02]  /*2010*/  LOP3.LUT R3, R15, 0xff0000, RZ, 0xc0, !PT ;  /* 0x00ff00000f037812 */ /* 0x000fc400078ec0ff */
[----:B------:R-:W-:Y:S01]  /*2020*/  SHF.R.U32.HI R0, RZ, 0x8, R2 ;  /* 0x00000008ff007819 */ /* 0x000fe20000011602 */
[----:B------:R-:W-:Y:S01]  /*2030*/  IMAD.MOV.U32 R2, RZ, RZ, RZ ;  /* 0x000000ffff027224 */ /* 0x000fe200078e00ff */
[----:B------:R-:W-:Y:S02]  /*2040*/  ISETP.GE.AND P1, PT, R6, 0x1, PT ;  /* 0x000000010600780c */ /* 0x000fe40003f26270 */
        /* <DEDUP_REMOVED lines=36> */
.L_x_1426:
[----:B------:R-:W-:Y:S05]  /*2290*/  BSYNC B0 ;  /* 0x0000000000007941 */ /* 0x000fea0003800000 */
.L_x_1425:
[----:B------:R-:W-:Y:S01]  /*22a0*/  IMAD R3, R18, R2, RZ ;  /* 0x0000000212037224 */ /* 0x000fe200078e02ff */
        /* <DEDUP_REMOVED lines=40> */
[----:B--2---:R-:W2:Y:S01]  /*2530*/  LDL R4, [R1+0xc] ;  /* 0x00000c0001047983 */ /* 0x004ea20000100800 */
[----:B------:R-:W-:-:S04]  /*2540*/  ISETP.NE.U32.AND P2, PT, RZ, c[0x0][0x340], PT ;  /* 0x0000d000ff007a0c */ /* 0x000fc80003f45070 */
[----:B------:R-:W-:-:S13]  /*2550*/  ISETP.NE.AND.EX P2, PT, RZ, c[0x0][0x344], PT, P2 ;  /* 0x0000d100ff007a0c */ /* 0x000fda0003f45320 */
[----:B------:R-:W-:-:S04]  /*2560*/  @P2 IADD3 R2, P1, R17, c[0x0][0x340], RZ ;  /* 0x0000d00011022a10 */ /* 0x000fc80007f3e0ff */
[----:B------:R-:W-:-:S05]  /*2570*/  @P2 IADD3.X R3, R16, c[0x0][0x344], RZ, P1, !PT ;  /* 0x0000d10010032a10 */ /* 0x000fca0000ffe4ff */
[----:B------:R3:W5:Y:S01]  /*2580*/  @P2 LDG.E R8, [R2.64] ;  /* 0x0000000602082981 */ /* 0x000762000c1e1900 */
[----:B------:R-:W-:Y:S02]  /*2590*/  SHF.R.S32.HI R0, RZ, 0x1f, R11 ;  /* 0x0000001fff007819 */ /* 0x000fe4000001140b */
[----:B------:R-:W-:Y:S02]  /*25a0*/  LOP3.LUT R15, R15, 0xffff, RZ, 0xc0, !PT ;  /* 0x0000ffff0f0f7812 */ /* 0x000fe400078ec0ff */
[----:B------:R-:W-:Y:S01]  /*25b0*/  SEL R6, R13, RZ, !P0 ;  /* 0x000000ff0d067207 */ /* 0x000fe20004000000 */
[----:B------:R-:W-:Y:S01]  /*25c0*/  IMAD R0, R0, c[0x0][0x178], RZ ;  /* 0x00005e0000007a24 */ /* 0x000fe200078e02ff */
[----:B-1----:R-:W-:Y:S02]  /*25d0*/  SEL R5, R12, RZ, !P0 ;  /* 0x000000ff0c057207 */ /* 0x002fe40004000000 */
[----:B------:R-:W-:Y:S01]  /*25e0*/  ISETP.GE.AND P1, PT, R201, c[0x0][0x198], PT ;  /* 0x00006600c9007a0c */ /* 0x000fe20003f26270 */
[----:B------:R-:W-:Y:S01]  /*25f0*/  IMAD R0, R11, c[0x0][0x17c], R0 ;  /* 0x00005f000b007a24 */ /* 0x000fe200078e0200 */
[----:B------:R-:W-:Y:S01]  /*2600*/  IADD3 R110, R211, -0x1, RZ ;  /* 0xffffffffd36e7810 */ /* 0x000fe20007ffe0ff */
[----:B------:R-:W-:-:S04]  /*2610*/  IMAD R6, R6, c[0x0][0x1c0], RZ ;  /* 0x0000700006067a24 */ /* 0x000fc800078e02ff */
[----:B------:R-:W-:Y:S02]  /*2620*/  IMAD R6, R5, c[0x0][0x1c4], R6 ;  /* 0x0000710005067a24 */ /* 0x000fe400078e0206 */
[----:B---3--:R-:W-:-:S05]  /*2630*/  IMAD.WIDE.U32 R2, R11, c[0x0][0x178], RZ ;  /* 0x00005e000b027a25 */ /* 0x008fca00078e00ff */
[----:B------:R-:W-:-:S05]  /*2640*/  IADD3 R3, R3, R0, RZ ;  /* 0x0000000003037210 */ /* 0x000fca0007ffe0ff */
[----:B------:R-:W-:-:S04]  /*2650*/  IMAD.WIDE.U32 R2, R15, c[0x0][0x1b8], R2 ;  /* 0x00006e000f027a25 */ /* 0x000fc800078e0002 */
[----:B------:R-:W-:-:S04]  /*2660*/  IMAD R3, R15, c[0x0][0x1bc], R3 ;  /* 0x00006f000f037a24 */ /* 0x000fc800078e0203 */
[----:B------:R-:W-:-:S05]  /*2670*/  IMAD.WIDE.U32 R2, R5, c[0x0][0x1c0], R2 ;  /* 0x0000700005027a25 */ /* 0x000fca00078e0002 */
[----:B------:R-:W-:Y:S01]  /*2680*/  IADD3 R3, R3, R6, RZ ;  /* 0x0000000603037210 */ /* 0x000fe20007ffe0ff */
[----:B--2---:R-:W-:-:S04]  /*2690*/  IMAD.IADD R4, R4, 0x1, R14 ;  /* 0x0000000104047824 */ /* 0x004fc800078e020e */
[----:B------:R-:W-:Y:S01]  /*26a0*/  @P5 IMAD.HI.U32 R7, R4, c[0x0][0x2c8], RZ ;  /* 0x0000b20004075a27 */ /* 0x000fe200078e00ff */
[----:B------:R-:W-:-:S04]  /*26b0*/  MOV R0, R4 ;  /* 0x0000000400007202 */ /* 0x000fc80000000f00 */
[----:B------:R-:W-:-:S04]  /*26c0*/  @P5 SHF.R.U32.HI R0, RZ, c[0x0][0x2cc], R7 ;  /* 0x0000b300ff005a19 */ /* 0x000fc80000011607 */
[--C-:B------:R-:W-:Y:S01]  /*26d0*/  SHF.R.S32.HI R7, RZ, 0x1f, R0.reuse ;  /* 0x0000001fff077819 */ /* 0x100fe20000011400 */
[----:B------:R-:W-:Y:S02]  /*26e0*/  IMAD.MOV R5, RZ, RZ, -R0 ;  /* 0x000000ffff057224 */ /* 0x000fe400078e0a00 */
[----:B------:R-:W-:-:S04]  /*26f0*/  IMAD.WIDE.U32 R2, R0, c[0x0][0x1b0], R2 ;  /* 0x00006c0000027a25 */ /* 0x000fc800078e0002 */
[----:B------:R-:W-:Y:S02]  /*2700*/  IMAD R4, R5, c[0x0][0x2c4], R4 ;  /* 0x0000b10005047a24 */ /* 0x000fe400078e0204 */
[----:B------:R-:W-:-:S04]  /*2710*/  IMAD R5, R7, c[0x0][0x1b0], RZ ;  /* 0x00006c0007057a24 */ /* 0x000fc800078e02ff */
[----:B------:R-:W-:Y:S01]  /*2720*/  IMAD R6, R0, c[0x0][0x1b4], R5 ;  /* 0x00006d0000067a24 */ /* 0x000fe200078e0205 */
[----:B------:R-:W-:Y:S02]  /*2730*/  SHF.R.S32.HI R5, RZ, 0x1f, R4 ;  /* 0x0000001fff057819 */ /* 0x000fe40000011404 */
[----:B------:R-:W-:Y:S01]  /*2740*/  @!P2 MOV R8, R12 ;  /* 0x0000000c0008a202 */ /* 0x000fe20000000f00 */
        /* <DEDUP_REMOVED lines=9> */
.L_x_1554:
[----:B------:R-:W-:Y:S05]  /*27e0*/  BRA.DIV ~URZ, `(.L_x_1429) ;  /* 0x000125027f007947 */ /* 0x000fea000b800000 */
[----:B------:R3:W4:Y:S02]  /*27f0*/  SHFL.IDX PT, R2, R6, RZ, 0x181f ;  /* 0x00181fff06027589 */ /* 0x00072400000e0000 */
.L_x_1555:
[----:B---3--:R-:W3:Y:S04]  /*2800*/  LDL R3, [R1+0x3c] ;  /* 0x00003c0001037983 */ /* 0x008ee80000100800 */
[----:B------:R-:W1:Y:S02]  /*2810*/  S2R R4, SR_TID.X ;  /* 0x0000000000047919 */ /* 0x000e640000002100 */
[----:B-1----:R-:W-:-:S04]  /*2820*/  SHF.R.S32.HI R0, RZ, 0x1f, R4 ;  /* 0x0000001fff007819 */ /* 0x002fc80000011404 */
[----:B------:R-:W-:-:S04]  /*2830*/  LEA.HI R0, R0, R4, RZ, 0x3 ;  /* 0x0000000400007211 */ /* 0x000fc800078f18ff */
[----:B------:R-:W-:Y:S01]  /*2840*/  SHF.R.S32.HI R0, RZ, 0x3, R0 ;  /* 0x00000003ff007819 */ /* 0x000fe20000011400 */
[----:B------:R-:W-:Y:S01]  /*2850*/  IMAD R4, R250, c[0x0][0x2c4], RZ ;  /* 0x0000b100fa047a24 */ /* 0x000fe200078e02ff */
[----:B------:R-:W-:Y:S03]  /*2860*/  BSSY B0, `(.L_x_1430) ;  /* 0x000000b000007945 */ /* 0x000fe60003800000 */
[----:B---3--:R-:W-:-:S05]  /*2870*/  IMAD.IADD R0, R0, 0x1, R3 ;  /* 0x0000000100007824 */ /* 0x008fca00078e0203 */
        /* <DEDUP_REMOVED lines=9> */
.L_x_1431:
[----:B------:R-:W-:Y:S05]  /*2910*/  BSYNC B0 ;  /* 0x0000000000007941 */ /* 0x000fea0003800000 */
.L_x_1430:
[----:B------:R-:W-:Y:S05]  /*2920*/  BRA.DIV ~URZ, `(.L_x_1432) ;  /* 0x000124327f007947 */ /* 0x000fea000b800000 */
[----:B--2---:R2:W3:Y:S04]  /*2930*/  SHFL.IDX PT, R7, R5, 0x1, 0x181f ;  /* 0x00381f0005077f89 */ /* 0x0044e800000e0000 */
[----:B-1--4-:R2:W1:Y:S02]  /*2940*/  SHFL.IDX PT, R2, R6, 0x1, 0x181f ;  /* 0x00381f0006027f89 */ /* 0x01246400000e0000 */
.L_x_1556:
        /* <DEDUP_REMOVED lines=11> */
.L_x_1434:
[----:B------:R-:W-:Y:S05]  /*2a00*/  BSYNC B0 ;  /* 0x0000000000007941 */ /* 0x000fea0003800000 */
.L_x_1433:
[----:B------:R-:W-:Y:S05]  /*2a10*/  BRA.DIV ~URZ, `(.L_x_1435) ;  /* 0x000124127f007947 */ /* 0x000fea000b800000 */
[----:B---3--:R3:W4:Y:S02]  /*2a20*/  SHFL.IDX PT, R7, R5, 0x2, 0x181f ;  /* 0x00581f0005077f89 */ /* 0x00872400000e0000 */
.L_x_1557:
[----:B------:R-:W-:Y:S05]  /*2a30*/  BRA.DIV ~URZ, `(.L_x_1436) ;  /* 0x000124627f007947 */ /* 0x000fea000b800000 */
[----:B-1----:R1:W2:Y:S02]  /*2a40*/  SHFL.IDX PT, R2, R6, 0x2, 0x181f ;  /* 0x00581f0006027f89 */ /* 0x0022a400000e0000 */
.L_x_1558:
        /* <DEDUP_REMOVED lines=11> */
.L_x_1438:
[----:B------:R-:W-:Y:S05]  /*2b00*/  BSYNC B0 ;  /* 0x0000000000007941 */ /* 0x000fea0003800000 */
.L_x_1437:
[----:B------:R-:W-:Y:S05]  /*2b10*/  BRA.DIV ~URZ, `(.L_x_1439) ;  /* 0x000123f27f007947 */ /* 0x000fea000b800000 */
[----:B----4-:R4:W1:Y:S04]  /*2b20*/  SHFL.IDX PT, R7, R5, 0x3, 0x181f ;  /* 0x00781f0005077f89 */ /* 0x01086800000e0000 */
[----:B--2---:R4:W2:Y:S02]  /*2b30*/  SHFL.IDX PT, R2, R6, 0x3, 0x181f ;  /* 0x00781f0006027f89 */ /* 0x0048a400000e0000 */
.L_x_1559:
        /* <DEDUP_REMOVED lines=11> */
.L_x_1441:
[----:B------:R-:W-:Y:S05]  /*2bf0*/  BSYNC B0 ;  /* 0x0000000000007941 */ /* 0x000fea0003800000 */
.L_x_1440:
[----:B------:R-:W-:Y:S05]  /*2c00*/  BRA.DIV ~URZ, `(.L_x_1442) ;  /* 0x000123d27f007947 */ /* 0x000fea000b800000 */
[----:B-1----:R1:W3:Y:S02]  /*2c10*/  SHFL.IDX PT, R7, R5, 0x4, 0x181f ;  /* 0x00981f0005077f89 */ /* 0x0022e400000e0000 */
.L_x_1560:
[----:B------:R-:W-:Y:S05]  /*2c20*/  BRA.DIV ~URZ, `(.L_x_1443) ;  /* 0x000124227f007947 */ /* 0x000fea000b800000 */
[----:B--2---:R2:W1:Y:S02]  /*2c30*/  SHFL.IDX PT, R2, R6, 0x4, 0x181f ;  /* 0x00981f0006027f89 */ /* 0x00446400000e0000 */
.L_x_1561:
        /* <DEDUP_REMOVED lines=11> */
.L_x_1445:
[----:B------:R-:W-:Y:S05]  /*2cf0*/  BSYNC B0 ;  /* 0x0000000000007941 */ /* 0x000fea0003800000 */
.L_x_1444:
[----:B------:R-:W-:Y:S05]  /*2d00*/  BRA.DIV ~URZ, `(.L_x_1446) ;  /* 0x000123b27f007947 */ /* 0x000fea000b800000 */
[----:B---3--:R3:W2:Y:S04]  /*2d10*/  SHFL.IDX PT, R7, R5, 0x5, 0x181f ;  /* 0x00b81f0005077f89 */ /* 0x0086a800000e0000 */
[----:B-1----:R3:W1:Y:S02]  /*2d20*/  SHFL.IDX PT, R2, R6, 0x5, 0x181f ;  /* 0x00b81f0006027f89 */ /* 0x00266400000e0000 */
.L_x_1562:
        /* <DEDUP_REMOVED lines=11> */
.L_x_1448:
[----:B------:R-:W-:Y:S05]  /*2de0*/  BSYNC B0 ;  /* 0x0000000000007941 */ /* 0x000fea0003800000 */
.L_x_1447:
[----:B------:R-:W-:Y:S05]  /*2df0*/  BRA.DIV ~URZ, `(.L_x_1449) ;  /* 0x000123927f007947 */ /* 0x000fea000b800000 */
[----:B--2---:R2:W3:Y:S02]  /*2e00*/  SHFL.IDX PT, R7, R5, 0x6, 0x181f ;  /* 0x00d81f0005077f89 */ /* 0x0044e400000e0000 */
.L_x_1563:
[----:B------:R-:W-:Y:S05]  /*2e10*/  BRA.DIV ~URZ, `(.L_x_1450) ;  /* 0x000123e27f007947 */ /* 0x000fea000b800000 */
[----:B-1----:R1:W2:Y:S02]  /*2e20*/  SHFL.IDX PT, R2, R6, 0x6, 0x181f ;  /* 0x00d81f0006027f89 */ /* 0x0022a400000e0000 */
.L_x_1564:
        /* <DEDUP_REMOVED lines=11> */
.L_x_1452:
[----:B------:R-:W-:Y:S05]  /*2ee0*/  BSYNC B0 ;  /* 0x0000000000007941 */ /* 0x000fea0003800000 */
.L_x_1451:
[----:B------:R-:W-:Y:S05]  /*2ef0*/  BRA.DIV ~URZ, `(.L_x_1453) ;  /* 0x000123727f007947 */ /* 0x000fea000b800000 */
[----:B--234-:R-:W2:Y:S04]  /*2f00*/  SHFL.IDX PT, R5, R5, 0x7, 0x181f ;  /* 0x00f81f0005057f89 */ /* 0x01cea800000e0000 */
[----:B------:R3:W4:Y:S02]  /*2f10*/  SHFL.IDX PT, R2, R6, 0x7, 0x181f ;  /* 0x00f81f0006027f89 */ /* 0x00072400000e0000 */
.L_x_1565:
        /* <DEDUP_REMOVED lines=20> */
[----:B------:R-:W-:-:S02]  /*3060*/  MOV R109, 0x50 ;  /* 0x00000050006d7802 */ /* 0x000fc40000000f00 */
[----:B------:R-:W-:-:S03]  /*3070*/  MOV R0, c[0x0][0x2b8] ;  /* 0x0000ae0000007a02 */ /* 0x000fc60000000f00 */
[----:B------:R-:W-:Y:S01]  /*3080*/  IMAD R109, R211, R109, -0x50 ;  /* 0xffffffb0d36d7424 */ /* 0x000fe200078e026d */
[----:B------:R-:W-:Y:S02]  /*3090*/  ISETP.NE.AND P4, PT, R0, 0x1, PT ;  /* 0x000000010000780c */ /* 0x000fe40003f85270 */
[----:B------:R-:W-:Y:S01]  /*30a0*/  MOV R203, RZ ;  /* 0x000000ff00cb7202 */ /* 0x000fe20000000f00 */
[----:B------:R-:W-:Y:S01]  /*30b0*/  BAR.SYNC.DEFER_BLOCKING 0x0 ;  /* 0x0000000000007b1d */ /* 0x000fe20000010000 */
[----:B-12---:R-:W-:-:S04]  /*30c0*/  IADD3 R2, R143, R109, RZ ;  /* 0x0000006d8f027210 */ /* 0x006fc80007ffe0ff */
        /* <DEDUP_REMOVED lines=10> */
[----:B------:R-:W2:Y:S01]  /*3170*/  @!P1 LDG.E R203, [R4.64] ;  /* 0x0000000604cb9981 */ /* 0x000ea2000c1e1900 */
[----:B------:R-:W-:-:S05]  /*3180*/  IADD3 R0, -R0, RZ, RZ ;  /* 0x000000ff00007210 */ /* 0x000fca0007ffe1ff */
[----:B------:R-:W-:Y:S01]  /*3190*/  IMAD R217, R0, c[0x0][0x2b8], R2 ;  /* 0x0000ae0000d97a24 */ /* 0x000fe200078e0202 */
[----:B------:R-:W1:Y:S04]  /*31a0*/  S2R R9, SR_TID.X ;  /* 0x0000000000097919 */ /* 0x000e680000002100 */
[----:B---3--:R-:W-:Y:S01]  /*31b0*/  SHF.R.S32.HI R6, RZ, 0x1f, R217 ;  /* 0x0000001fff067819 */ /* 0x008fe200000114d9 */
[----:B------:R-:W-:-:S04]  /*31c0*/  IMAD.WIDE.U32 R2, R217, c[0x0][0x1e0], RZ ;  /* 0x00007800d9027a25 */ /* 0x000fc800078e00ff */
[----:B------:R-:W-:-:S04]  /*31d0*/  IMAD R0, R6, c[0x0][0x1e0], RZ ;  /* 0x0000780006007a24 */ /* 0x000fc800078e02ff */
[----:B------:R-:W-:-:S05]  /*31e0*/  IMAD R0, R217, c[0x0][0x1e4], R0 ;  /* 0x00007900d9007a24 */ /* 0x000fca00078e0200 */
[----:B------:R-:W-:Y:S01]  /*31f0*/  IADD3 R3, R3, R0, RZ ;  /* 0x0000000003037210 */ /* 0x000fe20007ffe0ff */
[----:B------:R-:W-:-:S04]  /*3200*/  IMAD.WIDE.U32 R140, R15, c[0x0][0x1e8], RZ ;  /* 0x00007a000f8c7a25 */ /* 0x000fc800078e00ff */
[----:B------:R-:W-:Y:S01]  /*3210*/  IMAD R136, R15, c[0x0][0x1ec], R141 ;  /* 0x00007b000f887a24 */ /* 0x000fe200078e028d */
[----:B-1----:R-:W-:Y:S01]  /*3220*/  SHF.R.S32.HI R7, RZ, 0x1f, R9 ;  /* 0x0000001fff077819 */ /* 0x002fe20000011409 */
[----:B------:R-:W-:-:S03]  /*3230*/  IMAD R108, R110, -0x50, R251 ;  /* 0xffffffb06e6c7824 */ /* 0x000fc600078e02fb */
[----:B------:R-:W-:-:S04]  /*3240*/  LEA.HI R7, R7, R9, RZ, 0x3 ;  /* 0x0000000907077211 */ /* 0x000fc800078f18ff */
[----:B------:R-:W-:-:S04]  /*3250*/  SHF.R.S32.HI R7, RZ, 0x3, R7 ;  /* 0x00000003ff077819 */ /* 0x000fc80000011407 */
[----:B------:R-:W-:-:S04]  /*3260*/  IADD3 R8, -R7, R108, RZ ;  /* 0x0000006c07087210 */ /* 0x000fc80007ffe1ff */
[C---:B------:R-:W-:Y:S02]  /*3270*/  ISETP.GE.AND P6, PT, R8.reuse, 0x1, PT ;  /* 0x000000010800780c */ /* 0x040fe40003fc6270 */
[C---:B------:R-:W-:Y:S02]  /*3280*/  ISETP.GE.AND P3, PT, R8.reuse, 0x11, PT ;  /* 0x000000110800780c */ /* 0x040fe40003f66270 */
[----:B------:R-:W-:Y:S01]  /*3290*/  ISETP.GE.AND P2, PT, R8, 0x21, PT ;  /* 0x000000210800780c */ /* 0x000fe20003f46270 */
[----:B------:R-:W-:-:S04]  /*32a0*/  IMAD.WIDE.U32 R18, R15, c[0x0][0x210], RZ ;  /* 0x000084000f127a25 */ /* 0x000fc800078e00ff */
[----:B------:R-:W-:Y:S01]  /*32b0*/  IMAD R17, R15, c[0x0][0x214], R19 ;  /* 0x000085000f117a24 */ /* 0x000fe200078e0213 */
[C---:B------:R-:W-:Y:S02]  /*32c0*/  SHF.L.U32 R135, R201.reuse, 0x1, RZ ;  /* 0x00000001c9877819 */ /* 0x040fe400000006ff */
[----:B------:R-:W-:Y:S01]  /*32d0*/  SHF.L.U64.HI R36, R201, 0x1, R16 ;  /* 0x00000001c9247819 */ /* 0x000fe20000010210 */
[----:B------:R-:W-:Y:S04]  /*32e0*/  STL.64 [R1+0x18], R140 ;  /* 0x0000188c01007387 */ /* 0x000fe80000100a00 */
[----:B------:R-:W-:Y:S04]  /*32f0*/  STL [R1+0x30], R136 ;  /* 0x0000308801007387 */ /* 0x000fe80000100800 */
        /* <DEDUP_REMOVED lines=12> */
[----:B------:R-:W2:Y:S04]  /*33c0*/  SHFL.IDX PT, R3, R4, RZ, 0x181f ;  /* 0x00181fff04037589 */ /* 0x000ea800000e0000 */
[----:B------:R-:W4:Y:S04]  /*33d0*/  SHFL.IDX PT, R5, R0, 0x1, 0x181f ;  /* 0x00381f0000057f89 */ /* 0x000f2800000e0000 */
[----:B------:R-:W5:Y:S01]  /*33e0*/  SHFL.IDX PT, R9, R4, 0x1, 0x181f ;  /* 0x00381f0004097f89 */ /* 0x000f6200000e0000 */
[----:B------:R-:W-:-:S03]  /*33f0*/  @P6 ISETP.GE.AND P0, PT, R201, c[0x0][0x1d4], PT ;  /* 0x00007500c9006a0c */ /* 0x000fc60003f06270 */
[----:B------:R-:W3:Y:S04]  /*3400*/  SHFL.IDX PT, R7, R0, 0x2, 0x181f ;  /* 0x00581f0000077f89 */ /* 0x000ee800000e0000 */
[----:B------:R-:W3:Y:S01]  /*3410*/  SHFL.IDX PT, R11, R4, 0x2, 0x181f ;  /* 0x00581f00040b7f89 */ /* 0x000ee200000e0000 */
[----:B-1----:R-:W-:-:S04]  /*3420*/  @P6 LEA R2, P1, R201, R2, 0x1 ;  /* 0x00000002c9026211 */ /* 0x002fc800078208ff */
[C---:B--2---:R-:W-:Y:S02]  /*3430*/  @P6 LEA.HI.X R3, R201.reuse, R3, R16, 0x1, P1 ;  /* 0x00000003c9036211 */ /* 0x044fe400008f0c10 */
[----:B------:R-:W-:Y:S01]  /*3440*/  @P3 ISETP.GE.AND P1, PT, R201, c[0x0][0x1d4], PT ;  /* 0x00007500c9003a0c */ /* 0x000fe20003f26270 */
[----:B------:R-:W1:Y:S04]  /*3450*/  SHFL.IDX PT, R10, R0, 0x3, 0x181f ;  /* 0x00781f00000a7f89 */ /* 0x000e6800000e0000 */
[----:B------:R4:W-:Y:S04]  /*3460*/  @P6 LDGSTS.E.BYPASS.LTC128B.128 [R202+0x2900], [R2.64], !P0 ;  /* 0x0290000002ca6fae */ /* 0x0009e8000c101d46 */
[----:B------:R-:W2:Y:S04]  /*3470*/  SHFL.IDX PT, R14, R4, 0x3, 0x181f ;  /* 0x00781f00040e7f89 */ /* 0x000ea800000e0000 */
[----:B------:R1:W1:Y:S01]  /*3480*/  SHFL.IDX PT, R13, R0, 0x4, 0x181f ;  /* 0x00981f00000d7f89 */ /* 0x00026200000e0000 */
[----:B------:R-:W-:-:S02]  /*3490*/  ISETP.GE.AND P6, PT, R8, 0x31, PT ;  /* 0x000000310800780c */ /* 0x000fc40003fc6270 */
[----:B----4-:R-:W-:-:S04]  /*34a0*/  @P3 LEA R2, P0, R201, R5, 0x1 ;  /* 0x00000005c9023211 */ /* 0x010fc800078008ff */
[C---:B-----5:R-:W-:Y:S02]  /*34b0*/  @P3 LEA.HI.X R3, R201.reuse, R9, R16, 0x1, P0 ;  /* 0x00000009c9033211 */ /* 0x060fe400000f0c10 */
[----:B------:R3:W4:Y:S01]  /*34c0*/  SHFL.IDX PT, R9, R4, 0x4, 0x181f ;  /* 0x00981f0004097f89 */ /* 0x00072200000e0000 */
[----:B------:R-:W-:-:S03]  /*34d0*/  @P2 ISETP.GE.AND P0, PT, R201, c[0x0][0x1d4], PT ;  /* 0x00007500c9002a0c */ /* 0x000fc60003f06270 */
[----:B------:R5:W-:Y:S01]  /*34e0*/  @P3 LDGSTS.E.BYPASS.LTC128B.128 [R202+0x3100], [R2.64], !P1 ;  /* 0x0310000002ca3fae */ /* 0x000be2000c901d46 */
[----:B------:R-:W-:Y:S01]  /*34f0*/  ISETP.GE.AND P3, PT, R8, 0x41, PT ;  /* 0x000000410800780c */ /* 0x000fe20003f66270 */
[----:B-1----:R-:W-:Y:S01]  /*3500*/  IMAD R0, R6, c[0x0][0x208], RZ ;  /* 0x0000820006007a24 */ /* 0x002fe200078e02ff */
[----:B---3--:R-:W-:-:S04]  /*3510*/  @P2 LEA R4, P1, R201, R7, 0x1 ;  /* 0x00000007c9042211 */ /* 0x008fc800078208ff */
[C---:B------:R-:W-:Y:S02]  /*3520*/  @P2 LEA.HI.X R5, R201.reuse, R11, R16, 0x1, P1 ;  /* 0x0000000bc9052211 */ /* 0x040fe400008f0c10 */
[----:B------:R-:W-:-:S03]  /*3530*/  @P6 ISETP.GE.AND P1, PT, R201, c[0x0][0x1d4], PT ;  /* 0x00007500c9006a0c */ /* 0x000fc60003f26270 */
[----:B------:R1:W-:Y:S02]  /*3540*/  @P2 LDGSTS.E.BYPASS.LTC128B.128 [R202+0x3900], [R4.64], !P0 ;  /* 0x0390000004ca2fae */ /* 0x0003e4000c101d46 */
[C---:B------:R-:W-:Y:S02]  /*3550*/  @P3 ISETP.GE.AND P0, PT, R201.reuse, c[0x0][0x1d4], PT ;  /* 0x00007500c9003a0c */ /* 0x040fe40003f06270 */
[----:B-1----:R-:W-:-:S04]  /*3560*/  @P6 LEA R4, P2, R201, R10, 0x1 ;  /* 0x0000000ac9046211 */ /* 0x002fc800078408ff */
[C---:B--2---:R-:W-:Y:S02]  /*3570*/  @P6 LEA.HI.X R5, R201.reuse, R14, R16, 0x1, P2 ;  /* 0x0000000ec9056211 */ /* 0x044fe400010f0c10 */
[----:B------:R-:W-:-:S03]  /*3580*/  @P3 LEA R6, P2, R201, R13, 0x1 ;  /* 0x0000000dc9063211 */ /* 0x000fc600078408ff */
[----:B------:R1:W-:Y:S01]  /*3590*/  @P6 LDGSTS.E.BYPASS.LTC128B.128 [R202+0x4100], [R4.64], !P1 ;  /* 0x0410000004ca6fae */ /* 0x0003e2000c901d46 */
[----:B----4-:R-:W-:-:S05]  /*35a0*/  @P3 LEA.HI.X R7, R201, R9, R16, 0x1, P2 ;  /* 0x00000009c9073211 */ /* 0x010fca00010f0c10 */
[----:B------:R2:W-:Y:S04]  /*35b0*/  @P3 LDGSTS.E.BYPASS.LTC128B.128 [R202+0x4900], [R6.64], !P0 ;  /* 0x0490000006ca3fae */ /* 0x0005e8000c101d46 */
[----:B------:R-:W0:Y:S01]  /*35c0*/  LDGDEPBAR ;  /* 0x00000000000079af */ /* 0x000e220000000000 */
[----:B-----5:R-:W-:-:S04]  /*35d0*/  IMAD.WIDE.U32 R2, R217, c[0x0][0x208], RZ ;  /* 0x00008200d9027a25 */ /* 0x020fc800078e00ff */
[----:B------:R-:W-:-:S05]  /*35e0*/  IMAD R0, R217, c[0x0][0x20c], R0 ;  /* 0x00008300d9007a24 */ /* 0x000fca00078e0200 */
[----:B------:R-:W-:Y:S01]  /*35f0*/  IADD3 R3, R3, R0, RZ ;  /* 0x0000000003037210 */ /* 0x000fe20007ffe0ff */
[----:B------:R-:W-:-:S04]  /*3600*/  IMAD R0, R12, c[0x0][0x218], RZ ;  /* 0x000086000c007a24 */ /* 0x000fc800078e02ff */
[----:B------:R-:W-:Y:S01]  /*3610*/  IMAD.WIDE.U32 R2, R203, c[0x0][0x218], R2 ;  /* 0x00008600cb027a25 */ /* 0x000fe200078e0002 */
[----:B------:R-:W-:-:S04]  /*3620*/  DEPBAR.LE SB0, 0x1 ;  /* 0x000080400000791a */ /* 0x000fc80000000000 */
[----:B------:R-:W-:-:S04]  /*3630*/  DEPBAR.LE SB0, 0x0 ;  /* 0x000080000000791a */ /* 0x000fc80000000000 */
[----:B------:R-:W-:Y:S01]  /*3640*/  BAR.SYNC.DEFER_BLOCKING 0x0 ;  /* 0x0000000000007b1d */ /* 0x000fe20000010000 */
[----:B------:R-:W-:Y:S01]  /*3650*/  IMAD R0, R203, c[0x0][0x21c], R0 ;  /* 0x00008700cb007a24 */ /* 0x000fe200078e0200 */
[----:B------:R-:W-:-:S04]  /*3660*/  IADD3 R2, P0, R2, R18, RZ ;  /* 0x0000001202027210 */ /* 0x000fc80007f1e0ff */
[----:B------:R-:W-:Y:S02]  /*3670*/  IADD3.X R3, R17, R3, R0, P0, !PT ;  /* 0x0000000311037210 */ /* 0x000fe400007fe400 */
[----:B------:R-:W-:-:S04]  /*3680*/  LEA R0, P0, R2, c[0x0][0x1f8], 0x1 ;  /* 0x00007e0002007a11 */ /* 0x000fc800078008ff */
[----:B------:R-:W-:Y:S01]  /*3690*/  LEA.HI.X R3, R2, c[0x0][0x1fc], R3, 0x1, P0 ;  /* 0x00007f0002037a11 */ /* 0x000fe200000f0c03 */
[----:B-1----:R-:W1:Y:S04]  /*36a0*/  SHFL.IDX PT, R4, R0, 0x1, 0x181f ;  /* 0x00381f0000047f89 */ /* 0x002e6800000e0000 */
[----:B------:R-:W3:Y:S04]  /*36b0*/  SHFL.IDX PT, R2, R0, RZ, 0x181f ;  /* 0x00181fff00027589 */ /* 0x000ee800000e0000 */
[----:B------:R-:W4:Y:S04]  /*36c0*/  SHFL.IDX PT, R9, R3, 0x1, 0x181f ;  /* 0x00381f0003097f89 */ /* 0x000f2800000e0000 */
[----:B------:R-:W-:Y:S04]  /*36d0*/  LDSM.16.M88.4 R32, [R191] ;  /* 0x00000000bf20783b */ /* 0x000fe80000000200 */
[----:B------:R-:W-:Y:S04]  /*36e0*/  LDSM.16.M88.4 R52, [R184] ;  /* 0x00000000b834783b */ /* 0x000fe80000000200 */
[----:B--2---:R-:W2:Y:S04]  /*36f0*/  SHFL.IDX PT, R6, R0, 0x2, 0x181f ;  /* 0x00581f0000067f89 */ /* 0x004ea800000e0000 */
[----:B------:R-:W5:Y:S04]  /*3700*/  SHFL.IDX PT, R7, R3, RZ, 0x181f ;  /* 0x00181fff03077589 */ /* 0x000f6800000e0000 */
[----:B------:R-:W2:Y:S04]  /*3710*/  SHFL.IDX PT, R5, R0, 0x3, 0x181f ;  /* 0x00781f0000057f89 */ /* 0x000ea800000e0000 */
[----:B------:R-:W2:Y:S04]  /*3720*/  SHFL.IDX PT, R13, R3, 0x2, 0x181f ;  /* 0x00581f00030d7f89 */ /* 0x000ea800000e0000 */
[----:B------:R-:W5:Y:S04]  /*3730*/  SHFL.IDX PT, R12, R3, 0x3, 0x181f ;  /* 0x00781f00030c7f89 */ /* 0x000f6800000e0000 */
[----:B------:R-:W5:Y:S04]  /*3740*/  SHFL.IDX PT, R0, R0, 0x4, 0x181f ;  /* 0x00981f0000007f89 */ /* 0x000f6800000e0000 */
[----:B------:R-:W-:Y:S01]  /*3750*/  LDSM.16.M88.4 R28, [R191+0x2000] ;  /* 0x00200000bf1c783b */ /* 0x000fe20000000200 */
[----:B------:R-:W-:-:S03]  /*3760*/  ISETP.GE.AND P1, PT, R201, c[0x0][0x1d4], PT ;  /* 0x00007500c9007a0c */ /* 0x000fc60003f26270 */
[----:B------:R5:W5:Y:S01]  /*3770*/  SHFL.IDX PT, R14, R3, 0x4, 0x181f ;  /* 0x00981f00030e7f89 */ /* 0x000b6200000e0000 */
[-C--:B-1----:R-:W-:Y:S02]  /*3780*/  IADD3 R10, P6, R4, R135.reuse, RZ ;  /* 0x00000087040a7210 */ /* 0x082fe40007fde0ff */
[-C--:B---3--:R-:W-:Y:S01]  /*3790*/  IADD3 R2, P2, R2, R135.reuse, RZ ;  /* 0x0000008702027210 */ /* 0x088fe20007f5e0ff */
[----:B------:R-:W-:Y:S01]  /*37a0*/  LDSM.16.M88.4 R24, [R194] ;  /* 0x00000000c218783b */ /* 0x000fe20000000200 */
[C---:B------:R-:W-:Y:S02]  /*37b0*/  ISETP.LT.OR P0, PT, R8.reuse, 0x1, P1 ;  /* 0x000000010800780c */ /* 0x040fe40000f01670 */
[-C--:B----4-:R-:W-:Y:S01]  /*37c0*/  IADD3.X R11, R9, R36.reuse, RZ, P6, !PT ;  /* 0x00000024090b7210 */ /* 0x090fe200037fe4ff */
[----:B------:R-:W1:Y:S01]  /*37d0*/  LDSM.16.M88.4 R48, [R195] ;  /* 0x00000000c330783b */ /* 0x000e620000000200 */
[----:B------:R-:W-:Y:S02]  /*37e0*/  ISETP.LT.OR P6, PT, R8, 0x11, P1 ;  /* 0x000000110800780c */ /* 0x000fe40000fc1670 */
[----:B--2---:R-:W-:Y:S01]  /*37f0*/  IADD3 R6, P3, R6, R135, RZ ;  /* 0x0000008706067210 */ /* 0x004fe20007f7e0ff */
[----:B------:R-:W-:Y:S04]  /*3800*/  LDSM.16.M88.4 R72, [R184+0x800] ;  /* 0x00080000b848783b */ /* 0x000fe80000000200 */
[----:B------:R-:W-:Y:S04]  /*3810*/  LDSM.16.M88.4 R88, [R184+0x1000] ;  /* 0x00100000b858783b */ /* 0x000fe80000000200 */
[----:B------:R-:W-:Y:S01]  /*3820*/  LDSM.16.M88.4 R96, [R184+0x1800] ;  /* 0x00180000b860783b */ /* 0x000fe20000000200 */
[----:B-----5:R-:W-:-:S03]  /*3830*/  IADD3.X R3, R7, R36, RZ, P2, !PT ;  /* 0x0000002407037210 */ /* 0x020fc600017fe4ff */
[----:B------:R-:W-:Y:S01]  /*3840*/  LDSM.16.M88.4 R104, [R184+0x2000] ;  /* 0x00200000b868783b */ /* 0x000fe20000000200 */
[-C--:B------:R-:W-:Y:S02]  /*3850*/  IADD3 R4, P2, R5, R135.reuse, RZ ;  /* 0x0000008705047210 */ /* 0x080fe40007f5e0ff */
[-C--:B------:R-:W-:Y:S01]  /*3860*/  IADD3.X R7, R13, R36.reuse, RZ, P3, !PT ;  /* 0x000000240d077210 */ /* 0x080fe20001ffe4ff */
[----:B------:R-:W2:Y:S01]  /*3870*/  LDSM.16.M88.4 R20, [R194+0x2000] ;  /* 0x00200000c214783b */ /* 0x000ea20000000200 */
[----:B------:R-:W-:Y:S02]  /*3880*/  ISETP.LT.OR P3, PT, R8, 0x21, P1 ;  /* 0x000000210800780c */ /* 0x000fe40000f61670 */
[-C--:B------:R-:W-:Y:S01]  /*3890*/  IADD3.X R5, R12, R36.reuse, RZ, P2, !PT ;  /* 0x000000240c057210 */ /* 0x080fe200017fe4ff */
[----:B------:R-:W-:Y:S01]  /*38a0*/  LDSM.16.M88.4 R84, [R199] ;  /* 0x00000000c754783b */ /* 0x000fe20000000200 */
[C---:B------:R-:W-:Y:S02]  /*38b0*/  ISETP.LT.OR P2, PT, R8.reuse, 0x31, P1 ;  /* 0x000000310800780c */ /* 0x040fe40000f41670 */
[----:B------:R-:W-:Y:S01]  /*38c0*/  ISETP.LT.OR P1, PT, R8, 0x41, P1 ;  /* 0x000000410800780c */ /* 0x000fe20000f21670 */
        /* <DEDUP_REMOVED lines=10> */
[----:B---3--:R-:W-:Y:S01]  /*3970*/  IADD3 R2, P0, R0, R135, RZ ;  /* 0x0000008700027210 */ /* 0x008fe20007f1e0ff */
[----:B----4-:R-:W-:Y:S03]  /*3980*/  HMMA.16816.F32.BF16 R8, R32, R52, RZ ;  /* 0x000000342008723c */ /* 0x010fe600000418ff */
[----:B------:R-:W-:-:S05]  /*3990*/  IADD3.X R3, R14, R36, RZ, P0, !PT ;  /* 0x000000240e037210 */ /* 0x000fca00007fe4ff */
[----:B------:R3:W-:Y:S04]  /*39a0*/  LDGSTS.E.BYPASS.LTC128B.128 [R202+0x2100], [R2.64], !P1 ;  /* 0x0210000002ca7fae */ /* 0x0007e8000c901d46 */
[----:B------:R-:W-:Y:S04]  /*39b0*/  LDSM.16.M88.4 R40, [R190] ;  /* 0x00000000be28783b */ /* 0x000fe80000000200 */
[----:B------:R-:W4:Y:S01]  /*39c0*/  LDSM.16.M88.4 R16, [R192] ;  /* 0x00000000c010783b */ /* 0x000f220000000200 */
[----:B------:R-:W-:Y:S03]  /*39d0*/  HMMA.16816.F32.BF16 R56, R28, R52, RZ ;  /* 0x000000341c38723c */ /* 0x000fe600000418ff */
[----:B------:R-:W3:Y:S04]  /*39e0*/  LDSM.16.M88.4 R12, [R192+0x2000] ;  /* 0x00200000c00c783b */ /* 0x000ee80000000200 */
[----:B------:R-:W-:Y:S01]  /*39f0*/  LDSM.16.M88.4 R44, [R187] ;  /* 0x00000000bb2c783b */ /* 0x000fe20000000200 */
[----:B-1----:R-:W-:Y:S03]  /*3a00*/  HMMA.16816.F32.BF16 R60, R24, R48, R8 ;  /* 0x00000030183c723c */ /* 0x002fe60000041808 */
[----:B------:R-:W1:Y:S04]  /*3a10*/  LDSM.16.M88.4 R8, [R193] ;  /* 0x00000000c108783b */ /* 0x000e680000000200 */
[----:B-----5:R-:W5:Y:S01]  /*3a20*/  LDSM.16.M88.4 R4, [R193+0x2000] ;  /* 0x00200000c104783b */ /* 0x020f620000000200 */
[----:B------:R-:W-:Y:S03]  /*3a30*/  HMMA.16816.F32.BF16 R68, R32, R54, RZ ;  /* 0x000000362044723c */ /* 0x000fe600000418ff */
[----:B------:R-:W0:Y:S05]  /*3a40*/  LDGDEPBAR ;  /* 0x00000000000079af */ /* 0x000e2a0000000000 */
[----:B--2---:R-:W-:Y:S08]  /*3a50*/  HMMA.16816.F32.BF16 R56, R20, R48, R56 ;  /* 0x000000301438723c */ /* 0x004ff00000041838 */
[----:B----4-:R-:W-:Y:S08]  /*3a60*/  HMMA.16816.F32.BF16 R64, R16, R40, R60 ;  /* 0x000000281040723c */ /* 0x010ff0000004183c */
[----:B------:R-:W-:Y:S08]  /*3a70*/  HMMA.16816.F32.BF16 R60, R28, R54, RZ ;  /* 0x000000361c3c723c */ /* 0x000ff000000418ff */
[----:B---3--:R-:W-:Y:S08]  /*3a80*/  HMMA.16816.F32.BF16 R52, R12, R40, R56 ;  /* 0x000000280c34723c */ /* 0x008ff00000041838 */
[----:B------:R-:W-:Y:S08]  /*3a90*/  HMMA.16816.F32.BF16 R56, R24, R50, R68 ;  /* 0x000000321838723c */ /* 0x000ff00000041844 */
[----:B-1----:R-:W-:Y:S08]  /*3aa0*/  HMMA.16816.F32.BF16 R68, R8, R44, R64 ;  /* 0x0000002c0844723c */ /* 0x002ff00000041840 */
[----:B------:R-:W-:Y:S01]  /*3ab0*/  HMMA.16816.F32.BF16 R64, R20, R50, R60 ;  /* 0x000000321440723c */ /* 0x000fe2000004183c */
[----:B------:R-:W1:Y:S07]  /*3ac0*/  LDSM.16.M88.4 R48, [R190+0x800] ;  /* 0x00080000be30783b */ /* 0x000e6e0000000200 */
[----:B------:R-:W-:Y:S08]  /*3ad0*/  HMMA.16816.F32.BF16 R60, R32, R72, RZ ;  /* 0x00000048203c723c */ /* 0x000ff000000418ff */
[----:B-----5:R-:W-:Y:S08]  /*3ae0*/  HMMA.16816.F32.BF16 R80, R4, R44, R52 ;  /* 0x0000002c0450723c */ /* 0x020ff00000041834 */
[----:B------:R-:W-:Y:S01]  /*3af0*/  HMMA.16816.F32.BF16 R52, R16, R42, R56 ;  /* 0x0000002a1034723c */ /* 0x000fe20000041838 */
[----:B------:R-:W-:-:S07]  /*3b00*/  FMUL.FTZ R0, R68, c[0x0][0x320] ;  /* 0x0000c80044007a20 */ /* 0x000fce0000410000 */
[----:B------:R-:W-:Y:S01]  /*3b10*/  HMMA.16816.F32.BF16 R56, R28, R72, RZ ;  /* 0x000000481c38723c */ /* 0x000fe200000418ff */
[----:B------:R2:W3:Y:S07]  /*3b20*/  MUFU.TANH R134, R0 ;  /* 0x0000000000867308 */ /* 0x0004ee0000002400 */
[----:B------:R-:W-:Y:S01]  /*3b30*/  HMMA.16816.F32.BF16 R60, R24, R84, R60 ;  /* 0x00000054183c723c */ /* 0x000fe2000004183c */
[----:B--2---:R-:W-:-:S07]  /*3b40*/  FMUL.FTZ R0, R69, c[0x0][0x320] ;  /* 0x0000c80045007a20 */ /* 0x004fce0000410000 */
[----:B------:R-:W-:Y:S01]  /*3b50*/  HMMA.16816.F32.BF16 R64, R12, R42, R64 ;  /* 0x0000002a0c40723c */ /* 0x000fe20000041840 */
[----:B------:R-:W2:Y:S01]  /*3b60*/  LDSM.16.M88.4 R40, [R187+0x800] ;  /* 0x00080000bb28783b */ /* 0x000ea20000000200 */
        /* <DEDUP_REMOVED lines=9> */
[----:B------:R4:W2:Y:S07]  /*3c00*/  MUFU.TANH R153, R0 ;  /* 0x0000000000997308 */ /* 0x0008ae0000002400 */
[----:B-1----:R-:W-:Y:S01]  /*3c10*/  HMMA.16816.F32.BF16 R60, R16, R48, R60 ;  /* 0x00000030103c723c */ /* 0x002fe2000004183c */
[----:B----4-:R-:W-:-:S04]  /*3c20*/  FMUL.FTZ R0, R81, c[0x0][0x320] ;  /* 0x0000c80051007a20 */ /* 0x010fc80000410000 */
[----:B------:R1:W4:Y:S03]  /*3c30*/  MUFU.TANH R152, R0 ;  /* 0x0000000000987308 */ /* 0x0003260000002400 */
        /* <DEDUP_REMOVED lines=16> */
[----:B--2---:R-:W-:Y:S04]  /*3d40*/  HMMA.16816.F32.BF16 R68, R8, R40, R60 ;  /* 0x000000280844723c */ /* 0x004fe8000004183c */
        /* <DEDUP_REMOVED lines=230> */
.L_x_1566:
        /* <DEDUP_REMOVED lines=24> */
.L_x_1567:
        /* <DEDUP_REMOVED lines=9> */
.L_x_1455:
[----:B--234-:R-:W-:Y:S05]  /*4dc0*/  BSYNC B0 ;  /* 0x0000000000007941 */ /* 0x01cfea0003800000 */
.L_x_1454:
[----:B-1----:R-:W2:Y:S04]  /*4dd0*/  LDL R2, [R1+0x3c] ;  /* 0x00003c0001027983 */ /* 0x002ea80000100800 */
[----:B------:R-:W2:Y:S04]  /*4de0*/  LDL R0, [R1+0x44] ;  /* 0x0000440001007983 */ /* 0x000ea80000100800 */
[----:B------:R-:W3:Y:S04]  /*4df0*/  LDL R4, [R1+0x40] ;  /* 0x0000400001047983 */ /* 0x000ee80000100800 */
[----:B------:R-:W0:Y:S01]  /*4e00*/  LDGDEPBAR ;  /* 0x00000000000079af */ /* 0x000e220000000000 */
[----:B--2---:R-:W-:-:S04]  /*4e10*/  IMAD.IADD R0, R0, 0x1, R2 ;  /* 0x0000000100007824 */ /* 0x004fc800078e0202 */
[----:B------:R-:W-:Y:S01]  /*4e20*/  @P5 IMAD.HI.U32 R3, R0, c[0x0][0x2c8], RZ ;  /* 0x0000b20000035a27 */ /* 0x000fe200078e00ff */
[C---:B---3--:R-:W-:Y:S02]  /*4e30*/  IADD3 R2, -R4.reuse, 0x1, R108 ;  /* 0x0000000104027810 */ /* 0x048fe40007ffe16c */
[----:B------:R-:W-:Y:S02]  /*4e40*/  IADD3 R5, -R4, R108, RZ ;  /* 0x0000006c04057210 */ /* 0x000fe40007ffe1ff */
[----:B------:R-:W-:Y:S01]  /*4e50*/  @P5 SHF.R.U32.HI R0, RZ, c[0x0][0x2cc], R3 ;  /* 0x0000b300ff005a19 */ /* 0x000fe20000011603 */
[----:B------:R-:W-:Y:S01]  /*4e60*/  IMAD.IADD R4, R2, 0x1, -R250 ;  /* 0x0000000102047824 */ /* 0x000fe200078e0afa */
[----:B------:R-:W-:Y:S05]  /*4e70*/  BRA.DIV ~URZ, `(.L_x_1458) ;  /* 0x00010a927f007947 */ /* 0x000fea000b800000 */
[----:B------:R1:W2:Y:S02]  /*4e80*/  SHFL.IDX PT, R2, R0, RZ, 0x1c1f ;  /* 0x001c1fff00027589 */ /* 0x0002a400000e0000 */
.L_x_1568:
        /* <DEDUP_REMOVED lines=41> */
[----:B------:R-:W-:Y:S01]  /*5120*/  FSEL R141, R15, -INF , P0 ;  /* 0xff8000000f8d7808 */ /* 0x000fe20000000000 */
[----:B------:R-:W-:Y:S05]  /*5130*/  BRA.DIV ~URZ, `(.L_x_1459) ;  /* 0x000108427f007947 */ /* 0x000fea000b800000 */
[----:B------:R-:W2:Y:S04]  /*5140*/  SHFL.IDX PT, R2, R0, 0x2, 0x1c1f ;  /* 0x005c1f0000027f89 */ /* 0x000ea800000e0000 */
[----:B------:R-:W3:Y:S04]  /*5150*/  SHFL.IDX PT, R3, R0, 0x1, 0x1c1f ;  /* 0x003c1f0000037f89 */ /* 0x000ee800000e0000 */
[----:B-1----:R-:W1:Y:S01]  /*5160*/  SHFL.IDX PT, R0, R0, 0x3, 0x1c1f ;  /* 0x007c1f0000007f89 */ /* 0x002e6200000e0000 */
[----:B--2---:R-:W-:-:S02]  /*5170*/  IMAD.IADD R2, R4, 0x1, R2 ;  /* 0x0000000104027824 */ /* 0x004fc400078e0202 */
[----:B---3--:R-:W-:-:S03]  /*5180*/  IMAD.IADD R3, R4, 0x1, R3 ;  /* 0x0000000104037824 */ /* 0x008fc600078e0203 */
[----:B------:R-:W-:Y:S01]  /*5190*/  IMNMX R2, R5, R2, PT ;  /* 0x0000000205027217 */ /* 0x000fe20003800200 */
[----:B-1----:R-:W-:-:S03]  /*51a0*/  IMAD.IADD R0, R4, 0x1, R0 ;  /* 0x0000000104007824 */ /* 0x002fc600078e0200 */
        /* <DEDUP_REMOVED lines=36> */
[----:B------:R-:W-:Y:S02]  /*53f0*/  IMNMX R3, R5, R3, PT ;  /* 0x0000000305037217 */ /* 0x000fe40003800200 */
[----:B------:R-:W-:Y:S02]  /*5400*/  FSEL R159, R39, -INF , P6 ;  /* 0xff800000279f7808 */ /* 0x000fe40003000000 */
[----:B------:R-:W-:Y:S02]  /*5410*/  FSEL R158, R38, -INF , P2 ;  /* 0xff800000269e7808 */ /* 0x000fe40001000000 */
[----:B------:R-:W-:Y:S02]  /*5420*/  FSEL R157, R30, -INF , P1 ;  /* 0xff8000001e9d7808 */ /* 0x000fe40000800000 */
[----:B------:R-:W-:Y:S02]  /*5430*/  FSEL R156, R28, -INF , P0 ;  /* 0xff8000001c9c7808 */ /* 0x000fe40000000000 */
[----:B------:R-:W-:-:S02]  /*5440*/  ISETP.GT.AND P6, PT, R3, RZ, PT ;  /* 0x000000ff0300720c */ /* 0x000fc40003fc4270 */
[C---:B------:R-:W-:Y:S02]  /*5450*/  ISETP.GT.AND P2, PT, R3.reuse, 0x1, PT ;  /* 0x000000010300780c */ /* 0x040fe40003f44270 */
[C---:B------:R-:W-:Y:S02]  /*5460*/  ISETP.GT.AND P1, PT, R3.reuse, 0x8, PT ;  /* 0x000000080300780c */ /* 0x040fe40003f24270 */
[----:B------:R-:W-:Y:S02]  /*5470*/  ISETP.GT.AND P0, PT, R3, 0x9, PT ;  /* 0x000000090300780c */ /* 0x000fe40003f04270 */
[----:B------:R-:W-:Y:S02]  /*5480*/  FSEL R11, R139, -INF , P6 ;  /* 0xff8000008b0b7808 */ /* 0x000fe40003000000 */
[----:B------:R-:W-:Y:S02]  /*5490*/  FSEL R13, R138, -INF , P2 ;  /* 0xff8000008a0d7808 */ /* 0x000fe40001000000 */
[----:B------:R-:W-:-:S02]  /*54a0*/  FSEL R15, R137, -INF , P1 ;  /* 0xff800000890f7808 */ /* 0x000fc40000800000 */
[----:B------:R-:W-:Y:S02]  /*54b0*/  FSEL R17, R132, -INF , P0 ;  /* 0xff80000084117808 */ /* 0x000fe40000000000 */
[C---:B------:R-:W-:Y:S02]  /*54c0*/  ISETP.GT.AND P6, PT, R3.reuse, 0x10, PT ;  /* 0x000000100300780c */ /* 0x040fe40003fc4270 */
[C---:B------:R-:W-:Y:S02]  /*54d0*/  ISETP.GT.AND P2, PT, R3.reuse, 0x11, PT ;  /* 0x000000110300780c */ /* 0x040fe40003f44270 */
[C---:B------:R-:W-:Y:S02]  /*54e0*/  ISETP.GT.AND P1, PT, R3.reuse, 0x18, PT ;  /* 0x000000180300780c */ /* 0x040fe40003f24270 */
[----:B------:R-:W-:Y:S02]  /*54f0*/  ISETP.GT.AND P0, PT, R3, 0x19, PT ;  /* 0x000000190300780c */ /* 0x000fe40003f04270 */
        /* <DEDUP_REMOVED lines=12> */
[----:B------:R-:W-:-:S02]  /*55c0*/  ISETP.GT.AND P6, PT, R3, 0x30, PT ;  /* 0x000000300300780c */ /* 0x000fc40003fc4270 */
        /* <DEDUP_REMOVED lines=11> */
[----:B------:R-:W-:-:S02]  /*5680*/  IMNMX R0, R5, R0, PT ;  /* 0x0000000005007217 */ /* 0x000fc40003800200 */
[----:B------:R-:W-:Y:S02]  /*5690*/  FSEL R140, R44, -INF , P6 ;  /* 0xff8000002c8c7808 */ /* 0x000fe40003000000 */
[----:B------:R-:W-:Y:S02]  /*56a0*/  FSEL R139, R42, -INF , P2 ;  /* 0xff8000002a8b7808 */ /* 0x000fe40001000000 */
[----:B------:R-:W-:Y:S02]  /*56b0*/  FSEL R138, R35, -INF , P1 ;  /* 0xff800000238a7808 */ /* 0x000fe40000800000 */
[----:B------:R-:W-:Y:S02]  /*56c0*/  FSEL R137, R33, -INF , P0 ;  /* 0xff80000021897808 */ /* 0x000fe40000000000 */
[C---:B------:R-:W-:Y:S02]  /*56d0*/  ISETP.GT.AND P6, PT, R0.reuse, RZ, PT ;  /* 0x000000ff0000720c */ /* 0x040fe40003fc4270 */
        /* <DEDUP_REMOVED lines=28> */
[----:B------:R-:W-:Y:S02]  /*58a0*/  FSEL R150, R77, -INF , P6 ;  /* 0xff8000004d967808 */ /* 0x000fe40003000000 */
[----:B------:R-:W-:Y:S02]  /*58b0*/  FSEL R149, R76, -INF , P2 ;  /* 0xff8000004c957808 */ /* 0x000fe40001000000 */
[----:B------:R-:W-:-:S02]  /*58c0*/  FSEL R148, R55, -INF , P1 ;  /* 0xff80000037947808 */ /* 0x000fc40000800000 */
[----:B------:R-:W-:Y:S02]  /*58d0*/  FSEL R147, R45, -INF , P0 ;  /* 0xff8000002d937808 */ /* 0x000fe40000000000 */
[----:B------:R-:W-:Y:S02]  /*58e0*/  FMNMX.FTZ R2, R14, R4, !PT ;  /* 0x000000040e027209 */ /* 0x000fe40007810000 */
        /* <DEDUP_REMOVED lines=64> */
[----:B------:R-:W-:Y:S02]  /*5cf0*/  FMNMX.FTZ R2, R159, R2, !PT ;  /* 0x000000029f027209 */ /* 0x000fe40007810000 */
[----:B------:R-:W-:Y:S02]  /*5d00*/  FMNMX.FTZ R5, R147, R5, !PT ;  /* 0x0000000593057209 */ /* 0x000fe40007810000 */
[----:B------:R-:W-:Y:S02]  /*5d10*/  FMNMX.FTZ R3, R139, R3, !PT ;  /* 0x000000038b037209 */ /* 0x000fe40007810000 */
[----:B------:R-:W-:Y:S02]  /*5d20*/  FSEL R146, R40, -INF , P2 ;  /* 0xff80000028927808 */ /* 0x000fe40001000000 */
[----:B------:R-:W-:Y:S02]  /*5d30*/  FMNMX.FTZ R0, R143, R0, !PT ;  /* 0x000000008f007209 */ /* 0x000fe40007810000 */
[----:B------:R-:W-:-:S02]  /*5d40*/  FMNMX.FTZ R2, R158, R2, !PT ;  /* 0x000000029e027209 */ /* 0x000fc40007810000 */
[----:B------:R-:W-:Y:S02]  /*5d50*/  FMNMX.FTZ R5, R151, R5, !PT ;  /* 0x0000000597057209 */ /* 0x000fe40007810000 */
[----:B------:R-:W-:Y:S02]  /*5d60*/  FMNMX.FTZ R4, R138, R3, !PT ;  /* 0x000000038a047209 */ /* 0x000fe40007810000 */
[----:B------:R-:W-:Y:S02]  /*5d70*/  FSEL R145, R37, -INF , P1 ;  /* 0xff80000025917808 */ /* 0x000fe40000800000 */
[----:B------:R-:W-:Y:S02]  /*5d80*/  FMNMX.FTZ R0, R142, R0, !PT ;  /* 0x000000008e007209 */ /* 0x000fe40007810000 */
[----:B------:R-:W-:Y:S02]  /*5d90*/  FMNMX.FTZ R3, R157, R2, !PT ;  /* 0x000000029d037209 */ /* 0x000fe40007810000 */
[----:B------:R-:W-:-:S02]  /*5da0*/  FMNMX.FTZ R5, R146, R5, !PT ;  /* 0x0000000592057209 */ /* 0x000fc40007810000 */
[----:B------:R-:W-:Y:S02]  /*5db0*/  FMNMX.FTZ R2, R137, R4, !PT ;  /* 0x0000000489027209 */ /* 0x000fe40007810000 */
[----:B------:R-:W-:Y:S02]  /*5dc0*/  FMNMX.FTZ R0, R141, R0, !PT ;  /* 0x000000008d007209 */ /* 0x000fe40007810000 */
[----:B------:R-:W-:Y:S02]  /*5dd0*/  FMNMX.FTZ R3, R156, R3, !PT ;  /* 0x000000039c037209 */ /* 0x000fe40007810000 */
[----:B------:R-:W-:Y:S01]  /*5de0*/  FSEL R128, R43, -INF , P0 ;  /* 0xff8000002b807808 */ /* 0x000fe20000000000 */
[----:B------:R-:W1:Y:S01]  /*5df0*/  SHFL.BFLY PT, R6, R0, 0x2, 0x1f ;  /* 0x0c401f0000067f89 */ /* 0x000e6200000e0000 */
[----:B------:R-:W-:-:S03]  /*5e00*/  FMNMX.FTZ R4, R145, R5, !PT ;  /* 0x0000000591047209 */ /* 0x000fc60007810000 */
[----:B------:R-:W2:Y:S01]  /*5e10*/  SHFL.BFLY PT, R5, R2, 0x2, 0x1f ;  /* 0x0c401f0002057f89 */ /* 0x000ea200000e0000 */
[----:B------:R-:W-:-:S03]  /*5e20*/  FMNMX.FTZ R4, R128, R4, !PT ;  /* 0x0000000480047209 */ /* 0x000fc60007810000 */
[----:B------:R-:W3:Y:S04]  /*5e30*/  SHFL.BFLY PT, R7, R3, 0x2, 0x1f ;  /* 0x0c401f0003077f89 */ /* 0x000ee800000e0000 */
[----:B------:R-:W4:Y:S01]  /*5e40*/  SHFL.BFLY PT, R8, R4, 0x2, 0x1f ;  /* 0x0c401f0004087f89 */ /* 0x000f2200000e0000 */
[----:B-1----:R-:W-:Y:S02]  /*5e50*/  FMNMX.FTZ R0, R6, R0, !PT ;  /* 0x0000000006007209 */ /* 0x002fe40007810000 */
        /* <DEDUP_REMOVED lines=10> */
.L_x_1569:
[C---:B------:R-:W-:Y:S01]  /*5f00*/  FMUL.FTZ R0, R72.reuse, c[0x0][0x2d0] ;  /* 0x0000b40048007a20 */ /* 0x040fe20000410000 */
[----:B------:R-:W-:Y:S01]  /*5f10*/  FSETP.NEU.FTZ.AND P0, PT, R72, -INF , PT ;  /* 0xff8000004800780b */ /* 0x000fe20003f1d000 */
[----:B------:R-:W2:Y:S01]  /*5f20*/  LDL R237, [R1+0x3c] ;  /* 0x00003c0001ed7983 */ /* 0x000ea20000100800 */
        /* <DEDUP_REMOVED lines=8> */
[----:B------:R-:W-:Y:S01]  /*5fb0*/  FFMA.FTZ R2, R23, c[0x0][0x2d0], -R4 ;  /* 0x0000b40017027a23 */ /* 0x000fe20000010804 */
[----:B------:R-:W-:Y:S01]  /*5fc0*/  FSETP.NEU.FTZ.AND P0, PT, R70, -INF , PT ;  /* 0xff8000004600780b */ /* 0x000fe20003f1d000 */
[----:B------:R3:W-:Y:S01]  /*5fd0*/  MUFU.EX2 R206, R0 ;  /* 0x0000000000ce7308 */ /* 0x0007e20000000800 */
[----:B------:R-:W4:Y:S01]  /*5fe0*/  LDSM.16.MT88.4 R44, [R189] ;  /* 0x00000000bd2c783b */ /* 0x000f220000004200 */
[----:B------:R-:W-:-:S06]  /*5ff0*/  FFMA.FTZ R5, R22, c[0x0][0x2d0], -R3 ;  /* 0x0000b40016057a23 */ /* 0x000fcc0000010803 */
[----:B------:R5:W-:Y:S01]  /*6000*/  MUFU.EX2 R235, R2 ;  /* 0x0000000200eb7308 */ /* 0x000be20000000800 */
[----:B---3--:R-:W-:-:S07]  /*6010*/  FFMA.FTZ R0, R12, c[0x0][0x2d0], -R4 ;  /* 0x0000b4000c007a23 */ /* 0x008fce0000010804 */
[----:B------:R3:W-:Y:S01]  /*6020*/  MUFU.EX2 R233, R5 ;  /* 0x0000000500e97308 */ /* 0x0007e20000000800 */
[----:B-----5:R-:W-:-:S07]  /*6030*/  FMUL.FTZ R2, R70, c[0x0][0x2d0] ;  /* 0x0000b40046027a20 */ /* 0x020fce0000410000 */
[----:B------:R5:W-:Y:S01]  /*6040*/  MUFU.EX2 R205, R0 ;  /* 0x0000000000cd7308 */ /* 0x000be20000000800 */
[----:B------:R-:W-:Y:S02]  /*6050*/  FSEL R2, R2, RZ, P0 ;  /* 0x000000ff02027208 */ /* 0x000fe40000000000 */
[----:B------:R-:W-:-:S03]  /*6060*/  FSETP.NEU.FTZ.AND P0, PT, R68, -INF , PT ;  /* 0xff8000004400780b */ /* 0x000fc60003f1d000 */
[----:B---3--:R-:W-:-:S04]  /*6070*/  FFMA.FTZ R5, R34, c[0x0][0x2d0], -R2 ;  /* 0x0000b40022057a23 */ /* 0x008fc80000010802 */
[----:B------:R3:W-:Y:S01]  /*6080*/  MUFU.EX2 R221, R5 ;  /* 0x0000000500dd7308 */ /* 0x0007e20000000800 */
[----:B-----5:R-:W-:-:S07]  /*6090*/  FFMA.FTZ R0, R14, c[0x0][0x2d0], -R4 ;  /* 0x0000b4000e007a23 */ /* 0x020fce0000010804 */
[----:B------:R5:W-:Y:S01]  /*60a0*/  MUFU.EX2 R216, R0 ;  /* 0x0000000000d87308 */ /* 0x000be20000000800 */
[----:B---3--:R-:W-:Y:S02]  /*60b0*/  FFMA.FTZ R5, R36, c[0x0][0x2d0], -R2 ;  /* 0x0000b40024057a23 */ /* 0x008fe40000010802 */
[----:B------:R-:W3:Y:S05]  /*60c0*/  LDSM.16.MT88.4 R36, [R186] ;  /* 0x00000000ba24783b */ /* 0x000eea0000004200 */
[----:B------:R-:W-:Y:S01]  /*60d0*/  MUFU.EX2 R232, R5 ;  /* 0x0000000500e87308 */ /* 0x000fe20000000800 */
[----:B-----5:R-:W-:-:S07]  /*60e0*/  FFMA.FTZ R0, R16, c[0x0][0x2d0], -R4 ;  /* 0x0000b40010007a23 */ /* 0x020fce0000010804 */
[----:B------:R5:W1:Y:S02]  /*60f0*/  MUFU.EX2 R220, R0 ;  /* 0x0000000000dc7308 */ /* 0x000a640000000800 */
[----:B-----5:R-:W-:Y:S01]  /*6100*/  FFMA.FTZ R0, R18, c[0x0][0x2d0], -R4 ;  /* 0x0000b40012007a23 */ /* 0x020fe20000010804 */
[----:B-1----:R-:W-:-:S05]  /*6110*/  F2FP.BF16.PACK_AB R22, R220, R216 ;  /* 0x000000d8dc16723e */ /* 0x002fca00000010ff */
[----:B------:R1:W-:Y:S02]  /*6120*/  MUFU.EX2 R226, R0 ;  /* 0x0000000000e27308 */ /* 0x0003e40000000800 */
[----:B-1----:R-:W-:-:S06]  /*6130*/  FFMA.FTZ R0, R21, c[0x0][0x2d0], -R4 ;  /* 0x0000b40015007a23 */ /* 0x002fcc0000010804 */
[----:B------:R1:W5:Y:S02]  /*6140*/  MUFU.EX2 R230, R0 ;  /* 0x0000000000e67308 */ /* 0x0003640000000800 */
[----:B-1----:R-:W-:Y:S01]  /*6150*/  FFMA.FTZ R0, R27, c[0x0][0x2d0], -R4 ;  /* 0x0000b4001b007a23 */ /* 0x002fe20000010804 */
[----:B-----5:R-:W-:-:S05]  /*6160*/  F2FP.BF16.PACK_AB R12, R230, R226 ;  /* 0x000000e2e60c723e */ /* 0x020fca00000010ff */
[----:B------:R1:W5:Y:S02]  /*6170*/  MUFU.EX2 R236, R0 ;  /* 0x0000000000ec7308 */ /* 0x0003640000000800 */
[----:B-1----:R-:W-:Y:S01]  /*6180*/  FFMA.FTZ R0, R11, c[0x0][0x2d0], -R3 ;  /* 0x0000b4000b007a23 */ /* 0x002fe20000010803 */
[----:B-----5:R-:W-:-:S05]  /*6190*/  F2FP.BF16.PACK_AB R14, R236, R235 ;  /* 0x000000ebec0e723e */ /* 0x020fca00000010ff */
[----:B------:R1:W-:Y:S02]  /*61a0*/  MUFU.EX2 R177, R0 ;  /* 0x0000000000b17308 */ /* 0x0003e40000000800 */
[----:B-1----:R-:W-:-:S06]  /*61b0*/  FFMA.FTZ R0, R13, c[0x0][0x2d0], -R3 ;  /* 0x0000b4000d007a23 */ /* 0x002fcc0000010803 */
        /* <DEDUP_REMOVED lines=9> */
[----:B-1----:R-:W-:Y:S01]  /*6250*/  FFMA.FTZ R0, R20, c[0x0][0x2d0], -R3 ;  /* 0x0000b40014007a23 */ /* 0x002fe20000010803 */
[----:B------:R-:W-:-:S05]  /*6260*/  F2FP.BF16.PACK_AB R20, R205, R206 ;  /* 0x000000cecd14723e */ /* 0x000fca00000010ff */
[----:B------:R1:W5:Y:S02]  /*6270*/  MUFU.EX2 R224, R0 ;  /* 0x0000000000e07308 */ /* 0x0003640000000800 */
[C---:B------:R-:W-:Y:S08]  /*6280*/  HMMA.16816.F32.BF16 R80, R20.reuse, R40, RZ ;  /* 0x000000281450723c */ /* 0x040ff000000418ff */
[----:B----4-:R-:W-:Y:S01]  /*6290*/  HMMA.16816.F32.BF16 R76, R20, R44, RZ ;  /* 0x0000002c144c723c */ /* 0x010fe200000418ff */
[----:B-1----:R-:W-:Y:S01]  /*62a0*/  FFMA.FTZ R0, R25, c[0x0][0x2d0], -R3 ;  /* 0x0000b40019007a23 */ /* 0x002fe20000010803 */
[----:B-----5:R-:W-:-:S03]  /*62b0*/  F2FP.BF16.PACK_AB R13, R224, R223 ;  /* 0x000000dfe00d723e */ /* 0x020fc600000010ff */
[----:B------:R1:W4:Y:S03]  /*62c0*/  MUFU.EX2 R234, R0 ;  /* 0x0000000000ea7308 */ /* 0x0003260000000800 */
[----:B---3--:R-:W-:Y:S01]  /*62d0*/  HMMA.16816.F32.BF16 R64, R20, R36, RZ ;  /* 0x000000241440723c */ /* 0x008fe200000418ff */
[----:B-1----:R-:W-:Y:S01]  /*62e0*/  FFMA.FTZ R0, R24, c[0x0][0x2d0], -R2 ;  /* 0x0000b40018007a23 */ /* 0x002fe20000010802 */
[----:B----4-:R-:W-:-:S03]  /*62f0*/  F2FP.BF16.PACK_AB R15, R234, R233 ;  /* 0x000000e9ea0f723e */ /* 0x010fc600000010ff */
[----:B------:R1:W-:Y:S02]  /*6300*/  MUFU.EX2 R210, R0 ;  /* 0x0000000000d27308 */ /* 0x0003e40000000800 */
[--C-:B-1----:R-:W-:Y:S02]  /*6310*/  FFMA.FTZ R0, R26, c[0x0][0x2d0], -R2.reuse ;  /* 0x0000b4001a007a23 */ /* 0x102fe40000010802 */
[----:B------:R-:W-:Y:S04]  /*6320*/  LDSM.16.MT88.4 R24, [R188] ;  /* 0x00000000bc18783b */ /* 0x000fe80000004200 */
        /* <DEDUP_REMOVED lines=8> */
[----:B------:R1:W3:Y:S02]  /*63b0*/  MUFU.EX2 R222, R0 ;  /* 0x0000000000de7308 */ /* 0x0002e40000000800 */
[----:B-1----:R-:W-:Y:S01]  /*63c0*/  FMUL.FTZ R0, R68, c[0x0][0x2d0] ;  /* 0x0000b40044007a20 */ /* 0x002fe20000410000 */
[----:B---3--:R-:W-:-:S04]  /*63d0*/  F2FP.BF16.PACK_AB R8, R221, R222 ;  /* 0x000000dedd08723e */ /* 0x008fc800000010ff */
[----:B------:R-:W-:-:S05]  /*63e0*/  FSEL R0, R0, RZ, P0 ;  /* 0x000000ff00007208 */ /* 0x000fca0000000000 */
[----:B------:R-:W-:-:S04]  /*63f0*/  FFMA.FTZ R5, R28, c[0x0][0x2d0], -R0 ;  /* 0x0000b4001c057a23 */ /* 0x000fc80000010800 */
[----:B------:R1:W-:Y:S02]  /*6400*/  MUFU.EX2 R208, R5 ;  /* 0x0000000500d07308 */ /* 0x0003e40000000800 */
[--C-:B-1----:R-:W-:Y:S02]  /*6410*/  FFMA.FTZ R5, R30, c[0x0][0x2d0], -R0.reuse ;  /* 0x0000b4001e057a23 */ /* 0x102fe40000010800 */
[----:B------:R-:W1:Y:S04]  /*6420*/  LDSM.16.MT88.4 R28, [R186+0x800] ;  /* 0x00080000ba1c783b */ /* 0x000e680000004200 */
[----:B------:R3:W4:Y:S02]  /*6430*/  MUFU.EX2 R207, R5 ;  /* 0x0000000500cf7308 */ /* 0x0007240000000800 */
[----:B---3--:R-:W-:Y:S01]  /*6440*/  FFMA.FTZ R5, R33, c[0x0][0x2d0], -R0 ;  /* 0x0000b40021057a23 */ /* 0x008fe20000010800 */
[----:B----4-:R-:W-:-:S05]  /*6450*/  F2FP.BF16.PACK_AB R17, R207, R208 ;  /* 0x000000d0cf11723e */ /* 0x010fca00000010ff */
[----:B------:R3:W-:Y:S02]  /*6460*/  MUFU.EX2 R218, R5 ;  /* 0x0000000500da7308 */ /* 0x0007e40000000800 */
[----:B---3--:R-:W-:Y:S02]  /*6470*/  FFMA.FTZ R5, R35, c[0x0][0x2d0], -R0 ;  /* 0x0000b40023057a23 */ /* 0x008fe40000010800 */
[----:B------:R-:W3:Y:S01]  /*6480*/  LDSM.16.MT88.4 R32, [R189+0x800] ;  /* 0x00080000bd20783b */ /* 0x000ee20000004200 */
[----:B-1----:R-:W-:Y:S03]  /*6490*/  HMMA.16816.F32.BF16 R100, R12, R28, R64 ;  /* 0x0000001c0c64723c */ /* 0x002fe60000041840 */
[----:B------:R1:W4:Y:S02]  /*64a0*/  MUFU.EX2 R219, R5 ;  /* 0x0000000500db7308 */ /* 0x0003240000000800 */
[----:B-1----:R-:W-:Y:S01]  /*64b0*/  FFMA.FTZ R5, R49, c[0x0][0x2d0], -R2 ;  /* 0x0000b40031057a23 */ /* 0x002fe20000010802 */
[----:B----4-:R-:W-:-:S05]  /*64c0*/  F2FP.BF16.PACK_AB R19, R219, R218 ;  /* 0x000000dadb13723e */ /* 0x010fca00000010ff */
[----:B------:R1:W4:Y:S02]  /*64d0*/  MUFU.EX2 R231, R5 ;  /* 0x0000000500e77308 */ /* 0x0003240000000800 */
[C---:B------:R-:W-:Y:S08]  /*64e0*/  HMMA.16816.F32.BF16 R60, R16.reuse, R40, RZ ;  /* 0x00000028103c723c */ /* 0x040ff000000418ff */
[----:B------:R-:W-:Y:S01]  /*64f0*/  HMMA.16816.F32.BF16 R56, R16, R44, RZ ;  /* 0x0000002c1038723c */ /* 0x000fe200000418ff */
[--C-:B-1----:R-:W-:Y:S01]  /*6500*/  FFMA.FTZ R5, R48, c[0x0][0x2d0], -R0.reuse ;  /* 0x0000b40030057a23 */ /* 0x102fe20000010800 */
[----:B----4-:R-:W-:Y:S01]  /*6510*/  F2FP.BF16.PACK_AB R10, R231, R232 ;  /* 0x000000e8e70a723e */ /* 0x010fe200000010ff */
[----:B------:R-:W1:Y:S02]  /*6520*/  LDSM.16.MT88.4 R48, [R185+0x800] ;  /* 0x00080000b930783b */ /* 0x000e640000004200 */
[----:B------:R4:W-:Y:S03]  /*6530*/  MUFU.EX2 R225, R5 ;  /* 0x0000000500e17308 */ /* 0x0009e60000000800 */
[----:B---3--:R-:W-:Y:S08]  /*6540*/  HMMA.16816.F32.BF16 R108, R12, R32, R76 ;  /* 0x000000200c6c723c */ /* 0x008ff0000004184c */
[----:B------:R-:W-:Y:S01]  /*6550*/  HMMA.16816.F32.BF16 R64, R16, R42, RZ ;  /* 0x0000002a1040723c */ /* 0x000fe200000418ff */
[----:B----4-:R-:W-:-:S07]  /*6560*/  FFMA.FTZ R5, R52, c[0x0][0x2d0], -R0 ;  /* 0x0000b40034057a23 */ /* 0x010fce0000010800 */
[----:B------:R-:W-:Y:S01]  /*6570*/  HMMA.16816.F32.BF16 R76, R16, R38, RZ ;  /* 0x00000026104c723c */ /* 0x000fe200000418ff */
[----:B------:R3:W4:Y:S02]  /*6580*/  MUFU.EX2 R227, R5 ;  /* 0x0000000500e37308 */ /* 0x0007240000000800 */
[----:B---3--:R-:W-:Y:S01]  /*6590*/  FFMA.FTZ R5, R53, c[0x0][0x2d0], -R0 ;  /* 0x0000b40035057a23 */ /* 0x008fe20000010800 */
[----:B----4-:R-:W-:-:S04]  /*65a0*/  F2FP.BF16.PACK_AB R9, R227, R225 ;  /* 0x000000e1e309723e */ /* 0x010fc800000010ff */
[----:B-1----:R-:W-:Y:S01]  /*65b0*/  HMMA.16816.F32.BF16 R88, R12, R48, R80 ;  /* 0x000000300c58723c */ /* 0x002fe20000041850 */
[----:B------:R1:W-:Y:S07]  /*65c0*/  MUFU.EX2 R229, R5 ;  /* 0x0000000500e57308 */ /* 0x0003ee0000000800 */
[-C--:B------:R-:W-:Y:S08]  /*65d0*/  HMMA.16816.F32.BF16 R80, R16, R46.reuse, RZ ;  /* 0x0000002e1050723c */ /* 0x080ff000000418ff */
[----:B------:R-:W-:Y:S01]  /*65e0*/  HMMA.16816.F32.BF16 R44, R20, R46, RZ ;  /* 0x0000002e142c723c */ /* 0x000fe200000418ff */
[----:B-1----:R-:W-:-:S04]  /*65f0*/  FFMA.FTZ R5, R54, c[0x0][0x2d0], -R0 ;  /* 0x0000b40036057a23 */ /* 0x002fc80000010800 */
[----:B------:R1:W3:Y:S03]  /*6600*/  MUFU.EX2 R228, R5 ;  /* 0x0000000500e47308 */ /* 0x0002e60000000800 */
[----:B------:R-:W-:Y:S01]  /*6610*/  HMMA.16816.F32.BF16 R52, R16, R36, RZ ;  /* 0x000000241034723c */ /* 0x000fe200000418ff */
[----:B-1----:R-:W-:Y:S01]  /*6620*/  FFMA.FTZ R5, R124, c[0x0][0x2d0], -R4 ;  /* 0x0000b4007c057a23 */ /* 0x002fe20000010804 */
[----:B---3--:R-:W-:-:S03]  /*6630*/  F2FP.BF16.PACK_AB R11, R228, R229 ;  /* 0x000000e5e40b723e */ /* 0x008fc600000010ff */
[----:B------:R1:W-:Y:S04]  /*6640*/  MUFU.EX2 R182, R5 ;  /* 0x0000000500b67308 */ /* 0x0003e80000000800 */
[C---:B------:R-:W-:Y:S08]  /*6650*/  HMMA.16816.F32.BF16 R84, R8.reuse, R48, R60 ;  /* 0x000000300854723c */ /* 0x040ff0000004183c */
[----:B------:R-:W-:Y:S01]  /*6660*/  HMMA.16816.F32.BF16 R104, R8, R32, R56 ;  /* 0x000000200868723c */ /* 0x000fe20000041838 */
[----:B-1----:R-:W-:-:S04]  /*6670*/  FFMA.FTZ R5, R125, c[0x0][0x2d0], -R4 ;  /* 0x0000b4007d057a23 */ /* 0x002fc80000010804 */
[----:B------:R1:W3:Y:S03]  /*6680*/  MUFU.EX2 R183, R5 ;  /* 0x0000000500b77308 */ /* 0x0002e60000000800 */
[C---:B------:R-:W-:Y:S08]  /*6690*/  HMMA.16816.F32.BF16 R60, R16.reuse, R24, RZ ;  /* 0x00000018103c723c */ /* 0x040ff000000418ff */
[----:B------:R-:W-:Y:S01]  /*66a0*/  HMMA.16816.F32.BF16 R56, R16, R26, RZ ;  /* 0x0000001a1038723c */ /* 0x000fe200000418ff */
[----:B------:R-:W4:Y:S01]  /*66b0*/  LDSM.16.MT88.4 R16, [R188+0x800] ;  /* 0x00080000bc10783b */ /* 0x000f220000004200 */
[----:B-1----:R-:W-:-:S06]  /*66c0*/  FFMA.FTZ R5, R126, c[0x0][0x2d0], -R4 ;  /* 0x0000b4007e057a23 */ /* 0x002fcc0000010804 */
[----:B------:R-:W-:Y:S01]  /*66d0*/  HMMA.16816.F32.BF16 R120, R8, R28, R52 ;  /* 0x0000001c0878723c */ /* 0x000fe20000041834 */
[----:B------:R1:W-:Y:S07]  /*66e0*/  MUFU.EX2 R200, R5 ;  /* 0x0000000500c87308 */ /* 0x0003ee0000000800 */
[C---:B------:R-:W-:Y:S08]  /*66f0*/  HMMA.16816.F32.BF16 R52, R20.reuse, R42, RZ ;  /* 0x0000002a1434723c */ /* 0x040ff000000418ff */
[----:B------:R-:W-:Y:S01]  /*6700*/  HMMA.16816.F32.BF16 R40, R20, R38, RZ ;  /* 0x000000261428723c */ /* 0x000fe200000418ff */
[----:B-1----:R-:W-:-:S04]  /*6710*/  FFMA.FTZ R5, R127, c[0x0][0x2d0], -R4 ;  /* 0x0000b4007f057a23 */ /* 0x002fc80000010804 */
[----:B------:R1:W-:Y:S03]  /*6720*/  MUFU.EX2 R204, R5 ;  /* 0x0000000500cc7308 */ /* 0x0003e60000000800 */
[C---:B------:R-:W-:Y:S08]  /*6730*/  HMMA.16816.F32.BF16 R36, R20.reuse, R24, RZ ;  /* 0x000000181424723c */ /* 0x040ff000000418ff */
[----:B------:R-:W-:Y:S01]  /*6740*/  HMMA.16816.F32.BF16 R20, R20, R26, RZ ;  /* 0x0000001a1414723c */ /* 0x000fe200000418ff */
[----:B------:R-:W-:Y:S01]  /*6750*/  LDSM.16.MT88.4 R24, [R189+0x1000] ;  /* 0x00100000bd18783b */ /* 0x000fe20000004200 */
[----:B-1----:R-:W-:-:S06]  /*6760*/  FFMA.FTZ R5, R112, c[0x0][0x2d0], -R3 ;  /* 0x0000b40070057a23 */ /* 0x002fcc0000010803 */
[-C--:B------:R-:W-:Y:S01]  /*6770*/  HMMA.16816.F32.BF16 R40, R12, R30.reuse, R40 ;  /* 0x0000001e0c28723c */ /* 0x080fe20000041828 */
[----:B------:R1:W-:Y:S07]  /*6780*/  MUFU.EX2 R178, R5 ;  /* 0x0000000500b27308 */ /* 0x0003ee0000000800 */
[----:B------:R-:W-:Y:S08]  /*6790*/  HMMA.16816.F32.BF16 R76, R8, R30, R76 ;  /* 0x0000001e084c723c */ /* 0x000ff0000004184c */
[----:B----4-:R-:W-:Y:S01]  /*67a0*/  HMMA.16816.F32.BF16 R96, R12, R16, R36 ;  /* 0x000000100c60723c */ /* 0x010fe20000041824 */
[----:B-1----:R-:W-:-:S04]  /*67b0*/  FFMA.FTZ R5, R113, c[0x0][0x2d0], -R3 ;  /* 0x0000b40071057a23 */ /* 0x002fc80000010803 */
[----:B------:R1:W4:Y:S03]  /*67c0*/  MUFU.EX2 R179, R5 ;  /* 0x0000000500b37308 */ /* 0x0003260000000800 */
[----:B------:R-:W-:Y:S01]  /*67d0*/  HMMA.16816.F32.BF16 R92, R12, R18, R20 ;  /* 0x000000120c5c723c */ /* 0x000fe20000041814 */
[----:B------:R-:W-:Y:S07]  /*67e0*/  LDSM.16.MT88.4 R20, [R186+0x1000] ;  /* 0x00100000ba14783b */ /* 0x000fee0000004200 */
[----:B------:R-:W-:Y:S01]  /*67f0*/  HMMA.16816.F32.BF16 R60, R8, R16, R60 ;  /* 0x00000010083c723c */ /* 0x000fe2000004183c */
[----:B-1----:R-:W-:-:S07]  /*6800*/  FFMA.FTZ R5, R114, c[0x0][0x2d0], -R3 ;  /* 0x0000b40072057a23 */ /* 0x002fce0000010803 */
[----:B------:R-:W-:Y:S01]  /*6810*/  HMMA.16816.F32.BF16 R28, R8, R18, R56 ;  /* 0x00000012081c723c */ /* 0x000fe20000041838 */
[----:B------:R-:W1:Y:S01]  /*6820*/  LDSM.16.MT88.4 R16, [R185+0x1000] ;  /* 0x00100000b910783b */ /* 0x000e620000004200 */
[----:B------:R5:W-:Y:S06]  /*6830*/  MUFU.EX2 R180, R5 ;  /* 0x0000000500b47308 */ /* 0x000bec0000000800 */
[-C--:B------:R-:W-:Y:S08]  /*6840*/  HMMA.16816.F32.BF16 R52, R12, R50.reuse, R52 ;  /* 0x000000320c34723c */ /* 0x080ff00000041834 */
[----:B------:R-:W-:Y:S01]  /*6850*/  HMMA.16816.F32.BF16 R48, R8, R50, R64 ;  /* 0x000000320830723c */ /* 0x000fe20000041840 */
[----:B-----5:R-:W-:-:S04]  /*6860*/  FFMA.FTZ R5, R115, c[0x0][0x2d0], -R3 ;  /* 0x0000b40073057a23 */ /* 0x020fc80000010803 */
[----:B------:R5:W1:Y:S03]  /*6870*/  MUFU.EX2 R181, R5 ;  /* 0x0000000500b57308 */ /* 0x000a660000000800 */
[-C--:B------:R-:W-:Y:S08]  /*6880*/  HMMA.16816.F32.BF16 R80, R8, R34.reuse, R80 ;  /* 0x000000220850723c */ /* 0x080ff00000041850 */
[----:B------:R-:W-:Y:S01]  /*6890*/  HMMA.16816.F32.BF16 R36, R12, R34, R44 ;  /* 0x000000220c24723c */ /* 0x000fe2000004182c */
[----:B-----5:R-:W-:-:S06]  /*68a0*/  FFMA.FTZ R5, R116, c[0x0][0x2d0], -R2 ;  /* 0x0000b40074057a23 */ /* 0x020fcc0000010802 */
[----:B---3--:R-:W-:Y:S02]  /*68b0*/  F2FP.BF16.PACK_AB R12, R183, R182 ;  /* 0x000000b6b70c723e */ /* 0x008fe400000010ff */
[----:B----4-:R-:W-:Y:S01]  /*68c0*/  F2FP.BF16.PACK_AB R13, R179, R178 ;  /* 0x000000b2b30d723e */ /* 0x010fe200000010ff */
[----:B------:R3:W-:Y:S01]  /*68d0*/  MUFU.EX2 R170, R5 ;  /* 0x0000000500aa7308 */ /* 0x0007e20000000800 */
[----:B------:R-:W-:Y:S02]  /*68e0*/  F2FP.BF16.PACK_AB R14, R204, R200 ;  /* 0x000000c8cc0e723e */ /* 0x000fe400000010ff */
[----:B-1----:R-:W-:-:S07]  /*68f0*/  F2FP.BF16.PACK_AB R15, R181, R180 ;  /* 0x000000b4b50f723e */ /* 0x002fce00000010ff */
[----:B------:R-:W-:Y:S01]  /*6900*/  HMMA.16816.F32.BF16 R88, R12, R16, R88 ;  /* 0x000000100c58723c */ /* 0x000fe20000041858 */
[----:B---3--:R-:W-:-:S07]  /*6910*/  FFMA.FTZ R5, R117, c[0x0][0x2d0], -R2 ;  /* 0x0000b40075057a23 */ /* 0x008fce0000010802 */
[C---:B------:R-:W-:Y:S01]  /*6920*/  HMMA.16816.F32.BF16 R56, R12.reuse, R24, R108 ;  /* 0x000000180c38723c */ /* 0x040fe2000004186c */
[----:B------:R1:W3:Y:S07]  /*6930*/  MUFU.EX2 R172, R5 ;  /* 0x0000000500ac7308 */ /* 0x0002ee0000000800 */
[C---:B------:R-:W-:Y:S08]  /*6940*/  HMMA.16816.F32.BF16 R44, R12.reuse, R20, R100 ;  /* 0x000000140c2c723c */ /* 0x040ff00000041864 */
[----:B------:R-:W-:Y:S01]  /*6950*/  HMMA.16816.F32.BF16 R40, R12, R22, R40 ;  /* 0x000000160c28723c */ /* 0x000fe20000041828 */
        /* <DEDUP_REMOVED lines=13> */
[----:B-1----:R-:W-:-:S06]  /*6a30*/  FFMA.FTZ R5, R75, c[0x0][0x2d0], -R0 ;  /* 0x0000b4004b057a23 */ /* 0x002fcc0000010800 */
[----:B------:R-:W1:Y:S02]  /*6a40*/  MUFU.EX2 R173, R5 ;  /* 0x0000000500ad7308 */ /* 0x000e640000000800 */
[----:B-1----:R-:W-:Y:S01]  /*6a50*/  F2FP.BF16.PACK_AB R11, R173, R171 ;  /* 0x000000abad0b723e */ /* 0x002fe200000010ff */
[----:B------:R-:W-:-:S05]  /*6a60*/  FFMA.FTZ R5, R136, c[0x0][0x2d0], -R4 ;  /* 0x0000b40088057a23 */ /* 0x000fca0000010804 */
[----:B------:R1:W-:Y:S01]  /*6a70*/  MUFU.EX2 R164, R5 ;  /* 0x0000000500a47308 */ /* 0x0003e20000000800 */
[----:B------:R-:W-:Y:S08]  /*6a80*/  HMMA.16816.F32.BF16 R116, R8, R16, R84 ;  /* 0x000000100874723c */ /* 0x000ff00000041854 */
[----:B------:R-:W-:Y:S01]  /*6a90*/  HMMA.16816.F32.BF16 R84, R12, R18, R52 ;  /* 0x000000120c54723c */ /* 0x000fe20000041834 */
[----:B-1----:R-:W-:-:S07]  /*6aa0*/  FFMA.FTZ R5, R135, c[0x0][0x2d0], -R4 ;  /* 0x0000b40087057a23 */ /* 0x002fce0000010804 */
[----:B------:R-:W-:Y:S01]  /*6ab0*/  HMMA.16816.F32.BF16 R112, R8, R18, R48 ;  /* 0x000000120870723c */ /* 0x000fe20000041830 */
[----:B------:R-:W1:Y:S01]  /*6ac0*/  LDSM.16.MT88.4 R16, [R188+0x1000] ;  /* 0x00100000bc10783b */ /* 0x000e620000004200 */
[----:B------:R3:W-:Y:S01]  /*6ad0*/  MUFU.EX2 R165, R5 ;  /* 0x0000000500a57308 */ /* 0x0007e20000000800 */
[----:B------:R-:W-:-:S05]  /*6ae0*/  FFMA.FTZ R52, R137, c[0x0][0x2d0], -R3 ;  /* 0x0000b40089347a23 */ /* 0x000fca0000010803 */
[----:B------:R-:W-:Y:S02]  /*6af0*/  HMMA.16816.F32.BF16 R48, R12, R26, R36 ;  /* 0x0000001a0c30723c */ /* 0x000fe40000041824 */
[----:B------:R-:W-:Y:S06]  /*6b00*/  MUFU.EX2 R52, R52 ;  /* 0x0000003400347308 */ /* 0x000fec0000000800 */
[----:B------:R-:W-:Y:S01]  /*6b10*/  HMMA.16816.F32.BF16 R104, R8, R24, R104 ;  /* 0x000000180868723c */ /* 0x000fe20000041868 */
[----:B---3--:R-:W-:-:S04]  /*6b20*/  FFMA.FTZ R5, R134, c[0x0][0x2d0], -R4 ;  /* 0x0000b40086057a23 */ /* 0x008fc80000010804 */
[----:B------:R3:W-:Y:S02]  /*6b30*/  MUFU.EX2 R166, R5 ;  /* 0x0000000500a67308 */ /* 0x0007e40000000800 */
[--C-:B------:R-:W-:Y:S01]  /*6b40*/  FFMA.FTZ R25, R140, c[0x0][0x2d0], -R3.reuse ;  /* 0x0000b4008c197a23 */ /* 0x100fe20000010803 */
[----:B------:R-:W-:Y:S01]  /*6b50*/  HMMA.16816.F32.BF16 R76, R8, R22, R76 ;  /* 0x00000016084c723c */ /* 0x000fe2000004184c */
[----:B------:R-:W-:-:S04]  /*6b60*/  FFMA.FTZ R24, R139, c[0x0][0x2d0], -R3 ;  /* 0x0000b4008b187a23 */ /* 0x000fc80000010803 */
[----:B------:R-:W-:Y:S01]  /*6b70*/  MUFU.EX2 R25, R25 ;  /* 0x0000001900197308 */ /* 0x000fe20000000800 */
[----:B---3--:R-:W-:-:S07]  /*6b80*/  FFMA.FTZ R5, R133, c[0x0][0x2d0], -R4 ;  /* 0x0000b40085057a23 */ /* 0x008fce0000010804 */
[----:B------:R-:W-:Y:S01]  /*6b90*/  MUFU.EX2 R24, R24 ;  /* 0x0000001800187308 */ /* 0x000fe20000000800 */
[C---:B-1----:R-:W-:Y:S07]  /*6ba0*/  HMMA.16816.F32.BF16 R64, R12.reuse, R16, R96 ;  /* 0x000000100c40723c */ /* 0x042fee0000041860 */
[----:B------:R1:W3:Y:S01]  /*6bb0*/  MUFU.EX2 R167, R5 ;  /* 0x0000000500a77308 */ /* 0x0002e20000000800 */
[----:B------:R-:W-:Y:S01]  /*6bc0*/  HMMA.16816.F32.BF16 R32, R12, R18, R92 ;  /* 0x000000120c20723c */ /* 0x000fe2000004185c */
[----:B------:R-:W4:Y:S07]  /*6bd0*/  LDSM.16.MT88.4 R12, [R186+0x1800] ;  /* 0x00180000ba0c783b */ /* 0x000f2e0000004200 */
[----:B------:R-:W-:Y:S01]  /*6be0*/  HMMA.16816.F32.BF16 R96, R8, R26, R80 ;  /* 0x0000001a0860723c */ /* 0x000fe20000041850 */
[----:B-1----:R-:W-:Y:S01]  /*6bf0*/  FFMA.FTZ R5, R131, c[0x0][0x2d0], -R3 ;  /* 0x0000b40083057a23 */ /* 0x002fe20000010803 */
[----:B---3--:R-:W-:-:S05]  /*6c00*/  F2FP.BF16.PACK_AB R6, R167, R166 ;  /* 0x000000a6a706723e */ /* 0x008fca00000010ff */
[----:B------:R-:W-:Y:S01]  /*6c10*/  FFMA.FTZ R27, R138, c[0x0][0x2d0], -R3 ;  /* 0x0000b4008a1b7a23 */ /* 0x000fe20000010803 */
[----:B------:R-:W-:Y:S01]  /*6c20*/  HMMA.16816.F32.BF16 R80, R8, R20, R120 ;  /* 0x000000140850723c */ /* 0x000fe20000041878 */
[----:B------:R1:W-:Y:S01]  /*6c30*/  MUFU.EX2 R160, R5 ;  /* 0x0000000500a07308 */ /* 0x0003e20000000800 */
[----:B------:R-:W3:Y:S01]  /*6c40*/  LDSM.16.MT88.4 R20, [R185+0x1800] ;  /* 0x00180000b914783b */ /* 0x000ee20000004200 */
[----:B------:R-:W-:-:S05]  /*6c50*/  FFMA.FTZ R26, R141, c[0x0][0x2d0], -R4 ;  /* 0x0000b4008d1a7a23 */ /* 0x000fca0000010804 */
[C---:B------:R-:W-:Y:S01]  /*6c60*/  HMMA.16816.F32.BF16 R60, R8.reuse, R16, R60 ;  /* 0x00000010083c723c */ /* 0x040fe2000004183c */
[----:B------:R-:W-:Y:S07]  /*6c70*/  MUFU.EX2 R26, R26 ;  /* 0x0000001a001a7308 */ /* 0x000fee0000000800 */
[----:B------:R-:W-:Y:S01]  /*6c80*/  HMMA.16816.F32.BF16 R36, R8, R18, R28 ;  /* 0x000000120824723c */ /* 0x000fe2000004181c */
[----:B-1----:R-:W-:Y:S01]  /*6c90*/  FFMA.FTZ R5, R130, c[0x0][0x2d0], -R3 ;  /* 0x0000b40082057a23 */ /* 0x002fe20000010803 */
[----:B------:R-:W1:Y:S01]  /*6ca0*/  LDSM.16.MT88.4 R16, [R189+0x1800] ;  /* 0x00180000bd10783b */ /* 0x000e620000004200 */
[----:B------:R-:W-:Y:S03]  /*6cb0*/  MUFU.EX2 R27, R27 ;  /* 0x0000001b001b7308 */ /* 0x000fe60000000800 */
[----:B------:R-:W5:Y:S01]  /*6cc0*/  LDSM.16.MT88.4 R8, [R188+0x1800] ;  /* 0x00180000bc08783b */ /* 0x000f620000004200 */
[----:B------:R-:W-:-:S02]  /*6cd0*/  FFMA.FTZ R30, R144, c[0x0][0x2d0], -R4 ;  /* 0x0000b400901e7a23 */ /* 0x000fc40000010804 */
[--C-:B------:R-:W-:Y:S02]  /*6ce0*/  FFMA.FTZ R29, R143, c[0x0][0x2d0], -R4.reuse ;  /* 0x0000b4008f1d7a23 */ /* 0x100fe40000010804 */
[----:B------:R2:W1:Y:S01]  /*6cf0*/  MUFU.EX2 R161, R5 ;  /* 0x0000000500a17308 */ /* 0x0004620000000800 */
[----:B------:R-:W-:Y:S01]  /*6d00*/  FFMA.FTZ R28, R142, c[0x0][0x2d0], -R4 ;  /* 0x0000b4008e1c7a23 */ /* 0x000fe20000010804 */
[----:B------:R-:W-:Y:S01]  /*6d10*/  F2FP.BF16.PACK_AB R4, R165, R164 ;  /* 0x000000a4a504723e */ /* 0x000fe200000010ff */
[----:B------:R-:W-:-:S05]  /*6d20*/  FFMA.FTZ R31, R159, c[0x0][0x2d0], -R2 ;  /* 0x0000b4009f1f7a23 */ /* 0x000fca0000010802 */
[----:B------:R-:W-:Y:S01]  /*6d30*/  MUFU.EX2 R30, R30 ;  /* 0x0000001e001e7308 */ /* 0x000fe20000000800 */
[----:B--2---:R-:W-:-:S07]  /*6d40*/  FFMA.FTZ R5, R129, c[0x0][0x2d0], -R3 ;  /* 0x0000b40081057a23 */ /* 0x004fce0000010803 */
[----:B------:R-:W-:Y:S08]  /*6d50*/  MUFU.EX2 R29, R29 ;  /* 0x0000001d001d7308 */ /* 0x000ff00000000800 */
[----:B------:R2:W-:Y:S08]  /*6d60*/  MUFU.EX2 R162, R5 ;  /* 0x0000000500a27308 */ /* 0x0005f00000000800 */
[----:B------:R-:W-:Y:S01]  /*6d70*/  MUFU.EX2 R28, R28 ;  /* 0x0000001c001c7308 */ /* 0x000fe20000000800 */
[----:B--2---:R-:W-:-:S07]  /*6d80*/  FFMA.FTZ R5, R132, c[0x0][0x2d0], -R3 ;  /* 0x0000b40084057a23 */ /* 0x004fce0000010803 */
[----:B------:R-:W-:Y:S01]  /*6d90*/  MUFU.EX2 R31, R31 ;  /* 0x0000001f001f7308 */ /* 0x000fe20000000800 */
[----:B------:R-:W-:-:S07]  /*6da0*/  FFMA.FTZ R3, R155, c[0x0][0x2d0], -R2 ;  /* 0x0000b4009b037a23 */ /* 0x000fce0000010802 */
[----:B------:R1:W2:Y:S08]  /*6db0*/  MUFU.EX2 R163, R5 ;  /* 0x0000000500a37308 */ /* 0x0002b00000000800 */
[----:B------:R3:W-:Y:S01]  /*6dc0*/  MUFU.EX2 R54, R3 ;  /* 0x0000000300367308 */ /* 0x0007e20000000800 */
[----:B-1----:R-:W-:Y:S02]  /*6dd0*/  F2FP.BF16.PACK_AB R5, R161, R160 ;  /* 0x000000a0a105723e */ /* 0x002fe400000010ff */
[----:B--2---:R-:W-:Y:S01]  /*6de0*/  F2FP.BF16.PACK_AB R7, R163, R162 ;  /* 0x000000a2a307723e */ /* 0x004fe200000010ff */
[----:B---3--:R-:W-:-:S06]  /*6df0*/  FFMA.FTZ R3, R154, c[0x0][0x2d0], -R2 ;  /* 0x0000b4009a037a23 */ /* 0x008fcc0000010802 */
[C---:B----4-:R-:W-:Y:S01]  /*6e00*/  HMMA.16816.F32.BF16 R132, R4.reuse, R14, R40 ;  /* 0x0000000e0484723c */ /* 0x050fe20000041828 */
[----:B------:R1:W2:Y:S06]  /*6e10*/  MUFU.EX2 R69, R3 ;  /* 0x0000000300457308 */ /* 0x0002ac0000000800 */
[--C-:B------:R-:W-:Y:S01]  /*6e20*/  FFMA.FTZ R40, R146, c[0x0][0x2d0], -R0.reuse ;  /* 0x0000b40092287a23 */ /* 0x100fe20000010800 */
[----:B------:R-:W-:Y:S01]  /*6e30*/  HMMA.16816.F32.BF16 R88, R4, R20, R88 ;  /* 0x000000140458723c */ /* 0x000fe20000041858 */
[--C-:B------:R-:W-:Y:S02]  /*6e40*/  FFMA.FTZ R41, R145, c[0x0][0x2d0], -R0.reuse ;  /* 0x0000b40091297a23 */ /* 0x100fe40000010800 */
[----:B------:R-:W-:-:S02]  /*6e50*/  FFMA.FTZ R42, R128, c[0x0][0x2d0], -R0 ;  /* 0x0000b400802a7a23 */ /* 0x000fc40000010800 */
[----:B------:R-:W-:Y:S01]  /*6e60*/  MUFU.EX2 R40, R40 ;  /* 0x0000002800287308 */ /* 0x000fe20000000800 */
[----:B------:R-:W3:Y:S02]  /*6e70*/  LDSM.16.MT88.4 R128, [R186+0x2000] ;  /* 0x00200000ba80783b */ /* 0x000ee40000004200 */
[----:B------:R-:W-:Y:S01]  /*6e80*/  HMMA.16816.F32.BF16 R84, R4, R22, R84 ;  /* 0x000000160454723c */ /* 0x000fe20000041854 */
[----:B-1----:R-:W-:-:S04]  /*6e90*/  FFMA.FTZ R3, R153, c[0x0][0x2d0], -R2 ;  /* 0x0000b40099037a23 */ /* 0x002fc80000010802 */
[----:B------:R-:W-:Y:S03]  /*6ea0*/  MUFU.EX2 R41, R41 ;  /* 0x0000002900297308 */ /* 0x000fe60000000800 */
[C---:B------:R-:W-:Y:S05]  /*6eb0*/  HMMA.16816.F32.BF16 R56, R4.reuse, R16, R56 ;  /* 0x000000100438723c */ /* 0x040fea0000041838 */
[----:B------:R1:W-:Y:S03]  /*6ec0*/  MUFU.EX2 R74, R3 ;  /* 0x00000003004a7308 */ /* 0x0003e60000000800 */
[C---:B------:R-:W-:Y:S05]  /*6ed0*/  HMMA.16816.F32.BF16 R48, R4.reuse, R18, R48 ;  /* 0x000000120430723c */ /* 0x040fea0000041830 */
[----:B------:R-:W-:Y:S03]  /*6ee0*/  MUFU.EX2 R42, R42 ;  /* 0x0000002a002a7308 */ /* 0x000fe60000000800 */
[----:B------:R-:W-:Y:S01]  /*6ef0*/  HMMA.16816.F32.BF16 R44, R4, R12, R44 ;  /* 0x0000000c042c723c */ /* 0x000fe2000004182c */
[----:B-1----:R-:W-:-:S07]  /*6f00*/  FFMA.FTZ R3, R152, c[0x0][0x2d0], -R2 ;  /* 0x0000b40098037a23 */ /* 0x002fce0000010802 */
[C---:B-----5:R-:W-:Y:S01]  /*6f10*/  HMMA.16816.F32.BF16 R64, R4.reuse, R8, R64 ;  /* 0x000000080440723c */ /* 0x060fe20000041840 */
[----:B------:R-:W1:Y:S07]  /*6f20*/  MUFU.EX2 R75, R3 ;  /* 0x00000003004b7308 */ /* 0x000e6e0000000800 */
[----:B------:R-:W-:Y:S07]  /*6f30*/  HMMA.16816.F32.BF16 R108, R4, R10, R32 ;  /* 0x0000000a046c723c */ /* 0x000fee0000041820 */
[----:B--2---:R-:W-:Y:S01]  /*6f40*/  F2FP.BF16.PACK_AB R4, R69, R54 ;  /* 0x000000364504723e */ /* 0x004fe200000010ff */
[----:B------:R-:W-:Y:S01]  /*6f50*/  FFMA.FTZ R32, R158, c[0x0][0x2d0], -R2 ;  /* 0x0000b4009e207a23 */ /* 0x000fe20000010802 */
[----:B-1----:R-:W-:Y:S01]  /*6f60*/  F2FP.BF16.PACK_AB R6, R75, R74 ;  /* 0x0000004a4b06723e */ /* 0x002fe200000010ff */
[----:B------:R-:W-:Y:S01]  /*6f70*/  FFMA.FTZ R3, R150, c[0x0][0x2d0], -R0 ;  /* 0x0000b40096037a23 */ /* 0x000fe20000010800 */
[----:B------:R-:W-:Y:S01]  /*6f80*/  F2FP.BF16.PACK_AB R150, R26, R28 ;  /* 0x0000001c1a96723e */ /* 0x000fe200000010ff */
[----:B------:R-:W-:-:S02]  /*6f90*/  FFMA.FTZ R33, R157, c[0x0][0x2d0], -R2 ;  /* 0x0000b4009d217a23 */ /* 0x000fc40000010802 */
[----:B------:R1:W-:Y:S01]  /*6fa0*/  MUFU.EX2 R43, R3 ;  /* 0x00000003002b7308 */ /* 0x0003e20000000800 */
[----:B------:R-:W-:Y:S02]  /*6fb0*/  FFMA.FTZ R34, R156, c[0x0][0x2d0], -R2 ;  /* 0x0000b4009c227a23 */ /* 0x000fe40000010802 */
[----:B------:R-:W-:Y:S02]  /*6fc0*/  FADD.FTZ R2, R177, R175 ;  /* 0x000000afb1027221 */ /* 0x000fe40000010000 */
[----:B------:R-:W-:Y:S01]  /*6fd0*/  FFMA.FTZ R35, R151, c[0x0][0x2d0], -R0 ;  /* 0x0000b40097237a23 */ /* 0x000fe20000010800 */
[----:B------:R-:W-:Y:S01]  /*6fe0*/  F2FP.BF16.PACK_AB R151, R52, R27 ;  /* 0x0000001b3497723e */ /* 0x000fe200000010ff */
[----:B------:R-:W-:Y:S01]  /*6ff0*/  FADD.FTZ R2, R214, R2 ;  /* 0x00000002d6027221 */ /* 0x000fe20000010000 */
[----:B------:R-:W2:Y:S03]  /*7000*/  MUFU.EX2 R32, R32 ;  /* 0x0000002000207308 */ /* 0x000ea60000000800 */
[----:B------:R-:W-:-:S04]  /*7010*/  FADD.FTZ R2, R215, R2 ;  /* 0x00000002d7027221 */ /* 0x000fc80000010000 */
[----:B------:R-:W-:Y:S01]  /*7020*/  FADD.FTZ R2, R223, R2 ;  /* 0x00000002df027221 */ /* 0x000fe20000010000 */
[----:B------:R-:W-:Y:S01]  /*7030*/  MUFU.EX2 R33, R33 ;  /* 0x0000002100217308 */ /* 0x000fe20000000800 */
[----:B-1----:R-:W-:Y:S01]  /*7040*/  FFMA.FTZ R3, R149, c[0x0][0x2d0], -R0 ;  /* 0x0000b40095037a23 */ /* 0x002fe20000010800 */
[----:B------:R-:W-:-:S06]  /*7050*/  F2FP.BF16.PACK_AB R149, R24, R25 ;  /* 0x000000191895723e */ /* 0x000fcc00000010ff */
[----:B------:R1:W4:Y:S01]  /*7060*/  MUFU.EX2 R53, R3 ;  /* 0x0000000300357308 */ /* 0x0003220000000800 */
[----:B--2---:R-:W-:-:S07]  /*7070*/  F2FP.BF16.PACK_AB R144, R32, R31 ;  /* 0x0000001f2090723e */ /* 0x004fce00000010ff */
[----:B------:R-:W2:Y:S01]  /*7080*/  MUFU.EX2 R34, R34 ;  /* 0x0000002200227308 */ /* 0x000ea20000000800 */
[----:B-1----:R-:W-:Y:S01]  /*7090*/  FFMA.FTZ R3, R148, c[0x0][0x2d0], -R0 ;  /* 0x0000b40094037a23 */ /* 0x002fe20000010800 */
[----:B----4-:R-:W-:-:S06]  /*70a0*/  F2FP.BF16.PACK_AB R5, R53, R43 ;  /* 0x0000002b3505723e */ /* 0x010fcc00000010ff */
[----:B------:R-:W1:Y:S01]  /*70b0*/  MUFU.EX2 R35, R35 ;  /* 0x0000002300237308 */ /* 0x000e620000000800 */
[----:B------:R-:W-:Y:S02]  /*70c0*/  F2FP.BF16.PACK_AB R148, R29, R30 ;  /* 0x0000001e1d94723e */ /* 0x000fe400000010ff */
[----:B--2---:R-:W-:-:S05]  /*70d0*/  F2FP.BF16.PACK_AB R146, R34, R33 ;  /* 0x000000212292723e */ /* 0x004fca00000010ff */
[----:B------:R2:W-:Y:S01]  /*70e0*/  MUFU.EX2 R55, R3 ;  /* 0x0000000300377308 */ /* 0x0005e20000000800 */
[----:B---3--:R-:W-:Y:S01]  /*70f0*/  HMMA.16816.F32.BF16 R120, R148, R128, R44 ;  /* 0x000000809478723c */ /* 0x008fe2000004182c */
[----:B-1----:R-:W-:-:S07]  /*7100*/  F2FP.BF16.PACK_AB R145, R40, R35 ;  /* 0x000000232891723e */ /* 0x002fce00000010ff */
[----:B------:R-:W-:Y:S01]  /*7110*/  HMMA.16816.F32.BF16 R132, R148, R130, R132 ;  /* 0x000000829484723c */ /* 0x000fe20000041884 */
[----:B--2---:R-:W-:Y:S01]  /*7120*/  FFMA.FTZ R3, R147, c[0x0][0x2d0], -R0 ;  /* 0x0000b40093037a23 */ /* 0x004fe20000010800 */
[----:B------:R-:W-:Y:S01]  /*7130*/  F2FP.BF16.PACK_AB R147, R42, R41 ;  /* 0x000000292a93723e */ /* 0x000fe200000010ff */
[----:B------:R-:W-:Y:S02]  /*7140*/  FADD.FTZ R0, R210, R209 ;  /* 0x000000d1d2007221 */ /* 0x000fe40000010000 */
[----:B------:R-:W1:Y:S02]  /*7150*/  MUFU.EX2 R73, R3 ;  /* 0x0000000300497308 */ /* 0x000e640000000800 */
[----:B------:R-:W-:-:S04]  /*7160*/  FADD.FTZ R0, R212, R0 ;  /* 0x00000000d4007221 */ /* 0x000fc80000010000 */
[----:B------:R-:W-:-:S04]  /*7170*/  FADD.FTZ R0, R213, R0 ;  /* 0x00000000d5007221 */ /* 0x000fc80000010000 */
[----:B------:R-:W-:Y:S01]  /*7180*/  FADD.FTZ R0, R222, R0 ;  /* 0x00000000de007221 */ /* 0x000fe20000010000 */
[----:B-1----:R-:W-:Y:S01]  /*7190*/  F2FP.BF16.PACK_AB R7, R73, R55 ;  /* 0x000000374907723e */ /* 0x002fe200000010ff */
[----:B------:R-:W-:-:S04]  /*71a0*/  FADD.FTZ R3, R206, R205 ;  /* 0x000000cdce037221 */ /* 0x000fc80000010000 */
[----:B------:R-:W-:Y:S02]  /*71b0*/  FADD.FTZ R3, R216, R3 ;  /* 0x00000003d8037221 */ /* 0x000fe40000010000 */
[----:B------:R-:W-:Y:S01]  /*71c0*/  HMMA.16816.F32.BF16 R80, R4, R12, R80 ;  /* 0x0000000c0450723c */ /* 0x000fe20000041850 */
[----:B------:R-:W2:Y:S01]  /*71d0*/  LDL R12, [R1+0x10] ;  /* 0x00001000010c7983 */ /* 0x000ea20000100800 */
[----:B------:R-:W-:-:S04]  /*71e0*/  FADD.FTZ R3, R220, R3 ;  /* 0x00000003dc037221 */ /* 0x000fc80000010000 */
[----:B------:R-:W-:Y:S02]  /*71f0*/  FADD.FTZ R3, R226, R3 ;  /* 0x00000003e2037221 */ /* 0x000fe40000010000 */
[C---:B------:R-:W-:Y:S08]  /*7200*/  HMMA.16816.F32.BF16 R92, R4.reuse, R20, R116 ;  /* 0x00000014045c723c */ /* 0x040ff00000041874 */
[C---:B------:R-:W-:Y:S08]  /*7210*/  HMMA.16816.F32.BF16 R124, R4.reuse, R16, R104 ;  /* 0x00000010047c723c */ /* 0x040ff00000041868 */
[C---:B------:R-:W-:Y:S01]  /*7220*/  HMMA.16816.F32.BF16 R20, R4.reuse, R22, R112 ;  /* 0x000000160414723c */ /* 0x040fe20000041870 */
[----:B------:R-:W1:Y:S07]  /*7230*/  LDSM.16.MT88.4 R112, [R189+0x2000] ;  /* 0x00200000bd70783b */ /* 0x000e6e0000004200 */
[C---:B------:R-:W-:Y:S01]  /*7240*/  HMMA.16816.F32.BF16 R16, R4.reuse, R18, R96 ;  /* 0x000000120410723c */ /* 0x040fe20000041860 */
[----:B------:R-:W3:Y:S07]  /*7250*/  LDSM.16.MT88.4 R96, [R185+0x2000] ;  /* 0x00200000b960783b */ /* 0x000eee0000004200 */
[C---:B------:R-:W-:Y:S08]  /*7260*/  HMMA.16816.F32.BF16 R76, R4.reuse, R14, R76 ;  /* 0x0000000e044c723c */ /* 0x040ff0000004184c */
[C---:B------:R-:W-:Y:S07]  /*7270*/  HMMA.16816.F32.BF16 R60, R4.reuse, R8, R60 ;  /* 0x00000008043c723c */ /* 0x040fee000004183c */
[----:B------:R-:W-:Y:S01]  /*7280*/  FADD.FTZ R8, R208, R207 ;  /* 0x000000cfd0087221 */ /* 0x000fe20000010000 */
[----:B------:R-:W-:Y:S01]  /*7290*/  HMMA.16816.F32.BF16 R36, R4, R10, R36 ;  /* 0x0000000a0424723c */ /* 0x000fe20000041824 */
[----:B------:R-:W4:Y:S01]  /*72a0*/  LDSM.16.MT88.4 R4, [R188+0x2000] ;  /* 0x00200000bc04783b */ /* 0x000f220000004200 */
[----:B------:R-:W-:-:S02]  /*72b0*/  FADD.FTZ R9, R230, R3 ;  /* 0x00000003e6097221 */ /* 0x000fc40000010000 */
[----:B------:R-:W-:Y:S02]  /*72c0*/  FADD.FTZ R8, R218, R8 ;  /* 0x00000008da087221 */ /* 0x000fe40000010000 */
[----:B------:R-:W-:Y:S02]  /*72d0*/  FADD.FTZ R3, R224, R2 ;  /* 0x00000002e0037221 */ /* 0x000fe40000010000 */
[----:B------:R-:W-:Y:S01]  /*72e0*/  @P5 IMAD.HI.U32 R2, R237, c[0x0][0x2c8], RZ ;  /* 0x0000b200ed025a27 */ /* 0x000fe200078e00ff */
[----:B-1----:R-:W-:Y:S03]  /*72f0*/  HMMA.16816.F32.BF16 R104, R148, R112, R56 ;  /* 0x000000709468723c */ /* 0x002fe60000041838 */
[----:B------:R-:W-:Y:S02]  /*7300*/  FADD.FTZ R10, R219, R8 ;  /* 0x00000008db0a7221 */ /* 0x000fe40000010000 */
[----:B------:R-:W-:Y:S01]  /*7310*/  FADD.FTZ R8, R221, R0 ;  /* 0x00000000dd087221 */ /* 0x000fe20000010000 */
[----:B------:R-:W-:-:S02]  /*7320*/  MOV R0, R237 ;  /* 0x000000ed00007202 */ /* 0x000fc40000000f00 */
[----:B------:R-:W-:Y:S01]  /*7330*/  @P5 SHF.R.U32.HI R0, RZ, c[0x0][0x2cc], R2 ;  /* 0x0000b300ff005a19 */ /* 0x000fe20000011602 */
[----:B---3--:R-:W-:Y:S03]  /*7340*/  HMMA.16816.F32.BF16 R88, R148, R96, R88 ;  /* 0x000000609458723c */ /* 0x008fe60000041858 */
[----:B------:R-:W-:-:S05]  /*7350*/  IADD3 R0, R0, R251, -R250 ;  /* 0x000000fb00007210 */ /* 0x000fca0007ffe8fa */
[----:B------:R-:W-:Y:S01]  /*7360*/  IMAD.HI R0, R0, 0x66666667, RZ ;  /* 0x6666666700007827 */ /* 0x000fe200078e02ff */
[----:B------:R-:W-:Y:S04]  /*7370*/  HMMA.16816.F32.BF16 R100, R148, R98, R84 ;  /* 0x000000629464723c */ /* 0x000fe80000041854 */
[----:B------:R-:W-:Y:S01]  /*7380*/  SHF.R.U32.HI R2, RZ, 0x1f, R0 ;  /* 0x0000001fff027819 */ /* 0x000fe20000011600 */
[----:B------:R-:W-:-:S03]  /*7390*/  FADD.FTZ R3, R233, R3 ;  /* 0x00000003e9037221 */ /* 0x000fc60000010000 */
[----:B------:R-:W-:Y:S01]  /*73a0*/  LEA.HI.SX32 R11, R0, R2, 0x1b ;  /* 0x00000002000b7211 */ /* 0x000fe200078fdaff */
[----:B------:R-:W-:Y:S01]  /*73b0*/  FADD.FTZ R0, R225, R10 ;  /* 0x0000000ae1007221 */ /* 0x000fe20000010000 */
[----:B------:R-:W-:Y:S01]  /*73c0*/  HMMA.16816.F32.BF16 R116, R148, R114, R48 ;  /* 0x000000729474723c */ /* 0x000fe20000041830 */
[----:B------:R-:W-:Y:S02]  /*73d0*/  FADD.FTZ R2, R235, R9 ;  /* 0x00000009eb027221 */ /* 0x000fe40000010000 */
[----:B------:R-:W-:-:S05]  /*73e0*/  FADD.FTZ R3, R234, R3 ;  /* 0x00000003ea037221 */ /* 0x000fca0000010000 */
[-C--:B----4-:R-:W-:Y:S08]  /*73f0*/  HMMA.16816.F32.BF16 R136, R148, R4.reuse, R64 ;  /* 0x000000049488723c */ /* 0x090ff00000041840 */
[----:B------:R-:W-:Y:S07]  /*7400*/  HMMA.16816.F32.BF16 R140, R144, R4, R60 ;  /* 0x00000004908c723c */ /* 0x000fee000004183c */
        /* <DEDUP_REMOVED lines=48> */
[----:B------:R-:W-:Y:S01]  /*7710*/  HMMA.16816.F32.BF16 R128, R144, R130, R76 ;  /* 0x000000829080723c */ /* 0x000fe2000004184c */
[----:B------:R-:W-:Y:S02]  /*7720*/  FADD.FTZ R0, R35, R2 ;  /* 0x0000000223007221 */ /* 0x000fe40000010000 */
[----:B------:R-:W-:-:S02]  /*7730*/  FADD.FTZ R4, R29, R4 ;  /* 0x000000041d047221 */ /* 0x000fc40000010000 */
[----:B------:R-:W-:-:S03]  /*7740*/  FADD.FTZ R0, R40, R0 ;  /* 0x0000000028007221 */ /* 0x000fc60000010000 */
[----:B------:R-:W-:Y:S01]  /*7750*/  HMMA.16816.F32.BF16 R144, R144, R6, R36 ;  /* 0x000000069090723c */ /* 0x000fe20000041824 */
[----:B------:R-:W-:-:S06]  /*7760*/  FADD.FTZ R0, R41, R0 ;  /* 0x0000000029007221 */ /* 0x000fcc0000010000 */
        /* <DEDUP_REMOVED lines=9> */
[----:B------:R-:W-:-:S03]  /*7800*/  IADD3 R211, R211, -0x2, RZ ;  /* 0xfffffffed3d37810 */ /* 0x000fc60007ffe0ff */
[----:B------:R1:W-:Y:S04]  /*7810*/  STL [R1+0x4], R0 ;  /* 0x0000040001007387 */ /* 0x0003e80000100800 */
[----:B------:R1:W-:Y:S01]  /*7820*/  STL [R1+0x8], R2 ;  /* 0x0000080201007387 */ /* 0x0003e20000100800 */
[----:B--2---:R-:W-:-:S04]  /*7830*/  IMNMX R249, R12, R11, !PT ;  /* 0x0000000b0cf97217 */ /* 0x004fc80007800200 */
[----:B------:R-:W-:-:S13]  /*7840*/  ISETP.GE.AND P0, PT, R211, R249, PT ;  /* 0x000000f9d300720c */ /* 0x000fda0003f06270 */
[----:B------:R-:W-:Y:S05]  /*7850*/  @!P0 BRA `(.L_x_1460) ;  /* 0x0000496000008947 */ /* 0x000fea0003800000 */
[----:B-1----:R-:W-:Y:S01]  /*7860*/  IMAD.MOV.U32 R85, RZ, RZ, R71 ;  /* 0x000000ffff557224 */ /* 0x002fe200078e0047 */
[----:B------:R-:W-:Y:S01]  /*7870*/  MOV R87, R68 ;  /* 0x0000004400577202 */ /* 0x000fe20000000f00 */
[----:B------:R-:W-:Y:S01]  /*7880*/  IMAD.MOV.U32 R84, RZ, RZ, R72 ;  /* 0x000000ffff547224 */ /* 0x000fe200078e0048 */
[----:B------:R-:W-:Y:S02]  /*7890*/  MOV R86, R70 ;  /* 0x0000004600567202 */ /* 0x000fe40000000f00 */
.L_x_1471:
        /* <DEDUP_REMOVED lines=30> */
[C---:B------:R-:W-:Y:S04]  /*7a80*/  IMAD.WIDE.U32 R2, R203.reuse, c[0x0][0x218], R2 ;  /* 0x00008600cb027a25 */ /* 0x040fe800078e0002 */
        /* <DEDUP_REMOVED lines=10> */
.L_x_1570:
[----:B------:R-:W-:-:S05]  /*7b30*/  BRA.DIV ~URZ, `(.L_x_1464) ;  /* 0x0000eed27f007947 */ /* 0x000fca000b800000 */
[----:B------:R-:W3:Y:S01]  /*7b40*/  SHFL.IDX PT, R2, R0, RZ, 0x181f ;  /* 0x00181fff00027589 */ /* 0x000ee200000e0000 */
[----:B------:R-:W-:Y:S03]  /*7b50*/  ISETP.GE.AND P0, PT, R201, c[0x0][0x1d4], PT ;  /* 0x00007500c9007a0c */ /* 0x000fe60003f06270 */
        /* <DEDUP_REMOVED lines=12> */
[----:B------:R-:W-:Y:S01]  /*7c20*/  IADD3 R2, P1, R9, R15, RZ ;  /* 0x0000000f09027210 */ /* 0x000fe20007f3e0ff */
[--C-:B------:R-:W-:Y:S03]  /*7c30*/  IMAD.X R9, R14, 0x1, R5.reuse, P6 ;  /* 0x000000010e097824 */ /* 0x100fe600030e0605 */
[----:B------:R2:W-:Y:S01]  /*7c40*/  LDGSTS.E.BYPASS.LTC128B.128 [R202+0x100], [R10.64], !P0 ;  /* 0x001000000aca7fae */ /* 0x0005e2000c101d46 */
[--C-:B------:R-:W-:Y:S03]  /*7c50*/  IMAD.X R7, R13, 0x1, R5.reuse, P2 ;  /* 0x000000010d077824 */ /* 0x100fe600010e0605 */
[----:B------:R2:W-:Y:S01]  /*7c60*/  LDGSTS.E.BYPASS.LTC128B.128 [R202+0x900], [R8.64], !P0 ;  /* 0x0090000008ca7fae */ /* 0x0005e2000c101d46 */
[----:B------:R-:W-:Y:S03]  /*7c70*/  IMAD.X R3, R12, 0x1, R5, P1 ;  /* 0x000000010c037824 */ /* 0x000fe600008e0605 */
[----:B------:R3:W-:Y:S04]  /*7c80*/  LDGSTS.E.BYPASS.LTC128B.128 [R202+0x1100], [R6.64], !P0 ;  /* 0x0110000006ca7fae */ /* 0x0007e8000c101d46 */
[----:B------:R2:W-:Y:S01]  /*7c90*/  LDGSTS.E.BYPASS.LTC128B.128 [R202+0x1900], [R2.64], !P0 ;  /* 0x0190000002ca7fae */ /* 0x0005e2000c101d46 */
[----:B---3--:R-:W-:Y:S04]  /*7ca0*/  SEL R6, RZ, 0x10, P0 ;  /* 0x00000010ff067807 */ /* 0x008fe80000000000 */
.L_x_1571:
[C---:B-12---:R-:W-:Y:S02]  /*7cb0*/  IADD3 R2, -R6.reuse, 0x10, RZ ;  /* 0x0000001006027810 */ /* 0x046fe40007ffe1ff */
[----:B------:R-:W-:Y:S02]  /*7cc0*/  ISETP.NE.U32.AND P2, PT, R6, RZ, PT ;  /* 0x000000ff0600720c */ /* 0x000fe40003f45070 */
[----:B------:R-:W-:Y:S04]  /*7cd0*/  LOP3.LUT R2, R2, 0xf, RZ, 0xc0, !PT ;  /* 0x0000000f02027812 */ /* 0x000fe800078ec0ff */
[----:B------:R-:W-:Y:S04]  /*7ce0*/  IADD3 R2, P1, P0, R2, R0, R15 ;  /* 0x0000000002027210 */ /* 0x000fe8000783e00f */
[----:B------:R-:W-:Y:S05]  /*7cf0*/  IADD3.X R3, RZ, R4, R5, P1, P0 ;  /* 0x00000004ff037210 */ /* 0x000fea0000fe0405 */
[----:B------:R-:W-:Y:S01]  /*7d00*/  @!PT LDS RZ, [RZ] ;  /* 0x00000000fffff984 */ /* 0x000fe20000000800 */
[----:B------:R-:W-:Y:S01]  /*7d10*/  @!PT LDS RZ, [RZ] ;  /* 0x00000000fffff984 */ /* 0x000fe20000000800 */
[----:B------:R-:W-:Y:S01]  /*7d20*/  @!PT LDS RZ, [RZ] ;  /* 0x00000000fffff984 */ /* 0x000fe20000000800 */
[----:B------:R1:W-:Y:S04]  /*7d30*/  LDGSTS.E.BYPASS.LTC128B.128.ZFILL [R202+0x2100], [R2.64], P2 ;  /* 0x0210000002ca7fae */ /* 0x0003e80009141d46 */
.L_x_1462:
[----:B-1-34-:R-:W-:Y:S05]  /*7d40*/  BSYNC B0 ;  /* 0x0000000000007941 */ /* 0x01afea0003800000 */
.L_x_1461:
        /* <DEDUP_REMOVED lines=262> */
[----:B--234-:R-:W-:Y:S01]  /*8db0*/  IMAD.MOV.U32 R203, RZ, RZ, RZ ;  /* 0x000000ffffcb7224 */ /* 0x01cfe200078e00ff */
[----:B------:R-:W2:Y:S01]  /*8dc0*/  LDL R238, [R1+0x14] ;  /* 0x0000140001ee7983 */ /* 0x000ea20000100800 */
[----:B------:R-:W-:Y:S03]  /*8dd0*/  IMAD.SHL.U32 R15, R201, 0x2, RZ ;  /* 0x00000002c90f7824 */ /* 0x000fe600078e00ff */
[----:B------:R-:W3:Y:S04]  /*8de0*/  LDL R233, [R1+0xc] ;  /* 0x00000c0001e97983 */ /* 0x000ee80000100800 */
[----:B------:R-:W4:Y:S04]  /*8df0*/  LDL.64 R236, [R1+0x20] ;  /* 0x0000200001ec7983 */ /* 0x000f280000100a00 */
[----:B------:R-:W5:Y:S04]  /*8e00*/  LDL R231, [R1+0x34] ;  /* 0x0000340001e77983 */ /* 0x000f680000100800 */
[----:B------:R-:W4:Y:S04]  /*8e10*/  LDL.64 R234, [R1+0x18] ;  /* 0x0000180001ea7983 */ /* 0x000f280000100a00 */
[----:B------:R-:W5:Y:S01]  /*8e20*/  LDL R232, [R1+0x30] ;  /* 0x0000300001e87983 */ /* 0x000f620000100800 */
[----:B--2---:R-:W-:Y:S05]  /*8e30*/  IMAD R2, R211, 0x50, R238 ;  /* 0x00000050d3027824 */ /* 0x004fea00078e02ee */
[----:B---3--:R-:W-:Y:S05]  /*8e40*/  IADD3 R2, R2, -0x50, R233 ;  /* 0xffffffb002027810 */ /* 0x008fea0007ffe0e9 */
[----:B------:R-:W-:Y:S04]  /*8e50*/  @P4 IMAD.HI.U32 R3, R2, c[0x0][0x2bc], RZ ;  /* 0x0000af0002034a27 */ /* 0x000fe800078e00ff */
[----:B-1----:R-:W-:Y:S01]  /*8e60*/  IMAD.MOV.U32 R0, RZ, RZ, R2 ;  /* 0x000000ffff007224 */ /* 0x002fe200078e0002 */
[----:B------:R-:W-:Y:S04]  /*8e70*/  @P4 SHF.R.U32.HI R0, RZ, c[0x0][0x2c0], R3 ;  /* 0x0000b000ff004a19 */ /* 0x000fe80000011603 */
[C---:B----4-:R-:W-:Y:S04]  /*8e80*/  @!P3 IADD3 R3, P0, R0.reuse, R236, RZ ;  /* 0x000000ec0003b210 */ /* 0x050fe80007f1e0ff */
[----:B-----5:R-:W-:Y:S01]  /*8e90*/  @!P3 LEA.HI.X.SX32 R5, R0, R231, 0x1, P0 ;  /* 0x000000e70005b211 */ /* 0x020fe200000f0eff */
[----:B------:R-:W-:Y:S01]  /*8ea0*/  IMAD.MOV R0, RZ, RZ, -R0 ;  /* 0x000000ffff007224 */ /* 0x000fe200078e0a00 */
[C---:B------:R-:W-:Y:S02]  /*8eb0*/  @!P3 LEA R4, P0, R3.reuse, c[0x0][0x2a0], 0x2 ;  /* 0x0000a8000304ba11 */ /* 0x040fe400078010ff */
[----:B------:R-:W-:Y:S01]  /*8ec0*/  SHF.R.S32.HI R231, RZ, 0x1f, R201 ;  /* 0x0000001fffe77819 */ /* 0x000fe200000114c9 */
[----:B------:R-:W-:Y:S01]  /*8ed0*/  IMAD R217, R0, c[0x0][0x2b8], R2 ;  /* 0x0000ae0000d97a24 */ /* 0x000fe200078e0202 */
[----:B------:R-:W-:Y:S03]  /*8ee0*/  @!P3 LEA.HI.X R5, R3, c[0x0][0x2a4], R5, 0x2, P0 ;  /* 0x0000a9000305ba11 */ /* 0x000fe600000f1405 */
[C---:B------:R-:W-:Y:S01]  /*8ef0*/  IMAD.WIDE.U32 R2, R217.reuse, c[0x0][0x1e0], RZ ;  /* 0x00007800d9027a25 */ /* 0x040fe200078e00ff */
[----:B------:R-:W-:Y:S01]  /*8f00*/  SHF.R.S32.HI R0, RZ, 0x1f, R217 ;  /* 0x0000001fff007819 */ /* 0x000fe200000114d9 */
[----:B------:R1:W2:Y:S04]  /*8f10*/  @!P3 LDG.E R203, [R4.64] ;  /* 0x0000000604cbb981 */ /* 0x0002a8000c1e1900 */
[----:B------:R-:W-:Y:S04]  /*8f20*/  IMAD R0, R0, c[0x0][0x1e0], RZ ;  /* 0x0000780000007a24 */ /* 0x000fe800078e02ff */
[----:B------:R-:W-:Y:S04]  /*8f30*/  IMAD R0, R217, c[0x0][0x1e4], R0 ;  /* 0x00007900d9007a24 */ /* 0x000fe800078e0200 */
[----:B------:R-:W-:Y:S01]  /*8f40*/  IMAD.IADD R3, R3, 0x1, R0 ;  /* 0x0000000103037824 */ /* 0x000fe200078e0200 */
[----:B-1----:R-:W-:Y:S02]  /*8f50*/  SHF.L.U64.HI R5, R201, 0x1, R231 ;  /* 0x00000001c9057819 */ /* 0x002fe400000102e7 */
[----:B--2---:R-:W-:Y:S01]  /*8f60*/  SHF.R.S32.HI R0, RZ, 0x1f, R203 ;  /* 0x0000001fff007819 */ /* 0x004fe200000114cb */
[C---:B------:R-:W-:Y:S04]  /*8f70*/  IMAD.WIDE.U32 R2, R203.reuse, c[0x0][0x1f0], R2 ;  /* 0x00007c00cb027a25 */ /* 0x040fe800078e0002 */
        /* <DEDUP_REMOVED lines=8> */
.L_x_1572:
        /* <DEDUP_REMOVED lines=24> */
.L_x_1573:
        /* <DEDUP_REMOVED lines=9> */
.L_x_1466:
[----:B--234-:R-:W-:Y:S05]  /*9210*/  BSYNC B0 ;  /* 0x0000000000007941 */ /* 0x01cfea0003800000 */
.L_x_1465:
[----:B-1----:R-:W2:Y:S04]  /*9220*/  LDL R2, [R1+0x3c] ;  /* 0x00003c0001027983 */ /* 0x002ea80000100800 */
[----:B------:R-:W2:Y:S04]  /*9230*/  LDL R0, [R1+0x44] ;  /* 0x0000440001007983 */ /* 0x000ea80000100800 */
[----:B------:R-:W3:Y:S04]  /*9240*/  LDL R3, [R1+0x40] ;  /* 0x0000400001037983 */ /* 0x000ee80000100800 */
[----:B------:R-:W0:Y:S01]  /*9250*/  LDGDEPBAR ;  /* 0x00000000000079af */ /* 0x000e220000000000 */
[----:B--2---:R-:W-:Y:S01]  /*9260*/  IADD3 R4, R0, R2, RZ ;  /* 0x0000000200047210 */ /* 0x004fe20007ffe0ff */
[----:B------:R-:W-:Y:S04]  /*9270*/  IMAD R0, R211, -0x50, RZ ;  /* 0xffffffb0d3007824 */ /* 0x000fe800078e02ff */
[----:B------:R-:W-:Y:S01]  /*9280*/  @P5 IMAD.HI.U32 R2, R4, c[0x0][0x2c8], RZ ;  /* 0x0000b20004025a27 */ /* 0x000fe200078e00ff */
[----:B---3--:R-:W-:Y:S04]  /*9290*/  IADD3 R0, -R3, 0x1, R0 ;  /* 0x0000000103007810 */ /* 0x008fe80007ffe100 */
[----:B------:R-:W-:Y:S02]  /*92a0*/  @P5 SHF.R.U32.HI R4, RZ, c[0x0][0x2cc], R2 ;  /* 0x0000b300ff045a19 */ /* 0x000fe40000011602 */
[----:B------:R-:W-:Y:S01]  /*92b0*/  IADD3 R5, -R250, R0, R251 ;  /* 0x00000000fa057210 */ /* 0x000fe20007ffe1fb */
[----:B------:R-:W-:-:S05]  /*92c0*/  BRA.DIV ~URZ, `(.L_x_1469) ;  /* 0x0000e2727f007947 */ /* 0x000fca000b800000 */
[----:B------:R1:W2:Y:S02]  /*92d0*/  SHFL.IDX PT, R0, R4, RZ, 0x1c1f ;  /* 0x001c1fff04007589 */ /* 0x0002a400000e0000 */
.L_x_1574:
[----:B--2---:R-:W-:Y:S05]  /*92e0*/  IMAD.IADD R0, R5, 0x1, R0 ;  /* 0x0000000105007824 */ /* 0x004fea00078e0200 */
[C---:B------:R-:W-:Y:S02]  /*92f0*/  ISETP.GT.AND P6, PT, R0.reuse, RZ, PT ;  /* 0x000000ff0000720c */ /* 0x040fe40003fc4270 */
[C---:B------:R-:W-:Y:S02]  /*9300*/  ISETP.GT.AND P2, PT, R0.reuse, 0x1, PT ;  /* 0x000000010000780c */ /* 0x040fe40003f44270 */
[C---:B------:R-:W-:Y:S02]  /*9310*/  ISETP.GT.AND P1, PT, R0.reuse, 0x8, PT ;  /* 0x000000080000780c */ /* 0x040fe40003f24270 */
[----:B------:R-:W-:Y:S02]  /*9320*/  ISETP.GT.AND P0, PT, R0, 0x9, PT ;  /* 0x000000090000780c */ /* 0x000fe40003f04270 */
        /* <DEDUP_REMOVED lines=33> */
[----:B------:R-:W-:Y:S02]  /*9540*/  FSEL R58, R18, -INF , P2 ;  /* 0xff800000123a7808 */ /* 0x000fe40001000000 */
[----:B------:R-:W-:Y:S02]  /*9550*/  FSEL R50, R17, -INF , P1 ;  /* 0xff80000011327808 */ /* 0x000fe40000800000 */
[----:B------:R-:W-:Y:S01]  /*9560*/  FSEL R42, R16, -INF , P0 ;  /* 0xff800000102a7808 */ /* 0x000fe20000000000 */
[----:B------:R-:W-:-:S05]  /*9570*/  BRA.DIV ~URZ, `(.L_x_1470) ;  /* 0x0000e0327f007947 */ /* 0x000fca000b800000 */
[----:B------:R-:W-:Y:S08]  /*9580*/  SHFL.IDX PT, R3, R4, 0x1, 0x1c1f ;  /* 0x003c1f0004037f89 */ /* 0x000ff000000e0000 */
[----:B------:R-:W-:Y:S08]  /*9590*/  SHFL.IDX PT, R2, R4, 0x2, 0x1c1f ;  /* 0x005c1f0004027f89 */ /* 0x000ff000000e0000 */
[----:B------:R-:W2:Y:S02]  /*95a0*/  SHFL.IDX PT, R0, R4, 0x3, 0x1c1f ;  /* 0x007c1f0004007f89 */ /* 0x000ea400000e0000 */
[C---:B--2---:R-:W-:Y:S02]  /*95b0*/  IMAD.IADD R0, R5.reuse, 0x1, R0 ;  /* 0x0000000105007824 */ /* 0x044fe400078e0200 */
[C---:B------:R-:W-:Y:S02]  /*95c0*/  IMAD.IADD R3, R5.reuse, 0x1, R3 ;  /* 0x0000000105037824 */ /* 0x040fe400078e0203 */
[----:B------:R-:W-:Y:S03]  /*95d0*/  IMAD.IADD R2, R5, 0x1, R2 ;  /* 0x0000000105027824 */ /* 0x000fe600078e0202 */
[C---:B------:R-:W-:Y:S02]  /*95e0*/  ISETP.GT.AND P6, PT, R3.reuse, RZ, PT ;  /* 0x000000ff0300720c */ /* 0x040fe40003fc4270 */
[C---:B------:R-:W-:Y:S02]  /*95f0*/  ISETP.GT.AND P1, PT, R2.reuse, RZ, PT ;  /* 0x000000ff0200720c */ /* 0x040fe40003f24270 */
[C---:B------:R-:W-:Y:S02]  /*9600*/  ISETP.GT.AND P2, PT, R3.reuse, 0x1, PT ;  /* 0x000000010300780c */ /* 0x040fe40003f44270 */
[----:B------:R-:W-:Y:S02]  /*9610*/  ISETP.GT.AND P0, PT, R2, 0x1, PT ;  /* 0x000000010200780c */ /* 0x000fe40003f04270 */
[----:B------:R-:W-:Y:S02]  /*9620*/  FSEL R12, R222, -INF , P6 ;  /* 0xff800000de0c7808 */ /* 0x000fe40003000000 */
[----:B------:R-:W-:Y:S02]  /*9630*/  ISETP.GT.AND P6, PT, R0, RZ, PT ;  /* 0x000000ff0000720c */ /* 0x000fe40003fc4270 */
[----:B------:R-:W-:Y:S02]  /*9640*/  FSEL R16, R228, -INF , P1 ;  /* 0xff800000e4107808 */ /* 0x000fe40000800000 */
        /* <DEDUP_REMOVED lines=181> */
[----:B------:R-:W-:Y:S02]  /*a1a0*/  FSEL R35, R65, -INF , P2 ;  /* 0xff80000041237808 */ /* 0x000fe40001000000 */
[----:B------:R-:W-:Y:S02]  /*a1b0*/  FSEL R27, R67, -INF , P1 ;  /* 0xff800000431b7808 */ /* 0x000fe40000800000 */
        /* <DEDUP_REMOVED lines=8> */
[----:B------:R-:W-:Y:S02]  /*a240*/  FSEL R11, R70, -INF , P0 ;  /* 0xff800000460b7808 */ /* 0x000fe40000000000 */
[----:B------:R-:W-:Y:S04]  /*a250*/  FMNMX.FTZ R2, R27, R5, !PT ;  /* 0x000000051b027209 */ /* 0x000fe80007810000 */
[----:B------:R-:W-:Y:S01]  /*a260*/  FMNMX.FTZ R2, R11, R2, !PT ;  /* 0x000000020b027209 */ /* 0x000fe20007810000 */
[----:B------:R-:W2:Y:S08]  /*a270*/  SHFL.BFLY PT, R5, R4, 0x2, 0x1f ;  /* 0x0c401f0004057f89 */ /* 0x000eb000000e0000 */
[----:B------:R-:W3:Y:S08]  /*a280*/  SHFL.BFLY PT, R7, R3, 0x2, 0x1f ;  /* 0x0c401f0003077f89 */ /* 0x000ef000000e0000 */
[----:B------:R-:W4:Y:S01]  /*a290*/  SHFL.BFLY PT, R10, R2, 0x2, 0x1f ;  /* 0x0c401f00020a7f89 */ /* 0x000f2200000e0000 */
[----:B-1----:R-:W-:Y:S02]  /*a2a0*/  FMNMX.FTZ R6, R6, R0, !PT ;  /* 0x0000000006067209 */ /* 0x002fe40007810000 */
[----:B--2---:R-:W-:Y:S05]  /*a2b0*/  FMNMX.FTZ R5, R4, R5, !PT ;  /* 0x0000000504057209 */ /* 0x004fea0007810000 */
[----:B------:R-:W1:Y:S01]  /*a2c0*/  SHFL.BFLY PT, R8, R5, 0x1, 0x1f ;  /* 0x0c201f0005087f89 */ /* 0x000e6200000e0000 */
[----:B---3--:R-:W-:Y:S07]  /*a2d0*/  FMNMX.FTZ R3, R3, R7, !PT ;  /* 0x0000000703037209 */ /* 0x008fee0007810000 */
[----:B------:R-:W2:Y:S01]  /*a2e0*/  SHFL.BFLY PT, R7, R6, 0x1, 0x1f ;  /* 0x0c201f0006077f89 */ /* 0x000ea200000e0000 */
[----:B----4-:R-:W-:Y:S07]  /*a2f0*/  FMNMX.FTZ R4, R2, R10, !PT ;  /* 0x0000000a02047209 */ /* 0x010fee0007810000 */
[----:B------:R-:W3:Y:S08]  /*a300*/  SHFL.BFLY PT, R9, R3, 0x1, 0x1f ;  /* 0x0c201f0003097f89 */ /* 0x000ef000000e0000 */
[----:B------:R4:W4:Y:S01]  /*a310*/  SHFL.BFLY PT, R0, R4, 0x1, 0x1f ;  /* 0x0c201f0004007f89 */ /* 0x00092200000e0000 */
[----:B-1----:R-:W-:Y:S02]  /*a320*/  FMNMX.FTZ R71, R5, R8, !PT ;  /* 0x0000000805477209 */ /* 0x002fe40007810000 */
[----:B--2---:R-:W-:Y:S02]  /*a330*/  FMNMX.FTZ R72, R6, R7, !PT ;  /* 0x0000000706487209 */ /* 0x004fe40007810000 */
[----:B---3--:R-:W-:Y:S03]  /*a340*/  FMNMX.FTZ R70, R3, R9, !PT ;  /* 0x0000000903467209 */ /* 0x008fe60007810000 */
.L_x_1575:
[C---:B------:R-:W-:Y:S01]  /*a350*/  FMUL.FTZ R2, R72.reuse, c[0x0][0x2d0] ;  /* 0x0000b40048027a20 */ /* 0x040fe20000410000 */
[----:B------:R-:W-:Y:S01]  /*a360*/  FSETP.NEU.FTZ.AND P2, PT, R72, -INF , PT ;  /* 0xff8000004800780b */ /* 0x000fe20003f5d000 */
[----:B------:R-:W2:Y:S01]  /*a370*/  LDL.LU R252, [R1+0x4] ;  /* 0x0000040001fc7983 */ /* 0x000ea20000300800 */
[----:B------:R-:W-:Y:S01]  /*a380*/  FSETP.NEU.FTZ.AND P1, PT, R71, -INF , PT ;  /* 0xff8000004700780b */ /* 0x000fe20003f3d000 */
[----:B------:R-:W-:Y:S01]  /*a390*/  WARPSYNC 0xffffffff ;  /* 0xffffffff00007948 */ /* 0x000fe20003800000 */
[----:B------:R-:W-:Y:S02]  /*a3a0*/  FSEL R6, R2, RZ, P2 ;  /* 0x000000ff02067208 */ /* 0x000fe40001000000 */
[----:B------:R-:W-:Y:S02]  /*a3b0*/  FSETP.NEU.FTZ.AND P0, PT, R70, -INF , PT ;  /* 0xff8000004600780b */ /* 0x000fe40003f1d000 */
[----:B----4-:R-:W-:Y:S01]  /*a3c0*/  FMNMX.FTZ R68, R0, R4, !PT ;  /* 0x0000000400447209 */ /* 0x010fe20007810000 */
[--C-:B------:R-:W-:Y:S01]  /*a3d0*/  FFMA.FTZ R2, R13, c[0x0][0x2d0], -R6.reuse ;  /* 0x0000b4000d027a23 */ /* 0x100fe20000010806 */
[----:B------:R-:W-:Y:S01]  /*a3e0*/  FSEL R5, R70, RZ, P0 ;  /* 0x000000ff46057208 */ /* 0x000fe20000000000 */
        /* <DEDUP_REMOVED lines=29> */
[----:B------:R-:W-:Y:S01]  /*a5c0*/  LDSM.16.MT88.4 R36, [R189] ;  /* 0x00000000bd24783b */ /* 0x000fe20000004200 */
[--C-:B------:R-:W-:Y:S02]  /*a5d0*/  FFMA.FTZ R213, R58, c[0x0][0x2d0], -R6.reuse ;  /* 0x0000b4003ad57a23 */ /* 0x100fe40000010806 */
[----:B------:R3:W-:Y:S01]  /*a5e0*/  MUFU.EX2 R240, R3 ;  /* 0x0000000300f07308 */ /* 0x0007e20000000800 */
        /* <DEDUP_REMOVED lines=8> */
[--C-:B-1----:R-:W-:Y:S02]  /*a670*/  FFMA.FTZ R2, R14, c[0x0][0x2d0], -R7.reuse ;  /* 0x0000b4000e027a23 */ /* 0x102fe40000010807 */
[--C-:B------:R-:W-:Y:S02]  /*a680*/  FFMA.FTZ R175, R40, c[0x0][0x2d0], -R7.reuse ;  /* 0x0000b40028af7a23 */ /* 0x100fe40000010807 */
[--C-:B------:R-:W-:Y:S01]  /*a690*/  FFMA.FTZ R205, R49, c[0x0][0x2d0], -R7.reuse ;  /* 0x0000b40031cd7a23 */ /* 0x100fe20000010807 */
[----:B------:R1:W-:Y:S01]  /*a6a0*/  MUFU.EX2 R233, R2 ;  /* 0x0000000200e97308 */ /* 0x0003e20000000800 */
[--C-:B------:R-:W-:Y:S02]  /*a6b0*/  FFMA.FTZ R204, R48, c[0x0][0x2d0], -R7.reuse ;  /* 0x0000b40030cc7a23 */ /* 0x100fe40000010807 */
[--C-:B------:R-:W-:Y:S02]  /*a6c0*/  FFMA.FTZ R200, R47, c[0x0][0x2d0], -R7.reuse ;  /* 0x0000b4002fc87a23 */ /* 0x100fe40000010807 */
[--C-:B---3--:R-:W-:Y:S02]  /*a6d0*/  FFMA.FTZ R3, R18, c[0x0][0x2d0], -R7.reuse ;  /* 0x0000b40012037a23 */ /* 0x108fe40000010807 */
[--C-:B------:R-:W-:Y:S02]  /*a6e0*/  FFMA.FTZ R214, R46, c[0x0][0x2d0], -R7.reuse ;  /* 0x0000b4002ed67a23 */ /* 0x100fe40000010807 */
[--C-:B------:R-:W-:Y:S01]  /*a6f0*/  FFMA.FTZ R216, R28, c[0x0][0x2d0], -R7.reuse ;  /* 0x0000b4001cd87a23 */ /* 0x100fe20000010807 */
[----:B------:R3:W-:Y:S01]  /*a700*/  MUFU.EX2 R242, R3 ;  /* 0x0000000300f27308 */ /* 0x0007e20000000800 */
[--C-:B------:R-:W-:Y:S09]  /*a710*/  FFMA.FTZ R221, R25, c[0x0][0x2d0], -R7.reuse ;  /* 0x0000b40019dd7a23 */ /* 0x100ff20000010807 */
[----:B------:R-:W-:Y:S01]  /*a720*/  MUFU.EX2 R244, R175 ;  /* 0x000000af00f47308 */ /* 0x000fe20000000800 */
[----:B-1----:R-:W-:Y:S09]  /*a730*/  FFMA.FTZ R2, R20, c[0x0][0x2d0], -R6 ;  /* 0x0000b40014027a23 */ /* 0x002ff20000010806 */
[----:B------:R1:W-:Y:S01]  /*a740*/  MUFU.EX2 R241, R2 ;  /* 0x0000000200f17308 */ /* 0x0003e20000000800 */
[----:B---3--:R-:W-:Y:S09]  /*a750*/  FSEL R3, R71, RZ, P1 ;  /* 0x000000ff47037208 */ /* 0x008ff20000800000 */
[----:B------:R-:W-:Y:S10]  /*a760*/  MUFU.EX2 R245, R172 ;  /* 0x000000ac00f57308 */ /* 0x000ff40000000800 */
[----:B------:R-:W-:Y:S01]  /*a770*/  MUFU.EX2 R180, R207 ;  /* 0x000000cf00b47308 */ /* 0x000fe20000000800 */
[----:B-1----:R-:W-:Y:S09]  /*a780*/  FFMA.FTZ R2, R17, c[0x0][0x2d0], -R7 ;  /* 0x0000b40011027a23 */ /* 0x002ff20000010807 */
[----:B------:R1:W-:Y:S10]  /*a790*/  MUFU.EX2 R238, R2 ;  /* 0x0000000200ee7308 */ /* 0x0003f40000000800 */
[----:B------:R-:W-:Y:S01]  /*a7a0*/  MUFU.EX2 R175, R213 ;  /* 0x000000d500af7308 */ /* 0x000fe20000000800 */
[----:B-1----:R-:W-:Y:S05]  /*a7b0*/  FMUL.FTZ R2, R70, c[0x0][0x2d0] ;  /* 0x0000b40046027a20 */ /* 0x002fea0000410000 */
[----:B------:R-:W-:Y:S02]  /*a7c0*/  FSEL R8, R2, RZ, P0 ;  /* 0x000000ff02087208 */ /* 0x000fe40000000000 */
[----:B------:R-:W-:Y:S03]  /*a7d0*/  FSETP.NEU.FTZ.AND P0, PT, R68, -INF , PT ;  /* 0xff8000004400780b */ /* 0x000fe60003f1d000 */
[--C-:B------:R-:W-:Y:S01]  /*a7e0*/  FFMA.FTZ R2, R21, c[0x0][0x2d0], -R8.reuse ;  /* 0x0000b40015027a23 */ /* 0x100fe20000010808 */
[----:B------:R-:W-:Y:S01]  /*a7f0*/  FSEL R4, R4, RZ, P0 ;  /* 0x000000ff04047208 */ /* 0x000fe20000000000 */
[--C-:B------:R-:W-:Y:S02]  /*a800*/  FFMA.FTZ R9, R16, c[0x0][0x2d0], -R8.reuse ;  /* 0x0000b40010097a23 */ /* 0x100fe40000010808 */
[----:B------:R1:W-:Y:S01]  /*a810*/  MUFU.EX2 R231, R2 ;  /* 0x0000000200e77308 */ /* 0x0003e20000000800 */
[----:B------:R-:W-:Y:S02]  /*a820*/  FFMA.FTZ R60, R152, c[0x0][0x2d0], -R8 ;  /* 0x0000b400983c7a23 */ /* 0x000fe40000010808 */
[----:B------:R-:W-:Y:S02]  /*a830*/  FFMA.FTZ R225, R66, c[0x0][0x2d0], -R4 ;  /* 0x0000b40042e17a23 */ /* 0x000fe40000010804 */
[--C-:B------:R-:W-:Y:S02]  /*a840*/  FFMA.FTZ R179, R79, c[0x0][0x2d0], -R8.reuse ;  /* 0x0000b4004fb37a23 */ /* 0x100fe40000010808 */
[--C-:B------:R-:W-:Y:S02]  /*a850*/  FFMA.FTZ R181, R78, c[0x0][0x2d0], -R8.reuse ;  /* 0x0000b4004eb57a23 */ /* 0x100fe40000010808 */
[--C-:B------:R-:W-:Y:S01]  /*a860*/  FFMA.FTZ R220, R77, c[0x0][0x2d0], -R8.reuse ;  /* 0x0000b4004ddc7a23 */ /* 0x100fe20000010808 */
[----:B------:R3:W-:Y:S01]  /*a870*/  MUFU.EX2 R230, R9 ;  /* 0x0000000900e67308 */ /* 0x0007e20000000800 */
[----:B------:R-:W-:Y:S02]  /*a880*/  FFMA.FTZ R223, R64, c[0x0][0x2d0], -R8 ;  /* 0x0000b40040df7a23 */ /* 0x000fe40000010808 */
[--C-:B------:R-:W-:Y:S02]  /*a890*/  FFMA.FTZ R152, R76, c[0x0][0x2d0], -R4.reuse ;  /* 0x0000b4004c987a23 */ /* 0x100fe40000010804 */
[--C-:B------:R-:W-:Y:S02]  /*a8a0*/  FFMA.FTZ R75, R75, c[0x0][0x2d0], -R4.reuse ;  /* 0x0000b4004b4b7a23 */ /* 0x100fe40000010804 */
[--C-:B------:R-:W-:Y:S02]  /*a8b0*/  FFMA.FTZ R64, R74, c[0x0][0x2d0], -R4.reuse ;  /* 0x0000b4004a407a23 */ /* 0x100fe40000010804 */
[--C-:B------:R-:W-:Y:S02]  /*a8c0*/  FFMA.FTZ R74, R69, c[0x0][0x2d0], -R4.reuse ;  /* 0x0000b400454a7a23 */ /* 0x100fe40000010804 */
[--C-:B------:R-:W-:Y:S02]  /*a8d0*/  FFMA.FTZ R156, R156, c[0x0][0x2d0], -R4.reuse ;  /* 0x0000b4009c9c7a23 */ /* 0x100fe40000010804 */
[----:B------:R-:W-:Y:S02]  /*a8e0*/  FFMA.FTZ R155, R155, c[0x0][0x2d0], -R4 ;  /* 0x0000b4009b9b7a23 */ /* 0x000fe40000010804 */
[----:B-1----:R-:W-:Y:S02]  /*a8f0*/  FFMA.FTZ R2, R22, c[0x0][0x2d0], -R8 ;  /* 0x0000b40016027a23 */ /* 0x002fe40000010808 */
[--C-:B------:R-:W-:Y:S02]  /*a900*/  FFMA.FTZ R154, R154, c[0x0][0x2d0], -R4.reuse ;  /* 0x0000b4009a9a7a23 */ /* 0x100fe40000010804 */
[----:B------:R1:W-:Y:S01]  /*a910*/  MUFU.EX2 R237, R2 ;  /* 0x0000000200ed7308 */ /* 0x0003e20000000800 */
[--C-:B------:R-:W-:Y:S02]  /*a920*/  FFMA.FTZ R164, R164, c[0x0][0x2d0], -R4.reuse ;  /* 0x0000b400a4a47a23 */ /* 0x100fe40000010804 */
[----:B------:R-:W-:Y:S02]  /*a930*/  FFMA.FTZ R163, R163, c[0x0][0x2d0], -R4 ;  /* 0x0000b400a3a37a23 */ /* 0x000fe40000010804 */
[----:B---3--:R-:W-:Y:S02]  /*a940*/  FFMA.FTZ R9, R23, c[0x0][0x2d0], -R8 ;  /* 0x0000b40017097a23 */ /* 0x008fe40000010808 */
[----:B------:R-:W2:Y:S01]  /*a950*/  LDSM.16.MT88.4 R20, [R185] ;  /* 0x00000000b914783b */ /* 0x000ea20000004200 */
[--C-:B------:R-:W-:Y:S02]  /*a960*/  FFMA.FTZ R162, R162, c[0x0][0x2d0], -R4.reuse ;  /* 0x0000b400a2a27a23 */ /* 0x100fe40000010804 */
[----:B------:R-:W-:Y:S01]  /*a970*/  MUFU.EX2 R239, R9 ;  /* 0x0000000900ef7308 */ /* 0x000fe20000000800 */
[--C-:B------:R-:W-:Y:S02]  /*a980*/  FFMA.FTZ R153, R153, c[0x0][0x2d0], -R4.reuse ;  /* 0x0000b40099997a23 */ /* 0x100fe40000010804 */
[--C-:B------:R-:W-:Y:S02]  /*a990*/  FFMA.FTZ R227, R61, c[0x0][0x2d0], -R4.reuse ;  /* 0x0000b4003de37a23 */ /* 0x100fe40000010804 */
[--C-:B------:R-:W-:Y:S02]  /*a9a0*/  FFMA.FTZ R228, R27, c[0x0][0x2d0], -R4.reuse ;  /* 0x0000b4001be47a23 */ /* 0x100fe40000010804 */
[----:B------:R-:W-:Y:S02]  /*a9b0*/  FFMA.FTZ R229, R11, c[0x0][0x2d0], -R4 ;  /* 0x0000b4000be57a23 */ /* 0x000fe40000010804 */
[--C-:B------:R-:W-:Y:S02]  /*a9c0*/  FFMA.FTZ R59, R83, c[0x0][0x2d0], -R8.reuse ;  /* 0x0000b400533b7a23 */ /* 0x100fe40000010808 */
[--C-:B------:R-:W-:Y:S02]  /*a9d0*/  FFMA.FTZ R58, R82, c[0x0][0x2d0], -R8.reuse ;  /* 0x0000b400523a7a23 */ /* 0x100fe40000010808 */
[--C-:B------:R-:W-:Y:S01]  /*a9e0*/  FFMA.FTZ R57, R81, c[0x0][0x2d0], -R8.reuse ;  /* 0x0000b40051397a23 */ /* 0x100fe20000010808 */
[----:B-1----:R-:W-:Y:S01]  /*a9f0*/  FSEL R2, R72, RZ, P2 ;  /* 0x000000ff48027208 */ /* 0x002fe20001000000 */
[--C-:B------:R-:W-:Y:S02]  /*aa00*/  FFMA.FTZ R169, R80, c[0x0][0x2d0], -R8.reuse ;  /* 0x0000b40050a97a23 */ /* 0x100fe40000010808 */
[----:B------:R-:W-:Y:S02]  /*aa10*/  FFMA.FTZ R161, R161, c[0x0][0x2d0], -R8 ;  /* 0x0000b400a1a17a23 */ /* 0x000fe40000010808 */
[----:B------:R-:W-:Y:S02]  /*aa20*/  FADD.FTZ R0, -R2, R84 ;  /* 0x0000005402007221 */ /* 0x000fe40000010100 */
[----:B------:R-:W-:Y:S02]  /*aa30*/  FADD.FTZ R2, -R3, R85 ;  /* 0x0000005503027221 */ /* 0x000fe40000010100 */
[----:B------:R-:W-:Y:S02]  /*aa40*/  FMUL.FTZ R0, R0, c[0x0][0x2d0] ;  /* 0x0000b40000007a20 */ /* 0x000fe40000410000 */
[----:B------:R-:W-:Y:S02]  /*aa50*/  FADD.FTZ R3, -R5, R86 ;  /* 0x0000005605037221 */ /* 0x000fe40000010100 */
[----:B------:R1:W4:Y:S01]  /*aa60*/  MUFU.EX2 R65, R0 ;  /* 0x0000000000417308 */ /* 0x0003220000000800 */
[--C-:B------:R-:W-:Y:S02]  /*aa70*/  FFMA.FTZ R160, R160, c[0x0][0x2d0], -R8.reuse ;  /* 0x0000b400a0a07a23 */ /* 0x100fe40000010808 */
[--C-:B------:R-:W-:Y:S02]  /*aa80*/  FFMA.FTZ R159, R159, c[0x0][0x2d0], -R8.reuse ;  /* 0x0000b4009f9f7a23 */ /* 0x100fe40000010808 */
[--C-:B------:R-:W-:Y:S02]  /*aa90*/  FFMA.FTZ R158, R158, c[0x0][0x2d0], -R8.reuse ;  /* 0x0000b4009e9e7a23 */ /* 0x100fe40000010808 */
[--C-:B------:R-:W-:Y:S02]  /*aaa0*/  FFMA.FTZ R157, R157, c[0x0][0x2d0], -R8.reuse ;  /* 0x0000b4009d9d7a23 */ /* 0x100fe40000010808 */
[--C-:B------:R-:W-:Y:S01]  /*aab0*/  FFMA.FTZ R224, R63, c[0x0][0x2d0], -R8.reuse ;  /* 0x0000b4003fe07a23 */ /* 0x100fe20000010808 */
[----:B------:R-:W-:Y:S01]  /*aac0*/  MUFU.EX2 R172, R158 ;  /* 0x0000009e00ac7308 */ /* 0x000fe20000000800 */
[----:B------:R-:W-:Y:S09]  /*aad0*/  FFMA.FTZ R226, R35, c[0x0][0x2d0], -R8 ;  /* 0x0000b40023e27a23 */ /* 0x000ff20000010808 */
[----:B------:R-:W-:Y:S01]  /*aae0*/  MUFU.EX2 R158, R221 ;  /* 0x000000dd009e7308 */ /* 0x000fe20000000800 */
[----:B-1----:R-:W-:Y:S09]  /*aaf0*/  FMUL.FTZ R0, R2, c[0x0][0x2d0] ;  /* 0x0000b40002007a20 */ /* 0x002ff20000410000 */
[----:B------:R1:W5:Y:S10]  /*ab00*/  MUFU.EX2 R67, R0 ;  /* 0x0000000000437308 */ /* 0x0003740000000800 */
[----:B------:R-:W-:Y:S10]  /*ab10*/  MUFU.EX2 R176, R157 ;  /* 0x0000009d00b07308 */ /* 0x000ff40000000800 */
[----:B------:R-:W-:Y:S01]  /*ab20*/  MUFU.EX2 R157, R162 ;  /* 0x000000a2009d7308 */ /* 0x000fe20000000800 */
[----:B-1----:R-:W-:Y:S02]  /*ab30*/  FMUL.FTZ R0, R3, c[0x0][0x2d0] ;  /* 0x0000b40003007a20 */ /* 0x002fe40000410000 */
[--C-:B------:R-:W-:Y:S07]  /*ab40*/  FFMA.FTZ R3, R62, c[0x0][0x2d0], -R4.reuse ;  /* 0x0000b4003e037a23 */ /* 0x100fee0000010804 */
[----:B------:R1:W-:Y:S10]  /*ab50*/  MUFU.EX2 R243, R3 ;  /* 0x0000000300f37308 */ /* 0x0003f40000000800 */
[----:B------:R2:W2:Y:S01]  /*ab60*/  MUFU.EX2 R2, R0 ;  /* 0x0000000000027308 */ /* 0x0004a20000000800 */
[--C-:B-1----:R-:W-:Y:S02]  /*ab70*/  FFMA.FTZ R3, R73, c[0x0][0x2d0], -R4.reuse ;  /* 0x0000b40049037a23 */ /* 0x102fe40000010804 */
[----:B------:R-:W3:Y:S04]  /*ab80*/  LDL.LU R73, [R1+0x8] ;  /* 0x0000080001497983 */ /* 0x000ee80000300800 */
[----:B------:R-:W3:Y:S01]  /*ab90*/  LDL.LU R66, [R1] ;  /* 0x0000000001427983 */ /* 0x000ee20000300800 */
[--C-:B--2---:R-:W-:Y:S04]  /*aba0*/  FFMA.FTZ R0, R24, c[0x0][0x2d0], -R4.reuse ;  /* 0x0000b40018007a23 */ /* 0x104fe80000010804 */
[----:B------:R1:W-:Y:S02]  /*abb0*/  MUFU.EX2 R222, R0 ;  /* 0x0000000000de7308 */ /* 0x0003e40000000800 */
[--C-:B-1----:R-:W-:Y:S08]  /*abc0*/  FFMA.FTZ R0, R26, c[0x0][0x2d0], -R4.reuse ;  /* 0x0000b4001a007a23 */ /* 0x102ff00000010804 */
[----:B------:R1:W2:Y:S02]  /*abd0*/  MUFU.EX2 R236, R0 ;  /* 0x0000000000ec7308 */ /* 0x0002a40000000800 */
[----:B-1----:R-:W-:Y:S08]  /*abe0*/  FFMA.FTZ R0, R56, c[0x0][0x2d0], -R4 ;  /* 0x0000b40038007a23 */ /* 0x002ff00000010804 */
[----:B------:R1:W1:Y:S02]  /*abf0*/  MUFU.EX2 R235, R0 ;  /* 0x0000000000eb7308 */ /* 0x0002640000000800 */
[----:B-1----:R-:W-:Y:S02]  /*ac00*/  FSEL R0, R68, RZ, P0 ;  /* 0x000000ff44007208 */ /* 0x002fe40000000000 */
[C---:B------:R-:W-:Y:S02]  /*ac10*/  ISETP.GT.AND P0, PT, R211.reuse, R249, PT ;  /* 0x000000f9d300720c */ /* 0x040fe40003f04270 */
[----:B------:R-:W-:Y:S01]  /*ac20*/  IADD3 R211, R211, -0x1, RZ ;  /* 0xffffffffd3d37810 */ /* 0x000fe20007ffe0ff */
[----:B------:R-:W-:Y:S02]  /*ac30*/  FADD.FTZ R0, -R0, R87 ;  /* 0x0000005700007221 */ /* 0x000fe40000010100 */
[----:B------:R-:W1:Y:S02]  /*ac40*/  LDSM.16.MT88.4 R84, [R188] ;  /* 0x00000000bc54783b */ /* 0x000e640000004200 */
[----:B------:R-:W-:Y:S06]  /*ac50*/  FMUL.FTZ R0, R0, c[0x0][0x2d0] ;  /* 0x0000b40000007a20 */ /* 0x000fec0000410000 */
[----:B------:R-:W1:Y:S01]  /*ac60*/  MUFU.EX2 R0, R0 ;  /* 0x0000000000007308 */ /* 0x000e620000000800 */
[C---:B----4-:R-:W-:Y:S01]  /*ac70*/  FMUL.FTZ R4, R65.reuse, R88 ;  /* 0x0000005841047220 */ /* 0x050fe20000410000 */
[----:B------:R-:W-:Y:S01]  /*ac80*/  F2FP.BF16.PACK_AB R76, R234, R10 ;  /* 0x0000000aea4c723e */ /* 0x000fe200000010ff */
[----:B------:R-:W-:Y:S01]  /*ac90*/  FMUL.FTZ R5, R65, R89 ;  /* 0x0000005941057220 */ /* 0x000fe20000410000 */
[----:B------:R-:W-:Y:S01]  /*aca0*/  F2FP.BF16.PACK_AB R77, R233, R232 ;  /* 0x000000e8e94d723e */ /* 0x000fe200000010ff */
[----:B-----5:R-:W-:Y:S01]  /*acb0*/  FMUL.FTZ R6, R67, R90 ;  /* 0x0000005a43067220 */ /* 0x020fe20000410000 */
[----:B------:R-:W-:Y:S01]  /*acc0*/  F2FP.BF16.PACK_AB R78, R241, R240 ;  /* 0x000000f0f14e723e */ /* 0x000fe200000010ff */
[----:B------:R-:W-:Y:S01]  /*acd0*/  FMUL.FTZ R7, R67, R91 ;  /* 0x0000005b43077220 */ /* 0x000fe20000410000 */
[----:B------:R-:W-:Y:S01]  /*ace0*/  F2FP.BF16.PACK_AB R79, R242, R238 ;  /* 0x000000eef24f723e */ /* 0x000fe200000010ff */
[----:B------:R-:W-:Y:S01]  /*acf0*/  LDSM.16.MT88.4 R88, [R189+0x800] ;  /* 0x00080000bd58783b */ /* 0x000fe20000004200 */
[----:B------:R-:W-:Y:S01]  /*ad00*/  F2FP.BF16.PACK_AB R80, R231, R230 ;  /* 0x000000e6e750723e */ /* 0x000fe200000010ff */
[C---:B------:R-:W-:Y:S01]  /*ad10*/  FMUL.FTZ R8, R2.reuse, R92 ;  /* 0x0000005c02087220 */ /* 0x040fe20000410000 */
[----:B------:R-:W-:Y:S01]  /*ad20*/  F2FP.BF16.PACK_AB R82, R239, R237 ;  /* 0x000000edef52723e */ /* 0x000fe200000010ff */
[----:B------:R-:W-:Y:S01]  /*ad30*/  FMUL.FTZ R9, R2, R93 ;  /* 0x0000005d02097220 */ /* 0x000fe20000410000 */
[----:B--2---:R-:W-:Y:S01]  /*ad40*/  F2FP.BF16.PACK_AB R81, R236, R222 ;  /* 0x000000deec51723e */ /* 0x004fe200000010ff */
[-C--:B------:R-:W-:Y:S05]  /*ad50*/  HMMA.16816.F32.BF16 R4, R76, R20.reuse, R4 ;  /* 0x000000144c04723c */ /* 0x080fea0000041804 */
[----:B------:R-:W-:Y:S01]  /*ad60*/  F2FP.BF16.PACK_AB R83, R243, R235 ;  /* 0x000000ebf353723e */ /* 0x000fe200000010ff */
[C---:B------:R-:W-:Y:S02]  /*ad70*/  FFMA.FTZ R69, R65.reuse, R246, R10 ;  /* 0x000000f641457223 */ /* 0x040fe4000001000a */
[----:B------:R-:W-:Y:S01]  /*ad80*/  FMUL.FTZ R12, R2, R96 ;  /* 0x00000060020c7220 */ /* 0x000fe20000410000 */
[----:B------:R-:W-:Y:S03]  /*ad90*/  MUFU.EX2 R246, R182 ;  /* 0x000000b600f67308 */ /* 0x000fe60000000800 */
[C---:B-1----:R-:W-:Y:S02]  /*ada0*/  FMUL.FTZ R10, R0.reuse, R94 ;  /* 0x0000005e000a7220 */ /* 0x042fe40000410000 */
[----:B------:R-:W-:Y:S02]  /*adb0*/  FMUL.FTZ R11, R0, R95 ;  /* 0x0000005f000b7220 */ /* 0x000fe40000410000 */
[----:B------:R-:W-:Y:S01]  /*adc0*/  LDSM.16.MT88.4 R92, [R186+0x800] ;  /* 0x00080000ba5c783b */ /* 0x000fe20000004200 */
[----:B------:R-:W-:Y:S02]  /*add0*/  FMUL.FTZ R13, R2, R97 ;  /* 0x00000061020d7220 */ /* 0x000fe40000410000 */
[C---:B------:R-:W-:Y:S01]  /*ade0*/  FMUL.FTZ R14, R0.reuse, R98 ;  /* 0x00000062000e7220 */ /* 0x040fe20000410000 */
[----:B------:R-:W-:Y:S01]  /*adf0*/  MUFU.EX2 R182, R174 ;  /* 0x000000ae00b67308 */ /* 0x000fe20000000800 */
[C---:B------:R-:W-:Y:S04]  /*ae00*/  HMMA.16816.F32.BF16 R8, R80.reuse, R20, R8 ;  /* 0x000000145008723c */ /* 0x040fe80000041808 */
[----:B------:R-:W-:Y:S02]  /*ae10*/  FMUL.FTZ R15, R0, R99 ;  /* 0x00000063000f7220 */ /* 0x000fe40000410000 */
[----:B------:R-:W-:Y:S01]  /*ae20*/  LDSM.16.MT88.4 R96, [R188+0x1000] ;  /* 0x00100000bc60783b */ /* 0x000fe20000004200 */
[C---:B------:R-:W-:Y:S02]  /*ae30*/  FMUL.FTZ R32, R65.reuse, R116 ;  /* 0x0000007441207220 */ /* 0x040fe40000410000 */
[C---:B------:R-:W-:Y:S01]  /*ae40*/  FMUL.FTZ R33, R65.reuse, R117 ;  /* 0x0000007541217220 */ /* 0x040fe20000410000 */
[----:B------:R-:W-:Y:S01]  /*ae50*/  MUFU.EX2 R174, R179 ;  /* 0x000000b300ae7308 */ /* 0x000fe20000000800 */
[-C--:B------:R-:W-:Y:S03]  /*ae60*/  HMMA.16816.F32.BF16 R12, R80, R22.reuse, R12 ;  /* 0x00000016500c723c */ /* 0x080fe6000004180c */
[C---:B------:R-:W-:Y:S02]  /*ae70*/  FMUL.FTZ R16, R65.reuse, R100 ;  /* 0x0000006441107220 */ /* 0x040fe40000410000 */
[----:B------:R-:W-:Y:S02]  /*ae80*/  FMUL.FTZ R17, R65, R101 ;  /* 0x0000006541117220 */ /* 0x000fe40000410000 */
[C---:B------:R-:W-:Y:S02]  /*ae90*/  FMUL.FTZ R18, R67.reuse, R102 ;  /* 0x0000006643127220 */ /* 0x040fe40000410000 */
[C---:B------:R-:W-:Y:S01]  /*aea0*/  FMUL.FTZ R19, R67.reuse, R103 ;  /* 0x0000006743137220 */ /* 0x040fe20000410000 */
[----:B------:R-:W-:Y:S02]  /*aeb0*/  MUFU.EX2 R101, R60 ;  /* 0x0000003c00657308 */ /* 0x000fe40000000800 */
[C---:B------:R-:W-:Y:S02]  /*aec0*/  FMUL.FTZ R34, R67.reuse, R118 ;  /* 0x0000007643227220 */ /* 0x040fe40000410000 */
[----:B------:R-:W-:Y:S02]  /*aed0*/  FMUL.FTZ R35, R67, R119 ;  /* 0x0000007743237220 */ /* 0x000fe40000410000 */
[C---:B------:R-:W-:Y:S01]  /*aee0*/  HMMA.16816.F32.BF16 R16, R76.reuse, R22, R16 ;  /* 0x000000164c10723c */ /* 0x040fe20000041810 */
[----:B------:R-:W-:Y:S03]  /*aef0*/  LDSM.16.MT88.4 R116, [R189+0x2000] ;  /* 0x00200000bd74783b */ /* 0x000fe60000004200 */
[C---:B------:R-:W-:Y:S01]  /*af00*/  FMUL.FTZ R20, R65.reuse, R104 ;  /* 0x0000006841147220 */ /* 0x040fe20000410000 */
[----:B------:R-:W-:Y:S01]  /*af10*/  MUFU.EX2 R103, R178 ;  /* 0x000000b200677308 */ /* 0x000fe20000000800 */
[----:B------:R-:W-:Y:S02]  /*af20*/  FMUL.FTZ R21, R65, R105 ;  /* 0x0000006941157220 */ /* 0x000fe40000410000 */
[C---:B------:R-:W-:Y:S04]  /*af30*/  FMUL.FTZ R22, R67.reuse, R106 ;  /* 0x0000006a43167220 */ /* 0x040fe80000410000 */
[----:B------:R-:W-:Y:S02]  /*af40*/  FMUL.FTZ R23, R67, R107 ;  /* 0x0000006b43177220 */ /* 0x000fe40000410000 */
[C---:B------:R-:W-:Y:S01]  /*af50*/  FMUL.FTZ R48, R65.reuse, R132 ;  /* 0x0000008441307220 */ /* 0x040fe20000410000 */
[----:B------:R-:W-:Y:S01]  /*af60*/  MUFU.EX2 R102, R168 ;  /* 0x000000a800667308 */ /* 0x000fe20000000800 */
[----:B------:R-:W-:Y:S02]  /*af70*/  FMUL.FTZ R49, R65, R133 ;  /* 0x0000008541317220 */ /* 0x000fe40000410000 */
[C---:B------:R-:W-:Y:S01]  /*af80*/  FMUL.FTZ R50, R67.reuse, R134 ;  /* 0x0000008643327220 */ /* 0x040fe20000410000 */
[-C--:B------:R-:W-:Y:S03]  /*af90*/  HMMA.16816.F32.BF16 R20, R76, R36.reuse, R20 ;  /* 0x000000244c14723c */ /* 0x080fe60000041814 */
[C---:B------:R-:W-:Y:S02]  /*afa0*/  FMUL.FTZ R24, R2.reuse, R108 ;  /* 0x0000006c02187220 */ /* 0x040fe40000410000 */
[----:B------:R-:W-:Y:S01]  /*afb0*/  FMUL.FTZ R25, R2, R109 ;  /* 0x0000006d02197220 */ /* 0x000fe20000410000 */
[----:B------:R-:W1:Y:S01]  /*afc0*/  MUFU.EX2 R105, R59 ;  /* 0x0000003b00697308 */ /* 0x000e620000000800 */
[C---:B------:R-:W-:Y:S02]  /*afd0*/  FMUL.FTZ R26, R0.reuse, R110 ;  /* 0x0000006e001a7220 */ /* 0x040fe40000410000 */
[----:B------:R-:W-:Y:S03]  /*afe0*/  FMUL.FTZ R27, R0, R111 ;  /* 0x0000006f001b7220 */ /* 0x000fe60000410000 */
[----:B------:R-:W-:Y:S02]  /*aff0*/  FMUL.FTZ R51, R67, R135 ;  /* 0x0000008743337220 */ /* 0x000fe40000410000 */
[----:B------:R-:W-:Y:S01]  /*b000*/  LDSM.16.MT88.4 R132, [R186+0x2000] ;  /* 0x00200000ba84783b */ /* 0x000fe20000004200 */
[C---:B------:R-:W-:Y:S01]  /*b010*/  FMUL.FTZ R28, R2.reuse, R112 ;  /* 0x00000070021c7220 */ /* 0x040fe20000410000 */
[C---:B------:R-:W-:Y:S01]  /*b020*/  HMMA.16816.F32.BF16 R24, R80.reuse, R36, R24 ;  /* 0x000000245018723c */ /* 0x040fe20000041818 */
[----:B------:R-:W-:Y:S03]  /*b030*/  MUFU.EX2 R109, R58 ;  /* 0x0000003a006d7308 */ /* 0x000fe60000000800 */
[----:B------:R-:W-:Y:S02]  /*b040*/  FMUL.FTZ R29, R2, R113 ;  /* 0x00000071021d7220 */ /* 0x000fe40000410000 */
[C---:B------:R-:W-:Y:S02]  /*b050*/  FMUL.FTZ R30, R0.reuse, R114 ;  /* 0x00000072001e7220 */ /* 0x040fe40000410000 */
[----:B------:R-:W-:Y:S03]  /*b060*/  FMUL.FTZ R31, R0, R115 ;  /* 0x00000073001f7220 */ /* 0x000fe60000410000 */
[----:B------:R-:W-:Y:S01]  /*b070*/  MUFU.EX2 R100, R152 ;  /* 0x0000009800647308 */ /* 0x000fe20000000800 */
[C---:B------:R-:W-:Y:S02]  /*b080*/  FMUL.FTZ R40, R2.reuse, R124 ;  /* 0x0000007c02287220 */ /* 0x040fe40000410000 */
[----:B------:R-:W-:Y:S01]  /*b090*/  FMUL.FTZ R41, R2, R125 ;  /* 0x0000007d02297220 */ /* 0x000fe20000410000 */
[-C--:B------:R-:W-:Y:S03]  /*b0a0*/  HMMA.16816.F32.BF16 R28, R80, R38.reuse, R28 ;  /* 0x00000026501c723c */ /* 0x080fe6000004181c */
[C---:B------:R-:W-:Y:S02]  /*b0b0*/  FMUL.FTZ R42, R0.reuse, R126 ;  /* 0x0000007e002a7220 */ /* 0x040fe40000410000 */
[----:B------:R-:W-:Y:S01]  /*b0c0*/  FMUL.FTZ R43, R0, R127 ;  /* 0x0000007f002b7220 */ /* 0x000fe20000410000 */
[----:B------:R2:W-:Y:S01]  /*b0d0*/  MUFU.EX2 R113, R57 ;  /* 0x0000003900717308 */ /* 0x0005e20000000800 */
[C---:B------:R-:W-:Y:S01]  /*b0e0*/  FMUL.FTZ R44, R2.reuse, R128 ;  /* 0x00000080022c7220 */ /* 0x040fe20000410000 */
[C---:B------:R-:W-:Y:S04]  /*b0f0*/  HMMA.16816.F32.BF16 R32, R76.reuse, R38, R32 ;  /* 0x000000264c20723c */ /* 0x040fe80000041820 */
[C---:B------:R-:W-:Y:S02]  /*b100*/  FMUL.FTZ R36, R65.reuse, R120 ;  /* 0x0000007841247220 */ /* 0x040fe40000410000 */
[----:B------:R-:W-:Y:S02]  /*b110*/  FMUL.FTZ R37, R65, R121 ;  /* 0x0000007941257220 */ /* 0x000fe40000410000 */
[C---:B------:R-:W-:Y:S01]  /*b120*/  FMUL.FTZ R38, R67.reuse, R122 ;  /* 0x0000007a43267220 */ /* 0x040fe20000410000 */
[----:B------:R4:W-:Y:S03]  /*b130*/  MUFU.EX2 R108, R64 ;  /* 0x00000040006c7308 */ /* 0x0009e60000000800 */
[----:B------:R-:W-:Y:S02]  /*b140*/  FMUL.FTZ R39, R67, R123 ;  /* 0x0000007b43277220 */ /* 0x000fe40000410000 */
[----:B------:R-:W-:Y:S02]  /*b150*/  FMUL.FTZ R45, R2, R129 ;  /* 0x00000081022d7220 */ /* 0x000fe40000410000 */
[C---:B------:R-:W-:Y:S02]  /*b160*/  FMUL.FTZ R46, R0.reuse, R130 ;  /* 0x00000082002e7220 */ /* 0x040fe40000410000 */
[----:B------:R-:W-:Y:S01]  /*b170*/  FMUL.FTZ R47, R0, R131 ;  /* 0x00000083002f7220 */ /* 0x000fe20000410000 */
[-C--:B------:R-:W-:Y:S01]  /*b180*/  HMMA.16816.F32.BF16 R36, R76, R52.reuse, R36 ;  /* 0x000000344c24723c */ /* 0x080fe20000041824 */
[----:B------:R5:W-:Y:S02]  /*b190*/  MUFU.EX2 R130, R3 ;  /* 0x0000000300827308 */ /* 0x000be40000000800 */
[C---:B------:R-:W-:Y:S02]  /*b1a0*/  FMUL.FTZ R56, R2.reuse, R140 ;  /* 0x0000008c02387220 */ /* 0x040fe40000410000 */
[----:B--2---:R-:W-:Y:S02]  /*b1b0*/  FMUL.FTZ R57, R2, R141 ;  /* 0x0000008d02397220 */ /* 0x004fe40000410000 */
[C---:B------:R-:W-:Y:S01]  /*b1c0*/  FMUL.FTZ R58, R0.reuse, R142 ;  /* 0x0000008e003a7220 */ /* 0x040fe20000410000 */
[C---:B------:R-:W-:Y:S03]  /*b1d0*/  HMMA.16816.F32.BF16 R40, R80.reuse, R52, R40 ;  /* 0x000000345028723c */ /* 0x040fe60000041828 */
[----:B------:R-:W-:Y:S01]  /*b1e0*/  MUFU.EX2 R104, R177 ;  /* 0x000000b100687308 */ /* 0x000fe20000000800 */
[----:B------:R-:W-:Y:S02]  /*b1f0*/  FMUL.FTZ R59, R0, R143 ;  /* 0x0000008f003b7220 */ /* 0x000fe40000410000 */
[C---:B------:R-:W-:Y:S02]  /*b200*/  FMUL.FTZ R60, R2.reuse, R144 ;  /* 0x00000090023c7220 */ /* 0x040fe40000410000 */
[-C--:B------:R-:W-:Y:S04]  /*b210*/  HMMA.16816.F32.BF16 R44, R80, R54.reuse, R44 ;  /* 0x00000036502c723c */ /* 0x080fe8000004182c */
[----:B------:R-:W-:Y:S01]  /*b220*/  FMUL.FTZ R61, R2, R145 ;  /* 0x00000091023d7220 */ /* 0x000fe20000410000 */
[----:B------:R-:W-:Y:S01]  /*b230*/  MUFU.EX2 R106, R167 ;  /* 0x000000a7006a7308 */ /* 0x000fe20000000800 */
[C---:B------:R-:W-:Y:S02]  /*b240*/  FMUL.FTZ R62, R0.reuse, R146 ;  /* 0x00000092003e7220 */ /* 0x040fe40000410000 */
[C---:B------:R-:W-:Y:S04]  /*b250*/  HMMA.16816.F32.BF16 R48, R76.reuse, R54, R48 ;  /* 0x000000364c30723c */ /* 0x040fe80000041830 */
[C---:B------:R-:W-:Y:S02]  /*b260*/  FMUL.FTZ R52, R65.reuse, R136 ;  /* 0x0000008841347220 */ /* 0x040fe40000410000 */
[----:B------:R-:W-:Y:S01]  /*b270*/  FMUL.FTZ R53, R65, R137 ;  /* 0x0000008941357220 */ /* 0x000fe20000410000 */
[----:B------:R-:W-:Y:S01]  /*b280*/  MUFU.EX2 R111, R173 ;  /* 0x000000ad006f7308 */ /* 0x000fe20000000800 */
[C---:B------:R-:W-:Y:S04]  /*b290*/  FMUL.FTZ R54, R67.reuse, R138 ;  /* 0x0000008a43367220 */ /* 0x040fe80000410000 */
[----:B------:R-:W-:Y:S02]  /*b2a0*/  FMUL.FTZ R55, R67, R139 ;  /* 0x0000008b43377220 */ /* 0x000fe40000410000 */
[C---:B------:R-:W-:Y:S02]  /*b2b0*/  FMUL.FTZ R63, R0.reuse, R147 ;  /* 0x00000093003f7220 */ /* 0x040fe40000410000 */
[C---:B----4-:R-:W-:Y:S01]  /*b2c0*/  FMUL.FTZ R64, R65.reuse, R148 ;  /* 0x0000009441407220 */ /* 0x050fe20000410000 */
[----:B------:R-:W2:Y:S01]  /*b2d0*/  MUFU.EX2 R107, R75 ;  /* 0x0000004b006b7308 */ /* 0x000ea20000000800 */
[----:B------:R-:W-:Y:S01]  /*b2e0*/  FMUL.FTZ R65, R65, R149 ;  /* 0x0000009541417220 */ /* 0x000fe20000410000 */
[-C--:B------:R-:W-:Y:S03]  /*b2f0*/  HMMA.16816.F32.BF16 R52, R76, R84.reuse, R52 ;  /* 0x000000544c34723c */ /* 0x080fe60000041834 */
[----:B------:R-:W-:Y:S01]  /*b300*/  FFMA.FTZ R0, R0, R252, R222 ;  /* 0x000000fc00007223 */ /* 0x000fe200000100de */
[----:B------:R-:W-:Y:S04]  /*b310*/  F2FP.BF16.PACK_AB R148, R175, R180 ;  /* 0x000000b4af94723e */ /* 0x000fe800000010ff */
[C---:B------:R-:W-:Y:S01]  /*b320*/  HMMA.16816.F32.BF16 R56, R80.reuse, R84, R56 ;  /* 0x000000545038723c */ /* 0x040fe20000041838 */
[----:B------:R-:W-:Y:S03]  /*b330*/  MUFU.EX2 R167, R212 ;  /* 0x000000d400a77308 */ /* 0x000fe60000000800 */
[----:B---3--:R-:W-:Y:S02]  /*b340*/  FFMA.FTZ R2, R2, R73, R230 ;  /* 0x0000004902027223 */ /* 0x008fe400000100e6 */
[----:B-----5:R-:W-:Y:S01]  /*b350*/  FFMA.FTZ R3, R67, R66, R232 ;  /* 0x0000004243037223 */ /* 0x020fe200000100e8 */
[----:B-1----:R-:W-:Y:S01]  /*b360*/  F2FP.BF16.PACK_AB R84, R105, R101 ;  /* 0x000000656954723e */ /* 0x002fe200000010ff */
[-C--:B------:R-:W-:Y:S01]  /*b370*/  HMMA.16816.F32.BF16 R60, R80, R86.reuse, R60 ;  /* 0x00000056503c723c */ /* 0x080fe2000004183c */
[----:B------:R-:W1:Y:S02]  /*b380*/  LDSM.16.MT88.4 R80, [R185+0x800] ;  /* 0x00080000b950783b */ /* 0x000e640000004200 */
[----:B------:R-:W3:Y:S01]  /*b390*/  MUFU.EX2 R112, R171 ;  /* 0x000000ab00707308 */ /* 0x000ee20000000800 */
[C---:B------:R-:W-:Y:S02]  /*b3a0*/  FMUL.FTZ R66, R67.reuse, R150 ;  /* 0x0000009643427220 */ /* 0x040fe40000410000 */
[----:B------:R-:W-:Y:S01]  /*b3b0*/  FMUL.FTZ R67, R67, R151 ;  /* 0x0000009743437220 */ /* 0x000fe20000410000 */
[----:B--2---:R-:W-:Y:S01]  /*b3c0*/  F2FP.BF16.PACK_AB R85, R107, R100 ;  /* 0x000000646b55723e */ /* 0x004fe200000010ff */
[----:B------:R-:W-:Y:S04]  /*b3d0*/  FADD.FTZ R73, R234, R69 ;  /* 0x00000045ea497221 */ /* 0x000fe80000010000 */
[----:B------:R-:W-:Y:S01]  /*b3e0*/  FADD.FTZ R69, R236, R0 ;  /* 0x00000000ec457221 */ /* 0x000fe20000010000 */
[----:B------:R-:W-:Y:S01]  /*b3f0*/  HMMA.16816.F32.BF16 R64, R76, R86, R64 ;  /* 0x000000564c40723c */ /* 0x000fe20000041840 */
[----:B------:R-:W-:Y:S03]  /*b400*/  MUFU.EX2 R110, R166 ;  /* 0x000000a6006e7308 */ /* 0x000fe60000000800 */
[----:B------:R-:W-:Y:S02]  /*b410*/  FADD.FTZ R0, R240, R73 ;  /* 0x00000049f0007221 */ /* 0x000fe40000010000 */
[----:B------:R-:W-:Y:S01]  /*b420*/  FADD.FTZ R73, R235, R69 ;  /* 0x00000045eb497221 */ /* 0x000fe20000010000 */
[----:B------:R-:W-:Y:S01]  /*b430*/  F2FP.BF16.PACK_AB R76, R104, R103 ;  /* 0x00000067684c723e */ /* 0x000fe200000010ff */
[----:B------:R-:W-:Y:S01]  /*b440*/  FADD.FTZ R0, R241, R0 ;  /* 0x00000000f1007221 */ /* 0x000fe20000010000 */
[----:B------:R-:W-:Y:S02]  /*b450*/  F2FP.BF16.PACK_AB R77, R106, R102 ;  /* 0x000000666a4d723e */ /* 0x000fe400000010ff */
[----:B------:R-:W2:Y:S01]  /*b460*/  MUFU.EX2 R114, R165 ;  /* 0x000000a500727308 */ /* 0x000ea20000000800 */
[----:B------:R-:W-:Y:S01]  /*b470*/  F2FP.BF16.PACK_AB R86, R113, R109 ;  /* 0x0000006d7156723e */ /* 0x000fe200000010ff */
[----:B------:R-:W-:Y:S01]  /*b480*/  FADD.FTZ R0, R103, R0 ;  /* 0x0000000067007221 */ /* 0x000fe20000010000 */
[----:B---3--:R-:W-:Y:S01]  /*b490*/  F2FP.BF16.PACK_AB R78, R112, R111 ;  /* 0x0000006f704e723e */ /* 0x008fe200000010ff */
[----:B------:R-:W-:Y:S01]  /*b4a0*/  FADD.FTZ R3, R233, R3 ;  /* 0x00000003e9037221 */ /* 0x000fe20000010000 */
[----:B------:R-:W-:Y:S01]  /*b4b0*/  F2FP.BF16.PACK_AB R87, R130, R108 ;  /* 0x0000006c8257723e */ /* 0x000fe200000010ff */
[----:B------:R-:W-:Y:S02]  /*b4c0*/  FADD.FTZ R2, R231, R2 ;  /* 0x00000002e7027221 */ /* 0x000fe40000010000 */
[----:B------:R-:W-:Y:S02]  /*b4d0*/  FADD.FTZ R3, R238, R3 ;  /* 0x00000003ee037221 */ /* 0x000fe40000010000 */
[----:B------:R-:W-:Y:S01]  /*b4e0*/  MUFU.EX2 R171, R210 ;  /* 0x000000d200ab7308 */ /* 0x000fe20000000800 */
[----:B------:R-:W-:Y:S02]  /*b4f0*/  FADD.FTZ R2, R237, R2 ;  /* 0x00000002ed027221 */ /* 0x000fe40000010000 */
[----:B------:R-:W-:Y:S02]  /*b500*/  FADD.FTZ R69, R242, R3 ;  /* 0x00000003f2457221 */ /* 0x000fe40000010000 */
[----:B------:R-:W-:Y:S02]  /*b510*/  FADD.FTZ R3, R239, R2 ;  /* 0x00000002ef037221 */ /* 0x000fe40000010000 */
[----:B------:R-:W-:Y:S02]  /*b520*/  FADD.FTZ R69, R102, R69 ;  /* 0x0000004566457221 */ /* 0x000fe40000010000 */
[----:B------:R-:W-:Y:S01]  /*b530*/  FADD.FTZ R3, R101, R3 ;  /* 0x0000000365037221 */ /* 0x000fe20000010000 */
[----:B------:R-:W-:Y:S01]  /*b540*/  MUFU.EX2 R143, R206 ;  /* 0x000000ce008f7308 */ /* 0x000fe20000000800 */
[----:B------:R-:W-:Y:S02]  /*b550*/  FADD.FTZ R2, R243, R73 ;  /* 0x00000049f3027221 */ /* 0x000fe40000010000 */
[----:B------:R-:W-:Y:S01]  /*b560*/  FADD.FTZ R0, R104, R0 ;  /* 0x0000000068007221 */ /* 0x000fe20000010000 */
[----:B--2---:R-:W-:Y:S01]  /*b570*/  F2FP.BF16.PACK_AB R79, R114, R110 ;  /* 0x0000006e724f723e */ /* 0x004fe200000010ff */
[----:B------:R-:W-:Y:S02]  /*b580*/  FADD.FTZ R2, R100, R2 ;  /* 0x0000000264027221 */ /* 0x000fe40000010000 */
[----:B------:R-:W-:Y:S01]  /*b590*/  LDSM.16.MT88.4 R100, [R185+0x2000] ;  /* 0x00200000b964783b */ /* 0x000fe20000004200 */
[----:B------:R-:W-:Y:S02]  /*b5a0*/  FADD.FTZ R0, R111, R0 ;  /* 0x000000006f007221 */ /* 0x000fe40000010000 */
[----:B------:R-:W-:Y:S01]  /*b5b0*/  MUFU.EX2 R173, R209 ;  /* 0x000000d100ad7308 */ /* 0x000fe20000000800 */
[-C--:B-1----:R-:W-:Y:S03]  /*b5c0*/  HMMA.16816.F32.BF16 R4, R76, R80.reuse, R4 ;  /* 0x000000504c04723c */ /* 0x082fe60000041804 */
[----:B------:R-:W-:Y:S02]  /*b5d0*/  FADD.FTZ R73, R112, R0 ;  /* 0x0000000070497221 */ /* 0x000fe40000010000 */
[----:B------:R-:W-:Y:S02]  /*b5e0*/  FADD.FTZ R3, R105, R3 ;  /* 0x0000000369037221 */ /* 0x000fe40000010000 */
[----:B------:R-:W-:Y:S01]  /*b5f0*/  FADD.FTZ R2, R107, R2 ;  /* 0x000000026b027221 */ /* 0x000fe20000010000 */
[C---:B------:R-:W-:Y:S01]  /*b600*/  HMMA.16816.F32.BF16 R8, R84.reuse, R80, R8 ;  /* 0x000000505408723c */ /* 0x040fe20000041808 */
[----:B------:R-:W-:Y:S03]  /*b610*/  MUFU.EX2 R179, R208 ;  /* 0x000000d000b37308 */ /* 0x000fe60000000800 */
[----:B------:R-:W-:Y:S02]  /*b620*/  FADD.FTZ R3, R109, R3 ;  /* 0x000000036d037221 */ /* 0x000fe40000010000 */
[----:B------:R-:W-:Y:S02]  /*b630*/  FADD.FTZ R69, R106, R69 ;  /* 0x000000456a457221 */ /* 0x000fe40000010000 */
[-C--:B------:R-:W-:Y:S03]  /*b640*/  HMMA.16816.F32.BF16 R12, R84, R82.reuse, R12 ;  /* 0x00000052540c723c */ /* 0x080fe6000004180c */
[----:B------:R-:W-:Y:S01]  /*b650*/  MUFU.EX2 R177, R204 ;  /* 0x000000cc00b17308 */ /* 0x000fe20000000800 */
[----:B------:R-:W-:Y:S04]  /*b660*/  FADD.FTZ R69, R110, R69 ;  /* 0x000000456e457221 */ /* 0x000fe80000010000 */
[C---:B------:R-:W-:Y:S01]  /*b670*/  HMMA.16816.F32.BF16 R16, R76.reuse, R82, R16 ;  /* 0x000000524c10723c */ /* 0x040fe20000041810 */
[----:B------:R-:W1:Y:S04]  /*b680*/  LDSM.16.MT88.4 R80, [R188+0x800] ;  /* 0x00080000bc50783b */ /* 0x000e680000004200 */
[----:B------:R-:W-:Y:S03]  /*b690*/  MUFU.EX2 R178, R200 ;  /* 0x000000c800b27308 */ /* 0x000fe60000000800 */
[-C--:B------:R-:W-:Y:S07]  /*b6a0*/  HMMA.16816.F32.BF16 R20, R76, R88.reuse, R20 ;  /* 0x000000584c14723c */ /* 0x080fee0000041814 */
[----:B------:R-:W-:Y:S01]  /*b6b0*/  MUFU.EX2 R152, R226 ;  /* 0x000000e200987308 */ /* 0x000fe20000000800 */
[C---:B------:R-:W-:Y:S08]  /*b6c0*/  HMMA.16816.F32.BF16 R24, R84.reuse, R88, R24 ;  /* 0x000000585418723c */ /* 0x040ff00000041818 */
[-C--:B------:R-:W-:Y:S01]  /*b6d0*/  HMMA.16816.F32.BF16 R28, R84, R90.reuse, R28 ;  /* 0x0000005a541c723c */ /* 0x080fe2000004181c */
[----:B------:R-:W-:Y:S07]  /*b6e0*/  MUFU.EX2 R75, R229 ;  /* 0x000000e5004b7308 */ /* 0x000fee0000000800 */
[C---:B------:R-:W-:Y:S01]  /*b6f0*/  HMMA.16816.F32.BF16 R32, R76.reuse, R90, R32 ;  /* 0x0000005a4c20723c */ /* 0x040fe20000041820 */
[----:B------:R-:W2:Y:S02]  /*b700*/  LDSM.16.MT88.4 R88, [R185+0x1000] ;  /* 0x00100000b958783b */ /* 0x000ea40000004200 */
[----:B------:R-:W-:Y:S05]  /*b710*/  MUFU.EX2 R131, R170 ;  /* 0x000000aa00837308 */ /* 0x000fea0000000800 */
[-C--:B------:R-:W-:Y:S05]  /*b720*/  HMMA.16816.F32.BF16 R36, R76, R92.reuse, R36 ;  /* 0x0000005c4c24723c */ /* 0x080fea0000041824 */
[----:B------:R-:W-:Y:S03]  /*b730*/  MUFU.EX2 R170, R205 ;  /* 0x000000cd00aa7308 */ /* 0x000fe60000000800 */
[C---:B------:R-:W-:Y:S07]  /*b740*/  HMMA.16816.F32.BF16 R40, R84.reuse, R92, R40 ;  /* 0x0000005c5428723c */ /* 0x040fee0000041828 */
[----:B------:R-:W3:Y:S01]  /*b750*/  MUFU.EX2 R129, R169 ;  /* 0x000000a900817308 */ /* 0x000ee20000000800 */
[-C--:B------:R-:W-:Y:S08]  /*b760*/  HMMA.16816.F32.BF16 R44, R84, R94.reuse, R44 ;  /* 0x0000005e542c723c */ /* 0x080ff0000004182c */
[C---:B------:R-:W-:Y:S01]  /*b770*/  HMMA.16816.F32.BF16 R48, R76.reuse, R94, R48 ;  /* 0x0000005e4c30723c */ /* 0x040fe20000041830 */
[----:B------:R-:W4:Y:S01]  /*b780*/  LDSM.16.MT88.4 R92, [R189+0x1000] ;  /* 0x00100000bd5c783b */ /* 0x000f220000004200 */
[----:B------:R-:W-:Y:S06]  /*b790*/  MUFU.EX2 R169, R181 ;  /* 0x000000b500a97308 */ /* 0x000fec0000000800 */
[-C--:B-1----:R-:W-:Y:S04]  /*b7a0*/  HMMA.16816.F32.BF16 R52, R76, R80.reuse, R52 ;  /* 0x000000504c34723c */ /* 0x082fe80000041834 */
[----:B------:R-:W1:Y:S04]  /*b7b0*/  MUFU.EX2 R139, R161 ;  /* 0x000000a1008b7308 */ /* 0x000e680000000800 */
[C---:B------:R-:W-:Y:S06]  /*b7c0*/  HMMA.16816.F32.BF16 R56, R84.reuse, R80, R56 ;  /* 0x000000505438723c */ /* 0x040fec0000041838 */
[----:B------:R5:W-:Y:S01]  /*b7d0*/  MUFU.EX2 R128, R74 ;  /* 0x0000004a00807308 */ /* 0x000be20000000800 */
[----:B---3--:R-:W-:Y:S01]  /*b7e0*/  F2FP.BF16.PACK_AB R80, R174, R129 ;  /* 0x00000081ae50723e */ /* 0x008fe200000010ff */
[-C--:B------:R-:W-:Y:S01]  /*b7f0*/  HMMA.16816.F32.BF16 R60, R84, R82.reuse, R60 ;  /* 0x00000052543c723c */ /* 0x080fe2000004183c */
[----:B------:R-:W3:Y:S07]  /*b800*/  LDSM.16.MT88.4 R84, [R186+0x1000] ;  /* 0x00100000ba54783b */ /* 0x000eee0000004200 */
[----:B------:R-:W-:Y:S01]  /*b810*/  HMMA.16816.F32.BF16 R64, R76, R82, R64 ;  /* 0x000000524c40723c */ /* 0x000fe20000041840 */
[----:B------:R-:W4:Y:S06]  /*b820*/  MUFU.EX2 R138, R156 ;  /* 0x0000009c008a7308 */ /* 0x000f2c0000000800 */
[----:B------:R-:W-:Y:S02]  /*b830*/  F2FP.BF16.PACK_AB R76, R247, R248 ;  /* 0x000000f8f74c723e */ /* 0x000fe400000010ff */
[----:B------:R-:W-:Y:S02]  /*b840*/  F2FP.BF16.PACK_AB R77, R244, R131 ;  /* 0x00000083f44d723e */ /* 0x000fe400000010ff */
[----:B------:R-:W-:Y:S01]  /*b850*/  MUFU.EX2 R137, R155 ;  /* 0x0000009b00897308 */ /* 0x000fe20000000800 */
[----:B------:R-:W-:Y:S02]  /*b860*/  F2FP.BF16.PACK_AB R78, R246, R183 ;  /* 0x000000b7f64e723e */ /* 0x000fe400000010ff */
[----:B------:R-:W-:Y:S01]  /*b870*/  F2FP.BF16.PACK_AB R79, R245, R182 ;  /* 0x000000b6f54f723e */ /* 0x000fe200000010ff */
[----:B-----5:R-:W-:Y:S01]  /*b880*/  FADD.FTZ R74, R108, R2 ;  /* 0x000000026c4a7221 */ /* 0x020fe20000010000 */
[----:B-1----:R-:W-:Y:S01]  /*b890*/  F2FP.BF16.PACK_AB R82, R139, R169 ;  /* 0x000000a98b52723e */ /* 0x002fe200000010ff */
[----:B------:R-:W-:Y:S02]  /*b8a0*/  FADD.FTZ R2, R114, R69 ;  /* 0x0000004572027221 */ /* 0x000fe40000010000 */
[----:B------:R-:W-:Y:S02]  /*b8b0*/  FADD.FTZ R0, R130, R74 ;  /* 0x0000004a82007221 */ /* 0x000fe40000010000 */
[-C--:B--2---:R-:W-:Y:S01]  /*b8c0*/  HMMA.16816.F32.BF16 R4, R76, R88.reuse, R4 ;  /* 0x000000584c04723c */ /* 0x084fe20000041804 */
[----:B------:R-:W1:Y:S02]  /*b8d0*/  MUFU.EX2 R136, R154 ;  /* 0x0000009a00887308 */ /* 0x000e640000000800 */
[----:B------:R-:W-:Y:S01]  /*b8e0*/  FADD.FTZ R2, R131, R2 ;  /* 0x0000000283027221 */ /* 0x000fe20000010000 */
[----:B----4-:R-:W-:Y:S01]  /*b8f0*/  F2FP.BF16.PACK_AB R81, R138, R128 ;  /* 0x000000808a51723e */ /* 0x010fe200000010ff */
[----:B------:R-:W-:Y:S02]  /*b900*/  FADD.FTZ R69, R113, R3 ;  /* 0x0000000371457221 */ /* 0x000fe40000010000 */
[----:B------:R-:W-:Y:S02]  /*b910*/  FADD.FTZ R2, R244, R2 ;  /* 0x00000002f4027221 */ /* 0x000fe40000010000 */
[----:B------:R-:W-:Y:S02]  /*b920*/  FADD.FTZ R3, R248, R73 ;  /* 0x00000049f8037221 */ /* 0x000fe40000010000 */
[----:B------:R-:W-:Y:S02]  /*b930*/  MUFU.EX2 R142, R160 ;  /* 0x000000a0008e7308 */ /* 0x000fe40000000800 */
[----:B------:R-:W-:Y:S08]  /*b940*/  FADD.FTZ R3, R247, R3 ;  /* 0x00000003f7037221 */ /* 0x000ff00000010000 */
[----:B------:R-:W-:Y:S01]  /*b950*/  MUFU.EX2 R168, R159 ;  /* 0x0000009f00a87308 */ /* 0x000fe20000000800 */
[----:B-1----:R-:W-:Y:S09]  /*b960*/  F2FP.BF16.PACK_AB R83, R136, R137 ;  /* 0x000000898853723e */ /* 0x002ff200000010ff */
[----:B------:R-:W1:Y:S01]  /*b970*/  MUFU.EX2 R159, R216 ;  /* 0x000000d8009f7308 */ /* 0x000e620000000800 */
[C---:B------:R-:W-:Y:S08]  /*b980*/  HMMA.16816.F32.BF16 R8, R80.reuse, R88, R8 ;  /* 0x000000585008723c */ /* 0x040ff00000041808 */
[-C--:B------:R-:W-:Y:S01]  /*b990*/  HMMA.16816.F32.BF16 R12, R80, R90.reuse, R12 ;  /* 0x0000005a500c723c */ /* 0x080fe2000004180c */
[----:B------:R-:W-:Y:S07]  /*b9a0*/  MUFU.EX2 R141, R164 ;  /* 0x000000a4008d7308 */ /* 0x000fee0000000800 */
[C---:B------:R-:W-:Y:S01]  /*b9b0*/  HMMA.16816.F32.BF16 R16, R76.reuse, R90, R16 ;  /* 0x0000005a4c10723c */ /* 0x040fe20000041810 */
[----:B------:R-:W2:Y:S02]  /*b9c0*/  LDSM.16.MT88.4 R88, [R185+0x1800] ;  /* 0x00180000b958783b */ /* 0x000ea40000004200 */
[----:B------:R-:W-:Y:S01]  /*b9d0*/  MUFU.EX2 R140, R163 ;  /* 0x000000a3008c7308 */ /* 0x000fe20000000800 */
[----:B-1----:R-:W-:Y:S04]  /*b9e0*/  F2FP.BF16.PACK_AB R151, R158, R159 ;  /* 0x0000009f9e97723e */ /* 0x002fe800000010ff */
[-C--:B------:R-:W-:Y:S05]  /*b9f0*/  HMMA.16816.F32.BF16 R20, R76, R92.reuse, R20 ;  /* 0x0000005c4c14723c */ /* 0x080fea0000041814 */
[----:B------:R-:W-:Y:S03]  /*ba00*/  MUFU.EX2 R156, R153 ;  /* 0x00000099009c7308 */ /* 0x000fe60000000800 */
[C---:B------:R-:W-:Y:S07]  /*ba10*/  HMMA.16816.F32.BF16 R24, R80.reuse, R92, R24 ;  /* 0x0000005c5018723c */ /* 0x040fee0000041818 */
[----:B------:R-:W1:Y:S01]  /*ba20*/  MUFU.EX2 R153, R224 ;  /* 0x000000e000997308 */ /* 0x000e620000000800 */
[-C--:B------:R-:W-:Y:S08]  /*ba30*/  HMMA.16816.F32.BF16 R28, R80, R94.reuse, R28 ;  /* 0x0000005e501c723c */ /* 0x080ff0000004181c */
[C---:B------:R-:W-:Y:S01]  /*ba40*/  HMMA.16816.F32.BF16 R32, R76.reuse, R94, R32 ;  /* 0x0000005e4c20723c */ /* 0x040fe20000041820 */
[----:B------:R-:W-:Y:S01]  /*ba50*/  LDSM.16.MT88.4 R92, [R186+0x1800] ;  /* 0x00180000ba5c783b */ /* 0x000fe20000004200 */
[----:B------:R-:W-:Y:S06]  /*ba60*/  MUFU.EX2 R165, R215 ;  /* 0x000000d700a57308 */ /* 0x000fec0000000800 */
[-C--:B---3--:R-:W-:Y:S04]  /*ba70*/  HMMA.16816.F32.BF16 R36, R76, R84.reuse, R36 ;  /* 0x000000544c24723c */ /* 0x088fe80000041824 */
[----:B------:R-:W-:Y:S01]  /*ba80*/  MUFU.EX2 R154, R223 ;  /* 0x000000df009a7308 */ /* 0x000fe20000000800 */
[----:B-1----:R-:W-:Y:S03]  /*ba90*/  F2FP.BF16.PACK_AB R146, R152, R153 ;  /* 0x000000999892723e */ /* 0x002fe600000010ff */
[C---:B------:R-:W-:Y:S06]  /*baa0*/  HMMA.16816.F32.BF16 R40, R80.reuse, R84, R40 ;  /* 0x000000545028723c */ /* 0x040fec0000041828 */
[----:B------:R-:W1:Y:S02]  /*bab0*/  MUFU.EX2 R166, R214 ;  /* 0x000000d600a67308 */ /* 0x000e640000000800 */
[-C--:B------:R-:W-:Y:S08]  /*bac0*/  HMMA.16816.F32.BF16 R44, R80, R86.reuse, R44 ;  /* 0x00000056502c723c */ /* 0x080ff0000004182c */
[C---:B------:R-:W-:Y:S01]  /*bad0*/  HMMA.16816.F32.BF16 R48, R76.reuse, R86, R48 ;  /* 0x000000564c30723c */ /* 0x040fe20000041830 */
[----:B------:R-:W3:Y:S01]  /*bae0*/  LDSM.16.MT88.4 R84, [R189+0x1800] ;  /* 0x00180000bd54783b */ /* 0x000ee20000004200 */
[----:B------:R-:W4:Y:S06]  /*baf0*/  MUFU.EX2 R155, R220 ;  /* 0x000000dc009b7308 */ /* 0x000f2c0000000800 */
[-C--:B------:R-:W-:Y:S04]  /*bb00*/  HMMA.16816.F32.BF16 R52, R76, R96.reuse, R52 ;  /* 0x000000604c34723c */ /* 0x080fe80000041834 */
[----:B------:R-:W-:Y:S01]  /*bb10*/  MUFU.EX2 R161, R218 ;  /* 0x000000da00a17308 */ /* 0x000fe20000000800 */
[----:B-1----:R-:W-:Y:S03]  /*bb20*/  F2FP.BF16.PACK_AB R149, R165, R166 ;  /* 0x000000a6a595723e */ /* 0x002fe600000010ff */
[C---:B------:R-:W-:Y:S06]  /*bb30*/  HMMA.16816.F32.BF16 R56, R80.reuse, R96, R56 ;  /* 0x000000605038723c */ /* 0x040fec0000041838 */
[----:B------:R-:W1:Y:S02]  /*bb40*/  MUFU.EX2 R160, R219 ;  /* 0x000000db00a07308 */ /* 0x000e640000000800 */
[-C--:B------:R-:W-:Y:S04]  /*bb50*/  HMMA.16816.F32.BF16 R60, R80, R98.reuse, R60 ;  /* 0x00000062503c723c */ /* 0x080fe8000004183c */
[----:B----4-:R-:W-:Y:S03]  /*bb60*/  F2FP.BF16.PACK_AB R144, R154, R155 ;  /* 0x0000009b9a90723e */ /* 0x010fe600000010ff */
[----:B------:R-:W-:Y:S01]  /*bb70*/  F2FP.BF16.PACK_AB R80, R168, R142 ;  /* 0x0000008ea850723e */ /* 0x000fe200000010ff */
[----:B------:R-:W-:Y:S01]  /*bb80*/  HMMA.16816.F32.BF16 R64, R76, R98, R64 ;  /* 0x000000624c40723c */ /* 0x000fe20000041840 */
[----:B------:R-:W4:Y:S03]  /*bb90*/  LDSM.16.MT88.4 R96, [R188+0x1800] ;  /* 0x00180000bc60783b */ /* 0x000f260000004200 */
[----:B------:R-:W-:Y:S02]  /*bba0*/  F2FP.BF16.PACK_AB R82, R176, R172 ;  /* 0x000000acb052723e */ /* 0x000fe400000010ff */
[----:B------:R-:W-:Y:S02]  /*bbb0*/  F2FP.BF16.PACK_AB R81, R140, R141 ;  /* 0x0000008d8c51723e */ /* 0x000fe400000010ff */
[----:B------:R-:W-:Y:S04]  /*bbc0*/  F2FP.BF16.PACK_AB R76, R171, R167 ;  /* 0x000000a7ab4c723e */ /* 0x000fe800000010ff */
[----:B------:R-:W-:Y:S02]  /*bbd0*/  F2FP.BF16.PACK_AB R77, R170, R143 ;  /* 0x0000008faa4d723e */ /* 0x000fe400000010ff */
[----:B------:R-:W-:Y:S02]  /*bbe0*/  F2FP.BF16.PACK_AB R78, R179, R173 ;  /* 0x000000adb34e723e */ /* 0x000fe400000010ff */
[----:B------:R-:W-:Y:S02]  /*bbf0*/  F2FP.BF16.PACK_AB R79, R178, R177 ;  /* 0x000000b1b24f723e */ /* 0x000fe400000010ff */
[----:B------:R-:W-:Y:S02]  /*bc00*/  F2FP.BF16.PACK_AB R83, R156, R157 ;  /* 0x0000009d9c53723e */ /* 0x000fe400000010ff */
[----:B-1----:R-:W-:Y:S03]  /*bc10*/  F2FP.BF16.PACK_AB R150, R160, R161 ;  /* 0x000000a1a096723e */ /* 0x002fe600000010ff */
[-C--:B--2---:R-:W-:Y:S08]  /*bc20*/  HMMA.16816.F32.BF16 R4, R76, R88.reuse, R4 ;  /* 0x000000584c04723c */ /* 0x084ff00000041804 */
[C---:B------:R-:W-:Y:S08]  /*bc30*/  HMMA.16816.F32.BF16 R8, R80.reuse, R88, R8 ;  /* 0x000000585008723c */ /* 0x040ff00000041808 */
[-C--:B------:R-:W-:Y:S08]  /*bc40*/  HMMA.16816.F32.BF16 R12, R80, R90.reuse, R12 ;  /* 0x0000005a500c723c */ /* 0x080ff0000004180c */
[C---:B------:R-:W-:Y:S08]  /*bc50*/  HMMA.16816.F32.BF16 R16, R76.reuse, R90, R16 ;  /* 0x0000005a4c10723c */ /* 0x040ff00000041810 */
[-C--:B---3--:R-:W-:Y:S08]  /*bc60*/  HMMA.16816.F32.BF16 R20, R76, R84.reuse, R20 ;  /* 0x000000544c14723c */ /* 0x088ff00000041814 */
[C---:B------:R-:W-:Y:S01]  /*bc70*/  HMMA.16816.F32.BF16 R24, R80.reuse, R84, R24 ;  /* 0x000000545018723c */ /* 0x040fe20000041818 */
[----:B------:R-:W1:Y:S07]  /*bc80*/  MUFU.EX2 R84, R228 ;  /* 0x000000e400547308 */ /* 0x000e6e0000000800 */
[-C--:B------:R-:W-:Y:S03]  /*bc90*/  HMMA.16816.F32.BF16 R28, R80, R86.reuse, R28 ;  /* 0x00000056501c723c */ /* 0x080fe6000004181c */
[----:B------:R-:W-:Y:S05]  /*bca0*/  MUFU.EX2 R85, R225 ;  /* 0x000000e100557308 */ /* 0x000fea0000000800 */
[C---:B------:R-:W-:Y:S05]  /*bcb0*/  HMMA.16816.F32.BF16 R32, R76.reuse, R86, R32 ;  /* 0x000000564c20723c */ /* 0x040fea0000041820 */
[----:B------:R-:W2:Y:S02]  /*bcc0*/  MUFU.EX2 R86, R227 ;  /* 0x000000e300567308 */ /* 0x000ea40000000800 */
[----:B------:R-:W-:Y:S01]  /*bcd0*/  MOV R87, R68 ;  /* 0x0000004400577202 */ /* 0x000fe20000000f00 */
[-C--:B------:R-:W-:Y:S04]  /*bce0*/  HMMA.16816.F32.BF16 R36, R76, R92.reuse, R36 ;  /* 0x0000005c4c24723c */ /* 0x080fe80000041824 */
[----:B-1----:R-:W-:Y:S04]  /*bcf0*/  F2FP.BF16.PACK_AB R147, R75, R84 ;  /* 0x000000544b93723e */ /* 0x002fe800000010ff */
[C---:B------:R-:W-:Y:S08]  /*bd00*/  HMMA.16816.F32.BF16 R40, R80.reuse, R92, R40 ;  /* 0x0000005c5028723c */ /* 0x040ff00000041828 */
[-C--:B------:R-:W-:Y:S04]  /*bd10*/  HMMA.16816.F32.BF16 R44, R80, R94.reuse, R44 ;  /* 0x0000005e502c723c */ /* 0x080fe8000004182c */
[----:B--2---:R-:W-:Y:S04]  /*bd20*/  F2FP.BF16.PACK_AB R145, R86, R85 ;  /* 0x000000555691723e */ /* 0x004fe800000010ff */
[C---:B------:R-:W-:Y:S08]  /*bd30*/  HMMA.16816.F32.BF16 R48, R76.reuse, R94, R48 ;  /* 0x0000005e4c30723c */ /* 0x040ff00000041830 */
[-C--:B----4-:R-:W-:Y:S08]  /*bd40*/  HMMA.16816.F32.BF16 R52, R76, R96.reuse, R52 ;  /* 0x000000604c34723c */ /* 0x090ff00000041834 */
[C---:B------:R-:W-:Y:S08]  /*bd50*/  HMMA.16816.F32.BF16 R56, R80.reuse, R96, R56 ;  /* 0x000000605038723c */ /* 0x040ff00000041838 */
[-C--:B------:R-:W-:Y:S08]  /*bd60*/  HMMA.16816.F32.BF16 R60, R80, R98.reuse, R60 ;  /* 0x00000062503c723c */ /* 0x080ff0000004183c */
[----:B------:R-:W-:Y:S01]  /*bd70*/  HMMA.16816.F32.BF16 R64, R76, R98, R64 ;  /* 0x000000624c40723c */ /* 0x000fe20000041840 */
[----:B------:R-:W1:Y:S07]  /*bd80*/  LDSM.16.MT88.4 R76, [R188+0x2000] ;  /* 0x00200000bc4c783b */ /* 0x000e6e0000004200 */
        /* <DEDUP_REMOVED lines=48> */
[----:B------:R-:W-:Y:S01]  /*c090*/  FADD.FTZ R5, R85, R5 ;  /* 0x0000000555057221 */ /* 0x000fe20000010000 */
[----:B------:R-:W-:Y:S01]  /*c0a0*/  MOV R85, R71 ;  /* 0x0000004700557202 */ /* 0x000fe20000000f00 */
        /* <DEDUP_REMOVED lines=8> */
[----:B------:R-:W-:Y:S01]  /*c130*/  FADD.FTZ R0, R84, R0 ;  /* 0x0000000054007221 */ /* 0x000fe20000010000 */
[----:B------:R1:W-:Y:S01]  /*c140*/  STL [R1], R3 ;  /* 0x0000000301007387 */ /* 0x0003e20000100800 */
[----:B------:R-:W-:Y:S01]  /*c150*/  FADD.FTZ R4, R161, R4 ;  /* 0x00000004a1047221 */ /* 0x000fe20000010000 */
[----:B------:R-:W-:Y:S01]  /*c160*/  MOV R84, R72 ;  /* 0x0000004800547202 */ /* 0x000fe20000000f00 */
[----:B------:R-:W-:Y:S01]  /*c170*/  FADD.FTZ R0, R75, R0 ;  /* 0x000000004b007221 */ /* 0x000fe20000010000 */
[----:B------:R1:W-:Y:S01]  /*c180*/  STL [R1+0x8], R2 ;  /* 0x0000080201007387 */ /* 0x0003e20000100800 */
[----:B------:R-:W-:Y:S03]  /*c190*/  FADD.FTZ R246, R160, R4 ;  /* 0x00000004a0f67221 */ /* 0x000fe60000010000 */
[----:B------:R1:W-:Y:S02]  /*c1a0*/  STL [R1+0x4], R0 ;  /* 0x0000040001007387 */ /* 0x0003e40000100800 */
[----:B-1----:R-:W-:-:S05]  /*c1b0*/  @P0 BRA `(.L_x_1471) ;  /* 0xffffb6e000000947 */ /* 0x002fca000383ffff */
.L_x_1460:
[----:B-1----:R-:W2:Y:S02]  /*c1c0*/  LDL R0, [R1+0x10] ;  /* 0x0000100001007983 */ /* 0x002ea40000100800 */
[----:B--2---:R-:W-:-:S13]  /*c1d0*/  ISETP.GE.AND P0, PT, R211, R0, PT ;  /* 0x00000000d300720c */ /* 0x004fda0003f06270 */
[----:B------:R-:W-:Y:S05]  /*c1e0*/  @!P0 BRA `(.L_x_1472) ;  /* 0x00003d2000008947 */ /* 0x000fea0003800000 */
[----:B------:R-:W-:Y:S01]  /*c1f0*/  IMAD.MOV.U32 R85, RZ, RZ, R71 ;  /* 0x000000ffff557224 */ /* 0x000fe200078e0047 */
[----:B------:R-:W-:Y:S01]  /*c200*/  MOV R87, R68 ;  /* 0x0000004400577202 */ /* 0x000fe20000000f00 */
[----:B------:R-:W-:Y:S01]  /*c210*/  IMAD.MOV.U32 R84, RZ, RZ, R72 ;  /* 0x000000ffff547224 */ /* 0x000fe200078e0048 */
[----:B------:R-:W-:Y:S02]  /*c220*/  MOV R86, R70 ;  /* 0x0000004600567202 */ /* 0x000fe40000000f00 */
.L_x_1479:
        /* <DEDUP_REMOVED lines=14> */
[C---:B------:R-:W-:Y:S04]  /*c310*/  IMAD.WIDE.U32 R2, R203.reuse, c[0x0][0x218], R2 ;  /* 0x00008600cb027a25 */ /* 0x040fe800078e0002 */
        /* <DEDUP_REMOVED lines=22> */
.L_x_1576:
        /* <DEDUP_REMOVED lines=21> */
[----:B------:R-:W-:Y:S01]  /*c5d0*/  LOP3.LUT R0, R0, 0xf, RZ, 0xc0, !PT ;  /* 0x0000000f00007812 */ /* 0x000fe200078ec0ff */
[----:B------:R-:W5:Y:S06]  /*c5e0*/  LDL R236, [R1+0x10] ;  /* 0x0000100001ec7983 */ /* 0x000f6c0000100800 */
[C---:B------:R-:W-:Y:S08]  /*c5f0*/  HMMA.16816.F32.BF16 R40, R76.reuse, R48, RZ ;  /* 0x000000304c28723c */ /* 0x040ff000000418ff */
[-C--:B------:R-:W-:Y:S08]  /*c600*/  HMMA.16816.F32.BF16 R44, R76, R50.reuse, RZ ;  /* 0x000000324c2c723c */ /* 0x080ff000000418ff */
[C---:B------:R-:W-:Y:S04]  /*c610*/  HMMA.16816.F32.BF16 R48, R80.reuse, R50, RZ ;  /* 0x000000325030723c */ /* 0x040fe800000418ff */
[-C--:B---3--:R-:W-:Y:S02]  /*c620*/  IADD3 R2, P2, R2, R58.reuse, RZ ;  /* 0x0000003a02027210 */ /* 0x088fe40007f5e0ff */
[----:B----4-:R-:W-:Y:S02]  /*c630*/  IADD3 R62, P1, R3, R58, RZ ;  /* 0x0000003a033e7210 */ /* 0x010fe40007f3e0ff */
[-C--:B--2---:R-:W-:Y:S04]  /*c640*/  IADD3.X R3, R57, R68.reuse, RZ, P2, !PT ;  /* 0x0000004439037210 */ /* 0x084fe800017fe4ff */
[----:B-1----:R-:W-:Y:S01]  /*c650*/  IADD3.X R63, R55, R68, RZ, P1, !PT ;  /* 0x00000044373f7210 */ /* 0x002fe20000ffe4ff */
        /* <DEDUP_REMOVED lines=12> */
[C---:B---3--:R-:W-:Y:S02]  /*c720*/  HMMA.16816.F32.BF16 R56, R76.reuse, R64, RZ ;  /* 0x000000404c38723c */ /* 0x048fe400000418ff */
[----:B----4-:R-:W-:Y:S05]  /*c730*/  IADD3.X R73, RZ, R0, R68, P2, P1 ;  /* 0x00000000ff497210 */ /* 0x010fea00017e2444 */
[----:B------:R3:W-:Y:S01]  /*c740*/  LDGSTS.E.BYPASS.LTC128B.128.ZFILL [R202+0x2100], [R72.64], P5 ;  /* 0x0210000048ca7fae */ /* 0x0007e2000a941d46 */
[-C--:B--2---:R-:W-:Y:S07]  /*c750*/  HMMA.16816.F32.BF16 R60, R76, R66.reuse, RZ ;  /* 0x000000424c3c723c */ /* 0x084fee00000418ff */
[----:B------:R-:W0:Y:S01]  /*c760*/  LDGDEPBAR ;  /* 0x00000000000079af */ /* 0x000e220000000000 */
[C---:B------:R-:W-:Y:S08]  /*c770*/  HMMA.16816.F32.BF16 R64, R80.reuse, R66, RZ ;  /* 0x000000425040723c */ /* 0x040ff000000418ff */
[-C--:B-1----:R-:W-:Y:S08]  /*c780*/  HMMA.16816.F32.BF16 R68, R80, R152.reuse, RZ ;  /* 0x000000985044723c */ /* 0x082ff000000418ff */
        /* <DEDUP_REMOVED lines=27> */
[----:B------:R-:W4:Y:S07]  /*c940*/  LDSM.16.M88.4 R164, [R190+0x1000] ;  /* 0x00100000bea4783b */ /* 0x000f2e0000000200 */
[----:B------:R-:W-:Y:S01]  /*c950*/  HMMA.16816.F32.BF16 R80, R156, R182, R80 ;  /* 0x000000b69c50723c */ /* 0x000fe20000041850 */
[----:B------:R-:W4:Y:S07]  /*c960*/  LDSM.16.M88.4 R156, [R190+0x1800] ;  /* 0x00180000be9c783b */ /* 0x000f2e0000000200 */
[-C--:B-1----:R-:W-:Y:S05]  /*c970*/  HMMA.16816.F32.BF16 R4, R152, R160.reuse, R4 ;  /* 0x000000a09804723c */ /* 0x082fea0000041804 */
[----:B-----5:R-:W-:Y:S03]  /*c980*/  ISETP.GT.AND P0, PT, R211, R236, PT ;  /* 0x000000ecd300720c */ /* 0x020fe60003f04270 */
        /* <DEDUP_REMOVED lines=8> */
[----:B------:R-:W2:Y:S07]  /*ca10*/  LDSM.16.M88.4 R172, [R193] ;  /* 0x00000000c1ac783b */ /* 0x000eae0000000200 */
[-C--:B----4-:R-:W-:Y:S08]  /*ca20*/  HMMA.16816.F32.BF16 R36, R152, R164.reuse, R36 ;  /* 0x000000a49824723c */ /* 0x090ff00000041824 */
        /* <DEDUP_REMOVED lines=236> */
.L_x_1577:
        /* <DEDUP_REMOVED lines=25> */
.L_x_1578:
        /* <DEDUP_REMOVED lines=9> */
.L_x_1475:
[----:B--234-:R-:W-:Y:S05]  /*db10*/  BSYNC B0 ;  /* 0x0000000000007941 */ /* 0x01cfea0003800000 */
.L_x_1474:
        /* <DEDUP_REMOVED lines=97> */
.L_x_1579:
[----:B------:R-:W-:Y:S01]  /*e130*/  FADD.FTZ R2, -R72, R84 ;  /* 0x0000005448027221 */ /* 0x000fe20000010100 */
[----:B----4-:R-:W-:Y:S01]  /*e140*/  FMNMX.FTZ R69, R0, R4, !PT ;  /* 0x0000000400457209 */ /* 0x010fe20007810000 */
[----:B------:R-:W-:Y:S01]  /*e150*/  FMUL.FTZ R6, R72, c[0x0][0x2d0] ;  /* 0x0000b40048067a20 */ /* 0x000fe20000410000 */
[----:B------:R-:W-:Y:S01]  /*e160*/  WARPSYNC 0xffffffff ;  /* 0xffffffff00007948 */ /* 0x000fe20003800000 */
[----:B------:R-:W-:Y:S01]  /*e170*/  FMUL.FTZ R2, R2, c[0x0][0x2d0] ;  /* 0x0000b40002027a20 */ /* 0x000fe20000410000 */
[----:B------:R-:W-:Y:S01]  /*e180*/  LDSM.16.MT88.4 R52, [R186] ;  /* 0x00000000ba34783b */ /* 0x000fe20000004200 */
[--C-:B------:R-:W-:Y:S02]  /*e190*/  FFMA.FTZ R172, R23, c[0x0][0x2d0], -R6.reuse ;  /* 0x0000b40017ac7a23 */ /* 0x100fe40000010806 */
[----:B------:R1:W2:Y:S01]  /*e1a0*/  MUFU.EX2 R68, R2 ;  /* 0x0000000200447308 */ /* 0x0002a20000000800 */
[----:B------:R-:W-:Y:S02]  /*e1b0*/  FMUL.FTZ R5, R71, c[0x0][0x2d0] ;  /* 0x0000b40047057a20 */ /* 0x000fe40000410000 */
[--C-:B------:R-:W-:Y:S02]  /*e1c0*/  FFMA.FTZ R10, R169, c[0x0][0x2d0], -R6.reuse ;  /* 0x0000b400a90a7a23 */ /* 0x100fe40000010806 */
[--C-:B------:R-:W-:Y:S01]  /*e1d0*/  FFMA.FTZ R7, R204, c[0x0][0x2d0], -R5.reuse ;  /* 0x0000b400cc077a23 */ /* 0x100fe20000010805 */
[----:B------:R-:W-:Y:S01]  /*e1e0*/  LDSM.16.MT88.4 R80, [R188] ;  /* 0x00000000bc50783b */ /* 0x000fe20000004200 */
[--C-:B------:R-:W-:Y:S02]  /*e1f0*/  FFMA.FTZ R8, R176, c[0x0][0x2d0], -R5.reuse ;  /* 0x0000b400b0087a23 */ /* 0x100fe40000010805 */
[--C-:B------:R-:W-:Y:S01]  /*e200*/  FFMA.FTZ R169, R22, c[0x0][0x2d0], -R6.reuse ;  /* 0x0000b40016a97a23 */ /* 0x100fe20000010806 */
[----:B------:R-:W-:Y:S01]  /*e210*/  MUFU.EX2 R237, R7 ;  /* 0x0000000700ed7308 */ /* 0x000fe20000000800 */
[--C-:B------:R-:W-:Y:S02]  /*e220*/  FFMA.FTZ R43, R168, c[0x0][0x2d0], -R6.reuse ;  /* 0x0000b400a82b7a23 */ /* 0x100fe40000010806 */
[--C-:B------:R-:W-:Y:S02]  /*e230*/  FFMA.FTZ R168, R21, c[0x0][0x2d0], -R6.reuse ;  /* 0x0000b40015a87a23 */ /* 0x100fe40000010806 */
[----:B------:R-:W4:Y:S01]  /*e240*/  LDSM.16.MT88.4 R20, [R185] ;  /* 0x00000000b914783b */ /* 0x000f220000004200 */
[--C-:B------:R-:W-:Y:S02]  /*e250*/  FFMA.FTZ R9, R161, c[0x0][0x2d0], -R6.reuse ;  /* 0x0000b400a1097a23 */ /* 0x100fe40000010806 */
[--C-:B------:R-:W-:Y:S02]  /*e260*/  FFMA.FTZ R62, R37, c[0x0][0x2d0], -R6.reuse ;  /* 0x0000b400253e7a23 */ /* 0x100fe40000010806 */
[----:B------:R-:W-:Y:S01]  /*e270*/  MUFU.EX2 R200, R8 ;  /* 0x0000000800c87308 */ /* 0x000fe20000000800 */
[--C-:B------:R-:W-:Y:S02]  /*e280*/  FFMA.FTZ R57, R38, c[0x0][0x2d0], -R5.reuse ;  /* 0x0000b40026397a23 */ /* 0x100fe40000010805 */
[----:B------:R-:W-:Y:S02]  /*e290*/  FFMA.FTZ R59, R36, c[0x0][0x2d0], -R5 ;  /* 0x0000b400243b7a23 */ /* 0x000fe40000010805 */
[----:B-1----:R-:W-:Y:S01]  /*e2a0*/  FADD.FTZ R2, -R71, R85 ;  /* 0x0000005547027221 */ /* 0x002fe20000010100 */
[----:B------:R-:W1:Y:S01]  /*e2b0*/  LDSM.16.MT88.4 R36, [R189] ;  /* 0x00000000bd24783b */ /* 0x000e620000004200 */
[--C-:B------:R-:W-:Y:S02]  /*e2c0*/  FFMA.FTZ R42, R163, c[0x0][0x2d0], -R6.reuse ;  /* 0x0000b400a32a7a23 */ /* 0x100fe40000010806 */
[----:B------:R-:W-:Y:S01]  /*e2d0*/  FMUL.FTZ R2, R2, c[0x0][0x2d0] ;  /* 0x0000b40002027a20 */ /* 0x000fe20000410000 */
[----:B------:R-:W-:Y:S01]  /*e2e0*/  MUFU.EX2 R238, R10 ;  /* 0x0000000a00ee7308 */ /* 0x000fe20000000800 */
        /* <DEDUP_REMOVED lines=20> */
[--C-:B----4-:R-:W-:Y:S02]  /*e430*/  FFMA.FTZ R2, R177, c[0x0][0x2d0], -R6.reuse ;  /* 0x0000b400b1027a23 */ /* 0x110fe40000010806 */
        /* <DEDUP_REMOVED lines=8> */
[----:B------:R-:W-:Y:S10]  /*e4c0*/  MUFU.EX2 R242, R40 ;  /* 0x0000002800f27308 */ /* 0x000ff40000000800 */
[----:B------:R-:W-:Y:S01]  /*e4d0*/  MUFU.EX2 R241, R44 ;  /* 0x0000002c00f17308 */ /* 0x000fe20000000800 */
[----:B----4-:R-:W-:Y:S09]  /*e4e0*/  FFMA.FTZ R2, R205, c[0x0][0x2d0], -R6 ;  /* 0x0000b400cd027a23 */ /* 0x010ff20000010806 */
[----:B------:R4:W5:Y:S10]  /*e4f0*/  MUFU.EX2 R239, R2 ;  /* 0x0000000200ef7308 */ /* 0x0009740000000800 */
[----:B------:R-:W-:Y:S10]  /*e500*/  MUFU.EX2 R251, R56 ;  /* 0x0000003800fb7308 */ /* 0x000ff40000000800 */
[----:B------:R-:W-:Y:S01]  /*e510*/  MUFU.EX2 R245, R57 ;  /* 0x0000003900f57308 */ /* 0x000fe20000000800 */
[----:B----4-:R-:W-:Y:S02]  /*e520*/  FFMA.FTZ R2, R153, c[0x0][0x2d0], -R5 ;  /* 0x0000b40099027a23 */ /* 0x010fe40000010805 */
[----:B------:R-:W-:Y:S07]  /*e530*/  FMUL.FTZ R153, R70, c[0x0][0x2d0] ;  /* 0x0000b40046997a20 */ /* 0x000fee0000410000 */
[----:B------:R4:W-:Y:S01]  /*e540*/  MUFU.EX2 R205, R2 ;  /* 0x0000000200cd7308 */ /* 0x0009e20000000800 */
[--C-:B------:R-:W-:Y:S02]  /*e550*/  FFMA.FTZ R7, R182, c[0x0][0x2d0], -R153.reuse ;  /* 0x0000b400b6077a23 */ /* 0x100fe40000010899 */
[--C-:B------:R-:W-:Y:S02]  /*e560*/  FFMA.FTZ R0, R179, c[0x0][0x2d0], -R153.reuse ;  /* 0x0000b400b3007a23 */ /* 0x100fe40000010899 */
[--C-:B------:R-:W-:Y:S02]  /*e570*/  FFMA.FTZ R75, R221, c[0x0][0x2d0], -R153.reuse ;  /* 0x0000b400dd4b7a23 */ /* 0x100fe40000010899 */
[----:B------:R-:W-:Y:S03]  /*e580*/  FFMA.FTZ R74, R222, c[0x0][0x2d0], -R153 ;  /* 0x0000b400de4a7a23 */ /* 0x000fe60000010899 */
[----:B------:R1:W-:Y:S10]  /*e590*/  MUFU.EX2 R177, R7 ;  /* 0x0000000700b17308 */ /* 0x0003f40000000800 */
[----:B------:R2:W-:Y:S01]  /*e5a0*/  MUFU.EX2 R244, R0 ;  /* 0x0000000000f47308 */ /* 0x0005e20000000800 */
[----:B----4-:R-:W-:Y:S02]  /*e5b0*/  FFMA.FTZ R2, R152, c[0x0][0x2d0], -R5 ;  /* 0x0000b40098027a23 */ /* 0x010fe40000010805 */
[----:B------:R-:W-:Y:S07]  /*e5c0*/  FMUL.FTZ R152, R69, c[0x0][0x2d0] ;  /* 0x0000b40045987a20 */ /* 0x000fee0000410000 */
[----:B------:R4:W4:Y:S01]  /*e5d0*/  MUFU.EX2 R248, R2 ;  /* 0x0000000200f87308 */ /* 0x0009220000000800 */
[----:B------:R-:W-:Y:S02]  /*e5e0*/  FFMA.FTZ R4, R183, c[0x0][0x2d0], -R152 ;  /* 0x0000b400b7047a23 */ /* 0x000fe40000010898 */
[----:B------:R-:W3:Y:S01]  /*e5f0*/  LDL.LU R183, [R1+0x4] ;  /* 0x0000040001b77983 */ /* 0x000ee20000300800 */
[----:B-1----:R-:W-:Y:S06]  /*e600*/  FFMA.FTZ R7, R206, c[0x0][0x2d0], -R153 ;  /* 0x0000b400ce077a23 */ /* 0x002fec0000010899 */
[----:B------:R1:W-:Y:S01]  /*e610*/  MUFU.EX2 R176, R4 ;  /* 0x0000000400b07308 */ /* 0x0003e20000000800 */
[----:B--2---:R-:W-:Y:S04]  /*e620*/  FADD.FTZ R0, -R69, R87 ;  /* 0x0000005745007221 */ /* 0x004fe80000010100 */
[----:B------:R-:W-:Y:S05]  /*e630*/  FMUL.FTZ R0, R0, c[0x0][0x2d0] ;  /* 0x0000b40000007a20 */ /* 0x000fea0000410000 */
[----:B------:R2:W-:Y:S01]  /*e640*/  MUFU.EX2 R204, R7 ;  /* 0x0000000700cc7308 */ /* 0x0005e20000000800 */
[----:B----4-:R-:W-:Y:S02]  /*e650*/  FADD.FTZ R2, -R70, R86 ;  /* 0x0000005646027221 */ /* 0x010fe40000010100 */
[----:B------:R-:W4:Y:S02]  /*e660*/  LDSM.16.MT88.4 R84, [R185+0x800] ;  /* 0x00080000b954783b */ /* 0x000f240000004200 */
[----:B------:R-:W-:Y:S05]  /*e670*/  FMUL.FTZ R2, R2, c[0x0][0x2d0] ;  /* 0x0000b40002027a20 */ /* 0x000fea0000410000 */
[----:B------:R-:W-:Y:S01]  /*e680*/  MUFU.EX2 R0, R0 ;  /* 0x0000000000007308 */ /* 0x000fe20000000800 */
[--C-:B-1----:R-:W-:Y:S02]  /*e690*/  FFMA.FTZ R4, R208, c[0x0][0x2d0], -R152.reuse ;  /* 0x0000b400d0047a23 */ /* 0x102fe40000010898 */
[----:B------:R-:W3:Y:S07]  /*e6a0*/  LDL.LU R208, [R1+0x8] ;  /* 0x0000080001d07983 */ /* 0x000eee0000300800 */
[----:B------:R1:W-:Y:S01]  /*e6b0*/  MUFU.EX2 R179, R4 ;  /* 0x0000000400b37308 */ /* 0x0003e20000000800 */
[--C-:B--2---:R-:W-:Y:S09]  /*e6c0*/  FFMA.FTZ R7, R180, c[0x0][0x2d0], -R153.reuse ;  /* 0x0000b400b4077a23 */ /* 0x104ff20000010899 */
[----:B------:R-:W-:Y:S10]  /*e6d0*/  MUFU.EX2 R206, R7 ;  /* 0x0000000700ce7308 */ /* 0x000ff40000000800 */
[----:B------:R-:W2:Y:S01]  /*e6e0*/  MUFU.EX2 R2, R2 ;  /* 0x0000000200027308 */ /* 0x000ea20000000800 */
[--C-:B-1----:R-:W-:Y:S02]  /*e6f0*/  FFMA.FTZ R4, R207, c[0x0][0x2d0], -R152.reuse ;  /* 0x0000b400cf047a23 */ /* 0x102fe40000010898 */
[----:B------:R-:W3:Y:S07]  /*e700*/  LDL.LU R207, [R1] ;  /* 0x0000000001cf7983 */ /* 0x000eee0000300800 */
[----:B------:R1:W-:Y:S10]  /*e710*/  MUFU.EX2 R182, R4 ;  /* 0x0000000400b67308 */ /* 0x0003f40000000800 */
[----:B------:R-:W-:Y:S10]  /*e720*/  MUFU.EX2 R180, R41 ;  /* 0x0000002900b47308 */ /* 0x000ff40000000800 */
[----:B------:R-:W-:Y:S01]  /*e730*/  MUFU.EX2 R249, R62 ;  /* 0x0000003e00f97308 */ /* 0x000fe20000000800 */
[--C-:B-1----:R-:W-:Y:S09]  /*e740*/  FFMA.FTZ R4, R209, c[0x0][0x2d0], -R152.reuse ;  /* 0x0000b400d1047a23 */ /* 0x102ff20000010898 */
[----:B------:R1:W1:Y:S10]  /*e750*/  MUFU.EX2 R240, R4 ;  /* 0x0000000400f07308 */ /* 0x0002740000000800 */
[----:B------:R-:W-:Y:S10]  /*e760*/  MUFU.EX2 R250, R61 ;  /* 0x0000003d00fa7308 */ /* 0x000ff40000000800 */
[----:B------:R-:W-:Y:S10]  /*e770*/  MUFU.EX2 R252, R60 ;  /* 0x0000003c00fc7308 */ /* 0x000ff40000000800 */
[----:B------:R-:W-:Y:S10]  /*e780*/  MUFU.EX2 R172, R172 ;  /* 0x000000ac00ac7308 */ /* 0x000ff40000000800 */
[----:B------:R-:W-:Y:S10]  /*e790*/  MUFU.EX2 R209, R163 ;  /* 0x000000a300d17308 */ /* 0x000ff40000000800 */
[----:B------:R-:W-:Y:S10]  /*e7a0*/  MUFU.EX2 R173, R173 ;  /* 0x000000ad00ad7308 */ /* 0x000ff40000000800 */
[----:B------:R-:W-:Y:S01]  /*e7b0*/  MUFU.EX2 R163, R170 ;  /* 0x000000aa00a37308 */ /* 0x000fe20000000800 */
[C---:B-1----:R-:W-:Y:S01]  /*e7c0*/  FMUL.FTZ R4, R68.reuse, R88 ;  /* 0x0000005844047220 */ /* 0x042fe20000410000 */
[----:B-----5:R-:W-:Y:S01]  /*e7d0*/  F2FP.BF16.PACK_AB R76, R239, R236 ;  /* 0x000000ecef4c723e */ /* 0x020fe200000010ff */
[----:B------:R-:W-:Y:S01]  /*e7e0*/  FMUL.FTZ R5, R68, R89 ;  /* 0x0000005944057220 */ /* 0x000fe20000410000 */
[----:B------:R-:W-:Y:S01]  /*e7f0*/  F2FP.BF16.PACK_AB R77, R237, R200 ;  /* 0x000000c8ed4d723e */ /* 0x000fe200000010ff */
[----:B------:R-:W-:Y:S01]  /*e800*/  FMUL.FTZ R6, R3, R90 ;  /* 0x0000005a03067220 */ /* 0x000fe20000410000 */
[----:B------:R-:W-:Y:S01]  /*e810*/  F2FP.BF16.PACK_AB R78, R247, R238 ;  /* 0x000000eef74e723e */ /* 0x000fe200000010ff */
[----:B------:R-:W-:Y:S01]  /*e820*/  FMUL.FTZ R7, R3, R91 ;  /* 0x0000005b03077220 */ /* 0x000fe20000410000 */
[----:B------:R-:W-:Y:S01]  /*e830*/  F2FP.BF16.PACK_AB R79, R248, R205 ;  /* 0x000000cdf84f723e */ /* 0x000fe200000010ff */
[----:B------:R-:W1:Y:S01]  /*e840*/  LDSM.16.MT88.4 R88, [R189+0x800] ;  /* 0x00080000bd58783b */ /* 0x000e620000004200 */
[----:B--2---:R-:W-:Y:S01]  /*e850*/  FMUL.FTZ R8, R2, R92 ;  /* 0x0000005c02087220 */ /* 0x004fe20000410000 */
[----:B------:R-:W-:Y:S01]  /*e860*/  F2FP.BF16.PACK_AB R64, R204, R177 ;  /* 0x000000b1cc40723e */ /* 0x000fe200000010ff */
[----:B------:R-:W-:Y:S01]  /*e870*/  FMUL.FTZ R9, R2, R93 ;  /* 0x0000005d02097220 */ /* 0x000fe20000410000 */
[----:B------:R-:W-:Y:S01]  /*e880*/  F2FP.BF16.PACK_AB R66, R244, R206 ;  /* 0x000000cef442723e */ /* 0x000fe200000010ff */
[C---:B------:R-:W-:Y:S01]  /*e890*/  FMUL.FTZ R10, R0.reuse, R94 ;  /* 0x0000005e000a7220 */ /* 0x040fe20000410000 */
[-C--:B------:R-:W-:Y:S05]  /*e8a0*/  HMMA.16816.F32.BF16 R4, R76, R20.reuse, R4 ;  /* 0x000000144c04723c */ /* 0x080fea0000041804 */
[----:B------:R-:W-:Y:S01]  /*e8b0*/  FMUL.FTZ R11, R0, R95 ;  /* 0x0000005f000b7220 */ /* 0x000fe20000410000 */
[----:B------:R-:W-:Y:S01]  /*e8c0*/  F2FP.BF16.PACK_AB R65, R179, R176 ;  /* 0x000000b0b341723e */ /* 0x000fe200000010ff */
[----:B------:R-:W-:Y:S01]  /*e8d0*/  FMUL.FTZ R12, R2, R96 ;  /* 0x00000060020c7220 */ /* 0x000fe20000410000 */
[----:B------:R-:W-:Y:S01]  /*e8e0*/  F2FP.BF16.PACK_AB R67, R240, R182 ;  /* 0x000000b6f043723e */ /* 0x000fe200000010ff */
[----:B------:R-:W2:Y:S03]  /*e8f0*/  LDSM.16.MT88.4 R92, [R186+0x800] ;  /* 0x00080000ba5c783b */ /* 0x000ea60000004200 */
[----:B------:R-:W-:Y:S02]  /*e900*/  FMUL.FTZ R49, R68, R133 ;  /* 0x0000008544317220 */ /* 0x000fe40000410000 */
[C---:B------:R-:W-:Y:S01]  /*e910*/  FMUL.FTZ R50, R3.reuse, R134 ;  /* 0x0000008603327220 */ /* 0x040fe20000410000 */
[C---:B------:R-:W-:Y:S04]  /*e920*/  HMMA.16816.F32.BF16 R8, R64.reuse, R20, R8 ;  /* 0x000000144008723c */ /* 0x040fe80000041808 */
[----:B------:R-:W-:Y:S02]  /*e930*/  FMUL.FTZ R13, R2, R97 ;  /* 0x00000061020d7220 */ /* 0x000fe40000410000 */
[C---:B------:R-:W-:Y:S02]  /*e940*/  FMUL.FTZ R14, R0.reuse, R98 ;  /* 0x00000062000e7220 */ /* 0x040fe40000410000 */
[----:B------:R-:W-:Y:S04]  /*e950*/  FMUL.FTZ R15, R0, R99 ;  /* 0x00000063000f7220 */ /* 0x000fe80000410000 */
[C---:B------:R-:W-:Y:S02]  /*e960*/  FMUL.FTZ R51, R3.reuse, R135 ;  /* 0x0000008703337220 */ /* 0x040fe40000410000 */
[--C-:B------:R-:W-:Y:S01]  /*e970*/  FFMA.FTZ R96, R220, c[0x0][0x2d0], -R153.reuse ;  /* 0x0000b400dc607a23 */ /* 0x100fe20000010899 */
[-C--:B------:R-:W-:Y:S03]  /*e980*/  HMMA.16816.F32.BF16 R12, R64, R22.reuse, R12 ;  /* 0x00000016400c723c */ /* 0x080fe6000004180c */
        /* <DEDUP_REMOVED lines=11> */
[--C-:B------:R-:W-:Y:S02]  /*ea40*/  FFMA.FTZ R103, R224, c[0x0][0x2d0], -R152.reuse ;  /* 0x0000b400e0677a23 */ /* 0x100fe40000010898 */
[--C-:B------:R-:W-:Y:S02]  /*ea50*/  FFMA.FTZ R99, R213, c[0x0][0x2d0], -R153.reuse ;  /* 0x0000b400d5637a23 */ /* 0x100fe40000010899 */
[--C-:B------:R-:W-:Y:S01]  /*ea60*/  FFMA.FTZ R98, R212, c[0x0][0x2d0], -R153.reuse ;  /* 0x0000b400d4627a23 */ /* 0x100fe20000010899 */
[-C--:B------:R-:W-:Y:S01]  /*ea70*/  HMMA.16816.F32.BF16 R20, R76, R36.reuse, R20 ;  /* 0x000000244c14723c */ /* 0x080fe20000041814 */
[----:B------:R-:W5:Y:S02]  /*ea80*/  LDL R212, [R1+0x10] ;  /* 0x0000100001d47983 */ /* 0x000f640000100800 */
[C---:B------:R-:W-:Y:S02]  /*ea90*/  FMUL.FTZ R24, R2.reuse, R108 ;  /* 0x0000006c02187220 */ /* 0x040fe40000410000 */
[----:B------:R-:W-:Y:S02]  /*eaa0*/  FMUL.FTZ R25, R2, R109 ;  /* 0x0000006d02197220 */ /* 0x000fe40000410000 */
[C---:B------:R-:W-:Y:S02]  /*eab0*/  FMUL.FTZ R26, R0.reuse, R110 ;  /* 0x0000006e001a7220 */ /* 0x040fe40000410000 */
[----:B------:R-:W-:Y:S03]  /*eac0*/  FMUL.FTZ R27, R0, R111 ;  /* 0x0000006f001b7220 */ /* 0x000fe60000410000 */
[--C-:B------:R-:W-:Y:S02]  /*ead0*/  FFMA.FTZ R97, R210, c[0x0][0x2d0], -R153.reuse ;  /* 0x0000b400d2617a23 */ /* 0x100fe40000010899 */
[--C-:B------:R-:W-:Y:S01]  /*eae0*/  FFMA.FTZ R100, R216, c[0x0][0x2d0], -R153.reuse ;  /* 0x0000b400d8647a23 */ /* 0x100fe20000010899 */
[----:B------:R-:W-:Y:S01]  /*eaf0*/  MUFU.EX2 R210, R161 ;  /* 0x000000a100d27308 */ /* 0x000fe20000000800 */
[C---:B------:R-:W-:Y:S04]  /*eb00*/  HMMA.16816.F32.BF16 R24, R64.reuse, R36, R24 ;  /* 0x000000244018723c */ /* 0x040fe80000041818 */
[C---:B------:R-:W-:Y:S02]  /*eb10*/  FMUL.FTZ R28, R2.reuse, R112 ;  /* 0x00000070021c7220 */ /* 0x040fe40000410000 */
[----:B------:R-:W-:Y:S02]  /*eb20*/  FMUL.FTZ R29, R2, R113 ;  /* 0x00000071021d7220 */ /* 0x000fe40000410000 */
[C---:B------:R-:W-:Y:S04]  /*eb30*/  FMUL.FTZ R30, R0.reuse, R114 ;  /* 0x00000072001e7220 */ /* 0x040fe80000410000 */
[----:B------:R-:W-:Y:S02]  /*eb40*/  FMUL.FTZ R31, R0, R115 ;  /* 0x00000073001f7220 */ /* 0x000fe40000410000 */
[C---:B------:R-:W-:Y:S02]  /*eb50*/  FMUL.FTZ R35, R3.reuse, R119 ;  /* 0x0000007703237220 */ /* 0x040fe40000410000 */
[----:B------:R1:W-:Y:S01]  /*eb60*/  MUFU.EX2 R119, R43 ;  /* 0x0000002b00777308 */ /* 0x0003e20000000800 */
[C---:B------:R-:W-:Y:S02]  /*eb70*/  FMUL.FTZ R32, R68.reuse, R116 ;  /* 0x0000007444207220 */ /* 0x040fe40000410000 */
[-C--:B------:R-:W-:Y:S03]  /*eb80*/  HMMA.16816.F32.BF16 R28, R64, R38.reuse, R28 ;  /* 0x00000026401c723c */ /* 0x080fe6000004181c */
[----:B------:R-:W-:Y:S02]  /*eb90*/  FMUL.FTZ R33, R68, R117 ;  /* 0x0000007544217220 */ /* 0x000fe40000410000 */
[C---:B------:R-:W-:Y:S02]  /*eba0*/  FMUL.FTZ R34, R3.reuse, R118 ;  /* 0x0000007603227220 */ /* 0x040fe40000410000 */
[--C-:B------:R-:W-:Y:S02]  /*ebb0*/  FFMA.FTZ R116, R162, c[0x0][0x2d0], -R152.reuse ;  /* 0x0000b400a2747a23 */ /* 0x100fe40000010898 */
[----:B------:R-:W-:Y:S01]  /*ebc0*/  FMUL.FTZ R44, R2, R128 ;  /* 0x00000080022c7220 */ /* 0x000fe20000410000 */
[----:B------:R-:W-:Y:S02]  /*ebd0*/  MUFU.EX2 R162, R171 ;  /* 0x000000ab00a27308 */ /* 0x000fe40000000800 */
        /* <DEDUP_REMOVED lines=8> */
[----:B------:R-:W-:Y:S01]  /*ec60*/  FMUL.FTZ R41, R2, R125 ;  /* 0x0000007d02297220 */ /* 0x000fe20000410000 */
[-C--:B------:R-:W-:Y:S01]  /*ec70*/  HMMA.16816.F32.BF16 R36, R76, R52.reuse, R36 ;  /* 0x000000344c24723c */ /* 0x080fe20000041824 */
[----:B------:R2:W-:Y:S02]  /*ec80*/  MUFU.EX2 R125, R45 ;  /* 0x0000002d007d7308 */ /* 0x0005e40000000800 */
[C---:B------:R-:W-:Y:S02]  /*ec90*/  FMUL.FTZ R42, R0.reuse, R126 ;  /* 0x0000007e002a7220 */ /* 0x040fe40000410000 */
[C---:B-1----:R-:W-:Y:S02]  /*eca0*/  FMUL.FTZ R43, R0.reuse, R127 ;  /* 0x0000007f002b7220 */ /* 0x042fe40000410000 */
[C---:B------:R-:W-:Y:S02]  /*ecb0*/  FMUL.FTZ R47, R0.reuse, R131 ;  /* 0x00000083002f7220 */ /* 0x040fe40000410000 */
[----:B------:R-:W-:Y:S02]  /*ecc0*/  FMUL.FTZ R46, R0, R130 ;  /* 0x00000082002e7220 */ /* 0x000fe40000410000 */
[----:B------:R-:W-:Y:S01]  /*ecd0*/  MUFU.EX2 R178, R98 ;  /* 0x0000006200b27308 */ /* 0x000fe20000000800 */
[C---:B------:R-:W-:Y:S04]  /*ece0*/  HMMA.16816.F32.BF16 R40, R64.reuse, R52, R40 ;  /* 0x000000344028723c */ /* 0x040fe80000041828 */
[C---:B------:R-:W-:Y:S02]  /*ecf0*/  FMUL.FTZ R56, R2.reuse, R140 ;  /* 0x0000008c02387220 */ /* 0x040fe40000410000 */
[----:B------:R-:W-:Y:S02]  /*ed00*/  FMUL.FTZ R57, R2, R141 ;  /* 0x0000008d02397220 */ /* 0x000fe40000410000 */
[--C-:B------:R-:W-:Y:S01]  /*ed10*/  FFMA.FTZ R52, R231, c[0x0][0x2d0], -R153.reuse ;  /* 0x0000b400e7347a23 */ /* 0x100fe20000010899 */
[----:B------:R1:W-:Y:S03]  /*ed20*/  MUFU.EX2 R124, R48 ;  /* 0x00000030007c7308 */ /* 0x0003e60000000800 */
[----:B------:R-:W-:Y:S02]  /*ed30*/  FMUL.FTZ R53, R68, R137 ;  /* 0x0000008944357220 */ /* 0x000fe40000410000 */
[C---:B--2---:R-:W-:Y:S02]  /*ed40*/  FMUL.FTZ R45, R2.reuse, R129 ;  /* 0x00000081022d7220 */ /* 0x044fe40000410000 */
[C---:B------:R-:W-:Y:S02]  /*ed50*/  FMUL.FTZ R60, R2.reuse, R144 ;  /* 0x00000090023c7220 */ /* 0x040fe40000410000 */
[----:B------:R-:W-:Y:S01]  /*ed60*/  FMUL.FTZ R61, R2, R145 ;  /* 0x00000091023d7220 */ /* 0x000fe20000410000 */
[----:B------:R2:W-:Y:S01]  /*ed70*/  MUFU.EX2 R118, R52 ;  /* 0x0000003400767308 */ /* 0x0005e20000000800 */
[----:B------:R-:W-:Y:S01]  /*ed80*/  FMUL.FTZ R62, R0, R146 ;  /* 0x00000092003e7220 */ /* 0x000fe20000410000 */
[-C--:B------:R-:W-:Y:S03]  /*ed90*/  HMMA.16816.F32.BF16 R44, R64, R54.reuse, R44 ;  /* 0x00000036402c723c */ /* 0x080fe6000004182c */
[----:B------:R-:W-:Y:S02]  /*eda0*/  FFMA.FTZ R114, R181, c[0x0][0x2d0], -R152 ;  /* 0x0000b400b5727a23 */ /* 0x000fe40000010898 */
[----:B------:R-:W-:Y:S02]  /*edb0*/  FFMA.FTZ R106, R68, R246, R236 ;  /* 0x000000f6446a7223 */ /* 0x000fe400000100ec */
[--C-:B------:R-:W-:Y:S01]  /*edc0*/  FFMA.FTZ R111, R166, c[0x0][0x2d0], -R153.reuse ;  /* 0x0000b400a66f7a23 */ /* 0x100fe20000010899 */
[----:B------:R3:W-:Y:S01]  /*edd0*/  MUFU.EX2 R231, R59 ;  /* 0x0000003b00e77308 */ /* 0x0007e20000000800 */
[--C-:B------:R-:W-:Y:S03]  /*ede0*/  FFMA.FTZ R112, R167, c[0x0][0x2d0], -R153.reuse ;  /* 0x0000b400a7707a23 */ /* 0x100fe60000010899 */
[----:B-1----:R-:W-:Y:S02]  /*edf0*/  FMUL.FTZ R48, R68, R132 ;  /* 0x0000008444307220 */ /* 0x002fe40000410000 */
[----:B------:R-:W-:Y:S01]  /*ee00*/  LDSM.16.MT88.4 R132, [R186+0x2000] ;  /* 0x00200000ba84783b */ /* 0x000fe20000004200 */
[--C-:B------:R-:W-:Y:S02]  /*ee10*/  FFMA.FTZ R113, R165, c[0x0][0x2d0], -R153.reuse ;  /* 0x0000b400a5717a23 */ /* 0x100fe40000010899 */
[--C-:B------:R-:W-:Y:S01]  /*ee20*/  FFMA.FTZ R104, R223, c[0x0][0x2d0], -R152.reuse ;  /* 0x0000b400df687a23 */ /* 0x100fe20000010898 */
[----:B------:R-:W-:Y:S01]  /*ee30*/  MUFU.EX2 R137, R103 ;  /* 0x0000006700897308 */ /* 0x000fe20000000800 */
[C---:B------:R-:W-:Y:S04]  /*ee40*/  HMMA.16816.F32.BF16 R48, R76.reuse, R54, R48 ;  /* 0x000000364c30723c */ /* 0x040fe80000041830 */
[--C-:B--2---:R-:W-:Y:S02]  /*ee50*/  FFMA.FTZ R52, R230, c[0x0][0x2d0], -R153.reuse ;  /* 0x0000b400e6347a23 */ /* 0x104fe40000010899 */
[----:B------:R-:W-:Y:S02]  /*ee60*/  FFMA.FTZ R107, R219, c[0x0][0x2d0], -R152 ;  /* 0x0000b400db6b7a23 */ /* 0x000fe40000010898 */
[C---:B------:R-:W-:Y:S01]  /*ee70*/  FMUL.FTZ R54, R3.reuse, R138 ;  /* 0x0000008a03367220 */ /* 0x040fe20000410000 */
[----:B------:R1:W2:Y:S03]  /*ee80*/  MUFU.EX2 R122, R52 ;  /* 0x00000034007a7308 */ /* 0x0002a60000000800 */
[C---:B------:R-:W-:Y:S02]  /*ee90*/  FMUL.FTZ R55, R3.reuse, R139 ;  /* 0x0000008b03377220 */ /* 0x040fe40000410000 */
[----:B---3--:R-:W-:Y:S02]  /*eea0*/  FMUL.FTZ R59, R0, R143 ;  /* 0x0000008f003b7220 */ /* 0x008fe40000410000 */
[----:B------:R-:W-:Y:S02]  /*eeb0*/  FFMA.FTZ R105, R3, R207, R200 ;  /* 0x000000cf03697223 */ /* 0x000fe400000100c8 */
[--C-:B------:R-:W-:Y:S01]  /*eec0*/  FFMA.FTZ R108, R218, c[0x0][0x2d0], -R152.reuse ;  /* 0x0000b400da6c7a23 */ /* 0x100fe20000010898 */
[----:B------:R3:W-:Y:S01]  /*eed0*/  MUFU.EX2 R230, R63 ;  /* 0x0000003f00e67308 */ /* 0x0007e20000000800 */
[--C-:B------:R-:W-:Y:S02]  /*eee0*/  FFMA.FTZ R109, R215, c[0x0][0x2d0], -R152.reuse ;  /* 0x0000b400d76d7a23 */ /* 0x100fe40000010898 */
[--C-:B------:R-:W-:Y:S07]  /*eef0*/  FFMA.FTZ R110, R214, c[0x0][0x2d0], -R152.reuse ;  /* 0x0000b400d66e7a23 */ /* 0x100fee0000010898 */
[----:B------:R-:W-:Y:S01]  /*ef00*/  MUFU.EX2 R139, R96 ;  /* 0x00000060008b7308 */ /* 0x000fe20000000800 */
[--C-:B-1----:R-:W-:Y:S09]  /*ef10*/  FFMA.FTZ R52, R227, c[0x0][0x2d0], -R153.reuse ;  /* 0x0000b400e3347a23 */ /* 0x102ff20000010899 */
[----:B------:R1:W-:Y:S01]  /*ef20*/  MUFU.EX2 R123, R52 ;  /* 0x00000034007b7308 */ /* 0x0003e20000000800 */
[----:B---3--:R-:W-:Y:S09]  /*ef30*/  FMUL.FTZ R63, R0, R147 ;  /* 0x00000093003f7220 */ /* 0x008ff20000410000 */
[----:B------:R3:W-:Y:S10]  /*ef40*/  MUFU.EX2 R227, R58 ;  /* 0x0000003a00e37308 */ /* 0x0007f40000000800 */
[----:B------:R-:W-:Y:S01]  /*ef50*/  MUFU.EX2 R138, R102 ;  /* 0x00000066008a7308 */ /* 0x000fe20000000800 */
[--C-:B-1----:R-:W-:Y:S09]  /*ef60*/  FFMA.FTZ R52, R226, c[0x0][0x2d0], -R153.reuse ;  /* 0x0000b400e2347a23 */ /* 0x102ff20000010899 */
[----:B------:R1:W-:Y:S01]  /*ef70*/  MUFU.EX2 R131, R52 ;  /* 0x0000003400837308 */ /* 0x0003e20000000800 */
[----:B---3--:R-:W-:Y:S09]  /*ef80*/  FMUL.FTZ R58, R0, R142 ;  /* 0x0000008e003a7220 */ /* 0x008ff20000410000 */
[----:B------:R3:W-:Y:S10]  /*ef90*/  MUFU.EX2 R226, R73 ;  /* 0x0000004900e27308 */ /* 0x0007f40000000800 */
[----:B------:R-:W-:Y:S01]  /*efa0*/  MUFU.EX2 R200, R97 ;  /* 0x0000006100c87308 */ /* 0x000fe20000000800 */
[----:B-1----:R-:W-:Y:S09]  /*efb0*/  FMUL.FTZ R52, R68, R136 ;  /* 0x0000008844347220 */ /* 0x002ff20000410000 */
[----:B------:R1:W-:Y:S01]  /*efc0*/  MUFU.EX2 R142, R100 ;  /* 0x00000064008e7308 */ /* 0x0003e20000000800 */
[-C--:B------:R-:W-:Y:S03]  /*efd0*/  HMMA.16816.F32.BF16 R52, R76, R80.reuse, R52 ;  /* 0x000000504c34723c */ /* 0x080fe60000041834 */
[--C-:B---3--:R-:W-:Y:S05]  /*efe0*/  FFMA.FTZ R73, R232, c[0x0][0x2d0], -R152.reuse ;  /* 0x0000b400e8497a23 */ /* 0x108fea0000010898 */
[C---:B------:R-:W-:Y:S01]  /*eff0*/  HMMA.16816.F32.BF16 R56, R64.reuse, R80, R56 ;  /* 0x000000504038723c */ /* 0x040fe20000041838 */
[----:B------:R3:W-:Y:S06]  /*f000*/  MUFU.EX2 R117, R73 ;  /* 0x0000004900757308 */ /* 0x0007ec0000000800 */
[----:B--2---:R-:W-:Y:S01]  /*f010*/  F2FP.BF16.PACK_AB R80, R122, R118 ;  /* 0x000000767a50723e */ /* 0x004fe200000010ff */
[-C--:B------:R-:W-:Y:S03]  /*f020*/  HMMA.16816.F32.BF16 R60, R64, R82.reuse, R60 ;  /* 0x00000052403c723c */ /* 0x080fe6000004183c */
[----:B------:R-:W-:Y:S04]  /*f030*/  MUFU.EX2 R181, R168 ;  /* 0x000000a800b57308 */ /* 0x000fe80000000800 */
[--C-:B------:R-:W-:Y:S01]  /*f040*/  FFMA.FTZ R64, R234, c[0x0][0x2d0], -R152.reuse ;  /* 0x0000b400ea407a23 */ /* 0x100fe20000010898 */
[----:B-1----:R-:W-:Y:S01]  /*f050*/  LDSM.16.MT88.4 R100, [R185+0x2000] ;  /* 0x00200000b964783b */ /* 0x002fe20000004200 */
[----:B------:R-:W-:Y:S03]  /*f060*/  FFMA.FTZ R65, R233, c[0x0][0x2d0], -R152 ;  /* 0x0000b400e9417a23 */ /* 0x000fe60000010898 */
[C---:B------:R-:W-:Y:S01]  /*f070*/  FMUL.FTZ R66, R3.reuse, R150 ;  /* 0x0000009603427220 */ /* 0x040fe20000410000 */
[----:B------:R1:W2:Y:S01]  /*f080*/  MUFU.EX2 R120, R64 ;  /* 0x0000004000787308 */ /* 0x0002a20000000800 */
[----:B------:R-:W-:Y:S01]  /*f090*/  FMUL.FTZ R67, R3, R151 ;  /* 0x0000009703437220 */ /* 0x000fe20000410000 */
[----:B------:R-:W-:Y:S01]  /*f0a0*/  F2FP.BF16.PACK_AB R151, R162, R163 ;  /* 0x000000a3a297723e */ /* 0x000fe200000010ff */
[----:B------:R-:W-:Y:S02]  /*f0b0*/  FFMA.FTZ R3, R0, R183, R176 ;  /* 0x000000b700037223 */ /* 0x000fe400000100b0 */
[--C-:B---3--:R-:W-:Y:S02]  /*f0c0*/  FFMA.FTZ R73, R225, c[0x0][0x2d0], -R153.reuse ;  /* 0x0000b400e1497a23 */ /* 0x108fe40000010899 */
[----:B------:R-:W-:Y:S02]  /*f0d0*/  FFMA.FTZ R153, R160, c[0x0][0x2d0], -R153 ;  /* 0x0000b400a0997a23 */ /* 0x000fe40000010899 */
[----:B------:R-:W-:Y:S01]  /*f0e0*/  FADD.FTZ R3, R179, R3 ;  /* 0x00000003b3037221 */ /* 0x000fe20000010000 */
[----:B------:R3:W-:Y:S01]  /*f0f0*/  MUFU.EX2 R121, R65 ;  /* 0x0000004100797308 */ /* 0x0007e20000000800 */
[----:B------:R-:W-:Y:S02]  /*f100*/  FADD.FTZ R0, R237, R105 ;  /* 0x00000069ed007221 */ /* 0x000fe40000010000 */
[----:B------:R-:W-:Y:S02]  /*f110*/  FADD.FTZ R3, R182, R3 ;  /* 0x00000003b6037221 */ /* 0x000fe40000010000 */
[----:B------:R-:W-:Y:S02]  /*f120*/  FADD.FTZ R0, R205, R0 ;  /* 0x00000000cd007221 */ /* 0x000fe40000010000 */
[----:B------:R-:W-:Y:S02]  /*f130*/  FADD.FTZ R3, R240, R3 ;  /* 0x00000003f0037221 */ /* 0x000fe40000010000 */
[----:B------:R-:W-:Y:S01]  /*f140*/  FADD.FTZ R0, R248, R0 ;  /* 0x00000000f8007221 */ /* 0x000fe20000010000 */
[----:B------:R4:W-:Y:S01]  /*f150*/  MUFU.EX2 R168, R99 ;  /* 0x0000006300a87308 */ /* 0x0009e20000000800 */
[--C-:B-1----:R-:W-:Y:S01]  /*f160*/  FFMA.FTZ R64, R235, c[0x0][0x2d0], -R152.reuse ;  /* 0x0000b400eb407a23 */ /* 0x102fe20000010898 */
[----:B--2---:R-:W-:Y:S01]  /*f170*/  F2FP.BF16.PACK_AB R81, R120, R117 ;  /* 0x000000757851723e */ /* 0x004fe200000010ff */
[----:B------:R-:W-:Y:S07]  /*f180*/  FFMA.FTZ R152, R164, c[0x0][0x2d0], -R152 ;  /* 0x0000b400a4987a23 */ /* 0x000fee0000010898 */
[----:B------:R1:W2:Y:S01]  /*f190*/  MUFU.EX2 R130, R64 ;  /* 0x0000004000827308 */ /* 0x0002a20000000800 */
[C---:B---3--:R-:W-:Y:S09]  /*f1a0*/  FMUL.FTZ R65, R68.reuse, R149 ;  /* 0x0000009544417220 */ /* 0x048ff20000410000 */
[----:B------:R-:W-:Y:S01]  /*f1b0*/  MUFU.EX2 R129, R73 ;  /* 0x0000004900817308 */ /* 0x000fe20000000800 */
[----:B----4-:R-:W-:Y:S09]  /*f1c0*/  LDSM.16.MT88.4 R96, [R186+0x1000] ;  /* 0x00100000ba60783b */ /* 0x010ff20000004200 */
[----:B------:R3:W-:Y:S01]  /*f1d0*/  MUFU.EX2 R176, R75 ;  /* 0x0000004b00b07308 */ /* 0x0007e20000000800 */
[----:B-1----:R-:W-:Y:S01]  /*f1e0*/  FMUL.FTZ R64, R68, R148 ;  /* 0x0000009444407220 */ /* 0x002fe20000410000 */
[----:B------:R-:W-:Y:S01]  /*f1f0*/  F2FP.BF16.PACK_AB R148, R173, R210 ;  /* 0x000000d2ad94723e */ /* 0x000fe200000010ff */
[----:B------:R-:W-:Y:S01]  /*f200*/  FFMA.FTZ R68, R2, R208, R177 ;  /* 0x000000d002447223 */ /* 0x000fe200000100b1 */
[----:B-----5:R-:W-:Y:S01]  /*f210*/  ISETP.GT.AND P0, PT, R211, R212, PT ;  /* 0x000000d4d300720c */ /* 0x020fe20003f04270 */
[----:B------:R-:W-:Y:S05]  /*f220*/  FADD.FTZ R2, R239, R106 ;  /* 0x0000006aef027221 */ /* 0x000fea0000010000 */
[----:B------:R1:W-:Y:S01]  /*f230*/  MUFU.EX2 R183, R74 ;  /* 0x0000004a00b77308 */ /* 0x0003e20000000800 */
[----:B------:R-:W-:Y:S04]  /*f240*/  HMMA.16816.F32.BF16 R64, R76, R82, R64 ;  /* 0x000000524c40723c */ /* 0x000fe80000041840 */
[----:B------:R-:W-:Y:S02]  /*f250*/  FADD.FTZ R2, R238, R2 ;  /* 0x00000002ee027221 */ /* 0x000fe40000010000 */
[----:B------:R-:W-:Y:S01]  /*f260*/  FADD.FTZ R68, R204, R68 ;  /* 0x00000044cc447221 */ /* 0x000fe20000010000 */
[----:B------:R-:W-:Y:S01]  /*f270*/  F2FP.BF16.PACK_AB R76, R243, R119 ;  /* 0x00000077f34c723e */ /* 0x000fe200000010ff */
[----:B------:R-:W-:Y:S01]  /*f280*/  FADD.FTZ R2, R247, R2 ;  /* 0x00000002f7027221 */ /* 0x000fe20000010000 */
[----:B------:R-:W-:Y:S01]  /*f290*/  F2FP.BF16.PACK_AB R77, R242, R180 ;  /* 0x000000b4f24d723e */ /* 0x000fe200000010ff */
[----:B------:R-:W-:Y:S02]  /*f2a0*/  MUFU.EX2 R136, R104 ;  /* 0x0000006800887308 */ /* 0x000fe40000000800 */
[----:B------:R-:W-:Y:S01]  /*f2b0*/  F2FP.BF16.PACK_AB R78, R125, R241 ;  /* 0x000000f17d4e723e */ /* 0x000fe200000010ff */
[----:B---3--:R-:W-:Y:S01]  /*f2c0*/  FADD.FTZ R75, R119, R2 ;  /* 0x00000002774b7221 */ /* 0x008fe20000010000 */
[----:B------:R-:W-:Y:S01]  /*f2d0*/  F2FP.BF16.PACK_AB R79, R251, R124 ;  /* 0x0000007cfb4f723e */ /* 0x000fe200000010ff */
[----:B------:R-:W-:Y:S01]  /*f2e0*/  FADD.FTZ R2, R117, R3 ;  /* 0x0000000375027221 */ /* 0x000fe20000010000 */
[----:B------:R-:W-:Y:S01]  /*f2f0*/  F2FP.BF16.PACK_AB R82, R131, R123 ;  /* 0x0000007b8352723e */ /* 0x000fe200000010ff */
[----:B------:R-:W-:Y:S01]  /*f300*/  FADD.FTZ R68, R206, R68 ;  /* 0x00000044ce447221 */ /* 0x000fe20000010000 */
[----:B--2---:R-:W-:Y:S01]  /*f310*/  F2FP.BF16.PACK_AB R83, R130, R121 ;  /* 0x000000798253723e */ /* 0x004fe200000010ff */
[----:B------:R-:W-:Y:S01]  /*f320*/  FADD.FTZ R2, R120, R2 ;  /* 0x0000000278027221 */ /* 0x000fe20000010000 */
[----:B------:R-:W-:Y:S01]  /*f330*/  MUFU.EX2 R177, R169 ;  /* 0x000000a900b17308 */ /* 0x000fe20000000800 */
[-C--:B------:R-:W-:Y:S03]  /*f340*/  HMMA.16816.F32.BF16 R4, R76, R84.reuse, R4 ;  /* 0x000000544c04723c */ /* 0x080fe60000041804 */
[----:B------:R-:W-:Y:S02]  /*f350*/  FADD.FTZ R68, R244, R68 ;  /* 0x00000044f4447221 */ /* 0x000fe40000010000 */
[----:B-1----:R-:W-:Y:S02]  /*f360*/  FADD.FTZ R74, R180, R0 ;  /* 0x00000000b44a7221 */ /* 0x002fe40000010000 */
[----:B------:R-:W-:Y:S01]  /*f370*/  FADD.FTZ R73, R118, R68 ;  /* 0x0000004476497221 */ /* 0x000fe20000010000 */
[C---:B------:R-:W-:Y:S01]  /*f380*/  HMMA.16816.F32.BF16 R8, R80.reuse, R84, R8 ;  /* 0x000000545008723c */ /* 0x040fe20000041808 */
[----:B------:R-:W-:Y:S03]  /*f390*/  MUFU.EX2 R143, R157 ;  /* 0x0000009d008f7308 */ /* 0x000fe60000000800 */
[----:B------:R-:W-:Y:S02]  /*f3a0*/  FADD.FTZ R3, R122, R73 ;  /* 0x000000497a037221 */ /* 0x000fe40000010000 */
[----:B------:R-:W-:Y:S02]  /*f3b0*/  FADD.FTZ R0, R243, R75 ;  /* 0x0000004bf3007221 */ /* 0x000fe40000010000 */
[-C--:B------:R-:W-:Y:S03]  /*f3c0*/  HMMA.16816.F32.BF16 R12, R80, R86.reuse, R12 ;  /* 0x00000056500c723c */ /* 0x080fe6000004180c */
[----:B------:R-:W-:Y:S01]  /*f3d0*/  MUFU.EX2 R169, R156 ;  /* 0x0000009c00a97308 */ /* 0x000fe20000000800 */
[----:B------:R-:W-:Y:S02]  /*f3e0*/  FADD.FTZ R68, R242, R74 ;  /* 0x0000004af2447221 */ /* 0x000fe40000010000 */
[----:B------:R-:W-:Y:S02]  /*f3f0*/  FADD.FTZ R74, R241, R0 ;  /* 0x00000000f14a7221 */ /* 0x000fe40000010000 */
[C---:B------:R-:W-:Y:S01]  /*f400*/  HMMA.16816.F32.BF16 R16, R76.reuse, R86, R16 ;  /* 0x000000564c10723c */ /* 0x040fe20000041810 */
[----:B------:R-:W1:Y:S03]  /*f410*/  LDSM.16.MT88.4 R84, [R188+0x800] ;  /* 0x00080000bc54783b */ /* 0x000e660000004200 */
[----:B------:R-:W-:Y:S01]  /*f420*/  FADD.FTZ R73, R124, R68 ;  /* 0x000000447c497221 */ /* 0x000fe20000010000 */
[----:B------:R-:W-:Y:S01]  /*f430*/  MUFU.EX2 R156, R153 ;  /* 0x00000099009c7308 */ /* 0x000fe20000000800 */
[----:B------:R-:W-:Y:S02]  /*f440*/  FADD.FTZ R68, R123, R3 ;  /* 0x000000037b447221 */ /* 0x000fe40000010000 */
[-C--:B------:R-:W-:Y:S04]  /*f450*/  HMMA.16816.F32.BF16 R20, R76, R88.reuse, R20 ;  /* 0x000000584c14723c */ /* 0x080fe80000041814 */
[----:B------:R-:W-:Y:S02]  /*f460*/  FADD.FTZ R0, R121, R2 ;  /* 0x0000000279007221 */ /* 0x000fe40000010000 */
[----:B------:R-:W-:Y:S01]  /*f470*/  FADD.FTZ R2, R131, R68 ;  /* 0x0000004483027221 */ /* 0x000fe20000010000 */
[----:B------:R2:W-:Y:S01]  /*f480*/  MUFU.EX2 R153, R116 ;  /* 0x0000007400997308 */ /* 0x0005e20000000800 */
[C---:B------:R-:W-:Y:S04]  /*f490*/  HMMA.16816.F32.BF16 R24, R80.reuse, R88, R24 ;  /* 0x000000585018723c */ /* 0x040fe80000041818 */
[----:B------:R-:W-:Y:S01]  /*f4a0*/  FADD.FTZ R0, R130, R0 ;  /* 0x0000000082007221 */ /* 0x000fe20000010000 */
[----:B------:R-:W-:Y:S01]  /*f4b0*/  MOV R68, R69 ;  /* 0x0000004500447202 */ /* 0x000fe20000000f00 */
[----:B------:R-:W-:Y:S02]  /*f4c0*/  FADD.FTZ R3, R251, R73 ;  /* 0x00000049fb037221 */ /* 0x000fe40000010000 */
[-C--:B------:R-:W-:Y:S01]  /*f4d0*/  HMMA.16816.F32.BF16 R28, R80, R90.reuse, R28 ;  /* 0x0000005a501c723c */ /* 0x080fe2000004181c */
[----:B------:R-:W-:Y:S07]  /*f4e0*/  MUFU.EX2 R207, R155 ;  /* 0x0000009b00cf7308 */ /* 0x000fee0000000800 */
[C---:B------:R-:W-:Y:S01]  /*f4f0*/  HMMA.16816.F32.BF16 R32, R76.reuse, R90, R32 ;  /* 0x0000005a4c20723c */ /* 0x040fe20000041820 */
[----:B------:R-:W3:Y:S02]  /*f500*/  LDSM.16.MT88.4 R88, [R185+0x1000] ;  /* 0x00100000b958783b */ /* 0x000ee40000004200 */
[----:B------:R-:W-:Y:S05]  /*f510*/  MUFU.EX2 R208, R154 ;  /* 0x0000009a00d07308 */ /* 0x000fea0000000800 */
[-C--:B------:R-:W-:Y:S01]  /*f520*/  HMMA.16816.F32.BF16 R36, R76, R92.reuse, R36 ;  /* 0x0000005c4c24723c */ /* 0x080fe20000041824 */
[----:B--2---:R-:W-:Y:S04]  /*f530*/  LDSM.16.MT88.4 R116, [R189+0x2000] ;  /* 0x00200000bd74783b */ /* 0x004fe80000004200 */
[----:B------:R-:W-:Y:S03]  /*f540*/  MUFU.EX2 R167, R158 ;  /* 0x0000009e00a77308 */ /* 0x000fe60000000800 */
[C---:B------:R-:W-:Y:S07]  /*f550*/  HMMA.16816.F32.BF16 R40, R80.reuse, R92, R40 ;  /* 0x0000005c5028723c */ /* 0x040fee0000041828 */
[----:B------:R-:W2:Y:S01]  /*f560*/  MUFU.EX2 R166, R159 ;  /* 0x0000009f00a67308 */ /* 0x000ea20000000800 */
[-C--:B------:R-:W-:Y:S08]  /*f570*/  HMMA.16816.F32.BF16 R44, R80, R94.reuse, R44 ;  /* 0x0000005e502c723c */ /* 0x080ff0000004182c */
[C---:B------:R-:W-:Y:S01]  /*f580*/  HMMA.16816.F32.BF16 R48, R76.reuse, R94, R48 ;  /* 0x0000005e4c30723c */ /* 0x040fe20000041830 */
[----:B------:R-:W4:Y:S01]  /*f590*/  LDSM.16.MT88.4 R92, [R189+0x1000] ;  /* 0x00100000bd5c783b */ /* 0x000f220000004200 */
[----:B------:R-:W-:Y:S06]  /*f5a0*/  MUFU.EX2 R165, R174 ;  /* 0x000000ae00a57308 */ /* 0x000fec0000000800 */
[-C--:B-1----:R-:W-:Y:S04]  /*f5b0*/  HMMA.16816.F32.BF16 R52, R76, R84.reuse, R52 ;  /* 0x000000544c34723c */ /* 0x082fe80000041834 */
[----:B------:R-:W1:Y:S01]  /*f5c0*/  MUFU.EX2 R164, R175 ;  /* 0x000000af00a47308 */ /* 0x000e620000000800 */
[----:B--2---:R-:W-:Y:S03]  /*f5d0*/  F2FP.BF16.PACK_AB R149, R166, R167 ;  /* 0x000000a7a695723e */ /* 0x004fe600000010ff */
[C---:B------:R-:W-:Y:S06]  /*f5e0*/  HMMA.16816.F32.BF16 R56, R80.reuse, R84, R56 ;  /* 0x000000545038723c */ /* 0x040fec0000041838 */
[----:B------:R-:W2:Y:S02]  /*f5f0*/  MUFU.EX2 R157, R113 ;  /* 0x00000071009d7308 */ /* 0x000ea40000000800 */
[-C--:B------:R-:W-:Y:S07]  /*f600*/  HMMA.16816.F32.BF16 R60, R80, R86.reuse, R60 ;  /* 0x00000056503c723c */ /* 0x080fee000004183c */
[----:B------:R-:W-:Y:S01]  /*f610*/  F2FP.BF16.PACK_AB R80, R183, R129 ;  /* 0x00000081b750723e */ /* 0x000fe200000010ff */
[----:B------:R-:W-:Y:S01]  /*f620*/  HMMA.16816.F32.BF16 R64, R76, R86, R64 ;  /* 0x000000564c40723c */ /* 0x000fe20000041840 */
[----:B------:R-:W5:Y:S01]  /*f630*/  LDSM.16.MT88.4 R84, [R188+0x1000] ;  /* 0x00100000bc54783b */ /* 0x000f620000004200 */
        /* <DEDUP_REMOVED lines=8> */
[----:B------:R-:W-:Y:S02]  /*f6c0*/  F2FP.BF16.PACK_AB R83, R136, R137 ;  /* 0x000000898853723e */ /* 0x000fe400000010ff */
[----:B-1----:R-:W-:Y:S02]  /*f6d0*/  F2FP.BF16.PACK_AB R150, R164, R165 ;  /* 0x000000a5a496723e */ /* 0x002fe400000010ff */
[----:B--2---:R-:W-:Y:S01]  /*f6e0*/  F2FP.BF16.PACK_AB R146, R156, R157 ;  /* 0x0000009d9c92723e */ /* 0x004fe200000010ff */
[-C--:B---3--:R-:W-:Y:S01]  /*f6f0*/  HMMA.16816.F32.BF16 R4, R76, R88.reuse, R4 ;  /* 0x000000584c04723c */ /* 0x088fe20000041804 */
[----:B------:R-:W-:Y:S07]  /*f700*/  MUFU.EX2 R161, R109 ;  /* 0x0000006d00a17308 */ /* 0x000fee0000000800 */
[C---:B------:R-:W-:Y:S03]  /*f710*/  HMMA.16816.F32.BF16 R8, R80.reuse, R88, R8 ;  /* 0x000000585008723c */ /* 0x040fe60000041808 */
[----:B------:R-:W-:Y:S05]  /*f720*/  MUFU.EX2 R160, R110 ;  /* 0x0000006e00a07308 */ /* 0x000fea0000000800 */
[-C--:B------:R-:W-:Y:S05]  /*f730*/  HMMA.16816.F32.BF16 R12, R80, R90.reuse, R12 ;  /* 0x0000005a500c723c */ /* 0x080fea000004180c */
[----:B------:R-:W-:Y:S03]  /*f740*/  MUFU.EX2 R158, R112 ;  /* 0x00000070009e7308 */ /* 0x000fe60000000800 */
[C---:B------:R-:W-:Y:S01]  /*f750*/  HMMA.16816.F32.BF16 R16, R76.reuse, R90, R16 ;  /* 0x0000005a4c10723c */ /* 0x040fe20000041810 */
[----:B------:R-:W1:Y:S06]  /*f760*/  LDSM.16.MT88.4 R88, [R185+0x1800] ;  /* 0x00180000b958783b */ /* 0x000e6c0000004200 */
[----:B------:R-:W-:Y:S01]  /*f770*/  MUFU.EX2 R155, R114 ;  /* 0x00000072009b7308 */ /* 0x000fe20000000800 */
[-C--:B----4-:R-:W-:Y:S08]  /*f780*/  HMMA.16816.F32.BF16 R20, R76, R92.reuse, R20 ;  /* 0x0000005c4c14723c */ /* 0x090ff00000041814 */
[C---:B------:R-:W-:Y:S01]  /*f790*/  HMMA.16816.F32.BF16 R24, R80.reuse, R92, R24 ;  /* 0x0000005c5018723c */ /* 0x040fe20000041818 */
[----:B------:R-:W2:Y:S07]  /*f7a0*/  MUFU.EX2 R154, R115 ;  /* 0x00000073009a7308 */ /* 0x000eae0000000800 */
[-C--:B------:R-:W-:Y:S03]  /*f7b0*/  HMMA.16816.F32.BF16 R28, R80, R94.reuse, R28 ;  /* 0x0000005e501c723c */ /* 0x080fe6000004181c */
[----:B------:R-:W3:Y:S05]  /*f7c0*/  MUFU.EX2 R159, R111 ;  /* 0x0000006f009f7308 */ /* 0x000eea0000000800 */
[C---:B------:R-:W-:Y:S01]  /*f7d0*/  HMMA.16816.F32.BF16 R32, R76.reuse, R94, R32 ;  /* 0x0000005e4c20723c */ /* 0x040fe20000041820 */
[----:B------:R-:W4:Y:S07]  /*f7e0*/  LDSM.16.MT88.4 R92, [R189+0x1800] ;  /* 0x00180000bd5c783b */ /* 0x000f2e0000004200 */
[-C--:B------:R-:W-:Y:S04]  /*f7f0*/  HMMA.16816.F32.BF16 R36, R76, R96.reuse, R36 ;  /* 0x000000604c24723c */ /* 0x080fe80000041824 */
[----:B--2---:R-:W-:Y:S04]  /*f800*/  F2FP.BF16.PACK_AB R145, R154, R155 ;  /* 0x0000009b9a91723e */ /* 0x004fe800000010ff */
[C---:B------:R-:W-:Y:S04]  /*f810*/  HMMA.16816.F32.BF16 R40, R80.reuse, R96, R40 ;  /* 0x000000605028723c */ /* 0x040fe80000041828 */
[----:B---3--:R-:W-:Y:S04]  /*f820*/  F2FP.BF16.PACK_AB R144, R158, R159 ;  /* 0x0000009f9e90723e */ /* 0x008fe800000010ff */
[-C--:B------:R-:W-:Y:S08]  /*f830*/  HMMA.16816.F32.BF16 R44, R80, R98.reuse, R44 ;  /* 0x00000062502c723c */ /* 0x080ff0000004182c */
[C---:B------:R-:W-:Y:S01]  /*f840*/  HMMA.16816.F32.BF16 R48, R76.reuse, R98, R48 ;  /* 0x000000624c30723c */ /* 0x040fe20000041830 */
[----:B------:R-:W2:Y:S07]  /*f850*/  LDSM.16.MT88.4 R96, [R186+0x1800] ;  /* 0x00180000ba60783b */ /* 0x000eae0000004200 */
[-C--:B-----5:R-:W-:Y:S08]  /*f860*/  HMMA.16816.F32.BF16 R52, R76, R84.reuse, R52 ;  /* 0x000000544c34723c */ /* 0x0a0ff00000041834 */
        /* <DEDUP_REMOVED lines=13> */
[C---:B------:R-:W-:Y:S08]  /*f940*/  HMMA.16816.F32.BF16 R8, R80.reuse, R88, R8 ;  /* 0x000000585008723c */ /* 0x040ff00000041808 */
[-C--:B------:R-:W-:Y:S08]  /*f950*/  HMMA.16816.F32.BF16 R12, R80, R90.reuse, R12 ;  /* 0x0000005a500c723c */ /* 0x080ff0000004180c */
[C---:B------:R-:W-:Y:S08]  /*f960*/  HMMA.16816.F32.BF16 R16, R76.reuse, R90, R16 ;  /* 0x0000005a4c10723c */ /* 0x040ff00000041810 */
[-C--:B----4-:R-:W-:Y:S08]  /*f970*/  HMMA.16816.F32.BF16 R20, R76, R92.reuse, R20 ;  /* 0x0000005c4c14723c */ /* 0x090ff00000041814 */
[C---:B------:R-:W-:Y:S08]  /*f980*/  HMMA.16816.F32.BF16 R24, R80.reuse, R92, R24 ;  /* 0x0000005c5018723c */ /* 0x040ff00000041818 */
[-C--:B------:R-:W-:Y:S08]  /*f990*/  HMMA.16816.F32.BF16 R28, R80, R94.reuse, R28 ;  /* 0x0000005e501c723c */ /* 0x080ff0000004181c */
[C---:B------:R-:W-:Y:S08]  /*f9a0*/  HMMA.16816.F32.BF16 R32, R76.reuse, R94, R32 ;  /* 0x0000005e4c20723c */ /* 0x040ff00000041820 */
[-C--:B--2---:R-:W-:Y:S08]  /*f9b0*/  HMMA.16816.F32.BF16 R36, R76, R96.reuse, R36 ;  /* 0x000000604c24723c */ /* 0x084ff00000041824 */
[C---:B------:R-:W-:Y:S08]  /*f9c0*/  HMMA.16816.F32.BF16 R40, R80.reuse, R96, R40 ;  /* 0x000000605028723c */ /* 0x040ff00000041828 */
[-C--:B------:R-:W-:Y:S08]  /*f9d0*/  HMMA.16816.F32.BF16 R44, R80, R98.reuse, R44 ;  /* 0x00000062502c723c */ /* 0x080ff0000004182c */
[C---:B------:R-:W-:Y:S08]  /*f9e0*/  HMMA.16816.F32.BF16 R48, R76.reuse, R98, R48 ;  /* 0x000000624c30723c */ /* 0x040ff00000041830 */
[-C--:B---3--:R-:W-:Y:S08]  /*f9f0*/  HMMA.16816.F32.BF16 R52, R76, R84.reuse, R52 ;  /* 0x000000544c34723c */ /* 0x088ff00000041834 */
        /* <DEDUP_REMOVED lines=71> */
[----:B------:R1:W-:Y:S01]  /*fe70*/  STL [R1], R5 ;  /* 0x0000000501007387 */ /* 0x0003e20000100800 */
[----:B------:R-:W-:Y:S01]  /*fe80*/  FADD.FTZ R246, R164, R3 ;  /* 0x00000003a4f67221 */ /* 0x000fe20000010000 */
[----:B------:R-:W-:Y:S01]  /*fe90*/  IADD3 R0, R211, -0x1, RZ ;  /* 0xffffffffd3007810 */ /* 0x000fe20007ffe0ff */
[----:B------:R-:W-:Y:S02]  /*fea0*/  FADD.FTZ R3, R156, R4 ;  /* 0x000000049c037221 */ /* 0x000fe40000010000 */
[----:B------:R-:W-:Y:S01]  /*feb0*/  FADD.FTZ R2, R84, R2 ;  /* 0x0000000254027221 */ /* 0x000fe20000010000 */
[----:B------:R-:W-:Y:S02]  /*fec0*/  MOV R211, R0 ;  /* 0x0000000000d37202 */ /* 0x000fe40000000f00 */
[----:B------:R1:W-:Y:S01]  /*fed0*/  STL [R1+0x8], R3 ;  /* 0x0000080301007387 */ /* 0x0003e20000100800 */
[----:B------:R-:W-:Y:S03]  /*fee0*/  MOV R84, R72 ;  /* 0x0000004800547202 */ /* 0x000fe60000000f00 */
[----:B------:R1:W-:Y:S02]  /*fef0*/  STL [R1+0x4], R2 ;  /* 0x0000040201007387 */ /* 0x0003e40000100800 */
[----:B-1----:R-:W-:-:S05]  /*ff00*/  @P0 BRA `(.L_x_1479) ;  /* 0xffffc32000000947 */ /* 0x002fca000383ffff */
.L_x_1472:
[----:B------:R-:W-:Y:S05]  /*ff10*/  BRA.DIV ~URZ, `(.L_x_1480) ;  /* 0x00008ed27f007947 */ /* 0x000fea000b800000 */
[----:B------:R1:W2:Y:S02]  /*ff20*/  SHFL.BFLY PT, R0, R246, 0x2, 0x1f ;  /* 0x0c401f00f6007f89 */ /* 0x0002a400000e0000 */
.L_x_1580:
[----:B--2---:R-:W-:Y:S01]  /*ff30*/  FADD.FTZ R5, R0, R246 ;  /* 0x000000f600057221 */ /* 0x004fe20000010000 */
[----:B------:R-:W-:Y:S05]  /*ff40*/  BRA.DIV ~URZ, `(.L_x_1481) ;  /* 0x00008ef27f007947 */ /* 0x000fea000b800000 */
[----:B------:R-:W2:Y:S04]  /*ff50*/  LDL.LU R10, [R1] ;  /* 0x00000000010a7983 */ /* 0x000ea80000300800 */
[----:B------:R-:W3:Y:S04]  /*ff60*/  LDL.LU R3, [R1+0x8] ;  /* 0x0000080001037983 */ /* 0x000ee80000300800 */
[----:B------:R-:W4:Y:S04]  /*ff70*/  LDL.LU R9, [R1+0x4] ;  /* 0x0000040001097983 */ /* 0x000f280000300800 */
[----:B--2---:R-:W2:Y:S04]  /*ff80*/  SHFL.BFLY PT, R0, R10, 0x2, 0x1f ;  /* 0x0c401f000a007f89 */ /* 0x004ea800000e0000 */
[----:B---3--:R-:W3:Y:S04]  /*ff90*/  SHFL.BFLY PT, R2, R3, 0x2, 0x1f ;  /* 0x0c401f0003027f89 */ /* 0x008ee800000e0000 */
[----:B----4-:R-:W4:Y:S01]  /*ffa0*/  SHFL.BFLY PT, R4, R9, 0x2, 0x1f ;  /* 0x0c401f0009047f89 */ /* 0x010f2200000e0000 */
[----:B--2---:R-:W-:-:S02]  /*ffb0*/  FADD.FTZ R0, R0, R10 ;  /* 0x0000000a00007221 */ /* 0x004fc40000010000 */
[----:B---3--:R-:W-:-:S03]  /*ffc0*/  FADD.FTZ R2, R2, R3 ;  /* 0x0000000302027221 */ /* 0x008fc60000010000 */
[----:B------:R-:W2:Y:S01]  /*ffd0*/  SHFL.BFLY PT, R6, R0, 0x1, 0x1f ;  /* 0x0c201f0000067f89 */ /* 0x000ea200000e0000 */
[----:B----4-:R-:W-:-:S03]  /*ffe0*/  FADD.FTZ R4, R4, R9 ;  /* 0x0000000904047221 */ /* 0x010fc60000010000 */
[----:B------:R-:W3:Y:S04]  /*fff0*/  SHFL.BFLY PT, R3, R5, 0x1, 0x1f ;  /* 0x0c201f0005037f89 */ /* 0x000ee800000e0000 */
[----:B------:R-:W4:Y:S04]  /*10000*/  SHFL.BFLY PT, R7, R2, 0x1, 0x1f ;  /* 0x0c201f0002077f89 */ /* 0x000f2800000e0000 */
[----:B------:R1:W1:Y:S01]  /*10010*/  SHFL.BFLY PT, R8, R4, 0x1, 0x1f ;  /* 0x0c201f0004087f89 */ /* 0x00026200000e0000 */
[----:B--2---:R-:W-:Y:S02]  /*10020*/  FADD.FTZ R6, R0, R6 ;  /* 0x0000000600067221 */ /* 0x004fe40000010000 */
[----:B---3--:R-:W-:-:S02]  /*10030*/  FADD.FTZ R5, R5, R3 ;  /* 0x0000000305057221 */ /* 0x008fc40000010000 */
[----:B----4-:R-:W-:-:S03]  /*10040*/  FADD.FTZ R7, R2, R7 ;  /* 0x0000000702077221 */ /* 0x010fc60000010000 */
.L_x_1581:
[----:B------:R-:W-:Y:S01]  /*10050*/  FSETP.NE.FTZ.AND P3, PT, R5, RZ, PT ;  /* 0x000000ff0500720b */ /* 0x000fe20003f75000 */
[----:B------:R-:W-:Y:S01]  /*10060*/  CS2R R2, SRZ ;  /* 0x0000000000027805 */ /* 0x000fe2000001ff00 */
[----:B------:R-:W-:Y:S01]  /*10070*/  MOV R0, RZ ;  /* 0x000000ff00007202 */ /* 0x000fe20000000f00 */
[----:B-1----:R-:W-:Y:S01]  /*10080*/  FADD.FTZ R4, R8, R4 ;  /* 0x0000000408047221 */ /* 0x002fe20000010000 */
        /* <DEDUP_REMOVED lines=98> */
.L_x_1427:
[----:B--2---:R2:W5:Y:S04]  /*106b0*/  LDL R6, [R1+0x50] ;  /* 0x0000500001067983 */ /* 0x0045680000100800 */
[----:B------:R-:W3:Y:S01]  /*106c0*/  S2R R2, SR_TID.X ;  /* 0x0000000000027919 */ /* 0x000ee20000002100 */
[----:B------:R-:W-:Y:S01]  /*106d0*/  BSSY B0, `(.L_x_1482) ;  /* 0x0000011000007945 */ /* 0x000fe20003800000 */
[----:B---3--:R-:W-:-:S13]  /*106e0*/  LOP3.LUT P0, RZ, R2, 0x7f, RZ, 0xc0, !PT ;  /* 0x0000007f02ff7812 */ /* 0x008fda000780c0ff */
[----:B------:R-:W-:Y:S05]  /*106f0*/  @P0 BRA `(.L_x_1483) ;  /* 0x000000e000000947 */ /* 0x000fea0003800000 */
[----:B--2---:R-:W2:Y:S01]  /*10700*/  S2R R4, SR_LANEID ;  /* 0x0000000000047919 */ /* 0x004ea20000000000 */
[----:B------:R-:W-:Y:S01]  /*10710*/  VOTEU.ANY UR4, UPT, PT ;  /* 0x0000000000047886 */ /* 0x000fe200038e0100 */
[----:B-1----:R-:W-:Y:S01]  /*10720*/  IMAD.MOV.U32 R5, RZ, RZ, c[0x0][0x564] ;  /* 0x00015900ff057624 */ /* 0x002fe200078e00ff */
[----:B------:R-:W2:Y:S08]  /*10730*/  FLO.U32 R3, UR4 ;  /* 0x0000000400037d00 */ /* 0x000eb000080e0000 */
[----:B------:R-:W1:Y:S01]  /*10740*/  POPC R2, UR4 ;  /* 0x0000000400027d09 */ /* 0x000e620008000000 */
[----:B--2---:R-:W-:Y:S01]  /*10750*/  ISETP.EQ.U32.AND P0, PT, R3, R4, PT ;  /* 0x000000040300720c */ /* 0x004fe20003f02070 */
[----:B------:R-:W-:-:S12]  /*10760*/  IMAD.MOV.U32 R4, RZ, RZ, c[0x0][0x560] ;  /* 0x00015800ff047624 */ /* 0x000fd800078e00ff */
[----:B-1----:R1:W2:Y:S04]  /*10770*/  @P0 ATOMG.E.ADD.STRONG.GPU PT, R2, [R4.64], R2 ;  /* 0x00000002040209a8 */ /* 0x0022a800081ee1c6 */
[----:B-1----:R-:W1:Y:S04]  /*10780*/  S2R R4, SR_LTMASK ;  /* 0x0000000000047919 */ /* 0x002e680000003900 */
[----:B--2---:R1:W2:Y:S02]  /*10790*/  SHFL.IDX PT, R3, R2, R3, 0x1f ;  /* 0x00001f0302037589 */ /* 0x0042a400000e0000 */
[----:B-1----:R-:W-:-:S06]  /*107a0*/  LOP3.LUT R2, R4, UR4, RZ, 0xc0, !PT ;  /* 0x0000000404027c12 */ /* 0x002fcc000f8ec0ff */
[----:B------:R-:W2:Y:S02]  /*107b0*/  POPC R2, R2 ;  /* 0x0000000200027309 */ /* 0x000ea40000000000 */
[----:B--2--5:R-:W-:-:S05]  /*107c0*/  IADD3 R6, R3, c[0x0][0xc], R2 ;  /* 0x0000030003067a10 */ /* 0x024fca0007ffe002 */
[----:B------:R1:W-:Y:S02]  /*107d0*/  STL [R1+0x50], R6 ;  /* 0x0000500601007387 */ /* 0x0003e40000100800 */
.L_x_1483:
[----:B--2---:R-:W-:Y:S05]  /*107e0*/  BSYNC B0 ;  /* 0x0000000000007941 */ /* 0x004fea0003800000 */
.L_x_1482:
[----:B------:R-:W-:Y:S01]  /*107f0*/  PRMT R0, R0, 0x9910, RZ ;  /* 0x0000991000007816 */ /* 0x000fe200000000ff */
[----:B------:R-:W-:Y:S01]  /*10800*/  BSSY B1, `(.L_x_1484) ;  /* 0x00002f9000017945 */ /* 0x000fe20003800000 */
[----:B-----5:R-:W-:Y:S02]  /*10810*/  IMAD.MOV.U32 R57, RZ, RZ, R6 ;  /* 0x000000ffff397224 */ /* 0x020fe400078e0006 */
[----:B------:R-:W-:-:S13]  /*10820*/  ISETP.NE.AND P0, PT, R0, RZ, PT ;  /* 0x000000ff0000720c */ /* 0x000fda0003f05270 */
[----:B------:R-:W-:Y:S05]  /*10830*/  @!P0 BRA `(.L_x_1485) ;  /* 0x000022d000008947 */ /* 0x000fea0003800000 */
[----:B-1----:R-:W2:Y:S04]  /*10840*/  LDL R6, [R1+0x88] ;  /* 0x0000880001067983 */ /* 0x002ea80000100800 */
        /* <DEDUP_REMOVED lines=97> */
.L_x_1486:
[----:B------:R-:W2:Y:S04]  /*10e60*/  LDL.LU R2, [R1+0x48] ;  /* 0x0000480001027983 */ /* 0x000ea80000300800 */
[----:B-1----:R-:W3:Y:S04]  /*10e70*/  LDL R5, [R1+0x44] ;  /* 0x0000440001057983 */ /* 0x002ee80000100800 */
[----:B------:R-:W4:Y:S04]  /*10e80*/  LDL.LU R6, [R1+0x84] ;  /* 0x0000840001067983 */ /* 0x000f280000300800 */
[----:B------:R-:W3:Y:S04]  /*10e90*/  LDL.LU R4, [R1+0x58] ;  /* 0x0000580001047983 */ /* 0x000ee80000300800 */
[----:B------:R-:W3:Y:S04]  /*10ea0*/  LDL R62, [R1+0x3c] ;  /* 0x00003c00013e7983 */ /* 0x000ee80000100800 */
[----:B------:R-:W3:Y:S04]  /*10eb0*/  LDL R16, [R1+0x80] ;  /* 0x0000800001107983 */ /* 0x000ee80000100800 */
[----:B------:R-:W3:Y:S01]  /*10ec0*/  LDL R56, [R1+0xd0] ;  /* 0x0000d00001387983 */ /* 0x000ee20000100800 */
[----:B------:R-:W-:Y:S01]  /*10ed0*/  ISETP.GT.AND P3, PT, R0, 0x1, PT ;  /* 0x000000010000780c */ /* 0x000fe20003f64270 */
[----:B------:R-:W-:-:S05]  /*10ee0*/  IMAD.MOV.U32 R0, RZ, RZ, 0x368 ;  /* 0x00000368ff007424 */ /* 0x000fca00078e00ff */
[----:B------:R-:W-:-:S04]  /*10ef0*/  SEL R0, R0, 0x328, P3 ;  /* 0x0000032800007807 */ /* 0x000fc80001800000 */
[----:B------:R1:W2:Y:S08]  /*10f00*/  LDC.64 R8, c[0x0][R0+0x170] ;  /* 0x00005c0000087b82 */ /* 0x0002b00000000a00 */
[----:B------:R1:W2:Y:S08]  /*10f10*/  LDC.64 R14, c[0x0][R0+0x168] ;  /* 0x00005a00000e7b82 */ /* 0x0002b00000000a00 */
[----:B------:R1:W2:Y:S08]  /*10f20*/  LDC.64 R18, c[0x0][R0+0x178] ;  /* 0x00005e0000127b82 */ /* 0x0002b00000000a00 */
[----:B------:R1:W2:Y:S01]  /*10f30*/  LDC.64 R20, c[0x0][R0+0x160] ;  /* 0x0000580000147b82 */ /* 0x0002a20000000a00 */
[----:B------:R-:W-:-:S04]  /*10f40*/  ISETP.NE.U32.AND P0, PT, RZ, c[0x0][0x500], PT ;  /* 0x00014000ff007a0c */ /* 0x000fc80003f05070 */
[----:B------:R-:W-:Y:S01]  /*10f50*/  ISETP.NE.AND.EX P0, PT, RZ, c[0x0][0x504], PT, P0 ;  /* 0x00014100ff007a0c */ /* 0x000fe20003f05300 */
[----:B-1----:R-:W-:-:S05]  /*10f60*/  IMAD.MOV.U32 R0, RZ, RZ, c[0x0][0x4e8] ;  /* 0x00013a00ff007624 */ /* 0x002fca00078e00ff */
[----:B------:R-:W-:Y:S01]  /*10f70*/  ISETP.NE.AND P2, PT, R0, 0x1, PT ;  /* 0x000000010000780c */ /* 0x000fe20003f45270 */
[----:B------:R-:W1:Y:S01]  /*10f80*/  S2R R63, SR_TID.X ;  /* 0x00000000003f7919 */ /* 0x000e620000002100 */
[----:B-----5:R-:W-:Y:S02]  /*10f90*/  SHF.R.S32.HI R17, RZ, 0x1f, R3 ;  /* 0x0000001fff117819 */ /* 0x020fe40000011403 */
[----:B--2---:R-:W-:-:S05]  /*10fa0*/  SEL R2, R2, RZ, !P0 ;  /* 0x000000ff02027207 */ /* 0x004fca0004000000 */
[----:B------:R-:W-:Y:S01]  /*10fb0*/  IMAD R0, R9, R2, RZ ;  /* 0x0000000209007224 */ /* 0x000fe200078e02ff */
[----:B----4-:R-:W-:Y:S02]  /*10fc0*/  SEL R6, R6, RZ, !P0 ;  /* 0x000000ff06067207 */ /* 0x010fe40004000000 */
[----:B---3--:R-:W-:Y:S01]  /*10fd0*/  LOP3.LUT R4, R4, 0xffff, RZ, 0xc0, !PT ;  /* 0x0000ffff04047812 */ /* 0x008fe200078ec0ff */
[----:B------:R-:W-:Y:S02]  /*10fe0*/  IMAD.IADD R5, R5, 0x1, R62 ;  /* 0x0000000105057824 */ /* 0x000fe400078e023e */
        /* <DEDUP_REMOVED lines=9> */
[----:B------:R-:W-:Y:S01]  /*11080*/  IADD3 R14, P1, P0, R6, R8, R3 ;  /* 0x00000008060e7210 */ /* 0x000fe2000783e003 */
[----:B------:R-:W-:Y:S02]  /*11090*/  IMAD.IADD R6, R9, 0x1, R12 ;  /* 0x0000000109067824 */ /* 0x000fe400078e020c */
        /* <DEDUP_REMOVED lines=16> */
[----:B-1----:R-:W-:Y:S01]  /*111a0*/  SHF.R.S32.HI R16, RZ, 0x1f, R63 ;  /* 0x0000001fff107819 */ /* 0x002fe2000001143f */
[----:B------:R-:W-:Y:S01]  /*111b0*/  IMAD.IADD R0, R7, 0x1, R0 ;  /* 0x0000000107007824 */ /* 0x000fe200078e0200 */
[----:B------:R-:W-:Y:S02]  /*111c0*/  LEA R7, P0, R6, R8, 0x2 ;  /* 0x0000000806077211 */ /* 0x000fe400078010ff */
[----:B------:R-:W-:Y:S02]  /*111d0*/  SEL R9, R9, c[0x0][0x454], P3 ;  /* 0x0001150009097a07 */ /* 0x000fe40001800000 */
[----:B------:R-:W-:Y:S02]  /*111e0*/  LEA.HI R16, R16, R63, RZ, 0x5 ;  /* 0x0000003f10107211 */ /* 0x000fe400078f28ff */
[----:B------:R-:W-:Y:S02]  /*111f0*/  LEA.HI.X R6, R6, R9, R0, 0x2, P0 ;  /* 0x0000000906067211 */ /* 0x000fe400000f1400 */
[----:B------:R-:W-:Y:S01]  /*11200*/  LOP3.LUT R16, R16, 0xffffffe0, RZ, 0xc0, !PT ;  /* 0xffffffe010107812 */ /* 0x000fe200078ec0ff */
[----:B------:R-:W-:Y:S01]  /*11210*/  SHFL.IDX PT, R14, R7, RZ, 0x1c1f ;  /* 0x001c1fff070e7589 */ /* 0x000fe200000e0000 */
[----:B------:R-:W-:-:S03]  /*11220*/  IMAD R0, R11, c[0x0][0x4e8], RZ ;  /* 0x00013a000b007a24 */ /* 0x000fc600078e02ff */
[----:B------:R-:W1:Y:S01]  /*11230*/  SHFL.IDX PT, R15, R6, RZ, 0x1c1f ;  /* 0x001c1fff060f7589 */ /* 0x000e6200000e0000 */
[----:B------:R-:W-:-:S03]  /*11240*/  IMAD.IADD R16, R63, 0x1, -R16 ;  /* 0x000000013f107824 */ /* 0x000fc600078e0a10 */
[----:B------:R-:W-:Y:S04]  /*11250*/  SHFL.IDX PT, R12, R7, 0x1, 0x1c1f ;  /* 0x003c1f00070c7f89 */ /* 0x000fe800000e0000 */
[----:B------:R-:W2:Y:S04]  /*11260*/  SHFL.IDX PT, R13, R6, 0x1, 0x1c1f ;  /* 0x003c1f00060d7f89 */ /* 0x000ea800000e0000 */
[----:B------:R-:W-:Y:S04]  /*11270*/  SHFL.IDX PT, R10, R7, 0x2, 0x1c1f ;  /* 0x005c1f00070a7f89 */ /* 0x000fe800000e0000 */
[----:B------:R-:W3:Y:S04]  /*11280*/  SHFL.IDX PT, R11, R6, 0x2, 0x1c1f ;  /* 0x005c1f00060b7f89 */ /* 0x000ee800000e0000 */
[----:B------:R4:W-:Y:S04]  /*11290*/  SHFL.IDX PT, R9, R6, 0x3, 0x1c1f ;  /* 0x007c1f0006097f89 */ /* 0x0009e800000e0000 */
[----:B------:R1:W1:Y:S01]  /*112a0*/  SHFL.IDX PT, R8, R7, 0x3, 0x1c1f ;  /* 0x007c1f0007087f89 */ /* 0x00026200000e0000 */
[----:B------:R-:W-:Y:S01]  /*112b0*/  LOP3.LUT P0, RZ, R16, 0x3, RZ, 0xc0, !PT ;  /* 0x0000000310ff7812 */ /* 0x000fe2000780c0ff */
[----:B----4-:R-:W-:-:S05]  /*112c0*/  IMAD.IADD R6, R56, 0x1, R62 ;  /* 0x0000000138067824 */ /* 0x010fca00078e023e */
[C---:B------:R-:W-:Y:S02]  /*112d0*/  IADD3 R18, R6.reuse, 0x8, RZ ;  /* 0x0000000806127810 */ /* 0x040fe40007ffe0ff */
[C---:B------:R-:W-:Y:S02]  /*112e0*/  IADD3 R16, R6.reuse, 0x40, RZ ;  /* 0x0000004006107810 */ /* 0x040fe40007ffe0ff */
[C---:B-1----:R-:W-:Y:S02]  /*112f0*/  IADD3 R7, R6.reuse, 0x48, RZ ;  /* 0x0000004806077810 */ /* 0x042fe40007ffe0ff */
[-C--:B------:R-:W-:Y:S02]  /*11300*/  ISETP.GE.OR P5, PT, R6, R0.reuse, P0 ;  /* 0x000000000600720c */ /* 0x080fe400007a6670 */
[-C--:B------:R-:W-:Y:S02]  /*11310*/  ISETP.GE.OR P4, PT, R18, R0.reuse, P0 ;  /* 0x000000001200720c */ /* 0x080fe40000786670 */
[----:B------:R-:W-:-:S02]  /*11320*/  ISETP.GE.OR P1, PT, R16, R0, P0 ;  /* 0x000000001000720c */ /* 0x000fc40000726670 */
[----:B------:R-:W-:-:S07]  /*11330*/  ISETP.GE.OR P0, PT, R7, R0, P0 ;  /* 0x000000000700720c */ /* 0x000fce0000706670 */
[----:B------:R1:W-:Y:S01]  /*11340*/  @!P5 ST.E [R14.64], R23 ;  /* 0x000000170e00d985 */ /* 0x0003e2000c101906 */
        /* <DEDUP_REMOVED lines=8> */
[----:B------:R-:W2:Y:S01]  /*113d0*/  LDL R56, [R1+0xc] ;  /* 0x00000c0001387983 */ /* 0x000ea20000100800 */
[----:B------:R-:W-:Y:S01]  /*113e0*/  IMAD R17, R17, c[0x0][0x3a0], RZ ;  /* 0x0000e80011117a24 */ /* 0x000fe200078e02ff */
[----:B-1----:R-:W-:Y:S01]  /*113f0*/  SHF.R.S32.HI R9, RZ, 0x1f, R2 ;  /* 0x0000001fff097819 */ /* 0x002fe20000011402 */
[C---:B------:R-:W-:Y:S01]  /*11400*/  IMAD.WIDE.U32 R6, R3.reuse, c[0x0][0x3a0], RZ ;  /* 0x0000e80003067a25 */ /* 0x040fe200078e00ff */
[----:B------:R1:W3:Y:S03]  /*11410*/  LDS.128 R12, [R202+0x80] ;  /* 0x00008000ca0c7984 */ /* 0x0002e60000000c00 */
        /* <DEDUP_REMOVED lines=37> */
.L_x_1582:
[----:B------:R-:W-:Y:S05]  /*11670*/  BRA.DIV ~URZ, `(.L_x_1489) ;  /* 0x00007a927f007947 */ /* 0x000fea000b800000 */
[----:B------:R3:W4:Y:S02]  /*11680*/  SHFL.IDX PT, R2, R6, RZ, 0x181f ;  /* 0x00181fff06027589 */ /* 0x00072400000e0000 */
.L_x_1583:
        /* <DEDUP_REMOVED lines=14> */
.L_x_1584:
        /* <DEDUP_REMOVED lines=8> */
.L_x_1585:
[----:B------:R-:W-:Y:S05]  /*117f0*/  BRA.DIV ~URZ, `(.L_x_1492) ;  /* 0x00007ac27f007947 */ /* 0x000fea000b800000 */
[----:B-1----:R1:W2:Y:S02]  /*11800*/  SHFL.IDX PT, R2, R6, 0x2, 0x181f ;  /* 0x00581f0006027f89 */ /* 0x0022a400000e0000 */
.L_x_1586:
        /* <DEDUP_REMOVED lines=9> */
.L_x_1587:
        /* <DEDUP_REMOVED lines=8> */
.L_x_1588:
[----:B------:R-:W-:Y:S05]  /*11920*/  BRA.DIV ~URZ, `(.L_x_1495) ;  /* 0x00007b427f007947 */ /* 0x000fea000b800000 */
[----:B--2---:R2:W1:Y:S02]  /*11930*/  SHFL.IDX PT, R2, R6, 0x4, 0x181f ;  /* 0x00981f0006027f89 */ /* 0x00446400000e0000 */
.L_x_1589:
        /* <DEDUP_REMOVED lines=9> */
.L_x_1590:
        /* <DEDUP_REMOVED lines=8> */
.L_x_1591:
[----:B------:R-:W-:Y:S05]  /*11a50*/  BRA.DIV ~URZ, `(.L_x_1498) ;  /* 0x00007bc27f007947 */ /* 0x000fea000b800000 */
[----:B--2---:R2:W3:Y:S02]  /*11a60*/  SHFL.IDX PT, R2, R6, 0x6, 0x181f ;  /* 0x00d81f0006027f89 */ /* 0x0044e400000e0000 */
.L_x_1592:
        /* <DEDUP_REMOVED lines=9> */
.L_x_1593:
        /* <DEDUP_REMOVED lines=8> */
.L_x_1487:
        /* <DEDUP_REMOVED lines=33> */
.L_x_1594:
[----:B------:R-:W-:Y:S05]  /*11d90*/  BRA.DIV ~URZ, `(.L_x_1502) ;  /* 0x00007a327f007947 */ /* 0x000fea000b800000 */
[----:B------:R3:W4:Y:S02]  /*11da0*/  SHFL.IDX PT, R0, R12, RZ, 0x1c1f ;  /* 0x001c1fff0c007589 */ /* 0x00072400000e0000 */
.L_x_1595:
[----:B------:R-:W-:Y:S01]  /*11db0*/  BSSY B0, `(.L_x_1503) ;  /* 0x0000032000007945 */ /* 0x000fe20003800000 */
[----:B------:R-:W-:Y:S05]  /*11dc0*/  @P1 BRA `(.L_x_1504) ;  /* 0x0000030000001947 */ /* 0x000fea0003800000 */
[----:B------:R-:W5:Y:S04]  /*11dd0*/  LDL R6, [R1+0x40] ;  /* 0x0000400001067983 */ /* 0x000f680000100800 */
        /* <DEDUP_REMOVED lines=36> */
[----:B------:R-:W-:-:S03]  /*12020*/  ISETP.GE.AND P2, PT, R10, c[0x0][0x3c8], PT ;  /* 0x0000f2000a007a0c */ /* 0x000fc60003f46270 */
[----:B------:R2:W-:Y:S01]  /*12030*/  @!P1 ST.E.64 [R2.64], R66 ;  /* 0x0000004202009985 */ /* 0x0005e2000c101b06 */
[----:B------:R-:W-:-:S04]  /*12040*/  @!P6 LEA R8, P1, R15, R0, 0x2 ;  /* 0x000000000f08e211 */ /* 0x000fc800078210ff */
[----:B------:R-:W-:Y:S02]  /*12050*/  @!P6 LEA.HI.X R9, R15, R4, R16, 0x2, P1 ;  /* 0x000000040f09e211 */ /* 0x000fe400008f1410 */
[----:B---3--:R-:W-:-:S04]  /*12060*/  @!P3 LEA R6, P1, R13, R0, 0x2 ;  /* 0x000000000d06b211 */ /* 0x008fc800078210ff */
[----:B------:R-:W-:Y:S01]  /*12070*/  @!P3 LEA.HI.X R7, R13, R4, R14, 0x2, P1 ;  /* 0x000000040d07b211 */ /* 0x000fe200008f140e */
[----:B------:R3:W-:Y:S04]  /*12080*/  @!P6 ST.E.64 [R8.64], R104 ;  /* 0x000000680800e985 */ /* 0x0007e8000c101b06 */
[----:B------:R3:W-:Y:S01]  /*12090*/  @!P3 ST.E.64 [R6.64], R82 ;  /* 0x000000520600b985 */ /* 0x0007e2000c101b06 */
[----:B--2---:R-:W-:-:S04]  /*120a0*/  @!P2 LEA R2, P1, R10, R0, 0x2 ;  /* 0x000000000a02a211 */ /* 0x004fc800078210ff */
[----:B------:R-:W-:-:S05]  /*120b0*/  @!P2 LEA.HI.X R3, R10, R4, R11, 0x2, P1 ;  /* 0x000000040a03a211 */ /* 0x000fca00008f140b */
[----:B------:R3:W-:Y:S04]  /*120c0*/  @!P2 ST.E.64 [R2.64], R60 ;  /* 0x0000003c0200a985 */ /* 0x0007e8000c101b06 */
.L_x_1504:
[----:B------:R-:W-:Y:S05]  /*120d0*/  BSYNC B0 ;  /* 0x0000000000007941 */ /* 0x000fea0003800000 */
.L_x_1503:
[----:B------:R-:W-:Y:S05]  /*120e0*/  BRA.DIV ~URZ, `(.L_x_1505) ;  /* 0x000077527f007947 */ /* 0x000fea000b800000 */
[----:B--2---:R2:W1:Y:S04]  /*120f0*/  SHFL.IDX PT, R4, R5, 0x1, 0x1c1f ;  /* 0x003c1f0005047f89 */ /* 0x00446800000e0000 */
[----:B----4-:R2:W4:Y:S02]  /*12100*/  SHFL.IDX PT, R0, R12, 0x1, 0x1c1f ;  /* 0x003c1f000c007f89 */ /* 0x01052400000e0000 */
.L_x_1596:
[----:B------:R-:W-:Y:S01]  /*12110*/  BSSY B0, `(.L_x_1506) ;  /* 0x0000032000007945 */ /* 0x000fe20003800000 */
        /* <DEDUP_REMOVED lines=37> */
[----:B------:R-:W-:Y:S02]  /*12370*/  ISETP.GE.AND P0, PT, R13, c[0x0][0x3c8], PT ;  /* 0x0000f2000d007a0c */ /* 0x000fe40003f06270 */
[----:B------:R-:W-:Y:S02]  /*12380*/  @!P3 LEA.HI.X R11, R19, R4, R20, 0x2, P6 ;  /* 0x00000004130bb211 */ /* 0x000fe400030f1414 */
[----:B--2---:R-:W-:-:S04]  /*12390*/  @!P2 LEA R8, P6, R17, R0, 0x2 ;  /* 0x000000001108a211 */ /* 0x004fc800078c10ff */
[----:B------:R-:W-:Y:S02]  /*123a0*/  @!P2 LEA.HI.X R9, R17, R4, R18, 0x2, P6 ;  /* 0x000000041109a211 */ /* 0x000fe400030f1412 */
[----:B---3--:R-:W-:-:S04]  /*123b0*/  @!P1 LEA R6, P6, R15, R0, 0x2 ;  /* 0x000000000f069211 */ /* 0x008fc800078c10ff */
[----:B------:R-:W-:Y:S01]  /*123c0*/  @!P1 LEA.HI.X R7, R15, R4, R16, 0x2, P6 ;  /* 0x000000040f079211 */ /* 0x000fe200030f1410 */
[----:B------:R2:W-:Y:S04]  /*123d0*/  @!P3 ST.E.64 [R10.64], R106 ;  /* 0x0000006a0a00b985 */ /* 0x0005e8000c101b06 */
[----:B------:R2:W-:Y:S01]  /*123e0*/  @!P2 ST.E.64 [R8.64], R102 ;  /* 0x000000660800a985 */ /* 0x0005e2000c101b06 */
[----:B-1----:R-:W-:-:S04]  /*123f0*/  @!P0 LEA R2, P6, R13, R0, 0x2 ;  /* 0x000000000d028211 */ /* 0x002fc800078c10ff */
[----:B------:R-:W-:Y:S01]  /*12400*/  @!P0 LEA.HI.X R3, R13, R4, R14, 0x2, P6 ;  /* 0x000000040d038211 */ /* 0x000fe200030f140e */
[----:B------:R2:W-:Y:S04]  /*12410*/  @!P1 ST.E.64 [R6.64], R84 ;  /* 0x0000005406009985 */ /* 0x0005e8000c101b06 */
[----:B------:R2:W-:Y:S04]  /*12420*/  @!P0 ST.E.64 [R2.64], R64 ;  /* 0x0000004002008985 */ /* 0x0005e8000c101b06 */
.L_x_1507:
[----:B------:R-:W-:Y:S05]  /*12430*/  BSYNC B0 ;  /* 0x0000000000007941 */ /* 0x000fea0003800000 */
.L_x_1506:
[----:B------:R-:W-:Y:S05]  /*12440*/  BRA.DIV ~URZ, `(.L_x_1508) ;  /* 0x000074c27f007947 */ /* 0x000fea000b800000 */
[----:B-1----:R1:W2:Y:S02]  /*12450*/  SHFL.IDX PT, R4, R5, 0x2, 0x1c1f ;  /* 0x005c1f0005047f89 */ /* 0x0022a400000e0000 */
.L_x_1597:
[----:B------:R-:W-:Y:S05]  /*12460*/  BRA.DIV ~URZ, `(.L_x_1509) ;  /* 0x000075127f007947 */ /* 0x000fea000b800000 */
[----:B----4-:R4:W1:Y:S02]  /*12470*/  SHFL.IDX PT, R0, R12, 0x2, 0x1c1f ;  /* 0x005c1f000c007f89 */ /* 0x01086400000e0000 */
.L_x_1598:
[----:B------:R-:W-:Y:S01]  /*12480*/  BSSY B0, `(.L_x_1510) ;  /* 0x0000032000007945 */ /* 0x000fe20003800000 */
[----:B------:R-:W-:Y:S05]  /*12490*/  @P4 BRA `(.L_x_1511) ;  /* 0x0000030000004947 */ /* 0x000fea0003800000 */
[----:B--23--:R-:W2:Y:S04]  /*124a0*/  LDL R8, [R1+0x40] ;  /* 0x0000400001087983 */ /* 0x00cea80000100800 */
        /* <DEDUP_REMOVED lines=17> */
[----:B-----5:R-:W-:Y:S02]  /*125c0*/  ISETP.GE.AND P0, PT, R21, c[0x0][0x3c8], PT ;  /* 0x0000f20015007a0c */ /* 0x020fe40003f06270 */
[----:B----4-:R-:W-:-:S07]  /*125d0*/  ISETP.GE.AND P4, PT, R10, c[0x0][0x3c8], PT ;  /* 0x0000f2000a007a0c */ /* 0x010fce0003f86270 */
[CC--:B-1----:R-:W-:Y:S02]  /*125e0*/  @!P3 LEA R6, P2, R8.reuse, R0.reuse, 0x2 ;  /* 0x000000000806b211 */ /* 0x0c2fe400078410ff */
[----:B------:R-:W-:Y:S02]  /*125f0*/  @!P1 LEA R2, P6, R23, R0, 0x2 ;  /* 0x0000000017029211 */ /* 0x000fe400078c10ff */
[----:B------:R-:W-:Y:S02]  /*12600*/  @!P3 LEA.HI.X R7, R8, R4, R9, 0x2, P2 ;  /* 0x000000040807b211 */ /* 0x000fe400010f1409 */
[----:B------:R-:W-:Y:S02]  /*12610*/  @!P0 LEA R8, P2, R21, R0, 0x2 ;  /* 0x0000000015088211 */ /* 0x000fe400078410ff */
[-C--:B------:R-:W-:Y:S01]  /*12620*/  @!P1 LEA.HI.X R3, R23, R4.reuse, R24, 0x2, P6 ;  /* 0x0000000417039211 */ /* 0x080fe200030f1418 */
[----:B------:R-:W-:Y:S01]  /*12630*/  @!P3 ST.E.64 [R6.64], R48 ;  /* 0x000000300600b985 */ /* 0x000fe2000c101b06 */
[----:B------:R-:W-:-:S02]  /*12640*/  @!P0 LEA.HI.X R9, R21, R4, R22, 0x2, P2 ;  /* 0x0000000415098211 */ /* 0x000fc400010f1416 */
[----:B------:R-:W-:Y:S01]  /*12650*/  ISETP.GE.AND P3, PT, R19, c[0x0][0x3c8], PT ;  /* 0x0000f20013007a0c */ /* 0x000fe20003f66270 */
[----:B------:R1:W-:Y:S01]  /*12660*/  @!P1 ST.E.64 [R2.64], R34 ;  /* 0x0000002202009985 */ /* 0x0003e2000c101b06 */
[----:B------:R-:W-:-:S03]  /*12670*/  ISETP.GE.AND P2, PT, R17, c[0x0][0x3c8], PT ;  /* 0x0000f20011007a0c */ /* 0x000fc60003f46270 */
[----:B------:R2:W-:Y:S01]  /*12680*/  @!P0 ST.E.64 [R8.64], R38 ;  /* 0x0000002608008985 */ /* 0x0005e2000c101b06 */
[----:B------:R-:W-:Y:S02]  /*12690*/  ISETP.GE.AND P1, PT, R15, c[0x0][0x3c8], PT ;  /* 0x0000f2000f007a0c */ /* 0x000fe40003f26270 */
[----:B------:R-:W-:Y:S02]  /*126a0*/  ISETP.GE.AND P0, PT, R13, c[0x0][0x3c8], PT ;  /* 0x0000f2000d007a0c */ /* 0x000fe40003f06270 */
[----:B-1----:R-:W-:-:S04]  /*126b0*/  @!P4 LEA R2, P6, R10, R0, 0x2 ;  /* 0x000000000a02c211 */ /* 0x002fc800078c10ff */
[----:B------:R-:W-:Y:S02]  /*126c0*/  @!P4 LEA.HI.X R3, R10, R4, R11, 0x2, P6 ;  /* 0x000000040a03c211 */ /* 0x000fe400030f140b */
[----:B------:R-:W-:-:S03]  /*126d0*/  @!P3 LEA R10, P6, R19, R0, 0x2 ;  /* 0x00000000130ab211 */ /* 0x000fc600078c10ff */
[----:B------:R1:W-:Y:S01]  /*126e0*/  @!P4 ST.E.64 [R2.64], R42 ;  /* 0x0000002a0200c985 */ /* 0x0003e2000c101b06 */
[----:B--2---:R-:W-:Y:S02]  /*126f0*/  @!P2 LEA R8, P4, R17, R0, 0x2 ;  /* 0x000000001108a211 */ /* 0x004fe400078810ff */
[----:B------:R-:W-:Y:S02]  /*12700*/  @!P3 LEA.HI.X R11, R19, R4, R20, 0x2, P6 ;  /* 0x00000004130bb211 */ /* 0x000fe400030f1414 */
[----:B------:R-:W-:Y:S02]  /*12710*/  @!P1 LEA R6, P6, R15, R0, 0x2 ;  /* 0x000000000f069211 */ /* 0x000fe400078c10ff */
        /* <DEDUP_REMOVED lines=8> */
.L_x_1511:
[----:B------:R-:W-:Y:S05]  /*127a0*/  BSYNC B0 ;  /* 0x0000000000007941 */ /* 0x000fea0003800000 */
.L_x_1510:
[----:B------:R-:W-:Y:S05]  /*127b0*/  BRA.DIV ~URZ, `(.L_x_1512) ;  /* 0x000072327f007947 */ /* 0x000fea000b800000 */
[----:B--2---:R2:W3:Y:S04]  /*127c0*/  SHFL.IDX PT, R4, R5, 0x3, 0x1c1f ;  /* 0x007c1f0005047f89 */ /* 0x0044e800000e0000 */
[----:B-1----:R2:W1:Y:S02]  /*127d0*/  SHFL.IDX PT, R0, R12, 0x3, 0x1c1f ;  /* 0x007c1f000c007f89 */ /* 0x00246400000e0000 */
.L_x_1599:
[----:B------:R-:W-:Y:S05]  /*127e0*/  @P5 BRA `(.L_x_1500) ;  /* 0x00000fa000005947 */ /* 0x000fea0003800000 */
[----:B---3--:R-:W3:Y:S04]  /*127f0*/  LDL R6, [R1+0x40] ;  /* 0x0000400001067983 */ /* 0x008ee80000100800 */
[----:B------:R-:W5:Y:S04]  /*12800*/  LDL R10, [R1+0x74] ;  /* 0x00007400010a7983 */ /* 0x000f680000100800 */
[----:B--2---:R-:W2:Y:S04]  /*12810*/  LDL R7, [R1+0xc0] ;  /* 0x0000c00001077983 */ /* 0x004ea80000100800 */
[----:B----4-:R-:W4:Y:S04]  /*12820*/  LDL R8, [R1+0x70] ;  /* 0x0000700001087983 */ /* 0x010f280000100800 */
        /* <DEDUP_REMOVED lines=12> */
[----:B-----5:R-:W-:-:S11]  /*128f0*/  ISETP.GE.AND P4, PT, R10, c[0x0][0x3c8], PT ;  /* 0x0000f2000a007a0c */ /* 0x020fd60003f86270 */
[----:B-1----:R-:W-:Y:S02]  /*12900*/  @!P0 LEA R2, P1, R6, R0, 0x2 ;  /* 0x0000000006028211 */ /* 0x002fe400078210ff */
[----:B----4-:R-:W-:Y:S02]  /*12910*/  ISETP.GE.AND P5, PT, R8, c[0x0][0x3c8], PT ;  /* 0x0000f20008007a0c */ /* 0x010fe40003fa6270 */
[----:B--2---:R-:W-:Y:S02]  /*12920*/  @!P0 LEA.HI.X R3, R6, R4, R7, 0x2, P1 ;  /* 0x0000000406038211 */ /* 0x004fe400008f1407 */
[----:B------:R-:W-:-:S03]  /*12930*/  ISETP.GE.AND P3, PT, R18, c[0x0][0x3c8], PT ;  /* 0x0000f20012007a0c */ /* 0x000fc60003f66270 */
[----:B------:R1:W-:Y:S01]  /*12940*/  @!P0 ST.E.64 [R2.64], R30 ;  /* 0x0000001e02008985 */ /* 0x0003e2000c101b06 */
[----:B------:R-:W-:Y:S02]  /*12950*/  @!P4 LEA R6, P0, R10, R0, 0x2 ;  /* 0x000000000a06c211 */ /* 0x000fe400078010ff */
[----:B------:R-:W-:Y:S02]  /*12960*/  ISETP.GE.AND P2, PT, R16, c[0x0][0x3c8], PT ;  /* 0x0000f20010007a0c */ /* 0x000fe40003f46270 */
[----:B------:R-:W-:Y:S02]  /*12970*/  @!P4 LEA.HI.X R7, R10, R4, R11, 0x2, P0 ;  /* 0x000000040a07c211 */ /* 0x000fe400000f140b */
[----:B------:R-:W-:Y:S02]  /*12980*/  ISETP.GE.AND P1, PT, R14, c[0x0][0x3c8], PT ;  /* 0x0000f2000e007a0c */ /* 0x000fe40003f26270 */
[----:B------:R-:W-:Y:S01]  /*12990*/  ISETP.GE.AND P0, PT, R12, c[0x0][0x3c8], PT ;  /* 0x0000f2000c007a0c */ /* 0x000fe20003f06270 */
        /* <DEDUP_REMOVED lines=23> */
.L_x_1485:
[----:B------:R-:W2:Y:S04]  /*12b10*/  LDL.LU R0, [R1+0x78] ;  /* 0x0000780001007983 */ /* 0x000ea80000300800 */
[----:B------:R-:W3:Y:S01]  /*12b20*/  LDL.LU R7, [R1+0x7c] ;  /* 0x00007c0001077983 */ /* 0x000ee20000300800 */
[----:B------:R-:W-:Y:S02]  /*12b30*/  ISETP.NE.U32.AND P1, PT, RZ, c[0x0][0x508], PT ;  /* 0x00014200ff007a0c */ /* 0x000fe40003f25070 */
[----:B------:R-:W-:Y:S01]  /*12b40*/  ISETP.NE.U32.AND P3, PT, RZ, c[0x0][0x500], PT ;  /* 0x00014000ff007a0c */ /* 0x000fe20003f65070 */
[----:B-1----:R-:W4:Y:S01]  /*12b50*/  LDL.LU R6, [R1+0x54] ;  /* 0x0000540001067983 */ /* 0x002f220000300800 */
        /* <DEDUP_REMOVED lines=17> */
.L_x_1513:
        /* <DEDUP_REMOVED lines=60> */
.L_x_1515:
[----:B------:R-:W-:Y:S05]  /*13030*/  BSYNC B0 ;  /* 0x0000000000007941 */ /* 0x000fea0003800000 */
.L_x_1514:
[----:B------:R-:W-:-:S13]  /*13040*/  ISETP.GT.AND P0, PT, R20, 0x1, PT ;  /* 0x000000011400780c */ /* 0x000fda0003f04270 */
[----:B------:R-:W-:Y:S05]  /*13050*/  @P0 BRA `(.L_x_1500) ;  /* 0x0000073000000947 */ /* 0x000fea0003800000 */
[----:B------:R-:W2:Y:S04]  /*13060*/  LDL R6, [R1+0x3c] ;  /* 0x00003c0001067983 */ /* 0x000ea80000100800 */
[----:B-1----:R-:W2:Y:S01]  /*13070*/  LDL R5, [R1+0xc] ;  /* 0x00000c0001057983 */ /* 0x002ea20000100800 */
[----:B------:R-:W-:Y:S01]  /*13080*/  MOV R2, c[0x0][0x4e8] ;  /* 0x00013a0000027a02 */ /* 0x000fe20000000f00 */
[----:B------:R-:W-:-:S03]  /*13090*/  IMAD R4, R18, c[0x0][0x3a0], RZ ;  /* 0x0000e80012047a24 */ /* 0x000fc600078e02ff */
        /* <DEDUP_REMOVED lines=12> */
[----:B------:R-:W-:Y:S02]  /*13160*/  @P0 SHF.R.U32.HI R0, RZ, c[0x0][0x4f0], R6 ;  /* 0x00013c00ff000a19 */ /* 0x000fe40000011606 */
[----:B------:R-:W-:Y:S02]  /*13170*/  ISETP.GE.AND P0, PT, R201, c[0x0][0x3c8], PT ;  /* 0x0000f200c9007a0c */ /* 0x000fe40003f06270 */
[----:B------:R-:W-:Y:S02]  /*13180*/  SHF.R.S32.HI R6, RZ, 0x1f, R0 ;  /* 0x0000001fff067819 */ /* 0x000fe40000011400 */
[----:B------:R-:W-:Y:S02]  /*13190*/  IADD3 R5, -R0, RZ, RZ ;  /* 0x000000ff00057210 */ /* 0x000fe40007ffe1ff */
[----:B------:R-:W-:Y:S01]  /*131a0*/  IADD3 R3, R3, R7, RZ ;  /* 0x0000000703037210 */ /* 0x000fe20007ffe0ff */
[----:B------:R-:W-:-:S02]  /*131b0*/  IMAD R6, R6, c[0x0][0x3e0], RZ ;  /* 0x0000f80006067a24 */ /* 0x000fc400078e02ff */
        /* <DEDUP_REMOVED lines=13> */
.L_x_1600:
[----:B------:R-:W-:Y:S05]  /*13290*/  BRA.DIV ~URZ, `(.L_x_1517) ;  /* 0x000068927f007947 */ /* 0x000fea000b800000 */
[----:B------:R3:W4:Y:S02]  /*132a0*/  SHFL.IDX PT, R2, R6, RZ, 0x181f ;  /* 0x00181fff06027589 */ /* 0x00072400000e0000 */
.L_x_1601:
        /* <DEDUP_REMOVED lines=15> */
.L_x_1602:
        /* <DEDUP_REMOVED lines=8> */
.L_x_1603:
[----:B------:R-:W-:Y:S05]  /*13420*/  BRA.DIV ~URZ, `(.L_x_1520) ;  /* 0x000068b27f007947 */ /* 0x000fea000b800000 */
[----:B-1----:R1:W2:Y:S02]  /*13430*/  SHFL.IDX PT, R2, R6, 0x2, 0x181f ;  /* 0x00581f0006027f89 */ /* 0x0022a400000e0000 */
.L_x_1604:
        /* <DEDUP_REMOVED lines=9> */
.L_x_1605:
        /* <DEDUP_REMOVED lines=8> */
.L_x_1606:
[----:B------:R-:W-:Y:S05]  /*13550*/  BRA.DIV ~URZ, `(.L_x_1523) ;  /* 0x000069327f007947 */ /* 0x000fea000b800000 */
[----:B--2---:R2:W1:Y:S02]  /*13560*/  SHFL.IDX PT, R2, R6, 0x4, 0x181f ;  /* 0x00981f0006027f89 */ /* 0x00446400000e0000 */
.L_x_1607:
        /* <DEDUP_REMOVED lines=9> */
.L_x_1608:
        /* <DEDUP_REMOVED lines=8> */
.L_x_1609:
[----:B------:R-:W-:Y:S05]  /*13680*/  BRA.DIV ~URZ, `(.L_x_1526) ;  /* 0x000069b27f007947 */ /* 0x000fea000b800000 */
[----:B--2---:R2:W3:Y:S02]  /*13690*/  SHFL.IDX PT, R2, R6, 0x6, 0x181f ;  /* 0x00d81f0006027f89 */ /* 0x0044e400000e0000 */
.L_x_1610:
        /* <DEDUP_REMOVED lines=9> */
.L_x_1611:
[----:B------:R-:W-:Y:S02]  /*13730*/  IADD3 R0, R0, 0x70, RZ ;  /* 0x0000007000007810 */ /* 0x000fe40007ffe0ff */
[----:B-12---:R-:W-:Y:S02]  /*13740*/  SHF.R.S32.HI R6, RZ, 0x1f, R201 ;  /* 0x0000001fff067819 */ /* 0x006fe400000114c9 */
[----:B------:R-:W-:-:S13]  /*13750*/  ISETP.GE.OR P1, PT, R0, R4, P0 ;  /* 0x000000040000720c */ /* 0x000fda0000726670 */
[----:B----4-:R-:W-:-:S04]  /*13760*/  @!P1 LEA R2, P0, R201, R2, 0x1 ;  /* 0x00000002c9029211 */ /* 0x010fc800078008ff */
[----:B---3--:R-:W-:-:S05]  /*13770*/  @!P1 LEA.HI.X R3, R201, R5, R6, 0x1, P0 ;  /* 0x00000005c9039211 */ /* 0x008fca00000f0c06 */
[----:B------:R1:W-:Y:S04]  /*13780*/  @!P1 ST.E.128 [R2.64], RZ ;  /* 0x000000ff02009985 */ /* 0x0003e8000c101d06 */
.L_x_1500:
[----:B------:R-:W-:Y:S05]  /*13790*/  BSYNC B1 ;  /* 0x0000000000017941 */ /* 0x000fea0003800000 */
.L_x_1484:
        /* <DEDUP_REMOVED lines=15> */
.L_x_1612:
[----:B------:R-:W-:Y:S05]  /*13890*/  BRA.DIV ~URZ, `(.L_x_1530) ;  /* 0x000069527f007947 */ /* 0x000fea000b800000 */
[----:B------:R3:W4:Y:S02]  /*138a0*/  SHFL.IDX PT, R8, R57, 0x1, 0x1f ;  /* 0x00201f0039087f89 */ /* 0x00072400000e0000 */
.L_x_1613:
        /* <DEDUP_REMOVED lines=19> */
.L_x_1614:
        /* <DEDUP_REMOVED lines=16> */
.L_x_1615:
[----:B---3--:R-:W-:Y:S01]  /*13ae0*/  IMAD R0, R0, c[0x0][0x538], RZ ;  /* 0x00014e0000007a24 */ /* 0x008fe200078e02ff */
[----:B------:R-:W-:Y:S04]  /*13af0*/  BSSY B1, `(.L_x_1533) ;  /* 0x00000ce000017945 */ /* 0x000fe80003800000 */
[----:B----4-:R-:W-:-:S04]  /*13b00*/  IADD3 R8, R0, R8, RZ ;  /* 0x0000000800087210 */ /* 0x010fc80007ffe0ff */
[----:B--2---:R-:W-:-:S13]  /*13b10*/  ISETP.GT.AND P6, PT, R8, R9, PT ;  /* 0x000000090800720c */ /* 0x004fda0003fc4270 */
[----:B------:R-:W-:Y:S05]  /*13b20*/  @P6 BRA `(.L_x_1534) ;  /* 0x0000025000006947 */ /* 0x000fea0003800000 */
.L_x_1538:
        /* <DEDUP_REMOVED lines=17> */
.L_x_1616:
        /* <DEDUP_REMOVED lines=16> */
.L_x_1617:
[----:B--2---:R-:W-:-:S05]  /*13d40*/  IMAD R0, R0, c[0x0][0x538], RZ ;  /* 0x00014e0000007a24 */ /* 0x004fca00078e02ff */
[----:B------:R-:W-:-:S04]  /*13d50*/  IADD3 R8, R0, R8, RZ ;  /* 0x0000000800087210 */ /* 0x000fc80007ffe0ff */
[----:B------:R-:W-:-:S13]  /*13d60*/  ISETP.GT.AND P6, PT, R8, R9, PT ;  /* 0x000000090800720c */ /* 0x000fda0003fc4270 */
[----:B-1----:R-:W-:Y:S05]  /*13d70*/  @!P6 BRA `(.L_x_1538) ;  /* 0xfffffdb00000e947 */ /* 0x002fea000383ffff */
.L_x_1534:
[----:B------:R-:W-:-:S05]  /*13d80*/  IADD3 R5, -R0, R8, RZ ;  /* 0x0000000800057210 */ /* 0x000fca0007ffe1ff */
[----:B------:R-:W-:-:S05]  /*13d90*/  IMAD R0, R4, c[0x0][0x538], R5 ;  /* 0x00014e0004007a24 */ /* 0x000fca00078e0205 */
[----:B------:R-:W-:Y:S01]  /*13da0*/  ISETP.GT.AND P0, PT, R0, R9, PT ;  /* 0x000000090000720c */ /* 0x000fe20003f04270 */
[----:B------:R-:W-:-:S12]  /*13db0*/  BRA.DIV ~URZ, `(.L_x_1539) ;  /* 0x000068927f007947 */ /* 0x000fd8000b800000 */
[----:B------:R-:W-:-:S03]  /*13dc0*/  VOTE.ANY R10, PT, !P0 ;  /* 0x00000000000a7806 */ /* 0x000fc600040e0100 */
.L_x_1618:
[----:B------:R-:W2:Y:S01]  /*13dd0*/  LDL.LU R2, [R1+0x5c] ;  /* 0x00005c0001027983 */ /* 0x000ea20000300800 */
[----:B------:R-:W2:Y:S02]  /*13de0*/  POPC R0, R10 ;  /* 0x0000000a00007309 */ /* 0x000ea40000000000 */
[----:B--2---:R-:W-:-:S05]  /*13df0*/  IADD3 R2, R0, R2, RZ ;  /* 0x0000000200027210 */ /* 0x004fca0007ffe0ff */
[----:B------:R2:W-:Y:S01]  /*13e00*/  STL [R1+0x5c], R2 ;  /* 0x00005c0201007387 */ /* 0x0005e20000100800 */
[----:B------:R-:W-:Y:S05]  /*13e10*/  BRA.DIV ~URZ, `(.L_x_1540) ;  /* 0x000068827f007947 */ /* 0x000fea000b800000 */
[----:B------:R3:W4:Y:S04]  /*13e20*/  SHFL.IDX PT, R8, R6, R0, 0x1f ;  /* 0x00001f0006087589 */ /* 0x00072800000e0000 */
[----:B------:R3:W1:Y:S02]  /*13e30*/  SHFL.IDX PT, R7, R7, R0, 0x1f ;  /* 0x00001f0007077589 */ /* 0x00066400000e0000 */
.L_x_1619:
[----:B------:R-:W-:Y:S01]  /*13e40*/  ISETP.NE.AND P0, PT, R10, RZ, PT ;  /* 0x000000ff0a00720c */ /* 0x000fe20003f05270 */
[----:B------:R-:W-:-:S12]  /*13e50*/  BSSY B0, `(.L_x_1541) ;  /* 0x0000005000007945 */ /* 0x000fd80003800000 */
[----:B------:R-:W-:Y:S05]  /*13e60*/  @!P0 BRA `(.L_x_1542) ;  /* 0x0000003000008947 */ /* 0x000fea0003800000 */
[----:B---3--:R-:W-:Y:S01]  /*13e70*/  IADD3 R0, R0, -0x1, RZ ;  /* 0xffffffff00007810 */ /* 0x008fe20007ffe0ff */
[----:B------:R-:W-:Y:S05]  /*13e80*/  BRA.DIV ~URZ, `(.L_x_1543) ;  /* 0x000068e27f007947 */ /* 0x000fea000b800000 */
[----:B------:R3:W2:Y:S02]  /*13e90*/  SHFL.IDX PT, R11, R4, R0, 0x1f ;  /* 0x00001f00040b7589 */ /* 0x0006a400000e0000 */
.L_x_1542:
[----:B------:R-:W-:Y:S05]  /*13ea0*/  BSYNC B0 ;  /* 0x0000000000007941 */ /* 0x000fea0003800000 */
.L_x_1541:
        /* <DEDUP_REMOVED lines=68> */
.L_x_1545:
        /* <DEDUP_REMOVED lines=68> */
.L_x_1546:
[----:B------:R-:W-:Y:S05]  /*14730*/  BSYNC B0 ;  /* 0x0000000000007941 */ /* 0x000fea0003800000 */
.L_x_1544:
[----:B------:R-:W-:-:S04]  /*14740*/  LOP3.LUT R2, RZ, R2, RZ, 0x33, !PT ;  /* 0x00000002ff027212 */ /* 0x000fc800078e33ff */
[----:B-1----:R-:W-:-:S05]  /*14750*/  IADD3 R0, R2, R8, RZ ;  /* 0x0000000802007210 */ /* 0x002fca0007ffe0ff */
[----:B------:R1:W-:Y:S01]  /*14760*/  STL [R1+0x54], R0 ;  /* 0x0000540001007387 */ /* 0x0003e20000100800 */
[----:B------:R-:W-:Y:S05]  /*14770*/  BRA `(.L_x_1547) ;  /* 0x0000005000007947 */ /* 0x000fea0003800000 */
.L_x_1535:
[----:B------:R-:W-:Y:S01]  /*14780*/  MOV R0, c[0x0][0x53c] ;  /* 0x00014f0000007a02 */ /* 0x000fe20000000f00 */
[----:B------:R2:W-:Y:S04]  /*14790*/  STL [R1+0x50], R9 ;  /* 0x0000500901007387 */ /* 0x0005e80000100800 */
[----:B------:R2:W-:Y:S04]  /*147a0*/  STL [R1+0x54], RZ ;  /* 0x000054ff01007387 */ /* 0x0005e80000100800 */
[----:B------:R2:W-:Y:S04]  /*147b0*/  STL [R1+0x58], RZ ;  /* 0x000058ff01007387 */ /* 0x0005e80000100800 */
[----:B------:R2:W-:Y:S02]  /*147c0*/  STL [R1+0x5c], R0 ;  /* 0x00005c0001007387 */ /* 0x0005e40000100800 */
.L_x_1547:
[----:B------:R-:W-:Y:S05]  /*147d0*/  BSYNC B1 ;  /* 0x0000000000017941 */ /* 0x000fea0003800000 */
.L_x_1533:
        /* <DEDUP_REMOVED lines=9> */
.L_x_1528:
[----:B--2---:R-:W2:Y:S02]  /*14870*/  LDL R0, [R1+0x5c] ;  /* 0x00005c0001007983 */ /* 0x004ea40000100800 */
[----:B--2---:R-:W-:-:S13]  /*14880*/  ISETP.GE.AND P0, PT, R0, c[0x0][0x53c], PT ;  /* 0x00014f0000007a0c */ /* 0x004fda0003f06270 */
[----:B-1--4-:R-:W-:Y:S01]  /*14890*/  @P0 CALL.REL.NOINC `(.L_x_1548) ;  /* 0x0000001000000944 */ /* 0x012fe20003c00000 */
[----:B------:R-:W-:Y:S05]  /*148a0*/  BRA `(.L_x_1549) ;  /* 0xfffed2c000007947 */ /* 0x000fea000383ffff */
.L_x_1548:
[----:B------:R-:W-:Y:S05]  /*148b0*/  EXIT ;  /* 0x000000000000794d */ /* 0x000fea0003800000 */
.L_x_1410:
[----:B------:R-:W-:Y:S01]  /*148c0*/  IMAD.MOV.U32 R0, RZ, RZ, R5 ;  /* 0x000000ffff007224 */ /* 0x000fe200078e0005 */
[----:B------:R-:W-:Y:S02]  /*148d0*/  MOV R2, 0x1 ;  /* 0x0000000100027802 */ /* 0x000fe40000000f00 */
[----:B------:R-:W-:Y:S02]  /*148e0*/  MOV R3, 0x14900 ;  /* 0x0001490000037802 */ /* 0x000fe40000000f00 */
[----:B------:R-:W-:Y:S05]  /*148f0*/  CALL.REL.NOINC `($__internal_20_$__cuda_sm70_shflsync_up_p) ;  /* 0x00005fa000007944 */ /* 0x000fea0003c00000 */
[----:B------:R-:W-:Y:S01]  /*14900*/  MOV R0, R4 ;  /* 0x0000000400007202 */ /* 0x000fe20000000f00 */
[----:B------:R-:W-:Y:S05]  /*14910*/  BRA `(.L_x_1550) ;  /* 0xfffebb4000007947 */ /* 0x000fea000383ffff */
.L_x_1411:
[----:B------:R-:W-:Y:S01]  /*14920*/  IMAD.MOV.U32 R0, RZ, RZ, R5 ;  /* 0x000000ffff007224 */ /* 0x000fe200078e0005 */
[----:B------:R-:W-:Y:S02]  /*14930*/  MOV R2, 0x2 ;  /* 0x0000000200027802 */ /* 0x000fe40000000f00 */
[----:B------:R-:W-:Y:S02]  /*14940*/  MOV R3, 0x14960 ;  /* 0x0001496000037802 */ /* 0x000fe40000000f00 */
[----:B------:R-:W-:Y:S05]  /*14950*/  CALL.REL.NOINC `($__internal_20_$__cuda_sm70_shflsync_up_p) ;  /* 0x00005f4000007944 */ /* 0x000fea0003c00000 */
[----:B------:R-:W-:Y:S01]  /*14960*/  SEL R0, R4, RZ, P4 ;  /* 0x000000ff04007207 */ /* 0x000fe20002000000 */
[----:B------:R-:W-:Y:S01]  /*14970*/  IMAD.MOV.U32 R2, RZ, RZ, 0x4 ;  /* 0x00000004ff027424 */ /* 0x000fe200078e00ff */
[----:B------:R-:W-:-:S03]  /*14980*/  MOV R3, 0x149b0 ;  /* 0x000149b000037802 */ /* 0x000fc60000000f00 */
[----:B------:R-:W-:Y:S02]  /*14990*/  IMAD.IADD R0, R5, 0x1, R0 ;  /* 0x0000000105007824 */ /* 0x000fe400078e0200 */
        /* <DEDUP_REMOVED lines=13> */
[----:B------:R-:W-:Y:S02]  /*14a70*/  MOV R62, 0x1f ;  /* 0x0000001f003e7802 */ /* 0x000fe40000000f00 */
[----:B------:R-:W-:Y:S01]  /*14a80*/  MOV R3, 0x14ac0 ;  /* 0x00014ac000037802 */ /* 0x000fe20000000f00 */
[----:B------:R-:W-:-:S04]  /*14a90*/  IMAD.IADD R4, R0, 0x1, R4 ;  /* 0x0000000100047824 */ /* 0x000fc800078e0204 */
[----:B------:R-:W-:Y:S02]  /*14aa0*/  IMAD.MOV.U32 R56, RZ, RZ, R4 ;  /* 0x000000ffff387224 */ /* 0x000fe400078e0004 */
[----:B------:R-:W-:Y:S05]  /*14ab0*/  CALL.REL.NOINC `($__internal_19_$__cuda_sm70_shflsync_idx_p) ;  /* 0x00005d8000007944 */ /* 0x000fea0003c00000 */
[----:B------:R-:W-:Y:S01]  /*14ac0*/  MOV R0, R62 ;  /* 0x0000003e00007202 */ /* 0x000fe20000000f00 */
[----:B------:R-:W-:Y:S05]  /*14ad0*/  BRA `(.L_x_1551) ;  /* 0xfffeba8000007947 */ /* 0x000fea000383ffff */
.L_x_1413:
[----:B------:R-:W-:Y:S02]  /*14ae0*/  SEL R0, RZ, 0x1, P0 ;  /* 0x00000001ff007807 */ /* 0x000fe40000000000 */
[----:B------:R-:W-:Y:S02]  /*14af0*/  MOV R2, 0x14b10 ;  /* 0x00014b1000027802 */ /* 0x000fe40000000f00 */
[----:B------:R-:W-:Y:S05]  /*14b00*/  CALL.REL.NOINC `($__internal_21_$__cuda_sm70_votesync_ballot) ;  /* 0x00005e0000007944 */ /* 0x000fea0003c00000 */
[----:B------:R-:W-:Y:S01]  /*14b10*/  MOV R7, R0 ;  /* 0x0000000000077202 */ /* 0x000fe20000000f00 */
[----:B------:R-:W-:Y:S05]  /*14b20*/  BRA `(.L_x_1552) ;  /* 0xfffebac000007947 */ /* 0x000fea000383ffff */
.L_x_1414:
[----:B------:R-:W-:Y:S01]  /*14b30*/  IMAD.MOV.U32 R56, RZ, RZ, R9 ;  /* 0x000000ffff387224 */ /* 0x000fe200078e0009 */
[----:B-1----:R-:W-:Y:S01]  /*14b40*/  MOV R2, R0 ;  /* 0x0000000000027202 */ /* 0x002fe20000000f00 */
[----:B------:R-:W-:Y:S01]  /*14b50*/  IMAD.MOV.U32 R62, RZ, RZ, 0x1f ;  /* 0x0000001fff3e7424 */ /* 0x000fe200078e00ff */
[----:B------:R-:W-:Y:S02]  /*14b60*/  MOV R3, 0x14b80 ;  /* 0x00014b8000037802 */ /* 0x000fe40000000f00 */
[----:B------:R-:W-:Y:S05]  /*14b70*/  CALL.REL.NOINC `($__internal_19_$__cuda_sm70_shflsync_idx_p) ;  /* 0x00005cc000007944 */ /* 0x000fea0003c00000 */
[----:B------:R-:W-:Y:S01]  /*14b80*/  IMAD.MOV.U32 R12, RZ, RZ, R62 ;  /* 0x000000ffff0c7224 */ /* 0x000fe200078e003e */
[----:B------:R-:W-:Y:S01]  /*14b90*/  MOV R56, R8 ;  /* 0x0000000800387202 */ /* 0x000fe20000000f00 */
[----:B------:R-:W-:Y:S01]  /*14ba0*/  IMAD.MOV.U32 R5, RZ, RZ, RZ ;  /* 0x000000ffff057224 */ /* 0x000fe200078e00ff */
[----:B------:R-:W-:Y:S01]  /*14bb0*/  MOV R2, R0 ;  /* 0x0000000000027202 */ /* 0x000fe20000000f00 */
[----:B------:R-:W-:Y:S01]  /*14bc0*/  IMAD.MOV.U32 R62, RZ, RZ, 0x1f ;  /* 0x0000001fff3e7424 */ /* 0x000fe200078e00ff */
[----:B------:R-:W-:-:S02]  /*14bd0*/  MOV R3, 0x14bf0 ;  /* 0x00014bf000037802 */ /* 0x000fc40000000f00 */
[----:B------:R-:W-:Y:S05]  /*14be0*/  CALL.REL.NOINC `($__internal_19_$__cuda_sm70_shflsync_idx_p) ;  /* 0x00005c5000007944 */ /* 0x000fea0003c00000 */
[----:B------:R-:W-:Y:S01]  /*14bf0*/  MOV R9, R62 ;  /* 0x0000003e00097202 */ /* 0x000fe20000000f00 */
[----:B------:R-:W-:Y:S05]  /*14c00*/  BRA `(.L_x_1553) ;  /* 0xfffeba5000007947 */ /* 0x000fea000383ffff */
.L_x_1417:
[----:B------:R-:W-:Y:S01]  /*14c10*/  IMAD.MOV.U32 R56, RZ, RZ, R4 ;  /* 0x000000ffff387224 */ /* 0x000fe200078e0004 */
[----:B-1----:R-:W-:Y:S01]  /*14c20*/  MOV R2, R0 ;  /* 0x0000000000027202 */ /* 0x002fe20000000f00 */
[----:B------:R-:W-:Y:S01]  /*14c30*/  IMAD.MOV.U32 R62, RZ, RZ, 0x1f ;  /* 0x0000001fff3e7424 */ /* 0x000fe200078e00ff */
[----:B------:R-:W-:-:S02]  /*14c40*/  MOV R3, 0x14c60 ;  /* 0x00014c6000037802 */ /* 0x000fc40000000f00 */
[----:B---34-:R-:W-:Y:S05]  /*14c50*/  CALL.REL.NOINC `($__internal_19_$__cuda_sm70_shflsync_idx_p) ;  /* 0x00005be000007944 */ /* 0x018fea0003c00000 */
[----:B------:R-:W-:Y:S01]  /*14c60*/  MOV R5, R62 ;  /* 0x0000003e00057202 */ /* 0x000fe20000000f00 */
[----:B------:R-:W-:Y:S05]  /*14c70*/  BRA `(.L_x_1416) ;  /* 0xfffeba4000007947 */ /* 0x000fea000383ffff */
.L_x_1428:
[----:B------:R-:W-:Y:S01]  /*14c80*/  IMAD.MOV.U32 R56, RZ, RZ, R5 ;  /* 0x000000ffff387224 */ /* 0x000fe200078e0005 */
[----:B------:R-:W-:Y:S01]  /*14c90*/  MOV R2, RZ ;  /* 0x000000ff00027202 */ /* 0x000fe20000000f00 */
[----:B------:R-:W-:Y:S01]  /*14ca0*/  IMAD.MOV.U32 R62, RZ, RZ, 0x181f ;  /* 0x0000181fff3e7424 */ /* 0x000fe200078e00ff */
[----:B------:R-:W-:-:S02]  /*14cb0*/  MOV R3, 0x14cd0 ;  /* 0x00014cd000037802 */ /* 0x000fc40000000f00 */
[----:B-----5:R-:W-:Y:S05]  /*14cc0*/  CALL.REL.NOINC `($__internal_19_$__cuda_sm70_shflsync_idx_p) ;  /* 0x00005b7000007944 */ /* 0x020fea0003c00000 */
[----:B------:R-:W-:Y:S01]  /*14cd0*/  MOV R7, R62 ;  /* 0x0000003e00077202 */ /* 0x000fe20000000f00 */
[----:B------:R-:W-:Y:S05]  /*14ce0*/  BRA `(.L_x_1554) ;  /* 0xfffedaf000007947 */ /* 0x000fea000383ffff */
.L_x_1429:
[----:B------:R-:W-:Y:S01]  /*14cf0*/  IMAD.MOV.U32 R56, RZ, RZ, R6 ;  /* 0x000000ffff387224 */ /* 0x000fe200078e0006 */
[----:B------:R-:W-:Y:S01]  /*14d00*/  MOV R2, RZ ;  /* 0x000000ff00027202 */ /* 0x000fe20000000f00 */
[----:B------:R-:W-:Y:S01]  /*14d10*/  IMAD.MOV.U32 R62, RZ, RZ, 0x181f ;  /* 0x0000181fff3e7424 */ /* 0x000fe200078e00ff */
[----:B------:R-:W-:-:S02]  /*14d20*/  MOV R3, 0x14d40 ;  /* 0x00014d4000037802 */ /* 0x000fc40000000f00 */
[----:B-12--5:R-:W-:Y:S05]  /*14d30*/  CALL.REL.NOINC `($__internal_19_$__cuda_sm70_shflsync_idx_p) ;  /* 0x00005b0000007944 */ /* 0x026fea0003c00000 */
[----:B------:R-:W-:Y:S01]  /*14d40*/  MOV R2, R62 ;  /* 0x0000003e00027202 */ /* 0x000fe20000000f00 */
[----:B------:R-:W-:Y:S05]  /*14d50*/  BRA `(.L_x_1555) ;  /* 0xfffedaa000007947 */ /* 0x000fea000383ffff */
.L_x_1432:
[----:B------:R-:W-:Y:S01]  /*14d60*/  IMAD.MOV.U32 R56, RZ, RZ, R5 ;  /* 0x000000ffff387224 */ /* 0x000fe200078e0005 */
[----:B-1--4-:R-:W-:Y:S01]  /*14d70*/  MOV R2, 0x1 ;  /* 0x0000000100027802 */ /* 0x012fe20000000f00 */
[----:B------:R-:W-:Y:S01]  /*14d80*/  IMAD.MOV.U32 R62, RZ, RZ, 0x181f ;  /* 0x0000181fff3e7424 */ /* 0x000fe200078e00ff */
[----:B------:R-:W-:-:S02]  /*14d90*/  MOV R3, 0x14db0 ;  /* 0x00014db000037802 */ /* 0x000fc40000000f00 */
[----:B--2--5:R-:W-:Y:S05]  /*14da0*/  CALL.REL.NOINC `($__internal_19_$__cuda_sm70_shflsync_idx_p) ;  /* 0x00005a9000007944 */ /* 0x024fea0003c00000 */
[----:B------:R-:W-:Y:S01]  /*14db0*/  IMAD.MOV.U32 R7, RZ, RZ, R62 ;  /* 0x000000ffff077224 */ /* 0x000fe200078e003e */
[----:B------:R-:W-:Y:S01]  /*14dc0*/  MOV R2, 0x1 ;  /* 0x0000000100027802 */ /* 0x000fe20000000f00 */
[----:B------:R-:W-:Y:S01]  /*14dd0*/  IMAD.MOV.U32 R56, RZ, RZ, R6 ;  /* 0x000000ffff387224 */ /* 0x000fe200078e0006 */
[----:B------:R-:W-:-:S02]  /*14de0*/  MOV R62, 0x181f ;  /* 0x0000181f003e7802 */ /* 0x000fc40000000f00 */
[----:B------:R-:W-:Y:S02]  /*14df0*/  MOV R3, 0x14e10 ;  /* 0x00014e1000037802 */ /* 0x000fe40000000f00 */
[----:B------:R-:W-:Y:S05]  /*14e00*/  CALL.REL.NOINC `($__internal_19_$__cuda_sm70_shflsync_idx_p) ;  /* 0x00005a3000007944 */ /* 0x000fea0003c00000 */
[----:B------:R-:W-:Y:S01]  /*14e10*/  MOV R2, R62 ;  /* 0x0000003e00027202 */ /* 0x000fe20000000f00 */
[----:B------:R-:W-:Y:S05]  /*14e20*/  BRA `(.L_x_1556) ;  /* 0xfffedb2000007947 */ /* 0x000fea000383ffff */
.L_x_1435:
[----:B------:R-:W-:Y:S01]  /*14e30*/  IMAD.MOV.U32 R56, RZ, RZ, R5 ;  /* 0x000000ffff387224 */ /* 0x000fe200078e0005 */
[----:B-1----:R-:W-:Y:S01]  /*14e40*/  MOV R2, 0x2 ;  /* 0x0000000200027802 */ /* 0x002fe20000000f00 */
[----:B------:R-:W-:Y:S01]  /*14e50*/  IMAD.MOV.U32 R62, RZ, RZ, 0x181f ;  /* 0x0000181fff3e7424 */ /* 0x000fe200078e00ff */
[----:B------:R-:W-:Y:S02]  /*14e60*/  MOV R3, 0x14e80 ;  /* 0x00014e8000037802 */ /* 0x000fe40000000f00 */
[----:B--23-5:R-:W-:Y:S05]  /*14e70*/  CALL.REL.NOINC `($__internal_19_$__cuda_sm70_shflsync_idx_p) ;  /* 0x000059c000007944 */ /* 0x02cfea0003c00000 */
[----:B------:R-:W-:Y:S01]  /*14e80*/  MOV R7, R62 ;  /* 0x0000003e00077202 */ /* 0x000fe20000000f00 */
[----:B------:R-:W-:Y:S05]  /*14e90*/  BRA `(.L_x_1557) ;  /* 0xfffedb9000007947 */ /* 0x000fea000383ffff */
.L_x_1436:
[----:B------:R-:W-:Y:S01]  /*14ea0*/  IMAD.MOV.U32 R56, RZ, RZ, R6 ;  /* 0x000000ffff387224 */ /* 0x000fe200078e0006 */
[----:B-1----:R-:W-:Y:S01]  /*14eb0*/  MOV R2, 0x2 ;  /* 0x0000000200027802 */ /* 0x002fe20000000f00 */
[----:B------:R-:W-:Y:S01]  /*14ec0*/  IMAD.MOV.U32 R62, RZ, RZ, 0x181f ;  /* 0x0000181fff3e7424 */ /* 0x000fe200078e00ff */
[----:B------:R-:W-:Y:S02]  /*14ed0*/  MOV R3, 0x14ef0 ;  /* 0x00014ef000037802 */ /* 0x000fe40000000f00 */
[----:B--2345:R-:W-:Y:S05]  /*14ee0*/  CALL.REL.NOINC `($__internal_19_$__cuda_sm70_shflsync_idx_p) ;  /* 0x0000595000007944 */ /* 0x03cfea0003c00000 */
[----:B------:R-:W-:Y:S01]  /*14ef0*/  MOV R2, R62 ;  /* 0x0000003e00027202 */ /* 0x000fe20000000f00 */
[----:B------:R-:W-:Y:S05]  /*14f00*/  BRA `(.L_x_1558) ;  /* 0xfffedb4000007947 */ /* 0x000fea000383ffff */
.L_x_1439:
[----:B------:R-:W-:Y:S01]  /*14f10*/  IMAD.MOV.U32 R56, RZ, RZ, R5 ;  /* 0x000000ffff387224 */ /* 0x000fe200078e0005 */
[----:B--2---:R-:W-:Y:S01]  /*14f20*/  MOV R2, 0x3 ;  /* 0x0000000300027802 */ /* 0x004fe20000000f00 */
[----:B------:R-:W-:Y:S01]  /*14f30*/  IMAD.MOV.U32 R62, RZ, RZ, 0x181f ;  /* 0x0000181fff3e7424 */ /* 0x000fe200078e00ff */
[----:B------:R-:W-:-:S02]  /*14f40*/  MOV R3, 0x14f60 ;  /* 0x00014f6000037802 */ /* 0x000fc40000000f00 */
[----:B-1-345:R-:W-:Y:S05]  /*14f50*/  CALL.REL.NOINC `($__internal_19_$__cuda_sm70_shflsync_idx_p) ;  /* 0x000058e000007944 */ /* 0x03afea0003c00000 */
        /* <DEDUP_REMOVED lines=8> */
.L_x_1442:
[----:B------:R-:W-:Y:S01]  /*14fe0*/  IMAD.MOV.U32 R56, RZ, RZ, R5 ;  /* 0x000000ffff387224 */ /* 0x000fe200078e0005 */
[----:B-12---:R-:W-:Y:S01]  /*14ff0*/  MOV R2, 0x4 ;  /* 0x0000000400027802 */ /* 0x006fe20000000f00 */
[----:B------:R-:W-:Y:S01]  /*15000*/  IMAD.MOV.U32 R62, RZ, RZ, 0x181f ;  /* 0x0000181fff3e7424 */ /* 0x000fe200078e00ff */
[----:B------:R-:W-:Y:S02]  /*15010*/  MOV R3, 0x15030 ;  /* 0x0001503000037802 */ /* 0x000fe40000000f00 */
[----:B---345:R-:W-:Y:S05]  /*15020*/  CALL.REL.NOINC `($__internal_19_$__cuda_sm70_shflsync_idx_p) ;  /* 0x0000581000007944 */ /* 0x038fea0003c00000 */
[----:B------:R-:W-:Y:S01]  /*15030*/  MOV R7, R62 ;  /* 0x0000003e00077202 */ /* 0x000fe20000000f00 */
[----:B------:R-:W-:Y:S05]  /*15040*/  BRA `(.L_x_1560) ;  /* 0xfffedbd000007947 */ /* 0x000fea000383ffff */
.L_x_1443:
[----:B------:R-:W-:Y:S01]  /*15050*/  IMAD.MOV.U32 R56, RZ, RZ, R6 ;  /* 0x000000ffff387224 */ /* 0x000fe200078e0006 */
[----:B--2---:R-:W-:Y:S01]  /*15060*/  MOV R2, 0x4 ;  /* 0x0000000400027802 */ /* 0x004fe20000000f00 */
[----:B------:R-:W-:Y:S01]  /*15070*/  IMAD.MOV.U32 R62, RZ, RZ, 0x181f ;  /* 0x0000181fff3e7424 */ /* 0x000fe200078e00ff */
[----:B------:R-:W-:Y:S02]  /*15080*/  MOV R3, 0x150a0 ;  /* 0x000150a000037802 */ /* 0x000fe40000000f00 */
[----:B-1-345:R-:W-:Y:S05]  /*15090*/  CALL.REL.NOINC `($__internal_19_$__cuda_sm70_shflsync_idx_p) ;  /* 0x000057a000007944 */ /* 0x03afea0003c00000 */
[----:B------:R-:W-:Y:S01]  /*150a0*/  MOV R2, R62 ;  /* 0x0000003e00027202 */ /* 0x000fe20000000f00 */
[----:B------:R-:W-:Y:S05]  /*150b0*/  BRA `(.L_x_1561) ;  /* 0xfffedb8000007947 */ /* 0x000fea000383ffff */
.L_x_1446:
[----:B------:R-:W-:Y:S01]  /*150c0*/  IMAD.MOV.U32 R56, RZ, RZ, R5 ;  /* 0x000000ffff387224 */ /* 0x000fe200078e0005 */
[----:B-1----:R-:W-:Y:S01]  /*150d0*/  MOV R2, 0x5 ;  /* 0x0000000500027802 */ /* 0x002fe20000000f00 */
[----:B------:R-:W-:Y:S01]  /*150e0*/  IMAD.MOV.U32 R62, RZ, RZ, 0x181f ;  /* 0x0000181fff3e7424 */ /* 0x000fe200078e00ff */
[----:B------:R-:W-:-:S02]  /*150f0*/  MOV R3, 0x15110 ;  /* 0x0001511000037802 */ /* 0x000fc40000000f00 */
[----:B--2345:R-:W-:Y:S05]  /*15100*/  CALL.REL.NOINC `($__internal_19_$__cuda_sm70_shflsync_idx_p) ;  /* 0x0000573000007944 */ /* 0x03cfea0003c00000 */
        /* <DEDUP_REMOVED lines=8> */
.L_x_1449:
[----:B------:R-:W-:Y:S01]  /*15190*/  IMAD.MOV.U32 R56, RZ, RZ, R5 ;  /* 0x000000ffff387224 */ /* 0x000fe200078e0005 */
[----:B-1----:R-:W-:Y:S01]  /*151a0*/  MOV R2, 0x6 ;  /* 0x0000000600027802 */ /* 0x002fe20000000f00 */
[----:B------:R-:W-:Y:S01]  /*151b0*/  IMAD.MOV.U32 R62, RZ, RZ, 0x181f ;  /* 0x0000181fff3e7424 */ /* 0x000fe200078e00ff */
[----:B------:R-:W-:Y:S02]  /*151c0*/  MOV R3, 0x151e0 ;  /* 0x000151e000037802 */ /* 0x000fe40000000f00 */
[----:B--2345:R-:W-:Y:S05]  /*151d0*/  CALL.REL.NOINC `($__internal_19_$__cuda_sm70_shflsync_idx_p) ;  /* 0x0000566000007944 */ /* 0x03cfea0003c00000 */
[----:B------:R-:W-:Y:S01]  /*151e0*/  MOV R7, R62 ;  /* 0x0000003e00077202 */ /* 0x000fe20000000f00 */
[----:B------:R-:W-:Y:S05]  /*151f0*/  BRA `(.L_x_1563) ;  /* 0xfffedc1000007947 */ /* 0x000fea000383ffff */
.L_x_1450:
[----:B------:R-:W-:Y:S01]  /*15200*/  IMAD.MOV.U32 R56, RZ, RZ, R6 ;  /* 0x000000ffff387224 */ /* 0x000fe200078e0006 */
[----:B-1----:R-:W-:Y:S01]  /*15210*/  MOV R2, 0x6 ;  /* 0x0000000600027802 */ /* 0x002fe20000000f00 */
[----:B------:R-:W-:Y:S01]  /*15220*/  IMAD.MOV.U32 R62, RZ, RZ, 0x181f ;  /* 0x0000181fff3e7424 */ /* 0x000fe200078e00ff */
[----:B------:R-:W-:Y:S02]  /*15230*/  MOV R3, 0x15250 ;  /* 0x0001525000037802 */ /* 0x000fe40000000f00 */
[----:B--2345:R-:W-:Y:S05]  /*15240*/  CALL.REL.NOINC `($__internal_19_$__cuda_sm70_shflsync_idx_p) ;  /* 0x000055f000007944 */ /* 0x03cfea0003c00000 */
[----:B------:R-:W-:Y:S01]  /*15250*/  MOV R2, R62 ;  /* 0x0000003e00027202 */ /* 0x000fe20000000f00 */
[----:B------:R-:W-:Y:S05]  /*15260*/  BRA `(.L_x_1564) ;  /* 0xfffedbc000007947 */ /* 0x000fea000383ffff */
.L_x_1453:
        /* <DEDUP_REMOVED lines=13> */
.L_x_1456:
[----:B------:R-:W-:Y:S01]  /*15340*/  IMAD.MOV.U32 R56, RZ, RZ, R4 ;  /* 0x000000ffff387224 */ /* 0x000fe200078e0004 */
[----:B------:R-:W-:Y:S01]  /*15350*/  MOV R2, RZ ;  /* 0x000000ff00027202 */ /* 0x000fe20000000f00 */
[----:B------:R-:W-:Y:S01]  /*15360*/  IMAD.MOV.U32 R62, RZ, RZ, 0x181f ;  /* 0x0000181fff3e7424 */ /* 0x000fe200078e00ff */
[----:B------:R-:W-:Y:S02]  /*15370*/  MOV R3, 0x15390 ;  /* 0x0001539000037802 */ /* 0x000fe40000000f00 */
[----:B------:R-:W-:Y:S05]  /*15380*/  CALL.REL.NOINC `($__internal_19_$__cuda_sm70_shflsync_idx_p) ;  /* 0x000054b000007944 */ /* 0x000fea0003c00000 */
[----:B------:R-:W-:Y:S01]  /*15390*/  MOV R7, R62 ;  /* 0x0000003e00077202 */ /* 0x000fe20000000f00 */
[----:B------:R-:W-:Y:S05]  /*153a0*/  BRA `(.L_x_1566) ;  /* 0xfffef80000007947 */ /* 0x000fea000383ffff */
.L_x_1457:
[----:B------:R-:W-:Y:S01]  /*153b0*/  IMAD.MOV.U32 R56, RZ, RZ, R0 ;  /* 0x000000ffff387224 */ /* 0x000fe200078e0000 */
[----:B------:R-:W-:Y:S01]  /*153c0*/  MOV R2, RZ ;  /* 0x000000ff00027202 */ /* 0x000fe20000000f00 */
[----:B------:R-:W-:Y:S01]  /*153d0*/  IMAD.MOV.U32 R62, RZ, RZ, 0x181f ;  /* 0x0000181fff3e7424 */ /* 0x000fe200078e00ff */
[----:B------:R-:W-:Y:S02]  /*153e0*/  MOV R3, 0x15400 ;  /* 0x0001540000037802 */ /* 0x000fe40000000f00 */
[----:B-12---:R-:W-:Y:S05]  /*153f0*/  CALL.REL.NOINC `($__internal_19_$__cuda_sm70_shflsync_idx_p) ;  /* 0x0000544000007944 */ /* 0x006fea0003c00000 */
        /* <DEDUP_REMOVED lines=12> */
[----:B------:R-:W-:Y:S05]  /*154c0*/  CALL.REL.NOINC `($__internal_19_$__cuda_sm70_shflsync_idx_p) ;  /* 0x0000537000007944 */ /* 0x000fea0003c00000 */
[----:B------:R-:W-:Y:S01]  /*154d0*/  IMAD.MOV.U32 R6, RZ, RZ, R62 ;  /* 0x000000ffff067224 */ /* 0x000fe200078e003e */
[----:B------:R-:W-:Y:S01]  /*154e0*/  MOV R2, 0x1 ;  /* 0x0000000100027802 */ /* 0x000fe20000000f00 */
[----:B------:R-:W-:Y:S01]  /*154f0*/  IMAD.MOV.U32 R56, RZ, RZ, R0 ;  /* 0x000000ffff387224 */ /* 0x000fe200078e0000 */
[----:B------:R-:W-:Y:S02]  /*15500*/  MOV R62, 0x181f ;  /* 0x0000181f003e7802 */ /* 0x000fe40000000f00 */
[----:B------:R-:W-:Y:S02]  /*15510*/  MOV R3, 0x15530 ;  /* 0x0001553000037802 */ /* 0x000fe40000000f00 */
[----:B------:R-:W-:Y:S05]  /*15520*/  CALL.REL.NOINC `($__internal_19_$__cuda_sm70_shflsync_idx_p) ;  /* 0x0000531000007944 */ /* 0x000fea0003c00000 */
[C---:B------:R-:W-:Y:S01]  /*15530*/  IADD3 R2, -R5.reuse, 0x10, RZ ;  /* 0x0000001005027810 */ /* 0x040fe20007ffe1ff */
[----:B------:R-:W-:Y:S01]  /*15540*/  IMAD.MOV.U32 R56, RZ, RZ, R4 ;  /* 0x000000ffff387224 */ /* 0x000fe200078e0004 */
[----:B------:R-:W-:-:S02]  /*15550*/  ISETP.NE.U32.AND P2, PT, R5, RZ, PT ;  /* 0x000000ff0500720c */ /* 0x000fc40003f45070 */
[----:B------:R-:W-:-:S04]  /*15560*/  LOP3.LUT R2, R2, 0xf, RZ, 0xc0, !PT ;  /* 0x0000000f02027812 */ /* 0x000fc800078ec0ff */
[----:B------:R-:W-:Y:S01]  /*15570*/  IADD3 R2, P1, P0, R2, R62, R135 ;  /* 0x0000003e02027210 */ /* 0x000fe2000783e087 */
[----:B------:R-:W-:-:S03]  /*15580*/  IMAD.MOV.U32 R62, RZ, RZ, 0x181f ;  /* 0x0000181fff3e7424 */ /* 0x000fc600078e00ff */
[----:B------:R-:W-:-:S05]  /*15590*/  IADD3.X R3, RZ, R6, R36, P1, P0 ;  /* 0x00000006ff037210 */ /* 0x000fca0000fe0424 */
[----:B------:R-:W-:Y:S01]  /*155a0*/  @!PT LDS RZ, [RZ] ;  /* 0x00000000fffff984 */ /* 0x000fe20000000800 */
[----:B------:R-:W-:Y:S01]  /*155b0*/  @!PT LDS RZ, [RZ] ;  /* 0x00000000fffff984 */ /* 0x000fe20000000800 */
[----:B------:R-:W-:Y:S01]  /*155c0*/  @!PT LDS RZ, [RZ] ;  /* 0x00000000fffff984 */ /* 0x000fe20000000800 */
[----:B------:R1:W-:Y:S02]  /*155d0*/  LDGSTS.E.BYPASS.LTC128B.128.ZFILL [R202+0x3100], [R2.64], P2 ;  /* 0x0310000002ca7fae */ /* 0x0003e40009141d46 */
        /* <DEDUP_REMOVED lines=49> */
[----:B------:R-:W-:Y:S01]  /*158f0*/  MOV R0, R62 ;  /* 0x0000003e00007202 */ /* 0x000fe20000000f00 */
[----:B------:R-:W-:Y:S05]  /*15900*/  BRA `(.L_x_1567) ;  /* 0xfffef42000007947 */ /* 0x000fea000383ffff */
.L_x_1458:
[----:B------:R-:W-:Y:S01]  /*15910*/  IMAD.MOV.U32 R56, RZ, RZ, R0 ;  /* 0x000000ffff387224 */ /* 0x000fe200078e0000 */
[----:B------:R-:W-:Y:S01]  /*15920*/  MOV R2, RZ ;  /* 0x000000ff00027202 */ /* 0x000fe20000000f00 */
[----:B------:R-:W-:Y:S01]  /*15930*/  IMAD.MOV.U32 R62, RZ, RZ, 0x1c1f ;  /* 0x00001c1fff3e7424 */ /* 0x000fe200078e00ff */
[----:B------:R-:W-:-:S02]  /*15940*/  MOV R3, 0x15960 ;  /* 0x0001596000037802 */ /* 0x000fc40000000f00 */
[----:B------:R-:W-:Y:S05]  /*15950*/  CALL.REL.NOINC `($__internal_19_$__cuda_sm70_shflsync_idx_p) ;  /* 0x00004ee000007944 */ /* 0x000fea0003c00000 */
[----:B------:R-:W-:Y:S01]  /*15960*/  MOV R2, R62 ;  /* 0x0000003e00027202 */ /* 0x000fe20000000f00 */
[----:B------:R-:W-:Y:S05]  /*15970*/  BRA `(.L_x_1568) ;  /* 0xfffef51000007947 */ /* 0x000fea000383ffff */
.L_x_1459:
[----:B------:R-:W-:Y:S01]  /*15980*/  IMAD.MOV.U32 R56, RZ, RZ, R0 ;  /* 0x000000ffff387224 */ /* 0x000fe200078e0000 */
[----:B------:R-:W-:Y:S01]  /*15990*/  MOV R2, 0x1 ;  /* 0x0000000100027802 */ /* 0x000fe20000000f00 */
[----:B------:R-:W-:Y:S01]  /*159a0*/  IMAD.MOV.U32 R62, RZ, RZ, 0x1c1f ;  /* 0x00001c1fff3e7424 */ /* 0x000fe200078e00ff */
[----:B------:R-:W-:-:S02]  /*159b0*/  MOV R3, 0x159d0 ;  /* 0x000159d000037802 */ /* 0x000fc40000000f00 */
[----:B-1----:R-:W-:Y:S05]  /*159c0*/  CALL.REL.NOINC `($__internal_19_$__cuda_sm70_shflsync_idx_p) ;  /* 0x00004e7000007944 */ /* 0x002fea0003c00000 */
[----:B------:R-:W-:Y:S01]  /*159d0*/  IMAD.IADD R2, R4, 0x1, R62 ;  /* 0x0000000104027824 */ /* 0x000fe200078e023e */
[----:B------:R-:W-:Y:S01]  /*159e0*/  MOV R3, 0x15cc0 ;  /* 0x00015cc000037802 */ /* 0x000fe20000000f00 */
[----:B------:R-:W-:-:S02]  /*159f0*/  IMAD.MOV.U32 R56, RZ, RZ, R0 ;  /* 0x000000ffff387224 */ /* 0x000fc400078e0000 */
        /* <DEDUP_REMOVED lines=37> */
[----:B------:R-:W-:Y:S01]  /*15c50*/  ISETP.GT.AND P0, PT, R2, 0x49, PT ;  /* 0x000000490200780c */ /* 0x000fe20003f04270 */
[----:B------:R-:W-:Y:S01]  /*15c60*/  IMAD.MOV.U32 R2, RZ, RZ, 0x2 ;  /* 0x00000002ff027424 */ /* 0x000fe200078e00ff */
[----:B------:R-:W-:-:S02]  /*15c70*/  FSEL R140, R44, -INF , P6 ;  /* 0xff8000002c8c7808 */ /* 0x000fc40003000000 */
[----:B------:R-:W-:Y:S02]  /*15c80*/  FSEL R139, R42, -INF , P2 ;  /* 0xff8000002a8b7808 */ /* 0x000fe40001000000 */
[----:B------:R-:W-:Y:S02]  /*15c90*/  FSEL R138, R35, -INF , P1 ;  /* 0xff800000238a7808 */ /* 0x000fe40000800000 */
[----:B------:R-:W-:Y:S02]  /*15ca0*/  FSEL R137, R33, -INF , P0 ;  /* 0xff80000021897808 */ /* 0x000fe40000000000 */
[----:B------:R-:W-:Y:S05]  /*15cb0*/  CALL.REL.NOINC `($__internal_19_$__cuda_sm70_shflsync_idx_p) ;  /* 0x00004b8000007944 */ /* 0x000fea0003c00000 */
[----:B------:R-:W-:Y:S01]  /*15cc0*/  IMAD.IADD R2, R4, 0x1, R62 ;  /* 0x0000000104027824 */ /* 0x000fe200078e023e */
[----:B------:R-:W-:Y:S01]  /*15cd0*/  MOV R3, 0x15fb0 ;  /* 0x00015fb000037802 */ /* 0x000fe20000000f00 */
[----:B------:R-:W-:Y:S02]  /*15ce0*/  IMAD.MOV.U32 R56, RZ, RZ, R0 ;  /* 0x000000ffff387224 */ /* 0x000fe400078e0000 */
        /* <DEDUP_REMOVED lines=45> */
[----:B------:R-:W-:Y:S02]  /*15fc0*/  FMNMX.FTZ R0, R11, R13, !PT ;  /* 0x0000000d0b007209 */ /* 0x000fe40007810000 */
[----:B------:R-:W-:Y:S02]  /*15fd0*/  FMNMX.FTZ R2, R24, R26, !PT ;  /* 0x0000001a18027209 */ /* 0x000fe40007810000 */
[----:B------:R-:W-:Y:S02]  /*15fe0*/  IMNMX R5, R5, R4, PT ;  /* 0x0000000405057217 */ /* 0x000fe40003800200 */
[----:B------:R-:W-:Y:S01]  /*15ff0*/  FMNMX.FTZ R3, R15, R0, !PT ;  /* 0x000000000f037209 */ /* 0x000fe20007810000 */
[----:B------:R-:W-:Y:S01]  /*16000*/  IMAD.MOV.U32 R0, RZ, RZ, 0x2 ;  /* 0x00000002ff007424 */ /* 0x000fe200078e00ff */
[----:B------:R-:W-:-:S02]  /*16010*/  ISETP.GT.AND P6, PT, R5, RZ, PT ;  /* 0x000000ff0500720c */ /* 0x000fc40003fc4270 */
[C---:B------:R-:W-:Y:S02]  /*16020*/  ISETP.GT.AND P2, PT, R5.reuse, 0x1, PT ;  /* 0x000000010500780c */ /* 0x040fe40003f44270 */
[----:B------:R-:W-:Y:S02]  /*16030*/  FMNMX.FTZ R4, R10, R12, !PT ;  /* 0x0000000c0a047209 */ /* 0x000fe40007810000 */
[----:B------:R-:W-:Y:S02]  /*16040*/  ISETP.GT.AND P1, PT, R5, 0x8, PT ;  /* 0x000000080500780c */ /* 0x000fe40003f24270 */
[----:B------:R-:W-:Y:S02]  /*16050*/  FSEL R28, R161, -INF , P6 ;  /* 0xff800000a11c7808 */ /* 0x000fe40003000000 */
[----:B------:R-:W-:Y:S02]  /*16060*/  FSEL R30, R160, -INF , P2 ;  /* 0xff800000a01e7808 */ /* 0x000fe40001000000 */
[----:B------:R-:W-:-:S02]  /*16070*/  FMNMX.FTZ R2, R29, R2, !PT ;  /* 0x000000021d027209 */ /* 0x000fc40007810000 */
[----:B------:R-:W-:Y:S02]  /*16080*/  FMNMX.FTZ R71, R17, R3, !PT ;  /* 0x0000000311477209 */ /* 0x000fe40007810000 */
[----:B------:R-:W-:Y:S02]  /*16090*/  ISETP.GT.AND P0, PT, R5, 0x9, PT ;  /* 0x000000090500780c */ /* 0x000fe40003f04270 */
[----:B------:R-:W-:Y:S02]  /*160a0*/  FSEL R33, R151, -INF , P1 ;  /* 0xff80000097217808 */ /* 0x000fe40000800000 */
[----:B------:R-:W-:Y:S02]  /*160b0*/  FMNMX.FTZ R4, R14, R4, !PT ;  /* 0x000000040e047209 */ /* 0x000fe40007810000 */
[----:B------:R-:W-:Y:S02]  /*160c0*/  FMNMX.FTZ R3, R28, R30, !PT ;  /* 0x0000001e1c037209 */ /* 0x000fe40007810000 */
[----:B------:R-:W-:-:S02]  /*160d0*/  FMNMX.FTZ R70, R31, R2, !PT ;  /* 0x000000021f467209 */ /* 0x000fc40007810000 */
[----:B------:R-:W-:Y:S02]  /*160e0*/  ISETP.GT.AND P6, PT, R5, 0x10, PT ;  /* 0x000000100500780c */ /* 0x000fe40003fc4270 */
[----:B------:R-:W-:Y:S02]  /*160f0*/  FSEL R35, R150, -INF , P0 ;  /* 0xff80000096237808 */ /* 0x000fe40000000000 */
[----:B------:R-:W-:Y:S02]  /*16100*/  FMNMX.FTZ R4, R16, R4, !PT ;  /* 0x0000000410047209 */ /* 0x000fe40007810000 */
[----:B------:R-:W-:Y:S02]  /*16110*/  FMNMX.FTZ R2, R33, R3, !PT ;  /* 0x0000000321027209 */ /* 0x000fe40007810000 */
[----:B------:R-:W-:Y:S02]  /*16120*/  ISETP.GT.AND P2, PT, R5, 0x11, PT ;  /* 0x000000110500780c */ /* 0x000fe40003f44270 */
[----:B------:R-:W-:-:S02]  /*16130*/  FSEL R48, R147, -INF , P6 ;  /* 0xff80000093307808 */ /* 0x000fc40003000000 */
        /* <DEDUP_REMOVED lines=89> */
[----:B------:R-:W-:Y:S01]  /*166d0*/  FMNMX.FTZ R71, R138, R71, !PT ;  /* 0x000000478a477209 */ /* 0x000fe20007810000 */
[----:B------:R-:W-:Y:S01]  /*166e0*/  IMAD.MOV.U32 R4, RZ, RZ, R72 ;  /* 0x000000ffff047224 */ /* 0x000fe200078e0048 */
[----:B------:R-:W-:-:S02]  /*166f0*/  FMNMX.FTZ R70, R157, R70, !PT ;  /* 0x000000469d467209 */ /* 0x000fc40007810000 */
[----:B------:R-:W-:Y:S02]  /*16700*/  FMNMX.FTZ R8, R128, R2, !PT ;  /* 0x0000000280087209 */ /* 0x000fe40007810000 */
[----:B------:R-:W-:Y:S02]  /*16710*/  FMNMX.FTZ R71, R137, R71, !PT ;  /* 0x0000004789477209 */ /* 0x000fe40007810000 */
[----:B------:R-:W-:Y:S02]  /*16720*/  FMNMX.FTZ R70, R156, R70, !PT ;  /* 0x000000469c467209 */ /* 0x000fe40007810000 */
[----:B------:R-:W-:Y:S02]  /*16730*/  MOV R2, 0x16750 ;  /* 0x0001675000027802 */ /* 0x000fe40000000f00 */
[----:B------:R-:W-:Y:S05]  /*16740*/  CALL.REL.NOINC `($__internal_18_$__cuda_sm70_shflsync_bfly_p) ;  /* 0x0000409000007944 */ /* 0x000fea0003c00000 */
[----:B------:R-:W-:Y:S01]  /*16750*/  FMNMX.FTZ R72, R72, R0, !PT ;  /* 0x0000000048487209 */ /* 0x000fe20007810000 */
[----:B------:R-:W-:Y:S01]  /*16760*/  IMAD.MOV.U32 R0, RZ, RZ, 0x1 ;  /* 0x00000001ff007424 */ /* 0x000fe200078e00ff */
[----:B------:R-:W-:-:S03]  /*16770*/  MOV R2, 0x167a0 ;  /* 0x000167a000027802 */ /* 0x000fc60000000f00 */
[----:B------:R-:W-:Y:S02]  /*16780*/  IMAD.MOV.U32 R4, RZ, RZ, R72 ;  /* 0x000000ffff047224 */ /* 0x000fe400078e0048 */
[----:B------:R-:W-:Y:S05]  /*16790*/  CALL.REL.NOINC `($__internal_18_$__cuda_sm70_shflsync_bfly_p) ;  /* 0x0000404000007944 */ /* 0x000fea0003c00000 */
[----:B------:R-:W-:Y:S01]  /*167a0*/  FMNMX.FTZ R72, R72, R0, !PT ;  /* 0x0000000048487209 */ /* 0x000fe20007810000 */
[----:B------:R-:W-:Y:S01]  /*167b0*/  IMAD.MOV.U32 R4, RZ, RZ, R71 ;  /* 0x000000ffff047224 */ /* 0x000fe200078e0047 */
[----:B------:R-:W-:Y:S01]  /*167c0*/  MOV R2, 0x167f0 ;  /* 0x000167f000027802 */ /* 0x000fe20000000f00 */
[----:B------:R-:W-:Y:S02]  /*167d0*/  IMAD.MOV.U32 R0, RZ, RZ, 0x2 ;  /* 0x00000002ff007424 */ /* 0x000fe400078e00ff */
        /* <DEDUP_REMOVED lines=26> */
[----:B------:R-:W-:Y:S01]  /*16980*/  MOV R9, R0 ;  /* 0x0000000000097202 */ /* 0x000fe20000000f00 */
[----:B------:R-:W-:Y:S05]  /*16990*/  BRA `(.L_x_1569) ;  /* 0xfffef56000007947 */ /* 0x000fea000383ffff */
.L_x_1463:
[----:B------:R-:W-:Y:S01]  /*169a0*/  MOV R2, RZ ;  /* 0x000000ff00027202 */ /* 0x000fe20000000f00 */
[----:B------:R-:W-:Y:S01]  /*169b0*/  IMAD.MOV.U32 R56, RZ, RZ, R4 ;  /* 0x000000ffff387224 */ /* 0x000fe200078e0004 */
[----:B------:R-:W-:Y:S01]  /*169c0*/  MOV R3, 0x169f0 ;  /* 0x000169f000037802 */ /* 0x000fe20000000f00 */
[----:B------:R-:W-:Y:S02]  /*169d0*/  IMAD.MOV.U32 R62, RZ, RZ, 0x181f ;  /* 0x0000181fff3e7424 */ /* 0x000fe400078e00ff */
[----:B------:R-:W-:Y:S05]  /*169e0*/  CALL.REL.NOINC `($__internal_19_$__cuda_sm70_shflsync_idx_p) ;  /* 0x00003e5000007944 */ /* 0x000fea0003c00000 */
[----:B------:R-:W-:Y:S01]  /*169f0*/  MOV R7, R62 ;  /* 0x0000003e00077202 */ /* 0x000fe20000000f00 */
[----:B------:R-:W-:-:S05]  /*16a00*/  BRA `(.L_x_1570) ;  /* 0xffff112000007947 */ /* 0x000fca000383ffff */
.L_x_1464:
[----:B------:R-:W-:Y:S01]  /*16a10*/  MOV R2, RZ ;  /* 0x000000ff00027202 */ /* 0x000fe20000000f00 */
[----:B------:R-:W-:Y:S01]  /*16a20*/  IMAD.MOV.U32 R56, RZ, RZ, R0 ;  /* 0x000000ffff387224 */ /* 0x000fe200078e0000 */
[----:B------:R-:W-:Y:S01]  /*16a30*/  MOV R3, 0x16a60 ;  /* 0x00016a6000037802 */ /* 0x000fe20000000f00 */
[----:B------:R-:W-:Y:S02]  /*16a40*/  IMAD.MOV.U32 R62, RZ, RZ, 0x181f ;  /* 0x0000181fff3e7424 */ /* 0x000fe400078e00ff */
[----:B-12---:R-:W-:Y:S05]  /*16a50*/  CALL.REL.NOINC `($__internal_19_$__cuda_sm70_shflsync_idx_p) ;  /* 0x00003de000007944 */ /* 0x006fea0003c00000 */
[----:B------:R-:W-:Y:S01]  /*16a60*/  IMAD.MOV.U32 R56, RZ, RZ, R4 ;  /* 0x000000ffff387224 */ /* 0x000fe200078e0004 */
[----:B------:R-:W-:Y:S02]  /*16a70*/  ISETP.GE.AND P0, PT, R201, c[0x0][0x1d4], PT ;  /* 0x00007500c9007a0c */ /* 0x000fe40003f06270 */
[----:B------:R-:W-:Y:S01]  /*16a80*/  IADD3 R2, P1, R62, R15, RZ ;  /* 0x0000000f3e027210 */ /* 0x000fe20007f3e0ff */
[----:B------:R-:W-:Y:S01]  /*16a90*/  IMAD.MOV.U32 R62, RZ, RZ, 0x181f ;  /* 0x0000181fff3e7424 */ /* 0x000fe200078e00ff */
[----:B------:R-:W-:Y:S03]  /*16aa0*/  SEL R6, RZ, 0x10, P0 ;  /* 0x00000010ff067807 */ /* 0x000fe60000000000 */
[----:B------:R-:W-:Y:S06]  /*16ab0*/  IMAD.X R3, R7, 0x1, R5, P1 ;  /* 0x0000000107037824 */ /* 0x000fec00008e0605 */
[----:B------:R-:W-:Y:S01]  /*16ac0*/  @!PT LDS RZ, [RZ] ;  /* 0x00000000fffff984 */ /* 0x000fe20000000800 */
[----:B------:R-:W-:Y:S01]  /*16ad0*/  @!PT LDS RZ, [RZ] ;  /* 0x00000000fffff984 */ /* 0x000fe20000000800 */
[----:B------:R-:W-:Y:S01]  /*16ae0*/  @!PT LDS RZ, [RZ] ;  /* 0x00000000fffff984 */ /* 0x000fe20000000800 */
[----:B------:R1:W-:Y:S02]  /*16af0*/  LDGSTS.E.BYPASS.LTC128B.128 [R202+0x100], [R2.64], !P0 ;  /* 0x0010000002ca7fae */ /* 0x0003e4000c101d46 */
[----:B-1----:R-:W-:Y:S01]  /*16b00*/  MOV R3, 0x16b30 ;  /* 0x00016b3000037802 */ /* 0x002fe20000000f00 */
[----:B------:R-:W-:Y:S03]  /*16b10*/  IMAD.MOV.U32 R2, RZ, RZ, 0x1 ;  /* 0x00000001ff027424 */ /* 0x000fe600078e00ff */
[----:B------:R-:W-:Y:S05]  /*16b20*/  CALL.REL.NOINC `($__internal_19_$__cuda_sm70_shflsync_idx_p) ;  /* 0x00003d1000007944 */ /* 0x000fea0003c00000 */
[----:B------:R-:W-:Y:S01]  /*16b30*/  MOV R2, 0x1 ;  /* 0x0000000100027802 */ /* 0x000fe20000000f00 */
[----:B------:R-:W-:Y:S01]  /*16b40*/  IMAD.MOV.U32 R7, RZ, RZ, R62 ;  /* 0x000000ffff077224 */ /* 0x000fe200078e003e */
[----:B------:R-:W-:Y:S01]  /*16b50*/  MOV R62, 0x181f ;  /* 0x0000181f003e7802 */ /* 0x000fe20000000f00 */
[----:B------:R-:W-:Y:S01]  /*16b60*/  IMAD.MOV.U32 R56, RZ, RZ, R0 ;  /* 0x000000ffff387224 */ /* 0x000fe200078e0000 */
[----:B------:R-:W-:Y:S02]  /*16b70*/  MOV R3, 0x16b90 ;  /* 0x00016b9000037802 */ /* 0x000fe40000000f00 */
[----:B------:R-:W-:Y:S05]  /*16b80*/  CALL.REL.NOINC `($__internal_19_$__cuda_sm70_shflsync_idx_p) ;  /* 0x00003cb000007944 */ /* 0x000fea0003c00000 */
[C---:B------:R-:W-:Y:S01]  /*16b90*/  IADD3 R2, -R6.reuse, 0x10, RZ ;  /* 0x0000001006027810 */ /* 0x040fe20007ffe1ff */
[----:B------:R-:W-:Y:S01]  /*16ba0*/  IMAD.MOV.U32 R56, RZ, RZ, R4 ;  /* 0x000000ffff387224 */ /* 0x000fe200078e0004 */
[----:B------:R-:W-:Y:S02]  /*16bb0*/  ISETP.NE.U32.AND P2, PT, R6, RZ, PT ;  /* 0x000000ff0600720c */ /* 0x000fe40003f45070 */
[----:B------:R-:W-:Y:S04]  /*16bc0*/  LOP3.LUT R2, R2, 0xf, RZ, 0xc0, !PT ;  /* 0x0000000f02027812 */ /* 0x000fe800078ec0ff */
[----:B------:R-:W-:Y:S01]  /*16bd0*/  IADD3 R2, P1, P0, R2, R62, R15 ;  /* 0x0000003e02027210 */ /* 0x000fe2000783e00f */
[----:B------:R-:W-:Y:S03]  /*16be0*/  IMAD.MOV.U32 R62, RZ, RZ, 0x181f ;  /* 0x0000181fff3e7424 */ /* 0x000fe600078e00ff */
[----:B------:R-:W-:Y:S05]  /*16bf0*/  IADD3.X R3, RZ, R7, R5, P1, P0 ;  /* 0x00000007ff037210 */ /* 0x000fea0000fe0405 */
[----:B------:R-:W-:Y:S01]  /*16c00*/  @!PT LDS RZ, [RZ] ;  /* 0x00000000fffff984 */ /* 0x000fe20000000800 */
[----:B------:R-:W-:Y:S01]  /*16c10*/  @!PT LDS RZ, [RZ] ;  /* 0x00000000fffff984 */ /* 0x000fe20000000800 */
[----:B------:R-:W-:Y:S01]  /*16c20*/  @!PT LDS RZ, [RZ] ;  /* 0x00000000fffff984 */ /* 0x000fe20000000800 */
[----:B------:R1:W-:Y:S02]  /*16c30*/  LDGSTS.E.BYPASS.LTC128B.128.ZFILL [R202+0x900], [R2.64], P2 ;  /* 0x0090000002ca7fae */ /* 0x0003e40009141d46 */
[----:B-1----:R-:W-:Y:S01]  /*16c40*/  MOV R3, 0x16c70 ;  /* 0x00016c7000037802 */ /* 0x002fe20000000f00 */
[----:B------:R-:W-:Y:S04]  /*16c50*/  IMAD.MOV.U32 R2, RZ, RZ, 0x2 ;  /* 0x00000002ff027424 */ /* 0x000fe800078e00ff */
        /* <DEDUP_REMOVED lines=47> */
[----:B------:R-:W-:Y:S01]  /*16f50*/  MOV R0, R62 ;  /* 0x0000003e00007202 */ /* 0x000fe20000000f00 */
[----:B------:R-:W-:-:S05]  /*16f60*/  BRA `(.L_x_1571) ;  /* 0xffff0d4000007947 */ /* 0x000fca000383ffff */
.L_x_1467:
[----:B------:R-:W-:Y:S01]  /*16f70*/  MOV R2, RZ ;  /* 0x000000ff00027202 */ /* 0x000fe20000000f00 */
[----:B------:R-:W-:Y:S01]  /*16f80*/  IMAD.MOV.U32 R56, RZ, RZ, R4 ;  /* 0x000000ffff387224 */ /* 0x000fe200078e0004 */
[----:B------:R-:W-:Y:S01]  /*16f90*/  MOV R3, 0x16fc0 ;  /* 0x00016fc000037802 */ /* 0x000fe20000000f00 */
[----:B------:R-:W-:Y:S02]  /*16fa0*/  IMAD.MOV.U32 R62, RZ, RZ, 0x181f ;  /* 0x0000181fff3e7424 */ /* 0x000fe400078e00ff */
[----:B------:R-:W-:Y:S05]  /*16fb0*/  CALL.REL.NOINC `($__internal_19_$__cuda_sm70_shflsync_idx_p) ;  /* 0x0000388000007944 */ /* 0x000fea0003c00000 */
[----:B------:R-:W-:Y:S01]  /*16fc0*/  MOV R7, R62 ;  /* 0x0000003e00077202 */ /* 0x000fe20000000f00 */
[----:B------:R-:W-:-:S05]  /*16fd0*/  BRA `(.L_x_1572) ;  /* 0xffff202000007947 */ /* 0x000fca000383ffff */
.L_x_1468:
        /* <DEDUP_REMOVED lines=86> */
.L_x_1469:
[----:B------:R-:W-:Y:S01]  /*17540*/  MOV R2, RZ ;  /* 0x000000ff00027202 */ /* 0x000fe20000000f00 */
[----:B------:R-:W-:Y:S01]  /*17550*/  IMAD.MOV.U32 R56, RZ, RZ, R4 ;  /* 0x000000ffff387224 */ /* 0x000fe200078e0004 */
[----:B------:R-:W-:Y:S01]  /*17560*/  MOV R3, 0x17590 ;  /* 0x0001759000037802 */ /* 0x000fe20000000f00 */
[----:B------:R-:W-:Y:S02]  /*17570*/  IMAD.MOV.U32 R62, RZ, RZ, 0x1c1f ;  /* 0x00001c1fff3e7424 */ /* 0x000fe400078e00ff */
[----:B------:R-:W-:Y:S05]  /*17580*/  CALL.REL.NOINC `($__internal_19_$__cuda_sm70_shflsync_idx_p) ;  /* 0x000032b000007944 */ /* 0x000fea0003c00000 */
[----:B------:R-:W-:Y:S01]  /*17590*/  MOV R0, R62 ;  /* 0x0000003e00007202 */ /* 0x000fe20000000f00 */
[----:B------:R-:W-:-:S05]  /*175a0*/  BRA `(.L_x_1574) ;  /* 0xffff1d3000007947 */ /* 0x000fca000383ffff */
.L_x_1470:
[----:B------:R-:W-:Y:S01]  /*175b0*/  MOV R2, 0x1 ;  /* 0x0000000100027802 */ /* 0x000fe20000000f00 */
[----:B------:R-:W-:Y:S01]  /*175c0*/  IMAD.MOV.U32 R56, RZ, RZ, R4 ;  /* 0x000000ffff387224 */ /* 0x000fe200078e0004 */
[----:B------:R-:W-:Y:S01]  /*175d0*/  MOV R3, 0x17600 ;  /* 0x0001760000037802 */ /* 0x000fe20000000f00 */
[----:B------:R-:W-:Y:S02]  /*175e0*/  IMAD.MOV.U32 R62, RZ, RZ, 0x1c1f ;  /* 0x00001c1fff3e7424 */ /* 0x000fe400078e00ff */
[----:B-1----:R-:W-:Y:S05]  /*175f0*/  CALL.REL.NOINC `($__internal_19_$__cuda_sm70_shflsync_idx_p) ;  /* 0x0000324000007944 */ /* 0x002fea0003c00000 */
[----:B------:R-:W-:Y:S01]  /*17600*/  MOV R3, 0x178e0 ;  /* 0x000178e000037802 */ /* 0x000fe20000000f00 */
[----:B------:R-:W-:Y:S02]  /*17610*/  IMAD.IADD R62, R5, 0x1, R62 ;  /* 0x00000001053e7824 */ /* 0x000fe400078e023e */
[----:B------:R-:W-:Y:S02]  /*17620*/  IMAD.MOV.U32 R56, RZ, RZ, R4 ;  /* 0x000000ffff387224 */ /* 0x000fe400078e0004 */
[----:B------:R-:W-:Y:S01]  /*17630*/  IMAD.MOV.U32 R2, RZ, RZ, 0x2 ;  /* 0x00000002ff027424 */ /* 0x000fe200078e00ff */
        /* <DEDUP_REMOVED lines=41> */
[----:B------:R-:W-:Y:S05]  /*178d0*/  CALL.REL.NOINC `($__internal_19_$__cuda_sm70_shflsync_idx_p) ;  /* 0x00002f6000007944 */ /* 0x000fea0003c00000 */
        /* <DEDUP_REMOVED lines=46> */
[----:B------:R-:W-:Y:S01]  /*17bc0*/  FMNMX.FTZ R0, R12, R85, !PT ;  /* 0x000000550c007209 */ /* 0x000fe20007810000 */
[----:B------:R-:W-:Y:S01]  /*17bd0*/  IMAD.IADD R5, R5, 0x1, R62 ;  /* 0x0000000105057824 */ /* 0x000fe200078e023e */
[----:B------:R-:W-:Y:S02]  /*17be0*/  FMNMX.FTZ R2, R13, R84, !PT ;  /* 0x000000540d027209 */ /* 0x000fe40007810000 */
[----:B------:R-:W-:Y:S01]  /*17bf0*/  FMNMX.FTZ R3, R14, R0, !PT ;  /* 0x000000000e037209 */ /* 0x000fe20007810000 */
[----:B------:R-:W-:Y:S01]  /*17c00*/  IMAD.MOV.U32 R0, RZ, RZ, 0x2 ;  /* 0x00000002ff007424 */ /* 0x000fe200078e00ff */
[C---:B------:R-:W-:Y:S02]  /*17c10*/  ISETP.GT.AND P6, PT, R5.reuse, RZ, PT ;  /* 0x000000ff0500720c */ /* 0x040fe40003fc4270 */
[C---:B------:R-:W-:Y:S02]  /*17c20*/  ISETP.GT.AND P2, PT, R5.reuse, 0x1, PT ;  /* 0x000000010500780c */ /* 0x040fe40003f44270 */
[C---:B------:R-:W-:Y:S02]  /*17c30*/  ISETP.GT.AND P1, PT, R5.reuse, 0x8, PT ;  /* 0x000000080500780c */ /* 0x040fe40003f24270 */
        /* <DEDUP_REMOVED lines=115> */
[----:B------:R-:W-:Y:S05]  /*18370*/  CALL.REL.NOINC `($__internal_18_$__cuda_sm70_shflsync_bfly_p) ;  /* 0x0000246000007944 */ /* 0x000fea0003c00000 */
[----:B------:R-:W-:Y:S01]  /*18380*/  FMNMX.FTZ R4, R4, R0, !PT ;  /* 0x0000000004047209 */ /* 0x000fe20007810000 */
[----:B------:R-:W-:Y:S01]  /*18390*/  IMAD.MOV.U32 R0, RZ, RZ, 0x1 ;  /* 0x00000001ff007424 */ /* 0x000fe200078e00ff */
[----:B------:R-:W-:Y:S02]  /*183a0*/  MOV R2, 0x183c0 ;  /* 0x000183c000027802 */ /* 0x000fe40000000f00 */
        /* <DEDUP_REMOVED lines=28> */
[----:B------:R-:W-:-:S05]  /*18570*/  BRA `(.L_x_1575) ;  /* 0xffff1dd000007947 */ /* 0x000fca000383ffff */
.L_x_1473:
[----:B-1--4-:R-:W-:Y:S01]  /*18580*/  MOV R62, 0x181f ;  /* 0x0000181f003e7802 */ /* 0x012fe20000000f00 */
[----:B------:R-:W-:Y:S01]  /*18590*/  IMAD.MOV.U32 R2, RZ, RZ, RZ ;  /* 0x000000ffff027224 */ /* 0x000fe200078e00ff */
[----:B------:R-:W-:Y:S02]  /*185a0*/  MOV R3, 0x185c0 ;  /* 0x000185c000037802 */ /* 0x000fe40000000f00 */
[----:B------:R-:W-:Y:S05]  /*185b0*/  CALL.REL.NOINC `($__internal_19_$__cuda_sm70_shflsync_idx_p) ;  /* 0x0000228000007944 */ /* 0x000fea0003c00000 */
[----:B------:R-:W-:Y:S01]  /*185c0*/  MOV R57, R62 ;  /* 0x0000003e00397202 */ /* 0x000fe20000000f00 */
[----:B------:R-:W-:-:S05]  /*185d0*/  BRA `(.L_x_1576) ;  /* 0xffff3ea000007947 */ /* 0x000fca000383ffff */
.L_x_1476:
[----:B------:R-:W-:Y:S01]  /*185e0*/  MOV R2, RZ ;  /* 0x000000ff00027202 */ /* 0x000fe20000000f00 */
[----:B------:R-:W-:Y:S01]  /*185f0*/  IMAD.MOV.U32 R56, RZ, RZ, R4 ;  /* 0x000000ffff387224 */ /* 0x000fe200078e0004 */
[----:B------:R-:W-:Y:S01]  /*18600*/  MOV R3, 0x18630 ;  /* 0x0001863000037802 */ /* 0x000fe20000000f00 */
[----:B------:R-:W-:Y:S02]  /*18610*/  IMAD.MOV.U32 R62, RZ, RZ, 0x181f ;  /* 0x0000181fff3e7424 */ /* 0x000fe400078e00ff */
[----:B------:R-:W-:Y:S05]  /*18620*/  CALL.REL.NOINC `($__internal_19_$__cuda_sm70_shflsync_idx_p) ;  /* 0x0000221000007944 */ /* 0x000fea0003c00000 */
[----:B------:R-:W-:Y:S01]  /*18630*/  MOV R9, R62 ;  /* 0x0000003e00097202 */ /* 0x000fe20000000f00 */
[----:B------:R-:W-:-:S05]  /*18640*/  BRA `(.L_x_1577) ;  /* 0xffff52a000007947 */ /* 0x000fca000383ffff */
.L_x_1477:
[----:B------:R-:W-:Y:S01]  /*18650*/  MOV R2, RZ ;  /* 0x000000ff00027202 */ /* 0x000fe20000000f00 */
[----:B------:R-:W-:Y:S01]  /*18660*/  IMAD.MOV.U32 R56, RZ, RZ, R0 ;  /* 0x000000ffff387224 */ /* 0x000fe200078e0000 */
[----:B------:R-:W-:Y:S01]  /*18670*/  MOV R3, 0x186a0 ;  /* 0x000186a000037802 */ /* 0x000fe20000000f00 */
[----:B------:R-:W-:Y:S02]  /*18680*/  IMAD.MOV.U32 R62, RZ, RZ, 0x181f ;  /* 0x0000181fff3e7424 */ /* 0x000fe400078e00ff */
[----:B-12---:R-:W-:Y:S05]  /*18690*/  CALL.REL.NOINC `($__internal_19_$__cuda_sm70_shflsync_idx_p) ;  /* 0x000021a000007944 */ /* 0x006fea0003c00000 */
        /* <DEDUP_REMOVED lines=82> */
.L_x_1478:
[----:B------:R-:W-:Y:S02]  /*18bc0*/  MOV R0, 0x2 ;  /* 0x0000000200007802 */ /* 0x000fe40000000f00 */
        /* <DEDUP_REMOVED lines=34> */
.L_x_1480:
[----:B------:R-:W-:Y:S01]  /*18df0*/  IMAD.MOV.U32 R4, RZ, RZ, R246 ;  /* 0x000000ffff047224 */ /* 0x000fe200078e00f6 */
[----:B------:R-:W-:-:S02]  /*18e00*/  MOV R0, 0x2 ;  /* 0x0000000200007802 */ /* 0x000fc40000000f00 */
[----:B------:R-:W-:Y:S02]  /*18e10*/  MOV R2, 0x18e30 ;  /* 0x00018e3000027802 */ /* 0x000fe40000000f00 */
[----:B------:R-:W-:Y:S05]  /*18e20*/  CALL.REL.NOINC `($__internal_18_$__cuda_sm70_shflsync_bfly_p) ;  /* 0x000019b000007944 */ /* 0x000fea0003c00000 */
[----:B------:R-:W-:Y:S05]  /*18e30*/  BRA `(.L_x_1580) ;  /* 0xffff70f000007947 */ /* 0x000fea000383ffff */
.L_x_1481:
[----:B------:R-:W-:Y:S01]  /*18e40*/  IMAD.MOV.U32 R4, RZ, RZ, R5 ;  /* 0x000000ffff047224 */ /* 0x000fe200078e0005 */
[----:B------:R-:W-:Y:S02]  /*18e50*/  MOV R0, 0x1 ;  /* 0x0000000100007802 */ /* 0x000fe40000000f00 */
[----:B------:R-:W-:Y:S02]  /*18e60*/  MOV R2, 0x18e80 ;  /* 0x00018e8000027802 */ /* 0x000fe40000000f00 */
[----:B-1----:R-:W-:Y:S05]  /*18e70*/  CALL.REL.NOINC `($__internal_18_$__cuda_sm70_shflsync_bfly_p) ;  /* 0x0000196000007944 */ /* 0x002fea0003c00000 */
[----:B------:R1:W5:Y:S01]  /*18e80*/  LDL R4, [R1] ;  /* 0x0000000001047983 */ /* 0x0003620000100800 */
[----:B------:R-:W-:Y:S01]  /*18e90*/  FADD.FTZ R5, R5, R0 ;  /* 0x0000000005057221 */ /* 0x000fe20000010000 */
[----:B------:R-:W-:Y:S02]  /*18ea0*/  MOV R0, 0x2 ;  /* 0x0000000200007802 */ /* 0x000fe40000000f00 */
[----:B------:R-:W-:Y:S02]  /*18eb0*/  MOV R2, 0x18ed0 ;  /* 0x00018ed000027802 */ /* 0x000fe40000000f00 */
[----:B-1---5:R-:W-:Y:S05]  /*18ec0*/  CALL.REL.NOINC `($__internal_18_$__cuda_sm70_shflsync_bfly_p) ;  /* 0x0000191000007944 */ /* 0x022fea0003c00000 */
[----:B------:R-:W2:Y:S02]  /*18ed0*/  LDL.LU R2, [R1] ;  /* 0x0000000001027983 */ /* 0x000ea40000300800 */
[----:B--2---:R-:W-:Y:S01]  /*18ee0*/  FADD.FTZ R6, R2, R0 ;  /* 0x0000000002067221 */ /* 0x004fe20000010000 */
[----:B------:R-:W-:-:S02]  /*18ef0*/  MOV R0, 0x1 ;  /* 0x0000000100007802 */ /* 0x000fc40000000f00 */
[----:B------:R-:W-:Y:S02]  /*18f00*/  MOV R2, 0x18f30 ;  /* 0x00018f3000027802 */ /* 0x000fe40000000f00 */
[----:B------:R-:W-:Y:S02]  /*18f10*/  MOV R4, R6 ;  /* 0x0000000600047202 */ /* 0x000fe40000000f00 */
[----:B------:R-:W-:Y:S05]  /*18f20*/  CALL.REL.NOINC `($__internal_18_$__cuda_sm70_shflsync_bfly_p) ;  /* 0x000018b000007944 */ /* 0x000fea0003c00000 */
[----:B------:R1:W5:Y:S01]  /*18f30*/  LDL R4, [R1+0x8] ;  /* 0x0000080001047983 */ /* 0x0003620000100800 */
[----:B------:R-:W-:Y:S01]  /*18f40*/  FADD.FTZ R6, R6, R0 ;  /* 0x0000000006067221 */ /* 0x000fe20000010000 */
[----:B------:R-:W-:Y:S02]  /*18f50*/  MOV R0, 0x2 ;  /* 0x0000000200007802 */ /* 0x000fe40000000f00 */
[----:B------:R-:W-:Y:S02]  /*18f60*/  MOV R2, 0x18f80 ;  /* 0x00018f8000027802 */ /* 0x000fe40000000f00 */
[----:B-1---5:R-:W-:Y:S05]  /*18f70*/  CALL.REL.NOINC `($__internal_18_$__cuda_sm70_shflsync_bfly_p) ;  /* 0x0000186000007944 */ /* 0x022fea0003c00000 */
[----:B------:R-:W2:Y:S02]  /*18f80*/  LDL.LU R2, [R1+0x8] ;  /* 0x0000080001027983 */ /* 0x000ea40000300800 */
[----:B--2---:R-:W-:Y:S01]  /*18f90*/  FADD.FTZ R7, R2, R0 ;  /* 0x0000000002077221 */ /* 0x004fe20000010000 */
[----:B------:R-:W-:Y:S02]  /*18fa0*/  MOV R0, 0x1 ;  /* 0x0000000100007802 */ /* 0x000fe40000000f00 */
[----:B------:R-:W-:-:S02]  /*18fb0*/  MOV R2, 0x18fe0 ;  /* 0x00018fe000027802 */ /* 0x000fc40000000f00 */
        /* <DEDUP_REMOVED lines=10> */
[----:B------:R-:W-:Y:S02]  /*19060*/  MOV R2, 0x19080 ;  /* 0x0001908000027802 */ /* 0x000fe40000000f00 */
[----:B------:R-:W-:Y:S05]  /*19070*/  CALL.REL.NOINC `($__internal_18_$__cuda_sm70_shflsync_bfly_p) ;  /* 0x0000176000007944 */ /* 0x000fea0003c00000 */
[----:B------:R-:W-:Y:S01]  /*19080*/  MOV R8, R0 ;  /* 0x0000000000087202 */ /* 0x000fe20000000f00 */
[----:B------:R-:W-:Y:S05]  /*19090*/  BRA `(.L_x_1581) ;  /* 0xffff6fb000007947 */ /* 0x000fea000383ffff */
.L_x_1488:
[----:B-1-34-:R-:W-:Y:S01]  /*190a0*/  IMAD.MOV.U32 R56, RZ, RZ, R5 ;  /* 0x000000ffff387224 */ /* 0x01afe200078e0005 */
[----:B------:R-:W-:Y:S01]  /*190b0*/  MOV R2, RZ ;  /* 0x000000ff00027202 */ /* 0x000fe20000000f00 */
[----:B------:R-:W-:Y:S01]  /*190c0*/  IMAD.MOV.U32 R62, RZ, RZ, 0x181f ;  /* 0x0000181fff3e7424 */ /* 0x000fe200078e00ff */
[----:B------:R-:W-:-:S02]  /*190d0*/  MOV R3, 0x190f0 ;  /* 0x000190f000037802 */ /* 0x000fc40000000f00 */
[----:B------:R-:W-:Y:S05]  /*190e0*/  CALL.REL.NOINC `($__internal_19_$__cuda_sm70_shflsync_idx_p) ;  /* 0x0000175000007944 */ /* 0x000fea0003c00000 */
[----:B------:R-:W-:Y:S01]  /*190f0*/  MOV R7, R62 ;  /* 0x0000003e00077202 */ /* 0x000fe20000000f00 */
[----:B------:R-:W-:Y:S05]  /*19100*/  BRA `(.L_x_1582) ;  /* 0xffff856000007947 */ /* 0x000fea000383ffff */
.L_x_1489:
[----:B------:R-:W-:Y:S01]  /*19110*/  IMAD.MOV.U32 R56, RZ, RZ, R6 ;  /* 0x000000ffff387224 */ /* 0x000fe200078e0006 */
[----:B------:R-:W-:Y:S01]  /*19120*/  MOV R2, RZ ;  /* 0x000000ff00027202 */ /* 0x000fe20000000f00 */
[----:B------:R-:W-:Y:S01]  /*19130*/  IMAD.MOV.U32 R62, RZ, RZ, 0x181f ;  /* 0x0000181fff3e7424 */ /* 0x000fe200078e00ff */
[----:B------:R-:W-:-:S02]  /*19140*/  MOV R3, 0x19160 ;  /* 0x0001916000037802 */ /* 0x000fc40000000f00 */
[----:B-12---:R-:W-:Y:S05]  /*19150*/  CALL.REL.NOINC `($__internal_19_$__cuda_sm70_shflsync_idx_p) ;  /* 0x000016e000007944 */ /* 0x006fea0003c00000 */
[----:B------:R-:W-:Y:S01]  /*19160*/  MOV R2, R62 ;  /* 0x0000003e00027202 */ /* 0x000fe20000000f00 */
[----:B------:R-:W-:Y:S05]  /*19170*/  BRA `(.L_x_1583) ;  /* 0xffff851000007947 */ /* 0x000fea000383ffff */
.L_x_1490:
[----:B------:R-:W-:Y:S01]  /*19180*/  IMAD.MOV.U32 R56, RZ, RZ, R5 ;  /* 0x000000ffff387224 */ /* 0x000fe200078e0005 */
[----:B-1----:R-:W-:Y:S01]  /*19190*/  MOV R2, 0x1 ;  /* 0x0000000100027802 */ /* 0x002fe20000000f00 */
[----:B------:R-:W-:Y:S01]  /*191a0*/  IMAD.MOV.U32 R62, RZ, RZ, 0x181f ;  /* 0x0000181fff3e7424 */ /* 0x000fe200078e00ff */
[----:B------:R-:W-:-:S02]  /*191b0*/  MOV R3, 0x191d0 ;  /* 0x000191d000037802 */ /* 0x000fc40000000f00 */
[----:B---3--:R-:W-:Y:S05]  /*191c0*/  CALL.REL.NOINC `($__internal_19_$__cuda_sm70_shflsync_idx_p) ;  /* 0x0000167000007944 */ /* 0x008fea0003c00000 */
        /* <DEDUP_REMOVED lines=8> */
.L_x_1491:
[----:B------:R-:W-:Y:S01]  /*19250*/  IMAD.MOV.U32 R56, RZ, RZ, R5 ;  /* 0x000000ffff387224 */ /* 0x000fe200078e0005 */
[----:B-1----:R-:W-:Y:S01]  /*19260*/  MOV R2, 0x2 ;  /* 0x0000000200027802 */ /* 0x002fe20000000f00 */
[----:B------:R-:W-:Y:S01]  /*19270*/  IMAD.MOV.U32 R62, RZ, RZ, 0x181f ;  /* 0x0000181fff3e7424 */ /* 0x000fe200078e00ff */
[----:B------:R-:W-:Y:S02]  /*19280*/  MOV R3, 0x192a0 ;  /* 0x000192a000037802 */ /* 0x000fe40000000f00 */
[----:B--23--:R-:W-:Y:S05]  /*19290*/  CALL.REL.NOINC `($__internal_19_$__cuda_sm70_shflsync_idx_p) ;  /* 0x000015a000007944 */ /* 0x00cfea0003c00000 */
[----:B------:R-:W-:Y:S01]  /*192a0*/  MOV R7, R62 ;  /* 0x0000003e00077202 */ /* 0x000fe20000000f00 */
[----:B------:R-:W-:Y:S05]  /*192b0*/  BRA `(.L_x_1585) ;  /* 0xffff853000007947 */ /* 0x000fea000383ffff */
.L_x_1492:
[----:B------:R-:W-:Y:S01]  /*192c0*/  IMAD.MOV.U32 R56, RZ, RZ, R6 ;  /* 0x000000ffff387224 */ /* 0x000fe200078e0006 */
[----:B-1----:R-:W-:Y:S01]  /*192d0*/  MOV R2, 0x2 ;  /* 0x0000000200027802 */ /* 0x002fe20000000f00 */
[----:B------:R-:W-:Y:S01]  /*192e0*/  IMAD.MOV.U32 R62, RZ, RZ, 0x181f ;  /* 0x0000181fff3e7424 */ /* 0x000fe200078e00ff */
[----:B------:R-:W-:Y:S02]  /*192f0*/  MOV R3, 0x19310 ;  /* 0x0001931000037802 */ /* 0x000fe40000000f00 */
[----:B--234-:R-:W-:Y:S05]  /*19300*/  CALL.REL.NOINC `($__internal_19_$__cuda_sm70_shflsync_idx_p) ;  /* 0x0000153000007944 */ /* 0x01cfea0003c00000 */
[----:B------:R-:W-:Y:S01]  /*19310*/  MOV R2, R62 ;  /* 0x0000003e00027202 */ /* 0x000fe20000000f00 */
[----:B------:R-:W-:Y:S05]  /*19320*/  BRA `(.L_x_1586) ;  /* 0xffff84e000007947 */ /* 0x000fea000383ffff */
.L_x_1493:
[----:B------:R-:W-:Y:S01]  /*19330*/  IMAD.MOV.U32 R56, RZ, RZ, R5 ;  /* 0x000000ffff387224 */ /* 0x000fe200078e0005 */
[----:B--2---:R-:W-:Y:S01]  /*19340*/  MOV R2, 0x3 ;  /* 0x0000000300027802 */ /* 0x004fe20000000f00 */
[----:B------:R-:W-:Y:S01]  /*19350*/  IMAD.MOV.U32 R62, RZ, RZ, 0x181f ;  /* 0x0000181fff3e7424 */ /* 0x000fe200078e00ff */
[----:B------:R-:W-:-:S02]  /*19360*/  MOV R3, 0x19380 ;  /* 0x0001938000037802 */ /* 0x000fc40000000f00 */
[----:B-1-34-:R-:W-:Y:S05]  /*19370*/  CALL.REL.NOINC `($__internal_19_$__cuda_sm70_shflsync_idx_p) ;  /* 0x000014c000007944 */ /* 0x01afea0003c00000 */
        /* <DEDUP_REMOVED lines=8> */
.L_x_1494:
[----:B------:R-:W-:Y:S01]  /*19400*/  IMAD.MOV.U32 R56, RZ, RZ, R5 ;  /* 0x000000ffff387224 */ /* 0x000fe200078e0005 */
[----:B--2---:R-:W-:Y:S01]  /*19410*/  MOV R2, 0x4 ;  /* 0x0000000400027802 */ /* 0x004fe20000000f00 */
[----:B------:R-:W-:Y:S01]  /*19420*/  IMAD.MOV.U32 R62, RZ, RZ, 0x181f ;  /* 0x0000181fff3e7424 */ /* 0x000fe200078e00ff */
[----:B------:R-:W-:Y:S02]  /*19430*/  MOV R3, 0x19450 ;  /* 0x0001945000037802 */ /* 0x000fe40000000f00 */
[----:B-1-34-:R-:W-:Y:S05]  /*19440*/  CALL.REL.NOINC `($__internal_19_$__cuda_sm70_shflsync_idx_p) ;  /* 0x000013f000007944 */ /* 0x01afea0003c00000 */
[----:B------:R-:W-:Y:S01]  /*19450*/  MOV R7, R62 ;  /* 0x0000003e00077202 */ /* 0x000fe20000000f00 */
[----:B------:R-:W-:Y:S05]  /*19460*/  BRA `(.L_x_1588) ;  /* 0xffff84b000007947 */ /* 0x000fea000383ffff */
.L_x_1495:
[----:B------:R-:W-:Y:S01]  /*19470*/  IMAD.MOV.U32 R56, RZ, RZ, R6 ;  /* 0x000000ffff387224 */ /* 0x000fe200078e0006 */
[----:B--2---:R-:W-:Y:S01]  /*19480*/  MOV R2, 0x4 ;  /* 0x0000000400027802 */ /* 0x004fe20000000f00 */
[----:B------:R-:W-:Y:S01]  /*19490*/  IMAD.MOV.U32 R62, RZ, RZ, 0x181f ;  /* 0x0000181fff3e7424 */ /* 0x000fe200078e00ff */
[----:B------:R-:W-:Y:S02]  /*194a0*/  MOV R3, 0x194c0 ;  /* 0x000194c000037802 */ /* 0x000fe40000000f00 */
[----:B-1-34-:R-:W-:Y:S05]  /*194b0*/  CALL.REL.NOINC `($__internal_19_$__cuda_sm70_shflsync_idx_p) ;  /* 0x0000138000007944 */ /* 0x01afea0003c00000 */
[----:B------:R-:W-:Y:S01]  /*194c0*/  MOV R2, R62 ;  /* 0x0000003e00027202 */ /* 0x000fe20000000f00 */
[----:B------:R-:W-:Y:S05]  /*194d0*/  BRA `(.L_x_1589) ;  /* 0xffff846000007947 */ /* 0x000fea000383ffff */
.L_x_1496:
[----:B------:R-:W-:Y:S01]  /*194e0*/  IMAD.MOV.U32 R56, RZ, RZ, R5 ;  /* 0x000000ffff387224 */ /* 0x000fe200078e0005 */
[----:B-1----:R-:W-:Y:S01]  /*194f0*/  MOV R2, 0x5 ;  /* 0x0000000500027802 */ /* 0x002fe20000000f00 */
[----:B------:R-:W-:Y:S01]  /*19500*/  IMAD.MOV.U32 R62, RZ, RZ, 0x181f ;  /* 0x0000181fff3e7424 */ /* 0x000fe200078e00ff */
[----:B------:R-:W-:-:S02]  /*19510*/  MOV R3, 0x19530 ;  /* 0x0001953000037802 */ /* 0x000fc40000000f00 */
[----:B--234-:R-:W-:Y:S05]  /*19520*/  CALL.REL.NOINC `($__internal_19_$__cuda_sm70_shflsync_idx_p) ;  /* 0x0000131000007944 */ /* 0x01cfea0003c00000 */
        /* <DEDUP_REMOVED lines=8> */
.L_x_1497:
[----:B------:R-:W-:Y:S01]  /*195b0*/  IMAD.MOV.U32 R56, RZ, RZ, R5 ;  /* 0x000000ffff387224 */ /* 0x000fe200078e0005 */
[----:B--2---:R-:W-:Y:S01]  /*195c0*/  MOV R2, 0x6 ;  /* 0x0000000600027802 */ /* 0x004fe20000000f00 */
[----:B------:R-:W-:Y:S01]  /*195d0*/  IMAD.MOV.U32 R62, RZ, RZ, 0x181f ;  /* 0x0000181fff3e7424 */ /* 0x000fe200078e00ff */
[----:B------:R-:W-:Y:S02]  /*195e0*/  MOV R3, 0x19600 ;  /* 0x0001960000037802 */ /* 0x000fe40000000f00 */
[----:B-1--4-:R-:W-:Y:S05]  /*195f0*/  CALL.REL.NOINC `($__internal_19_$__cuda_sm70_shflsync_idx_p) ;  /* 0x0000124000007944 */ /* 0x012fea0003c00000 */
[----:B------:R-:W-:Y:S01]  /*19600*/  MOV R7, R62 ;  /* 0x0000003e00077202 */ /* 0x000fe20000000f00 */
[----:B------:R-:W-:Y:S05]  /*19610*/  BRA `(.L_x_1591) ;  /* 0xffff843000007947 */ /* 0x000fea000383ffff */
.L_x_1498:
[----:B------:R-:W-:Y:S01]  /*19620*/  IMAD.MOV.U32 R56, RZ, RZ, R6 ;  /* 0x000000ffff387224 */ /* 0x000fe200078e0006 */
[----:B--2---:R-:W-:Y:S01]  /*19630*/  MOV R2, 0x6 ;  /* 0x0000000600027802 */ /* 0x004fe20000000f00 */
[----:B------:R-:W-:Y:S01]  /*19640*/  IMAD.MOV.U32 R62, RZ, RZ, 0x181f ;  /* 0x0000181fff3e7424 */ /* 0x000fe200078e00ff */
[----:B------:R-:W-:Y:S02]  /*19650*/  MOV R3, 0x19670 ;  /* 0x0001967000037802 */ /* 0x000fe40000000f00 */
[----:B-1-34-:R-:W-:Y:S05]  /*19660*/  CALL.REL.NOINC `($__internal_19_$__cuda_sm70_shflsync_idx_p) ;  /* 0x000011d000007944 */ /* 0x01afea0003c00000 */
[----:B------:R-:W-:Y:S01]  /*19670*/  MOV R2, R62 ;  /* 0x0000003e00027202 */ /* 0x000fe20000000f00 */
[----:B------:R-:W-:Y:S05]  /*19680*/  BRA `(.L_x_1592) ;  /* 0xffff83e000007947 */ /* 0x000fea000383ffff */
.L_x_1499:
[----:B------:R-:W-:Y:S01]  /*19690*/  IMAD.MOV.U32 R56, RZ, RZ, R5 ;  /* 0x000000ffff387224 */ /* 0x000fe200078e0005 */
[----:B-1----:R-:W-:Y:S01]  /*196a0*/  MOV R2, 0x7 ;  /* 0x0000000700027802 */ /* 0x002fe20000000f00 */
[----:B------:R-:W-:Y:S01]  /*196b0*/  IMAD.MOV.U32 R62, RZ, RZ, 0x181f ;  /* 0x0000181fff3e7424 */ /* 0x000fe200078e00ff */
[----:B------:R-:W-:-:S02]  /*196c0*/  MOV R3, 0x196e0 ;  /* 0x000196e000037802 */ /* 0x000fc40000000f00 */
[----:B--2-4-:R-:W-:Y:S05]  /*196d0*/  CALL.REL.NOINC `($__internal_19_$__cuda_sm70_shflsync_idx_p) ;  /* 0x0000116000007944 */ /* 0x014fea0003c00000 */
        /* <DEDUP_REMOVED lines=8> */
.L_x_1501:
[----:B------:R-:W-:Y:S01]  /*19760*/  IMAD.MOV.U32 R56, RZ, RZ, R5 ;  /* 0x000000ffff387224 */ /* 0x000fe200078e0005 */
[----:B------:R-:W-:Y:S01]  /*19770*/  MOV R2, RZ ;  /* 0x000000ff00027202 */ /* 0x000fe20000000f00 */
[----:B------:R-:W-:Y:S01]  /*19780*/  IMAD.MOV.U32 R62, RZ, RZ, 0x1c1f ;  /* 0x00001c1fff3e7424 */ /* 0x000fe200078e00ff */
[----:B------:R-:W-:Y:S02]  /*19790*/  MOV R3, 0x197b0 ;  /* 0x000197b000037802 */ /* 0x000fe40000000f00 */
[----:B------:R-:W-:Y:S05]  /*197a0*/  CALL.REL.NOINC `($__internal_19_$__cuda_sm70_shflsync_idx_p) ;  /* 0x0000109000007944 */ /* 0x000fea0003c00000 */
[----:B------:R-:W-:Y:S01]  /*197b0*/  MOV R4, R62 ;  /* 0x0000003e00047202 */ /* 0x000fe20000000f00 */
[----:B------:R-:W-:Y:S05]  /*197c0*/  BRA `(.L_x_1594) ;  /* 0xffff85c000007947 */ /* 0x000fea000383ffff */
.L_x_1502:
[----:B------:R-:W-:Y:S01]  /*197d0*/  IMAD.MOV.U32 R56, RZ, RZ, R12 ;  /* 0x000000ffff387224 */ /* 0x000fe200078e000c */
[----:B------:R-:W-:Y:S01]  /*197e0*/  MOV R2, RZ ;  /* 0x000000ff00027202 */ /* 0x000fe20000000f00 */
[----:B------:R-:W-:Y:S01]  /*197f0*/  IMAD.MOV.U32 R62, RZ, RZ, 0x1c1f ;  /* 0x00001c1fff3e7424 */ /* 0x000fe200078e00ff */
[----:B------:R-:W-:Y:S02]  /*19800*/  MOV R3, 0x19820 ;  /* 0x0001982000037802 */ /* 0x000fe40000000f00 */
[----:B-12---:R-:W-:Y:S05]  /*19810*/  CALL.REL.NOINC `($__internal_19_$__cuda_sm70_shflsync_idx_p) ;  /* 0x0000102000007944 */ /* 0x006fea0003c00000 */
[----:B------:R-:W-:Y:S01]  /*19820*/  MOV R0, R62 ;  /* 0x0000003e00007202 */ /* 0x000fe20000000f00 */
[----:B------:R-:W-:Y:S05]  /*19830*/  BRA `(.L_x_1595) ;  /* 0xffff857000007947 */ /* 0x000fea000383ffff */
.L_x_1505:
[----:B------:R-:W-:Y:S01]  /*19840*/  IMAD.MOV.U32 R56, RZ, RZ, R5 ;  /* 0x000000ffff387224 */ /* 0x000fe200078e0005 */
[----:B---3--:R-:W-:Y:S01]  /*19850*/  MOV R2, 0x1 ;  /* 0x0000000100027802 */ /* 0x008fe20000000f00 */
        /* <DEDUP_REMOVED lines=11> */
.L_x_1508:
[----:B------:R-:W-:Y:S01]  /*19910*/  IMAD.MOV.U32 R56, RZ, RZ, R5 ;  /* 0x000000ffff387224 */ /* 0x000fe200078e0005 */
[----:B--23--:R-:W-:Y:S01]  /*19920*/  MOV R2, 0x2 ;  /* 0x0000000200027802 */ /* 0x00cfe20000000f00 */
[----:B------:R-:W-:Y:S01]  /*19930*/  IMAD.MOV.U32 R62, RZ, RZ, 0x1c1f ;  /* 0x00001c1fff3e7424 */ /* 0x000fe200078e00ff */
[----:B------:R-:W-:Y:S02]  /*19940*/  MOV R3, 0x19960 ;  /* 0x0001996000037802 */ /* 0x000fe40000000f00 */
[----:B-1--4-:R-:W-:Y:S05]  /*19950*/  CALL.REL.NOINC `($__internal_19_$__cuda_sm70_shflsync_idx_p) ;  /* 0x00000ee000007944 */ /* 0x012fea0003c00000 */
[----:B------:R-:W-:Y:S01]  /*19960*/  MOV R4, R62 ;  /* 0x0000003e00047202 */ /* 0x000fe20000000f00 */
[----:B------:R-:W-:Y:S05]  /*19970*/  BRA `(.L_x_1597) ;  /* 0xffff8ae000007947 */ /* 0x000fea000383ffff */
.L_x_1509:
[----:B------:R-:W-:Y:S01]  /*19980*/  IMAD.MOV.U32 R56, RZ, RZ, R12 ;  /* 0x000000ffff387224 */ /* 0x000fe200078e000c */
[----:B--23--:R-:W-:Y:S01]  /*19990*/  MOV R2, 0x2 ;  /* 0x0000000200027802 */ /* 0x00cfe20000000f00 */
[----:B------:R-:W-:Y:S01]  /*199a0*/  IMAD.MOV.U32 R62, RZ, RZ, 0x1c1f ;  /* 0x00001c1fff3e7424 */ /* 0x000fe200078e00ff */
[----:B------:R-:W-:Y:S02]  /*199b0*/  MOV R3, 0x199d0 ;  /* 0x000199d000037802 */ /* 0x000fe40000000f00 */
[----:B-1--4-:R-:W-:Y:S05]  /*199c0*/  CALL.REL.NOINC `($__internal_19_$__cuda_sm70_shflsync_idx_p) ;  /* 0x00000e7000007944 */ /* 0x012fea0003c00000 */
[----:B------:R-:W-:Y:S01]  /*199d0*/  MOV R0, R62 ;  /* 0x0000003e00007202 */ /* 0x000fe20000000f00 */
[----:B------:R-:W-:Y:S05]  /*199e0*/  BRA `(.L_x_1598) ;  /* 0xffff8a9000007947 */ /* 0x000fea000383ffff */
.L_x_1512:
[----:B------:R-:W-:Y:S01]  /*199f0*/  IMAD.MOV.U32 R56, RZ, RZ, R5 ;  /* 0x000000ffff387224 */ /* 0x000fe200078e0005 */
[----:B--23--:R-:W-:Y:S01]  /*19a00*/  MOV R2, 0x3 ;  /* 0x0000000300027802 */ /* 0x00cfe20000000f00 */
[----:B------:R-:W-:Y:S01]  /*19a10*/  IMAD.MOV.U32 R62, RZ, RZ, 0x1c1f ;  /* 0x00001c1fff3e7424 */ /* 0x000fe200078e00ff */
[----:B------:R-:W-:-:S02]  /*19a20*/  MOV R3, 0x19a40 ;  /* 0x00019a4000037802 */ /* 0x000fc40000000f00 */
[----:B-1--4-:R-:W-:Y:S05]  /*19a30*/  CALL.REL.NOINC `($__internal_19_$__cuda_sm70_shflsync_idx_p) ;  /* 0x00000e0000007944 */ /* 0x012fea0003c00000 */
        /* <DEDUP_REMOVED lines=8> */
.L_x_1516:
[----:B------:R-:W-:Y:S01]  /*19ac0*/  IMAD.MOV.U32 R56, RZ, RZ, R5 ;  /* 0x000000ffff387224 */ /* 0x000fe200078e0005 */
[----:B------:R-:W-:Y:S01]  /*19ad0*/  MOV R2, RZ ;  /* 0x000000ff00027202 */ /* 0x000fe20000000f00 */
[----:B------:R-:W-:Y:S01]  /*19ae0*/  IMAD.MOV.U32 R62, RZ, RZ, 0x181f ;  /* 0x0000181fff3e7424 */ /* 0x000fe200078e00ff */
[----:B------:R-:W-:Y:S02]  /*19af0*/  MOV R3, 0x19b10 ;  /* 0x00019b1000037802 */ /* 0x000fe40000000f00 */
[----:B------:R-:W-:Y:S05]  /*19b00*/  CALL.REL.NOINC `($__internal_19_$__cuda_sm70_shflsync_idx_p) ;  /* 0x00000d3000007944 */ /* 0x000fea0003c00000 */
[----:B------:R-:W-:Y:S01]  /*19b10*/  MOV R7, R62 ;  /* 0x0000003e00077202 */ /* 0x000fe20000000f00 */
[----:B------:R-:W-:Y:S05]  /*19b20*/  BRA `(.L_x_1600) ;  /* 0xffff976000007947 */ /* 0x000fea000383ffff */
.L_x_1517:
[----:B------:R-:W-:Y:S01]  /*19b30*/  IMAD.MOV.U32 R56, RZ, RZ, R6 ;  /* 0x000000ffff387224 */ /* 0x000fe200078e0006 */
[----:B------:R-:W-:Y:S01]  /*19b40*/  MOV R2, RZ ;  /* 0x000000ff00027202 */ /* 0x000fe20000000f00 */
[----:B------:R-:W-:Y:S01]  /*19b50*/  IMAD.MOV.U32 R62, RZ, RZ, 0x181f ;  /* 0x0000181fff3e7424 */ /* 0x000fe200078e00ff */
[----:B------:R-:W-:Y:S02]  /*19b60*/  MOV R3, 0x19b80 ;  /* 0x00019b8000037802 */ /* 0x000fe40000000f00 */
[----:B-12---:R-:W-:Y:S05]  /*19b70*/  CALL.REL.NOINC `($__internal_19_$__cuda_sm70_shflsync_idx_p) ;  /* 0x00000cc000007944 */ /* 0x006fea0003c00000 */
[----:B------:R-:W-:Y:S01]  /*19b80*/  MOV R2, R62 ;  /* 0x0000003e00027202 */ /* 0x000fe20000000f00 */
[----:B------:R-:W-:Y:S05]  /*19b90*/  BRA `(.L_x_1601) ;  /* 0xffff971000007947 */ /* 0x000fea000383ffff */
.L_x_1518:
        /* <DEDUP_REMOVED lines=13> */
.L_x_1519:
[----:B------:R-:W-:Y:S01]  /*19c70*/  IMAD.MOV.U32 R56, RZ, RZ, R5 ;  /* 0x000000ffff387224 */ /* 0x000fe200078e0005 */
[----:B-1----:R-:W-:Y:S01]  /*19c80*/  MOV R2, 0x2 ;  /* 0x0000000200027802 */ /* 0x002fe20000000f00 */
[----:B------:R-:W-:Y:S01]  /*19c90*/  IMAD.MOV.U32 R62, RZ, RZ, 0x181f ;  /* 0x0000181fff3e7424 */ /* 0x000fe200078e00ff */
[----:B------:R-:W-:Y:S02]  /*19ca0*/  MOV R3, 0x19cc0 ;  /* 0x00019cc000037802 */ /* 0x000fe40000000f00 */
[----:B--23--:R-:W-:Y:S05]  /*19cb0*/  CALL.REL.NOINC `($__internal_19_$__cuda_sm70_shflsync_idx_p) ;  /* 0x00000b8000007944 */ /* 0x00cfea0003c00000 */
[----:B------:R-:W-:Y:S01]  /*19cc0*/  MOV R7, R62 ;  /* 0x0000003e00077202 */ /* 0x000fe20000000f00 */
[----:B------:R-:W-:Y:S05]  /*19cd0*/  BRA `(.L_x_1603) ;  /* 0xffff974000007947 */ /* 0x000fea000383ffff */
.L_x_1520:
[----:B------:R-:W-:Y:S01]  /*19ce0*/  IMAD.MOV.U32 R56, RZ, RZ, R6 ;  /* 0x000000ffff387224 */ /* 0x000fe200078e0006 */
[----:B-1----:R-:W-:Y:S01]  /*19cf0*/  MOV R2, 0x2 ;  /* 0x0000000200027802 */ /* 0x002fe20000000f00 */
[----:B------:R-:W-:Y:S01]  /*19d00*/  IMAD.MOV.U32 R62, RZ, RZ, 0x181f ;  /* 0x0000181fff3e7424 */ /* 0x000fe200078e00ff */
[----:B------:R-:W-:Y:S02]  /*19d10*/  MOV R3, 0x19d30 ;  /* 0x00019d3000037802 */ /* 0x000fe40000000f00 */
[----:B--234-:R-:W-:Y:S05]  /*19d20*/  CALL.REL.NOINC `($__internal_19_$__cuda_sm70_shflsync_idx_p) ;  /* 0x00000b1000007944 */ /* 0x01cfea0003c00000 */
[----:B------:R-:W-:Y:S01]  /*19d30*/  MOV R2, R62 ;  /* 0x0000003e00027202 */ /* 0x000fe20000000f00 */
[----:B------:R-:W-:Y:S05]  /*19d40*/  BRA `(.L_x_1604) ;  /* 0xffff96f000007947 */ /* 0x000fea000383ffff */
.L_x_1521:
        /* <DEDUP_REMOVED lines=13> */
.L_x_1522:
[----:B------:R-:W-:Y:S01]  /*19e20*/  IMAD.MOV.U32 R56, RZ, RZ, R5 ;  /* 0x000000ffff387224 */ /* 0x000fe200078e0005 */
[----:B--2---:R-:W-:Y:S01]  /*19e30*/  MOV R2, 0x4 ;  /* 0x0000000400027802 */ /* 0x004fe20000000f00 */
[----:B------:R-:W-:Y:S01]  /*19e40*/  IMAD.MOV.U32 R62, RZ, RZ, 0x181f ;  /* 0x0000181fff3e7424 */ /* 0x000fe200078e00ff */
[----:B------:R-:W-:Y:S02]  /*19e50*/  MOV R3, 0x19e70 ;  /* 0x00019e7000037802 */ /* 0x000fe40000000f00 */
[----:B-1-34-:R-:W-:Y:S05]  /*19e60*/  CALL.REL.NOINC `($__internal_19_$__cuda_sm70_shflsync_idx_p) ;  /* 0x000009d000007944 */ /* 0x01afea0003c00000 */
[----:B------:R-:W-:Y:S01]  /*19e70*/  MOV R7, R62 ;  /* 0x0000003e00077202 */ /* 0x000fe20000000f00 */
[----:B------:R-:W-:Y:S05]  /*19e80*/  BRA `(.L_x_1606) ;  /* 0xffff96c000007947 */ /* 0x000fea000383ffff */
.L_x_1523:
[----:B------:R-:W-:Y:S01]  /*19e90*/  IMAD.MOV.U32 R56, RZ, RZ, R6 ;  /* 0x000000ffff387224 */ /* 0x000fe200078e0006 */
[----:B--2---:R-:W-:Y:S01]  /*19ea0*/  MOV R2, 0x4 ;  /* 0x0000000400027802 */ /* 0x004fe20000000f00 */
[----:B------:R-:W-:Y:S01]  /*19eb0*/  IMAD.MOV.U32 R62, RZ, RZ, 0x181f ;  /* 0x0000181fff3e7424 */ /* 0x000fe200078e00ff */
[----:B------:R-:W-:Y:S02]  /*19ec0*/  MOV R3, 0x19ee0 ;  /* 0x00019ee000037802 */ /* 0x000fe40000000f00 */
[----:B-1-34-:R-:W-:Y:S05]  /*19ed0*/  CALL.REL.NOINC `($__internal_19_$__cuda_sm70_shflsync_idx_p) ;  /* 0x0000096000007944 */ /* 0x01afea0003c00000 */
[----:B------:R-:W-:Y:S01]  /*19ee0*/  MOV R2, R62 ;  /* 0x0000003e00027202 */ /* 0x000fe20000000f00 */
[----:B------:R-:W-:Y:S05]  /*19ef0*/  BRA `(.L_x_1607) ;  /* 0xffff967000007947 */ /* 0x000fea000383ffff */
.L_x_1524:
        /* <DEDUP_REMOVED lines=13> */
.L_x_1525:
[----:B------:R-:W-:Y:S01]  /*19fd0*/  IMAD.MOV.U32 R56, RZ, RZ, R5 ;  /* 0x000000ffff387224 */ /* 0x000fe200078e0005 */
[----:B--2---:R-:W-:Y:S01]  /*19fe0*/  MOV R2, 0x6 ;  /* 0x0000000600027802 */ /* 0x004fe20000000f00 */
[----:B------:R-:W-:Y:S01]  /*19ff0*/  IMAD.MOV.U32 R62, RZ, RZ, 0x181f ;  /* 0x0000181fff3e7424 */ /* 0x000fe200078e00ff */
[----:B------:R-:W-:Y:S02]  /*1a000*/  MOV R3, 0x1a020 ;  /* 0x0001a02000037802 */ /* 0x000fe40000000f00 */
[----:B-1--4-:R-:W-:Y:S05]  /*1a010*/  CALL.REL.NOINC `($__internal_19_$__cuda_sm70_shflsync_idx_p) ;  /* 0x0000082000007944 */ /* 0x012fea0003c00000 */
[----:B------:R-:W-:Y:S01]  /*1a020*/  MOV R7, R62 ;  /* 0x0000003e00077202 */ /* 0x000fe20000000f00 */
[----:B------:R-:W-:Y:S05]  /*1a030*/  BRA `(.L_x_1609) ;  /* 0xffff964000007947 */ /* 0x000fea000383ffff */
.L_x_1526:
[----:B------:R-:W-:Y:S01]  /*1a040*/  IMAD.MOV.U32 R56, RZ, RZ, R6 ;  /* 0x000000ffff387224 */ /* 0x000fe200078e0006 */
[----:B--2---:R-:W-:Y:S01]  /*1a050*/  MOV R2, 0x6 ;  /* 0x0000000600027802 */ /* 0x004fe20000000f00 */
[----:B------:R-:W-:Y:S01]  /*1a060*/  IMAD.MOV.U32 R62, RZ, RZ, 0x181f ;  /* 0x0000181fff3e7424 */ /* 0x000fe200078e00ff */
[----:B------:R-:W-:Y:S02]  /*1a070*/  MOV R3, 0x1a090 ;  /* 0x0001a09000037802 */ /* 0x000fe40000000f00 */
[----:B-1-34-:R-:W-:Y:S05]  /*1a080*/  CALL.REL.NOINC `($__internal_19_$__cuda_sm70_shflsync_idx_p) ;  /* 0x000007b000007944 */ /* 0x01afea0003c00000 */
[----:B------:R-:W-:Y:S01]  /*1a090*/  MOV R2, R62 ;  /* 0x0000003e00027202 */ /* 0x000fe20000000f00 */
[----:B------:R-:W-:Y:S05]  /*1a0a0*/  BRA `(.L_x_1610) ;  /* 0xffff95f000007947 */ /* 0x000fea000383ffff */
.L_x_1527:
        /* <DEDUP_REMOVED lines=13> */
.L_x_1529:
[----:B------:R-:W-:Y:S01]  /*1a180*/  IMAD.MOV.U32 R56, RZ, RZ, R57 ;  /* 0x000000ffff387224 */ /* 0x000fe200078e0039 */
[----:B------:R-:W-:Y:S01]  /*1a190*/  MOV R2, RZ ;  /* 0x000000ff00027202 */ /* 0x000fe20000000f00 */
[----:B------:R-:W-:Y:S01]  /*1a1a0*/  IMAD.MOV.U32 R62, RZ, RZ, 0x1f ;  /* 0x0000001fff3e7424 */ /* 0x000fe200078e00ff */
[----:B------:R-:W-:Y:S02]  /*1a1b0*/  MOV R3, 0x1a1d0 ;  /* 0x0001a1d000037802 */ /* 0x000fe40000000f00 */
[----:B------:R-:W-:Y:S05]  /*1a1c0*/  CALL.REL.NOINC `($__internal_19_$__cuda_sm70_shflsync_idx_p) ;  /* 0x0000067000007944 */ /* 0x000fea0003c00000 */
[----:B------:R-:W-:Y:S01]  /*1a1d0*/  MOV R9, R62 ;  /* 0x0000003e00097202 */ /* 0x000fe20000000f00 */
[----:B------:R-:W-:Y:S05]  /*1a1e0*/  BRA `(.L_x_1612) ;  /* 0xffff96a000007947 */ /* 0x000fea000383ffff */
.L_x_1530:
[----:B------:R-:W-:Y:S01]  /*1a1f0*/  IMAD.MOV.U32 R56, RZ, RZ, R57 ;  /* 0x000000ffff387224 */ /* 0x000fe200078e0039 */
[----:B------:R-:W-:Y:S01]  /*1a200*/  MOV R2, 0x1 ;  /* 0x0000000100027802 */ /* 0x000fe20000000f00 */
[----:B------:R-:W-:Y:S01]  /*1a210*/  IMAD.MOV.U32 R62, RZ, RZ, 0x1f ;  /* 0x0000001fff3e7424 */ /* 0x000fe200078e00ff */
[----:B------:R-:W-:Y:S02]  /*1a220*/  MOV R3, 0x1a240 ;  /* 0x0001a24000037802 */ /* 0x000fe40000000f00 */
[----:B-12---:R-:W-:Y:S05]  /*1a230*/  CALL.REL.NOINC `($__internal_19_$__cuda_sm70_shflsync_idx_p) ;  /* 0x0000060000007944 */ /* 0x006fea0003c00000 */
[----:B------:R-:W-:Y:S01]  /*1a240*/  MOV R8, R62 ;  /* 0x0000003e00087202 */ /* 0x000fe20000000f00 */
[----:B------:R-:W-:Y:S05]  /*1a250*/  BRA `(.L_x_1613) ;  /* 0xffff965000007947 */ /* 0x000fea000383ffff */
.L_x_1531:
[----:B------:R-:W-:Y:S02]  /*1a260*/  MOV R2, 0x1 ;  /* 0x0000000100027802 */ /* 0x000fe40000000f00 */
[----:B------:R-:W-:-:S02]  /*1a270*/  MOV R3, 0x1a290 ;  /* 0x0001a29000037802 */ /* 0x000fc40000000f00 */
[----:B-1234-:R-:W-:Y:S05]  /*1a280*/  CALL.REL.NOINC `($__internal_20_$__cuda_sm70_shflsync_up_p) ;  /* 0x0000061000007944 */ /* 0x01efea0003c00000 */
[----:B------:R-:W-:Y:S05]  /*1a290*/  BRA `(.L_x_1614) ;  /* 0xffff974000007947 */ /* 0x000fea000383ffff */
.L_x_1532:
[----:B------:R-:W-:Y:S02]  /*1a2a0*/  MOV R2, 0x2 ;  /* 0x0000000200027802 */ /* 0x000fe40000000f00 */
[----:B------:R-:W-:-:S02]  /*1a2b0*/  MOV R3, 0x1a2d0 ;  /* 0x0001a2d000037802 */ /* 0x000fc40000000f00 */
[----:B--2-4-:R-:W-:Y:S05]  /*1a2c0*/  CALL.REL.NOINC `($__internal_20_$__cuda_sm70_shflsync_up_p) ;  /* 0x000005d000007944 */ /* 0x014fea0003c00000 */
        /* <DEDUP_REMOVED lines=24> */
.L_x_1536:
[----:B------:R-:W-:Y:S02]  /*1a450*/  MOV R2, 0x1 ;  /* 0x0000000100027802 */ /* 0x000fe40000000f00 */
[----:B------:R-:W-:Y:S02]  /*1a460*/  MOV R3, 0x1a480 ;  /* 0x0001a48000037802 */ /* 0x000fe40000000f00 */
[----:B------:R-:W-:Y:S05]  /*1a470*/  CALL.REL.NOINC `($__internal_20_$__cuda_sm70_shflsync_up_p) ;  /* 0x0000042000007944 */ /* 0x000fea0003c00000 */
[----:B------:R-:W-:Y:S01]  /*1a480*/  MOV R2, R4 ;  /* 0x0000000400027202 */ /* 0x000fe20000000f00 */
[----:B------:R-:W-:Y:S05]  /*1a490*/  BRA `(.L_x_1616) ;  /* 0xffff97a000007947 */ /* 0x000fea000383ffff */
.L_x_1537:
        /* <DEDUP_REMOVED lines=27> */
.L_x_1539:
[----:B------:R-:W-:Y:S02]  /*1a650*/  SEL R0, RZ, 0x1, P0 ;  /* 0x00000001ff007807 */ /* 0x000fe40000000000 */
[----:B------:R-:W-:Y:S02]  /*1a660*/  MOV R2, 0x1a680 ;  /* 0x0001a68000027802 */ /* 0x000fe40000000f00 */
[----:B-1----:R-:W-:Y:S05]  /*1a670*/  CALL.REL.NOINC `($__internal_21_$__cuda_sm70_votesync_ballot) ;  /* 0x0000029000007944 */ /* 0x002fea0003c00000 */
[----:B------:R-:W-:Y:S01]  /*1a680*/  MOV R10, R0 ;  /* 0x00000000000a7202 */ /* 0x000fe20000000f00 */
[----:B------:R-:W-:Y:S05]  /*1a690*/  BRA `(.L_x_1618) ;  /* 0xffff973000007947 */ /* 0x000fea000383ffff */
.L_x_1540:
[----:B------:R-:W-:Y:S01]  /*1a6a0*/  IMAD.MOV.U32 R56, RZ, RZ, R6 ;  /* 0x000000ffff387224 */ /* 0x000fe200078e0006 */
[----:B--2---:R-:W-:Y:S01]  /*1a6b0*/  MOV R2, R0 ;  /* 0x0000000000027202 */ /* 0x004fe20000000f00 */
[----:B------:R-:W-:Y:S01]  /*1a6c0*/  IMAD.MOV.U32 R62, RZ, RZ, 0x1f ;  /* 0x0000001fff3e7424 */ /* 0x000fe200078e00ff */
[----:B------:R-:W-:Y:S02]  /*1a6d0*/  MOV R3, 0x1a6f0 ;  /* 0x0001a6f000037802 */ /* 0x000fe40000000f00 */
[----:B-1----:R-:W-:Y:S05]  /*1a6e0*/  CALL.REL.NOINC `($__internal_19_$__cuda_sm70_shflsync_idx_p) ;  /* 0x0000015000007944 */ /* 0x002fea0003c00000 */
[----:B------:R-:W-:Y:S01]  /*1a6f0*/  IMAD.MOV.U32 R8, RZ, RZ, R62 ;  /* 0x000000ffff087224 */ /* 0x000fe200078e003e */
[----:B------:R-:W-:Y:S01]  /*1a700*/  MOV R2, R0 ;  /* 0x0000000000027202 */ /* 0x000fe20000000f00 */
[----:B------:R-:W-:Y:S01]  /*1a710*/  IMAD.MOV.U32 R56, RZ, RZ, R7 ;  /* 0x000000ffff387224 */ /* 0x000fe200078e0007 */
[----:B------:R-:W-:-:S02]  /*1a720*/  MOV R62, 0x1f ;  /* 0x0000001f003e7802 */ /* 0x000fc40000000f00 */
[----:B------:R-:W-:Y:S02]  /*1a730*/  MOV R3, 0x1a750 ;  /* 0x0001a75000037802 */ /* 0x000fe40000000f00 */
[----:B------:R-:W-:Y:S05]  /*1a740*/  CALL.REL.NOINC `($__internal_19_$__cuda_sm70_shflsync_idx_p) ;  /* 0x000000f000007944 */ /* 0x000fea0003c00000 */
[----:B------:R-:W-:Y:S01]  /*1a750*/  MOV R7, R62 ;  /* 0x0000003e00077202 */ /* 0x000fe20000000f00 */
[----:B------:R-:W-:Y:S05]  /*1a760*/  BRA `(.L_x_1619) ;  /* 0xffff96d000007947 */ /* 0x000fea000383ffff */
.L_x_1543:
[----:B------:R-:W-:Y:S01]  /*1a770*/  IMAD.MOV.U32 R56, RZ, RZ, R4 ;  /* 0x000000ffff387224 */ /* 0x000fe200078e0004 */
[----:B--2---:R-:W-:Y:S01]  /*1a780*/  MOV R2, R0 ;  /* 0x0000000000027202 */ /* 0x004fe20000000f00 */
[----:B------:R-:W-:Y:S01]  /*1a790*/  IMAD.MOV.U32 R62, RZ, RZ, 0x1f ;  /* 0x0000001fff3e7424 */ /* 0x000fe200078e00ff */
[----:B------:R-:W-:Y:S02]  /*1a7a0*/  MOV R3, 0x1a7c0 ;  /* 0x0001a7c000037802 */ /* 0x000fe40000000f00 */
[----:B-1--4-:R-:W-:Y:S05]  /*1a7b0*/  CALL.REL.NOINC `($__internal_19_$__cuda_sm70_shflsync_idx_p) ;  /* 0x0000008000007944 */ /* 0x012fea0003c00000 */
[----:B------:R-:W-:Y:S01]  /*1a7c0*/  MOV R11, R62 ;  /* 0x0000003e000b7202 */ /* 0x000fe20000000f00 */
[----:B------:R-:W-:Y:S05]  /*1a7d0*/  BRA `(.L_x_1542) ;  /* 0xffff96c000007947 */ /* 0x000fea000383ffff */
        .weak           $__internal_18_$__cuda_sm70_shflsync_bfly_p
        .type           $__internal_18_$__cuda_sm70_shflsync_bfly_p,@function
        .size           $__internal_18_$__cuda_sm70_shflsync_bfly_p,($__internal_19_$__cuda_sm70_shflsync_idx_p - $__internal_18_$__cuda_sm70_shflsync_bfly_p)
$__internal_18_$__cuda_sm70_shflsync_bfly_p:
[----:B------:R-:W-:Y:S02]  /*1a7e0*/  MOV R9, 0xffffffff ;  /* 0xffffffff00097802 */ /* 0x000fe40000000f00 */
[----:B------:R-:W-:Y:S02]  /*1a7f0*/  MOV R3, 0x1f ;  /* 0x0000001f00037802 */ /* 0x000fe40000000f00 */
[----:B------:R-:W-:Y:S04]  /*1a800*/  WARPSYNC R9 ;  /* 0x0000000900007348 */ /* 0x000fe80003800000 */
[----:B------:R1:W2:Y:S02]  /*1a810*/  SHFL.BFLY PT, R0, R4, R0, R3 ;  /* 0x0c00000004007389 */ /* 0x0002a400000e0003 */
[----:B-1----:R-:W-:-:S04]  /*1a820*/  MOV R3, 0x0 ;  /* 0x0000000000037802 */ /* 0x002fc80000000f00 */
[----:B--2---:R-:W-:Y:S05]  /*1a830*/  RET.REL.NODEC R2 `(_ZN7cutlass13device_kernelIN5flash19enable_sm80_to_sm89INS1_16FlashAttnFwdSm80INS1_25CollectiveMainloopFwdSm80ILi4ELi1ELb0EN4cute5tupleIJNS5_1CILi128EEENS7_ILi80EEENS7_ILi64EEEEEELi64ENS_10bfloat16_tEfNS_4arch4Sm80ELb1ELb0ELb1ELb1ELb1ELb0ELb1ELb1EEENS1_21CollectiveEpilogueFwdINS6_IJS8_SA_S9_EEENS6_IJNS7_ILi1EEESI_SI_EEESC_SE_Li128ELb1ELb1ELb1ELb0EEENS1_36VarlenDynamicPersistentTileSchedulerILi128ELi80ELi128ELi128ELb1ELb1ELb0ELb1ELb1ELb1EEEEEEEEEvNT_6ParamsE) ;  /* 0xfffe57c002007950 */ /* 0x004fea0003c3ffff */
        .weak           $__internal_19_$__cuda_sm70_shflsync_idx_p
        .type           $__internal_19_$__cuda_sm70_shflsync_idx_p,@function
        .size           $__internal_19_$__cuda_sm70_shflsync_idx_p,($__internal_20_$__cuda_sm70_shflsync_up_p - $__internal_19_$__cuda_sm70_shflsync_idx_p)
$__internal_19_$__cuda_sm70_shflsync_idx_p:
[----:B------:R-:W-:-:S04]  /*1a840*/  MOV R69, 0xffffffff ;  /* 0xffffffff00457802 */ /* 0x000fc80000000f00 */
[----:B------:R-:W-:Y:S04]  /*1a850*/  WARPSYNC R69 ;  /* 0x0000004500007348 */ /* 0x000fe80003800000 */
[----:B------:R1:W2:Y:S02]  /*1a860*/  SHFL.IDX PT, R62, R56, R2, R62 ;  /* 0x00000002383e7389 */ /* 0x0002a400000e003e */
[----:B-1----:R-:W-:Y:S02]  /*1a870*/  MOV R2, R3 ;  /* 0x0000000300027202 */ /* 0x002fe40000000f00 */
[----:B------:R-:W-:-:S04]  /*1a880*/  MOV R3, 0x0 ;  /* 0x0000000000037802 */ /* 0x000fc80000000f00 */
[----:B--2---:R-:W-:Y:S05]  /*1a890*/  RET.REL.NODEC R2 `(_ZN7cutlass13device_kernelIN5flash19enable_sm80_to_sm89INS1_16FlashAttnFwdSm80INS1_25CollectiveMainloopFwdSm80ILi4ELi1ELb0EN4cute5tupleIJNS5_1CILi128EEENS7_ILi80EEENS7_ILi64EEEEEELi64ENS_10bfloat16_tEfNS_4arch4Sm80ELb1ELb0ELb1ELb1ELb1ELb0ELb1ELb1EEENS1_21CollectiveEpilogueFwdINS6_IJS8_SA_S9_EEENS6_IJNS7_ILi1EEESI_SI_EEESC_SE_Li128ELb1ELb1ELb1ELb0EEENS1_36VarlenDynamicPersistentTileSchedulerILi128ELi80ELi128ELi128ELb1ELb1ELb0ELb1ELb1ELb1EEEEEEEEEvNT_6ParamsE) ;  /* 0xfffe576002007950 */ /* 0x004fea0003c3ffff */
        .weak           $__internal_20_$__cuda_sm70_shflsync_up_p
        .type           $__internal_20_$__cuda_sm70_shflsync_up_p,@function
        .size           $__internal_20_$__cuda_sm70_shflsync_up_p,($__internal_21_$__cuda_sm70_votesync_ballot - $__internal_20_$__cuda_sm70_shflsync_up_p)
$__internal_20_$__cuda_sm70_shflsync_up_p:
[----:B------:R-:W-:Y:S02]  /*1a8a0*/  IMAD.MOV.U32 R4, RZ, RZ, RZ ;  /* 0x000000ffff047224 */ /* 0x000fe400078e00ff */
[----:B------:R-:W-:-:S04]  /*1a8b0*/  IMAD.MOV.U32 R10, RZ, RZ, -0x1 ;  /* 0xffffffffff0a7424 */ /* 0x000fc800078e00ff */
[----:B------:R-:W-:Y:S04]  /*1a8c0*/  WARPSYNC R10 ;  /* 0x0000000a00007348 */ /* 0x000fe80003800000 */
[----:B------:R1:W2:Y:S02]  /*1a8d0*/  SHFL.UP PT, R4, R0, R2, R4 ;  /* 0x0400000200047389 */ /* 0x0002a400000e0004 */
[----:B-1----:R-:W-:Y:S02]  /*1a8e0*/  MOV R2, R3 ;  /* 0x0000000300027202 */ /* 0x002fe40000000f00 */
[----:B------:R-:W-:-:S04]  /*1a8f0*/  MOV R3, 0x0 ;  /* 0x0000000000037802 */ /* 0x000fc80000000f00 */
[----:B--2---:R-:W-:Y:S05]  /*1a900*/  RET.REL.NODEC R2 `(_ZN7cutlass13device_kernelIN5flash19enable_sm80_to_sm89INS1_16FlashAttnFwdSm80INS1_25CollectiveMainloopFwdSm80ILi4ELi1ELb0EN4cute5tupleIJNS5_1CILi128EEENS7_ILi80EEENS7_ILi64EEEEEELi64ENS_10bfloat16_tEfNS_4arch4Sm80ELb1ELb0ELb1ELb1ELb1ELb0ELb1ELb1EEENS1_21CollectiveEpilogueFwdINS6_IJS8_SA_S9_EEENS6_IJNS7_ILi1EEESI_SI_EEESC_SE_Li128ELb1ELb1ELb1ELb0EEENS1_36VarlenDynamicPersistentTileSchedulerILi128ELi80ELi128ELi128ELb1ELb1ELb0ELb1ELb1ELb1EEEEEEEEEvNT_6ParamsE) ;  /* 0xfffe56f002007950 */ /* 0x004fea0003c3ffff */
        .weak           $__internal_21_$__cuda_sm70_votesync_ballot
        .type           $__internal_21_$__cuda_sm70_votesync_ballot,@function
        .size           $__internal_21_$__cuda_sm70_votesync_ballot,(.L_x_3843 - $__internal_21_$__cuda_sm70_votesync_ballot)
$__internal_21_$__cuda_sm70_votesync_ballot:
[----:B------:R-:W-:Y:S01]  /*1a910*/  ISETP.NE.U32.AND P0, PT, R0, 0x1, PT ;  /* 0x000000010000780c */ /* 0x000fe20003f05070 */
[----:B------:R-:W-:-:S04]  /*1a920*/  IMAD.MOV.U32 R3, RZ, RZ, -0x1 ;  /* 0xffffffffff037424 */ /* 0x000fc800078e00ff */
[----:B------:R-:W-:Y:S08]  /*1a930*/  WARPSYNC R3 ;  /* 0x0000000300007348 */ /* 0x000ff00003800000 */
[----:B------:R-:W-:-:S04]  /*1a940*/  VOTE.ANY R0, PT, !P0 ;  /* 0x0000000000007806 */ /* 0x000fc800040e0100 */
[----:B------:R-:W-:Y:S01]  /*1a950*/  LOP3.LUT R0, R0, R3, RZ, 0xc0, !PT ;  /* 0x0000000300007212 */ /* 0x000fe200078ec0ff */
[----:B------:R-:W-:-:S04]  /*1a960*/  IMAD.MOV.U32 R3, RZ, RZ, 0x0 ;  /* 0x00000000ff037424 */ /* 0x000fc800078e00ff */
[----:B------:R-:W-:Y:S05]  /*1a970*/  RET.REL.NODEC R2 `(_ZN7cutlass13device_kernelIN5flash19enable_sm80_to_sm89INS1_16FlashAttnFwdSm80INS1_25CollectiveMainloopFwdSm80ILi4ELi1ELb0EN4cute5tupleIJNS5_1CILi128EEENS7_ILi80EEENS7_ILi64EEEEEELi64ENS_10bfloat16_tEfNS_4arch4Sm80ELb1ELb0ELb1ELb1ELb1ELb0ELb1ELb1EEENS1_21CollectiveEpilogueFwdINS6_IJS8_SA_S9_EEENS6_IJNS7_ILi1EEESI_SI_EEESC_SE_Li128ELb1ELb1ELb1ELb0EEENS1_36VarlenDynamicPersistentTileSchedulerILi128ELi80ELi128ELi128ELb1ELb1ELb0ELb1ELb1ELb1EEEEEEEEEvNT_6ParamsE) ;  /* 0xfffe568002007950 */ /* 0x000fea0003c3ffff */
.L_x_1620:
        /* <DEDUP_REMOVED lines=16> */
.L_x_3843:


//--------------------- .text._ZN7cutlass13device_kernelIN5flash19enable_sm80_to_sm89INS1_16FlashAttnFwdSm80INS1_25CollectiveMainloopFwdSm80ILi4ELi1ELb0EN4cute5tupleIJNS5_1CILi128EEENS7_ILi80EEENS7_ILi64EEEEEELi64ENS_10bfloat16_tEfNS_4arch4Sm80ELb1ELb0ELb1ELb1ELb1ELb1ELb1ELb1EEENS1_21CollectiveEpilogueFwdINS6_IJS8_SA_S9_EEENS6_IJNS7_ILi1EEESI_SI_EEESC_SE_Li128ELb1ELb1ELb1ELb0EEENS1_36VarlenDynamicPersistentTileSchedulerILi128ELi80ELi128ELi128ELb1ELb1ELb0ELb1ELb1ELb1EEEEEEEEEvNT_6ParamsE --------------------------
	.section	.text._ZN7cutlass13device_kernelIN5flash19enable_sm80_to_sm89INS1_16FlashAttnFwdSm80INS1_25CollectiveMainloopFwdSm80ILi4ELi1ELb0EN4cute5tupleIJNS5_1CILi128EEENS7_ILi80EEENS7_ILi64EEEEEELi64ENS_10bfloat16_tEfNS_4arch4Sm80ELb1ELb0ELb1ELb1ELb1ELb1ELb1ELb1EEENS1_21CollectiveEpilogueFwdINS6_IJS8_SA_S9_EEENS6_IJNS7_ILi1EEESI_SI_EEESC_SE_Li128ELb1ELb1ELb1ELb0EEENS1_36VarlenDynamicPersistentTileSchedulerILi128ELi80ELi128ELi128ELb1ELb1ELb0ELb1ELb1ELb1EEEEEEEEEvNT_6ParamsE,"ax",@progbits
	.sectioninfo	@"SHI_REGISTERS=255"
	.align	128
.text._ZN7cutlass13device_kernelIN5flash19enable_sm80_to_sm89INS1_16FlashAttnFwdSm80INS1_25CollectiveMainloopFwdSm80ILi4ELi1ELb0EN4cute5tupleIJNS5_1CILi128EEENS7_ILi80EEENS7_ILi64EEEEEELi64ENS_10bfloat16_tEfNS_4arch4Sm80ELb1ELb0ELb1ELb1ELb1ELb1ELb1ELb1EEENS1_21CollectiveEpilogueFwdINS6_IJS8_SA_S9_EEENS6_IJNS7_ILi1EEESI_SI_EEESC_SE_Li128ELb1ELb1ELb1ELb0EEENS1_36VarlenDynamicPersistentTileSchedulerILi128ELi80ELi128ELi128ELb1ELb1ELb0ELb1ELb1ELb1EEEEEEEEEvNT_6ParamsE:
        .type           _ZN7cutlass13device_kernelIN5flash19enable_sm80_to_sm89INS1_16FlashAttnFwdSm80INS1_25CollectiveMainloopFwdSm80ILi4ELi1ELb0EN4cute5tupleIJNS5_1CILi128EEENS7_ILi80EEENS7_ILi64EEEEEELi64ENS_10bfloat16_tEfNS_4arch4Sm80ELb1ELb0ELb1ELb1ELb1ELb1ELb1ELb1EEENS1_21CollectiveEpilogueFwdINS6_IJS8_SA_S9_EEENS6_IJNS7_ILi1EEESI_SI_EEESC_SE_Li128ELb1ELb1ELb1ELb0EEENS1_36VarlenDynamicPersistentTileSchedulerILi128ELi80ELi128ELi128ELb1ELb1ELb0ELb1ELb1ELb1EEEEEEEEEvNT_6ParamsE,@function
        .size           _ZN7cutlass13device_kernelIN5flash19enable_sm80_to_sm89INS1_16FlashAttnFwdSm80INS1_25CollectiveMainloopFwdSm80ILi4ELi1ELb0EN4cute5tupleIJNS5_1CILi128EEENS7_ILi80EEENS7_ILi64EEEEEELi64ENS_10bfloat16_tEfNS_4arch4Sm80ELb1ELb0ELb1ELb1ELb1ELb1ELb1ELb1EEENS1_21CollectiveEpilogueFwdINS6_IJS8_SA_S9_EEENS6_IJNS7_ILi1EEESI_SI_EEESC_SE_Li128ELb1ELb1ELb1ELb0EEENS1_36VarlenDynamicPersistentTileSchedulerILi128ELi80ELi128ELi128ELb1ELb1ELb0ELb1ELb1ELb1EEEEEEEEEvNT_6ParamsE,(.L_x_3848 - _ZN7cutlass13device_kernelIN5flash19enable_sm80_to_sm89INS1_16FlashAttnFwdSm80INS1_25CollectiveMainloopFwdSm80ILi4ELi1ELb0EN4cute5tupleIJNS5_1CILi128EEENS7_ILi80EEENS7_ILi64EEEEEELi64ENS_10bfloat16_tEfNS_4arch4Sm80ELb1ELb0ELb1ELb1ELb1ELb1ELb1ELb1EEENS1_21CollectiveEpilogueFwdINS6_IJS8_SA_S9_EEENS6_IJNS7_ILi1EEESI_SI_EEESC_SE_Li128ELb1ELb1ELb1ELb0EEENS1_36VarlenDynamicPersistentTileSchedulerILi128ELi80ELi128ELi128ELb1ELb1ELb0ELb1ELb1ELb1EEEEEEEEEvNT_6ParamsE)
        .other          _ZN7cutlass13device_kernelIN5flash19enable_sm80_to_sm89INS1_16FlashAttnFwdSm80INS1_25CollectiveMainloopFwdSm80ILi4ELi1ELb0EN4cute5tupleIJNS5_1CILi128EEENS7_ILi80EEENS7_ILi64EEEEEELi64ENS_10bfloat16_tEfNS_4arch4Sm80ELb1ELb0ELb1ELb1ELb1ELb1ELb1ELb1EEENS1_21CollectiveEpilogueFwdINS6_IJS8_SA_S9_EEENS6_IJNS7_ILi1EEESI_SI_EEESC_SE_Li128ELb1ELb1ELb1ELb0EEENS1_36VarlenDynamicPersistentTileSchedulerILi128ELi80ELi128ELi128ELb1ELb1ELb0ELb1ELb1ELb1EEEEEEEEEvNT_6ParamsE,@"STO_CUDA_ENTRY STV_DEFAULT"
_ZN7cutlass13device_kernelIN5flash19enable_sm80_to_sm89INS1_16FlashAttnFwdSm80INS1_25CollectiveMainloopFwdSm80ILi4ELi1ELb0EN4cute5tupleIJNS5_1CILi128EEENS7_ILi80EEENS7_ILi64EEEEEELi64ENS_10bfloat16_tEfNS_4arch4Sm80ELb1ELb0ELb1ELb1ELb1ELb1ELb1ELb1EEENS1_21CollectiveEpilogueFwdINS6_IJS8_SA_S9_EEENS6_IJNS7_ILi1EEESI_SI_EEESC_SE_Li128ELb1ELb1ELb1ELb0EEENS1_36VarlenDynamicPersistentTileSchedulerILi128ELi80ELi128ELi128ELb1ELb1ELb0ELb1ELb1ELb1EEEEEEEEEvNT_6ParamsE:
        /* <DEDUP_REMOVED lines=54> */
.L_x_1626:
        /* <DEDUP_REMOVED lines=16> */
.L_x_1838:
        /* <DEDUP_REMOVED lines=16> */
.L_x_1839:
[----:B--2---:R-:W-:-:S05]  /*0560*/  IMAD R0, R0, c[0x0][0x538], RZ ;  /* 0x00014e0000007a24 */ /* 0x004fca00078e02ff */
[----:B------:R-:W-:-:S04]  /*0570*/  IADD3 R7, R0, R7, RZ ;  /* 0x0000000700077210 */ /* 0x000fc80007ffe0ff */
[----:B------:R-:W-:-:S13]  /*0580*/  ISETP.GT.AND P0, PT, R7, UR4, PT ;  /* 0x0000000407007c0c */ /* 0x000fda000bf04270 */
[----:B-1----:R-:W-:Y:S05]  /*0590*/  @!P0 BRA `(.L_x_1626) ;  /* 0xfffffdc000008947 */ /* 0x002fea000383ffff */
.L_x_1622:
[----:B------:R-:W-:-:S05]  /*05a0*/  IADD3 R10, -R0, R7, RZ ;  /* 0x00000007000a7210 */ /* 0x000fca0007ffe1ff */
[----:B------:R-:W-:-:S05]  /*05b0*/  IMAD R0, R4, c[0x0][0x538], R10 ;  /* 0x00014e0004007a24 */ /* 0x000fca00078e020a */
[----:B------:R-:W-:Y:S01]  /*05c0*/  ISETP.GT.AND P0, PT, R0, UR4, PT ;  /* 0x0000000400007c0c */ /* 0x000fe2000bf04270 */
[----:B------:R-:W-:-:S12]  /*05d0*/  BRA.DIV ~URZ, `(.L_x_1627) ;  /* 0x0001f4a27f007947 */ /* 0x000fd8000b800000 */
[----:B------:R-:W-:-:S04]  /*05e0*/  VOTE.ANY R7, PT, !P0 ;  /* 0x0000000000077806 */ /* 0x000fc800040e0100 */
.L_x_1840:
[----:B------:R-:W1:Y:S02]  /*05f0*/  POPC R0, R7 ;  /* 0x0000000700007309 */ /* 0x000e640000000000 */
[----:B-1----:R-:W-:-:S05]  /*0600*/  IADD3 R2, R0, R6, RZ ;  /* 0x0000000600027210 */ /* 0x002fca0007ffe0ff */
[----:B------:R1:W-:Y:S01]  /*0610*/  STL [R1+0x4c], R2 ;  /* 0x00004c0201007387 */ /* 0x0003e20000100800 */
[----:B------:R-:W-:Y:S05]  /*0620*/  BRA.DIV ~URZ, `(.L_x_1628) ;  /* 0x0001f4a27f007947 */ /* 0x000fea000b800000 */
[----:B------:R2:W3:Y:S01]  /*0630*/  SHFL.IDX PT, R12, R9, R0, 0x1f ;  /* 0x00001f00090c7589 */ /* 0x0004e200000e0000 */
[----:B------:R-:W-:-:S03]  /*0640*/  MOV R5, RZ ;  /* 0x000000ff00057202 */ /* 0x000fc60000000f00 */
[----:B------:R2:W4:Y:S04]  /*0650*/  SHFL.IDX PT, R9, R8, R0, 0x1f ;  /* 0x00001f0008097589 */ /* 0x00052800000e0000 */
.L_x_1841:
[----:B------:R-:W-:Y:S01]  /*0660*/  ISETP.NE.AND P0, PT, R7, RZ, PT ;  /* 0x000000ff0700720c */ /* 0x000fe20003f05270 */
[----:B------:R-:W-:-:S12]  /*0670*/  BSSY B0, `(.L_x_1629) ;  /* 0x0000005000007945 */ /* 0x000fd80003800000 */
[----:B------:R-:W-:Y:S05]  /*0680*/  @!P0 BRA `(.L_x_1630) ;  /* 0x0000003000008947 */ /* 0x000fea0003800000 */
[----:B--2---:R-:W-:Y:S01]  /*0690*/  IADD3 R0, R0, -0x1, RZ ;  /* 0xffffffff00007810 */ /* 0x004fe20007ffe0ff */
[----:B------:R-:W-:Y:S05]  /*06a0*/  BRA.DIV ~URZ, `(.L_x_1631) ;  /* 0x0001f5027f007947 */ /* 0x000fea000b800000 */
[----:B------:R2:W1:Y:S02]  /*06b0*/  SHFL.IDX PT, R5, R4, R0, 0x1f ;  /* 0x00001f0004057589 */ /* 0x00046400000e0000 */
.L_x_1630:
[----:B------:R-:W-:Y:S05]  /*06c0*/  BSYNC B0 ;  /* 0x0000000000007941 */ /* 0x000fea0003800000 */
.L_x_1629:
        /* <DEDUP_REMOVED lines=69> */
.L_x_1633:
        /* <DEDUP_REMOVED lines=70> */
.L_x_1634:
[----:B------:R-:W-:Y:S05]  /*0f80*/  BSYNC B0 ;  /* 0x0000000000007941 */ /* 0x000fea0003800000 */
.L_x_1632:
[----:B------:R-:W-:-:S04]  /*0f90*/  LOP3.LUT R0, RZ, R0, RZ, 0x33, !PT ;  /* 0x00000000ff007212 */ /* 0x000fc800078e33ff */
[----:B------:R-:W-:-:S05]  /*0fa0*/  IADD3 R0, R0, R12, RZ ;  /* 0x0000000c00007210 */ /* 0x000fca0007ffe0ff */
[----:B------:R2:W-:Y:S01]  /*0fb0*/  STL [R1+0x44], R0 ;  /* 0x0000440001007387 */ /* 0x0005e20000100800 */
[----:B------:R-:W-:Y:S05]  /*0fc0*/  BRA `(.L_x_1635) ;  /* 0x0000006000007947 */ /* 0x000fea0003800000 */
.L_x_1623:
[----:B------:R-:W-:Y:S01]  /*0fd0*/  MOV R0, UR4 ;  /* 0x0000000400007c02 */ /* 0x000fe20008000f00 */
[----:B------:R-:W-:Y:S04]  /*0fe0*/  STL [R1+0x44], RZ ;  /* 0x000044ff01007387 */ /* 0x000fe80000100800 */
[----:B------:R-:W-:Y:S04]  /*0ff0*/  STL [R1+0x48], RZ ;  /* 0x000048ff01007387 */ /* 0x000fe80000100800 */
[----:B------:R1:W-:Y:S02]  /*1000*/  STL [R1+0x40], R0 ;  /* 0x0000400001007387 */ /* 0x0003e40000100800 */
[----:B-1----:R-:W-:-:S05]  /*1010*/  MOV R0, c[0x0][0x53c] ;  /* 0x00014f0000007a02 */ /* 0x002fca0000000f00 */
[----:B------:R1:W-:Y:S02]  /*1020*/  STL [R1+0x4c], R0 ;  /* 0x00004c0001007387 */ /* 0x0003e40000100800 */
.L_x_1635:
        /* <DEDUP_REMOVED lines=8> */
.L_x_1621:
[----:B-12---:R-:W2:Y:S02]  /*10b0*/  LDL R0, [R1+0x4c] ;  /* 0x00004c0001007983 */ /* 0x006ea40000100800 */
[----:B--2---:R-:W-:-:S13]  /*10c0*/  ISETP.GE.AND P0, PT, R0, c[0x0][0x53c], PT ;  /* 0x00014f0000007a0c */ /* 0x004fda0003f06270 */
[----:B------:R-:W-:Y:S05]  /*10d0*/  @P0 EXIT ;  /* 0x000000000000094d */ /* 0x000fea0003800000 */
[----:B------:R-:W1:Y:S01]  /*10e0*/  S2R R15, SR_TID.X ;  /* 0x00000000000f7919 */ /* 0x000e620000002100 */
[----:B------:R-:W-:Y:S01]  /*10f0*/  IMAD.MOV.U32 R18, RZ, RZ, -0x10 ;  /* 0xfffffff0ff127424 */ /* 0x000fe200078e00ff */
[----:B------:R-:W-:Y:S01]  /*1100*/  ULDC UR4, c[0x0][0x2ac] ;  /* 0x0000ab0000047ab9 */ /* 0x000fe20000000800 */
[----:B------:R-:W-:Y:S01]  /*1110*/  IMAD.MOV.U32 R17, RZ, RZ, 0x20 ;  /* 0x00000020ff117424 */ /* 0x000fe200078e00ff */
[----:B------:R-:W-:Y:S01]  /*1120*/  ULDC UR6, c[0x0][0x1d0] ;  /* 0x0000740000067ab9 */ /* 0x000fe20000000800 */
[----:B------:R-:W-:Y:S01]  /*1130*/  IMAD.MOV.U32 R16, RZ, RZ, 0x40 ;  /* 0x00000040ff107424 */ /* 0x000fe200078e00ff */
[----:B------:R-:W-:Y:S01]  /*1140*/  UIMAD UR6, UR4, UR6, URZ ;  /* 0x00000006040672a4 */ /* 0x000fe2000f8e023f */
[----:B-1----:R-:W-:-:S04]  /*1150*/  SHF.R.S32.HI R14, RZ, 0x1f, R15 ;  /* 0x0000001fff0e7819 */ /* 0x002fc8000001140f */
[CC--:B------:R-:W-:Y:S02]  /*1160*/  LEA.HI R10, R14.reuse, R15.reuse, RZ, 0x3 ;  /* 0x0000000f0e0a7211 */ /* 0x0c0fe400078f18ff */
[----:B------:R-:W-:Y:S02]  /*1170*/  LEA.HI R2, R14, R15, RZ, 0x4 ;  /* 0x0000000f0e027211 */ /* 0x000fe400078f20ff */
[----:B------:R-:W-:Y:S02]  /*1180*/  SHF.R.S32.HI R27, RZ, 0x3, R10 ;  /* 0x00000003ff1b7819 */ /* 0x000fe4000001140a */
[----:B---3--:R-:W-:Y:S02]  /*1190*/  LOP3.LUT R4, R10, 0xfffffff8, RZ, 0xc0, !PT ;  /* 0xfffffff80a047812 */ /* 0x008fe400078ec0ff */
        /* <DEDUP_REMOVED lines=73> */
[----:B------:R-:W-:Y:S01]  /*1630*/  IADD3 R25, R93, 0x20, RZ ;  /* 0x000000205d197810 */ /* 0x000fe20007ffe0ff */
[----:B------:R-:W-:Y:S01]  /*1640*/  STL [R1+0x50], R22 ;  /* 0x0000501601007387 */ /* 0x000fe20000100800 */
[----:B------:R-:W-:Y:S01]  /*1650*/  LOP3.LUT R0, R2, R0, RZ, 0x3c, !PT ;  /* 0x0000000002007212 */ /* 0x000fe200078e3cff */
[----:B------:R-:W-:Y:S01]  /*1660*/  IMAD.IADD R15, R6, 0x1, R4 ;  /* 0x00000001060f7824 */ /* 0x000fe200078e0204 */
[----:B------:R-:W-:Y:S01]  /*1670*/  LOP3.LUT R3, R3, 0xfffffe00, RZ, 0xc0, !PT ;  /* 0xfffffe0003037812 */ /* 0x000fe200078ec0ff */
[----:B------:R-:W-:Y:S01]  /*1680*/  IMAD.SHL.U32 R6, R25, 0x40, RZ ;  /* 0x0000004019067824 */ /* 0x000fe200078e00ff */
[C---:B------:R-:W-:Y:S01]  /*1690*/  IADD3 R23, R93.reuse, 0x40, RZ ;  /* 0x000000405d177810 */ /* 0x040fe20007ffe0ff */
[----:B------:R-:W-:Y:S01]  /*16a0*/  IMAD R2, R12, 0x200, R13 ;  /* 0x000002000c027824 */ /* 0x000fe200078e020d */
[----:B------:R-:W-:Y:S01]  /*16b0*/  IADD3 R4, R0, R3, R5 ;  /* 0x0000000300047210 */ /* 0x000fe20007ffe005 */
[----:B------:R-:W-:Y:S01]  /*16c0*/  STL [R1+0x54], R21 ;  /* 0x0000541501007387 */ /* 0x000fe20000100800 */
[----:B------:R-:W-:-:S02]  /*16d0*/  IADD3 R24, R93, 0x60, RZ ;  /* 0x000000605d187810 */ /* 0x000fc40007ffe0ff */
[C---:B------:R-:W-:Y:S02]  /*16e0*/  LOP3.LUT P6, RZ, R8.reuse, 0x2, RZ, 0xc0, !PT ;  /* 0x0000000208ff7812 */ /* 0x040fe400078cc0ff */
[----:B------:R-:W-:Y:S02]  /*16f0*/  LOP3.LUT P5, RZ, R8, 0x4, RZ, 0xc0, !PT ;  /* 0x0000000408ff7812 */ /* 0x000fe400078ac0ff */
[----:B------:R-:W-:Y:S01]  /*1700*/  LOP3.LUT R5, R0, R3, RZ, 0xfc, !PT ;  /* 0x0000000300057212 */ /* 0x000fe200078efcff */
[----:B------:R-:W-:Y:S01]  /*1710*/  IMAD.SHL.U32 R3, R23, 0x40, RZ ;  /* 0x0000004017037824 */ /* 0x000fe200078e00ff */
[----:B------:R-:W-:Y:S01]  /*1720*/  SHF.R.S32.HI R7, RZ, 0x1f, R25 ;  /* 0x0000001fff077819 */ /* 0x000fe20000011419 */
[----:B------:R-:W-:Y:S01]  /*1730*/  IMAD.SHL.U32 R0, R24, 0x40, RZ ;  /* 0x0000004018007824 */ /* 0x000fe200078e00ff */
[----:B------:R-:W-:Y:S02]  /*1740*/  SHF.R.S32.HI R8, RZ, 0x1f, R23 ;  /* 0x0000001fff087819 */ /* 0x000fe40000011417 */
[----:B------:R-:W-:-:S02]  /*1750*/  LOP3.LUT P4, RZ, R9, 0x2, RZ, 0xc0, !PT ;  /* 0x0000000209ff7812 */ /* 0x000fc4000788c0ff */
[----:B------:R-:W-:Y:S02]  /*1760*/  LOP3.LUT P3, RZ, R9, 0x4, RZ, 0xc0, !PT ;  /* 0x0000000409ff7812 */ /* 0x000fe4000786c0ff */
[----:B------:R-:W-:Y:S02]  /*1770*/  SHF.R.S32.HI R9, RZ, 0x1f, R24 ;  /* 0x0000001fff097819 */ /* 0x000fe40000011418 */
[----:B------:R-:W-:Y:S02]  /*1780*/  LOP3.LUT R11, R6, 0x1c0, RZ, 0xc0, !PT ;  /* 0x000001c0060b7812 */ /* 0x000fe400078ec0ff */
[----:B------:R-:W-:Y:S02]  /*1790*/  LEA.HI R7, R7, R25, RZ, 0x3 ;  /* 0x0000001907077211 */ /* 0x000fe400078f18ff */
[----:B------:R-:W-:Y:S02]  /*17a0*/  LEA.HI R6, R8, R23, RZ, 0x3 ;  /* 0x0000001708067211 */ /* 0x000fe400078f18ff */
[----:B------:R-:W-:Y:S01]  /*17b0*/  LOP3.LUT R23, R3, 0x1c0, RZ, 0xc0, !PT ;  /* 0x000001c003177812 */ /* 0x000fe200078ec0ff */
[----:B------:R-:W-:Y:S01]  /*17c0*/  IMAD.SHL.U32 R7, R7, 0x40, RZ ;  /* 0x0000004007077824 */ /* 0x000fe200078e00ff */
[----:B------:R-:W-:Y:S01]  /*17d0*/  LEA.HI R3, R9, R24, RZ, 0x3 ;  /* 0x0000001809037211 */ /* 0x000fe200078f18ff */
[----:B------:R-:W-:Y:S01]  /*17e0*/  IMAD.SHL.U32 R6, R6, 0x40, RZ ;  /* 0x0000004006067824 */ /* 0x000fe200078e00ff */
[----:B------:R-:W-:-:S02]  /*17f0*/  LOP3.LUT R8, R0, 0x1c0, RZ, 0xc0, !PT ;  /* 0x000001c000087812 */ /* 0x000fc400078ec0ff */
[----:B------:R-:W-:Y:S01]  /*1800*/  IADD3 R92, R90, 0x10, RZ ;  /* 0x000000105a5c7810 */ /* 0x000fe20007ffe0ff */
[----:B------:R-:W-:Y:S01]  /*1810*/  IMAD.SHL.U32 R3, R3, 0x40, RZ ;  /* 0x0000004003037824 */ /* 0x000fe200078e00ff */
[----:B------:R-:W-:Y:S02]  /*1820*/  LOP3.LUT R9, R10, 0x7ffffffc, RZ, 0xc0, !PT ;  /* 0x7ffffffc0a097812 */ /* 0x000fe400078ec0ff */
[--C-:B------:R-:W-:Y:S02]  /*1830*/  LOP3.LUT R12, R11, 0x38, R84.reuse, 0xf8, !PT ;  /* 0x000000380b0c7812 */ /* 0x100fe400078ef854 */
[----:B------:R-:W-:Y:S01]  /*1840*/  SHF.R.U32.HI R13, RZ, 0x3, R11 ;  /* 0x00000003ff0d7819 */ /* 0x000fe2000001160b */
[----:B------:R-:W-:Y:S01]  /*1850*/  IMAD.IADD R9, R19, 0x1, -R9 ;  /* 0x0000000113097824 */ /* 0x000fe200078e0a09 */
[--C-:B------:R-:W-:Y:S02]  /*1860*/  LOP3.LUT R11, R23, 0x38, R84.reuse, 0xf8, !PT ;  /* 0x00000038170b7812 */ /* 0x100fe400078ef854 */
[----:B------:R-:W-:Y:S01]  /*1870*/  SHF.R.U32.HI R25, RZ, 0x3, R23 ;  /* 0x00000003ff197819 */ /* 0x000fe20000011617 */
[----:B------:R-:W-:Y:S01]  /*1880*/  IMAD.SHL.U32 R19, R9, 0x2, RZ ;  /* 0x0000000209137824 */ /* 0x000fe200078e00ff */
[----:B------:R-:W-:Y:S01]  /*1890*/  LOP3.LUT R10, R8, 0x38, R84, 0xf8, !PT ;  /* 0x00000038080a7812 */ /* 0x000fe200078ef854 */
[----:B------:R-:W-:Y:S01]  /*18a0*/  IMAD.IADD R9, R26, 0x1, R14 ;  /* 0x000000011a097824 */ /* 0x000fe200078e020e */
[----:B------:R-:W-:-:S02]  /*18b0*/  SHF.R.U32.HI R23, RZ, 0x3, R8 ;  /* 0x00000003ff177819 */ /* 0x000fc40000011608 */
[----:B------:R-:W-:Y:S02]  /*18c0*/  SHF.R.S32.HI R8, RZ, 0x1f, R92 ;  /* 0x0000001fff087819 */ /* 0x000fe4000001145c */
[----:B------:R-:W-:Y:S02]  /*18d0*/  LOP3.LUT R7, R7, 0xfffffe00, RZ, 0xc0, !PT ;  /* 0xfffffe0007077812 */ /* 0x000fe400078ec0ff */
[----:B------:R-:W-:Y:S01]  /*18e0*/  LOP3.LUT R24, R6, 0xfffffe00, RZ, 0xc0, !PT ;  /* 0xfffffe0006187812 */ /* 0x000fe200078ec0ff */
[----:B------:R1:W-:Y:S01]  /*18f0*/  STL [R1+0x98], R8 ;  /* 0x0000980801007387 */ /* 0x0003e20000100800 */
[----:B------:R-:W-:Y:S02]  /*1900*/  LOP3.LUT R3, R3, 0xfffffe00, RZ, 0xc0, !PT ;  /* 0xfffffe0003037812 */ /* 0x000fe400078ec0ff */
[----:B------:R-:W-:Y:S01]  /*1910*/  LOP3.LUT R13, R7, R12, R13, 0xf6, !PT ;  /* 0x0000000c070d7212 */ /* 0x000fe200078ef60d */
[----:B------:R2:W-:Y:S01]  /*1920*/  STL [R1+0x5c], R7 ;  /* 0x00005c0701007387 */ /* 0x0005e20000100800 */
[----:B------:R-:W-:-:S02]  /*1930*/  LOP3.LUT R12, R24, R11, R25, 0xf6, !PT ;  /* 0x0000000b180c7212 */ /* 0x000fc400078ef619 */
[----:B------:R-:W-:Y:S01]  /*1940*/  LOP3.LUT R11, R3, R10, R23, 0xf6, !PT ;  /* 0x0000000a030b7212 */ /* 0x000fe200078ef617 */
[----:B------:R-:W-:Y:S01]  /*1950*/  STL [R1+0x58], R24 ;  /* 0x0000581801007387 */ /* 0x000fe20000100800 */
[----:B------:R-:W-:Y:S02]  /*1960*/  LEA R14, R13, 0x5100, 0x1 ;  /* 0x000051000d0e7811 */ /* 0x000fe400078e08ff */
[----:B------:R-:W-:Y:S01]  /*1970*/  LEA R13, R12, 0x5100, 0x1 ;  /* 0x000051000c0d7811 */ /* 0x000fe200078e08ff */
[----:B------:R3:W-:Y:S01]  /*1980*/  STL [R1+0xf4], R3 ;  /* 0x0000f40301007387 */ /* 0x0007e20000100800 */
[----:B------:R-:W-:Y:S02]  /*1990*/  LOP3.LUT R10, R22, 0x38, R84, 0xf8, !PT ;  /* 0x00000038160a7812 */ /* 0x000fe400078ef854 */
[----:B------:R-:W-:Y:S01]  /*19a0*/  LEA R12, R11, 0x5100, 0x1 ;  /* 0x000051000b0c7811 */ /* 0x000fe200078e08ff */
[----:B------:R4:W-:Y:S01]  /*19b0*/  STL [R1+0x60], R9 ;  /* 0x0000600901007387 */ /* 0x0009e20000100800 */
[----:B------:R-:W-:-:S02]  /*19c0*/  LEA R95, R2, 0x2900, 0x1 ;  /* 0x00002900025f7811 */ /* 0x000fc400078e08ff */
[----:B------:R-:W-:Y:S01]  /*19d0*/  SHF.R.S32.HI R11, RZ, 0x1f, R19 ;  /* 0x0000001fff0b7819 */ /* 0x000fe20000011413 */
[----:B------:R-:W-:Y:S01]  /*19e0*/  STL [R1+0x34], R19 ;  /* 0x0000341301007387 */ /* 0x000fe20000100800 */
[C---:B------:R-:W-:Y:S02]  /*19f0*/  SEL R6, R17.reuse, 0xffffffe0, !P0 ;  /* 0xffffffe011067807 */ /* 0x040fe40004000000 */
[----:B------:R-:W-:Y:S01]  /*1a00*/  SEL R2, R17, 0xffffffe0, !P6 ;  /* 0xffffffe011027807 */ /* 0x000fe20007000000 */
[----:B------:R5:W-:Y:S01]  /*1a10*/  STL [R1+0xec], R14 ;  /* 0x0000ec0e01007387 */ /* 0x000be20000100800 */
[C---:B------:R-:W-:Y:S02]  /*1a20*/  SEL R0, R16.reuse, 0xffffffc0, !P3 ;  /* 0xffffffc010007807 */ /* 0x040fe40005800000 */
[----:B-1----:R-:W-:Y:S01]  /*1a30*/  SEL R8, R16, 0xffffffc0, !P2 ;  /* 0xffffffc010087807 */ /* 0x002fe20005000000 */
[----:B------:R1:W-:Y:S01]  /*1a40*/  STL [R1+0xe8], R13 ;  /* 0x0000e80d01007387 */ /* 0x0003e20000100800 */
[----:B--2---:R-:W-:Y:S01]  /*1a50*/  SEL R7, R18, 0x10, !P1 ;  /* 0x0000001012077807 */ /* 0x004fe20004800000 */
[----:B------:R-:W-:Y:S01]  /*1a60*/  IMAD.IADD R197, R95, 0x1, R0 ;  /* 0x000000015fc57824 */ /* 0x000fe200078e0200 */
[C---:B------:R-:W-:Y:S01]  /*1a70*/  IADD3 R18, R19.reuse, 0x8, RZ ;  /* 0x0000000813127810 */ /* 0x040fe20007ffe0ff */
[----:B------:R2:W-:Y:S01]  /*1a80*/  STL [R1+0xe4], R12 ;  /* 0x0000e40c01007387 */ /* 0x0005e20000100800 */
[----:B------:R-:W-:-:S02]  /*1a90*/  IADD3 R17, R19, 0x10, RZ ;  /* 0x0000001013117810 */ /* 0x000fc40007ffe0ff */
[--C-:B------:R-:W-:Y:S01]  /*1aa0*/  LOP3.LUT R10, R20, R10, R21.reuse, 0xf6, !PT ;  /* 0x0000000a140a7212 */ /* 0x100fe200078ef615 */
[----:B------:R2:W-:Y:S01]  /*1ab0*/  STL [R1+0xd4], R11 ;  /* 0x0000d40b01007387 */ /* 0x0005e20000100800 */
[----:B---3--:R-:W-:Y:S02]  /*1ac0*/  LOP3.LUT R3, R22, 0x18, R84, 0xf8, !PT ;  /* 0x0000001816037812 */ /* 0x008fe400078ef854 */
[----:B------:R-:W-:Y:S01]  /*1ad0*/  IADD3 R202, R95, 0x20, RZ ;  /* 0x000000205fca7810 */ /* 0x000fe20007ffe0ff */
[----:B------:R3:W-:Y:S01]  /*1ae0*/  STL [R1+0x8c], R18 ;  /* 0x00008c1201007387 */ /* 0x0007e20000100800 */
[----:B----4-:R-:W-:Y:S02]  /*1af0*/  LOP3.LUT R9, R20, R3, R21, 0xf6, !PT ;  /* 0x0000000314097212 */ /* 0x010fe400078ef615 */
[----:B------:R-:W-:Y:S01]  /*1b00*/  SEL R3, R16, 0xffffffc0, !P5 ;  /* 0xffffffc010037807 */ /* 0x000fe20006800000 */
[----:B------:R-:W-:Y:S01]  /*1b10*/  STL [R1+0x88], R17 ;  /* 0x0000881101007387 */ /* 0x000fe20000100800 */
[----:B------:R-:W-:-:S02]  /*1b20*/  IADD3 R16, R19, 0x18, RZ ;  /* 0x0000001813107810 */ /* 0x000fc40007ffe0ff */
[----:B------:R-:W-:Y:S02]  /*1b30*/  LEA R248, R9, 0x100, 0x1 ;  /* 0x0000010009f87811 */ /* 0x000fe400078e08ff */
[C---:B-----5:R-:W-:Y:S01]  /*1b40*/  IADD3 R14, R19.reuse, 0x20, RZ ;  /* 0x00000020130e7810 */ /* 0x060fe20007ffe0ff */
[----:B------:R-:W-:Y:S01]  /*1b50*/  STL [R1+0x84], R16 ;  /* 0x0000841001007387 */ /* 0x000fe20000100800 */
[----:B------:R-:W-:Y:S01]  /*1b60*/  LEA R9, R10, 0x5100, 0x1 ;  /* 0x000051000a097811 */ /* 0x000fe200078e08ff */
[----:B------:R-:W-:Y:S01]  /*1b70*/  IMAD.IADD R249, R8, 0x1, R248 ;  /* 0x0000000108f97824 */ /* 0x000fe200078e02f8 */
[C---:B-1----:R-:W-:Y:S01]  /*1b80*/  IADD3 R13, R19.reuse, 0x28, RZ ;  /* 0x00000028130d7810 */ /* 0x042fe20007ffe0ff */
[----:B------:R1:W-:Y:S01]  /*1b90*/  STL [R1+0x80], R14 ;  /* 0x0000800e01007387 */ /* 0x0003e20000100800 */
[----:B------:R-:W-:Y:S02]  /*1ba0*/  SHF.R.S32.HI R10, RZ, 0x1f, R17 ;  /* 0x0000001fff0a7819 */ /* 0x000fe40000011411 */
[----:B--2---:R-:W-:Y:S01]  /*1bb0*/  IADD3 R12, R19, 0x38, RZ ;  /* 0x00000038130c7810 */ /* 0x004fe20007ffe0ff */
[----:B------:R-:W-:Y:S01]  /*1bc0*/  STL [R1+0x7c], R13 ;  /* 0x00007c0d01007387 */ /* 0x000fe20000100800 */
[----:B------:R-:W-:-:S02]  /*1bd0*/  @P4 IADD3 R202, R95, -0x20, RZ ;  /* 0xffffffe05fca4810 */ /* 0x000fc40007ffe0ff */
[----:B------:R-:W-:Y:S02]  /*1be0*/  IADD3 R11, R19, 0x30, RZ ;  /* 0x00000030130b7810 */ /* 0x000fe40007ffe0ff */
[----:B------:R-:W-:Y:S01]  /*1bf0*/  LEA R198, R4, 0x5100, 0x1 ;  /* 0x0000510004c67811 */ /* 0x000fe200078e08ff */
[----:B------:R-:W-:Y:S01]  /*1c00*/  IMAD.IADD R194, R0, 0x1, R202 ;  /* 0x0000000100c27824 */ /* 0x000fe200078e02ca */
[----:B---3--:R-:W-:Y:S01]  /*1c10*/  SHF.R.S32.HI R18, RZ, 0x1f, R18 ;  /* 0x0000001fff127819 */ /* 0x008fe20000011412 */
[----:B------:R-:W-:Y:S01]  /*1c20*/  STL [R1+0x78], R11 ;  /* 0x0000780b01007387 */ /* 0x000fe20000100800 */
[----:B------:R-:W-:Y:S01]  /*1c30*/  LEA R192, R5, 0x100, 0x1 ;  /* 0x0000010005c07811 */ /* 0x000fe200078e08ff */
[----:B------:R-:W-:Y:S01]  /*1c40*/  IMAD.IADD R199, R198, 0x1, R3 ;  /* 0x00000001c6c77824 */ /* 0x000fe200078e0203 */
[----:B------:R-:W-:Y:S01]  /*1c50*/  IADD3 R219, R84, 0x20, RZ ;  /* 0x0000002054db7810 */ /* 0x000fe20007ffe0ff */
[----:B------:R2:W-:Y:S01]  /*1c60*/  STL [R1+0xe0], R9 ;  /* 0x0000e00901007387 */ /* 0x0005e20000100800 */
[----:B------:R-:W-:Y:S01]  /*1c70*/  SHF.R.S32.HI R245, RZ, 0x1f, R244 ;  /* 0x0000001ffff57819 */ /* 0x000fe200000114f4 */
[----:B------:R-:W-:Y:S01]  /*1c80*/  IMAD.IADD R193, R3, 0x1, R192 ;  /* 0x0000000103c17824 */ /* 0x000fe200078e02c0 */
[----:B------:R-:W-:Y:S01]  /*1c90*/  SHF.R.S32.HI R85, RZ, 0x1f, R84 ;  /* 0x0000001fff557819 */ /* 0x000fe20000011454 */
[----:B------:R-:W-:Y:S01]  /*1ca0*/  STL [R1+0x74], R12 ;  /* 0x0000740c01007387 */ /* 0x000fe20000100800 */
[----:B------:R-:W-:Y:S01]  /*1cb0*/  SHF.R.S32.HI R91, RZ, 0x1f, R90 ;  /* 0x0000001fff5b7819 */ /* 0x000fe2000001145a */
[----:B------:R-:W-:Y:S01]  /*1cc0*/  IMAD.IADD R201, R198, 0x1, R2 ;  /* 0x00000001c6c97824 */ /* 0x000fe200078e0202 */
[----:B------:R-:W-:Y:S01]  /*1cd0*/  SHF.R.S32.HI R250, RZ, 0x1f, R219 ;  /* 0x0000001ffffa7819 */ /* 0x000fe200000114db */
[----:B------:R-:W-:Y:S01]  /*1ce0*/  STL [R1+0xd0], R18 ;  /* 0x0000d01201007387 */ /* 0x000fe20000100800 */
[----:B-1----:R-:W-:Y:S01]  /*1cf0*/  SHF.R.S32.HI R14, RZ, 0x1f, R14 ;  /* 0x0000001fff0e7819 */ /* 0x002fe2000001140e */
[----:B------:R-:W-:Y:S01]  /*1d00*/  IMAD.IADD R196, R2, 0x1, R192 ;  /* 0x0000000102c47824 */ /* 0x000fe200078e02c0 */
[C---:B------:R-:W-:Y:S01]  /*1d10*/  IADD3 R206, R202.reuse, 0x800, RZ ;  /* 0x00000800cace7810 */ /* 0x040fe20007ffe0ff */
[----:B------:R1:W-:Y:S01]  /*1d20*/  STL [R1+0xcc], R10 ;  /* 0x0000cc0a01007387 */ /* 0x0003e20000100800 */
[----:B------:R-:W-:Y:S01]  /*1d30*/  IADD3 R205, R202, 0x1000, RZ ;  /* 0x00001000cacd7810 */ /* 0x000fe20007ffe0ff */
[----:B------:R-:W-:Y:S01]  /*1d40*/  IMAD.IADD R200, R2, 0x1, R199 ;  /* 0x0000000102c87824 */ /* 0x000fe200078e02c7 */
[----:B------:R-:W-:Y:S01]  /*1d50*/  IADD3 R204, R202, 0x1800, RZ ;  /* 0x00001800cacc7810 */ /* 0x000fe20007ffe0ff */
[----:B------:R-:W-:Y:S01]  /*1d60*/  IMAD.IADD R195, R2, 0x1, R193 ;  /* 0x0000000102c37824 */ /* 0x000fe200078e02c1 */
[----:B------:R-:W-:-:S02]  /*1d70*/  IADD3 R203, R202, 0x2000, RZ ;  /* 0x00002000cacb7810 */ /* 0x000fc40007ffe0ff */
[----:B--2---:R-:W-:-:S05]  /*1d80*/  SHF.R.S32.HI R9, RZ, 0x1f, R16 ;  /* 0x0000001fff097819 */ /* 0x004fca0000011410 */
[----:B------:R2:W-:Y:S04]  /*1d90*/  STL [R1+0xc8], R9 ;  /* 0x0000c80901007387 */ /* 0x0005e80000100800 */
[----:B------:R-:W-:Y:S01]  /*1da0*/  STL [R1+0xc4], R14 ;  /* 0x0000c40e01007387 */ /* 0x000fe20000100800 */
[----:B-1----:R-:W-:-:S05]  /*1db0*/  SHF.R.S32.HI R10, RZ, 0x1f, R13 ;  /* 0x0000001fff0a7819 */ /* 0x002fca000001140d */
[----:B------:R1:W-:Y:S01]  /*1dc0*/  STL [R1+0xc0], R10 ;  /* 0x0000c00a01007387 */ /* 0x0003e20000100800 */
[----:B--2---:R-:W-:Y:S02]  /*1dd0*/  SHF.R.S32.HI R9, RZ, 0x1f, R11 ;  /* 0x0000001fff097819 */ /* 0x004fe4000001140b */
[----:B------:R-:W-:-:S03]  /*1de0*/  LEA R11, R15, 0x80, 0x1 ;  /* 0x000000800f0b7811 */ /* 0x000fc600078e08ff */
[----:B------:R2:W-:Y:S02]  /*1df0*/  STL [R1+0xbc], R9 ;  /* 0x0000bc0901007387 */ /* 0x0005e40000100800 */
[C---:B------:R-:W-:Y:S02]  /*1e00*/  IMAD.IADD R0, R11.reuse, 0x1, R6 ;  /* 0x000000010b007824 */ /* 0x040fe400078e0206 */
[----:B-1----:R-:W-:-:S04]  /*1e10*/  IMAD.IADD R10, R11, 0x1, R8 ;  /* 0x000000010b0a7824 */ /* 0x002fc800078e0208 */
[----:B------:R-:W-:-:S04]  /*1e20*/  IMAD.IADD R4, R6, 0x1, R10 ;  /* 0x0000000106047824 */ /* 0x000fc800078e020a */
[----:B------:R-:W-:Y:S01]  /*1e30*/  IMAD.IADD R3, R7, 0x1, R4 ;  /* 0x0000000107037824 */ /* 0x000fe200078e0204 */
[----:B--2---:R-:W-:-:S05]  /*1e40*/  SHF.R.S32.HI R9, RZ, 0x1f, R12 ;  /* 0x0000001fff097819 */ /* 0x004fca000001140c */
        /* <DEDUP_REMOVED lines=14> */
.L_x_1837:
[----:B--2---:R-:W2:Y:S01]  /*1f30*/  LDL R0, [R1+0x4c] ;  /* 0x00004c0001007983 */ /* 0x004ea20000100800 */
[----:B------:R-:W-:Y:S01]  /*1f40*/  IMAD.MOV.U32 R149, RZ, RZ, 0x4 ;  /* 0x00000004ff957424 */ /* 0x000fe200078e00ff */
[----:B------:R-:W-:Y:S02]  /*1f50*/  ISETP.NE.U32.AND P0, PT, RZ, c[0x0][0x370], PT ;  /* 0x0000dc00ff007a0c */ /* 0x000fe40003f05070 */
[----:B------:R-:W-:Y:S02]  /*1f60*/  ISETP.NE.U32.AND P4, PT, RZ, c[0x0][0x360], PT ;  /* 0x0000d800ff007a0c */ /* 0x000fe40003f85070 */
[----:B------:R-:W-:Y:S01]  /*1f70*/  ISETP.NE.AND.EX P1, PT, RZ, c[0x0][0x374], PT, P0 ;  /* 0x0000dd00ff007a0c */ /* 0x000fe20003f25300 */
[----:B--2---:R-:W-:-:S05]  /*1f80*/  IMAD.WIDE R2, R0, R149, c[0x0][0x588] ;  /* 0x0001620000027625 */ /* 0x004fca00078e0295 */
[----:B------:R-:W2:Y:S01]  /*1f90*/  LDG.E R25, [R2.64] ;  /* 0x0000000802197981 */ /* 0x000ea2000c1e1900 */
[----:B------:R-:W-:Y:S01]  /*1fa0*/  ISETP.NE.AND.EX P4, PT, RZ, c[0x0][0x364], PT, P4 ;  /* 0x0000d900ff007a0c */ /* 0x000fe20003f85340 */
[----:B------:R-:W-:Y:S01]  /*1fb0*/  IMAD.MOV.U32 R9, RZ, RZ, RZ ;  /* 0x000000ffff097224 */ /* 0x000fe200078e00ff */
[----:B------:R-:W-:Y:S02]  /*1fc0*/  ISETP.NE.U32.AND P3, PT, RZ, c[0x0][0x348], PT ;  /* 0x0000d200ff007a0c */ /* 0x000fe40003f65070 */
[----:B------:R-:W-:Y:S02]  /*1fd0*/  ISETP.NE.U32.AND P5, PT, RZ, c[0x0][0x350], PT ;  /* 0x0000d400ff007a0c */ /* 0x000fe40003fa5070 */
[----:B------:R-:W-:Y:S02]  /*1fe0*/  ISETP.NE.U32.AND P6, PT, RZ, c[0x0][0x358], PT ;  /* 0x0000d600ff007a0c */ /* 0x000fe40003fc5070 */
[----:B------:R-:W-:Y:S02]  /*1ff0*/  ISETP.NE.AND.EX P3, PT, RZ, c[0x0][0x34c], PT, P3 ;  /* 0x0000d300ff007a0c */ /* 0x000fe40003f65330 */
[----:B------:R-:W-:-:S02]  /*2000*/  ISETP.NE.AND.EX P5, PT, RZ, c[0x0][0x354], PT, P5 ;  /* 0x0000d500ff007a0c */ /* 0x000fc40003fa5350 */
[----:B------:R-:W-:Y:S01]  /*2010*/  ISETP.NE.AND.EX P6, PT, RZ, c[0x0][0x35c], PT, P6 ;  /* 0x0000d700ff007a0c */ /* 0x000fe20003fc5360 */
[----:B------:R-:W-:Y:S02]  /*2020*/  IMAD.MOV.U32 R141, RZ, RZ, RZ ;  /* 0x000000ffff8d7224 */ /* 0x000fe400078e00ff */
[----:B------:R-:W-:Y:S02]  /*2030*/  IMAD.MOV.U32 R15, RZ, RZ, RZ ;  /* 0x000000ffff0f7224 */ /* 0x000fe400078e00ff */
[----:B------:R-:W-:Y:S01]  /*2040*/  IMAD.MOV.U32 R13, RZ, RZ, RZ ;  /* 0x000000ffff0d7224 */ /* 0x000fe200078e00ff */
[----:B--2---:R-:W-:Y:S01]  /*2050*/  SHF.R.S32.HI R26, RZ, 0x1f, R25 ;  /* 0x0000001fff1a7819 */ /* 0x004fe20000011419 */
[C---:B------:R-:W-:Y:S01]  /*2060*/  IMAD.SHL.U32 R17, R25.reuse, 0x4, RZ ;  /* 0x0000000419117824 */ /* 0x040fe200078e00ff */
[C---:B------:R-:W-:Y:S01]  /*2070*/  @P1 LEA R4, P0, R25.reuse, c[0x0][0x370], 0x2 ;  /* 0x0000dc0019041a11 */ /* 0x040fe200078010ff */
[----:B------:R1:W-:Y:S01]  /*2080*/  STL [R1+0x70], R25 ;  /* 0x0000701901007387 */ /* 0x0003e20000100800 */
[----:B------:R-:W-:-:S02]  /*2090*/  SHF.L.U64.HI R16, R25, 0x2, R26 ;  /* 0x0000000219107819 */ /* 0x000fc4000001021a */
[----:B------:R-:W-:Y:S01]  /*20a0*/  @P1 LEA.HI.X R5, R25, c[0x0][0x374], R26, 0x2, P0 ;  /* 0x0000dd0019051a11 */ /* 0x000fe200000f141a */
[----:B------:R1:W-:Y:S01]  /*20b0*/  STL [R1+0x90], R26 ;  /* 0x0000901a01007387 */ /* 0x0003e20000100800 */
[----:B------:R-:W-:-:S03]  /*20c0*/  @P4 IADD3 R2, P0, R17, c[0x0][0x360], RZ ;  /* 0x0000d80011024a10 */ /* 0x000fc60007f1e0ff */
[----:B------:R2:W3:Y:S01]  /*20d0*/  @P1 LDG.E R9, [R4.64] ;  /* 0x0000000804091981 */ /* 0x0004e2000c1e1900 */
[C---:B------:R-:W-:Y:S02]  /*20e0*/  @P4 IADD3.X R3, R16.reuse, c[0x0][0x364], RZ, P0, !PT ;  /* 0x0000d90010034a10 */ /* 0x040fe400007fe4ff */
[----:B------:R-:W-:Y:S01]  /*20f0*/  IADD3 R6, P2, R17, c[0x0][0x348], RZ ;  /* 0x0000d20011067a10 */ /* 0x000fe20007f5e0ff */
[----:B------:R1:W-:Y:S04]  /*2100*/  STL [R1+0x64], R17 ;  /* 0x0000641101007387 */ /* 0x0003e80000100800 */
[----:B------:R4:W3:Y:S01]  /*2110*/  @P4 LDG.E R0, [R2.64] ;  /* 0x0000000802004981 */ /* 0x0008e2000c1e1900 */
        /* <DEDUP_REMOVED lines=10> */
[----:B---3--:R1:W-:Y:S04]  /*21c0*/  STL [R1+0x28], R9 ;  /* 0x0000280901007387 */ /* 0x0083e80000100800 */
[----:B------:R1:W-:Y:S01]  /*21d0*/  @P4 STL [R1+0x30], R0 ;  /* 0x0000300001004387 */ /* 0x0003e20000100800 */
[----:B------:R-:W-:Y:S05]  /*21e0*/  @P4 BRA `(.L_x_1636) ;  /* 0x0000007000004947 */ /* 0x000fea0003800000 */
[----:B-1----:R-:W-:-:S05]  /*21f0*/  MOV R0, c[0x0][0x168] ;  /* 0x00005a0000007a02 */ /* 0x002fca0000000f00 */
[----:B------:R1:W-:Y:S01]  /*2200*/  STL [R1+0x30], R0 ;  /* 0x0000300001007387 */ /* 0x0003e20000100800 */
[----:B------:R-:W-:Y:S05]  /*2210*/  @!P3 BRA `(.L_x_1636) ;  /* 0x000000400000b947 */ /* 0x000fea0003800000 */
[----:B------:R-:W2:Y:S04]  /*2220*/  LDG.E R8, [R6.64] ;  /* 0x0000000806087981 */ /* 0x000ea8000c1e1900 */
[----:B-1----:R-:W2:Y:S02]  /*2230*/  LDG.E R0, [R6.64+0x4] ;  /* 0x0000040806007981 */ /* 0x002ea4000c1e1900 */
[----:B--2---:R-:W-:-:S05]  /*2240*/  IADD3 R0, -R8, R0, RZ ;  /* 0x0000000008007210 */ /* 0x004fca0007ffe1ff */
[----:B------:R1:W-:Y:S02]  /*2250*/  STL [R1+0x30], R0 ;  /* 0x0000300001007387 */ /* 0x0003e40000100800 */
.L_x_1636:
[----:B------:R-:W-:-:S04]  /*2260*/  ISETP.NE.U32.AND P0, PT, RZ, c[0x0][0x368], PT ;  /* 0x0000da00ff007a0c */ /* 0x000fc80003f05070 */
[----:B------:R-:W-:-:S13]  /*2270*/  ISETP.NE.AND.EX P0, PT, RZ, c[0x0][0x36c], PT, P0 ;  /* 0x0000db00ff007a0c */ /* 0x000fda0003f05300 */
[----:B------:R-:W-:Y:S05]  /*2280*/  @!P0 BRA `(.L_x_1637) ;  /* 0x0000004000008947 */ /* 0x000fea0003800000 */
[----:B-1----:R-:W-:-:S04]  /*2290*/  IADD3 R4, P0, R17, c[0x0][0x368], RZ ;  /* 0x0000da0011047a10 */ /* 0x002fc80007f1e0ff */
[----:B------:R-:W-:-:S05]  /*22a0*/  IADD3.X R5, R16, c[0x0][0x36c], RZ, P0, !PT ;  /* 0x0000db0010057a10 */ /* 0x000fca00007fe4ff */
[----:B------:R1:W5:Y:S01]  /*22b0*/  LDG.E R12, [R4.64] ;  /* 0x00000008040c7981 */ /* 0x000362000c1e1900 */
[----:B------:R-:W-:Y:S05]  /*22c0*/  BRA `(.L_x_1638) ;  /* 0x0000005000007947 */ /* 0x000fea0003800000 */
.L_x_1637:
[----:B------:R-:W-:Y:S01]  /*22d0*/  MOV R12, UR6 ;  /* 0x00000006000c7c02 */ /* 0x000fe20008000f00 */
[----:B------:R-:W-:Y:S05]  /*22e0*/  @!P5 BRA `(.L_x_1638) ;  /* 0x000000300000d947 */ /* 0x000fea0003800000 */
[----:B-1----:R-:W2:Y:S04]  /*22f0*/  LDG.E R6, [R4.64] ;  /* 0x0000000804067981 */ /* 0x002ea8000c1e1900 */
[----:B------:R-:W2:Y:S02]  /*2300*/  LDG.E R0, [R4.64+0x4] ;  /* 0x0000040804007981 */ /* 0x000ea4000c1e1900 */
[----:B--2---:R-:W-:Y:S02]  /*2310*/  IADD3 R12, -R6, R0, RZ ;  /* 0x00000000060c7210 */ /* 0x004fe40007ffe1ff */
.L_x_1638:
[----:B-1----:R-:W2:Y:S04]  /*2320*/  LDL R4, [R1+0x30] ;  /* 0x0000300001047983 */ /* 0x002ea80000100800 */
[----:B------:R-:W3:Y:S04]  /*2330*/  LDL.LU R0, [R1+0x44] ;  /* 0x0000440001007983 */ /* 0x000ee80000300800 */
[----:B------:R-:W4:Y:S04]  /*2340*/  LDL.LU R7, [R1+0x6c] ;  /* 0x00006c0001077983 */ /* 0x000f280000300800 */
[----:B------:R1:W3:Y:S04]  /*2350*/  @P6 LDG.E R5, [R2.64] ;  /* 0x0000000802056981 */ /* 0x0002e8000c1e1900 */
[----:B------:R-:W3:Y:S01]  /*2360*/  LDL R14, [R1+0x48] ;  /* 0x00004800010e7983 */ /* 0x000ee20000100800 */
[----:B------:R-:W-:Y:S01]  /*2370*/  ISETP.NE.U32.AND P0, PT, RZ, c[0x0][0x378], PT ;  /* 0x0000de00ff007a0c */ /* 0x000fe20003f05070 */
[----:B------:R-:W-:-:S03]  /*2380*/  IMAD.MOV.U32 R8, RZ, RZ, c[0x0][0x2c4] ;  /* 0x0000b100ff087624 */ /* 0x000fc600078e00ff */
[----:B------:R-:W-:Y:S01]  /*2390*/  ISETP.NE.AND.EX P1, PT, RZ, c[0x0][0x37c], PT, P0 ;  /* 0x0000df00ff007a0c */ /* 0x000fe20003f25300 */
[----:B--2---:R-:W-:Y:S02]  /*23a0*/  IMAD.MOV.U32 R6, RZ, RZ, R4 ;  /* 0x000000ffff067224 */ /* 0x004fe400078e0004 */
[----:B------:R1:W2:Y:S01]  /*23b0*/  @P6 LDG.E R4, [R2.64+0x4] ;  /* 0x0000040802046981 */ /* 0x0002a2000c1e1900 */
[----:B------:R-:W-:Y:S01]  /*23c0*/  ISETP.NE.AND P2, PT, R8, 0x1, PT ;  /* 0x000000010800780c */ /* 0x000fe20003f45270 */
[----:B-----5:R-:W-:Y:S01]  /*23d0*/  IMAD.MOV.U32 R140, RZ, RZ, R12 ;  /* 0x000000ffff8c7224 */ /* 0x020fe200078e000c */
[----:B----4-:R-:W-:Y:S01]  /*23e0*/  LOP3.LUT R7, R7, 0xffffffdf, RZ, 0xc0, !PT ;  /* 0xffffffdf07077812 */ /* 0x010fe200078ec0ff */
[----:B---3--:R-:W-:-:S10]  /*23f0*/  IMAD.SHL.U32 R0, R0, 0x80, RZ ;  /* 0x0000008000007824 */ /* 0x008fd400078e00ff */
[----:B------:R-:W-:Y:S01]  /*2400*/  @P2 LOP3.LUT R7, R7, 0x20, RZ, 0xfc, !PT ;  /* 0x0000002007072812 */ /* 0x000fe200078efcff */
[----:B------:R3:W-:Y:S01]  /*2410*/  STL [R1+0x2c], R0 ;  /* 0x00002c0001007387 */ /* 0x0007e20000100800 */
[----:B-1----:R-:W-:-:S04]  /*2420*/  @P1 IADD3 R2, P0, R17, c[0x0][0x378], RZ ;  /* 0x0000de0011021a10 */ /* 0x002fc80007f1e0ff */
[----:B------:R-:W-:Y:S01]  /*2430*/  @P1 IADD3.X R3, R16, c[0x0][0x37c], RZ, P0, !PT ;  /* 0x0000df0010031a10 */ /* 0x000fe200007fe4ff */
[----:B------:R1:W-:Y:S04]  /*2440*/  STL [R1+0x6c], R7 ;  /* 0x00006c0701007387 */ /* 0x0003e80000100800 */
[----:B------:R4:W5:Y:S01]  /*2450*/  @P1 LDG.E R140, [R2.64] ;  /* 0x00000008028c1981 */ /* 0x000962000c1e1900 */
[----:B---3--:R-:W-:Y:S01]  /*2460*/  IADD3 R0, R0, 0x7f, RZ ;  /* 0x0000007f00007810 */ /* 0x008fe20007ffe0ff */
[----:B-1----:R-:W-:Y:S02]  /*2470*/  IMAD.IADD R7, R12, 0x1, -R9 ;  /* 0x000000010c077824 */ /* 0x002fe400078e0a09 */
[----:B----4-:R-:W-:Y:S02]  /*2480*/  IMAD.MOV.U32 R2, RZ, RZ, c[0x0][0x228] ;  /* 0x00008a00ff027624 */ /* 0x010fe400078e00ff */
[----:B------:R-:W-:-:S05]  /*2490*/  @P2 IMAD.HI.U32 R3, R0, c[0x0][0x2c8], RZ ;  /* 0x0000b20000032a27 */ /* 0x000fca00078e00ff */
[----:B------:R-:W-:Y:S01]  /*24a0*/  @P2 SHF.R.U32.HI R0, RZ, c[0x0][0x2cc], R3 ;  /* 0x0000b300ff002a19 */ /* 0x000fe20000011603 */
[----:B------:R-:W-:Y:S01]  /*24b0*/  BSSY B0, `(.L_x_1639) ;  /* 0x0000037000007945 */ /* 0x000fe20003800000 */
[----:B--2---:R-:W-:-:S04]  /*24c0*/  @P6 IMAD.IADD R2, R4, 0x1, -R5 ;  /* 0x0000000104026824 */ /* 0x004fc800078e0a05 */
[----:B------:R-:W-:-:S05]  /*24d0*/  IMAD.IADD R4, R7, 0x1, R2 ;  /* 0x0000000107047824 */ /* 0x000fca00078e0202 */
[----:B------:R-:W-:Y:S01]  /*24e0*/  IADD3 R145, R4, 0x50, -R6 ;  /* 0x0000005004917810 */ /* 0x000fe20007ffe806 */
[----:B------:R1:W-:Y:S01]  /*24f0*/  STL [R1+0x38], R4 ;  /* 0x0000380401007387 */ /* 0x0003e20000100800 */
[----:B------:R-:W-:-:S03]  /*2500*/  LOP3.LUT R5, R14, 0xff000000, RZ, 0xc0, !PT ;  /* 0xff0000000e057812 */ /* 0x000fc600078ec0ff */
[----:B------:R-:W-:-:S04]  /*2510*/  IMAD.IADD R3, R145, 0x1, R0 ;  /* 0x0000000191037824 */ /* 0x000fc800078e0200 */
[----:B------:R-:W-:Y:S01]  /*2520*/  IMAD.HI R6, R3, 0x66666667, RZ ;  /* 0x6666666703067827 */ /* 0x000fe200078e02ff */
[----:B------:R-:W-:Y:S02]  /*2530*/  LOP3.LUT R3, R14, 0xff0000, RZ, 0xc0, !PT ;  /* 0x00ff00000e037812 */ /* 0x000fe400078ec0ff */
[----:B-1----:R-:W-:-:S05]  /*2540*/  IADD3 R4, R4, 0x4f, RZ ;  /* 0x0000004f04047810 */ /* 0x002fca0007ffe0ff */
[----:B------:R-:W-:Y:S01]  /*2550*/  IMAD.HI R0, R4, 0x66666667, RZ ;  /* 0x6666666704007827 */ /* 0x000fe200078e02ff */
[----:B------:R-:W-:-:S04]  /*2560*/  SHF.R.U32.HI R4, RZ, 0x8, R5 ;  /* 0x00000008ff047819 */ /* 0x000fc80000011605 */
[----:B------:R-:W-:Y:S02]  /*2570*/  LEA.HI R3, R3, R4, RZ, 0x10 ;  /* 0x0000000403037211 */ /* 0x000fe400078f80ff */
[----:B------:R-:W-:Y:S02]  /*2580*/  SHF.R.U32.HI R5, RZ, 0x1f, R0 ;  /* 0x0000001fff057819 */ /* 0x000fe40000011600 */
[----:B------:R-:W-:Y:S02]  /*2590*/  SHF.R.U32.HI R8, RZ, 0x1f, R6 ;  /* 0x0000001fff087819 */ /* 0x000fe40000011606 */
[----:B------:R-:W-:Y:S02]  /*25a0*/  SHF.R.U32.HI R9, RZ, 0x10, R3 ;  /* 0x00000010ff097819 */ /* 0x000fe40000011603 */
[----:B------:R-:W-:Y:S02]  /*25b0*/  LOP3.LUT R18, R3, 0xff, RZ, 0xc0, !PT ;  /* 0x000000ff03127812 */ /* 0x000fe400078ec0ff */
[----:B------:R-:W-:-:S02]  /*25c0*/  LEA.HI.SX32 R144, R0, R5, 0x1b ;  /* 0x0000000500907211 */ /* 0x000fc400078fdaff */
[----:B------:R-:W-:Y:S01]  /*25d0*/  LEA.HI.SX32 R0, R6, R8, 0x1b ;  /* 0x0000000806007211 */ /* 0x000fe200078fdaff */
[----:B------:R1:W-:Y:S03]  /*25e0*/  STL [R1+0x44], R9 ;  /* 0x0000440901007387 */ /* 0x0003e60000100800 */
[----:B------:R-:W-:Y:S01]  /*25f0*/  IMNMX R6, R144, R0, PT ;  /* 0x0000000090067217 */ /* 0x000fe20003800200 */
[----:B------:R1:W-:Y:S03]  /*2600*/  STL [R1+0x94], R18 ;  /* 0x0000941201007387 */ /* 0x0003e60000100800 */
[----:B------:R-:W-:Y:S02]  /*2610*/  ISETP.GE.AND P0, PT, R6, 0x1, PT ;  /* 0x000000010600780c */ /* 0x000fe40003f06270 */
[----:B------:R-:W-:Y:S01]  /*2620*/  ISETP.NE.AND P1, PT, R9, RZ, PT ;  /* 0x000000ff0900720c */ /* 0x000fe20003f25270 */
[----:B------:R-:W-:-:S03]  /*2630*/  IMAD.MOV.U32 R0, RZ, RZ, RZ ;  /* 0x000000ffff007224 */ /* 0x000fc600078e00ff */
[----:B------:R-:W-:-:S07]  /*2640*/  SEL R130, R9, c[0x0][0x338], P1 ;  /* 0x0000ce0009827a07 */ /* 0x000fce0000800000 */
[----:B------:R-:W-:Y:S05]  /*2650*/  @!P0 BRA `(.L_x_1640) ;  /* 0x000001c000008947 */ /* 0x000fea0003800000 */
[----:B------:R-:W-:Y:S02]  /*2660*/  IABS R3, R130 ;  /* 0x0000008200037213 */ /* 0x000fe40000000000 */
[----:B------:R-:W-:Y:S02]  /*2670*/  IADD3 R8, R130, -0x1, R6 ;  /* 0xffffffff82087810 */ /* 0x000fe40007ffe006 */
[----:B------:R-:W2:Y:S02]  /*2680*/  I2F.RP R0, R3 ;  /* 0x0000000300007306 */ /* 0x000ea40000209400 */
[----:B------:R-:W-:-:S06]  /*2690*/  IABS R11, R8 ;  /* 0x00000008000b7213 */ /* 0x000fcc0000000000 */
[----:B--2---:R-:W2:Y:S02]  /*26a0*/  MUFU.RCP R0, R0 ;  /* 0x0000000000007308 */ /* 0x004ea40000001000 */
[----:B--2---:R-:W-:-:S06]  /*26b0*/  IADD3 R0, R0, 0xffffffe, RZ ;  /* 0x0ffffffe00007810 */ /* 0x004fcc0007ffe0ff */
[----:B------:R-:W2:Y:S02]  /*26c0*/  F2I.FTZ.U32.TRUNC.NTZ R5, R0 ;  /* 0x0000000000057305 */ /* 0x000ea4000021f000 */
[----:B--2---:R-:W-:-:S04]  /*26d0*/  IMAD.MOV R0, RZ, RZ, -R5 ;  /* 0x000000ffff007224 */ /* 0x004fc800078e0a05 */
[----:B------:R-:W-:Y:S01]  /*26e0*/  IMAD.MOV.U32 R4, RZ, RZ, R0 ;  /* 0x000000ffff047224 */ /* 0x000fe200078e0000 */
[----:B------:R-:W-:-:S03]  /*26f0*/  IABS R0, R130 ;  /* 0x0000008200007213 */ /* 0x000fc60000000000 */
[----:B-1----:R-:W-:Y:S02]  /*2700*/  IMAD R9, R4, R3, RZ ;  /* 0x0000000304097224 */ /* 0x002fe400078e02ff */
        /* <DEDUP_REMOVED lines=17> */
.L_x_1640:
[----:B------:R-:W-:Y:S05]  /*2820*/  BSYNC B0 ;  /* 0x0000000000007941 */ /* 0x000fea0003800000 */
.L_x_1639:
[----:B------:R-:W-:-:S04]  /*2830*/  IMAD R3, R18, R0, RZ ;  /* 0x0000000012037224 */ /* 0x000fc800078e02ff */
        /* <DEDUP_REMOVED lines=17> */
[----:B-1----:R-:W1:Y:S03]  /*2950*/  S2R R9, SR_TID.X ;  /* 0x0000000000097919 */ /* 0x002e660000002100 */
        /* <DEDUP_REMOVED lines=49> */
[----:B------:R-:W-:-:S02]  /*2c70*/  ISETP.GE.AND P0, PT, R3, 0x31, PT ;  /* 0x000000310300780c */ /* 0x000fc40003f06270 */
[----:B------:R-:W-:Y:S01]  /*2c80*/  SHF.R.S32.HI R17, RZ, 0x1f, R93 ;  /* 0x0000001fff117819 */ /* 0x000fe2000001145d */
[----:B-1----:R-:W-:Y:S01]  /*2c90*/  @P1 IMAD.X R7, R5, 0x1, R149, P2 ;  /* 0x0000000105071824 */ /* 0x002fe200010e0695 */
[----:B------:R-:W-:Y:S02]  /*2ca0*/  ISETP.GE.AND P2, PT, R3, 0x21, PT ;  /* 0x000000210300780c */ /* 0x000fe40003f46270 */
[----:B------:R-:W-:-:S04]  /*2cb0*/  @P1 LEA R6, P3, R0, c[0x0][0x220], 0x1 ;  /* 0x0000880000061a11 */ /* 0x000fc800078608ff */
[----:B------:R-:W-:-:S05]  /*2cc0*/  @P1 LEA.HI.X R7, R0, c[0x0][0x224], R7, 0x1, P3 ;  /* 0x0000890000071a11 */ /* 0x000fca00018f0c07 */
[----:B------:R1:W-:Y:S02]  /*2cd0*/  @P1 LDGSTS.E.BYPASS.LTC128B.128 [R208+0x3100], [R6.64], !P6 ;  /* 0x0310000006d01fae */ /* 0x0003e4000f101d48 */
[----:B------:R-:W-:-:S04]  /*2ce0*/  @P2 LEA R0, P1, R24, R4, 0x5 ;  /* 0x0000000418002211 */ /* 0x000fc800078228ff */
[----:B------:R-:W-:Y:S01]  /*2cf0*/  @P2 LEA R18, P3, R0, c[0x0][0x220], 0x1 ;  /* 0x0000880000122a11 */ /* 0x000fe200078608ff */
[----:B------:R-:W-:Y:S01]  /*2d00*/  IMAD R10, R17, c[0x0][0x280], RZ ;  /* 0x0000a000110a7a24 */ /* 0x000fe200078e02ff */
[----:B------:R-:W-:Y:S01]  /*2d10*/  IADD3 R128, R12, R15, RZ ;  /* 0x0000000f0c807210 */ /* 0x000fe20007ffe0ff */
[----:B-1----:R-:W-:Y:S01]  /*2d20*/  @P2 IMAD.MOV.U32 R7, RZ, RZ, c[0x0][0x23c] ;  /* 0x00008f00ff072624 */ /* 0x002fe200078e00ff */
[----:B------:R-:W-:-:S04]  /*2d30*/  @P0 MOV R6, c[0x0][0x23c] ;  /* 0x00008f0000060a02 */ /* 0x000fc80000000f00 */
[----:B------:R-:W-:Y:S01]  /*2d40*/  @P2 LEA.HI.X R14, R24, R5, R7, 0x5, P1 ;  /* 0x00000005180e2211 */ /* 0x000fe200008f2c07 */
[----:B------:R-:W-:Y:S01]  /*2d50*/  @P0 IMAD R11, R6, 0x30, RZ ;  /* 0x00000030060b0824 */ /* 0x000fe200078e02ff */
[----:B------:R-:W-:Y:S01]  /*2d60*/  ISETP.GE.AND P1, PT, R3, 0x41, PT ;  /* 0x000000410300780c */ /* 0x000fe20003f26270 */
[----:B------:R-:W-:Y:S01]  /*2d70*/  @P0 IMAD.WIDE.U32 R6, R24, 0x30, R4 ;  /* 0x0000003018060825 */ /* 0x000fe200078e0004 */
[----:B------:R-:W-:-:S03]  /*2d80*/  @P2 LEA.HI.X R19, R0, c[0x0][0x224], R14, 0x1, P3 ;  /* 0x0000890000132a11 */ /* 0x000fc600018f0c0e */
[----:B------:R-:W-:Y:S01]  /*2d90*/  @P0 IMAD.IADD R3, R7, 0x1, R11 ;  /* 0x0000000107030824 */ /* 0x000fe200078e020b */
[C---:B------:R-:W-:Y:S01]  /*2da0*/  @P0 LEA R16, P3, R6.reuse, c[0x0][0x220], 0x1 ;  /* 0x0000880006100a11 */ /* 0x040fe200078608ff */
[----:B------:R-:W-:Y:S01]  /*2db0*/  IMAD R0, R17, c[0x0][0x290], RZ ;  /* 0x0000a40011007a24 */ /* 0x000fe200078e02ff */
[----:B------:R1:W-:Y:S02]  /*2dc0*/  @P2 LDGSTS.E.BYPASS.LTC128B.128 [R208+0x3900], [R18.64], !P6 ;  /* 0x0390000012d02fae */ /* 0x0003e4000f101d48 */
[----:B------:R-:W-:Y:S01]  /*2dd0*/  @P0 LEA.HI.X R17, R6, c[0x0][0x224], R3, 0x1, P3 ;  /* 0x0000890006110a11 */ /* 0x000fe200018f0c03 */
[C---:B------:R-:W-:Y:S02]  /*2de0*/  IMAD.WIDE.U32 R6, R93.reuse, c[0x0][0x290], R90 ;  /* 0x0000a4005d067a25 */ /* 0x040fe400078e005a */
[----:B------:R-:W-:Y:S02]  /*2df0*/  @P1 LEA R3, P3, R24, R4, 0x6 ;  /* 0x0000000418031211 */ /* 0x000fe400078630ff */
[C---:B------:R-:W-:Y:S01]  /*2e00*/  IMAD R0, R93.reuse, c[0x0][0x294], R0 ;  /* 0x0000a5005d007a24 */ /* 0x040fe200078e0200 */
[----:B------:R-:W-:Y:S01]  /*2e10*/  @P1 MOV R4, c[0x0][0x23c] ;  /* 0x00008f0000041a02 */ /* 0x000fe20000000f00 */
[----:B------:R-:W-:Y:S01]  /*2e20*/  IMAD.WIDE.U32 R14, R93, c[0x0][0x290], R84 ;  /* 0x0000a4005d0e7a25 */ /* 0x000fe200078e0054 */
[----:B------:R1:W-:Y:S03]  /*2e30*/  @P0 LDGSTS.E.BYPASS.LTC128B.128 [R208+0x4100], [R16.64], !P6 ;  /* 0x0410000010d00fae */ /* 0x0003e6000f101d48 */
[----:B------:R-:W-:-:S02]  /*2e40*/  IMAD.IADD R11, R7, 0x1, R0 ;  /* 0x00000001070b7824 */ /* 0x000fc400078e0200 */
[----:B------:R-:W-:Y:S01]  /*2e50*/  IMAD.IADD R7, R0, 0x1, R15 ;  /* 0x0000000100077824 */ /* 0x000fe200078e020f */
[----:B------:R-:W-:Y:S01]  /*2e60*/  @P1 LEA.HI.X R0, R24, R5, R4, 0x6, P3 ;  /* 0x0000000518001211 */ /* 0x000fe200018f3404 */
[----:B------:R-:W-:Y:S01]  /*2e70*/  IMAD.WIDE.U32 R8, R93, c[0x0][0x280], R90 ;  /* 0x0000a0005d087a25 */ /* 0x000fe200078e005a */
[----:B------:R-:W-:-:S03]  /*2e80*/  @P1 LEA R4, P3, R3, c[0x0][0x220], 0x1 ;  /* 0x0000880003041a11 */ /* 0x000fc600078608ff */
[----:B------:R-:W-:Y:S01]  /*2e90*/  IMAD R10, R93, c[0x0][0x284], R10 ;  /* 0x0000a1005d0a7a24 */ /* 0x000fe200078e020a */
[----:B------:R-:W-:Y:S01]  /*2ea0*/  @P1 LEA.HI.X R5, R3, c[0x0][0x224], R0, 0x1, P3 ;  /* 0x0000890003051a11 */ /* 0x000fe200018f0c00 */
[----:B------:R-:W-:Y:S01]  /*2eb0*/  IMAD.MOV.U32 R12, RZ, RZ, R8 ;  /* 0x000000ffff0c7224 */ /* 0x000fe200078e0008 */
[----:B-----5:R-:W-:Y:S02]  /*2ec0*/  SHF.R.S32.HI R0, RZ, 0x1f, R140 ;  /* 0x0000001fff007819 */ /* 0x020fe4000001148c */
[----:B------:R-:W-:Y:S01]  /*2ed0*/  IADD3 R13, R9, R10, RZ ;  /* 0x0000000a090d7210 */ /* 0x000fe20007ffe0ff */
[----:B------:R-:W-:Y:S01]  /*2ee0*/  IMAD.WIDE.U32 R8, R93, c[0x0][0x280], R84 ;  /* 0x0000a0005d087a25 */ /* 0x000fe200078e0054 */
[----:B------:R2:W-:Y:S03]  /*2ef0*/  @P1 LDGSTS.E.BYPASS.LTC128B.128 [R208+0x4900], [R4.64], !P6 ;  /* 0x0490000004d01fae */ /* 0x0005e6000f101d48 */
[----:B------:R-:W-:Y:S01]  /*2f00*/  IMAD R3, R0, c[0x0][0x280], RZ ;  /* 0x0000a00000037a24 */ /* 0x000fe200078e02ff */
[----:B------:R-:W-:Y:S01]  /*2f10*/  IADD3 R9, R10, R9, RZ ;  /* 0x000000090a097210 */ /* 0x000fe20007ffe0ff */
[----:B------:R-:W-:Y:S01]  /*2f20*/  IMAD R0, R0, c[0x0][0x290], RZ ;  /* 0x0000a40000007a24 */ /* 0x000fe200078e02ff */
[----:B------:R-:W-:Y:S01]  /*2f30*/  MOV R10, R6 ;  /* 0x00000006000a7202 */ /* 0x000fe20000000f00 */
[----:B------:R-:W-:Y:S01]  /*2f40*/  IMAD.MOV.U32 R6, RZ, RZ, R14 ;  /* 0x000000ffff067224 */ /* 0x000fe200078e000e */
[----:B------:R-:W-:Y:S01]  /*2f50*/  MOV R143, 0x5 ;  /* 0x00000005008f7802 */ /* 0x000fe20000000f00 */
[----:B------:R-:W-:-:S02]  /*2f60*/  IMAD.MOV.U32 R131, RZ, RZ, c[0x0][0x280] ;  /* 0x0000a000ff837624 */ /* 0x000fc400078e00ff */
[C---:B------:R-:W-:Y:S02]  /*2f70*/  IMAD R146, R134.reuse, c[0x0][0x284], RZ ;  /* 0x0000a10086927a24 */ /* 0x040fe400078e02ff */
        /* <DEDUP_REMOVED lines=43> */
[C---:B------:R-:W-:Y:S01]  /*3230*/  ISETP.GE.AND P0, PT, R84.reuse, c[0x0][0x27c], PT ;  /* 0x00009f0054007a0c */ /* 0x040fe20003f06270 */
[----:B------:R-:W-:Y:S01]  /*3240*/  IMAD R0, R21, c[0x0][0x268], RZ ;  /* 0x00009a0015007a24 */ /* 0x000fe200078e02ff */
[----:B------:R-:W-:Y:S01]  /*3250*/  IADD3 R15, R93, 0x20, RZ ;  /* 0x000000205d0f7810 */ /* 0x000fe20007ffe0ff */
        /* <DEDUP_REMOVED lines=55> */
.L_x_1676:
[----:B------:R-:W-:Y:S01]  /*35d0*/  IMAD R3, R29, 0x50, R0 ;  /* 0x000000501d037824 */ /* 0x000fe200078e0200 */
[----:B------:R-:W-:Y:S01]  /*35e0*/  ISETP.NE.AND P1, PT, R156, 0x1, PT ;  /* 0x000000019c00780c */ /* 0x000fe20003f25270 */
[----:B------:R-:W-:Y:S01]  /*35f0*/  IMAD.MOV.U32 R75, RZ, RZ, RZ ;  /* 0x000000ffff4b7224 */ /* 0x000fe200078e00ff */
[----:B------:R-:W-:Y:S04]  /*3600*/  DEPBAR.LE SB0, 0x0 ;  /* 0x000080000000791a */ /* 0x000fe80000000000 */
[----:B---3--:R-:W-:Y:S01]  /*3610*/  IMAD.IADD R4, R128, 0x1, R3 ;  /* 0x0000000180047824 */ /* 0x008fe200078e0203 */
        /* <DEDUP_REMOVED lines=29> */
[----:B-1----:R-:W-:-:S05]  /*37f0*/  @!P2 BRA `(.L_x_1643) ;  /* 0x00003c400000a947 */ /* 0x002fca0003800000 */
[-C--:B------:R-:W-:Y:S01]  /*3800*/  IMAD R6, R146, R29.reuse, RZ ;  /* 0x0000001d92067224 */ /* 0x080fe200078e02ff */
        /* <DEDUP_REMOVED lines=40> */
.L_x_1646:
[----:B------:R-:W-:Y:S05]  /*3a90*/  BSYNC B0 ;  /* 0x0000000000007941 */ /* 0x000fea0003800000 */
.L_x_1645:
        /* <DEDUP_REMOVED lines=39> */
.L_x_1648:
[----:B------:R-:W-:Y:S05]  /*3d10*/  BSYNC B0 ;  /* 0x0000000000007941 */ /* 0x000fea0003800000 */
.L_x_1647:
        /* <DEDUP_REMOVED lines=38> */
.L_x_1650:
[----:B------:R-:W-:Y:S05]  /*3f80*/  BSYNC B0 ;  /* 0x0000000000007941 */ /* 0x000fea0003800000 */
.L_x_1649:
        /* <DEDUP_REMOVED lines=74> */
.L_x_1654:
[----:B------:R-:W-:Y:S05]  /*4430*/  BSYNC B0 ;  /* 0x0000000000007941 */ /* 0x000fea0003800000 */
.L_x_1653:
        /* <DEDUP_REMOVED lines=57> */
.L_x_1652:
[----:B------:R-:W-:Y:S05]  /*47d0*/  BSYNC B1 ;  /* 0x0000000000017941 */ /* 0x000fea0003800000 */
.L_x_1651:
        /* <DEDUP_REMOVED lines=62> */
.L_x_1658:
[----:B------:R-:W-:Y:S05]  /*4bc0*/  BSYNC B0 ;  /* 0x0000000000007941 */ /* 0x000fea0003800000 */
.L_x_1657:
        /* <DEDUP_REMOVED lines=57> */
.L_x_1656:
[----:B------:R-:W-:Y:S05]  /*4f60*/  BSYNC B1 ;  /* 0x0000000000017941 */ /* 0x000fea0003800000 */
.L_x_1655:
        /* <DEDUP_REMOVED lines=61> */
.L_x_1661:
[----:B------:R-:W-:Y:S05]  /*5340*/  BSYNC B0 ;  /* 0x0000000000007941 */ /* 0x000fea0003800000 */
.L_x_1660:
        /* <DEDUP_REMOVED lines=58> */
.L_x_1644:
        /* <DEDUP_REMOVED lines=19> */
[----:B------:R-:W-:Y:S02]  /*5820*/  @!P2 IADD3.X R4, R103, R34, R142, P1, P0 ;  /* 0x000000226704a210 */ /* 0x000fe40000fe048e */
        /* <DEDUP_REMOVED lines=193> */
.L_x_1663:
[----:B----4-:R-:W-:Y:S05]  /*6440*/  BSYNC B0 ;  /* 0x0000000000007941 */ /* 0x010fea0003800000 */
.L_x_1662:
        /* <DEDUP_REMOVED lines=126> */
.L_x_1665:
[----:B------:R-:W-:Y:S05]  /*6c30*/  BSYNC B0 ;  /* 0x0000000000007941 */ /* 0x000fea0003800000 */
.L_x_1664:
        /* <DEDUP_REMOVED lines=128> */
.L_x_1643:
        /* <DEDUP_REMOVED lines=21> */
.L_x_1667:
[----:B-12---:R-:W-:Y:S05]  /*7590*/  BSYNC B0 ;  /* 0x0000000000007941 */ /* 0x006fea0003800000 */
.L_x_1666:
        /* <DEDUP_REMOVED lines=17> */
.L_x_1669:
[----:B------:R-:W-:Y:S05]  /*76b0*/  BSYNC B0 ;  /* 0x0000000000007941 */ /* 0x000fea0003800000 */
.L_x_1668:
        /* <DEDUP_REMOVED lines=16> */
.L_x_1659:
[----:B------:R-:W-:Y:S05]  /*77c0*/  BSYNC B2 ;  /* 0x0000000000027941 */ /* 0x000fea0003800000 */
.L_x_1642:
[----:B------:R-:W-:Y:S01]  /*77d0*/  IMAD R20, R29, -0x50, RZ ;  /* 0xffffffb01d147824 */ /* 0x000fe200078e02ff */
[----:B------:R-:W-:Y:S01]  /*77e0*/  BSSY B0, `(.L_x_1670) ;  /* 0x0000063000007945 */ /* 0x000fe20003800000 */
[----:B--23--:R-:W-:Y:S02]  /*77f0*/  IMAD R4, R98, c[0x0][0x208], RZ ;  /* 0x0000820062047a24 */ /* 0x00cfe400078e02ff */
        /* <DEDUP_REMOVED lines=12> */
[----:B-1----:R-:W-:Y:S02]  /*78c0*/  @P3 IADD3.X R12, RZ, R7, RZ, P0, !PT ;  /* 0x00000007ff0c3210 */ /* 0x002fe400007fe4ff */
        /* <DEDUP_REMOVED lines=80> */
[----:B------:R-:W-:Y:S01]  /*7dd0*/  @!P0 LEA.HI.X R5, R219, R5, R250, 0x1, P2 ;  /* 0x00000005db058211 */ /* 0x000fe200010f0cfa */
[----:B-1----:R-:W-:Y:S04]  /*7de0*/  @!P1 ST.E.128 [R6.64], R8 ;  /* 0x0000000806009985 */ /* 0x002fe8000c101d08 */
[----:B------:R-:W1:Y:S04]  /*7df0*/  @!P0 LDS.128 R8, [R249] ;  /* 0x00000000f9088984 */ /* 0x000e680000000c00 */
[----:B-1----:R1:W-:Y:S02]  /*7e00*/  @!P0 ST.E.128 [R4.64], R8 ;  /* 0x0000000804008985 */ /* 0x0023e4000c101d08 */
.L_x_1671:
[----:B-123--:R-:W-:Y:S05]  /*7e10*/  BSYNC B0 ;  /* 0x0000000000007941 */ /* 0x00efea0003800000 */
.L_x_1670:
        /* <DEDUP_REMOVED lines=17> */
.L_x_1673:
[----:B------:R-:W-:Y:S05]  /*7f30*/  BSYNC B0 ;  /* 0x0000000000007941 */ /* 0x000fea0003800000 */
.L_x_1672:
[----:B--2---:R2:W4:Y:S01]  /*7f40*/  SHFL.IDX PT, R5, R17, 0x2, 0x1c1f ;  /* 0x005c1f0011057f89 */ /* 0x00452200000e0000 */
[----:B------:R-:W-:Y:S01]  /*7f50*/  ISETP.GE.AND P0, PT, R3, 0x41, PT ;  /* 0x000000410300780c */ /* 0x000fe20003f06270 */
[----:B------:R-:W-:Y:S02]  /*7f60*/  BSSY B0, `(.L_x_1674) ;  /* 0x000000f000007945 */ /* 0x000fe40003800000 */
        /* <DEDUP_REMOVED lines=14> */
.L_x_1675:
[----:B------:R-:W-:Y:S05]  /*8050*/  BSYNC B0 ;  /* 0x0000000000007941 */ /* 0x000fea0003800000 */
.L_x_1674:
[C---:B------:R-:W-:Y:S02]  /*8060*/  ISETP.GT.AND P0, PT, R29.reuse, R120, PT ;  /* 0x000000781d00720c */ /* 0x040fe40003f04270 */
[----:B------:R-:W-:Y:S11]  /*8070*/  IADD3 R29, R29, -0x1, RZ ;  /* 0xffffffff1d1d7810 */ /* 0x000ff60007ffe0ff */
[----:B------:R-:W-:Y:S01]  /*8080*/  @P0 SHF.R.S32.HI R6, RZ, 0x1f, R29 ;  /* 0x0000001fff060819 */ /* 0x000fe2000001141d */
[----:B------:R-:W-:Y:S02]  /*8090*/  @P0 IMAD R3, R148, R29, RZ ;  /* 0x0000001d94030224 */ /* 0x000fe400078e02ff */
[----:B---3--:R-:W-:Y:S02]  /*80a0*/  @P0 IMAD.MOV.U32 R4, RZ, RZ, R112 ;  /* 0x000000ffff040224 */ /* 0x008fe400078e0070 */
[----:B----4-:R-:W-:Y:S02]  /*80b0*/  @P0 IMAD.MOV.U32 R5, RZ, RZ, R111 ;  /* 0x000000ffff050224 */ /* 0x010fe400078e006f */
[-C--:B------:R-:W-:Y:S02]  /*80c0*/  @P0 IMAD R3, R6, R132.reuse, R3 ;  /* 0x0000008406030224 */ /* 0x080fe400078e0203 */
[----:B------:R-:W-:Y:S04]  /*80d0*/  @P0 IMAD.WIDE.U32 R4, R29, R132, R4 ;  /* 0x000000841d040225 */ /* 0x000fe800078e0004 */
[----:B------:R-:W-:Y:S01]  /*80e0*/  @P0 IMAD.IADD R3, R5, 0x1, R3 ;  /* 0x0000000105030824 */ /* 0x000fe200078e0203 */
[----:B------:R-:W-:Y:S01]  /*80f0*/  @P0 LEA R10, P1, R4, c[0x0][0x220], 0x1 ;  /* 0x00008800040a0a11 */ /* 0x000fe200078208ff */
[----:B------:R-:W-:Y:S03]  /*8100*/  @P0 IMAD.SHL.U32 R12, R154, 0x2, RZ ;  /* 0x000000029a0c0824 */ /* 0x000fe600078e00ff */
        /* <DEDUP_REMOVED lines=22> */
.L_x_1641:
[----:B---3--:R-:W3:Y:S01]  /*8270*/  LDL R11, [R1+0x2c] ;  /* 0x00002c00010b7983 */ /* 0x008ee20000100800 */
[----:B------:R-:W-:-:S05]  /*8280*/  IMAD.MOV.U32 R0, RZ, RZ, c[0x0][0x2c4] ;  /* 0x0000b100ff007624 */ /* 0x000fca00078e00ff */
[----:B------:R-:W-:Y:S01]  /*8290*/  ISETP.NE.AND P3, PT, R0, 0x1, PT ;  /* 0x000000010000780c */ /* 0x000fe20003f65270 */
[----:B------:R-:W-:Y:S01]  /*82a0*/  BSSY B0, `(.L_x_1677) ;  /* 0x0000028000007945 */ /* 0x000fe20003800000 */
[----:B---3--:R-:W-:-:S11]  /*82b0*/  IADD3 R0, R11, 0x7f, RZ ;  /* 0x0000007f0b007810 */ /* 0x008fd60007ffe0ff */
[----:B------:R-:W-:-:S05]  /*82c0*/  @P3 IMAD.HI.U32 R2, R0, c[0x0][0x2c8], RZ ;  /* 0x0000b20000023a27 */ /* 0x000fca00078e00ff */
[----:B------:R-:W-:-:S05]  /*82d0*/  @P3 SHF.R.U32.HI R0, RZ, c[0x0][0x2cc], R2 ;  /* 0x0000b300ff003a19 */ /* 0x000fca0000011602 */
[----:B------:R-:W-:-:S04]  /*82e0*/  IMAD.IADD R0, R145, 0x1, R0 ;  /* 0x0000000191007824 */ /* 0x000fc800078e0200 */
[----:B------:R-:W-:-:S05]  /*82f0*/  IMAD.HI R0, R0, 0x66666667, RZ ;  /* 0x6666666700007827 */ /* 0x000fca00078e02ff */
[----:B------:R-:W-:-:S04]  /*8300*/  SHF.R.U32.HI R2, RZ, 0x1f, R0 ;  /* 0x0000001fff027819 */ /* 0x000fc80000011600 */
[----:B------:R-:W-:-:S04]  /*8310*/  LEA.HI.SX32 R0, R0, R2, 0x1b ;  /* 0x0000000200007211 */ /* 0x000fc800078fdaff */
[----:B------:R-:W-:-:S04]  /*8320*/  IMNMX R6, R144, R0, PT ;  /* 0x0000000090067217 */ /* 0x000fc80003800200 */
[----:B------:R-:W-:Y:S01]  /*8330*/  ISETP.GE.AND P0, PT, R6, 0x1, PT ;  /* 0x000000010600780c */ /* 0x000fe20003f06270 */
[----:B------:R-:W-:-:S12]  /*8340*/  IMAD.MOV.U32 R0, RZ, RZ, RZ ;  /* 0x000000ffff007224 */ /* 0x000fd800078e00ff */
[----:B------:R-:W-:Y:S05]  /*8350*/  @!P0 BRA `(.L_x_1678) ;  /* 0x000001c000008947 */ /* 0x000fea0003800000 */
[----:B------:R-:W-:Y:S01]  /*8360*/  IABS R2, R130 ;  /* 0x0000008200027213 */ /* 0x000fe20000000000 */
[----:B------:R-:W-:Y:S01]  /*8370*/  IMAD.MOV.U32 R4, RZ, RZ, RZ ;  /* 0x000000ffff047224 */ /* 0x000fe200078e00ff */
[----:B------:R-:W-:Y:S02]  /*8380*/  IADD3 R7, R130, -0x1, R6 ;  /* 0xffffffff82077810 */ /* 0x000fe40007ffe006 */
[----:B------:R-:W3:Y:S02]  /*8390*/  I2F.RP R0, R2 ;  /* 0x0000000200007306 */ /* 0x000ee40000209400 */
[----:B-1----:R-:W-:-:S06]  /*83a0*/  IABS R9, R7 ;  /* 0x0000000700097213 */ /* 0x002fcc0000000000 */
[----:B---3--:R-:W1:Y:S02]  /*83b0*/  MUFU.RCP R0, R0 ;  /* 0x0000000000007308 */ /* 0x008e640000001000 */
        /* <DEDUP_REMOVED lines=22> */
.L_x_1678:
[----:B------:R-:W-:Y:S05]  /*8520*/  BSYNC B0 ;  /* 0x0000000000007941 */ /* 0x000fea0003800000 */
.L_x_1677:
        /* <DEDUP_REMOVED lines=35> */
[----:B---3--:R-:W-:-:S04]  /*8760*/  IMAD R252, R2, R0, RZ ;  /* 0x0000000002fc7224 */ /* 0x008fc800078e02ff */
[--C-:B------:R-:W-:Y:S01]  /*8770*/  IMAD.IADD R2, R252, 0x1, R0.reuse ;  /* 0x00000001fc027824 */ /* 0x100fe200078e0200 */
[----:B------:R-:W-:-:S04]  /*8780*/  PRMT R0, RZ, 0x7610, R0 ;  /* 0x00007610ff007816 */ /* 0x000fc80000000000 */
[----:B------:R-:W-:-:S04]  /*8790*/  IMNMX R223, R6, R2, PT ;  /* 0x0000000206df7217 */ /* 0x000fc80003800200 */
[----:B------:R-:W-:-:S13]  /*87a0*/  ISETP.GT.AND P0, PT, R223, R252, PT ;  /* 0x000000fcdf00720c */ /* 0x000fda0003f04270 */
[----:B------:R-:W-:Y:S05]  /*87b0*/  @!P0 BRA `(.L_x_1679) ;  /* 0x00012f1000008947 */ /* 0x000fea0003800000 */
[----:B------:R-:W3:Y:S04]  /*87c0*/  LDL R3, [R1+0x64] ;  /* 0x0000640001037983 */ /* 0x000ee80000100800 */
[----:B------:R-:W4:Y:S04]  /*87d0*/  LDL R7, [R1+0x68] ;  /* 0x0000680001077983 */ /* 0x000f280000100800 */
[----:B--2---:R-:W2:Y:S04]  /*87e0*/  LDL R4, [R1+0x48] ;  /* 0x0000480001047983 */ /* 0x004ea80000100800 */
[----:B------:R-:W2:Y:S04]  /*87f0*/  LDL R5, [R1+0x90] ;  /* 0x0000900001057983 */ /* 0x000ea80000100800 */
[----:B-1----:R-:W2:Y:S01]  /*8800*/  LDL R9, [R1+0x70] ;  /* 0x0000700001097983 */ /* 0x002ea20000100800 */
[----:B------:R-:W-:-:S04]  /*8810*/  ISETP.NE.U32.AND P0, PT, RZ, c[0x0][0x340], PT ;  /* 0x0000d000ff007a0c */ /* 0x000fc80003f05070 */
[----:B------:R-:W-:Y:S02]  /*8820*/  ISETP.NE.AND.EX P1, PT, RZ, c[0x0][0x344], PT, P0 ;  /* 0x0000d100ff007a0c */ /* 0x000fe40003f25300 */
[----:B------:R-:W-:-:S05]  /*8830*/  SHF.R.S32.HI R0, RZ, 0x1f, R141 ;  /* 0x0000001fff007819 */ /* 0x000fca000001148d */
[----:B------:R-:W-:-:S04]  /*8840*/  IMAD R0, R0, c[0x0][0x178], RZ ;  /* 0x00005e0000007a24 */ /* 0x000fc800078e02ff */
[----:B------:R-:W-:Y:S02]  /*8850*/  IMAD R0, R141, c[0x0][0x17c], R0 ;  /* 0x00005f008d007a24 */ /* 0x000fe400078e0200 */
[----:B---3--:R-:W-:-:S04]  /*8860*/  @P1 IADD3 R2, P0, R3, c[0x0][0x340], RZ ;  /* 0x0000d00003021a10 */ /* 0x008fc80007f1e0ff */
[----:B----4-:R-:W-:-:S05]  /*8870*/  @P1 IADD3.X R3, R7, c[0x0][0x344], RZ, P0, !PT ;  /* 0x0000d10007031a10 */ /* 0x010fca00007fe4ff */
[----:B------:R1:W5:Y:S01]  /*8880*/  @P1 LDG.E R8, [R2.64] ;  /* 0x0000000802081981 */ /* 0x000362000c1e1900 */
[----:B------:R-:W-:Y:S02]  /*8890*/  ISETP.NE.U32.AND P0, PT, RZ, c[0x0][0x348], PT ;  /* 0x0000d200ff007a0c */ /* 0x000fe40003f05070 */
[----:B--2---:R-:W-:Y:S01]  /*88a0*/  LOP3.LUT R68, R4, 0xffff, RZ, 0xc0, !PT ;  /* 0x0000ffff04447812 */ /* 0x004fe200078ec0ff */
[----:B------:R-:W-:Y:S01]  /*88b0*/  IMAD.IADD R4, R251, 0x1, R11 ;  /* 0x00000001fb047824 */ /* 0x000fe200078e020b */
[----:B------:R-:W-:Y:S01]  /*88c0*/  ISETP.NE.AND.EX P0, PT, RZ, c[0x0][0x34c], PT, P0 ;  /* 0x0000d300ff007a0c */ /* 0x000fe20003f05300 */
[----:B------:R-:W2:Y:S01]  /*88d0*/  S2R R12, SR_TID.X ;  /* 0x00000000000c7919 */ /* 0x000ea20000002100 */
[----:B------:R-:W-:Y:S01]  /*88e0*/  ISETP.GE.AND P2, PT, R244, c[0x0][0x198], PT ;  /* 0x00006600f4007a0c */ /* 0x000fe20003f46270 */
[----:B------:R-:W-:Y:S01]  /*88f0*/  @P3 IMAD.HI.U32 R7, R4, c[0x0][0x2c8], RZ ;  /* 0x0000b20004073a27 */ /* 0x000fe200078e00ff */
[----:B------:R-:W-:Y:S02]  /*8900*/  SEL R6, R5, RZ, !P0 ;  /* 0x000000ff05067207 */ /* 0x000fe40004000000 */
[----:B------:R-:W-:-:S02]  /*8910*/  SEL R5, R9, RZ, !P0 ;  /* 0x000000ff09057207 */ /* 0x000fc40004000000 */
[----:B------:R-:W-:Y:S01]  /*8920*/  IADD3 R161, R223, -0x1, RZ ;  /* 0xffffffffdfa17810 */ /* 0x000fe20007ffe0ff */
[----:B------:R-:W-:-:S04]  /*8930*/  IMAD R6, R6, c[0x0][0x1c0], RZ ;  /* 0x0000700006067a24 */ /* 0x000fc800078e02ff */
[----:B------:R-:W-:Y:S02]  /*8940*/  IMAD R6, R5, c[0x0][0x1c4], R6 ;  /* 0x0000710005067a24 */ /* 0x000fe400078e0206 */
[----:B-1----:R-:W-:-:S04]  /*8950*/  IMAD.WIDE.U32 R2, R141, c[0x0][0x178], RZ ;  /* 0x00005e008d027a25 */ /* 0x002fc800078e00ff */
[----:B------:R-:W-:Y:S01]  /*8960*/  IMAD.IADD R3, R3, 0x1, R0 ;  /* 0x0000000103037824 */ /* 0x000fe200078e0200 */
[----:B------:R-:W-:Y:S02]  /*8970*/  MOV R0, R4 ;  /* 0x0000000400007202 */ /* 0x000fe40000000f00 */
[----:B------:R-:W-:Y:S01]  /*8980*/  @P3 SHF.R.U32.HI R0, RZ, c[0x0][0x2cc], R7 ;  /* 0x0000b300ff003a19 */ /* 0x000fe20000011607 */
[C---:B------:R-:W-:Y:S01]  /*8990*/  IMAD.WIDE.U32 R2, R68.reuse, c[0x0][0x1b8], R2 ;  /* 0x00006e0044027a25 */ /* 0x040fe200078e0002 */
[----:B--2---:R-:W-:Y:S02]  /*89a0*/  SHF.R.S32.HI R10, RZ, 0x1f, R12 ;  /* 0x0000001fff0a7819 */ /* 0x004fe4000001140c */
[----:B------:R-:W-:Y:S01]  /*89b0*/  SHF.R.S32.HI R7, RZ, 0x1f, R0 ;  /* 0x0000001fff077819 */ /* 0x000fe20000011400 */
[----:B------:R-:W-:Y:S01]  /*89c0*/  IMAD R3, R68, c[0x0][0x1bc], R3 ;  /* 0x00006f0044037a24 */ /* 0x000fe200078e0203 */
[----:B------:R-:W-:-:S03]  /*89d0*/  LEA.HI R10, R10, R12, RZ, 0x3 ;  /* 0x0000000c0a0a7211 */ /* 0x000fc600078f18ff */
[----:B------:R-:W-:Y:S01]  /*89e0*/  IMAD.WIDE.U32 R2, R5, c[0x0][0x1c0], R2 ;  /* 0x0000700005027a25 */ /* 0x000fe200078e0002 */
[----:B------:R-:W-:-:S03]  /*89f0*/  SHF.R.S32.HI R10, RZ, 0x3, R10 ;  /* 0x00000003ff0a7819 */ /* 0x000fc6000001140a */
[----:B------:R-:W-:Y:S01]  /*8a00*/  IMAD.MOV R5, RZ, RZ, -R0 ;  /* 0x000000ffff057224 */ /* 0x000fe200078e0a00 */
[----:B------:R-:W-:-:S03]  /*8a10*/  IADD3 R3, R3, R6, RZ ;  /* 0x0000000603037210 */ /* 0x000fc60007ffe0ff */
[----:B------:R-:W-:Y:S02]  /*8a20*/  IMAD R4, R5, c[0x0][0x2c4], R4 ;  /* 0x0000b10005047a24 */ /* 0x000fe400078e0204 */
[----:B------:R-:W-:Y:S02]  /*8a30*/  IMAD R5, R7, c[0x0][0x1b0], RZ ;  /* 0x00006c0007057a24 */ /* 0x000fe400078e02ff */
[----:B------:R-:W-:-:S04]  /*8a40*/  IMAD.WIDE.U32 R2, R0, c[0x0][0x1b0], R2 ;  /* 0x00006c0000027a25 */ /* 0x000fc800078e0002 */
[----:B------:R-:W-:Y:S01]  /*8a50*/  IMAD R6, R0, c[0x0][0x1b4], R5 ;  /* 0x00006d0000067a24 */ /* 0x000fe200078e0205 */
[----:B------:R-:W-:-:S03]  /*8a60*/  SHF.R.S32.HI R5, RZ, 0x1f, R4 ;  /* 0x0000001fff057819 */ /* 0x000fc60000011404 */
[----:B------:R-:W-:Y:S02]  /*8a70*/  IMAD.IADD R3, R3, 0x1, R6 ;  /* 0x0000000103037824 */ /* 0x000fe400078e0206 */
[----:B------:R-:W-:Y:S02]  /*8a80*/  IMAD R0, R5, c[0x0][0x1a8], RZ ;  /* 0x00006a0005007a24 */ /* 0x000fe400078e02ff */
[----:B------:R-:W-:-:S04]  /*8a90*/  IMAD.WIDE.U32 R2, R4, c[0x0][0x1a8], R2 ;  /* 0x00006a0004027a25 */ /* 0x000fc800078e0002 */
[----:B------:R-:W-:Y:S01]  /*8aa0*/  IMAD R0, R4, c[0x0][0x1ac], R0 ;  /* 0x00006b0004007a24 */ /* 0x000fe200078e0200 */
[----:B------:R-:W-:Y:S01]  /*8ab0*/  LEA R6, P0, R2, c[0x0][0x160], 0x1 ;  /* 0x0000580002067a11 */ /* 0x000fe200078008ff */
[----:B------:R-:W-:-:S03]  /*8ac0*/  IMAD.IADD R4, R10, 0x1, R11 ;  /* 0x000000010a047824 */ /* 0x000fc600078e020b */
[----:B------:R-:W-:-:S04]  /*8ad0*/  IADD3 R0, R3, R0, RZ ;  /* 0x0000000003007210 */ /* 0x000fc80007ffe0ff */
[----:B------:R-:W-:Y:S02]  /*8ae0*/  LEA.HI.X R5, R2, c[0x0][0x164], R0, 0x1, P0 ;  /* 0x0000590002057a11 */ /* 0x000fe400000f0c00 */
[----:B------:R-:W-:Y:S01]  /*8af0*/  @!P1 MOV R8, R9 ;  /* 0x0000000900089202 */ /* 0x000fe20000000f00 */
[----:B------:R-:W-:Y:S05]  /*8b00*/  BRA.DIV ~URZ, `(.L_x_1680) ;  /* 0x000171127f007947 */ /* 0x000fea000b800000 */
[----:B------:R1:W2:Y:S02]  /*8b10*/  SHFL.IDX PT, R7, R5, RZ, 0x181f ;  /* 0x00181fff05077589 */ /* 0x0002a400000e0000 */
.L_x_1842:
[----:B------:R-:W-:Y:S05]  /*8b20*/  BRA.DIV ~URZ, `(.L_x_1681) ;  /* 0x000171627f007947 */ /* 0x000fea000b800000 */
[----:B------:R3:W4:Y:S02]  /*8b30*/  SHFL.IDX PT, R2, R6, RZ, 0x181f ;  /* 0x00181fff06027589 */ /* 0x00072400000e0000 */
.L_x_1843:
[----:B---3--:R-:W3:Y:S01]  /*8b40*/  LDL R0, [R1+0x30] ;  /* 0x0000300001007983 */ /* 0x008ee20000100800 */
[----:B------:R-:W-:Y:S01]  /*8b50*/  BSSY B0, `(.L_x_1682) ;  /* 0x000000a000007945 */ /* 0x000fe20003800000 */
[----:B---3--:R-:W-:-:S05]  /*8b60*/  IMAD R0, R0, c[0x0][0x2c4], RZ ;  /* 0x0000b10000007a24 */ /* 0x008fca00078e02ff */
        /* <DEDUP_REMOVED lines=8> */
.L_x_1683:
[----:B------:R-:W-:Y:S05]  /*8bf0*/  BSYNC B0 ;  /* 0x0000000000007941 */ /* 0x000fea0003800000 */
.L_x_1682:
[----:B------:R-:W-:Y:S05]  /*8c00*/  BRA.DIV ~URZ, `(.L_x_1684) ;  /* 0x000170f27f007947 */ /* 0x000fea000b800000 */
[----:B--2---:R2:W3:Y:S04]  /*8c10*/  SHFL.IDX PT, R7, R5, 0x1, 0x181f ;  /* 0x00381f0005077f89 */ /* 0x0044e800000e0000 */
[----:B----4-:R2:W4:Y:S02]  /*8c20*/  SHFL.IDX PT, R2, R6, 0x1, 0x181f ;  /* 0x00381f0006027f89 */ /* 0x01052400000e0000 */
.L_x_1844:
        /* <DEDUP_REMOVED lines=10> */
.L_x_1686:
[----:B------:R-:W-:Y:S05]  /*8cd0*/  BSYNC B0 ;  /* 0x0000000000007941 */ /* 0x000fea0003800000 */
.L_x_1685:
[----:B------:R-:W-:Y:S05]  /*8ce0*/  BRA.DIV ~URZ, `(.L_x_1687) ;  /* 0x000170e27f007947 */ /* 0x000fea000b800000 */
[----:B---3--:R3:W1:Y:S02]  /*8cf0*/  SHFL.IDX PT, R7, R5, 0x2, 0x181f ;  /* 0x00581f0005077f89 */ /* 0x00866400000e0000 */
.L_x_1845:
[----:B------:R-:W-:Y:S05]  /*8d00*/  BRA.DIV ~URZ, `(.L_x_1688) ;  /* 0x000171327f007947 */ /* 0x000fea000b800000 */
[----:B----4-:R4:W2:Y:S02]  /*8d10*/  SHFL.IDX PT, R2, R6, 0x2, 0x181f ;  /* 0x00581f0006027f89 */ /* 0x0108a400000e0000 */
.L_x_1846:
        /* <DEDUP_REMOVED lines=10> */
.L_x_1690:
[----:B------:R-:W-:Y:S05]  /*8dc0*/  BSYNC B0 ;  /* 0x0000000000007941 */ /* 0x000fea0003800000 */
.L_x_1689:
[----:B------:R-:W-:Y:S05]  /*8dd0*/  BRA.DIV ~URZ, `(.L_x_1691) ;  /* 0x000170d27f007947 */ /* 0x000fea000b800000 */
[----:B-1----:R1:W3:Y:S04]  /*8de0*/  SHFL.IDX PT, R7, R5, 0x3, 0x181f ;  /* 0x00781f0005077f89 */ /* 0x0022e800000e0000 */
[----:B--2---:R1:W2:Y:S02]  /*8df0*/  SHFL.IDX PT, R2, R6, 0x3, 0x181f ;  /* 0x00781f0006027f89 */ /* 0x0042a400000e0000 */
.L_x_1847:
        /* <DEDUP_REMOVED lines=10> */
.L_x_1693:
[----:B------:R-:W-:Y:S05]  /*8ea0*/  BSYNC B0 ;  /* 0x0000000000007941 */ /* 0x000fea0003800000 */
.L_x_1692:
[----:B------:R-:W-:Y:S05]  /*8eb0*/  BRA.DIV ~URZ, `(.L_x_1694) ;  /* 0x000170c27f007947 */ /* 0x000fea000b800000 */
[----:B---3--:R3:W1:Y:S02]  /*8ec0*/  SHFL.IDX PT, R7, R5, 0x4, 0x181f ;  /* 0x00981f0005077f89 */ /* 0x00866400000e0000 */
.L_x_1848:
[----:B------:R-:W-:Y:S05]  /*8ed0*/  BRA.DIV ~URZ, `(.L_x_1695) ;  /* 0x000171127f007947 */ /* 0x000fea000b800000 */
[----:B--2---:R2:W3:Y:S02]  /*8ee0*/  SHFL.IDX PT, R2, R6, 0x4, 0x181f ;  /* 0x00981f0006027f89 */ /* 0x0044e400000e0000 */
.L_x_1849:
        /* <DEDUP_REMOVED lines=10> */
.L_x_1697:
[----:B------:R-:W-:Y:S05]  /*8f90*/  BSYNC B0 ;  /* 0x0000000000007941 */ /* 0x000fea0003800000 */
.L_x_1696:
[----:B------:R-:W-:Y:S05]  /*8fa0*/  BRA.DIV ~URZ, `(.L_x_1698) ;  /* 0x000170b27f007947 */ /* 0x000fea000b800000 */
[----:B-1----:R1:W2:Y:S04]  /*8fb0*/  SHFL.IDX PT, R7, R5, 0x5, 0x181f ;  /* 0x00b81f0005077f89 */ /* 0x0022a800000e0000 */
[----:B---3--:R1:W3:Y:S02]  /*8fc0*/  SHFL.IDX PT, R2, R6, 0x5, 0x181f ;  /* 0x00b81f0006027f89 */ /* 0x0082e400000e0000 */
.L_x_1850:
        /* <DEDUP_REMOVED lines=10> */
.L_x_1700:
[----:B------:R-:W-:Y:S05]  /*9070*/  BSYNC B0 ;  /* 0x0000000000007941 */ /* 0x000fea0003800000 */
.L_x_1699:
[----:B------:R-:W-:Y:S05]  /*9080*/  BRA.DIV ~URZ, `(.L_x_1701) ;  /* 0x000170a27f007947 */ /* 0x000fea000b800000 */
[----:B--2---:R2:W1:Y:S02]  /*9090*/  SHFL.IDX PT, R7, R5, 0x6, 0x181f ;  /* 0x00d81f0005077f89 */ /* 0x00446400000e0000 */
.L_x_1851:
[----:B------:R-:W-:Y:S05]  /*90a0*/  BRA.DIV ~URZ, `(.L_x_1702) ;  /* 0x000170f27f007947 */ /* 0x000fea000b800000 */
[----:B---3--:R3:W2:Y:S02]  /*90b0*/  SHFL.IDX PT, R2, R6, 0x6, 0x181f ;  /* 0x00d81f0006027f89 */ /* 0x0086a400000e0000 */
.L_x_1852:
        /* <DEDUP_REMOVED lines=10> */
.L_x_1704:
[----:B------:R-:W-:Y:S05]  /*9160*/  BSYNC B0 ;  /* 0x0000000000007941 */ /* 0x000fea0003800000 */
.L_x_1703:
[----:B------:R-:W-:Y:S05]  /*9170*/  BRA.DIV ~URZ, `(.L_x_1705) ;  /* 0x000170927f007947 */ /* 0x000fea000b800000 */
[----:B-12---:R-:W1:Y:S04]  /*9180*/  SHFL.IDX PT, R5, R5, 0x7, 0x181f ;  /* 0x00f81f0005057f89 */ /* 0x006e6800000e0000 */
[----:B------:R2:W3:Y:S02]  /*9190*/  SHFL.IDX PT, R3, R6, 0x7, 0x181f ;  /* 0x00f81f0006037f89 */ /* 0x0004e400000e0000 */
.L_x_1853:
        /* <DEDUP_REMOVED lines=21> */
[----:B------:R-:W-:Y:S02]  /*92f0*/  IMAD R160, R223, R160, -0x50 ;  /* 0xffffffb0dfa07424 */ /* 0x000fe400078e02a0 */
[----:B------:R-:W-:Y:S01]  /*9300*/  IMAD.MOV.U32 R220, RZ, RZ, RZ ;  /* 0x000000ffffdc7224 */ /* 0x000fe200078e00ff */
[----:B------:R-:W-:Y:S01]  /*9310*/  BAR.SYNC.DEFER_BLOCKING 0x0 ;  /* 0x0000000000007b1d */ /* 0x000fe20000010000 */
[----:B------:R-:W-:Y:S01]  /*9320*/  ISETP.NE.AND P6, PT, R2, 0x1, PT ;  /* 0x000000010200780c */ /* 0x000fe20003fc5270 */
[----:B------:R-:W-:-:S05]  /*9330*/  IMAD.IADD R3, R251, 0x1, R160 ;  /* 0x00000001fb037824 */ /* 0x000fca00078e02a0 */
[C---:B---3--:R-:W-:Y:S01]  /*9340*/  ISETP.GE.AND P0, PT, R3.reuse, R7, PT ;  /* 0x000000070300720c */ /* 0x048fe20003f06270 */
[----:B-----5:R-:W-:-:S03]  /*9350*/  IMAD.IADD R3, R3, 0x1, R168 ;  /* 0x0000000103037824 */ /* 0x020fc600078e02a8 */
[----:B------:R-:W-:-:S03]  /*9360*/  ISETP.GT.OR P0, PT, R251, 0x4f, P0 ;  /* 0x0000004ffb00780c */ /* 0x000fc60000704670 */
[----:B------:R-:W-:-:S04]  /*9370*/  @P6 IMAD.HI.U32 R4, R3, c[0x0][0x2bc], RZ ;  /* 0x0000af0003046a27 */ /* 0x000fc800078e00ff */
[----:B------:R-:W-:Y:S01]  /*9380*/  IMAD.MOV.U32 R2, RZ, RZ, R3 ;  /* 0x000000ffff027224 */ /* 0x000fe200078e0003 */
[----:B------:R-:W-:-:S05]  /*9390*/  @P6 SHF.R.U32.HI R2, RZ, c[0x0][0x2c0], R4 ;  /* 0x0000b000ff026a19 */ /* 0x000fca0000011604 */
[----:B------:R-:W-:-:S04]  /*93a0*/  @!P0 IADD3 R5, P1, R2, R166, RZ ;  /* 0x000000a602058210 */ /* 0x000fc80007f3e0ff */
[----:B--2-4-:R-:W-:Y:S02]  /*93b0*/  @!P0 LEA.HI.X.SX32 R6, R2, R163, 0x1, P1 ;  /* 0x000000a302068211 */ /* 0x014fe400008f0eff */
[----:B------:R-:W-:-:S04]  /*93c0*/  @!P0 LEA R4, P1, R5, c[0x0][0x2a0], 0x2 ;  /* 0x0000a80005048a11 */ /* 0x000fc800078210ff */
[----:B------:R-:W-:-:S05]  /*93d0*/  @!P0 LEA.HI.X R5, R5, c[0x0][0x2a4], R6, 0x2, P1 ;  /* 0x0000a90005058a11 */ /* 0x000fca00008f1406 */
[----:B------:R1:W2:Y:S01]  /*93e0*/  @!P0 LDG.E R220, [R4.64] ;  /* 0x0000000804dc8981 */ /* 0x0002a2000c1e1900 */
[----:B------:R-:W-:Y:S02]  /*93f0*/  IMAD.MOV R2, RZ, RZ, -R2 ;  /* 0x000000ffff027224 */ /* 0x000fe400078e0a02 */
[----:B------:R-:W-:Y:S01]  /*9400*/  IMAD.WIDE.U32 R164, R68, c[0x0][0x1e8], RZ ;  /* 0x00007a0044a47a25 */ /* 0x000fe200078e00ff */
        /* <DEDUP_REMOVED lines=15> */
[----:B------:R-:W-:-:S13]  /*9500*/  ISETP.GE.AND P1, PT, R60, 0x1, PT ;  /* 0x000000013c00780c */ /* 0x000fda0003f26270 */
        /* <DEDUP_REMOVED lines=10> */
[----:B------:R-:W-:-:S03]  /*95b0*/  ISETP.GE.AND P0, PT, R60, 0x11, PT ;  /* 0x000000113c00780c */ /* 0x000fc60003f06270 */
[----:B------:R-:W2:Y:S04]  /*95c0*/  SHFL.IDX PT, R4, R2, 0x1, 0x181f ;  /* 0x00381f0002047f89 */ /* 0x000ea800000e0000 */
[----:B------:R-:W3:Y:S04]  /*95d0*/  SHFL.IDX PT, R7, R3, RZ, 0x181f ;  /* 0x00181fff03077589 */ /* 0x000ee800000e0000 */
[----:B------:R-:W4:Y:S04]  /*95e0*/  SHFL.IDX PT, R5, R3, 0x1, 0x181f ;  /* 0x00381f0003057f89 */ /* 0x000f2800000e0000 */
[----:B------:R-:W5:Y:S04]  /*95f0*/  SHFL.IDX PT, R11, R2, 0x2, 0x181f ;  /* 0x00581f00020b7f89 */ /* 0x000f6800000e0000 */
[----:B------:R-:W-:Y:S01]  /*9600*/  SHFL.IDX PT, R12, R3, 0x2, 0x181f ;  /* 0x00581f00030c7f89 */ /* 0x000fe200000e0000 */
[----:B-1----:R-:W-:-:S03]  /*9610*/  @P1 LEA R6, P2, R244, R6, 0x1 ;  /* 0x00000006f4061211 */ /* 0x002fc600078408ff */
[----:B------:R-:W1:Y:S01]  /*9620*/  SHFL.IDX PT, R9, R2, 0x3, 0x181f ;  /* 0x00781f0002097f89 */ /* 0x000e6200000e0000 */
[----:B--2---:R-:W-:-:S03]  /*9630*/  @P0 LEA R4, P3, R244, R4, 0x1 ;  /* 0x00000004f4040211 */ /* 0x004fc600078608ff */
[----:B------:R-:W2:Y:S01]  /*9640*/  SHFL.IDX PT, R10, R3, 0x3, 0x181f ;  /* 0x00781f00030a7f89 */ /* 0x000ea200000e0000 */
[----:B---3--:R-:W-:-:S03]  /*9650*/  @P1 LEA.HI.X R7, R244, R7, R245, 0x1, P2 ;  /* 0x00000007f4071211 */ /* 0x008fc600010f0cf5 */
[----:B------:R5:W3:Y:S01]  /*9660*/  SHFL.IDX PT, R8, R2, 0x4, 0x181f ;  /* 0x00981f0002087f89 */ /* 0x000ae200000e0000 */
[----:B------:R-:W-:Y:S02]  /*9670*/  ISETP.GE.AND P2, PT, R60, 0x21, PT ;  /* 0x000000213c00780c */ /* 0x000fe40003f46270 */
[C---:B----4-:R-:W-:Y:S01]  /*9680*/  @P0 LEA.HI.X R5, R244.reuse, R5, R245, 0x1, P3 ;  /* 0x00000005f4050211 */ /* 0x050fe200018f0cf5 */
[----:B------:R4:W-:Y:S01]  /*9690*/  @P1 LDGSTS.E.BYPASS.LTC128B.128 [R208+0x2900], [R6.64], !P4 ;  /* 0x0290000006d01fae */ /* 0x0009e2000e101d48 */
[----:B------:R-:W-:Y:S02]  /*96a0*/  @P0 ISETP.GE.AND P3, PT, R244, c[0x0][0x1d4], PT ;  /* 0x00007500f4000a0c */ /* 0x000fe40003f66270 */
[C---:B------:R-:W-:Y:S02]  /*96b0*/  ISETP.GE.AND P4, PT, R60.reuse, 0x31, PT ;  /* 0x000000313c00780c */ /* 0x040fe40003f86270 */
[----:B------:R-:W-:-:S05]  /*96c0*/  ISETP.GE.AND P1, PT, R60, 0x41, PT ;  /* 0x000000413c00780c */ /* 0x000fca0003f26270 */
[----:B------:R-:W-:-:S04]  /*96d0*/  @P2 ISETP.GE.AND P5, PT, R244, c[0x0][0x1d4], PT ;  /* 0x00007500f4002a0c */ /* 0x000fc80003fa6270 */
[----:B------:R1:W-:Y:S01]  /*96e0*/  @P0 LDGSTS.E.BYPASS.LTC128B.128 [R208+0x3100], [R4.64], !P3 ;  /* 0x0310000004d00fae */ /* 0x0003e2000d901d48 */
[----:B-----5:R-:W-:-:S03]  /*96f0*/  @P2 LEA R2, P0, R244, R11, 0x1 ;  /* 0x0000000bf4022211 */ /* 0x020fc600078008ff */
[----:B----4-:R4:W5:Y:S01]  /*9700*/  SHFL.IDX PT, R6, R3, 0x4, 0x181f ;  /* 0x00981f0003067f89 */ /* 0x01096200000e0000 */
[----:B-1----:R-:W-:-:S04]  /*9710*/  @P4 LEA R4, P3, R244, R9, 0x1 ;  /* 0x00000009f4044211 */ /* 0x002fc800078608ff */
[C-C-:B--2---:R-:W-:Y:S02]  /*9720*/  @P4 LEA.HI.X R5, R244.reuse, R10, R245.reuse, 0x1, P3 ;  /* 0x0000000af4054211 */ /* 0x144fe400018f0cf5 */
[C---:B----4-:R-:W-:Y:S02]  /*9730*/  @P2 LEA.HI.X R3, R244.reuse, R12, R245, 0x1, P0 ;  /* 0x0000000cf4032211 */ /* 0x050fe400000f0cf5 */
[----:B------:R-:W-:-:S03]  /*9740*/  @P1 ISETP.GE.AND P0, PT, R244, c[0x0][0x1d4], PT ;  /* 0x00007500f4001a0c */ /* 0x000fc60003f06270 */
[----:B------:R3:W-:Y:S01]  /*9750*/  @P2 LDGSTS.E.BYPASS.LTC128B.128 [R208+0x3900], [R2.64], !P5 ;  /* 0x0390000002d02fae */ /* 0x0007e2000e901d48 */
[----:B------:R-:W-:Y:S02]  /*9760*/  @P4 ISETP.GE.AND P2, PT, R244, c[0x0][0x1d4], PT ;  /* 0x00007500f4004a0c */ /* 0x000fe40003f46270 */
[----:B------:R-:W-:-:S11]  /*9770*/  ISETP.GT.AND P5, PT, R251, 0x4f, PT ;  /* 0x0000004ffb00780c */ /* 0x000fd60003fa4270 */
[----:B------:R1:W-:Y:S01]  /*9780*/  @P4 LDGSTS.E.BYPASS.LTC128B.128 [R208+0x4100], [R4.64], !P2 ;  /* 0x0410000004d04fae */ /* 0x0003e2000d101d48 */
[----:B---3--:R-:W-:-:S04]  /*9790*/  @P1 LEA R2, P3, R244, R8, 0x1 ;  /* 0x00000008f4021211 */ /* 0x008fc800078608ff */
[----:B-----5:R-:W-:-:S05]  /*97a0*/  @P1 LEA.HI.X R3, R244, R6, R245, 0x1, P3 ;  /* 0x00000006f4031211 */ /* 0x020fca00018f0cf5 */
[----:B------:R1:W-:Y:S01]  /*97b0*/  @P1 LDGSTS.E.BYPASS.LTC128B.128 [R208+0x4900], [R2.64], !P0 ;  /* 0x0490000002d01fae */ /* 0x0003e2000c101d48 */
[----:B------:R-:W-:-:S03]  /*97c0*/  ISETP.LT.AND P0, PT, RZ, c[0x0][0x27c], PT ;  /* 0x00009f00ff007a0c */ /* 0x000fc60003f01270 */
[----:B------:R-:W0:Y:S10]  /*97d0*/  LDGDEPBAR ;  /* 0x00000000000079af */ /* 0x000e340000000000 */
[----:B------:R-:W-:Y:S05]  /*97e0*/  @P0 BRA `(.L_x_1706) ;  /* 0x0000002000000947 */ /* 0x000fea0003800000 */
[----:B------:R-:W-:-:S04]  /*97f0*/  DEPBAR.LE SB0, 0x1 ;  /* 0x000080400000791a */ /* 0x000fc80000000000 */
[----:B------:R-:W-:Y:S05]  /*9800*/  BRA `(.L_x_1707) ;  /* 0x00004d9000007947 */ /* 0x000fea0003800000 */
.L_x_1706:
[----:B------:R-:W2:Y:S01]  /*9810*/  LDL R75, [R1+0x2c] ;  /* 0x00002c00014b7983 */ /* 0x000ea20000100800 */
[----:B------:R-:W-:Y:S01]  /*9820*/  ULDC.U8 UR4, c[0x0][0x298] ;  /* 0x0000a60000047ab9 */ /* 0x000fe20000000000 */
[----:B-1----:R-:W-:Y:S01]  /*9830*/  SHF.R.S32.HI R2, RZ, 0x1f, R140 ;  /* 0x0000001fff027819 */ /* 0x002fe2000001148c */
        /* <DEDUP_REMOVED lines=48> */
[----:B------:R-:W-:Y:S01]  /*9b40*/  ISETP.GE.AND P0, PT, R92, c[0x0][0x27c], PT ;  /* 0x00009f005c007a0c */ /* 0x000fe20003f06270 */
[----:B------:R-:W-:-:S10]  /*9b50*/  CS2R R10, SRZ ;  /* 0x00000000000a7805 */ /* 0x000fd4000001ff00 */
[C---:B------:R-:W-:Y:S01]  /*9b60*/  @!P1 IMAD.SHL.U32 R2, R90.reuse, 0x2, RZ ;  /* 0x000000025a029824 */ /* 0x040fe200078e00ff */
[----:B------:R-:W-:Y:S01]  /*9b70*/  @!P1 SHF.L.U64.HI R3, R90, 0x1, R91 ;  /* 0x000000015a039819 */ /* 0x000fe2000001025b */
[C---:B------:R-:W-:Y:S01]  /*9b80*/  @!P0 IMAD.SHL.U32 R4, R92.reuse, 0x2, RZ ;  /* 0x000000025c048824 */ /* 0x040fe200078e00ff */
[----:B-----5:R-:W-:Y:S02]  /*9b90*/  @!P0 SHF.L.U64.HI R5, R92, 0x1, R59 ;  /* 0x000000015c058819 */ /* 0x020fe4000001023b */
[CC--:B--2---:R-:W-:Y:S02]  /*9ba0*/  @!P1 IADD3 R16, P2, R15.reuse, R2.reuse, RZ ;  /* 0x000000020f109210 */ /* 0x0c4fe40007f5e0ff */
[----:B---3--:R-:W-:Y:S02]  /*9bb0*/  @!P1 IADD3 R14, P4, R18, R2, RZ ;  /* 0x00000002120e9210 */ /* 0x008fe40007f9e0ff */
[-C--:B------:R-:W-:Y:S01]  /*9bc0*/  @!P0 IADD3 R2, P3, R15, R4.reuse, RZ ;  /* 0x000000040f028210 */ /* 0x080fe20007f7e0ff */
[--C-:B----4-:R-:W-:Y:S01]  /*9bd0*/  @!P1 IMAD.X R17, R22, 0x1, R3.reuse, P2 ;  /* 0x0000000116119824 */ /* 0x110fe200010e0603 */
[----:B------:R-:W-:Y:S01]  /*9be0*/  @!P0 IADD3 R4, P2, R18, R4, RZ ;  /* 0x0000000412048210 */ /* 0x000fe20007f5e0ff */
[C---:B-1----:R-:W-:Y:S01]  /*9bf0*/  @!P1 IMAD.X R15, R19.reuse, 0x1, R3, P4 ;  /* 0x00000001130f9824 */ /* 0x042fe200020e0603 */
[----:B------:R-:W-:Y:S01]  /*9c00*/  CS2R R6, SRZ ;  /* 0x0000000000067805 */ /* 0x000fe2000001ff00 */
[--C-:B------:R-:W-:Y:S01]  /*9c10*/  @!P0 IMAD.X R3, R22, 0x1, R5.reuse, P3 ;  /* 0x0000000116038824 */ /* 0x100fe200018e0605 */
[----:B------:R-:W-:Y:S01]  /*9c20*/  CS2R R8, SRZ ;  /* 0x0000000000087805 */ /* 0x000fe2000001ff00 */
[----:B------:R-:W-:Y:S01]  /*9c30*/  @!P0 IMAD.X R5, R19, 0x1, R5, P2 ;  /* 0x0000000113058824 */ /* 0x000fe200010e0605 */
[----:B------:R1:W5:Y:S04]  /*9c40*/  @!P1 LD.E.64 R10, [R16.64] ;  /* 0x00000008100a9980 */ /* 0x000368000c101b00 */
[----:B------:R1:W5:Y:S04]  /*9c50*/  @!P0 LD.E.64 R12, [R2.64] ;  /* 0x00000008020c8980 */ /* 0x000368000c101b00 */
[----:B------:R1:W5:Y:S04]  /*9c60*/  @!P1 LD.E.64 R6, [R14.64] ;  /* 0x000000080e069980 */ /* 0x000368000c101b00 */
[----:B------:R1:W5:Y:S02]  /*9c70*/  @!P0 LD.E.64 R8, [R4.64] ;  /* 0x0000000804088980 */ /* 0x000364000c101b00 */
.L_x_1710:
[----:B------:R-:W-:Y:S05]  /*9c80*/  BSYNC B0 ;  /* 0x0000000000007941 */ /* 0x000fea0003800000 */
.L_x_1709:
[----:B-1----:R-:W-:Y:S01]  /*9c90*/  IADD3 R2, R20, 0x20, RZ ;  /* 0x0000002014027810 */ /* 0x002fe20007ffe0ff */
[----:B-----5:R-:W-:Y:S01]  /*9ca0*/  IMAD.MOV.U32 R5, RZ, RZ, R12 ;  /* 0x000000ffff057224 */ /* 0x020fe200078e000c */
[----:B------:R1:W4:Y:S01]  /*9cb0*/  SHFL.IDX PT, R23, R24, 0x1, 0x1c1f ;  /* 0x003c1f0018177f89 */ /* 0x00032200000e0000 */
        /* <DEDUP_REMOVED lines=8> */
[----:B----4-:R1:W4:Y:S01]  /*9d40*/  SHFL.IDX PT, R22, R21, 0x1, 0x1c1f ;  /* 0x003c1f0015167f89 */ /* 0x01032200000e0000 */
[----:B------:R-:W-:Y:S01]  /*9d50*/  PRMT R49, R2, 0x5410, R3 ;  /* 0x0000541002317816 */ /* 0x000fe20000000003 */
[----:B------:R-:W-:Y:S01]  /*9d60*/  IMAD.MOV.U32 R3, RZ, RZ, R6 ;  /* 0x000000ffff037224 */ /* 0x000fe200078e0006 */
[----:B------:R-:W-:Y:S01]  /*9d70*/  MOV R2, R7 ;  /* 0x0000000700027202 */ /* 0x000fe20000000f00 */
[----:B--2---:R1:W2:Y:S01]  /*9d80*/  SHFL.IDX PT, R15, R30, 0x1, 0x1c1f ;  /* 0x003c1f001e0f7f89 */ /* 0x0042a200000e0000 */
        /* <DEDUP_REMOVED lines=8> */
[----:B------:R-:W-:Y:S01]  /*9e10*/  CS2R R38, SRZ ;  /* 0x0000000000267805 */ /* 0x000fe2000001ff00 */
[----:B------:R-:W-:-:S11]  /*9e20*/  ISETP.GE.AND P0, PT, R92, c[0x0][0x27c], PT ;  /* 0x00009f005c007a0c */ /* 0x000fd60003f06270 */
[C---:B------:R-:W-:Y:S01]  /*9e30*/  @!P1 IMAD.SHL.U32 R2, R90.reuse, 0x2, RZ ;  /* 0x000000025a029824 */ /* 0x040fe200078e00ff */
[----:B------:R-:W-:Y:S01]  /*9e40*/  @!P1 SHF.L.U64.HI R4, R90, 0x1, R91 ;  /* 0x000000015a049819 */ /* 0x000fe2000001025b */
[C---:B------:R-:W-:Y:S01]  /*9e50*/  @!P0 IMAD.SHL.U32 R3, R92.reuse, 0x2, RZ ;  /* 0x000000025c038824 */ /* 0x040fe200078e00ff */
[----:B------:R-:W-:Y:S02]  /*9e60*/  @!P0 SHF.L.U64.HI R5, R92, 0x1, R59 ;  /* 0x000000015c058819 */ /* 0x000fe4000001023b */
[CC--:B---3--:R-:W-:Y:S02]  /*9e70*/  @!P1 IADD3 R18, P2, R14.reuse, R2.reuse, RZ ;  /* 0x000000020e129210 */ /* 0x0c8fe40007f5e0ff */
[----:B--2---:R-:W-:Y:S02]  /*9e80*/  @!P1 IADD3 R16, P4, R15, R2, RZ ;  /* 0x000000020f109210 */ /* 0x004fe40007f9e0ff */
[-C--:B------:R-:W-:Y:S01]  /*9e90*/  @!P0 IADD3 R2, P3, R14, R3.reuse, RZ ;  /* 0x000000030e028210 */ /* 0x080fe20007f7e0ff */
[--C-:B------:R-:W-:Y:S01]  /*9ea0*/  @!P1 IMAD.X R19, R23, 0x1, R4.reuse, P2 ;  /* 0x0000000117139824 */ /* 0x100fe200010e0604 */
[----:B------:R-:W-:Y:S01]  /*9eb0*/  @!P0 IADD3 R14, P2, R15, R3, RZ ;  /* 0x000000030f0e8210 */ /* 0x000fe20007f5e0ff */
[----:B----4-:R-:W-:-:S02]  /*9ec0*/  @!P1 IMAD.X R17, R22, 0x1, R4, P4 ;  /* 0x0000000116119824 */ /* 0x010fc400020e0604 */
[--C-:B------:R-:W-:Y:S01]  /*9ed0*/  @!P0 IMAD.X R3, R23, 0x1, R5.reuse, P3 ;  /* 0x0000000117038824 */ /* 0x100fe200018e0605 */
[----:B------:R-:W-:Y:S01]  /*9ee0*/  CS2R R32, SRZ ;  /* 0x0000000000207805 */ /* 0x000fe2000001ff00 */
[----:B------:R-:W-:Y:S02]  /*9ef0*/  @!P0 IMAD.X R15, R22, 0x1, R5, P2 ;  /* 0x00000001160f8824 */ /* 0x000fe400010e0605 */
[----:B------:R-:W-:Y:S01]  /*9f00*/  CS2R R4, SRZ ;  /* 0x0000000000047805 */ /* 0x000fe2000001ff00 */
[----:B------:R2:W5:Y:S04]  /*9f10*/  @!P0 LD.E.64 R38, [R2.64] ;  /* 0x0000000802268980 */ /* 0x000568000c101b00 */
[----:B------:R3:W5:Y:S04]  /*9f20*/  @!P0 LD.E.64 R32, [R14.64] ;  /* 0x000000080e208980 */ /* 0x000768000c101b00 */
[----:B------:R3:W5:Y:S01]  /*9f30*/  @!P1 LD.E.64 R4, [R18.64] ;  /* 0x0000000812049980 */ /* 0x000762000c101b00 */
[----:B--2---:R-:W-:-:S06]  /*9f40*/  CS2R R2, SRZ ;  /* 0x0000000000027805 */ /* 0x004fcc000001ff00 */
[----:B------:R3:W5:Y:S02]  /*9f50*/  @!P1 LD.E.64 R2, [R16.64] ;  /* 0x0000000810029980 */ /* 0x000764000c101b00 */
.L_x_1712:
[----:B------:R-:W-:Y:S05]  /*9f60*/  BSYNC B0 ;  /* 0x0000000000007941 */ /* 0x000fea0003800000 */
.L_x_1711:
[----:B---3--:R-:W-:Y:S01]  /*9f70*/  IADD3 R14, R20, 0x40, RZ ;  /* 0x00000040140e7810 */ /* 0x008fe20007ffe0ff */
[----:B-----5:R-:W-:Y:S01]  /*9f80*/  IMAD.MOV.U32 R18, RZ, RZ, R38 ;  /* 0x000000ffff127224 */ /* 0x020fe200078e0026 */
[----:B------:R3:W1:Y:S01]  /*9f90*/  SHFL.IDX PT, R29, R24, 0x2, 0x1c1f ;  /* 0x005c1f00181d7f89 */ /* 0x00066200000e0000 */
[----:B------:R-:W-:Y:S01]  /*9fa0*/  IMAD.MOV.U32 R17, RZ, RZ, R39 ;  /* 0x000000ffff117224 */ /* 0x000fe200078e0027 */
[----:B------:R-:W-:Y:S01]  /*9fb0*/  ISETP.GE.AND P0, PT, R14, R0, PT ;  /* 0x000000000e00720c */ /* 0x000fe20003f06270 */
[----:B------:R-:W-:Y:S01]  /*9fc0*/  IMAD.MOV.U32 R16, RZ, RZ, R4 ;  /* 0x000000ffff107224 */ /* 0x000fe200078e0004 */
[----:B--2---:R3:W2:Y:S01]  /*9fd0*/  SHFL.IDX PT, R15, R25, 0x2, 0x1c1f ;  /* 0x005c1f00190f7f89 */ /* 0x0046a200000e0000 */
        /* <DEDUP_REMOVED lines=25> */
[----:B------:R-:W-:Y:S02]  /*a170*/  @!P0 SHF.L.U64.HI R27, R92, 0x1, R59 ;  /* 0x000000015c1b8819 */ /* 0x000fe4000001023b */
[CC--:B--2-4-:R-:W-:Y:S02]  /*a180*/  @!P1 IADD3 R22, P2, R15.reuse, R14.reuse, RZ ;  /* 0x0000000e0f169210 */ /* 0x0d4fe40007f5e0ff */
[C---:B-1----:R-:W-:Y:S02]  /*a190*/  @!P1 IADD3 R18, P4, R26.reuse, R14, RZ ;  /* 0x0000000e1a129210 */ /* 0x042fe40007f9e0ff */
[-C--:B------:R-:W-:Y:S01]  /*a1a0*/  @!P0 IADD3 R16, P3, R15, R17.reuse, RZ ;  /* 0x000000110f108210 */ /* 0x080fe20007f7e0ff */
[C-C-:B------:R-:W-:Y:S01]  /*a1b0*/  @!P1 IMAD.X R23, R29.reuse, 0x1, R19.reuse, P2 ;  /* 0x000000011d179824 */ /* 0x140fe200010e0613 */
[----:B------:R-:W-:Y:S01]  /*a1c0*/  @!P0 IADD3 R14, P2, R26, R17, RZ ;  /* 0x000000111a0e8210 */ /* 0x000fe20007f5e0ff */
[----:B------:R-:W-:Y:S01]  /*a1d0*/  CS2R R36, SRZ ;  /* 0x0000000000247805 */ /* 0x000fe2000001ff00 */
[----:B------:R-:W-:Y:S01]  /*a1e0*/  CS2R R40, SRZ ;  /* 0x0000000000287805 */ /* 0x000fe2000001ff00 */
[----:B------:R-:W-:Y:S01]  /*a1f0*/  @!P1 IMAD.X R19, R28, 0x1, R19, P4 ;  /* 0x000000011c139824 */ /* 0x000fe200020e0613 */
[----:B------:R1:W5:Y:S01]  /*a200*/  @!P1 LD.E.64 R34, [R22.64] ;  /* 0x0000000816229980 */ /* 0x000362000c101b00 */
[----:B------:R-:W-:-:S02]  /*a210*/  @!P0 IMAD.X R17, R29, 0x1, R27, P3 ;  /* 0x000000011d118824 */ /* 0x000fc400018e061b */
[----:B------:R-:W-:Y:S01]  /*a220*/  @!P0 IMAD.X R15, R28, 0x1, R27, P2 ;  /* 0x000000011c0f8824 */ /* 0x000fe200010e061b */
[----:B------:R1:W5:Y:S04]  /*a230*/  @!P1 LD.E.64 R36, [R18.64] ;  /* 0x0000000812249980 */ /* 0x000368000c101b00 */
[----:B------:R1:W5:Y:S04]  /*a240*/  @!P0 LD.E.64 R42, [R16.64] ;  /* 0x00000008102a8980 */ /* 0x000368000c101b00 */
[----:B------:R1:W5:Y:S02]  /*a250*/  @!P0 LD.E.64 R40, [R14.64] ;  /* 0x000000080e288980 */ /* 0x000364000c101b00 */
.L_x_1714:
[----:B------:R-:W-:Y:S05]  /*a260*/  BSYNC B0 ;  /* 0x0000000000007941 */ /* 0x000fea0003800000 */
.L_x_1713:
[----:B-1----:R-:W-:Y:S01]  /*a270*/  IADD3 R14, R20, 0x60, RZ ;  /* 0x00000060140e7810 */ /* 0x002fe20007ffe0ff */
[----:B-----5:R-:W-:Y:S01]  /*a280*/  IMAD.MOV.U32 R18, RZ, RZ, R42 ;  /* 0x000000ffff127224 */ /* 0x020fe200078e002a */
[----:B------:R-:W1:Y:S01]  /*a290*/  SHFL.IDX PT, R26, R24, 0x3, 0x1c1f ;  /* 0x007c1f00181a7f89 */ /* 0x000e6200000e0000 */
[----:B------:R-:W-:Y:S01]  /*a2a0*/  IMAD.MOV.U32 R17, RZ, RZ, R43 ;  /* 0x000000ffff117224 */ /* 0x000fe200078e002b */
[----:B------:R-:W-:Y:S01]  /*a2b0*/  ISETP.GE.AND P0, PT, R14, R0, PT ;  /* 0x000000000e00720c */ /* 0x000fe20003f06270 */
[----:B------:R-:W-:Y:S01]  /*a2c0*/  IMAD.MOV.U32 R16, RZ, RZ, R34 ;  /* 0x000000ffff107224 */ /* 0x000fe200078e0022 */
[----:B--2---:R-:W2:Y:S01]  /*a2d0*/  SHFL.IDX PT, R15, R25, 0x3, 0x1c1f ;  /* 0x007c1f00190f7f89 */ /* 0x004ea200000e0000 */
[----:B------:R-:W-:Y:S01]  /*a2e0*/  IMAD.MOV.U32 R14, RZ, RZ, R35 ;  /* 0x000000ffff0e7224 */ /* 0x000fe200078e0023 */
[----:B------:R-:W-:Y:S01]  /*a2f0*/  PRMT R58, R17, 0x5410, R18 ;  /* 0x00005410113a7816 */ /* 0x000fe20000000012 */
[----:B------:R-:W-:Y:S01]  /*a300*/  IMAD.MOV.U32 R17, RZ, RZ, R41 ;  /* 0x000000ffff117224 */ /* 0x000fe200078e0029 */
[----:B------:R-:W-:Y:S01]  /*a310*/  MOV R18, R40 ;  /* 0x0000002800127202 */ /* 0x000fe20000000f00 */
[----:B---3--:R-:W3:Y:S01]  /*a320*/  SHFL.IDX PT, R24, R21, 0x3, 0x1c1f ;  /* 0x007c1f0015187f89 */ /* 0x008ee200000e0000 */
[----:B------:R-:W-:Y:S01]  /*a330*/  PRMT R56, R14, 0x5410, R16 ;  /* 0x000054100e387816 */ /* 0x000fe20000000010 */
[----:B------:R-:W-:Y:S01]  /*a340*/  IMAD.MOV.U32 R16, RZ, RZ, R36 ;  /* 0x000000ffff107224 */ /* 0x000fe200078e0024 */
[----:B------:R-:W-:Y:S01]  /*a350*/  MOV R14, R37 ;  /* 0x00000025000e7202 */ /* 0x000fe20000000f00 */
[----:B----4-:R4:W1:Y:S01]  /*a360*/  SHFL.IDX PT, R22, R30, 0x3, 0x1c1f ;  /* 0x007c1f001e167f89 */ /* 0x01086200000e0000 */
[----:B------:R-:W-:Y:S01]  /*a370*/  BSSY B0, `(.L_x_1715) ;  /* 0x000001d000007945 */ /* 0x000fe20003800000 */
[----:B------:R-:W-:Y:S01]  /*a380*/  PRMT R57, R17, 0x5410, R18 ;  /* 0x0000541011397816 */ /* 0x000fe20000000012 */
[----:B------:R-:W-:Y:S01]  /*a390*/  CS2R R28, SRZ ;  /* 0x00000000001c7805 */ /* 0x000fe2000001ff00 */
[----:B------:R-:W-:Y:S01]  /*a3a0*/  PRMT R27, R14, 0x5410, R16 ;  /* 0x000054100e1b7816 */ /* 0x000fe20000000010 */
[----:B------:R-:W-:Y:S01]  /*a3b0*/  CS2R R44, SRZ ;  /* 0x00000000002c7805 */ /* 0x000fe2000001ff00 */
[----:B----4-:R-:W-:Y:S01]  /*a3c0*/  CS2R R30, SRZ ;  /* 0x00000000001e7805 */ /* 0x010fe2000001ff00 */
[----:B------:R-:W-:Y:S05]  /*a3d0*/  @P0 BRA `(.L_x_1716) ;  /* 0x0000016000000947 */ /* 0x000fea0003800000 */
[----:B-123--:R-:W-:Y:S01]  /*a3e0*/  ISETP.GE.AND P1, PT, R90, c[0x0][0x27c], PT ;  /* 0x00009f005a007a0c */ /* 0x00efe20003f26270 */
[----:B------:R-:W-:Y:S01]  /*a3f0*/  CS2R R46, SRZ ;  /* 0x00000000002e7805 */ /* 0x000fe2000001ff00 */
[----:B------:R-:W-:Y:S01]  /*a400*/  ISETP.GE.AND P0, PT, R92, c[0x0][0x27c], PT ;  /* 0x00009f005c007a0c */ /* 0x000fe20003f06270 */
[----:B------:R-:W-:-:S10]  /*a410*/  CS2R R28, SRZ ;  /* 0x00000000001c7805 */ /* 0x000fd4000001ff00 */
[C---:B------:R-:W-:Y:S01]  /*a420*/  @!P1 IMAD.SHL.U32 R14, R90.reuse, 0x2, RZ ;  /* 0x000000025a0e9824 */ /* 0x040fe200078e00ff */
[----:B------:R-:W-:Y:S01]  /*a430*/  @!P1 SHF.L.U64.HI R19, R90, 0x1, R91 ;  /* 0x000000015a139819 */ /* 0x000fe2000001025b */
[C---:B------:R-:W-:Y:S01]  /*a440*/  @!P0 IMAD.SHL.U32 R17, R92.reuse, 0x2, RZ ;  /* 0x000000025c118824 */ /* 0x040fe200078e00ff */
[----:B------:R-:W-:Y:S02]  /*a450*/  @!P0 SHF.L.U64.HI R23, R92, 0x1, R59 ;  /* 0x000000015c178819 */ /* 0x000fe4000001023b */
[CC--:B------:R-:W-:Y:S02]  /*a460*/  @!P1 IADD3 R20, P2, R15.reuse, R14.reuse, RZ ;  /* 0x0000000e0f149210 */ /* 0x0c0fe40007f5e0ff */
[----:B------:R-:W-:Y:S02]  /*a470*/  @!P1 IADD3 R18, P4, R22, R14, RZ ;  /* 0x0000000e16129210 */ /* 0x000fe40007f9e0ff */
[-C--:B------:R-:W-:Y:S01]  /*a480*/  @!P0 IADD3 R16, P3, R15, R17.reuse, RZ ;  /* 0x000000110f108210 */ /* 0x080fe20007f7e0ff */
[--C-:B------:R-:W-:Y:S01]  /*a490*/  @!P1 IMAD.X R21, R26, 0x1, R19.reuse, P2 ;  /* 0x000000011a159824 */ /* 0x100fe200010e0613 */
        /* <DEDUP_REMOVED lines=10> */
.L_x_1716:
[----:B-123--:R-:W-:Y:S05]  /*a540*/  BSYNC B0 ;  /* 0x0000000000007941 */ /* 0x00efea0003800000 */
.L_x_1715:
[----:B-----5:R-:W-:Y:S01]  /*a550*/  IMAD.MOV.U32 R14, RZ, RZ, R46 ;  /* 0x000000ffff0e7224 */ /* 0x020fe200078e002e */
        /* <DEDUP_REMOVED lines=67> */
.L_x_1720:
[----:B------:R-:W-:Y:S05]  /*a990*/  BSYNC B0 ;  /* 0x0000000000007941 */ /* 0x000fea0003800000 */
.L_x_1719:
[----:B------:R-:W-:-:S13]  /*a9a0*/  ISETP.GE.AND P0, PT, R92, c[0x0][0x27c], PT ;  /* 0x00009f005c007a0c */ /* 0x000fda0003f06270 */
[----:B------:R-:W-:Y:S05]  /*a9b0*/  @P0 BRA `(.L_x_1718) ;  /* 0x000002e000000947 */ /* 0x000fea0003800000 */
[----:B-1----:R-:W1:Y:S01]  /*a9c0*/  LDS.128 R16, [R249+0x5000] ;  /* 0x00500000f9107984 */ /* 0x002e620000000c00 */
        /* <DEDUP_REMOVED lines=9> */
[----:B------:R-:W-:Y:S02]  /*aa60*/  PRMT R13, R51, 0x5432, R7 ;  /* 0x00005432330d7816 */ /* 0x000fe40000000007 */
        /* <DEDUP_REMOVED lines=35> */
.L_x_1718:
[----:B------:R-:W-:Y:S05]  /*aca0*/  BSYNC B1 ;  /* 0x0000000000017941 */ /* 0x000fea0003800000 */
.L_x_1717:
        /* <DEDUP_REMOVED lines=53> */
.L_x_1724:
[----:B------:R-:W-:Y:S05]  /*b000*/  BSYNC B0 ;  /* 0x0000000000007941 */ /* 0x000fea0003800000 */
.L_x_1723:
[----:B------:R-:W-:-:S13]  /*b010*/  ISETP.GE.AND P0, PT, R92, c[0x0][0x27c], PT ;  /* 0x00009f005c007a0c */ /* 0x000fda0003f06270 */
        /* <DEDUP_REMOVED lines=47> */
.L_x_1722:
[----:B------:R-:W-:Y:S05]  /*b310*/  BSYNC B1 ;  /* 0x0000000000017941 */ /* 0x000fea0003800000 */
.L_x_1721:
        /* <DEDUP_REMOVED lines=53> */
.L_x_1728:
[----:B------:R-:W-:Y:S05]  /*b670*/  BSYNC B0 ;  /* 0x0000000000007941 */ /* 0x000fea0003800000 */
.L_x_1727:
        /* <DEDUP_REMOVED lines=48> */
.L_x_1726:
[----:B------:R-:W-:Y:S05]  /*b980*/  BSYNC B1 ;  /* 0x0000000000017941 */ /* 0x000fea0003800000 */
.L_x_1725:
        /* <DEDUP_REMOVED lines=52> */
.L_x_1731:
[----:B------:R-:W-:Y:S05]  /*bcd0*/  BSYNC B0 ;  /* 0x0000000000007941 */ /* 0x000fea0003800000 */
.L_x_1730:
        /* <DEDUP_REMOVED lines=49> */
.L_x_1708:
        /* <DEDUP_REMOVED lines=20> */
[----:B------:R-:W-:Y:S01]  /*c130*/  LEA.HI.X R21, R6, c[0x0][0x274], R7, 0x1, P0 ;  /* 0x00009d0006157a11 */ /* 0x000fe200000f0c07 */
[----:B------:R-:W-:Y:S01]  /*c140*/  IMAD.IADD R2, R5, 0x1, R2 ;  /* 0x0000000105027824 */ /* 0x000fe200078e0202 */
[----:B------:R-:W-:-:S03]  /*c150*/  LEA R3, P0, R4, c[0x0][0x288], 0x1 ;  /* 0x0000a20004037a11 */ /* 0x000fc600078008ff */
[----:B------:R-:W2:Y:S01]  /*c160*/  SHFL.IDX PT, R5, R21, RZ, 0x1c1f ;  /* 0x001c1fff15057589 */ /* 0x000ea200000e0000 */
[----:B------:R-:W-:Y:S02]  /*c170*/  LEA.HI.X R2, R4, c[0x0][0x28c], R2, 0x1, P0 ;  /* 0x0000a30004027a11 */ /* 0x000fe400000f0c02 */
[----:B------:R-:W-:Y:S01]  /*c180*/  ISETP.GE.OR P0, PT, R20, R0, P2 ;  /* 0x000000001400720c */ /* 0x000fe20001706670 */
[----:B------:R-:W3:Y:S04]  /*c190*/  SHFL.IDX PT, R9, R3, RZ, 0x1c1f ;  /* 0x001c1fff03097589 */ /* 0x000ee800000e0000 */
[----:B------:R-:W4:Y:S08]  /*c1a0*/  SHFL.IDX PT, R10, R2, RZ, 0x1c1f ;  /* 0x001c1fff020a7589 */ /* 0x000f3000000e0000 */
[C---:B------:R-:W-:Y:S01]  /*c1b0*/  @!P0 IMAD.SHL.U32 R6, R84.reuse, 0x2, RZ ;  /* 0x0000000254068824 */ /* 0x040fe200078e00ff */
[----:B------:R-:W-:-:S04]  /*c1c0*/  @!P0 SHF.L.U64.HI R7, R84, 0x1, R85 ;  /* 0x0000000154078819 */ /* 0x000fc80000010255 */
[----:B-1----:R-:W-:-:S05]  /*c1d0*/  @!P0 IADD3 R4, P1, R8, R6, RZ ;  /* 0x0000000608048210 */ /* 0x002fca0007f3e0ff */
[----:B--2---:R-:W-:Y:S01]  /*c1e0*/  @!P0 IMAD.X R5, R5, 0x1, R7, P1 ;  /* 0x0000000105058824 */ /* 0x004fe200008e0607 */
[----:B---3--:R-:W-:Y:S01]  /*c1f0*/  @!P0 IADD3 R6, P1, R9, R6, RZ ;  /* 0x0000000609068210 */ /* 0x008fe20007f3e0ff */
[----:B------:R-:W-:Y:S01]  /*c200*/  CS2R R14, SRZ ;  /* 0x00000000000e7805 */ /* 0x000fe2000001ff00 */
[----:B------:R-:W-:Y:S02]  /*c210*/  CS2R R12, SRZ ;  /* 0x00000000000c7805 */ /* 0x000fe4000001ff00 */
[----:B------:R1:W2:Y:S01]  /*c220*/  @!P0 LD.E.128 R16, [R4.64] ;  /* 0x0000000804108980 */ /* 0x0002a2000c101d00 */
[----:B----4-:R-:W-:-:S05]  /*c230*/  @!P0 IADD3.X R7, R10, R7, RZ, P1, !PT ;  /* 0x000000070a078210 */ /* 0x010fca0000ffe4ff */
[----:B------:R2:W3:Y:S01]  /*c240*/  @!P0 LD.E.128 R12, [R6.64] ;  /* 0x00000008060c8980 */ /* 0x0004e2000c101d00 */
[----:B------:R-:W-:Y:S01]  /*c250*/  BSSY B0, `(.L_x_1732) ;  /* 0x0000028000007945 */ /* 0x000fe20003800000 */
[----:B------:R-:W-:Y:S01]  /*c260*/  CS2R R10, SRZ ;  /* 0x00000000000a7805 */ /* 0x000fe2000001ff00 */
[----:B------:R-:W-:Y:S01]  /*c270*/  CS2R R8, SRZ ;  /* 0x0000000000087805 */ /* 0x000fe2000001ff00 */
[----:B------:R4:W2:Y:S04]  /*c280*/  SHFL.IDX PT, R23, R22, 0x1, 0x1c1f ;  /* 0x003c1f0016177f89 */ /* 0x0008a800000e0000 */
[----:B------:R4:W2:Y:S04]  /*c290*/  SHFL.IDX PT, R24, R3, 0x1, 0x1c1f ;  /* 0x003c1f0003187f89 */ /* 0x0008a800000e0000 */
[----:B------:R4:W2:Y:S04]  /*c2a0*/  SHFL.IDX PT, R26, R21, 0x1, 0x1c1f ;  /* 0x003c1f00151a7f89 */ /* 0x0008a800000e0000 */
[----:B------:R4:W2:Y:S01]  /*c2b0*/  SHFL.IDX PT, R25, R2, 0x1, 0x1c1f ;  /* 0x003c1f0002197f89 */ /* 0x0008a200000e0000 */
[----:B-1----:R-:W-:-:S04]  /*c2c0*/  IADD3 R4, R20, 0x20, RZ ;  /* 0x0000002014047810 */ /* 0x002fc80007ffe0ff */
[----:B------:R-:W-:Y:S01]  /*c2d0*/  ISETP.GE.AND P0, PT, R4, R0, PT ;  /* 0x000000000400720c */ /* 0x000fe20003f06270 */
[----:B--2---:R-:W-:Y:S02]  /*c2e0*/  IMAD.MOV.U32 R6, RZ, RZ, R19 ;  /* 0x000000ffff067224 */ /* 0x004fe400078e0013 */
[----:B------:R-:W-:Y:S02]  /*c2f0*/  IMAD.MOV.U32 R5, RZ, RZ, R16 ;  /* 0x000000ffff057224 */ /* 0x000fe400078e0010 */
[----:B------:R-:W-:Y:S01]  /*c300*/  IMAD.MOV.U32 R4, RZ, RZ, R17 ;  /* 0x000000ffff047224 */ /* 0x000fe200078e0011 */
[----:B------:R-:W-:Y:S01]  /*c310*/  PRMT R29, R29, 0x5410, R6 ;  /* 0x000054101d1d7816 */ /* 0x000fe20000000006 */
[----:B------:R-:W-:Y:S01]  /*c320*/  IMAD.MOV.U32 R7, RZ, RZ, R18 ;  /* 0x000000ffff077224 */ /* 0x000fe200078e0012 */
[----:B------:R-:W-:Y:S01]  /*c330*/  PRMT R31, R5, 0x7610, R31 ;  /* 0x00007610051f7816 */ /* 0x000fe2000000001f */
[----:B---3--:R-:W-:Y:S01]  /*c340*/  IMAD.MOV.U32 R6, RZ, RZ, R15 ;  /* 0x000000ffff067224 */ /* 0x008fe200078e000f */
[----:B------:R-:W-:Y:S01]  /*c350*/  PRMT R30, R4, 0x7610, R30 ;  /* 0x00007610041e7816 */ /* 0x000fe2000000001e */
[----:B------:R-:W-:Y:S01]  /*c360*/  IMAD.MOV.U32 R5, RZ, RZ, R12 ;  /* 0x000000ffff057224 */ /* 0x000fe200078e000c */
[----:B------:R-:W-:Y:S01]  /*c370*/  PRMT R32, R32, 0x5410, R7 ;  /* 0x0000541020207816 */ /* 0x000fe20000000007 */
[----:B------:R-:W-:Y:S01]  /*c380*/  IMAD.MOV.U32 R4, RZ, RZ, R13 ;  /* 0x000000ffff047224 */ /* 0x000fe200078e000d */
[----:B------:R-:W-:-:S02]  /*c390*/  MOV R7, R14 ;  /* 0x0000000e00077202 */ /* 0x000fc40000000f00 */
[----:B------:R-:W-:Y:S02]  /*c3a0*/  PRMT R34, R6, 0x7610, R34 ;  /* 0x0000761006227816 */ /* 0x000fe40000000022 */
[----:B------:R-:W-:Y:S02]  /*c3b0*/  PRMT R35, R7, 0x7610, R35 ;  /* 0x0000761007237816 */ /* 0x000fe40000000023 */
[----:B------:R-:W-:Y:S01]  /*c3c0*/  PRMT R29, R5, 0x7610, R29 ;  /* 0x00007610051d7816 */ /* 0x000fe2000000001d */
[----:B------:R-:W-:Y:S01]  /*c3d0*/  CS2R R6, SRZ ;  /* 0x0000000000067805 */ /* 0x000fe2000001ff00 */
[----:B------:R-:W-:Y:S02]  /*c3e0*/  PRMT R32, R4, 0x7610, R32 ;  /* 0x0000761004207816 */ /* 0x000fe40000000020 */
[----:B------:R-:W-:Y:S01]  /*c3f0*/  CS2R R4, SRZ ;  /* 0x0000000000047805 */ /* 0x000fe2000001ff00 */
[----:B------:R-:W-:Y:S05]  /*c400*/  @P0 BRA `(.L_x_1733) ;  /* 0x000000c000000947 */ /* 0x000fea0003800000 */
[----:B----4-:R-:W-:Y:S01]  /*c410*/  CS2R R8, SRZ ;  /* 0x0000000000087805 */ /* 0x010fe2000001ff00 */
[----:B------:R-:W-:Y:S01]  /*c420*/  CS2R R6, SRZ ;  /* 0x0000000000067805 */ /* 0x000fe2000001ff00 */
[----:B------:R-:W-:Y:S01]  /*c430*/  CS2R R4, SRZ ;  /* 0x0000000000047805 */ /* 0x000fe2000001ff00 */
[----:B------:R-:W-:Y:S05]  /*c440*/  @P2 BRA `(.L_x_1733) ;  /* 0x0000008000002947 */ /* 0x000fea0003800000 */
[C---:B------:R-:W-:Y:S01]  /*c450*/  IMAD.SHL.U32 R6, R84.reuse, 0x2, RZ ;  /* 0x0000000254067824 */ /* 0x040fe200078e00ff */
[----:B------:R-:W-:-:S04]  /*c460*/  SHF.L.U64.HI R7, R84, 0x1, R85 ;  /* 0x0000000154077819 */ /* 0x000fc80000010255 */
[-C--:B------:R-:W-:Y:S02]  /*c470*/  IADD3 R4, P1, R23, R6.reuse, RZ ;  /* 0x0000000617047210 */ /* 0x080fe40007f3e0ff */
[----:B------:R-:W-:-:S03]  /*c480*/  IADD3 R6, P0, R24, R6, RZ ;  /* 0x0000000618067210 */ /* 0x000fc60007f1e0ff */
[--C-:B------:R-:W-:Y:S02]  /*c490*/  IMAD.X R5, R26, 0x1, R7.reuse, P1 ;  /* 0x000000011a057824 */ /* 0x100fe400008e0607 */
[----:B------:R-:W-:-:S03]  /*c4a0*/  IMAD.X R7, R25, 0x1, R7, P0 ;  /* 0x0000000119077824 */ /* 0x000fc600000e0607 */
[----:B------:R1:W5:Y:S04]  /*c4b0*/  LD.E.128 R8, [R4.64] ;  /* 0x0000000804087980 */ /* 0x000368000c101d00 */
[----:B-1----:R-:W5:Y:S02]  /*c4c0*/  LD.E.128 R4, [R6.64] ;  /* 0x0000000806047980 */ /* 0x002f64000c101d00 */
.L_x_1733:
[----:B----4-:R-:W-:Y:S05]  /*c4d0*/  BSYNC B0 ;  /* 0x0000000000007941 */ /* 0x010fea0003800000 */
.L_x_1732:
[----:B------:R-:W1:Y:S01]  /*c4e0*/  SHFL.IDX PT, R26, R22, 0x2, 0x1c1f ;  /* 0x005c1f00161a7f89 */ /* 0x000e6200000e0000 */
[----:B------:R-:W-:Y:S01]  /*c4f0*/  IADD3 R23, R20, 0x40, RZ ;  /* 0x0000004014177810 */ /* 0x000fe20007ffe0ff */
[----:B------:R-:W-:Y:S01]  /*c500*/  CS2R R46, SRZ ;  /* 0x00000000002e7805 */ /* 0x000fe2000001ff00 */
[----:B------:R-:W-:Y:S01]  /*c510*/  CS2R R44, SRZ ;  /* 0x00000000002c7805 */ /* 0x000fe2000001ff00 */
[----:B------:R-:W2:Y:S01]  /*c520*/  SHFL.IDX PT, R27, R21, 0x2, 0x1c1f ;  /* 0x005c1f00151b7f89 */ /* 0x000ea200000e0000 */
[----:B------:R-:W-:-:S03]  /*c530*/  ISETP.GE.OR P0, PT, R23, R0, P2 ;  /* 0x000000001700720c */ /* 0x000fc60001706670 */
[----:B------:R-:W3:Y:S04]  /*c540*/  SHFL.IDX PT, R24, R3, 0x2, 0x1c1f ;  /* 0x005c1f0003187f89 */ /* 0x000ee800000e0000 */
[----:B------:R-:W4:Y:S06]  /*c550*/  SHFL.IDX PT, R28, R2, 0x2, 0x1c1f ;  /* 0x005c1f00021c7f89 */ /* 0x000f2c00000e0000 */
[C---:B------:R-:W-:Y:S01]  /*c560*/  @!P0 IMAD.SHL.U32 R23, R84.reuse, 0x2, RZ ;  /* 0x0000000254178824 */ /* 0x040fe200078e00ff */
[----:B------:R-:W-:-:S04]  /*c570*/  @!P0 SHF.L.U64.HI R25, R84, 0x1, R85 ;  /* 0x0000000154198819 */ /* 0x000fc80000010255 */
[----:B-1----:R-:W-:-:S05]  /*c580*/  @!P0 IADD3 R26, P1, R26, R23, RZ ;  /* 0x000000171a1a8210 */ /* 0x002fca0007f3e0ff */
[----:B--2---:R-:W-:Y:S01]  /*c590*/  @!P0 IMAD.X R27, R27, 0x1, R25, P1 ;  /* 0x000000011b1b8824 */ /* 0x004fe200008e0619 */
[----:B---3--:R-:W-:Y:S01]  /*c5a0*/  @!P0 IADD3 R24, P1, R24, R23, RZ ;  /* 0x0000001718188210 */ /* 0x008fe20007f3e0ff */
[----:B------:R-:W-:-:S03]  /*c5b0*/  CS2R R42, SRZ ;  /* 0x00000000002a7805 */ /* 0x000fc6000001ff00 */
[----:B------:R-:W2:Y:S01]  /*c5c0*/  @!P0 LD.E.128 R44, [R26.64] ;  /* 0x000000081a2c8980 */ /* 0x000ea2000c101d00 */
[----:B------:R-:W-:Y:S01]  /*c5d0*/  CS2R R40, SRZ ;  /* 0x0000000000287805 */ /* 0x000fe2000001ff00 */
[----:B----4-:R-:W-:-:S05]  /*c5e0*/  @!P0 IMAD.X R25, R28, 0x1, R25, P1 ;  /* 0x000000011c198824 */ /* 0x010fca00008e0619 */
[----:B------:R1:W3:Y:S01]  /*c5f0*/  @!P0 LD.E.128 R40, [R24.64] ;  /* 0x0000000818288980 */ /* 0x0002e2000c101d00 */
[----:B------:R-:W-:Y:S01]  /*c600*/  IADD3 R20, R20, 0x60, RZ ;  /* 0x0000006014147810 */ /* 0x000fe20007ffe0ff */
[----:B-----5:R-:W-:Y:S01]  /*c610*/  IMAD.MOV.U32 R23, RZ, RZ, R8 ;  /* 0x000000ffff177224 */ /* 0x020fe200078e0008 */
[----:B------:R-:W-:Y:S01]  /*c620*/  BSSY B0, `(.L_x_1734) ;  /* 0x000002e000007945 */ /* 0x000fe20003800000 */
[----:B------:R-:W4:Y:S01]  /*c630*/  SHFL.IDX PT, R22, R22, 0x3, 0x1c1f ;  /* 0x007c1f0016167f89 */ /* 0x000f2200000e0000 */
[----:B------:R-:W-:Y:S01]  /*c640*/  ISETP.GE.AND P0, PT, R20, R0, PT ;  /* 0x000000001400720c */ /* 0x000fe20003f06270 */
[----:B------:R-:W-:Y:S01]  /*c650*/  CS2R R54, SRZ ;  /* 0x0000000000367805 */ /* 0x000fe2000001ff00 */
[----:B------:R-:W-:Y:S01]  /*c660*/  MOV R20, R9 ;  /* 0x0000000900147202 */ /* 0x000fe20000000f00 */
[----:B------:R-:W-:Y:S01]  /*c670*/  CS2R R52, SRZ ;  /* 0x0000000000347805 */ /* 0x000fe2000001ff00 */
[----:B------:R-:W-:Y:S01]  /*c680*/  CS2R R50, SRZ ;  /* 0x0000000000327805 */ /* 0x000fe2000001ff00 */
[----:B------:R-:W-:Y:S01]  /*c690*/  CS2R R48, SRZ ;  /* 0x0000000000307805 */ /* 0x000fe2000001ff00 */
[----:B------:R-:W-:Y:S01]  /*c6a0*/  PRMT R61, R20, 0x5410, R23 ;  /* 0x00005410143d7816 */ /* 0x000fe20000000017 */
[----:B------:R-:W-:-:S02]  /*c6b0*/  IMAD.MOV.U32 R23, RZ, RZ, R4 ;  /* 0x000000ffff177224 */ /* 0x000fc400078e0004 */
[----:B------:R-:W-:-:S05]  /*c6c0*/  IMAD.MOV.U32 R20, RZ, RZ, R5 ;  /* 0x000000ffff147224 */ /* 0x000fca00078e0005 */
[----:B------:R-:W-:Y:S02]  /*c6d0*/  PRMT R59, R20, 0x5410, R23 ;  /* 0x00005410143b7816 */ /* 0x000fe40000000017 */
[----:B------:R-:W2:Y:S01]  /*c6e0*/  SHFL.IDX PT, R23, R3, 0x3, 0x1c1f ;  /* 0x007c1f0003177f89 */ /* 0x000ea200000e0000 */
[----:B-1----:R-:W-:Y:S02]  /*c6f0*/  IMAD.MOV.U32 R25, RZ, RZ, R10 ;  /* 0x000000ffff197224 */ /* 0x002fe400078e000a */
[----:B------:R-:W-:-:S05]  /*c700*/  IMAD.MOV.U32 R24, RZ, RZ, R11 ;  /* 0x000000ffff187224 */ /* 0x000fca00078e000b */
[----:B------:R-:W-:Y:S01]  /*c710*/  PRMT R63, R24, 0x5410, R25 ;  /* 0x00005410183f7816 */ /* 0x000fe20000000019 */
[----:B------:R-:W-:Y:S02]  /*c720*/  IMAD.MOV.U32 R25, RZ, RZ, R6 ;  /* 0x000000ffff197224 */ /* 0x000fe400078e0006 */
[----:B------:R-:W-:-:S05]  /*c730*/  IMAD.MOV.U32 R24, RZ, RZ, R7 ;  /* 0x000000ffff187224 */ /* 0x000fca00078e0007 */
[----:B------:R-:W-:Y:S02]  /*c740*/  PRMT R62, R24, 0x5410, R25 ;  /* 0x00005410183e7816 */ /* 0x000fe40000000019 */
[----:B------:R-:W1:Y:S04]  /*c750*/  SHFL.IDX PT, R24, R2, 0x3, 0x1c1f ;  /* 0x007c1f0002187f89 */ /* 0x000e6800000e0000 */
[----:B------:R1:W1:Y:S01]  /*c760*/  SHFL.IDX PT, R25, R21, 0x3, 0x1c1f ;  /* 0x007c1f0015197f89 */ /* 0x00026200000e0000 */
[----:B--2---:R-:W-:Y:S01]  /*c770*/  IMAD.MOV.U32 R20, RZ, RZ, R47 ;  /* 0x000000ffff147224 */ /* 0x004fe200078e002f */
[----:B-1----:R-:W-:Y:S01]  /*c780*/  MOV R21, R46 ;  /* 0x0000002e00157202 */ /* 0x002fe20000000f00 */
[----:B------:R-:W-:Y:S02]  /*c790*/  IMAD.MOV.U32 R3, RZ, RZ, R44 ;  /* 0x000000ffff037224 */ /* 0x000fe400078e002c */
[----:B------:R-:W-:Y:S01]  /*c7a0*/  IMAD.MOV.U32 R2, RZ, RZ, R45 ;  /* 0x000000ffff027224 */ /* 0x000fe200078e002d */
[----:B------:R-:W-:Y:S01]  /*c7b0*/  PRMT R67, R20, 0x5410, R21 ;  /* 0x0000541014437816 */ /* 0x000fe20000000015 */
[----:B---3--:R-:W-:-:S03]  /*c7c0*/  IMAD.MOV.U32 R21, RZ, RZ, R42 ;  /* 0x000000ffff157224 */ /* 0x008fc600078e002a */
[----:B------:R-:W-:Y:S01]  /*c7d0*/  PRMT R65, R2, 0x5410, R3 ;  /* 0x0000541002417816 */ /* 0x000fe20000000003 */
[----:B------:R-:W-:Y:S01]  /*c7e0*/  IMAD.MOV.U32 R3, RZ, RZ, R40 ;  /* 0x000000ffff037224 */ /* 0x000fe200078e0028 */
[----:B------:R-:W-:Y:S01]  /*c7f0*/  MOV R20, R43 ;  /* 0x0000002b00147202 */ /* 0x000fe20000000f00 */
[----:B------:R-:W-:-:S03]  /*c800*/  IMAD.MOV.U32 R2, RZ, RZ, R41 ;  /* 0x000000ffff027224 */ /* 0x000fc600078e0029 */
[----:B------:R-:W-:Y:S02]  /*c810*/  PRMT R66, R20, 0x5410, R21 ;  /* 0x0000541014427816 */ /* 0x000fe40000000015 */
        /* <DEDUP_REMOVED lines=13> */
[----:B------:R1:W5:Y:S02]  /*c8f0*/  LD.E.128 R48, [R2.64] ;  /* 0x0000000802307980 */ /* 0x000364000c101d00 */
.L_x_1735:
[----:B----4-:R-:W-:Y:S05]  /*c900*/  BSYNC B0 ;  /* 0x0000000000007941 */ /* 0x010fea0003800000 */
.L_x_1734:
        /* <DEDUP_REMOVED lines=28> */
[----:B------:R-:W-:Y:S02]  /*cad0*/  SHF.R.U32.HI R2, RZ, 0x10, R19 ;  /* 0x00000010ff027819 */ /* 0x000fe40000011613 */
[----:B------:R-:W-:Y:S02]  /*cae0*/  SHF.R.U64 R16, R16, 0x10, R17 ;  /* 0x0000001010107819 */ /* 0x000fe40000001211 */
[--C-:B------:R-:W-:Y:S02]  /*caf0*/  SHF.R.U64 R12, R12, 0x10, R13.reuse ;  /* 0x000000100c0c7819 */ /* 0x100fe4000000120d */
[----:B------:R-:W-:Y:S02]  /*cb00*/  SHF.R.U32.HI R3, RZ, 0x10, R13 ;  /* 0x00000010ff037819 */ /* 0x000fe4000001160d */
[C---:B------:R-:W-:Y:S02]  /*cb10*/  PRMT R36, R29.reuse, 0x5432, R2 ;  /* 0x000054321d247816 */ /* 0x040fe40000000002 */
[----:B------:R-:W-:-:S02]  /*cb20*/  PRMT R29, R29, 0x5410, R12 ;  /* 0x000054101d1d7816 */ /* 0x000fc4000000000c */
[----:B------:R-:W-:Y:S02]  /*cb30*/  PRMT R28, R32, 0x5410, R3 ;  /* 0x00005410201c7816 */ /* 0x000fe40000000003 */
[--C-:B------:R-:W-:Y:S02]  /*cb40*/  SHF.R.U64 R13, R14, 0x10, R15.reuse ;  /* 0x000000100e0d7819 */ /* 0x100fe4000000120f */
[----:B------:R-:W-:Y:S02]  /*cb50*/  SHF.R.U32.HI R14, RZ, 0x10, R15 ;  /* 0x00000010ff0e7819 */ /* 0x000fe4000001160f */
[----:B------:R-:W-:Y:S02]  /*cb60*/  PRMT R31, R31, 0x5410, R16 ;  /* 0x000054101f1f7816 */ /* 0x000fe40000000010 */
[----:B------:R-:W-:Y:S02]  /*cb70*/  PRMT R35, R35, 0x5410, R13 ;  /* 0x0000541023237816 */ /* 0x000fe4000000000d */
[----:B------:R-:W-:-:S05]  /*cb80*/  PRMT R34, R34, 0x5410, R14 ;  /* 0x0000541022227816 */ /* 0x000fca000000000e */
[----:B------:R-:W-:Y:S01]  /*cb90*/  IMAD.U32 R58, R34, 0x10000, RZ ;  /* 0x00010000223a7824 */ /* 0x000fe200078e00ff */
[----:B--2---:R-:W-:-:S04]  /*cba0*/  LOP3.LUT R0, R23, 0x38, R0, 0xf8, !PT ;  /* 0x0000003817007812 */ /* 0x004fc800078ef800 */
[----:B---3--:R-:W-:Y:S01]  /*cbb0*/  LOP3.LUT R0, R0, R22, RZ, 0x3c, !PT ;  /* 0x0000001600007212 */ /* 0x008fe200078e3cff */
[----:B----4-:R-:W1:Y:S04]  /*cbc0*/  LDS.128 R24, [R75] ;  /* 0x000000004b187984 */ /* 0x010e680000000c00 */
[----:B------:R-:W-:-:S04]  /*cbd0*/  IMAD.IADD R0, R21, 0x1, R0 ;  /* 0x0000000115007824 */ /* 0x000fc800078e0200 */
[----:B------:R-:W-:-:S05]  /*cbe0*/  IMAD.SHL.U32 R38, R0, 0x2, RZ ;  /* 0x0000000200267824 */ /* 0x000fca00078e00ff */
[----:B------:R-:W2:Y:S01]  /*cbf0*/  LDS.128 R20, [R38+0x5100] ;  /* 0x0051000026147984 */ /* 0x000ea20000000c00 */
[----:B------:R-:W-:Y:S02]  /*cc00*/  SHF.R.U32.HI R0, RZ, 0x10, R17 ;  /* 0x00000010ff007819 */ /* 0x000fe40000011611 */
[----:B------:R-:W-:-:S04]  /*cc10*/  SHF.R.U64 R17, R18, 0x10, R19 ;  /* 0x0000001012117819 */ /* 0x000fc80000001213 */
[----:B------:R-:W-:Y:S02]  /*cc20*/  PRMT R37, R32, 0x5432, R17 ;  /* 0x0000543220257816 */ /* 0x000fe40000000011 */
[----:B------:R-:W-:Y:S02]  /*cc30*/  PRMT R30, R30, 0x5410, R0 ;  /* 0x000054101e1e7816 */ /* 0x000fe40000000000 */
[C---:B-1----:R-:W-:Y:S01]  /*cc40*/  SHF.L.U32 R32, R25.reuse, 0x10, RZ ;  /* 0x0000001019207819 */ /* 0x042fe200000006ff */
[C---:B------:R-:W-:Y:S01]  /*cc50*/  IMAD.U32 R18, R26.reuse, 0x10000, RZ ;  /* 0x000100001a127824 */ /* 0x040fe200078e00ff */
[----:B------:R-:W-:Y:S01]  /*cc60*/  LOP3.LUT R19, R25, 0xffff0000, RZ, 0xc0, !PT ;  /* 0xffff000019137812 */ /* 0x000fe200078ec0ff */
[C---:B------:R-:W-:Y:S01]  /*cc70*/  IMAD.U32 R17, R27.reuse, 0x10000, RZ ;  /* 0x000100001b117824 */ /* 0x040fe200078e00ff */
[----:B------:R-:W-:Y:S02]  /*cc80*/  LOP3.LUT R25, R26, 0xffff0000, RZ, 0xc0, !PT ;  /* 0xffff00001a197812 */ /* 0x000fe400078ec0ff */
[----:B------:R-:W-:Y:S01]  /*cc90*/  LOP3.LUT R26, R27, 0xffff0000, RZ, 0xc0, !PT ;  /* 0xffff00001b1a7812 */ /* 0x000fe200078ec0ff */
[----:B------:R-:W-:-:S02]  /*cca0*/  IMAD.U32 R27, R29, 0x10000, RZ ;  /* 0x000100001d1b7824 */ /* 0x000fc400078e00ff */
[----:B--2---:R-:W-:Y:S01]  /*ccb0*/  IMAD.U32 R16, R20, 0x10000, RZ ;  /* 0x0001000014107824 */ /* 0x004fe200078e00ff */
[C---:B------:R-:W-:Y:S01]  /*ccc0*/  SHF.L.U32 R14, R21.reuse, 0x10, RZ ;  /* 0x00000010150e7819 */ /* 0x040fe200000006ff */
[----:B------:R-:W-:Y:S01]  /*ccd0*/  IMAD.U32 R33, R24, 0x10000, RZ ;  /* 0x0001000018217824 */ /* 0x000fe200078e00ff */
[----:B------:R-:W-:Y:S01]  /*cce0*/  LOP3.LUT R15, R20, 0xffff0000, RZ, 0xc0, !PT ;  /* 0xffff0000140f7812 */ /* 0x000fe200078ec0ff */
[----:B------:R-:W-:Y:S01]  /*ccf0*/  FMUL.FTZ R20, R16, R27 ;  /* 0x0000001b10147220 */ /* 0x000fe20000410000 */
[----:B------:R-:W-:Y:S01]  /*cd00*/  LOP3.LUT R13, R21, 0xffff0000, RZ, 0xc0, !PT ;  /* 0xffff0000150d7812 */ /* 0x000fe200078ec0ff */
[----:B------:R-:W-:Y:S01]  /*cd10*/  IMAD.U32 R21, R31, 0x10000, RZ ;  /* 0x000100001f157824 */ /* 0x000fe200078e00ff */
[C---:B------:R-:W-:Y:S01]  /*cd20*/  LOP3.LUT R0, R23.reuse, 0xffff0000, RZ, 0xc0, !PT ;  /* 0xffff000017007812 */ /* 0x040fe200078ec0ff */
[----:B------:R-:W-:Y:S02]  /*cd30*/  IMAD.U32 R2, R23, 0x10000, RZ ;  /* 0x0001000017027824 */ /* 0x000fe400078e00ff */
[----:B------:R-:W-:Y:S01]  /*cd40*/  IMAD.U32 R23, R28, 0x10000, RZ ;  /* 0x000100001c177824 */ /* 0x000fe200078e00ff */
[----:B------:R-:W-:Y:S01]  /*cd50*/  SHF.L.U32 R12, R22, 0x10, RZ ;  /* 0x00000010160c7819 */ /* 0x000fe200000006ff */
[-C--:B------:R-:W-:Y:S01]  /*cd60*/  FMUL.FTZ R16, R16, R21.reuse ;  /* 0x0000001510107220 */ /* 0x080fe20000410000 */
[----:B------:R-:W-:Y:S01]  /*cd70*/  LOP3.LUT R3, R22, 0xffff0000, RZ, 0xc0, !PT ;  /* 0xffff000016037812 */ /* 0x000fe200078ec0ff */
[----:B------:R-:W-:Y:S01]  /*cd80*/  FFMA.FTZ R56, R33, R21, -R20 ;  /* 0x0000001521387223 */ /* 0x000fe20000010814 */
[----:B------:R-:W-:Y:S01]  /*cd90*/  SHF.L.U32 R22, R36, 0x10, RZ ;  /* 0x0000001024167819 */ /* 0x000fe200000006ff */
[----:B------:R-:W-:-:S02]  /*cda0*/  IMAD.U32 R21, R30, 0x10000, RZ ;  /* 0x000100001e157824 */ /* 0x000fc400078e00ff */
[C---:B------:R-:W-:Y:S02]  /*cdb0*/  FMUL.FTZ R20, R14.reuse, R23 ;  /* 0x000000170e147220 */ /* 0x040fe40000410000 */
[----:B------:R-:W-:Y:S02]  /*cdc0*/  FFMA.FTZ R39, R33, R27, R16 ;  /* 0x0000001b21277223 */ /* 0x000fe40000010010 */
[-C--:B------:R-:W-:Y:S02]  /*cdd0*/  FMUL.FTZ R16, R14, R21.reuse ;  /* 0x000000150e107220 */ /* 0x080fe40000410000 */
[----:B------:R-:W-:Y:S01]  /*cde0*/  FFMA.FTZ R33, R32, R21, -R20 ;  /* 0x0000001520217223 */ /* 0x000fe20000010814 */
[----:B------:R-:W-:Y:S01]  /*cdf0*/  LOP3.LUT R21, R29, 0xffff0000, RZ, 0xc0, !PT ;  /* 0xffff00001d157812 */ /* 0x000fe200078ec0ff */
[C---:B------:R-:W-:Y:S02]  /*ce00*/  FMUL.FTZ R14, R2.reuse, R58 ;  /* 0x0000003a020e7220 */ /* 0x040fe40000410000 */
[-C--:B------:R-:W-:Y:S01]  /*ce10*/  FMUL.FTZ R2, R2, R22.reuse ;  /* 0x0000001602027220 */ /* 0x080fe20000410000 */
[----:B------:R-:W-:Y:S01]  /*ce20*/  LOP3.LUT R24, R24, 0xffff0000, RZ, 0xc0, !PT ;  /* 0xffff000018187812 */ /* 0x000fe200078ec0ff */
[----:B------:R-:W-:Y:S01]  /*ce30*/  FFMA.FTZ R27, R17, R22, -R14 ;  /* 0x00000016111b7223 */ /* 0x000fe2000001080e */
[----:B------:R-:W-:Y:S01]  /*ce40*/  LOP3.LUT R14, R31, 0xffff0000, RZ, 0xc0, !PT ;  /* 0xffff00001f0e7812 */ /* 0x000fe200078ec0ff */
[----:B------:R-:W-:Y:S01]  /*ce50*/  FFMA.FTZ R22, R17, R58, R2 ;  /* 0x0000003a11167223 */ /* 0x000fe20000010002 */
[----:B------:R-:W-:Y:S01]  /*ce60*/  LOP3.LUT R17, R30, 0xffff0000, RZ, 0xc0, !PT ;  /* 0xffff00001e117812 */ /* 0x000fe200078ec0ff */
[----:B------:R-:W-:Y:S01]  /*ce70*/  FMUL.FTZ R2, R15, R21 ;  /* 0x000000150f027220 */ /* 0x000fe20000410000 */
[----:B------:R-:W-:Y:S01]  /*ce80*/  LOP3.LUT R20, R28, 0xffff0000, RZ, 0xc0, !PT ;  /* 0xffff00001c147812 */ /* 0x000fe200078ec0ff */
[----:B------:R-:W-:-:S02]  /*ce90*/  IMAD.U32 R29, R35, 0x10000, RZ ;  /* 0x00010000231d7824 */ /* 0x000fc400078e00ff */
[----:B------:R-:W-:Y:S02]  /*cea0*/  FFMA.FTZ R23, R32, R23, R16 ;  /* 0x0000001720177223 */ /* 0x000fe40000010010 */
[-C--:B------:R-:W-:Y:S02]  /*ceb0*/  FMUL.FTZ R15, R15, R14.reuse ;  /* 0x0000000e0f0f7220 */ /* 0x080fe40000410000 */
[----:B------:R-:W-:Y:S02]  /*cec0*/  FFMA.FTZ R16, R24, R14, -R2 ;  /* 0x0000000e18107223 */ /* 0x000fe40000010802 */
[C---:B------:R-:W-:Y:S02]  /*ced0*/  FMUL.FTZ R14, R13.reuse, R20 ;  /* 0x000000140d0e7220 */ /* 0x040fe40000410000 */
[----:B------:R-:W-:Y:S02]  /*cee0*/  FMUL.FTZ R2, R13, R17 ;  /* 0x000000110d027220 */ /* 0x000fe40000410000 */
[----:B------:R-:W-:-:S02]  /*cef0*/  IMAD.U32 R28, R37, 0x10000, RZ ;  /* 0x00010000251c7824 */ /* 0x000fc400078e00ff */
[C---:B------:R-:W-:Y:S02]  /*cf00*/  FMUL.FTZ R13, R12.reuse, R29 ;  /* 0x0000001d0c0d7220 */ /* 0x040fe40000410000 */
[C---:B------:R-:W-:Y:S02]  /*cf10*/  FFMA.FTZ R17, R19.reuse, R17, -R14 ;  /* 0x0000001113117223 */ /* 0x040fe4000001080e */
[----:B------:R-:W-:Y:S02]  /*cf20*/  FFMA.FTZ R20, R19, R20, R2 ;  /* 0x0000001413147223 */ /* 0x000fe40000010002 */
[-C--:B------:R-:W-:Y:S02]  /*cf30*/  FMUL.FTZ R2, R12, R28.reuse ;  /* 0x0000001c0c027220 */ /* 0x080fe40000410000 */
[----:B------:R-:W-:Y:S01]  /*cf40*/  FFMA.FTZ R19, R18, R28, -R13 ;  /* 0x0000001c12137223 */ /* 0x000fe2000001080d */
[----:B------:R-:W-:Y:S01]  /*cf50*/  LOP3.LUT R28, R35, 0xffff0000, RZ, 0xc0, !PT ;  /* 0xffff0000231c7812 */ /* 0x000fe200078ec0ff */
[----:B------:R-:W-:Y:S01]  /*cf60*/  FFMA.FTZ R21, R24, R21, R15 ;  /* 0x0000001518157223 */ /* 0x000fe2000001000f */
[----:B------:R-:W-:-:S02]  /*cf70*/  LOP3.LUT R14, R37, 0xffff0000, RZ, 0xc0, !PT ;  /* 0xffff0000250e7812 */ /* 0x000fc400078ec0ff */
[----:B------:R-:W-:Y:S02]  /*cf80*/  LOP3.LUT R24, R34, 0xffff0000, RZ, 0xc0, !PT ;  /* 0xffff000022187812 */ /* 0x000fe400078ec0ff */
[----:B------:R-:W-:Y:S01]  /*cf90*/  LOP3.LUT R13, R36, 0xffff0000, RZ, 0xc0, !PT ;  /* 0xffff0000240d7812 */ /* 0x000fe200078ec0ff */
[----:B------:R-:W-:Y:S02]  /*cfa0*/  FFMA.FTZ R15, R18, R29, R2 ;  /* 0x0000001d120f7223 */ /* 0x000fe40000010002 */
[C---:B------:R-:W-:Y:S02]  /*cfb0*/  FMUL.FTZ R12, R3.reuse, R28 ;  /* 0x0000001c030c7220 */ /* 0x040fe40000410000 */
[----:B------:R-:W-:Y:S02]  /*cfc0*/  FMUL.FTZ R3, R3, R14 ;  /* 0x0000000e03037220 */ /* 0x000fe40000410000 */
[C---:B------:R-:W-:Y:S02]  /*cfd0*/  FMUL.FTZ R2, R0.reuse, R24 ;  /* 0x0000001800027220 */ /* 0x040fe40000410000 */
[----:B------:R-:W-:-:S02]  /*cfe0*/  FMUL.FTZ R0, R0, R13 ;  /* 0x0000000d00007220 */ /* 0x000fc40000410000 */
[C---:B------:R-:W-:Y:S02]  /*cff0*/  FFMA.FTZ R14, R25.reuse, R14, -R12 ;  /* 0x0000000e190e7223 */ /* 0x040fe4000001080c */
[----:B------:R-:W-:Y:S02]  /*d000*/  FFMA.FTZ R3, R25, R28, R3 ;  /* 0x0000001c19037223 */ /* 0x000fe40000010003 */
[C---:B------:R-:W-:Y:S02]  /*d010*/  FFMA.FTZ R2, R26.reuse, R13, -R2 ;  /* 0x0000000d1a027223 */ /* 0x040fe40000010802 */
[----:B------:R-:W-:Y:S01]  /*d020*/  FFMA.FTZ R0, R26, R24, R0 ;  /* 0x000000181a007223 */ /* 0x000fe20000010000 */
[----:B------:R-:W-:Y:S02]  /*d030*/  F2FP.BF16.PACK_AB R18, R14, R19 ;  /* 0x000000130e12723e */ /* 0x000fe400000010ff */
[----:B------:R-:W-:Y:S02]  /*d040*/  F2FP.BF16.PACK_AB R16, R16, R56 ;  /* 0x000000381010723e */ /* 0x000fe400000010ff */
[----:B------:R-:W-:-:S02]  /*d050*/  F2FP.BF16.PACK_AB R17, R17, R33 ;  /* 0x000000211111723e */ /* 0x000fc400000010ff */
[----:B------:R-:W-:Y:S02]  /*d060*/  F2FP.BF16.PACK_AB R14, R3, R15 ;  /* 0x0000000f030e723e */ /* 0x000fe400000010ff */
[----:B------:R-:W-:Y:S02]  /*d070*/  F2FP.BF16.PACK_AB R19, R2, R27 ;  /* 0x0000001b0213723e */ /* 0x000fe400000010ff */
[----:B------:R-:W-:Y:S02]  /*d080*/  F2FP.BF16.PACK_AB R12, R21, R39 ;  /* 0x00000027150c723e */ /* 0x000fe400000010ff */
[----:B------:R-:W-:Y:S02]  /*d090*/  F2FP.BF16.PACK_AB R13, R20, R23 ;  /* 0x00000017140d723e */ /* 0x000fe400000010ff */
[----:B------:R-:W-:Y:S01]  /*d0a0*/  F2FP.BF16.PACK_AB R15, R0, R22 ;  /* 0x00000016000f723e */ /* 0x000fe200000010ff */
[----:B------:R1:W-:Y:S04]  /*d0b0*/  STS.128 [R75], R16 ;  /* 0x000000104b007388 */ /* 0x0003e80000000c00 */
[----:B------:R1:W-:Y:S02]  /*d0c0*/  STS.128 [R38+0x5100], R12 ;  /* 0x0051000c26007388 */ /* 0x0003e40000000c00 */
.L_x_1737:
[----:B------:R-:W-:Y:S05]  /*d0d0*/  BSYNC B0 ;  /* 0x0000000000007941 */ /* 0x000fea0003800000 */
.L_x_1736:
        /* <DEDUP_REMOVED lines=32> */
[----:B------:R-:W-:Y:S02]  /*d2e0*/  PRMT R11, R59, 0x5432, R4 ;  /* 0x000054323b0b7816 */ /* 0x000fe40000000004 */
        /* <DEDUP_REMOVED lines=77> */
.L_x_1739:
[----:B------:R-:W-:Y:S05]  /*d7c0*/  BSYNC B0 ;  /* 0x0000000000007941 */ /* 0x000fea0003800000 */
.L_x_1738:
        /* <DEDUP_REMOVED lines=110> */
.L_x_1741:
[----:B------:R-:W-:Y:S05]  /*deb0*/  BSYNC B0 ;  /* 0x0000000000007941 */ /* 0x000fea0003800000 */
.L_x_1740:
        /* <DEDUP_REMOVED lines=109> */
.L_x_1729:
[----:B------:R-:W-:Y:S05]  /*e590*/  BSYNC B2 ;  /* 0x0000000000027941 */ /* 0x000fea0003800000 */
.L_x_1707:
[----:B------:R-:W-:Y:S01]  /*e5a0*/  IMAD R0, R73, c[0x0][0x208], RZ ;  /* 0x0000820049007a24 */ /* 0x000fe200078e02ff */
[----:B------:R-:W-:-:S04]  /*e5b0*/  DEPBAR.LE SB0, 0x0 ;  /* 0x000080000000791a */ /* 0x000fc80000000000 */
[C---:B-1----:R-:W-:Y:S01]  /*e5c0*/  IMAD.WIDE.U32 R2, R231.reuse, c[0x0][0x208], RZ ;  /* 0x00008200e7027a25 */ /* 0x042fe200078e00ff */
[----:B------:R-:W-:Y:S01]  /*e5d0*/  BAR.SYNC.DEFER_BLOCKING 0x0 ;  /* 0x0000000000007b1d */ /* 0x000fe20000010000 */
[C---:B------:R-:W-:Y:S02]  /*e5e0*/  SHF.L.U32 R37, R244.reuse, 0x1, RZ ;  /* 0x00000001f4257819 */ /* 0x040fe400000006ff */
[----:B------:R-:W-:Y:S01]  /*e5f0*/  IMAD R0, R231, c[0x0][0x20c], R0 ;  /* 0x00008300e7007a24 */ /* 0x000fe200078e0200 */
[----:B------:R-:W-:Y:S01]  /*e600*/  SHF.L.U64.HI R36, R244, 0x1, R245 ;  /* 0x00000001f4247819 */ /* 0x000fe200000102f5 */
[----:B------:R-:W-:Y:S01]  /*e610*/  IMAD.WIDE.U32 R6, R68, c[0x0][0x210], RZ ;  /* 0x0000840044067a25 */ /* 0x000fe200078e00ff */
[----:B------:R-:W-:Y:S02]  /*e620*/  BSSY B0, `(.L_x_1742) ;  /* 0x0000189000007945 */ /* 0x000fe40003800000 */
[----:B------:R-:W-:Y:S01]  /*e630*/  IADD3 R3, R3, R0, RZ ;  /* 0x0000000003037210 */ /* 0x000fe20007ffe0ff */
[----:B------:R-:W-:Y:S01]  /*e640*/  IMAD R0, R74, c[0x0][0x218], RZ ;  /* 0x000086004a007a24 */ /* 0x000fe200078e02ff */
[----:B------:R-:W-:Y:S01]  /*e650*/  STL.64 [R1+0x8], R6 ;  /* 0x0000080601007387 */ /* 0x000fe20000100a00 */
[----:B------:R-:W-:-:S02]  /*e660*/  IMAD R4, R68, c[0x0][0x214], R7 ;  /* 0x0000850044047a24 */ /* 0x000fc400078e0207 */
[----:B------:R-:W-:-:S03]  /*e670*/  IMAD.WIDE.U32 R2, R220, c[0x0][0x218], R2 ;  /* 0x00008600dc027a25 */ /* 0x000fc600078e0002 */
[----:B------:R-:W-:Y:S01]  /*e680*/  STL [R1+0x4], R4 ;  /* 0x0000040401007387 */ /* 0x000fe20000100800 */
[----:B------:R-:W-:Y:S01]  /*e690*/  IMAD R0, R220, c[0x0][0x21c], R0 ;  /* 0x00008700dc007a24 */ /* 0x000fe200078e0200 */
[----:B------:R-:W-:-:S04]  /*e6a0*/  IADD3 R2, P0, R2, R6, RZ ;  /* 0x0000000602027210 */ /* 0x000fc80007f1e0ff */
[----:B------:R-:W-:Y:S02]  /*e6b0*/  IADD3.X R3, R4, R3, R0, P0, !PT ;  /* 0x0000000304037210 */ /* 0x000fe400007fe400 */
[C---:B------:R-:W-:Y:S01]  /*e6c0*/  LEA R0, P0, R2.reuse, c[0x0][0x1f8], 0x1 ;  /* 0x00007e0002007a11 */ /* 0x040fe200078008ff */
[----:B------:R-:W-:Y:S03]  /*e6d0*/  LDSM.16.M88.4 R32, [R198] ;  /* 0x00000000c620783b */ /* 0x000fe60000000200 */
[----:B------:R-:W-:Y:S01]  /*e6e0*/  LEA.HI.X R2, R2, c[0x0][0x1fc], R3, 0x1, P0 ;  /* 0x00007f0002027a11 */ /* 0x000fe200000f0c03 */
[----:B------:R-:W1:Y:S01]  /*e6f0*/  SHFL.IDX PT, R4, R0, 0x1, 0x181f ;  /* 0x00381f0000047f89 */ /* 0x000e6200000e0000 */
[----:B------:R-:W-:-:S03]  /*e700*/  ISETP.GE.AND P0, PT, R244, c[0x0][0x1d4], PT ;  /* 0x00007500f4007a0c */ /* 0x000fc60003f06270 */
[----:B------:R-:W2:Y:S04]  /*e710*/  SHFL.IDX PT, R3, R0, RZ, 0x181f ;  /* 0x00181fff00037589 */ /* 0x000ea800000e0000 */
[----:B------:R-:W3:Y:S04]  /*e720*/  SHFL.IDX PT, R6, R0, 0x2, 0x181f ;  /* 0x00581f0000067f89 */ /* 0x000ee800000e0000 */
[----:B------:R-:W4:Y:S04]  /*e730*/  SHFL.IDX PT, R7, R2, RZ, 0x181f ;  /* 0x00181fff02077589 */ /* 0x000f2800000e0000 */
[----:B------:R-:W5:Y:S04]  /*e740*/  SHFL.IDX PT, R9, R2, 0x1, 0x181f ;  /* 0x00381f0002097f89 */ /* 0x000f6800000e0000 */
[----:B------:R-:W-:Y:S04]  /*e750*/  LDSM.16.M88.4 R52, [R95] ;  /* 0x000000005f34783b */ /* 0x000fe80000000200 */
[----:B------:R-:W5:Y:S01]  /*e760*/  SHFL.IDX PT, R14, R2, 0x2, 0x181f ;  /* 0x00581f00020e7f89 */ /* 0x000f6200000e0000 */
[----:B-1----:R-:W-:-:S03]  /*e770*/  IADD3 R8, P3, R4, R37, RZ ;  /* 0x0000002504087210 */ /* 0x002fc60007f7e0ff */
[----:B------:R-:W1:Y:S01]  /*e780*/  SHFL.IDX PT, R5, R0, 0x3, 0x181f ;  /* 0x00781f0000057f89 */ /* 0x000e6200000e0000 */
[----:B--2---:R-:W-:-:S03]  /*e790*/  IADD3 R10, P1, R3, R37, RZ ;  /* 0x00000025030a7210 */ /* 0x004fc60007f3e0ff */
[----:B------:R-:W-:Y:S01]  /*e7a0*/  SHFL.IDX PT, R0, R0, 0x4, 0x181f ;  /* 0x00981f0000007f89 */ /* 0x000fe200000e0000 */
[----:B---3--:R-:W-:-:S03]  /*e7b0*/  IADD3 R6, P4, R6, R37, RZ ;  /* 0x0000002506067210 */ /* 0x008fc60007f9e0ff */
[----:B------:R-:W2:Y:S01]  /*e7c0*/  SHFL.IDX PT, R13, R2, 0x3, 0x181f ;  /* 0x00781f00020d7f89 */ /* 0x000ea200000e0000 */
[----:B----4-:R-:W-:-:S03]  /*e7d0*/  IADD3.X R11, R7, R36, RZ, P1, !PT ;  /* 0x00000024070b7210 */ /* 0x010fc60000ffe4ff */
[----:B------:R3:W4:Y:S01]  /*e7e0*/  SHFL.IDX PT, R12, R2, 0x4, 0x181f ;  /* 0x00981f00020c7f89 */ /* 0x00072200000e0000 */
[-C--:B-----5:R-:W-:Y:S02]  /*e7f0*/  IADD3.X R9, R9, R36.reuse, RZ, P3, !PT ;  /* 0x0000002409097210 */ /* 0x0a0fe40001ffe4ff */
[----:B------:R-:W-:Y:S01]  /*e800*/  ISETP.LT.OR P3, PT, R60, 0x1, P0 ;  /* 0x000000013c00780c */ /* 0x000fe20000761670 */
[----:B------:R-:W5:Y:S04]  /*e810*/  LDSM.16.M88.4 R28, [R198+0x2000] ;  /* 0x00200000c61c783b */ /* 0x000f680000000200 */
[----:B------:R-:W-:Y:S01]  /*e820*/  LDSM.16.M88.4 R24, [R201] ;  /* 0x00000000c918783b */ /* 0x000fe20000000200 */
[----:B------:R-:W-:Y:S02]  /*e830*/  IADD3.X R7, R14, R36, RZ, P4, !PT ;  /* 0x000000240e077210 */ /* 0x000fe400027fe4ff */
[----:B------:R-:W-:Y:S01]  /*e840*/  ISETP.LT.OR P4, PT, R60, 0x11, P0 ;  /* 0x000000113c00780c */ /* 0x000fe20000781670 */
[----:B------:R-:W5:Y:S01]  /*e850*/  LDSM.16.M88.4 R48, [R202] ;  /* 0x00000000ca30783b */ /* 0x000f620000000200 */
[----:B-1----:R-:W-:-:S03]  /*e860*/  IADD3 R4, P2, R5, R37, RZ ;  /* 0x0000002505047210 */ /* 0x002fc60007f5e0ff */
[----:B------:R-:W-:Y:S01]  /*e870*/  LDSM.16.M88.4 R56, [R95+0x800] ;  /* 0x000800005f38783b */ /* 0x000fe20000000200 */
[----:B--2---:R-:W-:-:S03]  /*e880*/  IADD3.X R5, R13, R36, RZ, P2, !PT ;  /* 0x000000240d057210 */ /* 0x004fc600017fe4ff */
[----:B------:R-:W-:Y:S01]  /*e890*/  LDSM.16.M88.4 R100, [R95+0x1000] ;  /* 0x001000005f64783b */ /* 0x000fe20000000200 */
[----:B------:R-:W-:Y:S01]  /*e8a0*/  ISETP.LT.OR P2, PT, R60, 0x21, P0 ;  /* 0x000000213c00780c */ /* 0x000fe20000741670 */
[----:B------:R-:W-:Y:S01]  /*e8b0*/  HMMA.16816.F32.BF16 R72, R32, R54, RZ ;  /* 0x000000362048723c */ /* 0x000fe200000418ff */
[----:B---3--:R-:W-:Y:S01]  /*e8c0*/  IADD3 R2, P1, R0, R37, RZ ;  /* 0x0000002500027210 */ /* 0x008fe20007f3e0ff */
[----:B------:R-:W-:Y:S03]  /*e8d0*/  LDSM.16.M88.4 R108, [R95+0x1800] ;  /* 0x001800005f6c783b */ /* 0x000fe60000000200 */
[----:B----4-:R-:W-:Y:S01]  /*e8e0*/  IADD3.X R3, R12, R36, RZ, P1, !PT ;  /* 0x000000240c037210 */ /* 0x010fe20000ffe4ff */
[----:B------:R-:W-:Y:S01]  /*e8f0*/  LDSM.16.M88.4 R116, [R95+0x2000] ;  /* 0x002000005f74783b */ /* 0x000fe20000000200 */
[C---:B------:R-:W-:Y:S02]  /*e900*/  ISETP.LT.OR P1, PT, R60.reuse, 0x31, P0 ;  /* 0x000000313c00780c */ /* 0x040fe40000721670 */
[----:B------:R-:W-:Y:S01]  /*e910*/  ISETP.LT.OR P0, PT, R60, 0x41, P0 ;  /* 0x000000413c00780c */ /* 0x000fe20000701670 */
[----:B------:R-:W1:Y:S04]  /*e920*/  LDSM.16.M88.4 R20, [R201+0x2000] ;  /* 0x00200000c914783b */ /* 0x000e680000000200 */
[----:B------:R-:W-:Y:S04]  /*e930*/  LDSM.16.M88.4 R76, [R206] ;  /* 0x00000000ce4c783b */ /* 0x000fe80000000200 */
        /* <DEDUP_REMOVED lines=9> */
[----:B------:R5:W-:Y:S04]  /*e9d0*/  LDGSTS.E.BYPASS.LTC128B.128 [R208+0x1900], [R4.64], !P1 ;  /* 0x0190000004d07fae */ /* 0x000be8000c901d48 */
[----:B------:R3:W-:Y:S01]  /*e9e0*/  LDGSTS.E.BYPASS.LTC128B.128 [R208+0x2100], [R2.64], !P0 ;  /* 0x0210000002d07fae */ /* 0x0007e2000c101d48 */
[----:B------:R-:W-:-:S03]  /*e9f0*/  ISETP.GT.AND P0, PT, R161, R252, PT ;  /* 0x000000fca100720c */ /* 0x000fc60003f04270 */
[----:B------:R-:W-:Y:S04]  /*ea00*/  LDSM.16.M88.4 R44, [R197] ;  /* 0x00000000c52c783b */ /* 0x000fe80000000200 */
[----:B------:R-:W4:Y:S04]  /*ea10*/  LDSM.16.M88.4 R16, [R199] ;  /* 0x00000000c710783b */ /* 0x000f280000000200 */
[----:B------:R-:W3:Y:S01]  /*ea20*/  LDSM.16.M88.4 R12, [R199+0x2000] ;  /* 0x00200000c70c783b */ /* 0x000ee20000000200 */
[-C--:B--2---:R-:W-:Y:S03]  /*ea30*/  HMMA.16816.F32.BF16 R8, R32, R52.reuse, RZ ;  /* 0x000000342008723c */ /* 0x084fe600000418ff */
[----:B------:R-:W-:Y:S04]  /*ea40*/  LDSM.16.M88.4 R40, [R194] ;  /* 0x00000000c228783b */ /* 0x000fe80000000200 */
[----:B------:R-:W0:Y:S01]  /*ea50*/  LDGDEPBAR ;  /* 0x00000000000079af */ /* 0x000e220000000000 */
[C---:B-----5:R-:W-:Y:S08]  /*ea60*/  HMMA.16816.F32.BF16 R4, R28.reuse, R52, RZ ;  /* 0x000000341c04723c */ /* 0x060ff000000418ff */
[----:B------:R-:W-:Y:S08]  /*ea70*/  HMMA.16816.F32.BF16 R52, R28, R54, RZ ;  /* 0x000000361c34723c */ /* 0x000ff000000418ff */
[-C--:B------:R-:W-:Y:S01]  /*ea80*/  HMMA.16816.F32.BF16 R60, R24, R48.reuse, R8 ;  /* 0x00000030183c723c */ /* 0x080fe20000041808 */
[----:B------:R-:W2:Y:S07]  /*ea90*/  LDSM.16.M88.4 R8, [R200] ;  /* 0x00000000c808783b */ /* 0x000eae0000000200 */
[----:B-1----:R-:W-:Y:S01]  /*eaa0*/  HMMA.16816.F32.BF16 R68, R20, R48, R4 ;  /* 0x000000301444723c */ /* 0x002fe20000041804 */
[----:B------:R-:W1:Y:S11]  /*eab0*/  LDSM.16.M88.4 R4, [R200+0x2000] ;  /* 0x00200000c804783b */ /* 0x000e760000000200 */
[----:B------:R-:W-:Y:S04]  /*eac0*/  @!UPT UIADD3 URZ, URZ, URZ, URZ ;  /* 0x0000003f3f3ff290 */ /* 0x000fe8000fffe03f */
[-C--:B----4-:R-:W-:Y:S08]  /*ead0*/  HMMA.16816.F32.BF16 R64, R16, R44.reuse, R60 ;  /* 0x0000002c1040723c */ /* 0x090ff0000004183c */
[----:B---3--:R-:W-:Y:S08]  /*eae0*/  HMMA.16816.F32.BF16 R60, R12, R44, R68 ;  /* 0x0000002c0c3c723c */ /* 0x008ff00000041844 */
[-C--:B------:R-:W-:Y:S08]  /*eaf0*/  HMMA.16816.F32.BF16 R68, R24, R50.reuse, R72 ;  /* 0x000000321844723c */ /* 0x080ff00000041848 */
[----:B------:R-:W-:Y:S08]  /*eb00*/  HMMA.16816.F32.BF16 R48, R20, R50, R52 ;  /* 0x000000321430723c */ /* 0x000ff00000041834 */
[----:B--2---:R-:W-:Y:S08]  /*eb10*/  HMMA.16816.F32.BF16 R72, R8, R40, R64 ;  /* 0x000000280848723c */ /* 0x004ff00000041840 */
[----:B------:R-:W-:Y:S08]  /*eb20*/  HMMA.16816.F32.BF16 R64, R32, R56, RZ ;  /* 0x000000382040723c */ /* 0x000ff000000418ff */
[-C--:B------:R-:W-:Y:S08]  /*eb30*/  HMMA.16816.F32.BF16 R52, R16, R46.reuse, R68 ;  /* 0x0000002e1034723c */ /* 0x080ff00000041844 */
[----:B------:R-:W-:Y:S01]  /*eb40*/  HMMA.16816.F32.BF16 R48, R12, R46, R48 ;  /* 0x0000002e0c30723c */ /* 0x000fe20000041830 */
[----:B------:R-:W2:Y:S01]  /*eb50*/  LDSM.16.M88.4 R44, [R197+0x800] ;  /* 0x00080000c52c783b */ /* 0x000ea20000000200 */
[----:B------:R-:W-:-:S04]  /*eb60*/  FMUL.FTZ R0, R72, c[0x0][0x320] ;  /* 0x0000c80048007a20 */ /* 0x000fc80000410000 */
[----:B------:R3:W4:Y:S02]  /*eb70*/  MUFU.TANH R152, R0 ;  /* 0x0000000000987308 */ /* 0x0007240000002400 */
[----:B-1----:R-:W-:Y:S08]  /*eb80*/  HMMA.16816.F32.BF16 R96, R4, R40, R60 ;  /* 0x000000280460723c */ /* 0x002ff0000004183c */
[----:B------:R-:W-:Y:S01]  /*eb90*/  HMMA.16816.F32.BF16 R60, R28, R56, RZ ;  /* 0x000000381c3c723c */ /* 0x000fe200000418ff */
[----:B---3--:R-:W-:-:S07]  /*eba0*/  FMUL.FTZ R0, R73, c[0x0][0x320] ;  /* 0x0000c80049007a20 */ /* 0x008fce0000410000 */
[----:B------:R-:W-:Y:S01]  /*ebb0*/  HMMA.16816.F32.BF16 R68, R24, R76, R64 ;  /* 0x0000004c1844723c */ /* 0x000fe20000041840 */
[----:B------:R1:W3:Y:S07]  /*ebc0*/  MUFU.TANH R151, R0 ;  /* 0x0000000000977308 */ /* 0x0002ee0000002400 */
[----:B------:R-:W-:Y:S08]  /*ebd0*/  HMMA.16816.F32.BF16 R80, R4, R42, R48 ;  /* 0x0000002a0450723c */ /* 0x000ff00000041830 */
[----:B------:R-:W-:Y:S01]  /*ebe0*/  HMMA.16816.F32.BF16 R64, R20, R76, R60 ;  /* 0x0000004c1440723c */ /* 0x000fe2000004183c */
[----:B-1----:R-:W-:-:S04]  /*ebf0*/  FMUL.FTZ R0, R74, c[0x0][0x320] ;  /* 0x0000c8004a007a20 */ /* 0x002fc80000410000 */
[----:B------:R1:W1:Y:S03]  /*ec00*/  MUFU.TANH R158, R0 ;  /* 0x00000000009e7308 */ /* 0x0002660000002400 */
[-C--:B------:R-:W-:Y:S08]  /*ec10*/  HMMA.16816.F32.BF16 R48, R32, R58.reuse, RZ ;  /* 0x0000003a2030723c */ /* 0x080ff000000418ff */
[----:B------:R-:W-:Y:S01]  /*ec20*/  HMMA.16816.F32.BF16 R60, R28, R58, RZ ;  /* 0x0000003a1c3c723c */ /* 0x000fe200000418ff */
[----:B-1----:R-:W-:-:S07]  /*ec30*/  FMUL.FTZ R0, R75, c[0x0][0x320] ;  /* 0x0000c8004b007a20 */ /* 0x002fce0000410000 */
[----:B------:R-:W-:Y:S01]  /*ec40*/  HMMA.16816.F32.BF16 R72, R8, R42, R52 ;  /* 0x0000002a0848723c */ /* 0x000fe20000041834 */
[----:B------:R-:W1:Y:S01]  /*ec50*/  LDSM.16.M88.4 R40, [R194+0x800] ;  /* 0x00080000c228783b */ /* 0x000e620000000200 */
[----:B------:R5:W1:Y:S06]  /*ec60*/  MUFU.TANH R155, R0 ;  /* 0x00000000009b7308 */ /* 0x000a6c0000002400 */
[-C--:B--2---:R-:W-:Y:S08]  /*ec70*/  HMMA.16816.F32.BF16 R56, R16, R44.reuse, R68 ;  /* 0x0000002c1038723c */ /* 0x084ff00000041844 */
[----:B------:R-:W-:Y:S01]  /*ec80*/  HMMA.16816.F32.BF16 R52, R12, R44, R64 ;  /* 0x0000002c0c34723c */ /* 0x000fe20000041840 */
[----:B-----5:R-:W-:-:S04]  /*ec90*/  FMUL.FTZ R0, R96, c[0x0][0x320] ;  /* 0x0000c80060007a20 */ /* 0x020fc80000410000 */
[----:B------:R2:W1:Y:S03]  /*eca0*/  MUFU.TANH R154, R0 ;  /* 0x00000000009a7308 */ /* 0x0004660000002400 */
[-C--:B------:R-:W-:Y:S08]  /*ecb0*/  HMMA.16816.F32.BF16 R48, R24, R78.reuse, R48 ;  /* 0x0000004e1830723c */ /* 0x080ff00000041830 */
[----:B------:R-:W-:Y:S01]  /*ecc0*/  HMMA.16816.F32.BF16 R68, R20, R78, R60 ;  /* 0x0000004e1444723c */ /* 0x000fe2000004183c */
[----:B--2---:R-:W-:-:S07]  /*ecd0*/  FMUL.FTZ R0, R97, c[0x0][0x320] ;  /* 0x0000c80061007a20 */ /* 0x004fce0000410000 */
[----:B------:R-:W-:Y:S01]  /*ece0*/  HMMA.16816.F32.BF16 R60, R32, R100, RZ ;  /* 0x00000064203c723c */ /* 0x000fe200000418ff */
[----:B------:R2:W2:Y:S07]  /*ecf0*/  MUFU.TANH R153, R0 ;  /* 0x0000000000997308 */ /* 0x0004ae0000002400 */
[-C--:B-1----:R-:W-:Y:S08]  /*ed00*/  HMMA.16816.F32.BF16 R64, R8, R40.reuse, R56 ;  /* 0x000000280840723c */ /* 0x082ff00000041838 */
[----:B------:R-:W-:Y:S01]  /*ed10*/  HMMA.16816.F32.BF16 R76, R4, R40, R52 ;  /* 0x00000028044c723c */ /* 0x000fe20000041834 */
[----:B--2---:R-:W-:-:S04]  /*ed20*/  FMUL.FTZ R0, R98, c[0x0][0x320] ;  /* 0x0000c80062007a20 */ /* 0x004fc80000410000 */
[----:B------:R1:W2:Y:S03]  /*ed30*/  MUFU.TANH R157, R0 ;  /* 0x00000000009d7308 */ /* 0x0002a60000002400 */
[-C--:B------:R-:W-:Y:S08]  /*ed40*/  HMMA.16816.F32.BF16 R52, R16, R46.reuse, R48 ;  /* 0x0000002e1034723c */ /* 0x080ff00000041830 */
[----:B------:R-:W-:Y:S01]  /*ed50*/  HMMA.16816.F32.BF16 R48, R12, R46, R68 ;  /* 0x0000002e0c30723c */ /* 0x000fe20000041844 */
[----:B------:R-:W5:Y:S01]  /*ed60*/  LDSM.16.M88.4 R44, [R197+0x1000] ;  /* 0x00100000c52c783b */ /* 0x000f620000000200 */
[----:B-1----:R-:W-:-:S06]  /*ed70*/  FMUL.FTZ R0, R99, c[0x0][0x320] ;  /* 0x0000c80063007a20 */ /* 0x002fcc0000410000 */
[----:B------:R-:W-:Y:S01]  /*ed80*/  HMMA.16816.F32.BF16 R56, R28, R100, RZ ;  /* 0x000000641c38723c */ /* 0x000fe200000418ff */
[----:B------:R1:W1:Y:S07]  /*ed90*/  MUFU.TANH R156, R0 ;  /* 0x00000000009c7308 */ /* 0x00026e0000002400 */
[----:B------:R-:W-:Y:S01]  /*eda0*/  HMMA.16816.F32.BF16 R60, R24, R104, R60 ;  /* 0x00000068183c723c */ /* 0x000fe2000004183c */
[----:B-1----:R-:W-:-:S04]  /*edb0*/  FMUL.FTZ R0, R72, c[0x0][0x320] ;  /* 0x0000c80048007a20 */ /* 0x002fc80000410000 */
[----:B------:R1:W1:Y:S11]  /*edc0*/  MUFU.TANH R144, R0 ;  /* 0x0000000000907308 */ /* 0x0002760000002400 */
[----:B------:R-:W-:Y:S08]  /*edd0*/  HMMA.16816.F32.BF16 R56, R20, R104, R56 ;  /* 0x000000681438723c */ /* 0x000ff00000041838 */
[----:B-----5:R-:W-:Y:S01]  /*ede0*/  HMMA.16816.F32.BF16 R60, R16, R44, R60 ;  /* 0x0000002c103c723c */ /* 0x020fe2000004183c */
[----:B-1----:R-:W-:-:S04]  /*edf0*/  FMUL.FTZ R0, R73, c[0x0][0x320] ;  /* 0x0000c80049007a20 */ /* 0x002fc80000410000 */
[----:B------:R1:W1:Y:S11]  /*ee00*/  MUFU.TANH R143, R0 ;  /* 0x00000000008f7308 */ /* 0x0002760000002400 */
[----:B------:R-:W-:Y:S01]  /*ee10*/  HMMA.16816.F32.BF16 R56, R12, R44, R56 ;  /* 0x0000002c0c38723c */ /* 0x000fe20000041838 */
        /* <DEDUP_REMOVED lines=31> */
[----:B-----5:R-:W-:-:S07]  /*f010*/  FMUL.FTZ R0, R77, c[0x0][0x320] ;  /* 0x0000c8004d007a20 */ /* 0x020fce0000410000 */
[-C--:B------:R-:W-:Y:S01]  /*f020*/  HMMA.16816.F32.BF16 R52, R16, R46.reuse, R48 ;  /* 0x0000002e1034723c */ /* 0x080fe20000041830 */
[----:B------:R5:W1:Y:S11]  /*f030*/  MUFU.TANH R137, R0 ;  /* 0x0000000000897308 */ /* 0x000a760000002400 */
[----:B------:R-:W-:Y:S04]  /*f040*/  @!UPT UIADD3 URZ, URZ, URZ, URZ ;  /* 0x0000003f3f3ff290 */ /* 0x000fe8000fffe03f */
[----:B------:R-:W-:Y:S01]  /*f050*/  HMMA.16816.F32.BF16 R48, R12, R46, R68 ;  /* 0x0000002e0c30723c */ /* 0x000fe20000041844 */
[----:B------:R-:W2:Y:S01]  /*f060*/  LDSM.16.M88.4 R44, [R197+0x1800] ;  /* 0x00180000c52c783b */ /* 0x000ea20000000200 */
[----:B-----5:R-:W-:-:S04]  /*f070*/  FMUL.FTZ R0, R78, c[0x0][0x320] ;  /* 0x0000c8004e007a20 */ /* 0x020fc80000410000 */
[----:B------:R5:W1:Y:S02]  /*f080*/  MUFU.TANH R141, R0 ;  /* 0x00000000008d7308 */ /* 0x000a640000002400 */
[----:B-----5:R-:W-:Y:S02]  /*f090*/  FMUL.FTZ R0, R79, c[0x0][0x320] ;  /* 0x0000c8004f007a20 */ /* 0x020fe40000410000 */
[----:B-1----:R-:W-:Y:S04]  /*f0a0*/  HMMA.16816.F32.BF16 R76, R4, R40, R56 ;  /* 0x00000028044c723c */ /* 0x002fe80000041838 */
        /* <DEDUP_REMOVED lines=9> */
[----:B--2---:R-:W-:Y:S01]  /*f140*/  HMMA.16816.F32.BF16 R56, R12, R44, R56 ;  /* 0x0000002c0c38723c */ /* 0x004fe20000041838 */
[----:B-1----:R-:W-:-:S04]  /*f150*/  FMUL.FTZ R0, R66, c[0x0][0x320] ;  /* 0x0000c80042007a20 */ /* 0x002fc80000410000 */
[----:B------:R1:W2:Y:S02]  /*f160*/  MUFU.TANH R134, R0 ;  /* 0x0000000000867308 */ /* 0x0002a40000002400 */
        /* <DEDUP_REMOVED lines=46> */
[C---:B------:R-:W-:Y:S08]  /*f450*/  HMMA.16816.F32.BF16 R56, R32.reuse, R116, RZ ;  /* 0x000000742038723c */ /* 0x040ff000000418ff */
        /* <DEDUP_REMOVED lines=18> */
[----:B------:R-:W-:Y:S01]  /*f580*/  HMMA.16816.F32.BF16 R60, R8, R42, R52 ;  /* 0x0000002a083c723c */ /* 0x000fe20000041834 */
[----:B------:R1:W1:Y:S07]  /*f590*/  MUFU.TANH R87, R0 ;  /* 0x0000000000577308 */ /* 0x00026e0000002400 */
[----:B------:R-:W-:Y:S08]  /*f5a0*/  HMMA.16816.F32.BF16 R52, R28, R118, RZ ;  /* 0x000000761c34723c */ /* 0x000ff000000418ff */
[----:B--2---:R-:W-:Y:S01]  /*f5b0*/  HMMA.16816.F32.BF16 R28, R12, R44, R68 ;  /* 0x0000002c0c1c723c */ /* 0x004fe20000041844 */
[----:B-1----:R-:W-:-:S04]  /*f5c0*/  FMUL.FTZ R0, R74, c[0x0][0x320] ;  /* 0x0000c8004a007a20 */ /* 0x002fc80000410000 */
[----:B------:R1:W2:Y:S11]  /*f5d0*/  MUFU.TANH R125, R0 ;  /* 0x00000000007d7308 */ /* 0x0002b60000002400 */
[----:B------:R-:W-:Y:S01]  /*f5e0*/  HMMA.16816.F32.BF16 R32, R20, R122, R52 ;  /* 0x0000007a1420723c */ /* 0x000fe20000041834 */
        /* <DEDUP_REMOVED lines=19> */
[----:B-----5:R-:W-:-:S09]  /*f720*/  FMUL.FTZ R0, R77, c[0x0][0x320] ;  /* 0x0000c8004d007a20 */ /* 0x020fd20000410000 */
[-C--:B-1----:R-:W-:Y:S01]  /*f730*/  HMMA.16816.F32.BF16 R48, R8, R40.reuse, R48 ;  /* 0x000000280830723c */ /* 0x082fe20000041830 */
[----:B------:R1:W1:Y:S07]  /*f740*/  MUFU.TANH R80, R0 ;  /* 0x0000000000507308 */ /* 0x00026e0000002400 */
[----:B------:R-:W-:Y:S08]  /*f750*/  HMMA.16816.F32.BF16 R20, R4, R40, R28 ;  /* 0x000000280414723c */ /* 0x000ff0000004181c */
        /* <DEDUP_REMOVED lines=54> */
[----:B------:R-:W-:Y:S06]  /*fac0*/  BAR.SYNC.DEFER_BLOCKING 0x0 ;  /* 0x0000000000007b1d */ /* 0x000fec0000010000 */
        /* <DEDUP_REMOVED lines=29> */
.L_x_1854:
        /* <DEDUP_REMOVED lines=24> */
.L_x_1855:
        /* <DEDUP_REMOVED lines=9> */
.L_x_1743:
[----:B--234-:R-:W-:Y:S05]  /*feb0*/  BSYNC B0 ;  /* 0x0000000000007941 */ /* 0x01cfea0003800000 */
.L_x_1742:
[----:B-1----:R-:W2:Y:S01]  /*fec0*/  LDL R2, [R1+0x2c] ;  /* 0x00002c0001027983 */ /* 0x002ea20000100800 */
[----:B------:R-:W-:-:S03]  /*fed0*/  IMAD.MOV.U32 R3, RZ, RZ, c[0x0][0x2c4] ;  /* 0x0000b100ff037624 */ /* 0x000fc600078e00ff */
[----:B------:R-:W2:Y:S04]  /*fee0*/  LDL R0, [R1+0x60] ;  /* 0x0000600001007983 */ /* 0x000ea80000100800 */
[----:B------:R-:W3:Y:S04]  /*fef0*/  LDL R5, [R1+0x34] ;  /* 0x0000340001057983 */ /* 0x000ee80000100800 */
[----:B------:R-:W4:Y:S01]  /*ff00*/  LDL R4, [R1+0x30] ;  /* 0x0000300001047983 */ /* 0x000f220000100800 */
[----:B------:R-:W-:-:S03]  /*ff10*/  ISETP.NE.AND P0, PT, R3, 0x1, PT ;  /* 0x000000010300780c */ /* 0x000fc60003f05270 */
[----:B------:R-:W0:Y:S01]  /*ff20*/  LDGDEPBAR ;  /* 0x00000000000079af */ /* 0x000e220000000000 */
[----:B--2---:R-:W-:-:S09]  /*ff30*/  IMAD.IADD R0, R0, 0x1, R2 ;  /* 0x0000000100007824 */ /* 0x004fd200078e0202 */
[----:B------:R-:W-:Y:S01]  /*ff40*/  @P0 IMAD.HI.U32 R3, R0, c[0x0][0x2c8], RZ ;  /* 0x0000b20000030a27 */ /* 0x000fe200078e00ff */
[C---:B---3--:R-:W-:Y:S02]  /*ff50*/  IADD3 R2, -R5.reuse, 0x1, R159 ;  /* 0x0000000105027810 */ /* 0x048fe40007ffe19f */
[----:B------:R-:W-:Y:S02]  /*ff60*/  IADD3 R5, -R5, R159, RZ ;  /* 0x0000009f05057210 */ /* 0x000fe40007ffe1ff */
[----:B------:R-:W-:Y:S01]  /*ff70*/  @P0 SHF.R.U32.HI R0, RZ, c[0x0][0x2cc], R3 ;  /* 0x0000b300ff000a19 */ /* 0x000fe20000011603 */
[----:B----4-:R-:W-:Y:S01]  /*ff80*/  IMAD.IADD R4, R2, 0x1, -R4 ;  /* 0x0000000102047824 */ /* 0x010fe200078e0a04 */
[----:B------:R-:W-:Y:S05]  /*ff90*/  BRA.DIV ~URZ, `(.L_x_1746) ;  /* 0x000109127f007947 */ /* 0x000fea000b800000 */
[----:B------:R1:W2:Y:S02]  /*ffa0*/  SHFL.IDX PT, R2, R0, RZ, 0x1c1f ;  /* 0x001c1fff00027589 */ /* 0x0002a400000e0000 */
.L_x_1856:
[----:B--2---:R-:W-:-:S05]  /*ffb0*/  IMAD.IADD R2, R4, 0x1, R2 ;  /* 0x0000000104027824 */ /* 0x004fca00078e0202 */
[----:B------:R-:W-:-:S04]  /*ffc0*/  IMNMX R2, R5, R2, PT ;  /* 0x0000000205027217 */ /* 0x000fc80003800200 */
[C---:B------:R-:W-:Y:S02]  /*ffd0*/  ISETP.GT.AND P0, PT, R2.reuse, RZ, PT ;  /* 0x000000ff0200720c */ /* 0x040fe40003f04270 */
[----:B------:R-:W-:Y:S02]  /*ffe0*/  ISETP.GT.AND P1, PT, R2, 0x1, PT ;  /* 0x000000010200780c */ /* 0x000fe40003f24270 */
[----:B------:R-:W-:Y:S02]  /*fff0*/  FSEL R10, R152, -INF , P0 ;  /* 0xff800000980a7808 */ /* 0x000fe40000000000 */
        /* <DEDUP_REMOVED lines=27> */
[C---:B------:R-:W-:Y:S02]  /*101b0*/  ISETP.GT.AND P4, PT, R2.reuse, 0x39, PT ;  /* 0x000000390200780c */ /* 0x040fe40003f84270 */
        /* <DEDUP_REMOVED lines=18> */
[----:B------:R-:W-:Y:S02]  /*102e0*/  ISETP.GT.AND P1, PT, R2, 0x1, PT ;  /* 0x000000010200780c */ /* 0x000fe40003f24270 */
[----:B------:R-:W-:Y:S02]  /*102f0*/  FSEL R26, R154, -INF , P0 ;  /* 0xff8000009a1a7808 */ /* 0x000fe40000000000 */
[C---:B------:R-:W-:Y:S02]  /*10300*/  ISETP.GT.AND P3, PT, R2.reuse, 0x8, PT ;  /* 0x000000080200780c */ /* 0x040fe40003f64270 */
[C---:B------:R-:W-:Y:S02]  /*10310*/  ISETP.GT.AND P0, PT, R2.reuse, 0x10, PT ;  /* 0x000000100200780c */ /* 0x040fe40003f04270 */
[----:B------:R-:W-:-:S02]  /*10320*/  ISETP.GT.AND P4, PT, R2, 0x9, PT ;  /* 0x000000090200780c */ /* 0x000fc40003f84270 */
[----:B------:R-:W-:Y:S02]  /*10330*/  FSEL R27, R153, -INF , P1 ;  /* 0xff800000991b7808 */ /* 0x000fe40000800000 */
[----:B------:R-:W-:Y:S02]  /*10340*/  ISETP.GT.AND P2, PT, R2, 0x11, PT ;  /* 0x000000110200780c */ /* 0x000fe40003f44270 */
[----:B------:R-:W-:Y:S02]  /*10350*/  FSEL R30, R146, -INF , P3 ;  /* 0xff800000921e7808 */ /* 0x000fe40001800000 */
[----:B------:R-:W-:Y:S02]  /*10360*/  FSEL R32, R138, -INF , P0 ;  /* 0xff8000008a207808 */ /* 0x000fe40000000000 */
[C---:B------:R-:W-:Y:S02]  /*10370*/  ISETP.GT.AND P3, PT, R2.reuse, 0x18, PT ;  /* 0x000000180200780c */ /* 0x040fe40003f64270 */
[----:B------:R-:W-:-:S02]  /*10380*/  ISETP.GT.AND P1, PT, R2, 0x20, PT ;  /* 0x000000200200780c */ /* 0x000fc40003f24270 */
[C---:B------:R-:W-:Y:S02]  /*10390*/  ISETP.GT.AND P0, PT, R2.reuse, 0x21, PT ;  /* 0x000000210200780c */ /* 0x040fe40003f04270 */
[----:B------:R-:W-:Y:S02]  /*103a0*/  FSEL R31, R145, -INF , P4 ;  /* 0xff800000911f7808 */ /* 0x000fe40002000000 */
[----:B------:R-:W-:Y:S02]  /*103b0*/  FSEL R33, R137, -INF , P2 ;  /* 0xff80000089217808 */ /* 0x000fe40001000000 */
[----:B------:R-:W-:Y:S02]  /*103c0*/  ISETP.GT.AND P4, PT, R2, 0x19, PT ;  /* 0x000000190200780c */ /* 0x000fe40003f84270 */
[----:B------:R-:W-:Y:S02]  /*103d0*/  FSEL R34, R101, -INF , P3 ;  /* 0xff80000065227808 */ /* 0x000fe40001800000 */
[----:B------:R-:W-:-:S02]  /*103e0*/  FSEL R82, R97, -INF , P1 ;  /* 0xff80000061527808 */ /* 0x000fc40000800000 */
[----:B------:R-:W-:Y:S02]  /*103f0*/  ISETP.GT.AND P2, PT, R2, 0x30, PT ;  /* 0x000000300200780c */ /* 0x000fe40003f44270 */
[----:B------:R-:W-:Y:S02]  /*10400*/  FSEL R86, R96, -INF , P0 ;  /* 0xff80000060567808 */ /* 0x000fe40000000000 */
[C---:B------:R-:W-:Y:S02]  /*10410*/  ISETP.GT.AND P3, PT, R2.reuse, 0x28, PT ;  /* 0x000000280200780c */ /* 0x040fe40003f64270 */
[C---:B------:R-:W-:Y:S02]  /*10420*/  ISETP.GT.AND P1, PT, R2.reuse, 0x31, PT ;  /* 0x000000310200780c */ /* 0x040fe40003f24270 */
[----:B------:R-:W-:Y:S02]  /*10430*/  ISETP.GT.AND P0, PT, R2, 0x38, PT ;  /* 0x000000380200780c */ /* 0x000fe40003f04270 */
[----:B------:R-:W-:-:S02]  /*10440*/  FSEL R35, R100, -INF , P4 ;  /* 0xff80000064237808 */ /* 0x000fc40002000000 */
[----:B------:R-:W-:Y:S02]  /*10450*/  FSEL R101, R81, -INF , P2 ;  /* 0xff80000051657808 */ /* 0x000fe40001000000 */
[----:B------:R-:W-:Y:S02]  /*10460*/  ISETP.GT.AND P4, PT, R2, 0x29, PT ;  /* 0x000000290200780c */ /* 0x000fe40003f84270 */
[----:B------:R-:W-:Y:S02]  /*10470*/  FSEL R88, R88, -INF , P3 ;  /* 0xff80000058587808 */ /* 0x000fe40001800000 */
[----:B------:R-:W-:Y:S02]  /*10480*/  FSEL R100, R80, -INF , P1 ;  /* 0xff80000050647808 */ /* 0x000fe40000800000 */
[----:B------:R-:W-:Y:S02]  /*10490*/  ISETP.GT.AND P2, PT, R2, 0x41, PT ;  /* 0x000000410200780c */ /* 0x000fe40003f44270 */
[----:B------:R-:W-:-:S02]  /*104a0*/  FSEL R113, R60, -INF , P0 ;  /* 0xff8000003c717808 */ /* 0x000fc40000000000 */
[----:B------:R-:W-:Y:S02]  /*104b0*/  IMNMX R3, R5, R3, PT ;  /* 0x0000000305037217 */ /* 0x000fe40003800200 */
[C---:B------:R-:W-:Y:S02]  /*104c0*/  ISETP.GT.AND P3, PT, R2.reuse, 0x40, PT ;  /* 0x000000400200780c */ /* 0x040fe40003f64270 */
[C---:B------:R-:W-:Y:S02]  /*104d0*/  ISETP.GT.AND P1, PT, R2.reuse, 0x48, PT ;  /* 0x000000480200780c */ /* 0x040fe40003f24270 */
[----:B------:R-:W-:Y:S02]  /*104e0*/  ISETP.GT.AND P0, PT, R2, 0x49, PT ;  /* 0x000000490200780c */ /* 0x000fe40003f04270 */
[----:B------:R-:W-:Y:S02]  /*104f0*/  FSEL R97, R87, -INF , P4 ;  /* 0xff80000057617808 */ /* 0x000fe40002000000 */
[----:B------:R-:W-:-:S02]  /*10500*/  FSEL R96, R41, -INF , P2 ;  /* 0xff80000029607808 */ /* 0x000fc40001000000 */
[----:B------:R-:W-:Y:S02]  /*10510*/  FSEL R99, R44, -INF , P3 ;  /* 0xff8000002c637808 */ /* 0x000fe40001800000 */
[----:B------:R-:W-:Y:S02]  /*10520*/  ISETP.GT.AND P2, PT, R3, 0x1, PT ;  /* 0x000000010300780c */ /* 0x000fe40003f44270 */
[----:B------:R-:W-:Y:S02]  /*10530*/  FSEL R87, R25, -INF , P1 ;  /* 0xff80000019577808 */ /* 0x000fe40000800000 */
[----:B------:R-:W-:Y:S02]  /*10540*/  FSEL R83, R24, -INF , P0 ;  /* 0xff80000018537808 */ /* 0x000fe40000000000 */
[C---:B------:R-:W-:Y:S02]  /*10550*/  ISETP.GT.AND P3, PT, R3.reuse, RZ, PT ;  /* 0x000000ff0300720c */ /* 0x040fe40003f64270 */
[----:B------:R-:W-:-:S02]  /*10560*/  ISETP.GT.AND P1, PT, R3, 0x8, PT ;  /* 0x000000080300780c */ /* 0x000fc40003f24270 */
[----:B------:R-:W-:Y:S02]  /*10570*/  ISETP.GT.AND P0, PT, R3, 0x9, PT ;  /* 0x000000090300780c */ /* 0x000fe40003f04270 */
[----:B------:R-:W-:Y:S02]  /*10580*/  FSEL R13, R155, -INF , P2 ;  /* 0xff8000009b0d7808 */ /* 0x000fe40001000000 */
[----:B------:R-:W-:Y:S02]  /*10590*/  FSEL R11, R158, -INF , P3 ;  /* 0xff8000009e0b7808 */ /* 0x000fe40001800000 */
[----:B------:R-:W-:Y:S02]  /*105a0*/  ISETP.GT.AND P2, PT, R3, 0x11, PT ;  /* 0x000000110300780c */ /* 0x000fe40003f44270 */
[----:B------:R-:W-:Y:S02]  /*105b0*/  FSEL R15, R150, -INF , P1 ;  /* 0xff800000960f7808 */ /* 0x000fe40000800000 */
[----:B------:R-:W-:-:S02]  /*105c0*/  FSEL R17, R147, -INF , P0 ;  /* 0xff80000093117808 */ /* 0x000fc40000000000 */
[C---:B------:R-:W-:Y:S02]  /*105d0*/  ISETP.GT.AND P3, PT, R3.reuse, 0x10, PT ;  /* 0x000000100300780c */ /* 0x040fe40003f64270 */
[C---:B------:R-:W-:Y:S02]  /*105e0*/  ISETP.GT.AND P1, PT, R3.reuse, 0x18, PT ;  /* 0x000000180300780c */ /* 0x040fe40003f24270 */
[----:B------:R-:W-:Y:S02]  /*105f0*/  ISETP.GT.AND P0, PT, R3, 0x19, PT ;  /* 0x000000190300780c */ /* 0x000fe40003f04270 */
[----:B------:R-:W-:Y:S02]  /*10600*/  FSEL R21, R139, -INF , P2 ;  /* 0xff8000008b157808 */ /* 0x000fe40001000000 */
[----:B------:R-:W-:Y:S02]  /*10610*/  FSEL R19, R142, -INF , P3 ;  /* 0xff8000008e137808 */ /* 0x000fe40001800000 */
[----:B------:R-:W-:-:S02]  /*10620*/  ISETP.GT.AND P2, PT, R3, 0x21, PT ;  /* 0x000000210300780c */ /* 0x000fc40003f44270 */
[----:B------:R-:W-:Y:S02]  /*10630*/  FSEL R23, R134, -INF , P1 ;  /* 0xff80000086177808 */ /* 0x000fe40000800000 */
[----:B------:R-:W-:Y:S02]  /*10640*/  FSEL R28, R131, -INF , P0 ;  /* 0xff800000831c7808 */ /* 0x000fe40000000000 */
[C---:B------:R-:W-:Y:S02]  /*10650*/  ISETP.GT.AND P3, PT, R3.reuse, 0x20, PT ;  /* 0x000000200300780c */ /* 0x040fe40003f64270 */
[C---:B------:R-:W-:Y:S02]  /*10660*/  ISETP.GT.AND P1, PT, R3.reuse, 0x28, PT ;  /* 0x000000280300780c */ /* 0x040fe40003f24270 */
[----:B------:R-:W-:Y:S02]  /*10670*/  ISETP.GT.AND P0, PT, R3, 0x29, PT ;  /* 0x000000290300780c */ /* 0x000fe40003f04270 */
[----:B------:R-:W-:-:S02]  /*10680*/  FSEL R64, R127, -INF , P2 ;  /* 0xff8000007f407808 */ /* 0x000fc40001000000 */
[----:B------:R-:W-:Y:S02]  /*10690*/  FSEL R65, R130, -INF , P3 ;  /* 0xff80000082417808 */ /* 0x000fe40001800000 */
[C---:B------:R-:W-:Y:S02]  /*106a0*/  ISETP.GT.AND P2, PT, R3.reuse, 0x31, PT ;  /* 0x000000310300780c */ /* 0x040fe40003f44270 */
[----:B------:R-:W-:Y:S02]  /*106b0*/  FSEL R78, R126, -INF , P1 ;  /* 0xff8000007e4e7808 */ /* 0x000fe40000800000 */
[----:B------:R-:W-:Y:S02]  /*106c0*/  FSEL R77, R124, -INF , P0 ;  /* 0xff8000007c4d7808 */ /* 0x000fe40000000000 */
[C---:B------:R-:W-:Y:S02]  /*106d0*/  ISETP.GT.AND P3, PT, R3.reuse, 0x30, PT ;  /* 0x000000300300780c */ /* 0x040fe40003f64270 */
[----:B------:R-:W-:-:S02]  /*106e0*/  ISETP.GT.AND P1, PT, R3, 0x38, PT ;  /* 0x000000380300780c */ /* 0x000fc40003f24270 */
[----:B------:R-:W-:Y:S02]  /*106f0*/  ISETP.GT.AND P0, PT, R3, 0x39, PT ;  /* 0x000000390300780c */ /* 0x000fe40003f04270 */
[----:B------:R-:W-:Y:S02]  /*10700*/  FSEL R75, R75, -INF , P2 ;  /* 0xff8000004b4b7808 */ /* 0x000fe40001000000 */
[----:B------:R-:W-:Y:S02]  /*10710*/  FSEL R76, R115, -INF , P3 ;  /* 0xff800000734c7808 */ /* 0x000fe40001800000 */
[----:B------:R-:W-:Y:S02]  /*10720*/  ISETP.GT.AND P2, PT, R3, 0x41, PT ;  /* 0x000000410300780c */ /* 0x000fe40003f44270 */
[----:B------:R-:W-:Y:S02]  /*10730*/  FSEL R74, R74, -INF , P1 ;  /* 0xff8000004a4a7808 */ /* 0x000fe40000800000 */
[----:B------:R-:W-:-:S02]  /*10740*/  FSEL R73, R63, -INF , P0 ;  /* 0xff8000003f497808 */ /* 0x000fc40000000000 */
[----:B------:R-:W-:Y:S02]  /*10750*/  IMNMX R0, R5, R0, PT ;  /* 0x0000000005007217 */ /* 0x000fe40003800200 */
[C---:B------:R-:W-:Y:S02]  /*10760*/  ISETP.GT.AND P3, PT, R3.reuse, 0x40, PT ;  /* 0x000000400300780c */ /* 0x040fe40003f64270 */
[C---:B------:R-:W-:Y:S02]  /*10770*/  ISETP.GT.AND P1, PT, R3.reuse, 0x48, PT ;  /* 0x000000480300780c */ /* 0x040fe40003f24270 */
[----:B------:R-:W-:Y:S02]  /*10780*/  ISETP.GT.AND P0, PT, R3, 0x49, PT ;  /* 0x000000490300780c */ /* 0x000fe40003f04270 */
[----:B------:R-:W-:Y:S02]  /*10790*/  FSEL R67, R45, -INF , P2 ;  /* 0xff8000002d437808 */ /* 0x000fe40001000000 */
[----:B------:R-:W-:-:S02]  /*107a0*/  FSEL R72, R48, -INF , P3 ;  /* 0xff80000030487808 */ /* 0x000fc40001800000 */
[----:B------:R-:W-:Y:S02]  /*107b0*/  ISETP.GT.AND P2, PT, R0, 0x1, PT ;  /* 0x000000010000780c */ /* 0x000fe40003f44270 */
[----:B------:R-:W-:Y:S02]  /*107c0*/  FSEL R66, R39, -INF , P1 ;  /* 0xff80000027427808 */ /* 0x000fe40000800000 */
[----:B------:R-:W-:Y:S02]  /*107d0*/  FSEL R63, R38, -INF , P0 ;  /* 0xff800000263f7808 */ /* 0x000fe40000000000 */
[C---:B------:R-:W-:Y:S02]  /*107e0*/  ISETP.GT.AND P3, PT, R0.reuse, RZ, PT ;  /* 0x000000ff0000720c */ /* 0x040fe40003f64270 */
[C---:B------:R-:W-:Y:S02]  /*107f0*/  ISETP.GT.AND P1, PT, R0.reuse, 0x8, PT ;  /* 0x000000080000780c */ /* 0x040fe40003f24270 */
[----:B------:R-:W-:-:S02]  /*10800*/  ISETP.GT.AND P0, PT, R0, 0x9, PT ;  /* 0x000000090000780c */ /* 0x000fc40003f04270 */
[----:B------:R-:W-:Y:S02]  /*10810*/  FSEL R25, R156, -INF , P2 ;  /* 0xff8000009c197808 */ /* 0x000fe40001000000 */
[----:B------:R-:W-:Y:S02]  /*10820*/  FSEL R24, R157, -INF , P3 ;  /* 0xff8000009d187808 */ /* 0x000fe40001800000 */
[----:B------:R-:W-:Y:S02]  /*10830*/  ISETP.GT.AND P2, PT, R0, 0x11, PT ;  /* 0x000000110000780c */ /* 0x000fe40003f44270 */
[----:B------:R-:W-:Y:S02]  /*10840*/  FSEL R36, R149, -INF , P1 ;  /* 0xff80000095247808 */ /* 0x000fe40000800000 */
[----:B------:R-:W-:Y:S02]  /*10850*/  FSEL R37, R148, -INF , P0 ;  /* 0xff80000094257808 */ /* 0x000fe40000000000 */
[----:B------:R-:W-:-:S02]  /*10860*/  ISETP.GT.AND P3, PT, R0, 0x10, PT ;  /* 0x000000100000780c */ /* 0x000fc40003f64270 */
[C---:B------:R-:W-:Y:S02]  /*10870*/  ISETP.GT.AND P1, PT, R0.reuse, 0x18, PT ;  /* 0x000000180000780c */ /* 0x040fe40003f24270 */
[----:B------:R-:W-:Y:S02]  /*10880*/  ISETP.GT.AND P0, PT, R0, 0x19, PT ;  /* 0x000000190000780c */ /* 0x000fe40003f04270 */
[----:B------:R-:W-:Y:S02]  /*10890*/  FSEL R39, R140, -INF , P2 ;  /* 0xff8000008c277808 */ /* 0x000fe40001000000 */
[----:B------:R-:W-:Y:S02]  /*108a0*/  FSEL R38, R141, -INF , P3 ;  /* 0xff8000008d267808 */ /* 0x000fe40001800000 */
[----:B------:R-:W-:Y:S02]  /*108b0*/  ISETP.GT.AND P2, PT, R0, 0x21, PT ;  /* 0x000000210000780c */ /* 0x000fe40003f44270 */
[----:B------:R-:W-:-:S02]  /*108c0*/  FSEL R53, R133, -INF , P1 ;  /* 0xff80000085357808 */ /* 0x000fc40000800000 */
[----:B------:R-:W-:Y:S02]  /*108d0*/  FSEL R54, R132, -INF , P0 ;  /* 0xff80000084367808 */ /* 0x000fe40000000000 */
        /* <DEDUP_REMOVED lines=8> */
[C---:B------:R-:W-:Y:S02]  /*10960*/  ISETP.GT.AND P3, PT, R0.reuse, 0x30, PT ;  /* 0x000000300000780c */ /* 0x040fe40003f64270 */
[C---:B------:R-:W-:Y:S02]  /*10970*/  ISETP.GT.AND P1, PT, R0.reuse, 0x38, PT ;  /* 0x000000380000780c */ /* 0x040fe40003f24270 */
[----:B------:R-:W-:-:S02]  /*10980*/  ISETP.GT.AND P0, PT, R0, 0x39, PT ;  /* 0x000000390000780c */ /* 0x000fc40003f04270 */
[----:B------:R-:W-:Y:S02]  /*10990*/  FMNMX.FTZ R4, R10, R12, !PT ;  /* 0x0000000c0a047209 */ /* 0x000fe40007810000 */
[----:B------:R-:W-:Y:S02]  /*109a0*/  FSEL R80, R79, -INF , P2 ;  /* 0xff8000004f507808 */ /* 0x000fe40001000000 */
[----:B------:R-:W-:Y:S02]  /*109b0*/  ISETP.GT.AND P4, PT, R2, 0x39, PT ;  /* 0x000000390200780c */ /* 0x000fe40003f84270 */
[----:B------:R-:W-:Y:S02]  /*109c0*/  FSEL R81, R114, -INF , P3 ;  /* 0xff80000072517808 */ /* 0x000fe40001800000 */
[----:B------:R-:W-:Y:S02]  /*109d0*/  FSEL R79, R55, -INF , P1 ;  /* 0xff800000374f7808 */ /* 0x000fe40000800000 */
[----:B------:R-:W-:-:S02]  /*109e0*/  FSEL R62, R52, -INF , P0 ;  /* 0xff800000343e7808 */ /* 0x000fc40000000000 */
[----:B------:R-:W-:Y:S02]  /*109f0*/  FMNMX.FTZ R2, R14, R4, !PT ;  /* 0x000000040e027209 */ /* 0x000fe40007810000 */
[C---:B------:R-:W-:Y:S02]  /*10a00*/  ISETP.GT.AND P3, PT, R0.reuse, 0x40, PT ;  /* 0x000000400000780c */ /* 0x040fe40003f64270 */
[C---:B------:R-:W-:Y:S02]  /*10a10*/  ISETP.GT.AND P2, PT, R0.reuse, 0x41, PT ;  /* 0x000000410000780c */ /* 0x040fe40003f44270 */
[C---:B------:R-:W-:Y:S02]  /*10a20*/  ISETP.GT.AND P1, PT, R0.reuse, 0x48, PT ;  /* 0x000000480000780c */ /* 0x040fe40003f24270 */
[----:B------:R-:W-:Y:S02]  /*10a30*/  ISETP.GT.AND P0, PT, R0, 0x49, PT ;  /* 0x000000490000780c */ /* 0x000fe40003f04270 */
        /* <DEDUP_REMOVED lines=94> */
.L_x_1857:
[C---:B------:R-:W-:Y:S01]  /*11020*/  FMUL.FTZ R0, R71.reuse, c[0x0][0x2d0] ;  /* 0x0000b40047007a20 */ /* 0x040fe20000410000 */
[----:B------:R-:W-:Y:S01]  /*11030*/  FSETP.NEU.FTZ.AND P0, PT, R71, -INF , PT ;  /* 0xff8000004700780b */ /* 0x000fe20003f1d000 */
[----:B------:R-:W2:Y:S03]  /*11040*/  LDL R218, [R1+0x2c] ;  /* 0x00002c0001da7983 */ /* 0x000ea60000100800 */
[----:B------:R-:W-:Y:S01]  /*11050*/  FSEL R4, R0, RZ, P0 ;  /* 0x000000ff00047208 */ /* 0x000fe20000000000 */
[----:B------:R-:W3:Y:S04]  /*11060*/  LDL R217, [R1+0x30] ;  /* 0x0000300001d97983 */ /* 0x000ee80000100800 */
[--C-:B------:R-:W-:Y:S01]  /*11070*/  FFMA.FTZ R0, R10, c[0x0][0x2d0], -R4.reuse ;  /* 0x0000b4000a007a23 */ /* 0x100fe20000010804 */
[----:B------:R-:W3:Y:S01]  /*11080*/  LDL R216, [R1+0x38] ;  /* 0x0000380001d87983 */ /* 0x000ee20000100800 */
[C---:B------:R-:W-:Y:S01]  /*11090*/  FMUL.FTZ R3, R70.reuse, c[0x0][0x2d0] ;  /* 0x0000b40046037a20 */ /* 0x040fe20000410000 */
[----:B------:R-:W-:Y:S01]  /*110a0*/  FSETP.NEU.FTZ.AND P0, PT, R70, -INF , PT ;  /* 0xff8000004600780b */ /* 0x000fe20003f1d000 */
[----:B------:R1:W-:Y:S01]  /*110b0*/  MUFU.EX2 R121, R0 ;  /* 0x0000000000797308 */ /* 0x0003e20000000800 */
[--C-:B------:R-:W-:Y:S01]  /*110c0*/  FFMA.FTZ R2, R22, c[0x0][0x2d0], -R4.reuse ;  /* 0x0000b40016027a23 */ /* 0x100fe20000010804 */
[----:B----4-:R-:W-:Y:S01]  /*110d0*/  FMNMX.FTZ R68, R9, R8, !PT ;  /* 0x0000000809447209 */ /* 0x010fe20007810000 */
[----:B------:R-:W-:Y:S01]  /*110e0*/  WARPSYNC 0xffffffff ;  /* 0xffffffff00007948 */ /* 0x000fe20003800000 */
[----:B------:R-:W-:Y:S01]  /*110f0*/  FSEL R3, R3, RZ, P0 ;  /* 0x000000ff03037208 */ /* 0x000fe20000000000 */
[----:B------:R-:W4:Y:S01]  /*11100*/  LDSM.16.MT88.4 R48, [R192] ;  /* 0x00000000c030783b */ /* 0x000f220000004200 */
[----:B------:R-:W-:Y:S01]  /*11110*/  FSETP.NEU.FTZ.AND P0, PT, R69, -INF , PT ;  /* 0xff8000004500780b */ /* 0x000fe20003f1d000 */
[--C-:B------:R-:W-:Y:S01]  /*11120*/  FFMA.FTZ R111, R111, c[0x0][0x2d0], -R4.reuse ;  /* 0x0000b4006f6f7a23 */ /* 0x100fe20000010804 */
[----:B------:R5:W-:Y:S01]  /*11130*/  MUFU.EX2 R213, R2 ;  /* 0x0000000200d57308 */ /* 0x000be20000000800 */
[----:B------:R-:W-:Y:S01]  /*11140*/  FFMA.FTZ R5, R23, c[0x0][0x2d0], -R3 ;  /* 0x0000b40017057a23 */ /* 0x000fe20000010803 */
[----:B------:R-:W2:Y:S01]  /*11150*/  LDSM.16.MT88.4 R44, [R192+0x800] ;  /* 0x00080000c02c783b */ /* 0x000ea20000004200 */
[--C-:B------:R-:W-:Y:S01]  /*11160*/  FFMA.FTZ R110, R110, c[0x0][0x2d0], -R4.reuse ;  /* 0x0000b4006e6e7a23 */ /* 0x100fe20000010804 */
[----:B------:R-:W-:Y:S01]  /*11170*/  MOV R221, c[0x0][0x2c4] ;  /* 0x0000b10000dd7a02 */ /* 0x000fe20000000f00 */
[--C-:B------:R-:W-:Y:S01]  /*11180*/  FFMA.FTZ R109, R109, c[0x0][0x2d0], -R4.reuse ;  /* 0x0000b4006d6d7a23 */ /* 0x100fe20000010804 */
[----:B------:R-:W-:Y:S01]  /*11190*/  LDSM.16.MT88.4 R40, [R196+0x800] ;  /* 0x00080000c428783b */ /* 0x000fe20000004200 */
[--C-:B------:R-:W-:Y:S01]  /*111a0*/  FFMA.FTZ R108, R108, c[0x0][0x2d0], -R4.reuse ;  /* 0x0000b4006c6c7a23 */ /* 0x100fe20000010804 */
[----:B------:R5:W-:Y:S01]  /*111b0*/  MUFU.EX2 R211, R5 ;  /* 0x0000000500d37308 */ /* 0x000be20000000800 */
[--C-:B-1----:R-:W-:Y:S01]  /*111c0*/  FFMA.FTZ R0, R12, c[0x0][0x2d0], -R4.reuse ;  /* 0x0000b4000c007a23 */ /* 0x102fe20000010804 */
[----:B------:R-:W-:Y:S01]  /*111d0*/  ISETP.NE.AND P1, PT, R221, 0x1, PT ;  /* 0x00000001dd00780c */ /* 0x000fe20003f25270 */
[--C-:B------:R-:W-:Y:S01]  /*111e0*/  FFMA.FTZ R146, R107, c[0x0][0x2d0], -R4.reuse ;  /* 0x0000b4006b927a23 */ /* 0x100fe20000010804 */
[----:B------:R-:W-:Y:S01]  /*111f0*/  IADD3 R223, R223, -0x2, RZ ;  /* 0xfffffffedfdf7810 */ /* 0x000fe20007ffe0ff */
[----:B------:R-:W-:-:S02]  /*11200*/  FFMA.FTZ R145, R106, c[0x0][0x2d0], -R4 ;  /* 0x0000b4006a917a23 */ /* 0x000fc40000010804 */
[--C-:B------:R-:W-:Y:S01]  /*11210*/  FFMA.FTZ R144, R105, c[0x0][0x2d0], -R4.reuse ;  /* 0x0000b40069907a23 */ /* 0x100fe20000010804 */
[----:B------:R1:W-:Y:S01]  /*11220*/  MUFU.EX2 R120, R0 ;  /* 0x0000000000787308 */ /* 0x0003e20000000800 */
[----:B-----5:R-:W-:Y:S02]  /*11230*/  FMUL.FTZ R2, R69, c[0x0][0x2d0] ;  /* 0x0000b40045027a20 */ /* 0x020fe40000410000 */
[--C-:B------:R-:W-:Y:S02]  /*11240*/  FFMA.FTZ R143, R104, c[0x0][0x2d0], -R4.reuse ;  /* 0x0000b400688f7a23 */ /* 0x100fe40000010804 */
[--C-:B------:R-:W-:Y:S01]  /*11250*/  FFMA.FTZ R168, R103, c[0x0][0x2d0], -R4.reuse ;  /* 0x0000b40067a87a23 */ /* 0x100fe20000010804 */
[----:B------:R-:W-:Y:S01]  /*11260*/  FSEL R2, R2, RZ, P0 ;  /* 0x000000ff02027208 */ /* 0x000fe20000000000 */
[--C-:B------:R-:W-:Y:S01]  /*11270*/  FFMA.FTZ R172, R102, c[0x0][0x2d0], -R4.reuse ;  /* 0x0000b40066ac7a23 */ /* 0x100fe20000010804 */
[----:B------:R-:W-:Y:S01]  /*11280*/  FSETP.NEU.FTZ.AND P0, PT, R68, -INF , PT ;  /* 0xff8000004400780b */ /* 0x000fe20003f1d000 */
[----:B------:R-:W-:Y:S01]  /*11290*/  FFMA.FTZ R171, R98, c[0x0][0x2d0], -R4 ;  /* 0x0000b40062ab7a23 */ /* 0x000fe20000010804 */
[----:B------:R-:W-:Y:S01]  /*112a0*/  MUFU.EX2 R110, R110 ;  /* 0x0000006e006e7308 */ /* 0x000fe20000000800 */
[----:B------:R-:W-:-:S02]  /*112b0*/  FFMA.FTZ R5, R35, c[0x0][0x2d0], -R2 ;  /* 0x0000b40023057a23 */ /* 0x000fc40000010802 */
[--C-:B------:R-:W-:Y:S02]  /*112c0*/  FFMA.FTZ R170, R89, c[0x0][0x2d0], -R4.reuse ;  /* 0x0000b40059aa7a23 */ /* 0x100fe40000010804 */
[--C-:B------:R-:W-:Y:S02]  /*112d0*/  FFMA.FTZ R89, R65, c[0x0][0x2d0], -R3.reuse ;  /* 0x0000b40041597a23 */ /* 0x100fe40000010803 */
[----:B-1----:R-:W-:Y:S01]  /*112e0*/  FFMA.FTZ R0, R14, c[0x0][0x2d0], -R4 ;  /* 0x0000b4000e007a23 */ /* 0x002fe20000010804 */
[----:B------:R-:W-:Y:S01]  /*112f0*/  MUFU.EX2 R210, R5 ;  /* 0x0000000500d27308 */ /* 0x000fe20000000800 */
[--C-:B------:R-:W-:Y:S02]  /*11300*/  FFMA.FTZ R104, R64, c[0x0][0x2d0], -R3.reuse ;  /* 0x0000b40040687a23 */ /* 0x100fe40000010803 */
[----:B------:R-:W-:Y:S02]  /*11310*/  FFMA.FTZ R169, R66, c[0x0][0x2d0], -R3 ;  /* 0x0000b40042a97a23 */ /* 0x000fe40000010803 */
        /* <DEDUP_REMOVED lines=10> */
[--C-:B------:R-:W-:Y:S02]  /*113c0*/  FFMA.FTZ R182, R96, c[0x0][0x2d0], -R2.reuse ;  /* 0x0000b40060b67a23 */ /* 0x100fe40000010802 */
[----:B------:R-:W-:Y:S01]  /*113d0*/  FFMA.FTZ R181, R87, c[0x0][0x2d0], -R2 ;  /* 0x0000b40057b57a23 */ /* 0x000fe20000010802 */
[----:B------:R-:W-:Y:S01]  /*113e0*/  MUFU.EX2 R187, R143 ;  /* 0x0000008f00bb7308 */ /* 0x000fe20000000800 */
[----:B-1----:R-:W-:Y:S02]  /*113f0*/  FFMA.FTZ R0, R16, c[0x0][0x2d0], -R4 ;  /* 0x0000b40010007a23 */ /* 0x002fe40000010804 */
[----:B------:R-:W-:Y:S02]  /*11400*/  FFMA.FTZ R180, R83, c[0x0][0x2d0], -R2 ;  /* 0x0000b40053b47a23 */ /* 0x000fe40000010802 */
[----:B------:R-:W-:-:S02]  /*11410*/  FFMA.FTZ R175, R63, c[0x0][0x2d0], -R3 ;  /* 0x0000b4003faf7a23 */ /* 0x000fc40000010803 */
[--C-:B------:R-:W-:Y:S01]  /*11420*/  FFMA.FTZ R103, R78, c[0x0][0x2d0], -R3.reuse ;  /* 0x0000b4004e677a23 */ /* 0x100fe20000010803 */
[----:B------:R1:W5:Y:S01]  /*11430*/  MUFU.EX2 R162, R0 ;  /* 0x0000000000a27308 */ /* 0x0003620000000800 */
[--C-:B------:R-:W-:Y:S02]  /*11440*/  FFMA.FTZ R102, R77, c[0x0][0x2d0], -R3.reuse ;  /* 0x0000b4004d667a23 */ /* 0x100fe40000010803 */
[--C-:B------:R-:W-:Y:S02]  /*11450*/  FFMA.FTZ R140, R76, c[0x0][0x2d0], -R3.reuse ;  /* 0x0000b4004c8c7a23 */ /* 0x100fe40000010803 */
[--C-:B------:R-:W-:Y:S02]  /*11460*/  FFMA.FTZ R141, R75, c[0x0][0x2d0], -R3.reuse ;  /* 0x0000b4004b8d7a23 */ /* 0x100fe40000010803 */
[--C-:B------:R-:W-:Y:S02]  /*11470*/  FFMA.FTZ R142, R74, c[0x0][0x2d0], -R3.reuse ;  /* 0x0000b4004a8e7a23 */ /* 0x100fe40000010803 */
[----:B------:R-:W-:-:S02]  /*11480*/  FFMA.FTZ R147, R73, c[0x0][0x2d0], -R3 ;  /* 0x0000b40049937a23 */ /* 0x000fc40000010803 */
[--C-:B------:R-:W-:Y:S02]  /*11490*/  FFMA.FTZ R165, R72, c[0x0][0x2d0], -R3.reuse ;  /* 0x0000b40048a57a23 */ /* 0x100fe40000010803 */
[----:B------:R-:W-:Y:S02]  /*114a0*/  FFMA.FTZ R164, R67, c[0x0][0x2d0], -R3 ;  /* 0x0000b40043a47a23 */ /* 0x000fe40000010803 */
[----:B-1----:R-:W-:Y:S01]  /*114b0*/  FFMA.FTZ R0, R18, c[0x0][0x2d0], -R4 ;  /* 0x0000b40012007a23 */ /* 0x002fe20000010804 */
[----:B-----5:R-:W-:-:S03]  /*114c0*/  F2FP.BF16.PACK_AB R22, R162, R161 ;  /* 0x000000a1a216723e */ /* 0x020fc600000010ff */
[----:B------:R1:W-:Y:S02]  /*114d0*/  MUFU.EX2 R163, R0 ;  /* 0x0000000000a37308 */ /* 0x0003e40000000800 */
[----:B-1----:R-:W-:Y:S01]  /*114e0*/  FFMA.FTZ R0, R20, c[0x0][0x2d0], -R4 ;  /* 0x0000b40014007a23 */ /* 0x002fe20000010804 */
[----:B------:R-:W-:-:S05]  /*114f0*/  F2FP.BF16.PACK_AB R20, R120, R121 ;  /* 0x000000797814723e */ /* 0x000fca00000010ff */
        /* <DEDUP_REMOVED lines=8> */
[----:B------:R1:W-:Y:S02]  /*11580*/  MUFU.EX2 R6, R0 ;  /* 0x0000000000067308 */ /* 0x0003e40000000800 */
[----:B-1----:R-:W-:-:S06]  /*11590*/  FFMA.FTZ R0, R15, c[0x0][0x2d0], -R3 ;  /* 0x0000b4000f007a23 */ /* 0x002fcc0000010803 */
        /* <DEDUP_REMOVED lines=9> */
[----:B----4-:R-:W-:Y:S01]  /*11630*/  HMMA.16816.F32.BF16 R8, R20, R48, RZ ;  /* 0x000000301408723c */ /* 0x010fe200000418ff */
[----:B-1----:R-:W-:Y:S01]  /*11640*/  FFMA.FTZ R0, R28, c[0x0][0x2d0], -R3 ;  /* 0x0000b4001c007a23 */ /* 0x002fe20000010803 */
[----:B-----5:R-:W-:-:S04]  /*11650*/  F2FP.BF16.PACK_AB R13, R173, R160 ;  /* 0x000000a0ad0d723e */ /* 0x020fc800000010ff */
[----:B------:R1:W4:Y:S02]  /*11660*/  MUFU.EX2 R212, R0 ;  /* 0x0000000000d47308 */ /* 0x0003240000000800 */
[----:B-1----:R-:W-:Y:S01]  /*11670*/  FFMA.FTZ R0, R26, c[0x0][0x2d0], -R2 ;  /* 0x0000b4001a007a23 */ /* 0x002fe20000010802 */
[----:B----4-:R-:W-:-:S05]  /*11680*/  F2FP.BF16.PACK_AB R15, R212, R211 ;  /* 0x000000d3d40f723e */ /* 0x010fca00000010ff */
[----:B------:R1:W-:Y:S10]  /*11690*/  MUFU.EX2 R151, R0 ;  /* 0x0000000000977308 */ /* 0x0003f40000000800 */
[----:B--2---:R-:W-:Y:S01]  /*116a0*/  HMMA.16816.F32.BF16 R116, R12, R44, R8 ;  /* 0x0000002c0c74723c */ /* 0x004fe20000041808 */
[----:B-1----:R-:W-:-:S04]  /*116b0*/  FFMA.FTZ R0, R27, c[0x0][0x2d0], -R2 ;  /* 0x0000b4001b007a23 */ /* 0x002fc80000010802 */
[----:B------:R1:W2:Y:S02]  /*116c0*/  MUFU.EX2 R150, R0 ;  /* 0x0000000000967308 */ /* 0x0002a40000000800 */
[----:B-1----:R-:W-:Y:S01]  /*116d0*/  FFMA.FTZ R0, R30, c[0x0][0x2d0], -R2 ;  /* 0x0000b4001e007a23 */ /* 0x002fe20000010802 */
[----:B--2---:R-:W-:Y:S01]  /*116e0*/  F2FP.BF16.PACK_AB R16, R150, R151 ;  /* 0x000000979610723e */ /* 0x004fe200000010ff */
[----:B------:R-:W-:-:S04]  /*116f0*/  FADD.FTZ R3, R151, R150 ;  /* 0x0000009697037221 */ /* 0x000fc80000010000 */
[----:B------:R1:W2:Y:S08]  /*11700*/  MUFU.EX2 R152, R0 ;  /* 0x0000000000987308 */ /* 0x0002b00000000800 */
[----:B------:R-:W-:Y:S01]  /*11710*/  MUFU.EX2 R150, R64 ;  /* 0x0000004000967308 */ /* 0x000fe20000000800 */
[----:B-1----:R-:W-:-:S07]  /*11720*/  FFMA.FTZ R0, R31, c[0x0][0x2d0], -R2 ;  /* 0x0000b4001f007a23 */ /* 0x002fce0000010802 */
[----:B------:R-:W-:Y:S01]  /*11730*/  MUFU.EX2 R151, R103 ;  /* 0x0000006700977308 */ /* 0x000fe20000000800 */
[----:B--2---:R-:W-:-:S07]  /*11740*/  FADD.FTZ R3, R152, R3 ;  /* 0x0000000398037221 */ /* 0x004fce0000010000 */
[----:B------:R1:W2:Y:S02]  /*11750*/  MUFU.EX2 R154, R0 ;  /* 0x00000000009a7308 */ /* 0x0002a40000000800 */
[----:B-1----:R-:W-:Y:S01]  /*11760*/  FFMA.FTZ R0, R32, c[0x0][0x2d0], -R2 ;  /* 0x0000b40020007a23 */ /* 0x002fe20000010802 */
[C---:B--2---:R-:W-:Y:S01]  /*11770*/  F2FP.BF16.PACK_AB R18, R154.reuse, R152 ;  /* 0x000000989a12723e */ /* 0x044fe200000010ff */
[----:B------:R-:W-:-:S04]  /*11780*/  FADD.FTZ R3, R154, R3 ;  /* 0x000000039a037221 */ /* 0x000fc80000010000 */
[----:B------:R-:W-:Y:S08]  /*11790*/  MUFU.EX2 R152, R102 ;  /* 0x0000006600987308 */ /* 0x000ff00000000800 */
[----:B------:R1:W2:Y:S08]  /*117a0*/  MUFU.EX2 R167, R0 ;  /* 0x0000000000a77308 */ /* 0x0002b00000000800 */
[----:B------:R-:W-:Y:S01]  /*117b0*/  MUFU.EX2 R154, R109 ;  /* 0x0000006d009a7308 */ /* 0x000fe20000000800 */
[----:B-1----:R-:W-:-:S02]  /*117c0*/  FFMA.FTZ R0, R33, c[0x0][0x2d0], -R2 ;  /* 0x0000b40021007a23 */ /* 0x002fc40000010802 */
[----:B--2---:R-:W-:-:S05]  /*117d0*/  FADD.FTZ R3, R167, R3 ;  /* 0x00000003a7037221 */ /* 0x004fca0000010000 */
[----:B------:R1:W2:Y:S02]  /*117e0*/  MUFU.EX2 R191, R0 ;  /* 0x0000000000bf7308 */ /* 0x0002a40000000800 */
[----:B-1----:R-:W-:Y:S01]  /*117f0*/  FFMA.FTZ R0, R34, c[0x0][0x2d0], -R2 ;  /* 0x0000b40022007a23 */ /* 0x002fe20000010802 */
[C---:B--2---:R-:W-:Y:S01]  /*11800*/  F2FP.BF16.PACK_AB R8, R191.reuse, R167 ;  /* 0x000000a7bf08723e */ /* 0x044fe200000010ff */
[----:B------:R-:W1:Y:S01]  /*11810*/  LDSM.16.MT88.4 R32, [R196] ;  /* 0x00000000c420783b */ /* 0x000e620000004200 */
[----:B------:R-:W-:-:S03]  /*11820*/  FADD.FTZ R3, R191, R3 ;  /* 0x00000003bf037221 */ /* 0x000fc60000010000 */
[----:B------:R2:W4:Y:S02]  /*11830*/  MUFU.EX2 R209, R0 ;  /* 0x0000000000d17308 */ /* 0x0005240000000800 */
[----:B--2---:R-:W-:Y:S01]  /*11840*/  FMUL.FTZ R0, R68, c[0x0][0x2d0] ;  /* 0x0000b40044007a20 */ /* 0x004fe20000410000 */
[----:B----4-:R-:W-:-:S04]  /*11850*/  F2FP.BF16.PACK_AB R10, R210, R209 ;  /* 0x000000d1d20a723e */ /* 0x010fc800000010ff */
[----:B------:R-:W-:-:S05]  /*11860*/  FSEL R0, R0, RZ, P0 ;  /* 0x000000ff00007208 */ /* 0x000fca0000000000 */
[--C-:B------:R-:W-:Y:S02]  /*11870*/  FFMA.FTZ R5, R24, c[0x0][0x2d0], -R0.reuse ;  /* 0x0000b40018057a23 */ /* 0x100fe40000010800 */
[--C-:B------:R-:W-:Y:S02]  /*11880*/  FFMA.FTZ R177, R55, c[0x0][0x2d0], -R0.reuse ;  /* 0x0000b40037b17a23 */ /* 0x100fe40000010800 */
[----:B------:R2:W-:Y:S01]  /*11890*/  MUFU.EX2 R115, R5 ;  /* 0x0000000500737308 */ /* 0x0005e20000000800 */
[--C-:B------:R-:W-:Y:S02]  /*118a0*/  FFMA.FTZ R176, R52, c[0x0][0x2d0], -R0.reuse ;  /* 0x0000b40034b07a23 */ /* 0x100fe40000010800 */
[--C-:B------:R-:W-:Y:S02]  /*118b0*/  FFMA.FTZ R179, R59, c[0x0][0x2d0], -R0.reuse ;  /* 0x0000b4003bb37a23 */ /* 0x100fe40000010800 */
[--C-:B------:R-:W-:Y:S02]  /*118c0*/  FFMA.FTZ R178, R56, c[0x0][0x2d0], -R0.reuse ;  /* 0x0000b40038b27a23 */ /* 0x100fe40000010800 */
[--C-:B------:R-:W-:Y:S01]  /*118d0*/  FFMA.FTZ R86, R62, c[0x0][0x2d0], -R0.reuse ;  /* 0x0000b4003e567a23 */ /* 0x100fe20000010800 */
[----:B-1----:R-:W-:Y:S01]  /*118e0*/  HMMA.16816.F32.BF16 R28, R20, R32, RZ ;  /* 0x00000020141c723c */ /* 0x002fe200000418ff */
[----:B------:R-:W-:-:S02]  /*118f0*/  FFMA.FTZ R149, R81, c[0x0][0x2d0], -R0 ;  /* 0x0000b40051957a23 */ /* 0x000fc40000010800 */
[--C-:B------:R-:W-:Y:S02]  /*11900*/  FFMA.FTZ R88, R80, c[0x0][0x2d0], -R0.reuse ;  /* 0x0000b40050587a23 */ /* 0x100fe40000010800 */
[--C-:B------:R-:W-:Y:S02]  /*11910*/  FFMA.FTZ R87, R79, c[0x0][0x2d0], -R0.reuse ;  /* 0x0000b4004f577a23 */ /* 0x100fe40000010800 */
[--C-:B--2---:R-:W-:Y:S02]  /*11920*/  FFMA.FTZ R5, R25, c[0x0][0x2d0], -R0.reuse ;  /* 0x0000b40019057a23 */ /* 0x104fe40000010800 */
[----:B------:R-:W-:Y:S08]  /*11930*/  MUFU.EX2 R167, R87 ;  /* 0x0000005700a77308 */ /* 0x000ff00000000800 */
[----:B------:R1:W2:Y:S07]  /*11940*/  MUFU.EX2 R114, R5 ;  /* 0x0000000500727308 */ /* 0x0002ae0000000800 */
[----:B------:R-:W-:Y:S01]  /*11950*/  HMMA.16816.F32.BF16 R136, R12, R40, R28 ;  /* 0x000000280c88723c */ /* 0x000fe2000004181c */
[----:B------:R-:W-:Y:S01]  /*11960*/  MUFU.EX2 R87, R175 ;  /* 0x000000af00577308 */ /* 0x000fe20000000800 */
[----:B-1----:R-:W-:Y:S01]  /*11970*/  FFMA.FTZ R5, R36, c[0x0][0x2d0], -R0 ;  /* 0x0000b40024057a23 */ /* 0x002fe20000010800 */
[----:B--2---:R-:W-:-:S06]  /*11980*/  F2FP.BF16.PACK_AB R17, R114, R115 ;  /* 0x000000737211723e */ /* 0x004fcc00000010ff */
[----:B------:R1:W-:Y:S02]  /*11990*/  MUFU.EX2 R148, R5 ;  /* 0x0000000500947308 */ /* 0x0003e40000000800 */
[----:B-1----:R-:W-:-:S06]  /*119a0*/  FFMA.FTZ R5, R37, c[0x0][0x2d0], -R0 ;  /* 0x0000b40025057a23 */ /* 0x002fcc0000010800 */
[----:B------:R1:W2:Y:S02]  /*119b0*/  MUFU.EX2 R166, R5 ;  /* 0x0000000500a67308 */ /* 0x0002a40000000800 */
[----:B-1----:R-:W-:Y:S01]  /*119c0*/  FFMA.FTZ R5, R38, c[0x0][0x2d0], -R0 ;  /* 0x0000b40026057a23 */ /* 0x002fe20000010800 */
[----:B--2---:R-:W-:-:S05]  /*119d0*/  F2FP.BF16.PACK_AB R19, R166, R148 ;  /* 0x00000094a613723e */ /* 0x004fca00000010ff */
[----:B------:R1:W-:Y:S02]  /*119e0*/  MUFU.EX2 R184, R5 ;  /* 0x0000000500b87308 */ /* 0x0003e40000000800 */
[----:B------:R-:W-:Y:S07]  /*119f0*/  HMMA.16816.F32.BF16 R24, R16, R32, RZ ;  /* 0x000000201018723c */ /* 0x000fee00000418ff */
[----:B------:R-:W-:Y:S02]  /*11a00*/  FADD.FTZ R32, R7, R6 ;  /* 0x0000000607207221 */ /* 0x000fe40000010000 */
[----:B-1----:R-:W-:-:S02]  /*11a10*/  FFMA.FTZ R5, R39, c[0x0][0x2d0], -R0 ;  /* 0x0000b40027057a23 */ /* 0x002fc40000010800 */
[----:B------:R-:W-:Y:S02]  /*11a20*/  HMMA.16816.F32.BF16 R36, R16, R48, RZ ;  /* 0x000000301024723c */ /* 0x000fe400000418ff */
[----:B------:R1:W2:Y:S02]  /*11a30*/  MUFU.EX2 R185, R5 ;  /* 0x0000000500b97308 */ /* 0x0002a40000000800 */
[----:B-1----:R-:W-:Y:S01]  /*11a40*/  FFMA.FTZ R5, R53, c[0x0][0x2d0], -R0 ;  /* 0x0000b40035057a23 */ /* 0x002fe20000010800 */
[----:B--2---:R-:W-:-:S05]  /*11a50*/  F2FP.BF16.PACK_AB R9, R185, R184 ;  /* 0x000000b8b909723e */ /* 0x004fca00000010ff */
        /* <DEDUP_REMOVED lines=8> */
[----:B------:R-:W2:Y:S01]  /*11ae0*/  LDSM.16.MT88.4 R24, [R193+0x800] ;  /* 0x00080000c118783b */ /* 0x000ea20000004200 */
[----:B------:R-:W-:Y:S01]  /*11af0*/  FADD.FTZ R2, R121, R120 ;  /* 0x0000007879027221 */ /* 0x000fe20000010000 */
[----:B------:R-:W-:Y:S01]  /*11b00*/  MUFU.EX2 R189, R45 ;  /* 0x0000002d00bd7308 */ /* 0x000fe20000000800 */
[----:B------:R-:W-:-:S02]  /*11b10*/  FFMA.FTZ R44, R57, c[0x0][0x2d0], -R0 ;  /* 0x0000b400392c7a23 */ /* 0x000fc40000010800 */
[----:B------:R-:W-:Y:S02]  /*11b20*/  FADD.FTZ R2, R161, R2 ;  /* 0x00000002a1027221 */ /* 0x000fe40000010000 */
[--C-:B------:R-:W-:Y:S02]  /*11b30*/  FFMA.FTZ R41, R58, c[0x0][0x2d0], -R0.reuse ;  /* 0x0000b4003a297a23 */ /* 0x100fe40000010800 */
[----:B------:R-:W-:Y:S01]  /*11b40*/  FFMA.FTZ R40, R60, c[0x0][0x2d0], -R0 ;  /* 0x0000b4003c287a23 */ /* 0x000fe20000010800 */
[----:B------:R-:W-:Y:S01]  /*11b50*/  MUFU.EX2 R109, R44 ;  /* 0x0000002c006d7308 */ /* 0x000fe20000000800 */
[----:B------:R-:W-:-:S04]  /*11b60*/  FADD.FTZ R2, R162, R2 ;  /* 0x00000002a2027221 */ /* 0x000fc80000010000 */
        /* <DEDUP_REMOVED lines=11> */
[-C--:B--2---:R-:W-:Y:S01]  /*11c20*/  HMMA.16816.F32.BF16 R128, R12, R24.reuse, R28 ;  /* 0x000000180c80723c */ /* 0x084fe2000004181c */
[----:B------:R-:W1:Y:S05]  /*11c30*/  LDSM.16.MT88.4 R28, [R195] ;  /* 0x00000000c31c783b */ /* 0x000e6a0000004200 */
[----:B------:R-:W-:Y:S02]  /*11c40*/  MUFU.EX2 R88, R168 ;  /* 0x000000a800587308 */ /* 0x000fe40000000800 */
[----:B------:R-:W-:Y:S01]  /*11c50*/  HMMA.16816.F32.BF16 R120, R8, R24, R4 ;  /* 0x000000180878723c */ /* 0x000fe20000041804 */
[----:B------:R-:W2:Y:S05]  /*11c60*/  LDSM.16.MT88.4 R4, [R195+0x800] ;  /* 0x00080000c304783b */ /* 0x000eaa0000004200 */
[----:B------:R-:W-:Y:S01]  /*11c70*/  MUFU.EX2 R86, R164 ;  /* 0x000000a400567308 */ /* 0x000fe20000000800 */
[----:B------:R-:W-:-:S02]  /*11c80*/  FADD.FTZ R24, R115, R114 ;  /* 0x0000007273187221 */ /* 0x000fc40000010000 */
[----:B------:R-:W-:Y:S02]  /*11c90*/  FFMA.FTZ R25, R61, c[0x0][0x2d0], -R0 ;  /* 0x0000b4003d197a23 */ /* 0x000fe40000010800 */
[----:B------:R-:W-:Y:S02]  /*11ca0*/  FADD.FTZ R0, R158, R32 ;  /* 0x000000209e007221 */ /* 0x000fe40000010000 */
[----:B------:R-:W-:Y:S01]  /*11cb0*/  FADD.FTZ R24, R148, R24 ;  /* 0x0000001894187221 */ /* 0x000fe20000010000 */
[----:B------:R-:W-:Y:S01]  /*11cc0*/  MUFU.EX2 R158, R108 ;  /* 0x0000006c009e7308 */ /* 0x000fe20000000800 */
[----:B------:R-:W-:-:S04]  /*11cd0*/  FADD.FTZ R0, R159, R0 ;  /* 0x000000009f007221 */ /* 0x000fc80000010000 */
[----:B------:R-:W-:-:S03]  /*11ce0*/  FADD.FTZ R0, R160, R0 ;  /* 0x00000000a0007221 */ /* 0x000fc60000010000 */
[----:B------:R-:W4:Y:S01]  /*11cf0*/  MUFU.EX2 R148, R41 ;  /* 0x0000002900947308 */ /* 0x000f220000000800 */
        /* <DEDUP_REMOVED lines=9> */
[----:B--2---:R-:W-:Y:S08]  /*11d90*/  HMMA.16816.F32.BF16 R96, R8, R4, R52 ;  /* 0x000000040860723c */ /* 0x004ff00000041834 */
[----:B------:R-:W-:Y:S08]  /*11da0*/  HMMA.16816.F32.BF16 R52, R16, R50, RZ ;  /* 0x000000321034723c */ /* 0x000ff000000418ff */
[----:B------:R-:W-:Y:S07]  /*11db0*/  HMMA.16816.F32.BF16 R112, R12, R4, R56 ;  /* 0x000000040c70723c */ /* 0x000fee0000041838 */
[----:B----4-:R-:W-:Y:S01]  /*11dc0*/  F2FP.BF16.PACK_AB R5, R148, R109 ;  /* 0x0000006d9405723e */ /* 0x010fe200000010ff */
        /* <DEDUP_REMOVED lines=13> */
[----:B------:R-:W-:Y:S08]  /*11ea0*/  HMMA.16816.F32.BF16 R16, R16, R30, RZ ;  /* 0x0000001e1010723c */ /* 0x000ff000000418ff */
[C---:B------:R-:W-:Y:S01]  /*11eb0*/  HMMA.16816.F32.BF16 R72, R8.reuse, R26, R52 ;  /* 0x0000001a0848723c */ /* 0x040fe20000041834 */
[----:B------:R-:W2:Y:S08]  /*11ec0*/  MUFU.EX2 R27, R111 ;  /* 0x0000006f001b7308 */ /* 0x000eb00000000800 */
[----:B------:R-:W4:Y:S07]  /*11ed0*/  MUFU.EX2 R26, R89 ;  /* 0x00000059001a7308 */ /* 0x000f2e0000000800 */
[----:B------:R-:W-:Y:S01]  /*11ee0*/  HMMA.16816.F32.BF16 R76, R8, R6, R16 ;  /* 0x00000006084c723c */ /* 0x000fe20000041810 */
[----:B------:R-:W-:Y:S01]  /*11ef0*/  MUFU.EX2 R89, R66 ;  /* 0x0000004200597308 */ /* 0x000fe20000000800 */
[----:B--2---:R-:W-:-:S04]  /*11f00*/  FADD.FTZ R2, R27, R2 ;  /* 0x000000021b027221 */ /* 0x004fc80000010000 */
[----:B------:R-:W-:Y:S01]  /*11f10*/  FADD.FTZ R2, R110, R2 ;  /* 0x000000026e027221 */ /* 0x000fe20000010000 */
[----:B------:R-:W-:Y:S01]  /*11f20*/  F2FP.BF16.PACK_AB R6, R189, R150 ;  /* 0x00000096bd06723e */ /* 0x000fe200000010ff */
[----:B------:R-:W-:Y:S01]  /*11f30*/  FADD.FTZ R16, R166, R24 ;  /* 0x00000018a6107221 */ /* 0x000fe20000010000 */
[----:B------:R-:W2:Y:S01]  /*11f40*/  MUFU.EX2 R111, R65 ;  /* 0x00000041006f7308 */ /* 0x000ea20000000800 */
[----:B------:R-:W-:Y:S01]  /*11f50*/  F2FP.BF16.PACK_AB R7, R190, R188 ;  /* 0x000000bcbe07723e */ /* 0x000fe200000010ff */
[----:B----4-:R-:W-:Y:S01]  /*11f60*/  FADD.FTZ R0, R26, R0 ;  /* 0x000000001a007221 */ /* 0x010fe20000010000 */
[----:B------:R-:W-:Y:S01]  /*11f70*/  F2FP.BF16.PACK_AB R8, R110, R27 ;  /* 0x0000001b6e08723e */ /* 0x000fe200000010ff */
[----:B------:R-:W-:Y:S01]  /*11f80*/  FADD.FTZ R2, R154, R2 ;  /* 0x000000029a027221 */ /* 0x000fe20000010000 */
[C---:B------:R-:W-:Y:S01]  /*11f90*/  F2FP.BF16.PACK_AB R9, R108.reuse, R26 ;  /* 0x0000001a6c09723e */ /* 0x040fe200000010ff */
[----:B------:R-:W-:Y:S01]  /*11fa0*/  FADD.FTZ R0, R108, R0 ;  /* 0x000000006c007221 */ /* 0x000fe20000010000 */
[----:B------:R-:W-:Y:S01]  /*11fb0*/  F2FP.BF16.PACK_AB R10, R158, R154 ;  /* 0x0000009a9e0a723e */ /* 0x000fe200000010ff */
[----:B------:R-:W-:Y:S01]  /*11fc0*/  MUFU.EX2 R166, R155 ;  /* 0x0000009b00a67308 */ /* 0x000fe20000000800 */
[----:B------:R-:W-:Y:S01]  /*11fd0*/  F2FP.BF16.PACK_AB R11, R152, R151 ;  /* 0x00000097980b723e */ /* 0x000fe200000010ff */
[----:B------:R-:W-:-:S02]  /*11fe0*/  FADD.FTZ R0, R151, R0 ;  /* 0x0000000097007221 */ /* 0x000fc40000010000 */
[----:B------:R-:W-:Y:S02]  /*11ff0*/  FADD.FTZ R2, R158, R2 ;  /* 0x000000029e027221 */ /* 0x000fe40000010000 */
[----:B------:R-:W-:Y:S01]  /*12000*/  FADD.FTZ R0, R152, R0 ;  /* 0x0000000098007221 */ /* 0x000fe20000010000 */
[----:B--2---:R-:W-:Y:S01]  /*12010*/  F2FP.BF16.PACK_AB R4, R111, R89 ;  /* 0x000000596f04723e */ /* 0x004fe200000010ff */
[----:B-1----:R-:W-:Y:S01]  /*12020*/  HMMA.16816.F32.BF16 R64, R8, R12, R116 ;  /* 0x0000000c0840723c */ /* 0x002fe20000041874 */
[----:B------:R-:W-:Y:S07]  /*12030*/  MUFU.EX2 R26, R180 ;  /* 0x000000b4001a7308 */ /* 0x000fee0000000800 */
[C---:B------:R-:W-:Y:S01]  /*12040*/  HMMA.16816.F32.BF16 R104, R4.reuse, R14, R56 ;  /* 0x0000000e0468723c */ /* 0x040fe20000041838 */
[----:B------:R-:W-:Y:S07]  /*12050*/  MUFU.EX2 R27, R176 ;  /* 0x000000b0001b7308 */ /* 0x000fee0000000800 */
[----:B------:R-:W-:Y:S08]  /*12060*/  HMMA.16816.F32.BF16 R124, R4, R12, R124 ;  /* 0x0000000c047c723c */ /* 0x000ff0000004187c */
[C---:B------:R-:W-:Y:S01]  /*12070*/  HMMA.16816.F32.BF16 R56, R8.reuse, R14, R48 ;  /* 0x0000000e0838723c */ /* 0x040fe20000041830 */
[----:B------:R-:W1:Y:S07]  /*12080*/  LDSM.16.MT88.4 R12, [R196+0x1000] ;  /* 0x00100000c40c783b */ /* 0x000e6e0000004200 */
[-C--:B-1----:R-:W-:Y:S08]  /*12090*/  HMMA.16816.F32.BF16 R52, R8, R12.reuse, R136 ;  /* 0x0000000c0834723c */ /* 0x082ff00000041888 */
[C---:B------:R-:W-:Y:S08]  /*120a0*/  HMMA.16816.F32.BF16 R116, R4.reuse, R12, R132 ;  /* 0x0000000c0474723c */ /* 0x040ff00000041884 */
[-C--:B------:R-:W-:Y:S08]  /*120b0*/  HMMA.16816.F32.BF16 R100, R4, R14.reuse, R60 ;  /* 0x0000000e0464723c */ /* 0x080ff0000004183c */
[C---:B------:R-:W-:Y:S01]  /*120c0*/  HMMA.16816.F32.BF16 R48, R8.reuse, R14, R32 ;  /* 0x0000000e0830723c */ /* 0x040fe20000041820 */
[----:B------:R-:W1:Y:S07]  /*120d0*/  LDSM.16.MT88.4 R12, [R193+0x1000] ;  /* 0x00100000c10c783b */ /* 0x000e6e0000004200 */
[-C--:B-1----:R-:W-:Y:S08]  /*120e0*/  HMMA.16816.F32.BF16 R44, R8, R12.reuse, R128 ;  /* 0x0000000c082c723c */ /* 0x082ff00000041880 */
[C---:B------:R-:W-:Y:S01]  /*120f0*/  HMMA.16816.F32.BF16 R80, R4.reuse, R12, R120 ;  /* 0x0000000c0450723c */ /* 0x040fe20000041878 */
[----:B------:R-:W-:Y:S07]  /*12100*/  LDSM.16.MT88.4 R120, [R192+0x2000] ;  /* 0x00200000c078783b */ /* 0x000fee0000004200 */
[-C--:B------:R-:W-:Y:S08]  /*12110*/  HMMA.16816.F32.BF16 R72, R4, R14.reuse, R72 ;  /* 0x0000000e0448723c */ /* 0x080ff00000041848 */
[----:B------:R-:W-:Y:S01]  /*12120*/  HMMA.16816.F32.BF16 R36, R8, R14, R36 ;  /* 0x0000000e0824723c */ /* 0x000fe20000041824 */
[----:B------:R-:W1:Y:S07]  /*12130*/  LDSM.16.MT88.4 R12, [R195+0x1000] ;  /* 0x00100000c30c783b */ /* 0x000e6e0000004200 */
[C---:B-1----:R-:W-:Y:S01]  /*12140*/  HMMA.16816.F32.BF16 R60, R4.reuse, R12, R96 ;  /* 0x0000000c043c723c */ /* 0x042fe20000041860 */
[----:B------:R-:W-:Y:S07]  /*12150*/  MUFU.EX2 R98, R146 ;  /* 0x0000009200627308 */ /* 0x000fee0000000800 */
[----:B------:R-:W-:Y:S01]  /*12160*/  HMMA.16816.F32.BF16 R40, R4, R14, R76 ;  /* 0x0000000e0428723c */ /* 0x000fe2000004184c */
[----:B------:R-:W1:Y:S06]  /*12170*/  MUFU.EX2 R99, R145 ;  /* 0x0000009100637308 */ /* 0x000e6c0000000800 */
[----:B------:R-:W-:Y:S01]  /*12180*/  FADD.FTZ R4, R184, R16 ;  /* 0x00000010b8047221 */ /* 0x000fe20000010000 */
[C---:B------:R-:W-:Y:S01]  /*12190*/  HMMA.16816.F32.BF16 R32, R8.reuse, R12, R112 ;  /* 0x0000000c0820723c */ /* 0x040fe20000041870 */
[----:B------:R-:W-:Y:S01]  /*121a0*/  LDSM.16.MT88.4 R16, [R196+0x1800] ;  /* 0x00180000c410783b */ /* 0x000fe20000004200 */
[----:B------:R-:W-:Y:S01]  /*121b0*/  FADD.FTZ R5, R209, R3 ;  /* 0x00000003d1057221 */ /* 0x000fe20000010000 */
[----:B------:R-:W2:Y:S01]  /*121c0*/  MUFU.EX2 R97, R140 ;  /* 0x0000008c00617308 */ /* 0x000ea20000000800 */
[----:B------:R-:W-:Y:S01]  /*121d0*/  FADD.FTZ R3, R185, R4 ;  /* 0x00000004b9037221 */ /* 0x000fe20000010000 */
[----:B------:R-:W-:Y:S01]  /*121e0*/  F2FP.BF16.PACK_AB R6, R187, R186 ;  /* 0x000000babb06723e */ /* 0x000fe200000010ff */
[----:B------:R-:W-:Y:S01]  /*121f0*/  FADD.FTZ R24, R210, R5 ;  /* 0x00000005d2187221 */ /* 0x000fe20000010000 */
[----:B------:R-:W-:Y:S01]  /*12200*/  LDSM.16.MT88.4 R112, [R196+0x2000] ;  /* 0x00200000c470783b */ /* 0x000fe20000004200 */
[----:B------:R-:W-:Y:S01]  /*12210*/  HMMA.16816.F32.BF16 R28, R8, R14, R20 ;  /* 0x0000000e081c723c */ /* 0x000fe20000041814 */
[----:B-1----:R-:W-:Y:S01]  /*12220*/  F2FP.BF16.PACK_AB R4, R99, R98 ;  /* 0x000000626304723e */ /* 0x002fe200000010ff */
[----:B------:R-:W-:Y:S01]  /*12230*/  FADD.FTZ R3, R207, R3 ;  /* 0x00000003cf037221 */ /* 0x000fe20000010000 */
[----:B------:R-:W1:Y:S01]  /*12240*/  LDSM.16.MT88.4 R20, [R192+0x1800] ;  /* 0x00180000c014783b */ /* 0x000e620000004200 */
[----:B------:R-:W4:Y:S01]  /*12250*/  MUFU.EX2 R96, R141 ;  /* 0x0000008d00607308 */ /* 0x000f220000000800 */
[----:B------:R-:W-:-:S02]  /*12260*/  FADD.FTZ R2, R98, R2 ;  /* 0x0000000262027221 */ /* 0x000fc40000010000 */
[----:B------:R-:W5:Y:S01]  /*12270*/  LDSM.16.MT88.4 R12, [R193+0x1800] ;  /* 0x00180000c10c783b */ /* 0x000f620000004200 */
[----:B------:R-:W-:Y:S02]  /*12280*/  FADD.FTZ R25, R215, R3 ;  /* 0x00000003d7197221 */ /* 0x000fe40000010000 */
[----:B------:R-:W-:Y:S01]  /*12290*/  FADD.FTZ R24, R89, R24 ;  /* 0x0000001859187221 */ /* 0x000fe20000010000 */
[----:B------:R-:W3:Y:S01]  /*122a0*/  LDSM.16.MT88.4 R8, [R195+0x1800] ;  /* 0x00180000c308783b */ /* 0x000ee20000004200 */
[----:B------:R-:W-:Y:S01]  /*122b0*/  MUFU.EX2 R184, R142 ;  /* 0x0000008e00b87308 */ /* 0x000fe20000000800 */
[----:B--2---:R-:W-:Y:S02]  /*122c0*/  FADD.FTZ R0, R97, R0 ;  /* 0x0000000061007221 */ /* 0x004fe40000010000 */
[----:B------:R-:W-:-:S04]  /*122d0*/  FADD.FTZ R3, R111, R24 ;  /* 0x000000186f037221 */ /* 0x000fc80000010000 */
[----:B------:R-:W-:Y:S01]  /*122e0*/  FADD.FTZ R3, R150, R3 ;  /* 0x0000000396037221 */ /* 0x000fe20000010000 */
[----:B------:R-:W2:Y:S01]  /*122f0*/  MUFU.EX2 R185, R147 ;  /* 0x0000009300b97308 */ /* 0x000ea20000000800 */
[----:B----4-:R-:W-:Y:S02]  /*12300*/  F2FP.BF16.PACK_AB R5, R96, R97 ;  /* 0x000000616005723e */ /* 0x010fe400000010ff */
[----:B------:R-:W-:-:S05]  /*12310*/  FADD.FTZ R3, R189, R3 ;  /* 0x00000003bd037221 */ /* 0x000fca0000010000 */
[----:B------:R-:W4:Y:S01]  /*12320*/  MUFU.EX2 R76, R157 ;  /* 0x0000009d004c7308 */ /* 0x000f220000000800 */
[----:B--2---:R-:W-:-:S07]  /*12330*/  F2FP.BF16.PACK_AB R7, R185, R184 ;  /* 0x000000b8b907723e */ /* 0x004fce00000010ff */
[----:B------:R-:W2:Y:S01]  /*12340*/  MUFU.EX2 R79, R172 ;  /* 0x000000ac004f7308 */ /* 0x000ea20000000800 */
[----:B-1----:R-:W-:Y:S01]  /*12350*/  HMMA.16816.F32.BF16 R64, R4, R20, R64 ;  /* 0x000000140440723c */ /* 0x002fe20000041840 */
[----:B----4-:R-:W-:-:S06]  /*12360*/  FADD.FTZ R3, R76, R3 ;  /* 0x000000034c037221 */ /* 0x010fcc0000010000 */
[----:B------:R-:W1:Y:S01]  /*12370*/  MUFU.EX2 R89, R171 ;  /* 0x000000ab00597308 */ /* 0x000e620000000800 */
[C---:B------:R-:W-:Y:S07]  /*12380*/  HMMA.16816.F32.BF16 R56, R4.reuse, R22, R56 ;  /* 0x000000160438723c */ /* 0x040fee0000041838 */
[----:B------:R-:W4:Y:S01]  /*12390*/  MUFU.EX2 R77, R165 ;  /* 0x000000a5004d7308 */ /* 0x000f220000000800 */
[----:B--2---:R-:W-:Y:S01]  /*123a0*/  F2FP.BF16.PACK_AB R156, R79, R88 ;  /* 0x000000584f9c723e */ /* 0x004fe200000010ff */
[C---:B------:R-:W-:Y:S06]  /*123b0*/  HMMA.16816.F32.BF16 R52, R4.reuse, R16, R52 ;  /* 0x000000100434723c */ /* 0x040fec0000041834 */
[----:B------:R-:W2:Y:S01]  /*123c0*/  MUFU.EX2 R78, R169 ;  /* 0x000000a9004e7308 */ /* 0x000ea20000000800 */
[----:B-1----:R-:W-:Y:S01]  /*123d0*/  F2FP.BF16.PACK_AB R158, R160, R89 ;  /* 0x00000059a09e723e */ /* 0x002fe200000010ff */
[C---:B------:R-:W-:Y:S06]  /*123e0*/  HMMA.16816.F32.BF16 R48, R4.reuse, R18, R48 ;  /* 0x000000120430723c */ /* 0x040fec0000041830 */
[----:B------:R-:W1:Y:S01]  /*123f0*/  MUFU.EX2 R24, R181 ;  /* 0x000000b500187308 */ /* 0x000e620000000800 */
[----:B----4-:R-:W-:Y:S01]  /*12400*/  F2FP.BF16.PACK_AB R157, R86, R77 ;  /* 0x0000004d569d723e */ /* 0x010fe200000010ff */
[----:B-----5:R-:W-:Y:S01]  /*12410*/  HMMA.16816.F32.BF16 R44, R4, R12, R44 ;  /* 0x0000000c042c723c */ /* 0x020fe2000004182c */
[----:B--2---:R-:W-:-:S07]  /*12420*/  F2FP.BF16.PACK_AB R159, R87, R78 ;  /* 0x0000004e579f723e */ /* 0x004fce00000010ff */
[----:B------:R-:W-:Y:S01]  /*12430*/  HMMA.16816.F32.BF16 R36, R4, R14, R36 ;  /* 0x0000000e0424723c */ /* 0x000fe20000041824 */
[----:B-1----:R-:W-:-:S07]  /*12440*/  F2FP.BF16.PACK_AB R98, R26, R24 ;  /* 0x000000181a62723e */ /* 0x002fce00000010ff */
[C---:B---3--:R-:W-:Y:S08]  /*12450*/  HMMA.16816.F32.BF16 R32, R4.reuse, R8, R32 ;  /* 0x000000080420723c */ /* 0x048ff00000041820 */
        /* <DEDUP_REMOVED lines=19> */
[----:B------:R-:W3:Y:S01]  /*12590*/  MUFU.EX2 R15, R178 ;  /* 0x000000b2000f7308 */ /* 0x000ee20000000800 */
[----:B------:R-:W4:Y:S05]  /*125a0*/  LDSM.16.MT88.4 R8, [R195+0x2000] ;  /* 0x00200000c308783b */ /* 0x000f2a0000004200 */
[----:B------:R-:W-:Y:S01]  /*125b0*/  FADD.FTZ R4, R109, R25 ;  /* 0x000000196d047221 */ /* 0x000fe20000010000 */
[----:B------:R-:W-:Y:S01]  /*125c0*/  HMMA.16816.F32.BF16 R128, R156, R120, R64 ;  /* 0x000000789c80723c */ /* 0x000fe20000041840 */
[----:B------:R-:W5:Y:S01]  /*125d0*/  MUFU.EX2 R25, R177 ;  /* 0x000000b100197308 */ /* 0x000f620000000800 */
[----:B------:R-:W-:Y:S01]  /*125e0*/  FADD.FTZ R5, R96, R0 ;  /* 0x0000000060057221 */ /* 0x000fe20000010000 */
[----:B------:R-:W-:Y:S01]  /*125f0*/  MOV R0, R218 ;  /* 0x000000da00007202 */ /* 0x000fe20000000f00 */
[----:B------:R-:W-:Y:S01]  /*12600*/  FADD.FTZ R4, R148, R4 ;  /* 0x0000000494047221 */ /* 0x000fe20000010000 */
[----:B--2---:R-:W-:Y:S01]  /*12610*/  F2FP.BF16.PACK_AB R96, R13, R12 ;  /* 0x0000000c0d60723e */ /* 0x004fe200000010ff */
[----:B------:R-:W-:-:S02]  /*12620*/  FADD.FTZ R5, R184, R5 ;  /* 0x00000005b8057221 */ /* 0x000fc40000010000 */
[----:B------:R-:W-:Y:S01]  /*12630*/  FADD.FTZ R4, R188, R4 ;  /* 0x00000004bc047221 */ /* 0x000fe20000010000 */
[----:B---3--:R-:W-:Y:S01]  /*12640*/  F2FP.BF16.PACK_AB R97, R15, R14 ;  /* 0x0000000e0f61723e */ /* 0x008fe200000010ff */
[C---:B------:R-:W-:Y:S02]  /*12650*/  HMMA.16816.F32.BF16 R132, R156.reuse, R122, R56 ;  /* 0x0000007a9c84723c */ /* 0x040fe40000041838 */
[----:B------:R-:W-:Y:S02]  /*12660*/  FADD.FTZ R6, R190, R4 ;  /* 0x00000004be067221 */ /* 0x000fe40000010000 */
[----:B------:R-:W-:Y:S02]  /*12670*/  FADD.FTZ R4, R99, R2 ;  /* 0x0000000263047221 */ /* 0x000fe40000010000 */
[----:B------:R-:W-:Y:S01]  /*12680*/  @P1 IMAD.HI.U32 R2, R218, c[0x0][0x2c8], RZ ;  /* 0x0000b200da021a27 */ /* 0x000fe200078e00ff */
[----:B-----5:R-:W-:Y:S01]  /*12690*/  F2FP.BF16.PACK_AB R99, R27, R25 ;  /* 0x000000191b63723e */ /* 0x020fe200000010ff */
[----:B-1----:R-:W-:Y:S03]  /*126a0*/  HMMA.16816.F32.BF16 R144, R156, R104, R44 ;  /* 0x000000689c90723c */ /* 0x002fe6000004182c */
[----:B------:R-:W-:-:S04]  /*126b0*/  @P1 SHF.R.U32.HI R0, RZ, c[0x0][0x2cc], R2 ;  /* 0x0000b300ff001a19 */ /* 0x000fc80000011602 */
[----:B------:R-:W-:Y:S01]  /*126c0*/  IADD3 R0, R0, R216, -R217 ;  /* 0x000000d800007210 */ /* 0x000fe20007ffe8d9 */
[----:B------:R-:W-:Y:S04]  /*126d0*/  HMMA.16816.F32.BF16 R116, R96, R112, R116 ;  /* 0x000000706074723c */ /* 0x000fe80000041874 */
[----:B------:R-:W-:-:S04]  /*126e0*/  IMAD.HI R0, R0, 0x66666667, RZ ;  /* 0x6666666700007827 */ /* 0x000fc800078e02ff */
[----:B------:R-:W-:Y:S01]  /*126f0*/  HMMA.16816.F32.BF16 R112, R96, R114, R16 ;  /* 0x000000726070723c */ /* 0x000fe20000041810 */
[----:B------:R-:W-:-:S04]  /*12700*/  SHF.R.U32.HI R2, RZ, 0x1f, R0 ;  /* 0x0000001fff027819 */ /* 0x000fc80000011600 */
[----:B------:R-:W-:Y:S01]  /*12710*/  LEA.HI.SX32 R7, R0, R2, 0x1b ;  /* 0x0000000200077211 */ /* 0x000fe200078fdaff */
[----:B------:R-:W-:Y:S02]  /*12720*/  FADD.FTZ R2, R162, R3 ;  /* 0x00000003a2027221 */ /* 0x000fe40000010000 */
[----:B------:R-:W-:Y:S01]  /*12730*/  FADD.FTZ R3, R161, R6 ;  /* 0x00000006a1037221 */ /* 0x000fe20000010000 */
[----:B------:R-:W-:Y:S01]  /*12740*/  IMNMX R16, R252, R7, !PT ;  /* 0x00000007fc107217 */ /* 0x000fe20007800200 */
[----:B------:R-:W-:Y:S01]  /*12750*/  FADD.FTZ R0, R186, R4 ;  /* 0x00000004ba007221 */ /* 0x000fe20000010000 */
[----:B------:R-:W-:Y:S01]  /*12760*/  HMMA.16816.F32.BF16 R148, R156, R106, R36 ;  /* 0x0000006a9c94723c */ /* 0x000fe20000041824 */
[----:B------:R-:W-:Y:S01]  /*12770*/  FADD.FTZ R4, R166, R2 ;  /* 0x00000002a6047221 */ /* 0x000fe20000010000 */
[----:B------:R-:W-:Y:S01]  /*12780*/  ISETP.GE.AND P0, PT, R223, R16, PT ;  /* 0x00000010df00720c */ /* 0x000fe20003f06270 */
[----:B------:R-:W-:Y:S01]  /*12790*/  FADD.FTZ R6, R163, R3 ;  /* 0x00000003a3067221 */ /* 0x000fe20000010000 */
[----:B------:R1:W-:Y:S01]  /*127a0*/  STL [R1], R16 ;  /* 0x0000001001007387 */ /* 0x0003e20000100800 */
        /* <DEDUP_REMOVED lines=12> */
[----:B----4-:R-:W-:Y:S01]  /*12870*/  HMMA.16816.F32.BF16 R152, R156, R8, R32 ;  /* 0x000000089c98723c */ /* 0x010fe20000041820 */
        /* <DEDUP_REMOVED lines=12> */
[----:B------:R-:W-:-:S03]  /*12940*/  FADD.FTZ R247, R27, R0 ;  /* 0x000000001bf77221 */ /* 0x000fc60000010000 */
[----:B------:R-:W-:Y:S08]  /*12950*/  HMMA.16816.F32.BF16 R100, R96, R8, R60 ;  /* 0x000000086064723c */ /* 0x000ff0000004183c */
[-C--:B------:R-:W-:Y:S08]  /*12960*/  HMMA.16816.F32.BF16 R156, R156, R10.reuse, R28 ;  /* 0x0000000a9c9c723c */ /* 0x080ff0000004181c */
[----:B------:R-:W-:Y:S01]  /*12970*/  HMMA.16816.F32.BF16 R96, R96, R10, R40 ;  /* 0x0000000a6060723c */ /* 0x000fe20000041828 */
[----:B------:R-:W-:Y:S02]  /*12980*/  @!UPT UIADD3 URZ, URZ, URZ, URZ ;  /* 0x0000003f3f3ff290 */ /* 0x000fe4000fffe03f */
[----:B------:R-:W-:Y:S11]  /*12990*/  @!P0 BRA `(.L_x_1748) ;  /* 0x0000493000008947 */ /* 0x000ff60003800000 */
[----:B-1----:R-:W-:Y:S01]  /*129a0*/  IMAD.MOV.U32 R87, RZ, RZ, R70 ;  /* 0x000000ffff577224 */ /* 0x002fe200078e0046 */
[----:B------:R-:W-:Y:S01]  /*129b0*/  MOV R89, R68 ;  /* 0x0000004400597202 */ /* 0x000fe20000000f00 */
[----:B------:R-:W-:Y:S01]  /*129c0*/  IMAD.MOV.U32 R86, RZ, RZ, R71 ;  /* 0x000000ffff567224 */ /* 0x000fe200078e0047 */
[----:B------:R-:W-:-:S07]  /*129d0*/  MOV R88, R69 ;  /* 0x0000004500587202 */ /* 0x000fce0000000f00 */
.L_x_1759:
[----:B------:R-:W-:Y:S04]  /*129e0*/  DEPBAR.LE SB0, 0x0 ;  /* 0x000080000000791a */ /* 0x000fe80000000000 */
[----:B------:R-:W-:Y:S01]  /*129f0*/  WARPSYNC 0xffffffff ;  /* 0xffffffff00007948 */ /* 0x000fe20003800000 */
[----:B------:R-:W-:Y:S01]  /*12a00*/  BAR.SYNC.DEFER_BLOCKING 0x0 ;  /* 0x0000000000007b1d */ /* 0x000fe20000010000 */
[----:B------:R-:W-:Y:S05]  /*12a10*/  ISETP.GT.AND P0, PT, R252, R223, PT ;  /* 0x000000dffc00720c */ /* 0x000fea0003f04270 */
[----:B------:R1:W2:Y:S01]  /*12a20*/  LDSM.16.M88.4 R80, [R198] ;  /* 0x00000000c650783b */ /* 0x0002a20000000200 */
[----:B------:R-:W-:Y:S03]  /*12a30*/  BSSY B0, `(.L_x_1749) ;  /* 0x0000045000007945 */ /* 0x000fe60003800000 */
[----:B------:R1:W3:Y:S04]  /*12a40*/  LDSM.16.M88.4 R76, [R198+0x2000] ;  /* 0x00200000c64c783b */ /* 0x0002e80000000200 */
[----:B------:R1:W4:Y:S04]  /*12a50*/  LDSM.16.M88.4 R16, [R95] ;  /* 0x000000005f10783b */ /* 0x0003280000000200 */
        /* <DEDUP_REMOVED lines=11> */
[----:B------:R-:W-:-:S05]  /*12b10*/  @P0 BRA `(.L_x_1750) ;  /* 0x0000036000000947 */ /* 0x000fca0003800000 */
[C---:B--234-:R-:W-:Y:S01]  /*12b20*/  IMAD.WIDE.U32 R2, R231.reuse, c[0x0][0x208], RZ ;  /* 0x00008200e7027a25 */ /* 0x05cfe200078e00ff */
        /* <DEDUP_REMOVED lines=17> */
[----:B------:R2:W3:Y:S02]  /*12c40*/  SHFL.IDX PT, R7, R4, RZ, 0x181f ;  /* 0x00181fff04077589 */ /* 0x0004e400000e0000 */
.L_x_1858:
[----:B------:R-:W-:-:S05]  /*12c50*/  BRA.DIV ~URZ, `(.L_x_1752) ;  /* 0x0000ed527f007947 */ /* 0x000fca000b800000 */
[----:B------:R-:W4:Y:S01]  /*12c60*/  SHFL.IDX PT, R2, R0, RZ, 0x181f ;  /* 0x00181fff00027589 */ /* 0x000f2200000e0000 */
[----:B------:R-:W-:Y:S02]  /*12c70*/  ISETP.GE.AND P1, PT, R244, c[0x0][0x1d4], PT ;  /* 0x00007500f4007a0c */ /* 0x000fe40003f26270 */
[-C--:B----4-:R-:W-:Y:S05]  /*12c80*/  IADD3 R2, P0, R2, R5.reuse, RZ ;  /* 0x0000000502027210 */ /* 0x090fea0007f1e0ff */
[--C-:B---3--:R-:W-:Y:S01]  /*12c90*/  IMAD.X R3, R7, 0x1, R6.reuse, P0 ;  /* 0x0000000107037824 */ /* 0x108fe200000e0606 */
[----:B------:R-:W-:Y:S05]  /*12ca0*/  SEL R7, RZ, 0x10, P1 ;  /* 0x00000010ff077807 */ /* 0x000fea0000800000 */
[----:B------:R-:W-:Y:S01]  /*12cb0*/  @!PT LDS RZ, [RZ] ;  /* 0x00000000fffff984 */ /* 0x000fe20000000800 */
[----:B------:R-:W-:Y:S01]  /*12cc0*/  @!PT LDS RZ, [RZ] ;  /* 0x00000000fffff984 */ /* 0x000fe20000000800 */
[----:B------:R3:W-:Y:S04]  /*12cd0*/  LDGSTS.E.BYPASS.LTC128B.128 [R208+0x100], [R2.64], !P1 ;  /* 0x0010000002d07fae */ /* 0x0007e8000c901d48 */
[----:B---3--:R-:W3:Y:S04]  /*12ce0*/  SHFL.IDX PT, R2, R0, 0x1, 0x181f ;  /* 0x00381f0000027f89 */ /* 0x008ee800000e0000 */
[----:B------:R-:W4:Y:S01]  /*12cf0*/  SHFL.IDX PT, R3, R4, 0x1, 0x181f ;  /* 0x00381f0004037f89 */ /* 0x000f2200000e0000 */
[-C--:B---3--:R-:W-:Y:S05]  /*12d00*/  IADD3 R2, P0, R2, R5.reuse, RZ ;  /* 0x0000000502027210 */ /* 0x088fea0007f1e0ff */
[--C-:B----4-:R-:W-:Y:S05]  /*12d10*/  IMAD.X R3, R3, 0x1, R6.reuse, P0 ;  /* 0x0000000103037824 */ /* 0x110fea00000e0606 */
[----:B------:R3:W-:Y:S04]  /*12d20*/  LDGSTS.E.BYPASS.LTC128B.128 [R208+0x900], [R2.64], !P1 ;  /* 0x0090000002d07fae */ /* 0x0007e8000c901d48 */
[----:B---3--:R-:W3:Y:S04]  /*12d30*/  SHFL.IDX PT, R2, R0, 0x2, 0x181f ;  /* 0x00581f0000027f89 */ /* 0x008ee800000e0000 */
[----:B------:R-:W4:Y:S01]  /*12d40*/  SHFL.IDX PT, R3, R4, 0x2, 0x181f ;  /* 0x00581f0004037f89 */ /* 0x000f2200000e0000 */
[-C--:B---3--:R-:W-:Y:S05]  /*12d50*/  IADD3 R2, P0, R2, R5.reuse, RZ ;  /* 0x0000000502027210 */ /* 0x088fea0007f1e0ff */
[--C-:B----4-:R-:W-:Y:S05]  /*12d60*/  IMAD.X R3, R3, 0x1, R6.reuse, P0 ;  /* 0x0000000103037824 */ /* 0x110fea00000e0606 */
[----:B------:R3:W-:Y:S04]  /*12d70*/  LDGSTS.E.BYPASS.LTC128B.128 [R208+0x1100], [R2.64], !P1 ;  /* 0x0110000002d07fae */ /* 0x0007e8000c901d48 */
[----:B---3--:R-:W3:Y:S04]  /*12d80*/  SHFL.IDX PT, R2, R0, 0x3, 0x181f ;  /* 0x00781f0000027f89 */ /* 0x008ee800000e0000 */
[----:B------:R-:W4:Y:S04]  /*12d90*/  SHFL.IDX PT, R3, R4, 0x3, 0x181f ;  /* 0x00781f0004037f89 */ /* 0x000f2800000e0000 */
[----:B------:R-:W2:Y:S04]  /*12da0*/  SHFL.IDX PT, R0, R0, 0x4, 0x181f ;  /* 0x00981f0000007f89 */ /* 0x000ea800000e0000 */
[----:B--2---:R-:W2:Y:S01]  /*12db0*/  SHFL.IDX PT, R4, R4, 0x4, 0x181f ;  /* 0x00981f0004047f89 */ /* 0x004ea200000e0000 */
[----:B---3--:R-:W-:Y:S05]  /*12dc0*/  IADD3 R2, P0, R2, R5, RZ ;  /* 0x0000000502027210 */ /* 0x008fea0007f1e0ff */
[----:B----4-:R-:W-:Y:S05]  /*12dd0*/  IMAD.X R3, R3, 0x1, R6, P0 ;  /* 0x0000000103037824 */ /* 0x010fea00000e0606 */
[----:B------:R3:W-:Y:S03]  /*12de0*/  LDGSTS.E.BYPASS.LTC128B.128 [R208+0x1900], [R2.64], !P1 ;  /* 0x0190000002d07fae */ /* 0x0007e6000c901d48 */
.L_x_1859:
[C---:B---3--:R-:W-:Y:S02]  /*12df0*/  IADD3 R2, -R7.reuse, 0x10, RZ ;  /* 0x0000001007027810 */ /* 0x048fe40007ffe1ff */
[----:B------:R-:W-:Y:S02]  /*12e00*/  ISETP.NE.U32.AND P2, PT, R7, RZ, PT ;  /* 0x000000ff0700720c */ /* 0x000fe40003f45070 */
[----:B------:R-:W-:Y:S04]  /*12e10*/  LOP3.LUT R2, R2, 0xf, RZ, 0xc0, !PT ;  /* 0x0000000f02027812 */ /* 0x000fe800078ec0ff */
[----:B------:R-:W-:Y:S04]  /*12e20*/  IADD3 R2, P1, P0, R2, R0, R5 ;  /* 0x0000000002027210 */ /* 0x000fe8000783e005 */
[----:B--2---:R-:W-:Y:S05]  /*12e30*/  IADD3.X R3, RZ, R4, R6, P1, P0 ;  /* 0x00000004ff037210 */ /* 0x004fea0000fe0406 */
[----:B------:R-:W-:Y:S01]  /*12e40*/  @!PT LDS RZ, [RZ] ;  /* 0x00000000fffff984 */ /* 0x000fe20000000800 */
[----:B------:R-:W-:Y:S01]  /*12e50*/  @!PT LDS RZ, [RZ] ;  /* 0x00000000fffff984 */ /* 0x000fe20000000800 */
[----:B------:R-:W-:Y:S01]  /*12e60*/  @!PT LDS RZ, [RZ] ;  /* 0x00000000fffff984 */ /* 0x000fe20000000800 */
[----:B------:R2:W-:Y:S04]  /*12e70*/  LDGSTS.E.BYPASS.LTC128B.128.ZFILL [R208+0x2100], [R2.64], P2 ;  /* 0x0210000002d07fae */ /* 0x0005e80009141d48 */
.L_x_1750:
[----:B--234-:R-:W-:Y:S05]  /*12e80*/  BSYNC B0 ;  /* 0x0000000000007941 */ /* 0x01cfea0003800000 */
.L_x_1749:
[----:B------:R-:W0:Y:S01]  /*12e90*/  LDGDEPBAR ;  /* 0x00000000000079af */ /* 0x000e220000000000 */
[----:B------:R-:W-:Y:S01]  /*12ea0*/  WARPSYNC 0xffffffff ;  /* 0xffffffff00007948 */ /* 0x000fe20003800000 */
[-C--:B------:R-:W-:Y:S01]  /*12eb0*/  HMMA.16816.F32.BF16 R4, R80, R16.reuse, RZ ;  /* 0x000000105004723c */ /* 0x080fe200000418ff */
[----:B------:R-:W-:Y:S02]  /*12ec0*/  BSSY B0, `(.L_x_1753) ;  /* 0x0000147000007945 */ /* 0x000fe40003800000 */
[----:B------:R-:W-:Y:S05]  /*12ed0*/  ISETP.GT.AND P0, PT, R223, R252, PT ;  /* 0x000000fcdf00720c */ /* 0x000fea0003f04270 */
[C---:B------:R-:W-:Y:S08]  /*12ee0*/  HMMA.16816.F32.BF16 R8, R76.reuse, R16, RZ ;  /* 0x000000104c08723c */ /* 0x040ff000000418ff */
[-C--:B------:R-:W-:Y:S08]  /*12ef0*/  HMMA.16816.F32.BF16 R12, R76, R18.reuse, RZ ;  /* 0x000000124c0c723c */ /* 0x080ff000000418ff */
[C---:B------:R-:W-:Y:S08]  /*12f00*/  HMMA.16816.F32.BF16 R16, R80.reuse, R18, RZ ;  /* 0x000000125010723c */ /* 0x040ff000000418ff */
[-C--:B-1----:R-:W-:Y:S08]  /*12f10*/  HMMA.16816.F32.BF16 R20, R80, R32.reuse, RZ ;  /* 0x000000205014723c */ /* 0x082ff000000418ff */
        /* <DEDUP_REMOVED lines=41> */
[----:B------:R-:W5:Y:S07]  /*131b0*/  LDSM.16.M88.4 R164, [R197+0x1800] ;  /* 0x00180000c5a4783b */ /* 0x000f6e0000000200 */
        /* <DEDUP_REMOVED lines=210> */
[----:B--234-:R-:W-:Y:S01]  /*13ee0*/  MOV R220, RZ ;  /* 0x000000ff00dc7202 */ /* 0x01cfe20000000f00 */
[----:B------:R-:W2:Y:S01]  /*13ef0*/  LDL R238, [R1+0x28] ;  /* 0x0000280001ee7983 */ /* 0x000ea20000100800 */
[C---:B------:R-:W-:Y:S02]  /*13f00*/  SHF.L.U64.HI R6, R244.reuse, 0x1, R245 ;  /* 0x00000001f4067819 */ /* 0x040fe400000102f5 */
[----:B------:R-:W-:Y:S01]  /*13f10*/  SHF.L.U32 R5, R244, 0x1, RZ ;  /* 0x00000001f4057819 */ /* 0x000fe200000006ff */
[----:B------:R-:W3:Y:S04]  /*13f20*/  LDL.64 R240, [R1+0x18] ;  /* 0x0000180001f07983 */ /* 0x000ee80000100a00 */
[----:B------:R-:W4:Y:S04]  /*13f30*/  LDL R235, [R1+0x24] ;  /* 0x0000240001eb7983 */ /* 0x000f280000100800 */
[----:B------:R-:W5:Y:S04]  /*13f40*/  LDL.64 R236, [R1+0x10] ;  /* 0x0000100001ec7983 */ /* 0x000f680000100a00 */
[----:B------:R-:W3:Y:S01]  /*13f50*/  LDL R234, [R1+0x20] ;  /* 0x0000200001ea7983 */ /* 0x000ee20000100800 */
[----:B--2---:R-:W-:Y:S05]  /*13f60*/  IMAD R2, R223, 0x50, R238 ;  /* 0x00000050df027824 */ /* 0x004fea00078e02ee */
[----:B------:R-:W-:Y:S05]  /*13f70*/  IADD3 R2, R2, -0x50, R251 ;  /* 0xffffffb002027810 */ /* 0x000fea0007ffe0fb */
[----:B------:R-:W-:Y:S04]  /*13f80*/  @P6 IMAD.HI.U32 R3, R2, c[0x0][0x2bc], RZ ;  /* 0x0000af0002036a27 */ /* 0x000fe800078e00ff */
[----:B-1----:R-:W-:Y:S01]  /*13f90*/  IMAD.MOV.U32 R0, RZ, RZ, R2 ;  /* 0x000000ffff007224 */ /* 0x002fe200078e0002 */
        /* <DEDUP_REMOVED lines=23> */
.L_x_1860:
[----:B------:R-:W-:-:S05]  /*14110*/  BRA.DIV ~URZ, `(.L_x_1756) ;  /* 0x0000de627f007947 */ /* 0x000fca000b800000 */
[----:B------:R-:W3:Y:S01]  /*14120*/  SHFL.IDX PT, R2, R0, RZ, 0x181f ;  /* 0x00181fff00027589 */ /* 0x000ee200000e0000 */
[----:B------:R-:W-:Y:S03]  /*14130*/  ISETP.GE.AND P1, PT, R244, c[0x0][0x1d4], PT ;  /* 0x00007500f4007a0c */ /* 0x000fe60003f26270 */
[----:B------:R-:W-:Y:S01]  /*14140*/  SHFL.IDX PT, R8, R0, 0x4, 0x181f ;  /* 0x00981f0000087f89 */ /* 0x000fe200000e0000 */
[-C--:B---3--:R-:W-:Y:S05]  /*14150*/  IADD3 R2, P0, R2, R5.reuse, RZ ;  /* 0x0000000502027210 */ /* 0x088fea0007f1e0ff */
[--C-:B--2---:R-:W-:Y:S01]  /*14160*/  IMAD.X R3, R7, 0x1, R6.reuse, P0 ;  /* 0x0000000107037824 */ /* 0x104fe200000e0606 */
[----:B------:R-:W-:Y:S04]  /*14170*/  SEL R7, RZ, 0x10, P1 ;  /* 0x00000010ff077807 */ /* 0x000fe80000800000 */
        /* <DEDUP_REMOVED lines=14> */
[----:B-1----:R-:W1:Y:S01]  /*14260*/  SHFL.IDX PT, R4, R4, 0x4, 0x181f ;  /* 0x00981f0004047f89 */ /* 0x002e6200000e0000 */
[----:B--2---:R-:W-:Y:S05]  /*14270*/  IADD3 R2, P0, R2, R5, RZ ;  /* 0x0000000502027210 */ /* 0x004fea0007f1e0ff */
[----:B---3--:R-:W-:Y:S05]  /*14280*/  IMAD.X R3, R3, 0x1, R6, P0 ;  /* 0x0000000103037824 */ /* 0x008fea00000e0606 */
[----:B------:R2:W-:Y:S03]  /*14290*/  LDGSTS.E.BYPASS.LTC128B.128 [R208+0x4100], [R2.64], !P1 ;  /* 0x0410000002d07fae */ /* 0x0005e6000c901d48 */
.L_x_1861:
[C---:B-1----:R-:W-:Y:S02]  /*142a0*/  IADD3 R0, -R7.reuse, 0x10, RZ ;  /* 0x0000001007007810 */ /* 0x042fe40007ffe1ff */
[----:B------:R-:W-:Y:S02]  /*142b0*/  ISETP.NE.U32.AND P2, PT, R7, RZ, PT ;  /* 0x000000ff0700720c */ /* 0x000fe40003f45070 */
[----:B------:R-:W-:Y:S04]  /*142c0*/  LOP3.LUT R0, R0, 0xf, RZ, 0xc0, !PT ;  /* 0x0000000f00007812 */ /* 0x000fe800078ec0ff */
[----:B--2---:R-:W-:Y:S04]  /*142d0*/  IADD3 R2, P1, P0, R0, R8, R5 ;  /* 0x0000000800027210 */ /* 0x004fe8000783e005 */
[----:B------:R-:W-:Y:S05]  /*142e0*/  IADD3.X R3, RZ, R4, R6, P1, P0 ;  /* 0x00000004ff037210 */ /* 0x000fea0000fe0406 */
[----:B------:R-:W-:Y:S01]  /*142f0*/  @!PT LDS RZ, [RZ] ;  /* 0x00000000fffff984 */ /* 0x000fe20000000800 */
[----:B------:R-:W-:Y:S01]  /*14300*/  @!PT LDS RZ, [RZ] ;  /* 0x00000000fffff984 */ /* 0x000fe20000000800 */
[----:B------:R-:W-:Y:S01]  /*14310*/  @!PT LDS RZ, [RZ] ;  /* 0x00000000fffff984 */ /* 0x000fe20000000800 */
[----:B------:R1:W-:Y:S04]  /*14320*/  LDGSTS.E.BYPASS.LTC128B.128.ZFILL [R208+0x4900], [R2.64], P2 ;  /* 0x0490000002d07fae */ /* 0x0003e80009141d48 */
.L_x_1754:
[----:B--234-:R-:W-:Y:S05]  /*14330*/  BSYNC B0 ;  /* 0x0000000000007941 */ /* 0x01cfea0003800000 */
.L_x_1753:
[----:B------:R-:W2:Y:S01]  /*14340*/  LDL R4, [R1+0x2c] ;  /* 0x00002c0001047983 */ /* 0x000ea20000100800 */
[----:B------:R-:W-:Y:S03]  /*14350*/  IMAD.MOV.U32 R6, RZ, RZ, c[0x0][0x2c4] ;  /* 0x0000b100ff067624 */ /* 0x000fe600078e00ff */
[----:B-1----:R-:W2:Y:S02]  /*14360*/  LDL R0, [R1+0x60] ;  /* 0x0000600001007983 */ /* 0x002ea40000100800 */
[----:B------:R-:W-:Y:S02]  /*14370*/  ISETP.NE.AND P0, PT, R6, 0x1, PT ;  /* 0x000000010600780c */ /* 0x000fe40003f05270 */
[----:B------:R-:W3:Y:S04]  /*14380*/  LDL R5, [R1+0x34] ;  /* 0x0000340001057983 */ /* 0x000ee80000100800 */
[----:B------:R-:W4:Y:S04]  /*14390*/  LDL R3, [R1+0x38] ;  /* 0x0000380001037983 */ /* 0x000f280000100800 */
[----:B------:R-:W4:Y:S04]  /*143a0*/  LDL R2, [R1+0x30] ;  /* 0x0000300001027983 */ /* 0x000f280000100800 */
[----:B------:R-:W0:Y:S01]  /*143b0*/  LDGDEPBAR ;  /* 0x00000000000079af */ /* 0x000e220000000000 */
[----:B--2---:R-:W-:Y:S04]  /*143c0*/  IMAD.IADD R4, R0, 0x1, R4 ;  /* 0x0000000100047824 */ /* 0x004fe800078e0204 */
[----:B------:R-:W-:Y:S05]  /*143d0*/  @P0 IMAD.HI.U32 R0, R4, c[0x0][0x2c8], RZ ;  /* 0x0000b20004000a27 */ /* 0x000fea00078e00ff */
[----:B------:R-:W-:Y:S01]  /*143e0*/  @P0 SHF.R.U32.HI R4, RZ, c[0x0][0x2cc], R0 ;  /* 0x0000b300ff040a19 */ /* 0x000fe20000011600 */
[----:B------:R-:W-:Y:S05]  /*143f0*/  IMAD R0, R223, -0x50, RZ ;  /* 0xffffffb0df007824 */ /* 0x000fea00078e02ff */
[----:B---3--:R-:W-:Y:S04]  /*14400*/  IADD3 R0, -R5, 0x1, R0 ;  /* 0x0000000105007810 */ /* 0x008fe80007ffe100 */
[----:B----4-:R-:W-:Y:S01]  /*14410*/  IADD3 R5, -R2, R0, R3 ;  /* 0x0000000002057210 */ /* 0x010fe20007ffe103 */
[----:B------:R-:W-:-:S05]  /*14420*/  BRA.DIV ~URZ, `(.L_x_1757) ;  /* 0x0000e0b27f007947 */ /* 0x000fca000b800000 */
[----:B------:R1:W2:Y:S02]  /*14430*/  SHFL.IDX PT, R0, R4, RZ, 0x1c1f ;  /* 0x001c1fff04007589 */ /* 0x0002a400000e0000 */
.L_x_1862:
[----:B--2---:R-:W-:Y:S05]  /*14440*/  IMAD.IADD R0, R5, 0x1, R0 ;  /* 0x0000000105007824 */ /* 0x004fea00078e0200 */
[C---:B------:R-:W-:Y:S02]  /*14450*/  ISETP.GT.AND P0, PT, R0.reuse, RZ, PT ;  /* 0x000000ff0000720c */ /* 0x040fe40003f04270 */
[C---:B------:R-:W-:Y:S02]  /*14460*/  ISETP.GT.AND P1, PT, R0.reuse, 0x1, PT ;  /* 0x000000010000780c */ /* 0x040fe40003f24270 */
[C---:B------:R-:W-:Y:S02]  /*14470*/  ISETP.GT.AND P3, PT, R0.reuse, 0x8, PT ;  /* 0x000000080000780c */ /* 0x040fe40003f64270 */
        /* <DEDUP_REMOVED lines=11> */
[C---:B------:R-:W-:Y:S02]  /*14530*/  ISETP.GT.AND P0, PT, R0.reuse, 0x21, PT ;  /* 0x000000210000780c */ /* 0x040fe40003f04270 */
[----:B------:R-:W-:Y:S02]  /*14540*/  FSEL R28, R165, -INF , P2 ;  /* 0xff800000a51c7808 */ /* 0x000fe40001000000 */
        /* <DEDUP_REMOVED lines=8> */
[----:B------:R-:W-:Y:S02]  /*145d0*/  ISETP.GT.AND P0, PT, R0, 0x38, PT ;  /* 0x000000380000780c */ /* 0x000fe40003f04270 */
[----:B------:R-:W-:Y:S02]  /*145e0*/  FSEL R23, R23, -INF , P3 ;  /* 0xff80000017177808 */ /* 0x000fe40001800000 */
        /* <DEDUP_REMOVED lines=8> */
[----:B------:R-:W-:Y:S02]  /*14670*/  ISETP.GT.AND P0, PT, R0, 0x49, PT ;  /* 0x000000490000780c */ /* 0x000fe40003f04270 */
[----:B------:R-:W-:Y:S02]  /*14680*/  FSEL R17, R17, -INF , P4 ;  /* 0xff80000011117808 */ /* 0x000fe40002000000 */
        /* <DEDUP_REMOVED lines=12> */
[C---:B------:R-:W-:Y:S02]  /*14750*/  ISETP.GT.AND P1, PT, R3.reuse, 0x1, PT ;  /* 0x000000010300780c */ /* 0x040fe40003f24270 */
[C---:B------:R-:W-:Y:S02]  /*14760*/  ISETP.GT.AND P2, PT, R3.reuse, 0x8, PT ;  /* 0x000000080300780c */ /* 0x040fe40003f44270 */
        /* <DEDUP_REMOVED lines=34> */
[----:B------:R-:W-:Y:S02]  /*14990*/  ISETP.GT.AND P0, PT, R2, RZ, PT ;  /* 0x000000ff0200720c */ /* 0x000fe40003f04270 */
        /* <DEDUP_REMOVED lines=37> */
[----:B------:R-:W-:Y:S02]  /*14bf0*/  FMNMX.FTZ R2, R9, R86, !PT ;  /* 0x0000005609027209 */ /* 0x000fe40007810000 */
[----:B------:R-:W-:Y:S02]  /*14c00*/  FSEL R74, R58, -INF , P0 ;  /* 0xff8000003a4a7808 */ /* 0x000fe40000000000 */
[----:B------:R-:W-:Y:S02]  /*14c10*/  FMNMX.FTZ R2, R10, R2, !PT ;  /* 0x000000020a027209 */ /* 0x000fe40007810000 */
[----:B------:R-:W-:Y:S02]  /*14c20*/  ISETP.GT.AND P0, PT, R0, RZ, PT ;  /* 0x000000ff0000720c */ /* 0x000fe40003f04270 */
[----:B------:R-:W-:Y:S02]  /*14c30*/  FMNMX.FTZ R2, R11, R2, !PT ;  /* 0x000000020b027209 */ /* 0x000fe40007810000 */
[----:B------:R-:W-:Y:S02]  /*14c40*/  FSEL R80, R60, -INF , P3 ;  /* 0xff8000003c507808 */ /* 0x000fe40001800000 */
[----:B------:R-:W-:Y:S02]  /*14c50*/  FMNMX.FTZ R2, R16, R2, !PT ;  /* 0x0000000210027209 */ /* 0x000fe40007810000 */
[----:B------:R-:W-:Y:S02]  /*14c60*/  FSEL R67, R57, -INF , P1 ;  /* 0xff80000039437808 */ /* 0x000fe40000800000 */
[----:B------:R-:W-:Y:S02]  /*14c70*/  FMNMX.FTZ R2, R29, R2, !PT ;  /* 0x000000021d027209 */ /* 0x000fe40007810000 */
[----:B------:R-:W-:Y:S02]  /*14c80*/  ISETP.GT.AND P1, PT, R0, 0x1, PT ;  /* 0x000000010000780c */ /* 0x000fe40003f24270 */
        /* <DEDUP_REMOVED lines=14> */
[----:B------:R-:W-:Y:S02]  /*14d70*/  FMNMX.FTZ R2, R21, R2, !PT ;  /* 0x0000000215027209 */ /* 0x000fe40007810000 */
[----:B------:R-:W-:Y:S02]  /*14d80*/  ISETP.GT.AND P2, PT, R0, 0x11, PT ;  /* 0x000000110000780c */ /* 0x000fe40003f44270 */
[----:B------:R-:W-:Y:S02]  /*14d90*/  FMNMX.FTZ R2, R20, R2, !PT ;  /* 0x0000000214027209 */ /* 0x000fe40007810000 */
[----:B------:R-:W-:Y:S02]  /*14da0*/  FSEL R61, R230, -INF , P3 ;  /* 0xff800000e63d7808 */ /* 0x000fe40001800000 */
        /* <DEDUP_REMOVED lines=8> */
[C---:B------:R-:W-:Y:S02]  /*14e30*/  ISETP.GT.AND P1, PT, R0.reuse, 0x20, PT ;  /* 0x000000200000780c */ /* 0x040fe40003f24270 */
[----:B------:R-:W-:Y:S02]  /*14e40*/  ISETP.GT.AND P0, PT, R0, 0x21, PT ;  /* 0x000000210000780c */ /* 0x000fe40003f04270 */
[----:B------:R-:W-:Y:S02]  /*14e50*/  FMNMX.FTZ R2, R13, R2, !PT ;  /* 0x000000020d027209 */ /* 0x000fe40007810000 */
        /* <DEDUP_REMOVED lines=21> */
[----:B------:R-:W-:Y:S01]  /*14fb0*/  FSEL R31, R171, -INF , P4 ;  /* 0xff800000ab1f7808 */ /* 0x000fe20002000000 */
[----:B------:R-:W2:Y:S01]  /*14fc0*/  SHFL.BFLY PT, R0, R2, 0x2, 0x1f ;  /* 0x0c401f0002007f89 */ /* 0x000ea200000e0000 */
[----:B------:R-:W-:Y:S02]  /*14fd0*/  FSEL R8, R73, -INF , P3 ;  /* 0xff80000049087808 */ /* 0x000fe40001800000 */
[----:B------:R-:W-:Y:S02]  /*14fe0*/  FSEL R7, R72, -INF , P2 ;  /* 0xff80000048077808 */ /* 0x000fe40001000000 */
[----:B------:R-:W-:Y:S02]  /*14ff0*/  FSEL R6, R68, -INF , P1 ;  /* 0xff80000044067808 */ /* 0x000fe40000800000 */
[----:B------:R-:W-:Y:S02]  /*15000*/  FSEL R5, R65, -INF , P0 ;  /* 0xff80000041057808 */ /* 0x000fe40000000000 */
[----:B--2---:R-:W-:Y:S05]  /*15010*/  FMNMX.FTZ R0, R0, R2, !PT ;  /* 0x0000000200007209 */ /* 0x004fea0007810000 */
        /* <DEDUP_REMOVED lines=71> */
[----:B-12---:R-:W-:Y:S06]  /*15490*/  FMNMX.FTZ R4, R0, R2, !PT ;  /* 0x0000000200047209 */ /* 0x006fec0007810000 */
[----:B------:R1:W2:Y:S02]  /*154a0*/  SHFL.BFLY PT, R0, R4, 0x1, 0x1f ;  /* 0x0c201f0004007f89 */ /* 0x0002a400000e0000 */
.L_x_1863:
        /* <DEDUP_REMOVED lines=18> */
[--C-:B-1----:R-:W-:Y:S02]  /*155d0*/  FFMA.FTZ R4, R10, c[0x0][0x2d0], -R2.reuse ;  /* 0x0000b4000a047a23 */ /* 0x102fe40000010802 */
        /* <DEDUP_REMOVED lines=14> */
[----:B------:R-:W1:Y:S10]  /*156c0*/  MUFU.EX2 R2, R4 ;  /* 0x0000000400027308 */ /* 0x000e740000000800 */
[----:B------:R-:W-:Y:S01]  /*156d0*/  MUFU.EX2 R11, R11 ;  /* 0x0000000b000b7308 */ /* 0x000fe20000000800 */
[----:B--2---:R-:W-:Y:S01]  /*156e0*/  FFMA.FTZ R0, R65, R239, R3 ;  /* 0x000000ef41007223 */ /* 0x004fe20000010003 */
[C---:B-1----:R-:W-:Y:S03]  /*156f0*/  F2FP.BF16.PACK_AB R72, R2.reuse, R3 ;  /* 0x000000030248723e */ /* 0x042fe600000010ff */
        /* <DEDUP_REMOVED lines=32> */
[----:B-1----:R-:W-:Y:S02]  /*15900*/  FFMA.FTZ R0, R3, R243, R9 ;  /* 0x000000f303007223 */ /* 0x002fe40000010009 */
[C---:B------:R-:W-:Y:S02]  /*15910*/  FMUL.FTZ R48, R65.reuse, R148 ;  /* 0x0000009441307220 */ /* 0x040fe40000410000 */
[----:B------:R-:W-:Y:S02]  /*15920*/  FMUL.FTZ R49, R65, R149 ;  /* 0x0000009541317220 */ /* 0x000fe40000410000 */
[C---:B------:R-:W-:Y:S02]  /*15930*/  FMUL.FTZ R50, R3.reuse, R150 ;  /* 0x0000009603327220 */ /* 0x040fe40000410000 */
[----:B------:R-:W-:Y:S01]  /*15940*/  FMUL.FTZ R51, R3, R151 ;  /* 0x0000009703337220 */ /* 0x000fe20000410000 */
[----:B------:R-:W-:Y:S01]  /*15950*/  MUFU.EX2 R243, R168 ;  /* 0x000000a800f37308 */ /* 0x000fe20000000800 */
[----:B------:R-:W-:Y:S09]  /*15960*/  LDSM.16.MT88.4 R148, [R193+0x2000] ;  /* 0x00200000c194783b */ /* 0x000ff20000004200 */
[----:B------:R-:W-:Y:S01]  /*15970*/  MUFU.EX2 R169, R228 ;  /* 0x000000e400a97308 */ /* 0x000fe20000000800 */
[C---:B--2---:R-:W-:Y:S01]  /*15980*/  FADD.FTZ R38, R2.reuse, R0 ;  /* 0x0000000002267221 */ /* 0x044fe20000010000 */
[----:B------:R-:W-:Y:S01]  /*15990*/  F2FP.BF16.PACK_AB R73, R2, R9 ;  /* 0x000000090249723e */ /* 0x000fe200000010ff */
[C---:B------:R-:W-:Y:S01]  /*159a0*/  FMUL.FTZ R2, R69.reuse, c[0x0][0x2d0] ;  /* 0x0000b40045027a20 */ /* 0x040fe20000410000 */
[----:B------:R-:W-:Y:S06]  /*159b0*/  FSEL R0, R69, RZ, P0 ;  /* 0x000000ff45007208 */ /* 0x000fec0000000000 */
[----:B------:R-:W-:Y:S01]  /*159c0*/  MUFU.EX2 R168, R229 ;  /* 0x000000e500a87308 */ /* 0x000fe20000000800 */
        /* <DEDUP_REMOVED lines=12> */
[----:B------:R-:W-:Y:S01]  /*15a90*/  FMUL.FTZ R0, R0, c[0x0][0x2d0] ;  /* 0x0000b40000007a20 */ /* 0x000fe20000410000 */
[----:B------:R-:W-:Y:S01]  /*15aa0*/  LDSM.16.MT88.4 R80, [R195] ;  /* 0x00000000c350783b */ /* 0x000fe20000004200 */
[--C-:B------:R-:W-:Y:S02]  /*15ab0*/  FFMA.FTZ R19, R79, c[0x0][0x2d0], -R2.reuse ;  /* 0x0000b4004f137a23 */ /* 0x100fe40000010802 */
[--C-:B------:R-:W-:Y:S02]  /*15ac0*/  FFMA.FTZ R237, R63, c[0x0][0x2d0], -R2.reuse ;  /* 0x0000b4003fed7a23 */ /* 0x100fe40000010802 */
[--C-:B------:R-:W-:Y:S02]  /*15ad0*/  FFMA.FTZ R166, R166, c[0x0][0x2d0], -R2.reuse ;  /* 0x0000b400a6a67a23 */ /* 0x100fe40000010802 */
[--C-:B------:R-:W-:Y:S01]  /*15ae0*/  FFMA.FTZ R165, R165, c[0x0][0x2d0], -R2.reuse ;  /* 0x0000b400a5a57a23 */ /* 0x100fe20000010802 */
[----:B------:R-:W3:Y:S01]  /*15af0*/  MUFU.EX2 R0, R0 ;  /* 0x0000000000007308 */ /* 0x000ee20000000800 */
[--C-:B------:R-:W-:Y:S02]  /*15b00*/  FFMA.FTZ R164, R164, c[0x0][0x2d0], -R2.reuse ;  /* 0x0000b400a4a47a23 */ /* 0x100fe40000010802 */
[--C-:B------:R-:W-:Y:S02]  /*15b10*/  FFMA.FTZ R175, R162, c[0x0][0x2d0], -R2.reuse ;  /* 0x0000b400a2af7a23 */ /* 0x100fe40000010802 */
[----:B-1----:R-:W-:Y:S02]  /*15b20*/  FMUL.FTZ R4, R68, c[0x0][0x2d0] ;  /* 0x0000b40044047a20 */ /* 0x002fe40000410000 */
[--C-:B------:R-:W-:Y:S02]  /*15b30*/  FFMA.FTZ R177, R161, c[0x0][0x2d0], -R2.reuse ;  /* 0x0000b400a1b17a23 */ /* 0x100fe40000010802 */
[--C-:B------:R-:W-:Y:S01]  /*15b40*/  FFMA.FTZ R187, R160, c[0x0][0x2d0], -R2.reuse ;  /* 0x0000b400a0bb7a23 */ /* 0x100fe20000010802 */
[----:B------:R-:W-:Y:S01]  /*15b50*/  FSEL R4, R4, RZ, P0 ;  /* 0x000000ff04047208 */ /* 0x000fe20000000000 */
[--C-:B------:R-:W-:Y:S01]  /*15b60*/  FFMA.FTZ R233, R74, c[0x0][0x2d0], -R2.reuse ;  /* 0x0000b4004ae97a23 */ /* 0x100fe20000010802 */
[----:B------:R-:W-:Y:S01]  /*15b70*/  F2FP.BF16.PACK_AB R74, R10, R11 ;  /* 0x0000000b0a4a723e */ /* 0x000fe200000010ff */
[--C-:B------:R-:W-:Y:S02]  /*15b80*/  FFMA.FTZ R234, R67, c[0x0][0x2d0], -R2.reuse ;  /* 0x0000b40043ea7a23 */ /* 0x100fe40000010802 */
[--C-:B------:R-:W-:Y:S02]  /*15b90*/  FFMA.FTZ R239, R58, c[0x0][0x2d0], -R2.reuse ;  /* 0x0000b4003aef7a23 */ /* 0x100fe40000010802 */
[--C-:B------:R-:W-:Y:S02]  /*15ba0*/  FFMA.FTZ R167, R167, c[0x0][0x2d0], -R2.reuse ;  /* 0x0000b400a7a77a23 */ /* 0x100fe40000010802 */
[----:B------:R-:W-:Y:S01]  /*15bb0*/  FFMA.FTZ R163, R163, c[0x0][0x2d0], -R2 ;  /* 0x0000b400a3a37a23 */ /* 0x000fe20000010802 */
[----:B------:R-:W-:Y:S01]  /*15bc0*/  FSEL R2, R68, RZ, P0 ;  /* 0x000000ff44027208 */ /* 0x000fe20000000000 */
[--C-:B--2---:R-:W-:Y:S02]  /*15bd0*/  FFMA.FTZ R9, R30, c[0x0][0x2d0], -R4.reuse ;  /* 0x0000b4001e097a23 */ /* 0x104fe40000010804 */
[--C-:B------:R-:W-:Y:S02]  /*15be0*/  FFMA.FTZ R225, R32, c[0x0][0x2d0], -R4.reuse ;  /* 0x0000b40020e17a23 */ /* 0x100fe40000010804 */
[----:B------:R1:W-:Y:S01]  /*15bf0*/  MUFU.EX2 R32, R9 ;  /* 0x0000000900207308 */ /* 0x0003e20000000800 */
[----:B------:R-:W-:Y:S02]  /*15c00*/  FADD.FTZ R2, -R2, R89 ;  /* 0x0000005902027221 */ /* 0x000fe40000010100 */
[--C-:B------:R-:W-:Y:S02]  /*15c10*/  FFMA.FTZ R207, R36, c[0x0][0x2d0], -R4.reuse ;  /* 0x0000b40024cf7a23 */ /* 0x100fe40000010804 */
[----:B------:R-:W-:Y:S02]  /*15c20*/  FMUL.FTZ R2, R2, c[0x0][0x2d0] ;  /* 0x0000b40002027a20 */ /* 0x000fe40000410000 */
[----:B---3--:R-:W-:Y:S02]  /*15c30*/  FMUL.FTZ R45, R0, R105 ;  /* 0x00000069002d7220 */ /* 0x008fe40000410000 */
[--C-:B------:R-:W-:Y:S02]  /*15c40*/  FFMA.FTZ R18, R62, c[0x0][0x2d0], -R4.reuse ;  /* 0x0000b4003e127a23 */ /* 0x100fe40000010804 */
[----:B------:R-:W2:Y:S01]  /*15c50*/  MUFU.EX2 R2, R2 ;  /* 0x0000000200027308 */ /* 0x000ea20000000800 */
[--C-:B------:R-:W-:Y:S02]  /*15c60*/  FFMA.FTZ R17, R61, c[0x0][0x2d0], -R4.reuse ;  /* 0x0000b4003d117a23 */ /* 0x100fe40000010804 */
[--C-:B------:R-:W-:Y:S01]  /*15c70*/  FFMA.FTZ R16, R76, c[0x0][0x2d0], -R4.reuse ;  /* 0x0000b4004c107a23 */ /* 0x100fe20000010804 */
[----:B------:R-:W-:Y:S01]  /*15c80*/  F2FP.BF16.PACK_AB R76, R20, R21 ;  /* 0x00000015144c723e */ /* 0x000fe200000010ff */
        /* <DEDUP_REMOVED lines=17> */
[C---:B------:R-:W-:Y:S02]  /*15da0*/  FFMA.FTZ R4, R0.reuse, R246, R21 ;  /* 0x000000f600047223 */ /* 0x040fe40000010015 */
[----:B------:R-:W-:Y:S02]  /*15db0*/  FMUL.FTZ R56, R0, R100 ;  /* 0x0000006400387220 */ /* 0x000fe40000410000 */
[----:B------:R-:W-:Y:S02]  /*15dc0*/  FADD.FTZ R100, R20, R4 ;  /* 0x0000000414647221 */ /* 0x000fe40000010000 */
[----:B------:R-:W3:Y:S01]  /*15dd0*/  LDSM.16.MT88.4 R20, [R192] ;  /* 0x00000000c014783b */ /* 0x000ee20000004200 */
[----:B------:R-:W-:Y:S01]  /*15de0*/  FADD.FTZ R8, R11, R12 ;  /* 0x0000000c0b087221 */ /* 0x000fe20000010000 */
[----:B------:R-:W-:Y:S01]  /*15df0*/  MUFU.EX2 R176, R188 ;  /* 0x000000bc00b07308 */ /* 0x000fe20000000800 */
[C---:B------:R-:W-:Y:S02]  /*15e00*/  FMUL.FTZ R60, R0.reuse, R96 ;  /* 0x00000060003c7220 */ /* 0x040fe40000410000 */
[C---:B------:R-:W-:Y:S02]  /*15e10*/  FMUL.FTZ R61, R0.reuse, R97 ;  /* 0x00000061003d7220 */ /* 0x040fe40000410000 */
[C---:B------:R-:W-:Y:S02]  /*15e20*/  FMUL.FTZ R40, R0.reuse, R108 ;  /* 0x0000006c00287220 */ /* 0x040fe40000410000 */
[C---:B------:R-:W-:Y:S02]  /*15e30*/  FMUL.FTZ R41, R0.reuse, R109 ;  /* 0x0000006d00297220 */ /* 0x040fe40000410000 */
[C---:B------:R-:W-:Y:S01]  /*15e40*/  FMUL.FTZ R44, R0.reuse, R104 ;  /* 0x00000068002c7220 */ /* 0x040fe20000410000 */
[----:B------:R-:W-:Y:S01]  /*15e50*/  MUFU.EX2 R109, R180 ;  /* 0x000000b4006d7308 */ /* 0x000fe20000000800 */
[----:B------:R-:W-:Y:S02]  /*15e60*/  FMUL.FTZ R57, R0, R101 ;  /* 0x0000006500397220 */ /* 0x000fe40000410000 */
[----:B------:R-:W-:Y:S02]  /*15e70*/  FADD.FTZ R66, R10, R8 ;  /* 0x000000080a427221 */ /* 0x000fe40000010000 */
[C---:B------:R-:W-:Y:S02]  /*15e80*/  FMUL.FTZ R8, R0.reuse, R124 ;  /* 0x0000007c00087220 */ /* 0x040fe40000410000 */
[C---:B-1----:R-:W-:Y:S02]  /*15e90*/  FMUL.FTZ R9, R0.reuse, R125 ;  /* 0x0000007d00097220 */ /* 0x042fe40000410000 */
[C---:B------:R-:W-:Y:S01]  /*15ea0*/  FMUL.FTZ R12, R0.reuse, R120 ;  /* 0x00000078000c7220 */ /* 0x040fe20000410000 */
[----:B------:R1:W-:Y:S01]  /*15eb0*/  MUFU.EX2 R104, R55 ;  /* 0x0000003700687308 */ /* 0x0003e20000000800 */
[C---:B------:R-:W-:Y:S02]  /*15ec0*/  FMUL.FTZ R13, R0.reuse, R121 ;  /* 0x00000079000d7220 */ /* 0x040fe40000410000 */
[C---:B------:R-:W-:Y:S02]  /*15ed0*/  FMUL.FTZ R24, R0.reuse, R116 ;  /* 0x0000007400187220 */ /* 0x040fe40000410000 */
[C---:B------:R-:W-:Y:S02]  /*15ee0*/  FMUL.FTZ R25, R0.reuse, R117 ;  /* 0x0000007500197220 */ /* 0x040fe40000410000 */
[C---:B------:R-:W-:Y:S02]  /*15ef0*/  FMUL.FTZ R28, R0.reuse, R112 ;  /* 0x00000070001c7220 */ /* 0x040fe40000410000 */
[----:B------:R-:W-:Y:S01]  /*15f00*/  FMUL.FTZ R29, R0, R113 ;  /* 0x00000071001d7220 */ /* 0x000fe20000410000 */
[----:B------:R-:W4:Y:S01]  /*15f10*/  MUFU.EX2 R101, R18 ;  /* 0x0000001200657308 */ /* 0x000f220000000800 */
[C---:B--2---:R-:W-:Y:S02]  /*15f20*/  FMUL.FTZ R59, R2.reuse, R103 ;  /* 0x00000067023b7220 */ /* 0x044fe40000410000 */
[C---:B------:R-:W-:Y:S02]  /*15f30*/  FMUL.FTZ R58, R2.reuse, R102 ;  /* 0x00000066023a7220 */ /* 0x040fe40000410000 */
[C---:B------:R-:W-:Y:S02]  /*15f40*/  FMUL.FTZ R6, R3.reuse, R130 ;  /* 0x0000008203067220 */ /* 0x040fe40000410000 */
[----:B------:R-:W-:Y:S02]  /*15f50*/  FMUL.FTZ R7, R3, R131 ;  /* 0x0000008303077220 */ /* 0x000fe40000410000 */
[C---:B------:R-:W-:Y:S01]  /*15f60*/  FMUL.FTZ R4, R65.reuse, R128 ;  /* 0x0000008041047220 */ /* 0x040fe20000410000 */
[----:B------:R-:W2:Y:S01]  /*15f70*/  MUFU.EX2 R0, R14 ;  /* 0x0000000e00007308 */ /* 0x000ea20000000800 */
[C---:B------:R-:W-:Y:S02]  /*15f80*/  FMUL.FTZ R5, R65.reuse, R129 ;  /* 0x0000008141057220 */ /* 0x040fe40000410000 */
[C---:B------:R-:W-:Y:S01]  /*15f90*/  FMUL.FTZ R10, R2.reuse, R126 ;  /* 0x0000007e020a7220 */ /* 0x040fe20000410000 */
[----:B-1----:R-:W-:Y:S01]  /*15fa0*/  LDSM.16.MT88.4 R52, [R193] ;  /* 0x00000000c134783b */ /* 0x002fe20000004200 */
[C---:B------:R-:W-:Y:S02]  /*15fb0*/  FMUL.FTZ R11, R2.reuse, R127 ;  /* 0x0000007f020b7220 */ /* 0x040fe40000410000 */
[C---:B------:R-:W-:Y:S02]  /*15fc0*/  FMUL.FTZ R15, R2.reuse, R123 ;  /* 0x0000007b020f7220 */ /* 0x040fe40000410000 */
[C---:B------:R-:W-:Y:S01]  /*15fd0*/  FFMA.FTZ R89, R2.reuse, R247, R32 ;  /* 0x000000f702597223 */ /* 0x040fe20000010020 */
[----:B------:R1:W-:Y:S01]  /*15fe0*/  MUFU.EX2 R103, R37 ;  /* 0x0000002500677308 */ /* 0x0003e20000000800 */
[----:B------:R-:W-:Y:S01]  /*15ff0*/  FMUL.FTZ R33, R65, R141 ;  /* 0x0000008d41217220 */ /* 0x000fe20000410000 */
[----:B------:R-:W5:Y:S01]  /*16000*/  LDL R247, [R1] ;  /* 0x0000000001f77983 */ /* 0x000f620000100800 */
[----:B------:R-:W-:Y:S01]  /*16010*/  FMUL.FTZ R34, R3, R142 ;  /* 0x0000008e03227220 */ /* 0x000fe20000410000 */
[----:B----4-:R-:W-:Y:S01]  /*16020*/  F2FP.BF16.PACK_AB R77, R101, R32 ;  /* 0x00000020654d723e */ /* 0x010fe200000010ff */
[----:B------:R-:W-:Y:S02]  /*16030*/  FMUL.FTZ R18, R3, R134 ;  /* 0x0000008603127220 */ /* 0x000fe40000410000 */
[----:B------:R-:W-:Y:S02]  /*16040*/  FMUL.FTZ R32, R65, R140 ;  /* 0x0000008c41207220 */ /* 0x000fe40000410000 */
[----:B------:R-:W-:Y:S01]  /*16050*/  FMUL.FTZ R35, R3, R143 ;  /* 0x0000008f03237220 */ /* 0x000fe20000410000 */
[----:B------:R4:W-:Y:S01]  /*16060*/  MUFU.EX2 R102, R17 ;  /* 0x0000001100667308 */ /* 0x0009e20000000800 */
[----:B------:R-:W-:Y:S01]  /*16070*/  LDSM.16.MT88.4 R140, [R196+0x2000] ;  /* 0x00200000c48c783b */ /* 0x000fe20000004200 */
[----:B------:R-:W-:Y:S01]  /*16080*/  FMUL.FTZ R46, R2, R106 ;  /* 0x0000006a022e7220 */ /* 0x000fe20000410000 */
[----:B--2---:R-:W-:Y:S01]  /*16090*/  F2FP.BF16.PACK_AB R75, R104, R0 ;  /* 0x00000000684b723e */ /* 0x004fe200000010ff */
[----:B------:R-:W-:Y:S02]  /*160a0*/  FADD.FTZ R88, R0, R38 ;  /* 0x0000002600587221 */ /* 0x000fe40000010000 */
[C---:B------:R-:W-:Y:S02]  /*160b0*/  FMUL.FTZ R47, R2.reuse, R107 ;  /* 0x0000006b022f7220 */ /* 0x040fe40000410000 */
[C---:B------:R-:W-:Y:S02]  /*160c0*/  FMUL.FTZ R62, R2.reuse, R98 ;  /* 0x00000062023e7220 */ /* 0x040fe40000410000 */
[----:B------:R-:W2:Y:S01]  /*160d0*/  MUFU.EX2 R121, R19 ;  /* 0x0000001300797308 */ /* 0x000ea20000000800 */
[-C--:B---3--:R-:W-:Y:S01]  /*160e0*/  HMMA.16816.F32.BF16 R4, R72, R20.reuse, R4 ;  /* 0x000000144804723c */ /* 0x088fe20000041804 */
[----:B-1----:R-:W1:Y:S04]  /*160f0*/  LDSM.16.MT88.4 R36, [R196] ;  /* 0x00000000c424783b */ /* 0x002e680000004200 */
[C---:B------:R-:W-:Y:S02]  /*16100*/  FMUL.FTZ R14, R2.reuse, R122 ;  /* 0x0000007a020e7220 */ /* 0x040fe40000410000 */
[C---:B------:R-:W-:Y:S02]  /*16110*/  FMUL.FTZ R26, R2.reuse, R118 ;  /* 0x00000076021a7220 */ /* 0x040fe40000410000 */
[----:B------:R-:W3:Y:S03]  /*16120*/  MUFU.EX2 R120, R16 ;  /* 0x0000001000787308 */ /* 0x000ee60000000800 */
[C---:B------:R-:W-:Y:S02]  /*16130*/  FMUL.FTZ R27, R2.reuse, R119 ;  /* 0x00000077021b7220 */ /* 0x040fe40000410000 */
[----:B----4-:R-:W-:Y:S02]  /*16140*/  FMUL.FTZ R17, R65, R133 ;  /* 0x0000008541117220 */ /* 0x010fe40000410000 */
[C---:B------:R-:W-:Y:S02]  /*16150*/  FMUL.FTZ R63, R2.reuse, R99 ;  /* 0x00000063023f7220 */ /* 0x040fe40000410000 */
[----:B------:R-:W4:Y:S01]  /*16160*/  LDSM.16.MT88.4 R96, [R192+0x800] ;  /* 0x00080000c060783b */ /* 0x000f220000004200 */
[----:B------:R-:W-:Y:S01]  /*16170*/  MUFU.EX2 R108, R178 ;  /* 0x000000b2006c7308 */ /* 0x000fe20000000800 */
[C---:B------:R-:W-:Y:S02]  /*16180*/  FMUL.FTZ R42, R2.reuse, R110 ;  /* 0x0000006e022a7220 */ /* 0x040fe40000410000 */
[C---:B------:R-:W-:Y:S01]  /*16190*/  FMUL.FTZ R43, R2.reuse, R111 ;  /* 0x0000006f022b7220 */ /* 0x040fe20000410000 */
[----:B--2---:R-:W-:Y:S01]  /*161a0*/  F2FP.BF16.PACK_AB R78, R121, R103 ;  /* 0x00000067794e723e */ /* 0x004fe200000010ff */
[C---:B------:R-:W-:Y:S02]  /*161b0*/  FMUL.FTZ R19, R3.reuse, R135 ;  /* 0x0000008703137220 */ /* 0x040fe40000410000 */
[----:B------:R-:W-:Y:S02]  /*161c0*/  FMUL.FTZ R67, R3, R159 ;  /* 0x0000009f03437220 */ /* 0x000fe40000410000 */
[C---:B------:R-:W-:Y:S01]  /*161d0*/  FMUL.FTZ R30, R2.reuse, R114 ;  /* 0x00000072021e7220 */ /* 0x040fe20000410000 */
[----:B------:R-:W-:Y:S01]  /*161e0*/  MUFU.EX2 R111, R182 ;  /* 0x000000b6006f7308 */ /* 0x000fe20000000800 */
[----:B------:R-:W-:Y:S02]  /*161f0*/  FMUL.FTZ R31, R2, R115 ;  /* 0x00000073021f7220 */ /* 0x000fe40000410000 */
[----:B------:R-:W-:Y:S01]  /*16200*/  FADD.FTZ R0, R64, R66 ;  /* 0x0000004240007221 */ /* 0x000fe20000010000 */
[----:B---3--:R-:W-:Y:S01]  /*16210*/  F2FP.BF16.PACK_AB R79, R120, R102 ;  /* 0x00000066784f723e */ /* 0x008fe200000010ff */
[----:B------:R-:W-:Y:S02]  /*16220*/  FMUL.FTZ R16, R65, R132 ;  /* 0x0000008441107220 */ /* 0x000fe40000410000 */
[----:B------:R-:W-:Y:S01]  /*16230*/  LDSM.16.MT88.4 R132, [R192+0x2000] ;  /* 0x00200000c084783b */ /* 0x000fe20000004200 */
[----:B------:R-:W-:Y:S02]  /*16240*/  FMUL.FTZ R66, R3, R158 ;  /* 0x0000009e03427220 */ /* 0x000fe40000410000 */
[----:B------:R-:W-:Y:S01]  /*16250*/  MUFU.EX2 R110, R179 ;  /* 0x000000b3006e7308 */ /* 0x000fe20000000800 */
[C---:B------:R-:W-:Y:S07]  /*16260*/  HMMA.16816.F32.BF16 R8, R76.reuse, R20, R8 ;  /* 0x000000144c08723c */ /* 0x040fee0000041808 */
[C---:B------:R-:W-:Y:S01]  /*16270*/  FMUL.FTZ R20, R65.reuse, R136 ;  /* 0x0000008841147220 */ /* 0x040fe20000410000 */
[-C--:B------:R-:W-:Y:S01]  /*16280*/  HMMA.16816.F32.BF16 R12, R76, R22.reuse, R12 ;  /* 0x000000164c0c723c */ /* 0x080fe2000004180c */
[----:B------:R-:W2:Y:S03]  /*16290*/  MUFU.EX2 R2, R184 ;  /* 0x000000b800027308 */ /* 0x000ea60000000800 */
[----:B------:R-:W-:Y:S04]  /*162a0*/  FMUL.FTZ R21, R65, R137 ;  /* 0x0000008941157220 */ /* 0x000fe80000410000 */
[C---:B------:R-:W-:Y:S03]  /*162b0*/  HMMA.16816.F32.BF16 R16, R72.reuse, R22, R16 ;  /* 0x000000164810723c */ /* 0x040fe60000041810 */
[----:B------:R-:W-:Y:S04]  /*162c0*/  MUFU.EX2 R179, R186 ;  /* 0x000000ba00b37308 */ /* 0x000fe80000000800 */
[C---:B------:R-:W-:Y:S02]  /*162d0*/  FMUL.FTZ R22, R3.reuse, R138 ;  /* 0x0000008a03167220 */ /* 0x040fe40000410000 */
[----:B------:R-:W-:Y:S04]  /*162e0*/  FMUL.FTZ R23, R3, R139 ;  /* 0x0000008b03177220 */ /* 0x000fe80000410000 */
[----:B------:R-:W-:Y:S03]  /*162f0*/  MUFU.EX2 R115, R173 ;  /* 0x000000ad00737308 */ /* 0x000fe60000000800 */
[-C--:B-1----:R-:W-:Y:S03]  /*16300*/  HMMA.16816.F32.BF16 R20, R72, R36.reuse, R20 ;  /* 0x000000244814723c */ /* 0x082fe60000041814 */
[----:B--2---:R-:W-:Y:S04]  /*16310*/  FADD.FTZ R0, R2, R0 ;  /* 0x0000000002007221 */ /* 0x004fe80000010000 */
[----:B------:R-:W-:Y:S01]  /*16320*/  FADD.FTZ R0, R87, R0 ;  /* 0x0000000057007221 */ /* 0x000fe20000010000 */
[C---:B------:R-:W-:Y:S01]  /*16330*/  HMMA.16816.F32.BF16 R24, R76.reuse, R36, R24 ;  /* 0x000000244c18723c */ /* 0x040fe20000041818 */
[----:B------:R-:W1:Y:S03]  /*16340*/  MUFU.EX2 R123, R172 ;  /* 0x000000ac007b7308 */ /* 0x000e660000000800 */
[----:B------:R-:W-:Y:S03]  /*16350*/  FADD.FTZ R0, R86, R0 ;  /* 0x0000000056007221 */ /* 0x000fe60000010000 */
[----:B------:R-:W-:Y:S01]  /*16360*/  FMUL.FTZ R36, R65, R144 ;  /* 0x0000009041247220 */ /* 0x000fe20000410000 */
[-C--:B------:R-:W-:Y:S03]  /*16370*/  HMMA.16816.F32.BF16 R28, R76, R38.reuse, R28 ;  /* 0x000000264c1c723c */ /* 0x080fe6000004181c */
[----:B------:R-:W-:Y:S01]  /*16380*/  MUFU.EX2 R126, R171 ;  /* 0x000000ab007e7308 */ /* 0x000fe20000000800 */
[----:B------:R-:W-:Y:S02]  /*16390*/  FADD.FTZ R0, R111, R0 ;  /* 0x000000006f007221 */ /* 0x000fe40000010000 */
[----:B------:R-:W-:Y:S02]  /*163a0*/  FMUL.FTZ R37, R65, R145 ;  /* 0x0000009141257220 */ /* 0x000fe40000410000 */
[C---:B------:R-:W-:Y:S04]  /*163b0*/  HMMA.16816.F32.BF16 R32, R72.reuse, R38, R32 ;  /* 0x000000264820723c */ /* 0x040fe80000041820 */
[----:B------:R-:W-:Y:S01]  /*163c0*/  FADD.FTZ R0, R109, R0 ;  /* 0x000000006d007221 */ /* 0x000fe20000010000 */
[----:B------:R-:W-:Y:S02]  /*163d0*/  MUFU.EX2 R171, R190 ;  /* 0x000000be00ab7308 */ /* 0x000fe40000000800 */
[C---:B------:R-:W-:Y:S02]  /*163e0*/  FMUL.FTZ R38, R3.reuse, R146 ;  /* 0x0000009203267220 */ /* 0x040fe40000410000 */
[----:B------:R-:W-:Y:S03]  /*163f0*/  FMUL.FTZ R39, R3, R147 ;  /* 0x0000009303277220 */ /* 0x000fe60000410000 */
[----:B------:R-:W-:Y:S03]  /*16400*/  FADD.FTZ R0, R110, R0 ;  /* 0x000000006e007221 */ /* 0x000fe60000010000 */
[----:B------:R-:W2:Y:S01]  /*16410*/  MUFU.EX2 R128, R170 ;  /* 0x000000aa00807308 */ /* 0x000ea20000000800 */
[-C--:B------:R-:W-:Y:S08]  /*16420*/  HMMA.16816.F32.BF16 R36, R72, R52.reuse, R36 ;  /* 0x000000344824723c */ /* 0x080ff00000041824 */
[C---:B------:R-:W-:Y:S01]  /*16430*/  HMMA.16816.F32.BF16 R40, R76.reuse, R52, R40 ;  /* 0x000000344c28723c */ /* 0x040fe20000041828 */
[----:B------:R-:W-:Y:S06]  /*16440*/  MUFU.EX2 R114, R167 ;  /* 0x000000a700727308 */ /* 0x000fec0000000800 */
[C---:B------:R-:W-:Y:S01]  /*16450*/  FMUL.FTZ R52, R65.reuse, R152 ;  /* 0x0000009841347220 */ /* 0x040fe20000410000 */
[-C--:B------:R-:W-:Y:S03]  /*16460*/  HMMA.16816.F32.BF16 R44, R76, R54.reuse, R44 ;  /* 0x000000364c2c723c */ /* 0x080fe6000004182c */
[----:B------:R-:W3:Y:S01]  /*16470*/  MUFU.EX2 R124, R166 ;  /* 0x000000a6007c7308 */ /* 0x000ee20000000800 */
[----:B------:R-:W-:Y:S04]  /*16480*/  FMUL.FTZ R53, R65, R153 ;  /* 0x0000009941357220 */ /* 0x000fe80000410000 */
[C---:B------:R-:W-:Y:S05]  /*16490*/  HMMA.16816.F32.BF16 R48, R72.reuse, R54, R48 ;  /* 0x000000364830723c */ /* 0x040fea0000041830 */
[----:B------:R-:W-:Y:S02]  /*164a0*/  MUFU.EX2 R127, R165 ;  /* 0x000000a5007f7308 */ /* 0x000fe40000000800 */
[C---:B------:R-:W-:Y:S02]  /*164b0*/  FMUL.FTZ R54, R3.reuse, R154 ;  /* 0x0000009a03367220 */ /* 0x040fe40000410000 */
[----:B------:R-:W-:Y:S03]  /*164c0*/  FMUL.FTZ R55, R3, R155 ;  /* 0x0000009b03377220 */ /* 0x000fe60000410000 */
[----:B------:R-:W-:Y:S03]  /*164d0*/  FADD.FTZ R3, R103, R100 ;  /* 0x0000006467037221 */ /* 0x000fe60000010000 */
[----:B------:R-:W-:Y:S01]  /*164e0*/  MUFU.EX2 R166, R222 ;  /* 0x000000de00a67308 */ /* 0x000fe20000000800 */
[-C--:B------:R-:W-:Y:S08]  /*164f0*/  HMMA.16816.F32.BF16 R52, R72, R80.reuse, R52 ;  /* 0x000000504834723c */ /* 0x080ff00000041834 */
[C---:B------:R-:W-:Y:S01]  /*16500*/  HMMA.16816.F32.BF16 R56, R76.reuse, R80, R56 ;  /* 0x000000504c38723c */ /* 0x040fe20000041838 */
[----:B------:R-:W2:Y:S07]  /*16510*/  MUFU.EX2 R246, R164 ;  /* 0x000000a400f67308 */ /* 0x000eae0000000800 */
[-C--:B------:R-:W-:Y:S03]  /*16520*/  HMMA.16816.F32.BF16 R60, R76, R82.reuse, R60 ;  /* 0x000000524c3c723c */ /* 0x080fe6000004183c */
[----:B------:R-:W-:Y:S04]  /*16530*/  MUFU.EX2 R117, R162 ;  /* 0x000000a200757308 */ /* 0x000fe80000000800 */
[----:B------:R-:W-:Y:S01]  /*16540*/  F2FP.BF16.PACK_AB R76, R2, R64 ;  /* 0x00000040024c723e */ /* 0x000fe200000010ff */
[C---:B------:R-:W-:Y:S01]  /*16550*/  FMUL.FTZ R64, R65.reuse, R156 ;  /* 0x0000009c41407220 */ /* 0x040fe20000410000 */
[----:B------:R-:W-:Y:S03]  /*16560*/  F2FP.BF16.PACK_AB R78, R86, R87 ;  /* 0x00000057564e723e */ /* 0x000fe600000010ff */
[----:B------:R-:W-:Y:S01]  /*16570*/  FMUL.FTZ R65, R65, R157 ;  /* 0x0000009d41417220 */ /* 0x000fe20000410000 */
[----:B------:R-:W3:Y:S01]  /*16580*/  MUFU.EX2 R118, R161 ;  /* 0x000000a100767308 */ /* 0x000ee20000000800 */
[----:B------:R-:W-:Y:S01]  /*16590*/  FADD.FTZ R2, R101, R89 ;  /* 0x0000005965027221 */ /* 0x000fe20000010000 */
[----:B-1----:R-:W-:Y:S01]  /*165a0*/  F2FP.BF16.PACK_AB R77, R123, R115 ;  /* 0x000000737b4d723e */ /* 0x002fe200000010ff */
[----:B------:R-:W-:Y:S01]  /*165b0*/  FADD.FTZ R87, R104, R88 ;  /* 0x0000005868577221 */ /* 0x000fe20000010000 */
[----:B--2---:R-:W-:Y:S01]  /*165c0*/  F2FP.BF16.PACK_AB R79, R128, R126 ;  /* 0x0000007e804f723e */ /* 0x004fe200000010ff */
[----:B------:R-:W-:Y:S01]  /*165d0*/  LDSM.16.MT88.4 R104, [R193+0x1000] ;  /* 0x00100000c168783b */ /* 0x000fe20000004200 */
[----:B------:R-:W-:Y:S04]  /*165e0*/  HMMA.16816.F32.BF16 R64, R72, R82, R64 ;  /* 0x000000524840723c */ /* 0x000fe80000041840 */
[----:B------:R-:W1:Y:S01]  /*165f0*/  MUFU.EX2 R125, R160 ;  /* 0x000000a0007d7308 */ /* 0x000e620000000800 */
[----:B------:R-:W-:Y:S01]  /*16600*/  FADD.FTZ R86, R102, R2 ;  /* 0x0000000266567221 */ /* 0x000fe20000010000 */
[----:B------:R-:W-:Y:S01]  /*16610*/  F2FP.BF16.PACK_AB R157, R168, R169 ;  /* 0x000000a9a89d723e */ /* 0x000fe200000010ff */
[----:B------:R-:W2:Y:S01]  /*16620*/  LDSM.16.MT88.4 R80, [R196+0x800] ;  /* 0x00080000c450783b */ /* 0x000ea20000004200 */
[-C--:B----4-:R-:W-:Y:S05]  /*16630*/  HMMA.16816.F32.BF16 R4, R76, R96.reuse, R4 ;  /* 0x000000604c04723c */ /* 0x090fea0000041804 */
[----:B---3--:R-:W-:Y:S01]  /*16640*/  F2FP.BF16.PACK_AB R72, R124, R114 ;  /* 0x000000727c48723e */ /* 0x008fe200000010ff */
[----:B------:R-:W-:Y:S01]  /*16650*/  FADD.FTZ R2, R108, R0 ;  /* 0x000000006c027221 */ /* 0x000fe20000010000 */
[----:B------:R-:W-:Y:S01]  /*16660*/  F2FP.BF16.PACK_AB R74, R246, R127 ;  /* 0x0000007ff64a723e */ /* 0x000fe200000010ff */
[----:B------:R-:W3:Y:S01]  /*16670*/  LDSM.16.MT88.4 R100, [R193+0x800] ;  /* 0x00080000c164783b */ /* 0x000ee20000004200 */
[----:B------:R-:W-:Y:S03]  /*16680*/  MUFU.EX2 R165, R224 ;  /* 0x000000e000a57308 */ /* 0x000fe60000000800 */
[----:B------:R-:W-:Y:S01]  /*16690*/  F2FP.BF16.PACK_AB R73, R118, R117 ;  /* 0x000000757649723e */ /* 0x000fe200000010ff */
[----:B------:R-:W-:Y:S02]  /*166a0*/  FADD.FTZ R0, R121, R3 ;  /* 0x0000000379007221 */ /* 0x000fe40000010000 */
[----:B------:R-:W-:Y:S02]  /*166b0*/  FADD.FTZ R3, R115, R87 ;  /* 0x0000005773037221 */ /* 0x000fe40000010000 */
[----:B------:R-:W-:Y:S02]  /*166c0*/  FADD.FTZ R87, R114, R0 ;  /* 0x0000000072577221 */ /* 0x000fe40000010000 */
[----:B------:R-:W-:Y:S01]  /*166d0*/  MUFU.EX2 R164, R225 ;  /* 0x000000e100a47308 */ /* 0x000fe20000000800 */
[----:B-1----:R-:W-:Y:S01]  /*166e0*/  F2FP.BF16.PACK_AB R75, R183, R125 ;  /* 0x0000007db74b723e */ /* 0x002fe200000010ff */
[----:B------:R-:W-:Y:S02]  /*166f0*/  FADD.FTZ R86, R120, R86 ;  /* 0x0000005678567221 */ /* 0x000fe40000010000 */
[----:B------:R-:W-:Y:S02]  /*16700*/  FADD.FTZ R3, R123, R3 ;  /* 0x000000037b037221 */ /* 0x000fe40000010000 */
[----:B------:R-:W-:Y:S02]  /*16710*/  FADD.FTZ R87, R124, R87 ;  /* 0x000000577c577221 */ /* 0x000fe40000010000 */
[C---:B------:R-:W-:Y:S02]  /*16720*/  HMMA.16816.F32.BF16 R8, R72.reuse, R96, R8 ;  /* 0x000000604808723c */ /* 0x040fe40000041808 */
[----:B------:R-:W-:Y:S06]  /*16730*/  MUFU.EX2 R162, R226 ;  /* 0x000000e200a27308 */ /* 0x000fec0000000800 */
[-C--:B------:R-:W-:Y:S04]  /*16740*/  HMMA.16816.F32.BF16 R12, R72, R98.reuse, R12 ;  /* 0x00000062480c723c */ /* 0x080fe8000004180c */
[----:B------:R-:W1:Y:S04]  /*16750*/  MUFU.EX2 R184, R174 ;  /* 0x000000ae00b87308 */ /* 0x000e680000000800 */
[C---:B------:R-:W-:Y:S01]  /*16760*/  HMMA.16816.F32.BF16 R16, R76.reuse, R98, R16 ;  /* 0x000000624c10723c */ /* 0x040fe20000041810 */
[----:B------:R-:W4:Y:S05]  /*16770*/  LDSM.16.MT88.4 R96, [R195+0x800] ;  /* 0x00080000c360783b */ /* 0x000f2a0000004200 */
[----:B------:R-:W-:Y:S02]  /*16780*/  MUFU.EX2 R174, R189 ;  /* 0x000000bd00ae7308 */ /* 0x000fe40000000800 */
[-C--:B--2---:R-:W-:Y:S08]  /*16790*/  HMMA.16816.F32.BF16 R20, R76, R80.reuse, R20 ;  /* 0x000000504c14723c */ /* 0x084ff00000041814 */
[C---:B------:R-:W-:Y:S01]  /*167a0*/  HMMA.16816.F32.BF16 R24, R72.reuse, R80, R24 ;  /* 0x000000504818723c */ /* 0x040fe20000041818 */
[----:B------:R-:W-:Y:S07]  /*167b0*/  MUFU.EX2 R182, R163 ;  /* 0x000000a300b67308 */ /* 0x000fee0000000800 */
[-C--:B------:R-:W-:Y:S03]  /*167c0*/  HMMA.16816.F32.BF16 R28, R72, R82.reuse, R28 ;  /* 0x00000052481c723c */ /* 0x080fe6000004181c */
[----:B------:R-:W2:Y:S05]  /*167d0*/  MUFU.EX2 R180, R175 ;  /* 0x000000af00b47308 */ /* 0x000eaa0000000800 */
[C---:B------:R-:W-:Y:S01]  /*167e0*/  HMMA.16816.F32.BF16 R32, R76.reuse, R82, R32 ;  /* 0x000000524c20723c */ /* 0x040fe20000041820 */
[----:B------:R-:W1:Y:S04]  /*167f0*/  LDSM.16.MT88.4 R80, [R192+0x1000] ;  /* 0x00100000c050783b */ /* 0x000e680000004200 */
[----:B------:R-:W-:Y:S03]  /*16800*/  MUFU.EX2 R155, R177 ;  /* 0x000000b1009b7308 */ /* 0x000fe60000000800 */
[-C--:B---3--:R-:W-:Y:S03]  /*16810*/  HMMA.16816.F32.BF16 R36, R76, R100.reuse, R36 ;  /* 0x000000644c24723c */ /* 0x088fe60000041824 */
[C---:B-----5:R-:W-:Y:S02]  /*16820*/  ISETP.GT.AND P0, PT, R223.reuse, R247, PT ;  /* 0x000000f7df00720c */ /* 0x060fe40003f04270 */
[----:B------:R-:W-:Y:S02]  /*16830*/  IADD3 R223, R223, -0x1, RZ ;  /* 0xffffffffdfdf7810 */ /* 0x000fe40007ffe0ff */
[----:B------:R-:W3:Y:S01]  /*16840*/  MUFU.EX2 R175, R187 ;  /* 0x000000bb00af7308 */ /* 0x000ee20000000800 */
[C---:B------:R-:W-:Y:S08]  /*16850*/  HMMA.16816.F32.BF16 R40, R72.reuse, R100, R40 ;  /* 0x000000644828723c */ /* 0x040ff00000041828 */
[-C--:B------:R-:W-:Y:S01]  /*16860*/  HMMA.16816.F32.BF16 R44, R72, R102.reuse, R44 ;  /* 0x00000066482c723c */ /* 0x080fe2000004182c */
[----:B------:R-:W-:Y:S07]  /*16870*/  MUFU.EX2 R154, R181 ;  /* 0x000000b5009a7308 */ /* 0x000fee0000000800 */
[C---:B------:R-:W-:Y:S01]  /*16880*/  HMMA.16816.F32.BF16 R48, R76.reuse, R102, R48 ;  /* 0x000000664c30723c */ /* 0x040fe20000041830 */
[----:B------:R-:W5:Y:S02]  /*16890*/  LDSM.16.MT88.4 R100, [R196+0x1000] ;  /* 0x00100000c464783b */ /* 0x000f640000004200 */
[----:B------:R-:W1:Y:S05]  /*168a0*/  MUFU.EX2 R153, R191 ;  /* 0x000000bf00997308 */ /* 0x000e6a0000000800 */
[-C--:B----4-:R-:W-:Y:S05]  /*168b0*/  HMMA.16816.F32.BF16 R52, R76, R96.reuse, R52 ;  /* 0x000000604c34723c */ /* 0x090fea0000041834 */
[----:B------:R-:W-:Y:S03]  /*168c0*/  MUFU.EX2 R152, R207 ;  /* 0x000000cf00987308 */ /* 0x000fe60000000800 */
[C---:B------:R-:W-:Y:S07]  /*168d0*/  HMMA.16816.F32.BF16 R56, R72.reuse, R96, R56 ;  /* 0x000000604838723c */ /* 0x040fee0000041838 */
[----:B------:R-:W4:Y:S01]  /*168e0*/  MUFU.EX2 R170, R209 ;  /* 0x000000d100aa7308 */ /* 0x000f220000000800 */
[-C--:B------:R-:W-:Y:S07]  /*168f0*/  HMMA.16816.F32.BF16 R60, R72, R98.reuse, R60 ;  /* 0x00000062483c723c */ /* 0x080fee000004183c */
[----:B------:R-:W-:Y:S01]  /*16900*/  F2FP.BF16.PACK_AB R72, R109, R111 ;  /* 0x0000006f6d48723e */ /* 0x000fe200000010ff */
[----:B------:R-:W-:Y:S01]  /*16910*/  HMMA.16816.F32.BF16 R64, R76, R98, R64 ;  /* 0x000000624c40723c */ /* 0x000fe20000041840 */
[----:B------:R-:W5:Y:S01]  /*16920*/  LDSM.16.MT88.4 R96, [R195+0x1000] ;  /* 0x00100000c360783b */ /* 0x000f620000004200 */
[----:B------:R-:W4:Y:S02]  /*16930*/  MUFU.EX2 R89, R218 ;  /* 0x000000da00597308 */ /* 0x000f240000000800 */
[----:B------:R-:W-:Y:S02]  /*16940*/  F2FP.BF16.PACK_AB R74, R108, R110 ;  /* 0x0000006e6c4a723e */ /* 0x000fe400000010ff */
[----:B------:R-:W-:Y:S02]  /*16950*/  F2FP.BF16.PACK_AB R73, R243, R242 ;  /* 0x000000f2f349723e */ /* 0x000fe400000010ff */
[----:B-1----:R-:W-:Y:S01]  /*16960*/  F2FP.BF16.PACK_AB R75, R185, R184 ;  /* 0x000000b8b94b723e */ /* 0x002fe200000010ff */
[----:B------:R-:W-:Y:S03]  /*16970*/  LDSM.16.MT88.4 R108, [R195+0x1800] ;  /* 0x00180000c36c783b */ /* 0x000fe60000004200 */
[----:B--2---:R-:W-:Y:S01]  /*16980*/  F2FP.BF16.PACK_AB R76, R180, R182 ;  /* 0x000000b6b44c723e */ /* 0x004fe200000010ff */
[----:B------:R-:W1:Y:S01]  /*16990*/  MUFU.EX2 R88, R217 ;  /* 0x000000d900587308 */ /* 0x000e620000000800 */
[----:B---3--:R-:W-:Y:S01]  /*169a0*/  F2FP.BF16.PACK_AB R78, R175, R155 ;  /* 0x0000009baf4e723e */ /* 0x008fe200000010ff */
[-C--:B------:R-:W-:Y:S05]  /*169b0*/  HMMA.16816.F32.BF16 R4, R72, R80.reuse, R4 ;  /* 0x000000504804723c */ /* 0x080fea0000041804 */
[----:B------:R-:W-:Y:S02]  /*169c0*/  F2FP.BF16.PACK_AB R77, R153, R154 ;  /* 0x0000009a994d723e */ /* 0x000fe400000010ff */
[----:B----4-:R-:W-:Y:S01]  /*169d0*/  F2FP.BF16.PACK_AB R79, R170, R152 ;  /* 0x00000098aa4f723e */ /* 0x010fe200000010ff */
[----:B------:R-:W2:Y:S01]  /*169e0*/  MUFU.EX2 R113, R216 ;  /* 0x000000d800717308 */ /* 0x000ea20000000800 */
[----:B------:R-:W-:Y:S05]  /*169f0*/  FADD.FTZ R0, R89, R2 ;  /* 0x0000000259007221 */ /* 0x000fea0000010000 */
[C---:B------:R-:W-:Y:S04]  /*16a00*/  HMMA.16816.F32.BF16 R8, R76.reuse, R80, R8 ;  /* 0x000000504c08723c */ /* 0x040fe80000041808 */
[----:B------:R-:W3:Y:S04]  /*16a10*/  MUFU.EX2 R112, R215 ;  /* 0x000000d700707308 */ /* 0x000ee80000000800 */
[-C--:B------:R-:W-:Y:S04]  /*16a20*/  HMMA.16816.F32.BF16 R12, R76, R82.reuse, R12 ;  /* 0x000000524c0c723c */ /* 0x080fe8000004180c */
[----:B-1----:R-:W-:Y:S02]  /*16a30*/  FADD.FTZ R0, R88, R0 ;  /* 0x0000000058007221 */ /* 0x002fe40000010000 */
[----:B------:R-:W-:Y:S02]  /*16a40*/  MUFU.EX2 R172, R213 ;  /* 0x000000d500ac7308 */ /* 0x000fe40000000800 */
[C---:B------:R-:W-:Y:S01]  /*16a50*/  HMMA.16816.F32.BF16 R16, R72.reuse, R82, R16 ;  /* 0x000000524810723c */ /* 0x040fe20000041810 */
[----:B------:R-:W1:Y:S03]  /*16a60*/  LDSM.16.MT88.4 R80, [R192+0x1800] ;  /* 0x00180000c050783b */ /* 0x000e660000004200 */
[----:B--2---:R-:W-:Y:S04]  /*16a70*/  FADD.FTZ R0, R113, R0 ;  /* 0x0000000071007221 */ /* 0x004fe80000010000 */
[-C--:B-----5:R-:W-:Y:S01]  /*16a80*/  HMMA.16816.F32.BF16 R20, R72, R100.reuse, R20 ;  /* 0x000000644814723c */ /* 0x0a0fe20000041814 */
        /* <DEDUP_REMOVED lines=9> */
[----:B------:R-:W2:Y:S06]  /*16b20*/  LDSM.16.MT88.4 R100, [R196+0x1800] ;  /* 0x00180000c464783b */ /* 0x000eac0000004200 */
        /* <DEDUP_REMOVED lines=17> */
[----:B------:R-:W-:Y:S03]  /*16c40*/  MUFU.EX2 R167, R230 ;  /* 0x000000e600a77308 */ /* 0x000fe60000000800 */
[----:B-----5:R-:W-:Y:S02]  /*16c50*/  FADD.FTZ R0, R116, R0 ;  /* 0x0000000074007221 */ /* 0x020fe40000010000 */
[----:B------:R-:W-:Y:S02]  /*16c60*/  FADD.FTZ R2, R154, R2 ;  /* 0x000000029a027221 */ /* 0x000fe40000010000 */
[-C--:B------:R-:W-:Y:S03]  /*16c70*/  HMMA.16816.F32.BF16 R60, R76, R98.reuse, R60 ;  /* 0x000000624c3c723c */ /* 0x080fe6000004183c */
[----:B------:R-:W4:Y:S01]  /*16c80*/  MUFU.EX2 R163, R235 ;  /* 0x000000eb00a37308 */ /* 0x000f220000000800 */
[----:B------:R-:W-:Y:S01]  /*16c90*/  FADD.FTZ R2, R153, R2 ;  /* 0x0000000299027221 */ /* 0x000fe20000010000 */
[----:B-1----:R-:W-:Y:S03]  /*16ca0*/  F2FP.BF16.PACK_AB R158, R114, R116 ;  /* 0x00000074729e723e */ /* 0x002fe600000010ff */
[----:B------:R-:W-:Y:S04]  /*16cb0*/  HMMA.16816.F32.BF16 R64, R72, R98, R64 ;  /* 0x000000624840723c */ /* 0x000fe80000041840 */
[----:B------:R-:W-:Y:S01]  /*16cc0*/  F2FP.BF16.PACK_AB R76, R88, R89 ;  /* 0x00000059584c723e */ /* 0x000fe200000010ff */
[----:B------:R-:W-:Y:S01]  /*16cd0*/  MUFU.EX2 R161, R233 ;  /* 0x000000e900a17308 */ /* 0x000fe20000000800 */
        /* <DEDUP_REMOVED lines=9> */
[----:B------:R-:W-:Y:S01]  /*16d70*/  F2FP.BF16.PACK_AB R73, R165, R166 ;  /* 0x000000a6a549723e */ /* 0x000fe200000010ff */
[-C--:B------:R-:W-:Y:S05]  /*16d80*/  HMMA.16816.F32.BF16 R4, R76, R80.reuse, R4 ;  /* 0x000000504c04723c */ /* 0x080fea0000041804 */
[----:B------:R-:W-:Y:S01]  /*16d90*/  F2FP.BF16.PACK_AB R75, R162, R164 ;  /* 0x000000a4a24b723e */ /* 0x000fe200000010ff */
[----:B------:R-:W5:Y:S01]  /*16da0*/  MUFU.EX2 R160, R234 ;  /* 0x000000ea00a07308 */ /* 0x000f620000000800 */
[----:B----4-:R-:W-:Y:S01]  /*16db0*/  F2FP.BF16.PACK_AB R159, R163, R167 ;  /* 0x000000a7a39f723e */ /* 0x010fe200000010ff */
[----:B------:R-:W-:Y:S04]  /*16dc0*/  FADD.FTZ R2, R165, R2 ;  /* 0x00000002a5027221 */ /* 0x000fe80000010000 */
[C---:B------:R-:W-:Y:S04]  /*16dd0*/  HMMA.16816.F32.BF16 R8, R72.reuse, R80, R8 ;  /* 0x000000504808723c */ /* 0x040fe80000041808 */
[----:B------:R-:W4:Y:S01]  /*16de0*/  MUFU.EX2 R89, R237 ;  /* 0x000000ed00597308 */ /* 0x000f220000000800 */
[----:B------:R-:W-:Y:S03]  /*16df0*/  FADD.FTZ R2, R164, R2 ;  /* 0x00000002a4027221 */ /* 0x000fe60000010000 */
[-C--:B------:R-:W-:Y:S04]  /*16e00*/  HMMA.16816.F32.BF16 R12, R72, R82.reuse, R12 ;  /* 0x00000052480c723c */ /* 0x080fe8000004180c */
[----:B-1----:R-:W-:Y:S02]  /*16e10*/  FADD.FTZ R239, R114, R0 ;  /* 0x0000000072ef7221 */ /* 0x002fe40000010000 */
[----:B------:R-:W-:Y:S01]  /*16e20*/  MUFU.EX2 R81, R240 ;  /* 0x000000f000517308 */ /* 0x000fe20000000800 */
[----:B------:R-:W-:Y:S01]  /*16e30*/  FADD.FTZ R0, R126, R3 ;  /* 0x000000037e007221 */ /* 0x000fe20000010000 */
[C---:B------:R-:W-:Y:S04]  /*16e40*/  HMMA.16816.F32.BF16 R16, R76.reuse, R82, R16 ;  /* 0x000000524c10723c */ /* 0x040fe80000041810 */
[----:B------:R-:W-:Y:S01]  /*16e50*/  FADD.FTZ R0, R128, R0 ;  /* 0x0000000080007221 */ /* 0x000fe20000010000 */
[----:B-----5:R-:W-:Y:S01]  /*16e60*/  F2FP.BF16.PACK_AB R96, R160, R161 ;  /* 0x000000a1a060723e */ /* 0x020fe200000010ff */
[----:B------:R-:W-:Y:S01]  /*16e70*/  FADD.FTZ R3, R127, R87 ;  /* 0x000000577f037221 */ /* 0x000fe20000010000 */
[----:B------:R-:W-:Y:S01]  /*16e80*/  MOV R87, R70 ;  /* 0x0000004600577202 */ /* 0x000fe20000000f00 */
[-C--:B--2---:R-:W-:Y:S01]  /*16e90*/  HMMA.16816.F32.BF16 R20, R76, R100.reuse, R20 ;  /* 0x000000644c14723c */ /* 0x084fe20000041814 */
[----:B------:R-:W-:Y:S03]  /*16ea0*/  MUFU.EX2 R82, R236 ;  /* 0x000000ec00527308 */ /* 0x000fe60000000800 */
[----:B----4-:R-:W-:Y:S01]  /*16eb0*/  F2FP.BF16.PACK_AB R98, R88, R89 ;  /* 0x000000595862723e */ /* 0x010fe200000010ff */
[----:B------:R-:W-:Y:S02]  /*16ec0*/  FADD.FTZ R3, R246, R3 ;  /* 0x00000003f6037221 */ /* 0x000fe40000010000 */
[----:B------:R-:W-:Y:S01]  /*16ed0*/  FADD.FTZ R0, R242, R0 ;  /* 0x00000000f2007221 */ /* 0x000fe20000010000 */
[C---:B------:R-:W-:Y:S03]  /*16ee0*/  HMMA.16816.F32.BF16 R24, R72.reuse, R100, R24 ;  /* 0x000000644818723c */ /* 0x040fe60000041818 */
[----:B------:R-:W1:Y:S01]  /*16ef0*/  MUFU.EX2 R83, R238 ;  /* 0x000000ee00537308 */ /* 0x000e620000000800 */
[----:B------:R-:W-:Y:S02]  /*16f00*/  FADD.FTZ R3, R182, R3 ;  /* 0x00000003b6037221 */ /* 0x000fe40000010000 */
[----:B------:R-:W-:Y:S02]  /*16f10*/  FADD.FTZ R0, R243, R0 ;  /* 0x00000000f3007221 */ /* 0x000fe40000010000 */
[-C--:B------:R-:W-:Y:S04]  /*16f20*/  HMMA.16816.F32.BF16 R28, R72, R102.reuse, R28 ;  /* 0x00000066481c723c */ /* 0x080fe8000004181c */
[----:B------:R-:W-:Y:S01]  /*16f30*/  FADD.FTZ R3, R180, R3 ;  /* 0x00000003b4037221 */ /* 0x000fe20000010000 */
[----:B------:R-:W2:Y:S01]  /*16f40*/  MUFU.EX2 R80, R241 ;  /* 0x000000f100507308 */ /* 0x000ea20000000800 */
[----:B------:R-:W-:Y:S02]  /*16f50*/  FADD.FTZ R0, R184, R0 ;  /* 0x00000000b8007221 */ /* 0x000fe40000010000 */
[C---:B------:R-:W-:Y:S04]  /*16f60*/  HMMA.16816.F32.BF16 R32, R76.reuse, R102, R32 ;  /* 0x000000664c20723c */ /* 0x040fe80000041820 */
[----:B------:R-:W-:Y:S02]  /*16f70*/  FADD.FTZ R3, R155, R3 ;  /* 0x000000039b037221 */ /* 0x000fe40000010000 */
[----:B------:R-:W-:Y:S02]  /*16f80*/  FADD.FTZ R0, R185, R0 ;  /* 0x00000000b9007221 */ /* 0x000fe40000010000 */
[-C--:B---3--:R-:W-:Y:S04]  /*16f90*/  HMMA.16816.F32.BF16 R36, R76, R104.reuse, R36 ;  /* 0x000000684c24723c */ /* 0x088fe80000041824 */
[----:B-1----:R-:W-:Y:S01]  /*16fa0*/  F2FP.BF16.PACK_AB R97, R83, R82 ;  /* 0x000000525361723e */ /* 0x002fe200000010ff */
[----:B------:R-:W-:Y:S02]  /*16fb0*/  FADD.FTZ R3, R175, R3 ;  /* 0x00000003af037221 */ /* 0x000fe40000010000 */
[----:B------:R-:W-:Y:S01]  /*16fc0*/  FADD.FTZ R0, R172, R0 ;  /* 0x00000000ac007221 */ /* 0x000fe20000010000 */
[C---:B------:R-:W-:Y:S04]  /*16fd0*/  HMMA.16816.F32.BF16 R40, R72.reuse, R104, R40 ;  /* 0x000000684828723c */ /* 0x040fe80000041828 */
[----:B------:R-:W-:Y:S01]  /*16fe0*/  FADD.FTZ R3, R171, R3 ;  /* 0x00000003ab037221 */ /* 0x000fe20000010000 */
[----:B--2---:R-:W-:Y:S01]  /*16ff0*/  F2FP.BF16.PACK_AB R99, R80, R81 ;  /* 0x000000515063723e */ /* 0x004fe200000010ff */
        /* <DEDUP_REMOVED lines=45> */
.L_x_1748:
[----:B-1----:R-:W-:-:S13]  /*172d0*/  ISETP.GE.AND P0, PT, R223, R252, PT ;  /* 0x000000fcdf00720c */ /* 0x002fda0003f06270 */
[----:B------:R-:W-:Y:S05]  /*172e0*/  @!P0 BRA `(.L_x_1760) ;  /* 0x00003c7000008947 */ /* 0x000fea0003800000 */
[----:B------:R-:W-:Y:S01]  /*172f0*/  IMAD.MOV.U32 R87, RZ, RZ, R70 ;  /* 0x000000ffff577224 */ /* 0x000fe200078e0046 */
[----:B------:R-:W-:Y:S01]  /*17300*/  MOV R89, R68 ;  /* 0x0000004400597202 */ /* 0x000fe20000000f00 */
[----:B------:R-:W-:Y:S01]  /*17310*/  IMAD.MOV.U32 R86, RZ, RZ, R71 ;  /* 0x000000ffff567224 */ /* 0x000fe200078e0047 */
[----:B------:R-:W-:Y:S02]  /*17320*/  MOV R88, R69 ;  /* 0x0000004500587202 */ /* 0x000fe40000000f00 */
.L_x_1767:
[----:B------:R-:W2:Y:S01]  /*17330*/  LDL.64 R6, [R1+0x8] ;  /* 0x0000080001067983 */ /* 0x000ea20000100a00 */
        /* <DEDUP_REMOVED lines=35> */
.L_x_1864:
        /* <DEDUP_REMOVED lines=324> */
.L_x_1865:
        /* <DEDUP_REMOVED lines=25> */
.L_x_1866:
        /* <DEDUP_REMOVED lines=9> */
.L_x_1763:
[----:B--234-:R-:W-:Y:S05]  /*18bd0*/  BSYNC B0 ;  /* 0x0000000000007941 */ /* 0x01cfea0003800000 */
.L_x_1762:
        /* <DEDUP_REMOVED lines=97> */
.L_x_1867:
[C---:B------:R-:W-:Y:S01]  /*191f0*/  FMUL.FTZ R2, R71.reuse, c[0x0][0x2d0] ;  /* 0x0000b40047027a20 */ /* 0x040fe20000410000 */
[----:B--2---:R-:W-:Y:S01]  /*19200*/  FMNMX.FTZ R68, R0, R4, !PT ;  /* 0x0000000400447209 */ /* 0x004fe20007810000 */
[----:B------:R-:W-:Y:S01]  /*19210*/  FADD.FTZ R0, -R71, R86 ;  /* 0x0000005647007221 */ /* 0x000fe20000010100 */
[----:B------:R-:W-:Y:S01]  /*19220*/  WARPSYNC 0xffffffff ;  /* 0xffffffff00007948 */ /* 0x000fe20003800000 */
[--C-:B-1----:R-:W-:Y:S01]  /*19230*/  FFMA.FTZ R4, R188, c[0x0][0x2d0], -R2.reuse ;  /* 0x0000b400bc047a23 */ /* 0x102fe20000010802 */
[----:B------:R-:W-:Y:S01]  /*19240*/  LDSM.16.MT88.4 R52, [R193] ;  /* 0x00000000c134783b */ /* 0x000fe20000004200 */
[----:B------:R-:W-:Y:S01]  /*19250*/  FMUL.FTZ R0, R0, c[0x0][0x2d0] ;  /* 0x0000b40000007a20 */ /* 0x000fe20000410000 */
[----:B------:R-:W-:Y:S01]  /*19260*/  ISETP.GT.AND P0, PT, R223, R252, PT ;  /* 0x000000fcdf00720c */ /* 0x000fe20003f04270 */
        /* <DEDUP_REMOVED lines=183> */
[C---:B------:R-:W-:Y:S02]  /*19de0*/  FMUL.FTZ R7, R3.reuse, R131 ;  /* 0x0000008303077220 */ /* 0x040fe40000410000 */
        /* <DEDUP_REMOVED lines=58> */
[----:B---3--:R-:W-:Y:S01]  /*1a190*/  FADD.FTZ R3, R123, R3 ;  /* 0x000000037b037221 */ /* 0x008fe20000010000 */
        /* <DEDUP_REMOVED lines=122> */
[----:B------:R-:W-:Y:S01]  /*1a940*/  MUFU.EX2 R167, R241 ;  /* 0x000000f100a77308 */ /* 0x000fe20000000800 */
[----:B------:R-:W-:Y:S01]  /*1a950*/  F2FP.BF16.PACK_AB R72, R175, R172 ;  /* 0x000000acaf48723e */ /* 0x000fe200000010ff */
[----:B------:R-:W-:Y:S01]  /*1a960*/  FADD.FTZ R2, R166, R2 ;  /* 0x00000002a6027221 */ /* 0x000fe20000010000 */
[----:B------:R-:W-:Y:S01]  /*1a970*/  F2FP.BF16.PACK_AB R74, R178, R177 ;  /* 0x000000b1b24a723e */ /* 0x000fe200000010ff */
[-C--:B------:R-:W-:Y:S05]  /*1a980*/  HMMA.16816.F32.BF16 R4, R76, R80.reuse, R4 ;  /* 0x000000504c04723c */ /* 0x080fea0000041804 */
[C---:B------:R-:W-:Y:S01]  /*1a990*/  F2FP.BF16.PACK_AB R73, R165.reuse, R166 ;  /* 0x000000a6a549723e */ /* 0x040fe200000010ff */
[----:B------:R-:W4:Y:S01]  /*1a9a0*/  MUFU.EX2 R163, R242 ;  /* 0x000000f200a37308 */ /* 0x000f220000000800 */
        /* <DEDUP_REMOVED lines=8> */
[----:B------:R-:W-:Y:S01]  /*1aa30*/  FADD.FTZ R3, R127, R87 ;  /* 0x000000577f037221 */ /* 0x000fe20000010000 */
[----:B------:R-:W-:Y:S01]  /*1aa40*/  MOV R87, R70 ;  /* 0x0000004600577202 */ /* 0x000fe20000000f00 */
[-C--:B------:R-:W-:Y:S04]  /*1aa50*/  HMMA.16816.F32.BF16 R12, R72, R82.reuse, R12 ;  /* 0x00000052480c723c */ /* 0x080fe8000004180c */
[----:B------:R-:W1:Y:S01]  /*1aa60*/  MUFU.EX2 R160, R224 ;  /* 0x000000e000a07308 */ /* 0x000e620000000800 */
[----:B------:R-:W-:Y:S02]  /*1aa70*/  FADD.FTZ R0, R128, R0 ;  /* 0x0000000080007221 */ /* 0x000fe40000010000 */
[----:B------:R-:W-:Y:S01]  /*1aa80*/  FADD.FTZ R3, R243, R3 ;  /* 0x00000003f3037221 */ /* 0x000fe20000010000 */
[C---:B------:R-:W-:Y:S04]  /*1aa90*/  HMMA.16816.F32.BF16 R16, R76.reuse, R82, R16 ;  /* 0x000000524c10723c */ /* 0x040fe80000041810 */
[----:B----4-:R-:W-:Y:S01]  /*1aaa0*/  F2FP.BF16.PACK_AB R159, R163, R167 ;  /* 0x000000a7a39f723e */ /* 0x010fe200000010ff */
[----:B------:R-:W-:Y:S01]  /*1aab0*/  FADD.FTZ R3, R183, R3 ;  /* 0x00000003b7037221 */ /* 0x000fe20000010000 */
[----:B------:R-:W-:Y:S01]  /*1aac0*/  MUFU.EX2 R89, R225 ;  /* 0x000000e100597308 */ /* 0x000fe20000000800 */
[----:B------:R-:W-:Y:S01]  /*1aad0*/  FADD.FTZ R0, R230, R0 ;  /* 0x00000000e6007221 */ /* 0x000fe20000010000 */
[-C--:B--2---:R-:W-:Y:S04]  /*1aae0*/  HMMA.16816.F32.BF16 R20, R76, R100.reuse, R20 ;  /* 0x000000644c14723c */ /* 0x084fe80000041814 */
[----:B------:R-:W-:Y:S02]  /*1aaf0*/  FADD.FTZ R3, R182, R3 ;  /* 0x00000003b6037221 */ /* 0x000fe40000010000 */
        /* <DEDUP_REMOVED lines=70> */
.L_x_1760:
[----:B------:R-:W-:Y:S05]  /*1af60*/  BRA.DIV ~URZ, `(.L_x_1768) ;  /* 0x00008e227f007947 */ /* 0x000fea000b800000 */
[----:B------:R1:W2:Y:S02]  /*1af70*/  SHFL.BFLY PT, R0, R239, 0x2, 0x1f ;  /* 0x0c401f00ef007f89 */ /* 0x0002a400000e0000 */
.L_x_1868:
        /* <DEDUP_REMOVED lines=15> */
.L_x_1869:
        /* <DEDUP_REMOVED lines=102> */
.L_x_1679:
        /* <DEDUP_REMOVED lines=8> */
[----:B------:R-:W3:Y:S08]  /*1b750*/  FLO.U32 R3, UR4 ;  /* 0x0000000400037d00 */ /* 0x000ef000080e0000 */
[----:B------:R-:W4:Y:S01]  /*1b760*/  POPC R2, UR4 ;  /* 0x0000000400027d09 */ /* 0x000f220008000000 */
[----:B---3--:R-:W-:Y:S01]  /*1b770*/  ISETP.EQ.U32.AND P0, PT, R3, R4, PT ;  /* 0x000000040300720c */ /* 0x008fe20003f02070 */
[----:B------:R-:W-:-:S12]  /*1b780*/  IMAD.MOV.U32 R4, RZ, RZ, c[0x0][0x560] ;  /* 0x00015800ff047624 */ /* 0x000fd800078e00ff */
[----:B----4-:R3:W4:Y:S04]  /*1b790*/  @P0 ATOMG.E.ADD.STRONG.GPU PT, R2, [R4.64], R2 ;  /* 0x00000002040209a8 */ /* 0x01072800081ee1c8 */
[----:B---3--:R-:W3:Y:S04]  /*1b7a0*/  S2R R4, SR_LTMASK ;  /* 0x0000000000047919 */ /* 0x008ee80000003900 */
[----:B----4-:R3:W4:Y:S02]  /*1b7b0*/  SHFL.IDX PT, R3, R2, R3, 0x1f ;  /* 0x00001f0302037589 */ /* 0x01072400000e0000 */
[----:B---3--:R-:W-:-:S06]  /*1b7c0*/  LOP3.LUT R2, R4, UR4, RZ, 0xc0, !PT ;  /* 0x0000000404027c12 */ /* 0x008fcc000f8ec0ff */
[----:B------:R-:W4:Y:S02]  /*1b7d0*/  POPC R2, R2 ;  /* 0x0000000200027309 */ /* 0x000f240000000000 */
[----:B----45:R-:W-:-:S05]  /*1b7e0*/  IADD3 R6, R3, c[0x0][0xc], R2 ;  /* 0x0000030003067a10 */ /* 0x030fca0007ffe002 */
[----:B------:R3:W-:Y:S02]  /*1b7f0*/  STL [R1+0x40], R6 ;  /* 0x0000400601007387 */ /* 0x0007e40000100800 */
.L_x_1771:
[----:B---3--:R-:W-:Y:S05]  /*1b800*/  BSYNC B0 ;  /* 0x0000000000007941 */ /* 0x008fea0003800000 */
.L_x_1770:
[----:B------:R-:W-:Y:S01]  /*1b810*/  PRMT R0, R0, 0x9910, RZ ;  /* 0x0000991000007816 */ /* 0x000fe200000000ff */
[----:B------:R-:W-:Y:S01]  /*1b820*/  BSSY B1, `(.L_x_1772) ;  /* 0x00002f1000017945 */ /* 0x000fe20003800000 */
[----:B-----5:R-:W-:Y:S02]  /*1b830*/  IMAD.MOV.U32 R57, RZ, RZ, R6 ;  /* 0x000000ffff397224 */ /* 0x020fe400078e0006 */
[----:B------:R-:W-:-:S13]  /*1b840*/  ISETP.NE.AND P0, PT, R0, RZ, PT ;  /* 0x000000ff0000720c */ /* 0x000fda0003f05270 */
[----:B------:R-:W-:Y:S05]  /*1b850*/  @!P0 BRA `(.L_x_1773) ;  /* 0x000022f000008947 */ /* 0x000fea0003800000 */
[----:B------:R-:W3:Y:S04]  /*1b860*/  LDL R6, [R1+0x9c] ;  /* 0x00009c0001067983 */ /* 0x000ee80000100800 */
[----:B------:R-:W4:Y:S04]  /*1b870*/  LDL R5, [R1+0xac] ;  /* 0x0000ac0001057983 */ /* 0x000f280000100800 */
[----:B-12---:R-:W2:Y:S04]  /*1b880*/  LDL R9, [R1+0xb4] ;  /* 0x0000b40001097983 */ /* 0x006ea80000100800 */
        /* <DEDUP_REMOVED lines=18> */
[----:B------:R-:W-:Y:S04]  /*1b9b0*/  STS [R6+0x2000], R3 ;  /* 0x0020000306007388 */ /* 0x000fe80000000800 */
[----:B------:R3:W-:Y:S01]  /*1b9c0*/  STS [R6+0x2400], R2 ;  /* 0x0024000206007388 */ /* 0x0007e20000000800 */
[----:B-1----:R-:W-:-:S03]  /*1b9d0*/  F2FP.BF16.PACK_AB R0, R35, R34 ;  /* 0x000000222300723e */ /* 0x002fc600000010ff */
[----:B---3--:R-:W3:Y:S01]  /*1b9e0*/  LDL R6, [R1+0xa8] ;  /* 0x0000a80001067983 */ /* 0x008ee20000100800 */
[----:B------:R-:W-:Y:S02]  /*1b9f0*/  F2FP.BF16.PACK_AB R3, R79, R78 ;  /* 0x0000004e4f03723e */ /* 0x000fe400000010ff */
[----:B------:R-:W-:Y:S01]  /*1ba00*/  F2FP.BF16.PACK_AB R2, R131, R130 ;  /* 0x000000828302723e */ /* 0x000fe200000010ff */
[----:B------:R1:W-:Y:S04]  /*1ba10*/  STS [R5+0x2000], R0 ;  /* 0x0020000005007388 */ /* 0x0003e80000000800 */
[----:B------:R4:W-:Y:S04]  /*1ba20*/  STS [R5+0x2400], R4 ;  /* 0x0024000405007388 */ /* 0x0009e80000000800 */
[----:B--2---:R2:W-:Y:S04]  /*1ba30*/  STS [R9], R3 ;  /* 0x0000000309007388 */ /* 0x0045e80000000800 */
[----:B------:R2:W-:Y:S04]  /*1ba40*/  STS [R9+0x400], R2 ;  /* 0x0004000209007388 */ /* 0x0005e80000000800 */
[----:B------:R-:W3:Y:S01]  /*1ba50*/  LDL.LU R11, [R1+0x64] ;  /* 0x00006400010b7983 */ /* 0x000ee20000300800 */
[----:B-1----:R-:W-:-:S02]  /*1ba60*/  F2FP.BF16.PACK_AB R0, R81, R80 ;  /* 0x000000505100723e */ /* 0x002fc400000010ff */
[----:B----4-:R-:W-:-:S03]  /*1ba70*/  F2FP.BF16.PACK_AB R4, R39, R38 ;  /* 0x000000262704723e */ /* 0x010fc600000010ff */
[----:B------:R1:W-:Y:S01]  /*1ba80*/  STS [R8], R0 ;  /* 0x0000000008007388 */ /* 0x0003e20000000800 */
[----:B------:R-:W-:Y:S02]  /*1ba90*/  F2FP.BF16.PACK_AB R5, R59, R58 ;  /* 0x0000003a3b05723e */ /* 0x000fe400000010ff */
[----:B--2---:R-:W-:Y:S02]  /*1baa0*/  F2FP.BF16.PACK_AB R3, R133, R132 ;  /* 0x000000848503723e */ /* 0x004fe400000010ff */
[----:B------:R-:W-:-:S03]  /*1bab0*/  F2FP.BF16.PACK_AB R2, R41, R40 ;  /* 0x000000282902723e */ /* 0x000fc600000010ff */
[----:B------:R-:W-:Y:S04]  /*1bac0*/  STS [R8+0x400], R3 ;  /* 0x0004000308007388 */ /* 0x000fe80000000800 */
[----:B------:R-:W-:Y:S04]  /*1bad0*/  STS [R9+0x2000], R4 ;  /* 0x0020000409007388 */ /* 0x000fe80000000800 */
[----:B------:R2:W-:Y:S01]  /*1bae0*/  STS [R9+0x2400], R2 ;  /* 0x0024000209007388 */ /* 0x0005e20000000800 */
[----:B-1----:R-:W-:-:S03]  /*1baf0*/  F2FP.BF16.PACK_AB R0, R43, R42 ;  /* 0x0000002a2b00723e */ /* 0x002fc600000010ff */
[----:B--2---:R-:W2:Y:S01]  /*1bb00*/  LDL.LU R9, [R1+0x68] ;  /* 0x0000680001097983 */ /* 0x004ea20000300800 */
        /* <DEDUP_REMOVED lines=15> */
[----:B---3--:R1:W-:Y:S04]  /*1bc00*/  STS [R6], R2 ;  /* 0x0000000206007388 */ /* 0x0083e80000000800 */
[----:B------:R3:W-:Y:S04]  /*1bc10*/  STS [R6+0x400], R0 ;  /* 0x0004000006007388 */ /* 0x0007e80000000800 */
[----:B------:R3:W-:Y:S04]  /*1bc20*/  STS [R7+0x2000], R4 ;  /* 0x0020000407007388 */ /* 0x0007e80000000800 */
[----:B------:R3:W-:Y:S01]  /*1bc30*/  STS [R7+0x2400], R3 ;  /* 0x0024000307007388 */ /* 0x0007e20000000800 */
[----:B-1----:R-:W-:-:S02]  /*1bc40*/  F2FP.BF16.PACK_AB R2, R51, R50 ;  /* 0x000000323302723e */ /* 0x002fc400000010ff */
[----:B---3--:R-:W-:-:S03]  /*1bc50*/  F2FP.BF16.PACK_AB R0, R47, R46 ;  /* 0x0000002e2f00723e */ /* 0x008fc600000010ff */
        /* <DEDUP_REMOVED lines=12> */
[----:B---3--:R-:W-:Y:S02]  /*1bd20*/  F2FP.BF16.PACK_AB R3, R29, R28 ;  /* 0x0000001c1d03723e */ /* 0x008fe400000010ff */
[----:B--2---:R-:W-:-:S05]  /*1bd30*/  F2FP.BF16.PACK_AB R2, R33, R32 ;  /* 0x000000202102723e */ /* 0x004fca00000010ff */
        /* <DEDUP_REMOVED lines=20> */
.L_x_1774:
        /* <DEDUP_REMOVED lines=70> */
[----:B---3--:R-:W-:-:S05]  /*1c2e0*/  IMAD.IADD R6, R61, 0x1, R56 ;  /* 0x000000013d067824 */ /* 0x008fca00078e0238 */
        /* <DEDUP_REMOVED lines=25> */
[----:B-1----:R-:W-:Y:S01]  /*1c480*/  IADD3 R8, R251, R56, RZ ;  /* 0x00000038fb087210 */ /* 0x002fe20007ffe0ff */
        /* <DEDUP_REMOVED lines=39> */
[----:B------:R-:W-:Y:S01]  /*1c700*/  IADD3 R4, R10, R56, RZ ;  /* 0x000000380a047210 */ /* 0x000fe20007ffe0ff */
[----:B------:R-:W-:Y:S05]  /*1c710*/  BRA.DIV ~URZ, `(.L_x_1776) ;  /* 0x000078f27f007947 */ /* 0x000fea000b800000 */
[----:B-1234-:R1:W2:Y:S02]  /*1c720*/  SHFL.IDX PT, R7, R5, RZ, 0x181f ;  /* 0x00181fff05077589 */ /* 0x01e2a400000e0000 */
.L_x_1870:
[----:B------:R-:W-:Y:S05]  /*1c730*/  BRA.DIV ~URZ, `(.L_x_1777) ;  /* 0x000079427f007947 */ /* 0x000fea000b800000 */
[----:B------:R3:W4:Y:S02]  /*1c740*/  SHFL.IDX PT, R2, R6, RZ, 0x181f ;  /* 0x00181fff06027589 */ /* 0x00072400000e0000 */
.L_x_1871:
[----:B------:R-:W-:-:S13]  /*1c750*/  ISETP.GE.OR P0, PT, R4, R0, P2 ;  /* 0x000000000400720c */ /* 0x000fda0001706670 */
[----:B----4-:R-:W-:-:S04]  /*1c760*/  @!P0 LEA R2, P1, R244, R2, 0x1 ;  /* 0x00000002f4028211 */ /* 0x010fc800078208ff */
[----:B--2---:R-:W-:-:S05]  /*1c770*/  @!P0 LEA.HI.X R3, R244, R7, R245, 0x1, P1 ;  /* 0x00000007f4038211 */ /* 0x004fca00008f0cf5 */
[----:B------:R2:W-:Y:S01]  /*1c780*/  @!P0 ST.E.128 [R2.64], R12 ;  /* 0x0000000c02008985 */ /* 0x0005e2000c101d08 */
[----:B------:R-:W-:Y:S05]  /*1c790*/  BRA.DIV ~URZ, `(.L_x_1778) ;  /* 0x000079527f007947 */ /* 0x000fea000b800000 */
[----:B------:R4:W1:Y:S04]  /*1c7a0*/  SHFL.IDX PT, R7, R5, 0x1, 0x181f ;  /* 0x00381f0005077f89 */ /* 0x00086800000e0000 */
[----:B--2---:R4:W2:Y:S02]  /*1c7b0*/  SHFL.IDX PT, R2, R6, 0x1, 0x181f ;  /* 0x00381f0006027f89 */ /* 0x0048a400000e0000 */
.L_x_1872:
[----:B------:R-:W-:-:S04]  /*1c7c0*/  IADD3 R3, R4, 0x10, RZ ;  /* 0x0000001004037810 */ /* 0x000fc80007ffe0ff */
[----:B------:R-:W-:-:S13]  /*1c7d0*/  ISETP.GE.OR P0, PT, R3, R0, P2 ;  /* 0x000000000300720c */ /* 0x000fda0001706670 */
[----:B--2---:R-:W-:-:S04]  /*1c7e0*/  @!P0 LEA R2, P1, R244, R2, 0x1 ;  /* 0x00000002f4028211 */ /* 0x004fc800078208ff */
[----:B-1----:R-:W-:-:S05]  /*1c7f0*/  @!P0 LEA.HI.X R3, R244, R7, R245, 0x1, P1 ;  /* 0x00000007f4038211 */ /* 0x002fca00008f0cf5 */
[----:B------:R1:W-:Y:S01]  /*1c800*/  @!P0 ST.E.128 [R2.64], R16 ;  /* 0x0000001002008985 */ /* 0x0003e2000c101d08 */
[----:B------:R-:W-:Y:S05]  /*1c810*/  BRA.DIV ~URZ, `(.L_x_1779) ;  /* 0x000079a27f007947 */ /* 0x000fea000b800000 */
[----:B------:R2:W1:Y:S02]  /*1c820*/  SHFL.IDX PT, R7, R5, 0x2, 0x181f ;  /* 0x00581f0005077f89 */ /* 0x00046400000e0000 */
.L_x_1873:
[----:B------:R-:W-:Y:S05]  /*1c830*/  BRA.DIV ~URZ, `(.L_x_1780) ;  /* 0x000079f27f007947 */ /* 0x000fea000b800000 */
[----:B-1----:R1:W2:Y:S02]  /*1c840*/  SHFL.IDX PT, R2, R6, 0x2, 0x181f ;  /* 0x00581f0006027f89 */ /* 0x0022a400000e0000 */
.L_x_1874:
        /* <DEDUP_REMOVED lines=8> */
.L_x_1875:
[----:B------:R-:W-:-:S04]  /*1c8d0*/  IADD3 R3, R4, 0x30, RZ ;  /* 0x0000003004037810 */ /* 0x000fc80007ffe0ff */
[----:B------:R-:W-:-:S13]  /*1c8e0*/  ISETP.GE.OR P0, PT, R3, R0, P2 ;  /* 0x000000000300720c */ /* 0x000fda0001706670 */
[----:B--2---:R-:W-:-:S04]  /*1c8f0*/  @!P0 LEA R2, P1, R244, R2, 0x1 ;  /* 0x00000002f4028211 */ /* 0x004fc800078208ff */
[----:B------:R-:W-:-:S05]  /*1c900*/  @!P0 LEA.HI.X R3, R244, R7, R245, 0x1, P1 ;  /* 0x00000007f4038211 */ /* 0x000fca00008f0cf5 */
[----:B------:R2:W-:Y:S01]  /*1c910*/  @!P0 ST.E.128 [R2.64], R24 ;  /* 0x0000001802008985 */ /* 0x0005e2000c101d08 */
[----:B------:R-:W-:Y:S05]  /*1c920*/  BRA.DIV ~URZ, `(.L_x_1782) ;  /* 0x00007a427f007947 */ /* 0x000fea000b800000 */
[----:B------:R1:W2:Y:S02]  /*1c930*/  SHFL.IDX PT, R7, R5, 0x4, 0x181f ;  /* 0x00981f0005077f89 */ /* 0x0002a400000e0000 */
.L_x_1876:
[----:B------:R-:W-:Y:S05]  /*1c940*/  BRA.DIV ~URZ, `(.L_x_1783) ;  /* 0x00007a927f007947 */ /* 0x000fea000b800000 */
[----:B--2---:R2:W1:Y:S02]  /*1c950*/  SHFL.IDX PT, R2, R6, 0x4, 0x181f ;  /* 0x00981f0006027f89 */ /* 0x00446400000e0000 */
.L_x_1877:
        /* <DEDUP_REMOVED lines=8> */
.L_x_1878:
[----:B------:R-:W-:-:S04]  /*1c9e0*/  IADD3 R3, R4, 0x50, RZ ;  /* 0x0000005004037810 */ /* 0x000fc80007ffe0ff */
[----:B------:R-:W-:-:S13]  /*1c9f0*/  ISETP.GE.OR P0, PT, R3, R0, P2 ;  /* 0x000000000300720c */ /* 0x000fda0001706670 */
[----:B---3--:R-:W-:-:S04]  /*1ca00*/  @!P0 LEA R2, P1, R244, R2, 0x1 ;  /* 0x00000002f4028211 */ /* 0x008fc800078208ff */
[----:B--2---:R-:W-:-:S05]  /*1ca10*/  @!P0 LEA.HI.X R3, R244, R7, R245, 0x1, P1 ;  /* 0x00000007f4038211 */ /* 0x004fca00008f0cf5 */
[----:B------:R2:W-:Y:S01]  /*1ca20*/  @!P0 ST.E.128 [R2.64], R32 ;  /* 0x0000002002008985 */ /* 0x0005e2000c101d08 */
[----:B------:R-:W-:Y:S05]  /*1ca30*/  BRA.DIV ~URZ, `(.L_x_1785) ;  /* 0x00007ae27f007947 */ /* 0x000fea000b800000 */
[----:B------:R3:W1:Y:S02]  /*1ca40*/  SHFL.IDX PT, R7, R5, 0x6, 0x181f ;  /* 0x00d81f0005077f89 */ /* 0x00066400000e0000 */
.L_x_1879:
[----:B------:R-:W-:Y:S05]  /*1ca50*/  BRA.DIV ~URZ, `(.L_x_1786) ;  /* 0x00007b327f007947 */ /* 0x000fea000b800000 */
[----:B--2---:R2:W3:Y:S02]  /*1ca60*/  SHFL.IDX PT, R2, R6, 0x6, 0x181f ;  /* 0x00d81f0006027f89 */ /* 0x0044e400000e0000 */
.L_x_1880:
        /* <DEDUP_REMOVED lines=8> */
.L_x_1881:
[----:B------:R-:W-:-:S04]  /*1caf0*/  IADD3 R2, R4, 0x70, RZ ;  /* 0x0000007004027810 */ /* 0x000fc80007ffe0ff */
[----:B------:R-:W-:-:S13]  /*1cb00*/  ISETP.GE.OR P0, PT, R2, R0, P2 ;  /* 0x000000000200720c */ /* 0x000fda0001706670 */
[----:B------:R-:W-:Y:S05]  /*1cb10*/  @P0 BRA `(.L_x_1788) ;  /* 0x00001c1000000947 */ /* 0x000fea0003800000 */
[----:B----4-:R-:W-:-:S04]  /*1cb20*/  LEA R2, P0, R244, R3, 0x1 ;  /* 0x00000003f4027211 */ /* 0x010fc800078008ff */
[----:B---3--:R-:W-:-:S05]  /*1cb30*/  LEA.HI.X R3, R244, R5, R245, 0x1, P0 ;  /* 0x00000005f4037211 */ /* 0x008fca00000f0cf5 */
[----:B------:R3:W-:Y:S01]  /*1cb40*/  ST.E.128 [R2.64], R40 ;  /* 0x0000002802007985 */ /* 0x0007e2000c101d08 */
[----:B------:R-:W-:Y:S05]  /*1cb50*/  BRA `(.L_x_1788) ;  /* 0x00001bd000007947 */ /* 0x000fea0003800000 */
.L_x_1775:
        /* <DEDUP_REMOVED lines=33> */
.L_x_1882:
[----:B------:R-:W-:Y:S05]  /*1cd70*/  BRA.DIV ~URZ, `(.L_x_1790) ;  /* 0x000079c27f007947 */ /* 0x000fea000b800000 */
[----:B------:R3:W4:Y:S02]  /*1cd80*/  SHFL.IDX PT, R0, R12, RZ, 0x1c1f ;  /* 0x001c1fff0c007589 */ /* 0x00072400000e0000 */
.L_x_1883:
        /* <DEDUP_REMOVED lines=50> */
.L_x_1792:
[----:B------:R-:W-:Y:S05]  /*1d0b0*/  BSYNC B0 ;  /* 0x0000000000007941 */ /* 0x000fea0003800000 */
.L_x_1791:
[----:B------:R-:W-:Y:S05]  /*1d0c0*/  BRA.DIV ~URZ, `(.L_x_1793) ;  /* 0x000076e27f007947 */ /* 0x000fea000b800000 */
[----:B--2---:R2:W1:Y:S04]  /*1d0d0*/  SHFL.IDX PT, R4, R5, 0x1, 0x1c1f ;  /* 0x003c1f0005047f89 */ /* 0x00446800000e0000 */
[----:B----4-:R2:W4:Y:S02]  /*1d0e0*/  SHFL.IDX PT, R0, R12, 0x1, 0x1c1f ;  /* 0x003c1f000c007f89 */ /* 0x01052400000e0000 */
.L_x_1884:
        /* <DEDUP_REMOVED lines=50> */
.L_x_1795:
[----:B------:R-:W-:Y:S05]  /*1d410*/  BSYNC B0 ;  /* 0x0000000000007941 */ /* 0x000fea0003800000 */
.L_x_1794:
[----:B------:R-:W-:Y:S05]  /*1d420*/  BRA.DIV ~URZ, `(.L_x_1796) ;  /* 0x000074527f007947 */ /* 0x000fea000b800000 */
[----:B-1----:R1:W2:Y:S02]  /*1d430*/  SHFL.IDX PT, R4, R5, 0x2, 0x1c1f ;  /* 0x005c1f0005047f89 */ /* 0x0022a400000e0000 */
.L_x_1885:
[----:B------:R-:W-:Y:S05]  /*1d440*/  BRA.DIV ~URZ, `(.L_x_1797) ;  /* 0x000074a27f007947 */ /* 0x000fea000b800000 */
[----:B----4-:R4:W1:Y:S02]  /*1d450*/  SHFL.IDX PT, R0, R12, 0x2, 0x1c1f ;  /* 0x005c1f000c007f89 */ /* 0x01086400000e0000 */
.L_x_1886:
[----:B--23--:R-:W2:Y:S01]  /*1d460*/  LDL R2, [R1+0x6c] ;  /* 0x00006c0001027983 */ /* 0x00cea20000100800 */
[----:B------:R-:W-:Y:S01]  /*1d470*/  BSSY B0, `(.L_x_1798) ;  /* 0x0000033000007945 */ /* 0x000fe20003800000 */
[----:B--2---:R-:W-:-:S13]  /*1d480*/  LOP3.LUT P0, RZ, R2, 0x1, RZ, 0xc0, !PT ;  /* 0x0000000102ff7812 */ /* 0x004fda000780c0ff */
[----:B------:R-:W-:Y:S05]  /*1d490*/  @P0 BRA `(.L_x_1799) ;  /* 0x0000030000000947 */ /* 0x000fea0003800000 */
[----:B------:R-:W2:Y:S04]  /*1d4a0*/  LDL R8, [R1+0x34] ;  /* 0x0000340001087983 */ /* 0x000ea80000100800 */
        /* <DEDUP_REMOVED lines=47> */
.L_x_1799:
[----:B------:R-:W-:Y:S05]  /*1d7a0*/  BSYNC B0 ;  /* 0x0000000000007941 */ /* 0x000fea0003800000 */
.L_x_1798:
[----:B------:R-:W-:Y:S05]  /*1d7b0*/  BRA.DIV ~URZ, `(.L_x_1800) ;  /* 0x000071a27f007947 */ /* 0x000fea000b800000 */
[----:B------:R3:W2:Y:S04]  /*1d7c0*/  SHFL.IDX PT, R4, R5, 0x3, 0x1c1f ;  /* 0x007c1f0005047f89 */ /* 0x0006a800000e0000 */
[----:B-1----:R3:W1:Y:S02]  /*1d7d0*/  SHFL.IDX PT, R0, R12, 0x3, 0x1c1f ;  /* 0x007c1f000c007f89 */ /* 0x00266400000e0000 */
.L_x_1887:
[----:B--2---:R-:W2:Y:S02]  /*1d7e0*/  LDL R2, [R1+0x6c] ;  /* 0x00006c0001027983 */ /* 0x004ea40000100800 */
[----:B--2---:R-:W-:-:S13]  /*1d7f0*/  LOP3.LUT P0, RZ, R2, 0x2, RZ, 0xc0, !PT ;  /* 0x0000000202ff7812 */ /* 0x004fda000780c0ff */
[----:B------:R-:W-:Y:S05]  /*1d800*/  @P0 BRA `(.L_x_1788) ;  /* 0x00000f2000000947 */ /* 0x000fea0003800000 */
[----:B------:R-:W2:Y:S04]  /*1d810*/  LDL R6, [R1+0x34] ;  /* 0x0000340001067983 */ /* 0x000ea80000100800 */
[----:B------:R-:W5:Y:S04]  /*1d820*/  LDL R10, [R1+0x8c] ;  /* 0x00008c00010a7983 */ /* 0x000f680000100800 */
[----:B---3--:R-:W3:Y:S04]  /*1d830*/  LDL R7, [R1+0xd4] ;  /* 0x0000d40001077983 */ /* 0x008ee80000100800 */
[----:B----4-:R-:W4:Y:S04]  /*1d840*/  LDL R18, [R1+0x84] ;  /* 0x0000840001127983 */ /* 0x010f280000100800 */
[----:B------:R-:W3:Y:S04]  /*1d850*/  LDL R8, [R1+0x88] ;  /* 0x0000880001087983 */ /* 0x000ee80000100800 */
        /* <DEDUP_REMOVED lines=11> */
[----:B-----5:R-:W-:-:S11]  /*1d910*/  ISETP.GE.AND P5, PT, R10, c[0x0][0x3c8], PT ;  /* 0x0000f2000a007a0c */ /* 0x020fd60003fa6270 */
[----:B-1----:R-:W-:-:S04]  /*1d920*/  @!P0 LEA R2, P1, R6, R0, 0x2 ;  /* 0x0000000006028211 */ /* 0x002fc800078210ff */
[----:B---3--:R-:W-:Y:S02]  /*1d930*/  @!P0 LEA.HI.X R3, R6, R4, R7, 0x2, P1 ;  /* 0x0000000406038211 */ /* 0x008fe400008f1407 */
        /* <DEDUP_REMOVED lines=33> */
.L_x_1773:
[----:B------:R-:W3:Y:S04]  /*1db50*/  LDL.LU R0, [R1+0x64] ;  /* 0x0000640001007983 */ /* 0x000ee80000300800 */
[----:B------:R-:W4:Y:S01]  /*1db60*/  LDL.LU R7, [R1+0x68] ;  /* 0x0000680001077983 */ /* 0x000f220000300800 */
[----:B------:R-:W-:Y:S02]  /*1db70*/  ISETP.NE.U32.AND P0, PT, RZ, c[0x0][0x508], PT ;  /* 0x00014200ff007a0c */ /* 0x000fe40003f05070 */
[----:B------:R-:W-:Y:S01]  /*1db80*/  ISETP.NE.U32.AND P3, PT, RZ, c[0x0][0x500], PT ;  /* 0x00014000ff007a0c */ /* 0x000fe20003f65070 */
[----:B--2---:R-:W2:Y:S01]  /*1db90*/  LDL.LU R6, [R1+0x44] ;  /* 0x0000440001067983 */ /* 0x004ea20000300800 */
[----:B------:R-:W-:Y:S01]  /*1dba0*/  ISETP.NE.AND.EX P2, PT, RZ, c[0x0][0x50c], PT, P0 ;  /* 0x00014300ff007a0c */ /* 0x000fe20003f45300 */
[----:B-1----:R-:W-:Y:S01]  /*1dbb0*/  IMAD.MOV.U32 R18, RZ, RZ, c[0x0][0x388] ;  /* 0x0000e200ff127624 */ /* 0x002fe200078e00ff */
[----:B------:R-:W-:-:S02]  /*1dbc0*/  ISETP.NE.AND.EX P3, PT, RZ, c[0x0][0x504], PT, P3 ;  /* 0x00014100ff007a0c */ /* 0x000fc40003f65330 */
[----:B---3--:R-:W-:-:S09]  /*1dbd0*/  IADD3 R2, P1, R0, c[0x0][0x500], RZ ;  /* 0x0001400000027a10 */ /* 0x008fd20007f3e0ff */
[----:B------:R-:W-:Y:S01]  /*1dbe0*/  @P2 IADD3 R4, P0, R0, c[0x0][0x508], RZ ;  /* 0x0001420000042a10 */ /* 0x000fe20007f1e0ff */
[----:B------:R-:W-:Y:S01]  /*1dbf0*/  IMAD.MOV.U32 R0, RZ, RZ, RZ ;  /* 0x000000ffff007224 */ /* 0x000fe200078e00ff */
[C---:B----4-:R-:W-:Y:S02]  /*1dc00*/  IADD3.X R3, R7.reuse, c[0x0][0x504], RZ, P1, !PT ;  /* 0x0001410007037a10 */ /* 0x050fe40000ffe4ff */
[----:B------:R-:W-:-:S03]  /*1dc10*/  @P2 IADD3.X R5, R7, c[0x0][0x50c], RZ, P0, !PT ;  /* 0x0001430007052a10 */ /* 0x000fc600007fe4ff */
[----:B------:R1:W5:Y:S04]  /*1dc20*/  @P3 LDG.E R0, [R2.64] ;  /* 0x0000000802003981 */ /* 0x000368000c1e1900 */
[----:B------:R1:W5:Y:S01]  /*1dc30*/  @P2 LDG.E R18, [R4.64] ;  /* 0x0000000804122981 */ /* 0x000362000c1e1900 */
[----:B--2---:R-:W-:-:S04]  /*1dc40*/  ISETP.NE.AND P0, PT, R6, RZ, PT ;  /* 0x000000ff0600720c */ /* 0x004fc80003f05270 */
[----:B------:R-:W-:Y:S01]  /*1dc50*/  SEL R19, R6, c[0x0][0x3d4], P0 ;  /* 0x0000f50006137a07 */ /* 0x000fe20000000000 */
[----:B------:R-:W-:Y:S05]  /*1dc60*/  @P2 BRA `(.L_x_1801) ;  /* 0x0000004000002947 */ /* 0x000fea0003800000 */
[----:B------:R-:W-:Y:S05]  /*1dc70*/  @!P3 BRA `(.L_x_1801) ;  /* 0x000000300000b947 */ /* 0x000fea0003800000 */
[----:B-1----:R1:W2:Y:S04]  /*1dc80*/  LDG.E R4, [R2.64] ;  /* 0x0000000802047981 */ /* 0x0022a8000c1e1900 */
[----:B-1----:R-:W2:Y:S02]  /*1dc90*/  LDG.E R2, [R2.64+0x4] ;  /* 0x0000040802027981 */ /* 0x002ea4000c1e1900 */
[----:B--2--5:R-:W-:Y:S02]  /*1dca0*/  IADD3 R18, -R4, R2, RZ ;  /* 0x0000000204127210 */ /* 0x024fe40007ffe1ff */
.L_x_1801:
        /* <DEDUP_REMOVED lines=60> */
.L_x_1803:
[----:B------:R-:W-:Y:S05]  /*1e070*/  BSYNC B0 ;  /* 0x0000000000007941 */ /* 0x000fea0003800000 */
.L_x_1802:
        /* <DEDUP_REMOVED lines=20> */
[----:B--2---:R-:W-:-:S04]  /*1e1c0*/  IADD3 R4, R251, R11, RZ ;  /* 0x0000000bfb047210 */ /* 0x004fc80007ffe0ff */
        /* <DEDUP_REMOVED lines=20> */
.L_x_1888:
[----:B------:R-:W-:Y:S05]  /*1e310*/  BRA.DIV ~URZ, `(.L_x_1805) ;  /* 0x000067827f007947 */ /* 0x000fea000b800000 */
[----:B------:R3:W4:Y:S02]  /*1e320*/  SHFL.IDX PT, R2, R6, RZ, 0x181f ;  /* 0x00181fff06027589 */ /* 0x00072400000e0000 */
.L_x_1889:
        /* <DEDUP_REMOVED lines=8> */
.L_x_1890:
[----:B------:R-:W-:-:S04]  /*1e3b0*/  IADD3 R3, R0, 0x10, RZ ;  /* 0x0000001000037810 */ /* 0x000fc80007ffe0ff */
[----:B------:R-:W-:-:S13]  /*1e3c0*/  ISETP.GE.OR P0, PT, R3, R4, P2 ;  /* 0x000000040300720c */ /* 0x000fda0001706670 */
[----:B--2---:R-:W-:-:S04]  /*1e3d0*/  @!P0 LEA R2, P1, R244, R2, 0x1 ;  /* 0x00000002f4028211 */ /* 0x004fc800078208ff */
[----:B-1----:R-:W-:-:S05]  /*1e3e0*/  @!P0 LEA.HI.X R3, R244, R7, R245, 0x1, P1 ;  /* 0x00000007f4038211 */ /* 0x002fca00008f0cf5 */
[----:B------:R1:W-:Y:S01]  /*1e3f0*/  @!P0 ST.E.128 [R2.64], RZ ;  /* 0x000000ff02008985 */ /* 0x0003e2000c101d08 */
[----:B------:R-:W-:Y:S05]  /*1e400*/  BRA.DIV ~URZ, `(.L_x_1807) ;  /* 0x000067d27f007947 */ /* 0x000fea000b800000 */
[----:B------:R2:W1:Y:S02]  /*1e410*/  SHFL.IDX PT, R7, R5, 0x2, 0x181f ;  /* 0x00581f0005077f89 */ /* 0x00046400000e0000 */
.L_x_1891:
[----:B------:R-:W-:Y:S05]  /*1e420*/  BRA.DIV ~URZ, `(.L_x_1808) ;  /* 0x000068227f007947 */ /* 0x000fea000b800000 */
[----:B-1----:R1:W2:Y:S02]  /*1e430*/  SHFL.IDX PT, R2, R6, 0x2, 0x181f ;  /* 0x00581f0006027f89 */ /* 0x0022a400000e0000 */
.L_x_1892:
        /* <DEDUP_REMOVED lines=8> */
.L_x_1893:
[----:B------:R-:W-:-:S04]  /*1e4c0*/  IADD3 R3, R0, 0x30, RZ ;  /* 0x0000003000037810 */ /* 0x000fc80007ffe0ff */
[----:B------:R-:W-:-:S13]  /*1e4d0*/  ISETP.GE.OR P0, PT, R3, R4, P2 ;  /* 0x000000040300720c */ /* 0x000fda0001706670 */
[----:B--2---:R-:W-:-:S04]  /*1e4e0*/  @!P0 LEA R2, P1, R244, R2, 0x1 ;  /* 0x00000002f4028211 */ /* 0x004fc800078208ff */
[----:B------:R-:W-:-:S05]  /*1e4f0*/  @!P0 LEA.HI.X R3, R244, R7, R245, 0x1, P1 ;  /* 0x00000007f4038211 */ /* 0x000fca00008f0cf5 */
[----:B------:R2:W-:Y:S01]  /*1e500*/  @!P0 ST.E.128 [R2.64], RZ ;  /* 0x000000ff02008985 */ /* 0x0005e2000c101d08 */
[----:B------:R-:W-:Y:S05]  /*1e510*/  BRA.DIV ~URZ, `(.L_x_1810) ;  /* 0x000068727f007947 */ /* 0x000fea000b800000 */
[----:B------:R1:W2:Y:S02]  /*1e520*/  SHFL.IDX PT, R7, R5, 0x4, 0x181f ;  /* 0x00981f0005077f89 */ /* 0x0002a400000e0000 */
.L_x_1894:
[----:B------:R-:W-:Y:S05]  /*1e530*/  BRA.DIV ~URZ, `(.L_x_1811) ;  /* 0x000068c27f007947 */ /* 0x000fea000b800000 */
[----:B--2---:R2:W1:Y:S02]  /*1e540*/  SHFL.IDX PT, R2, R6, 0x4, 0x181f ;  /* 0x00981f0006027f89 */ /* 0x00446400000e0000 */
.L_x_1895:
        /* <DEDUP_REMOVED lines=8> */
.L_x_1896:
[----:B------:R-:W-:-:S04]  /*1e5d0*/  IADD3 R3, R0, 0x50, RZ ;  /* 0x0000005000037810 */ /* 0x000fc80007ffe0ff */
[----:B------:R-:W-:-:S13]  /*1e5e0*/  ISETP.GE.OR P0, PT, R3, R4, P2 ;  /* 0x000000040300720c */ /* 0x000fda0001706670 */
[----:B---3--:R-:W-:-:S04]  /*1e5f0*/  @!P0 LEA R2, P1, R244, R2, 0x1 ;  /* 0x00000002f4028211 */ /* 0x008fc800078208ff */
[----:B--2---:R-:W-:-:S05]  /*1e600*/  @!P0 LEA.HI.X R3, R244, R7, R245, 0x1, P1 ;  /* 0x00000007f4038211 */ /* 0x004fca00008f0cf5 */
[----:B------:R2:W-:Y:S01]  /*1e610*/  @!P0 ST.E.128 [R2.64], RZ ;  /* 0x000000ff02008985 */ /* 0x0005e2000c101d08 */
[----:B------:R-:W-:Y:S05]  /*1e620*/  BRA.DIV ~URZ, `(.L_x_1813) ;  /* 0x000069127f007947 */ /* 0x000fea000b800000 */
[----:B------:R3:W1:Y:S02]  /*1e630*/  SHFL.IDX PT, R7, R5, 0x6, 0x181f ;  /* 0x00d81f0005077f89 */ /* 0x00066400000e0000 */
.L_x_1897:
[----:B------:R-:W-:Y:S05]  /*1e640*/  BRA.DIV ~URZ, `(.L_x_1814) ;  /* 0x000069627f007947 */ /* 0x000fea000b800000 */
[----:B--2---:R2:W3:Y:S02]  /*1e650*/  SHFL.IDX PT, R2, R6, 0x6, 0x181f ;  /* 0x00d81f0006027f89 */ /* 0x0044e400000e0000 */
.L_x_1898:
        /* <DEDUP_REMOVED lines=8> */
.L_x_1899:
[----:B------:R-:W-:-:S04]  /*1e6e0*/  IADD3 R0, R0, 0x70, RZ ;  /* 0x0000007000007810 */ /* 0x000fc80007ffe0ff */
[----:B------:R-:W-:-:S13]  /*1e6f0*/  ISETP.GE.OR P0, PT, R0, R4, P2 ;  /* 0x000000040000720c */ /* 0x000fda0001706670 */
[----:B----4-:R-:W-:-:S04]  /*1e700*/  @!P0 LEA R2, P1, R244, R2, 0x1 ;  /* 0x00000002f4028211 */ /* 0x010fc800078208ff */
[----:B---3--:R-:W-:-:S05]  /*1e710*/  @!P0 LEA.HI.X R3, R244, R5, R245, 0x1, P1 ;  /* 0x00000005f4038211 */ /* 0x008fca00008f0cf5 */
[----:B------:R3:W-:Y:S04]  /*1e720*/  @!P0 ST.E.128 [R2.64], RZ ;  /* 0x000000ff02008985 */ /* 0x0007e8000c101d08 */
.L_x_1788:
[----:B------:R-:W-:Y:S05]  /*1e730*/  BSYNC B1 ;  /* 0x0000000000017941 */ /* 0x000fea0003800000 */
.L_x_1772:
        /* <DEDUP_REMOVED lines=15> */
.L_x_1900:
[----:B------:R-:W-:Y:S05]  /*1e830*/  BRA.DIV ~URZ, `(.L_x_1818) ;  /* 0x000069227f007947 */ /* 0x000fea000b800000 */
[----:B------:R3:W4:Y:S02]  /*1e840*/  SHFL.IDX PT, R8, R57, 0x1, 0x1f ;  /* 0x00201f0039087f89 */ /* 0x00072400000e0000 */
.L_x_1901:
        /* <DEDUP_REMOVED lines=19> */
.L_x_1902:
        /* <DEDUP_REMOVED lines=16> */
.L_x_1903:
[----:B---3--:R-:W-:Y:S01]  /*1ea80*/  IMAD R0, R0, c[0x0][0x538], RZ ;  /* 0x00014e0000007a24 */ /* 0x008fe200078e02ff */
[----:B------:R-:W-:Y:S04]  /*1ea90*/  BSSY B1, `(.L_x_1821) ;  /* 0x00000ce000017945 */ /* 0x000fe80003800000 */
[----:B----4-:R-:W-:-:S04]  /*1eaa0*/  IADD3 R8, R0, R8, RZ ;  /* 0x0000000800087210 */ /* 0x010fc80007ffe0ff */
[----:B--2---:R-:W-:-:S13]  /*1eab0*/  ISETP.GT.AND P0, PT, R8, R9, PT ;  /* 0x000000090800720c */ /* 0x004fda0003f04270 */
[----:B------:R-:W-:Y:S05]  /*1eac0*/  @P0 BRA `(.L_x_1822) ;  /* 0x0000025000000947 */ /* 0x000fea0003800000 */
.L_x_1826:
        /* <DEDUP_REMOVED lines=17> */
.L_x_1904:
        /* <DEDUP_REMOVED lines=16> */
.L_x_1905:
[----:B--2---:R-:W-:-:S05]  /*1ece0*/  IMAD R0, R0, c[0x0][0x538], RZ ;  /* 0x00014e0000007a24 */ /* 0x004fca00078e02ff */
[----:B------:R-:W-:-:S04]  /*1ecf0*/  IADD3 R8, R0, R8, RZ ;  /* 0x0000000800087210 */ /* 0x000fc80007ffe0ff */
[----:B------:R-:W-:-:S13]  /*1ed00*/  ISETP.GT.AND P0, PT, R8, R9, PT ;  /* 0x000000090800720c */ /* 0x000fda0003f04270 */
[----:B-1----:R-:W-:Y:S05]  /*1ed10*/  @!P0 BRA `(.L_x_1826) ;  /* 0xfffffdb000008947 */ /* 0x002fea000383ffff */
.L_x_1822:
[----:B------:R-:W-:-:S05]  /*1ed20*/  IADD3 R8, -R0, R8, RZ ;  /* 0x0000000800087210 */ /* 0x000fca0007ffe1ff */
[----:B------:R-:W-:-:S05]  /*1ed30*/  IMAD R0, R4, c[0x0][0x538], R8 ;  /* 0x00014e0004007a24 */ /* 0x000fca00078e0208 */
[----:B------:R-:W-:Y:S01]  /*1ed40*/  ISETP.GT.AND P0, PT, R0, R9, PT ;  /* 0x000000090000720c */ /* 0x000fe20003f04270 */
[----:B------:R-:W-:-:S12]  /*1ed50*/  BRA.DIV ~URZ, `(.L_x_1827) ;  /* 0x000068627f007947 */ /* 0x000fd8000b800000 */
[----:B------:R-:W-:-:S03]  /*1ed60*/  VOTE.ANY R5, PT, !P0 ;  /* 0x0000000000057806 */ /* 0x000fc600040e0100 */
.L_x_1906:
[----:B------:R-:W2:Y:S01]  /*1ed70*/  LDL.LU R2, [R1+0x4c] ;  /* 0x00004c0001027983 */ /* 0x000ea20000300800 */
[----:B------:R-:W2:Y:S02]  /*1ed80*/  POPC R0, R5 ;  /* 0x0000000500007309 */ /* 0x000ea40000000000 */
[----:B--2---:R-:W-:-:S05]  /*1ed90*/  IADD3 R2, R0, R2, RZ ;  /* 0x0000000200027210 */ /* 0x004fca0007ffe0ff */
[----:B------:R2:W-:Y:S01]  /*1eda0*/  STL [R1+0x4c], R2 ;  /* 0x00004c0201007387 */ /* 0x0005e20000100800 */
[----:B------:R-:W-:Y:S05]  /*1edb0*/  BRA.DIV ~URZ, `(.L_x_1828) ;  /* 0x000068527f007947 */ /* 0x000fea000b800000 */
[----:B------:R3:W4:Y:S04]  /*1edc0*/  SHFL.IDX PT, R6, R6, R0, 0x1f ;  /* 0x00001f0006067589 */ /* 0x00072800000e0000 */
[----:B------:R3:W1:Y:S02]  /*1edd0*/  SHFL.IDX PT, R7, R7, R0, 0x1f ;  /* 0x00001f0007077589 */ /* 0x00066400000e0000 */
.L_x_1907:
[----:B------:R-:W-:Y:S01]  /*1ede0*/  ISETP.NE.AND P0, PT, R5, RZ, PT ;  /* 0x000000ff0500720c */ /* 0x000fe20003f05270 */
[----:B------:R-:W-:-:S12]  /*1edf0*/  BSSY B0, `(.L_x_1829) ;  /* 0x0000005000007945 */ /* 0x000fd80003800000 */
[----:B------:R-:W-:Y:S05]  /*1ee00*/  @!P0 BRA `(.L_x_1830) ;  /* 0x0000003000008947 */ /* 0x000fea0003800000 */
[----:B---3--:R-:W-:Y:S01]  /*1ee10*/  IADD3 R0, R0, -0x1, RZ ;  /* 0xffffffff00007810 */ /* 0x008fe20007ffe0ff */
[----:B------:R-:W-:Y:S05]  /*1ee20*/  BRA.DIV ~URZ, `(.L_x_1831) ;  /* 0x000068b27f007947 */ /* 0x000fea000b800000 */
[----:B------:R3:W2:Y:S02]  /*1ee30*/  SHFL.IDX PT, R10, R4, R0, 0x1f ;  /* 0x00001f00040a7589 */ /* 0x0006a400000e0000 */
.L_x_1830:
[----:B------:R-:W-:Y:S05]  /*1ee40*/  BSYNC B0 ;  /* 0x0000000000007941 */ /* 0x000fea0003800000 */
.L_x_1829:
        /* <DEDUP_REMOVED lines=68> */
.L_x_1833:
        /* <DEDUP_REMOVED lines=68> */
.L_x_1834:
[----:B------:R-:W-:Y:S05]  /*1f6d0*/  BSYNC B0 ;  /* 0x0000000000007941 */ /* 0x000fea0003800000 */
.L_x_1832:
[----:B------:R-:W-:-:S04]  /*1f6e0*/  LOP3.LUT R2, RZ, R2, RZ, 0x33, !PT ;  /* 0x00000002ff027212 */ /* 0x000fc800078e33ff */
[----:B-1----:R-:W-:-:S05]  /*1f6f0*/  IADD3 R0, R2, R6, RZ ;  /* 0x0000000602007210 */ /* 0x002fca0007ffe0ff */
[----:B------:R1:W-:Y:S01]  /*1f700*/  STL [R1+0x44], R0 ;  /* 0x0000440001007387 */ /* 0x0003e20000100800 */
[----:B------:R-:W-:Y:S05]  /*1f710*/  BRA `(.L_x_1835) ;  /* 0x0000005000007947 */ /* 0x000fea0003800000 */
.L_x_1823:
[----:B------:R-:W-:Y:S01]  /*1f720*/  MOV R0, c[0x0][0x53c] ;  /* 0x00014f0000007a02 */ /* 0x000fe20000000f00 */
[----:B------:R2:W-:Y:S04]  /*1f730*/  STL [R1+0x40], R9 ;  /* 0x0000400901007387 */ /* 0x0005e80000100800 */
[----:B------:R2:W-:Y:S04]  /*1f740*/  STL [R1+0x44], RZ ;  /* 0x000044ff01007387 */ /* 0x0005e80000100800 */
[----:B------:R2:W-:Y:S04]  /*1f750*/  STL [R1+0x48], RZ ;  /* 0x000048ff01007387 */ /* 0x0005e80000100800 */
[----:B------:R2:W-:Y:S02]  /*1f760*/  STL [R1+0x4c], R0 ;  /* 0x00004c0001007387 */ /* 0x0005e40000100800 */
.L_x_1835:
[----:B------:R-:W-:Y:S05]  /*1f770*/  BSYNC B1 ;  /* 0x0000000000017941 */ /* 0x000fea0003800000 */
.L_x_1821:
        /* <DEDUP_REMOVED lines=9> */
.L_x_1816:
[----:B--2---:R-:W2:Y:S02]  /*1f810*/  LDL R0, [R1+0x4c] ;  /* 0x00004c0001007983 */ /* 0x004ea40000100800 */
[----:B--2---:R-:W-:-:S13]  /*1f820*/  ISETP.GE.AND P0, PT, R0, c[0x0][0x53c], PT ;  /* 0x00014f0000007a0c */ /* 0x004fda0003f06270 */
[----:B-1--4-:R-:W-:Y:S01]  /*1f830*/  @P0 CALL.REL.NOINC `(.L_x_1836) ;  /* 0x0000001000000944 */ /* 0x012fe20003c00000 */
[----:B------:R-:W-:Y:S05]  /*1f840*/  BRA `(.L_x_1837) ;  /* 0xfffe26e000007947 */ /* 0x000fea000383ffff */
.L_x_1836:
[----:B------:R-:W-:Y:S05]  /*1f850*/  EXIT ;  /* 0x000000000000794d */ /* 0x000fea0003800000 */
.L_x_1624:
[----:B------:R-:W-:Y:S01]  /*1f860*/  IMAD.MOV.U32 R0, RZ, RZ, R5 ;  /* 0x000000ffff007224 */ /* 0x000fe200078e0005 */
[----:B------:R-:W-:Y:S02]  /*1f870*/  MOV R2, 0x1 ;  /* 0x0000000100027802 */ /* 0x000fe40000000f00 */
[----:B------:R-:W-:Y:S02]  /*1f880*/  MOV R3, 0x1f8a0 ;  /* 0x0001f8a000037802 */ /* 0x000fe40000000f00 */
[----:B------:R-:W-:Y:S05]  /*1f890*/  CALL.REL.NOINC `($__internal_24_$__cuda_sm70_shflsync_up_p) ;  /* 0x00005f7000007944 */ /* 0x000fea0003c00000 */
[----:B------:R-:W-:Y:S01]  /*1f8a0*/  MOV R0, R4 ;  /* 0x0000000400007202 */ /* 0x000fe20000000f00 */
[----:B------:R-:W-:Y:S05]  /*1f8b0*/  BRA `(.L_x_1838) ;  /* 0xfffe0ba000007947 */ /* 0x000fea000383ffff */
.L_x_1625:
[----:B------:R-:W-:Y:S01]  /*1f8c0*/  IMAD.MOV.U32 R0, RZ, RZ, R5 ;  /* 0x000000ffff007224 */ /* 0x000fe200078e0005 */
[----:B------:R-:W-:Y:S02]  /*1f8d0*/  MOV R2, 0x2 ;  /* 0x0000000200027802 */ /* 0x000fe40000000f00 */
[----:B------:R-:W-:Y:S02]  /*1f8e0*/  MOV R3, 0x1f900 ;  /* 0x0001f90000037802 */ /* 0x000fe40000000f00 */
[----:B------:R-:W-:Y:S05]  /*1f8f0*/  CALL.REL.NOINC `($__internal_24_$__cuda_sm70_shflsync_up_p) ;  /* 0x00005f1000007944 */ /* 0x000fea0003c00000 */
[----:B------:R-:W-:Y:S01]  /*1f900*/  SEL R0, R4, RZ, P4 ;  /* 0x000000ff04007207 */ /* 0x000fe20002000000 */
[----:B------:R-:W-:Y:S01]  /*1f910*/  IMAD.MOV.U32 R2, RZ, RZ, 0x4 ;  /* 0x00000004ff027424 */ /* 0x000fe200078e00ff */
[----:B------:R-:W-:-:S03]  /*1f920*/  MOV R3, 0x1f950 ;  /* 0x0001f95000037802 */ /* 0x000fc60000000f00 */
[----:B------:R-:W-:Y:S02]  /*1f930*/  IMAD.IADD R0, R5, 0x1, R0 ;  /* 0x0000000105007824 */ /* 0x000fe400078e0200 */
        /* <DEDUP_REMOVED lines=13> */
[----:B------:R-:W-:Y:S02]  /*1fa10*/  MOV R61, 0x1f ;  /* 0x0000001f003d7802 */ /* 0x000fe40000000f00 */
[----:B------:R-:W-:Y:S01]  /*1fa20*/  MOV R3, 0x1fa60 ;  /* 0x0001fa6000037802 */ /* 0x000fe20000000f00 */
[----:B------:R-:W-:-:S04]  /*1fa30*/  IMAD.IADD R4, R0, 0x1, R4 ;  /* 0x0000000100047824 */ /* 0x000fc800078e0204 */
[----:B------:R-:W-:Y:S02]  /*1fa40*/  IMAD.MOV.U32 R56, RZ, RZ, R4 ;  /* 0x000000ffff387224 */ /* 0x000fe400078e0004 */
[----:B------:R-:W-:Y:S05]  /*1fa50*/  CALL.REL.NOINC `($__internal_23_$__cuda_sm70_shflsync_idx_p) ;  /* 0x00005d5000007944 */ /* 0x000fea0003c00000 */
[----:B------:R-:W-:Y:S01]  /*1fa60*/  MOV R0, R62 ;  /* 0x0000003e00007202 */ /* 0x000fe20000000f00 */
[----:B------:R-:W-:Y:S05]  /*1fa70*/  BRA `(.L_x_1839) ;  /* 0xfffe0ae000007947 */ /* 0x000fea000383ffff */
.L_x_1627:
[----:B------:R-:W-:Y:S02]  /*1fa80*/  SEL R0, RZ, 0x1, P0 ;  /* 0x00000001ff007807 */ /* 0x000fe40000000000 */
[----:B------:R-:W-:Y:S02]  /*1fa90*/  MOV R2, 0x1fab0 ;  /* 0x0001fab000027802 */ /* 0x000fe40000000f00 */
[----:B------:R-:W-:Y:S05]  /*1faa0*/  CALL.REL.NOINC `($__internal_25_$__cuda_sm70_votesync_ballot) ;  /* 0x00005dd000007944 */ /* 0x000fea0003c00000 */
[----:B------:R-:W-:Y:S01]  /*1fab0*/  MOV R7, R0 ;  /* 0x0000000000077202 */ /* 0x000fe20000000f00 */
[----:B------:R-:W-:Y:S05]  /*1fac0*/  BRA `(.L_x_1840) ;  /* 0xfffe0b2000007947 */ /* 0x000fea000383ffff */
.L_x_1628:
[----:B------:R-:W-:Y:S01]  /*1fad0*/  IMAD.MOV.U32 R56, RZ, RZ, R9 ;  /* 0x000000ffff387224 */ /* 0x000fe200078e0009 */
[----:B-1----:R-:W-:Y:S01]  /*1fae0*/  MOV R2, R0 ;  /* 0x0000000000027202 */ /* 0x002fe20000000f00 */
[----:B------:R-:W-:Y:S01]  /*1faf0*/  IMAD.MOV.U32 R61, RZ, RZ, 0x1f ;  /* 0x0000001fff3d7424 */ /* 0x000fe200078e00ff */
[----:B------:R-:W-:Y:S02]  /*1fb00*/  MOV R3, 0x1fb20 ;  /* 0x0001fb2000037802 */ /* 0x000fe40000000f00 */
[----:B------:R-:W-:Y:S05]  /*1fb10*/  CALL.REL.NOINC `($__internal_23_$__cuda_sm70_shflsync_idx_p) ;  /* 0x00005c9000007944 */ /* 0x000fea0003c00000 */
[----:B------:R-:W-:Y:S01]  /*1fb20*/  IMAD.MOV.U32 R12, RZ, RZ, R62 ;  /* 0x000000ffff0c7224 */ /* 0x000fe200078e003e */
[----:B------:R-:W-:Y:S01]  /*1fb30*/  MOV R56, R8 ;  /* 0x0000000800387202 */ /* 0x000fe20000000f00 */
[----:B------:R-:W-:Y:S01]  /*1fb40*/  IMAD.MOV.U32 R5, RZ, RZ, RZ ;  /* 0x000000ffff057224 */ /* 0x000fe200078e00ff */
[----:B------:R-:W-:Y:S01]  /*1fb50*/  MOV R2, R0 ;  /* 0x0000000000027202 */ /* 0x000fe20000000f00 */
[----:B------:R-:W-:Y:S01]  /*1fb60*/  IMAD.MOV.U32 R61, RZ, RZ, 0x1f ;  /* 0x0000001fff3d7424 */ /* 0x000fe200078e00ff */
[----:B------:R-:W-:-:S02]  /*1fb70*/  MOV R3, 0x1fb90 ;  /* 0x0001fb9000037802 */ /* 0x000fc40000000f00 */
[----:B------:R-:W-:Y:S05]  /*1fb80*/  CALL.REL.NOINC `($__internal_23_$__cuda_sm70_shflsync_idx_p) ;  /* 0x00005c2000007944 */ /* 0x000fea0003c00000 */
[----:B------:R-:W-:Y:S01]  /*1fb90*/  MOV R9, R62 ;  /* 0x0000003e00097202 */ /* 0x000fe20000000f00 */
[----:B------:R-:W-:Y:S05]  /*1fba0*/  BRA `(.L_x_1841) ;  /* 0xfffe0ab000007947 */ /* 0x000fea000383ffff */
.L_x_1631:
[----:B------:R-:W-:Y:S01]  /*1fbb0*/  IMAD.MOV.U32 R56, RZ, RZ, R4 ;  /* 0x000000ffff387224 */ /* 0x000fe200078e0004 */
[----:B-1----:R-:W-:Y:S01]  /*1fbc0*/  MOV R2, R0 ;  /* 0x0000000000027202 */ /* 0x002fe20000000f00 */
[----:B------:R-:W-:Y:S01]  /*1fbd0*/  IMAD.MOV.U32 R61, RZ, RZ, 0x1f ;  /* 0x0000001fff3d7424 */ /* 0x000fe200078e00ff */
[----:B------:R-:W-:-:S02]  /*1fbe0*/  MOV R3, 0x1fc00 ;  /* 0x0001fc0000037802 */ /* 0x000fc40000000f00 */
[----:B---34-:R-:W-:Y:S05]  /*1fbf0*/  CALL.REL.NOINC `($__internal_23_$__cuda_sm70_shflsync_idx_p) ;  /* 0x00005bb000007944 */ /* 0x018fea0003c00000 */
[----:B------:R-:W-:Y:S01]  /*1fc00*/  MOV R5, R62 ;  /* 0x0000003e00057202 */ /* 0x000fe20000000f00 */
[----:B------:R-:W-:Y:S05]  /*1fc10*/  BRA `(.L_x_1630) ;  /* 0xfffe0aa000007947 */ /* 0x000fea000383ffff */
.L_x_1680:
[----:B------:R-:W-:Y:S01]  /*1fc20*/  IMAD.MOV.U32 R56, RZ, RZ, R5 ;  /* 0x000000ffff387224 */ /* 0x000fe200078e0005 */
[----:B------:R-:W-:Y:S01]  /*1fc30*/  MOV R2, RZ ;  /* 0x000000ff00027202 */ /* 0x000fe20000000f00 */
[----:B------:R-:W-:Y:S01]  /*1fc40*/  IMAD.MOV.U32 R61, RZ, RZ, 0x181f ;  /* 0x0000181fff3d7424 */ /* 0x000fe200078e00ff */
[----:B------:R-:W-:-:S02]  /*1fc50*/  MOV R3, 0x1fc70 ;  /* 0x0001fc7000037802 */ /* 0x000fc40000000f00 */
[----:B-----5:R-:W-:Y:S05]  /*1fc60*/  CALL.REL.NOINC `($__internal_23_$__cuda_sm70_shflsync_idx_p) ;  /* 0x00005b4000007944 */ /* 0x020fea0003c00000 */
[----:B------:R-:W-:Y:S01]  /*1fc70*/  MOV R7, R62 ;  /* 0x0000003e00077202 */ /* 0x000fe20000000f00 */
[----:B------:R-:W-:Y:S05]  /*1fc80*/  BRA `(.L_x_1842) ;  /* 0xfffe8e9000007947 */ /* 0x000fea000383ffff */
.L_x_1681:
[----:B------:R-:W-:Y:S01]  /*1fc90*/  IMAD.MOV.U32 R56, RZ, RZ, R6 ;  /* 0x000000ffff387224 */ /* 0x000fe200078e0006 */
[----:B------:R-:W-:Y:S01]  /*1fca0*/  MOV R2, RZ ;  /* 0x000000ff00027202 */ /* 0x000fe20000000f00 */
[----:B------:R-:W-:Y:S01]  /*1fcb0*/  IMAD.MOV.U32 R61, RZ, RZ, 0x181f ;  /* 0x0000181fff3d7424 */ /* 0x000fe200078e00ff */
[----:B------:R-:W-:-:S02]  /*1fcc0*/  MOV R3, 0x1fce0 ;  /* 0x0001fce000037802 */ /* 0x000fc40000000f00 */
[----:B-12--5:R-:W-:Y:S05]  /*1fcd0*/  CALL.REL.NOINC `($__internal_23_$__cuda_sm70_shflsync_idx_p) ;  /* 0x00005ad000007944 */ /* 0x026fea0003c00000 */
[----:B------:R-:W-:Y:S01]  /*1fce0*/  MOV R2, R62 ;  /* 0x0000003e00027202 */ /* 0x000fe20000000f00 */
[----:B------:R-:W-:Y:S05]  /*1fcf0*/  BRA `(.L_x_1843) ;  /* 0xfffe8e4000007947 */ /* 0x000fea000383ffff */
.L_x_1684:
[----:B------:R-:W-:Y:S01]  /*1fd00*/  IMAD.MOV.U32 R56, RZ, RZ, R5 ;  /* 0x000000ffff387224 */ /* 0x000fe200078e0005 */
[----:B--2-4-:R-:W-:Y:S01]  /*1fd10*/  MOV R2, 0x1 ;  /* 0x0000000100027802 */ /* 0x014fe20000000f00 */
[----:B------:R-:W-:Y:S01]  /*1fd20*/  IMAD.MOV.U32 R61, RZ, RZ, 0x181f ;  /* 0x0000181fff3d7424 */ /* 0x000fe200078e00ff */
[----:B------:R-:W-:-:S02]  /*1fd30*/  MOV R3, 0x1fd50 ;  /* 0x0001fd5000037802 */ /* 0x000fc40000000f00 */
[----:B-1---5:R-:W-:Y:S05]  /*1fd40*/  CALL.REL.NOINC `($__internal_23_$__cuda_sm70_shflsync_idx_p) ;  /* 0x00005a6000007944 */ /* 0x022fea0003c00000 */
[----:B------:R-:W-:Y:S01]  /*1fd50*/  IMAD.MOV.U32 R7, RZ, RZ, R62 ;  /* 0x000000ffff077224 */ /* 0x000fe200078e003e */
[----:B------:R-:W-:Y:S01]  /*1fd60*/  MOV R2, 0x1 ;  /* 0x0000000100027802 */ /* 0x000fe20000000f00 */
[----:B------:R-:W-:Y:S01]  /*1fd70*/  IMAD.MOV.U32 R56, RZ, RZ, R6 ;  /* 0x000000ffff387224 */ /* 0x000fe200078e0006 */
[----:B------:R-:W-:-:S02]  /*1fd80*/  MOV R61, 0x181f ;  /* 0x0000181f003d7802 */ /* 0x000fc40000000f00 */
[----:B------:R-:W-:Y:S02]  /*1fd90*/  MOV R3, 0x1fdb0 ;  /* 0x0001fdb000037802 */ /* 0x000fe40000000f00 */
[----:B------:R-:W-:Y:S05]  /*1fda0*/  CALL.REL.NOINC `($__internal_23_$__cuda_sm70_shflsync_idx_p) ;  /* 0x00005a0000007944 */ /* 0x000fea0003c00000 */
[----:B------:R-:W-:Y:S01]  /*1fdb0*/  MOV R2, R62 ;  /* 0x0000003e00027202 */ /* 0x000fe20000000f00 */
[----:B------:R-:W-:Y:S05]  /*1fdc0*/  BRA `(.L_x_1844) ;  /* 0xfffe8e6000007947 */ /* 0x000fea000383ffff */
.L_x_1687:
[----:B------:R-:W-:Y:S01]  /*1fdd0*/  IMAD.MOV.U32 R56, RZ, RZ, R5 ;  /* 0x000000ffff387224 */ /* 0x000fe200078e0005 */
[----:B---34-:R-:W-:Y:S01]  /*1fde0*/  MOV R2, 0x2 ;  /* 0x0000000200027802 */ /* 0x018fe20000000f00 */
[----:B------:R-:W-:Y:S01]  /*1fdf0*/  IMAD.MOV.U32 R61, RZ, RZ, 0x181f ;  /* 0x0000181fff3d7424 */ /* 0x000fe200078e00ff */
[----:B------:R-:W-:Y:S02]  /*1fe00*/  MOV R3, 0x1fe20 ;  /* 0x0001fe2000037802 */ /* 0x000fe40000000f00 */
[----:B-12--5:R-:W-:Y:S05]  /*1fe10*/  CALL.REL.NOINC `($__internal_23_$__cuda_sm70_shflsync_idx_p) ;  /* 0x0000599000007944 */ /* 0x026fea0003c00000 */
[----:B------:R-:W-:Y:S01]  /*1fe20*/  MOV R7, R62 ;  /* 0x0000003e00077202 */ /* 0x000fe20000000f00 */
[----:B------:R-:W-:Y:S05]  /*1fe30*/  BRA `(.L_x_1845) ;  /* 0xfffe8ec000007947 */ /* 0x000fea000383ffff */
.L_x_1688:
[----:B------:R-:W-:Y:S01]  /*1fe40*/  IMAD.MOV.U32 R56, RZ, RZ, R6 ;  /* 0x000000ffff387224 */ /* 0x000fe200078e0006 */
[----:B----4-:R-:W-:Y:S01]  /*1fe50*/  MOV R2, 0x2 ;  /* 0x0000000200027802 */ /* 0x010fe20000000f00 */
[----:B------:R-:W-:Y:S01]  /*1fe60*/  IMAD.MOV.U32 R61, RZ, RZ, 0x181f ;  /* 0x0000181fff3d7424 */ /* 0x000fe200078e00ff */
[----:B------:R-:W-:Y:S02]  /*1fe70*/  MOV R3, 0x1fe90 ;  /* 0x0001fe9000037802 */ /* 0x000fe40000000f00 */
[----:B-123-5:R-:W-:Y:S05]  /*1fe80*/  CALL.REL.NOINC `($__internal_23_$__cuda_sm70_shflsync_idx_p) ;  /* 0x0000592000007944 */ /* 0x02efea0003c00000 */
[----:B------:R-:W-:Y:S01]  /*1fe90*/  MOV R2, R62 ;  /* 0x0000003e00027202 */ /* 0x000fe20000000f00 */
[----:B------:R-:W-:Y:S05]  /*1fea0*/  BRA `(.L_x_1846) ;  /* 0xfffe8e7000007947 */ /* 0x000fea000383ffff */
.L_x_1691:
[----:B------:R-:W-:Y:S01]  /*1feb0*/  IMAD.MOV.U32 R56, RZ, RZ, R5 ;  /* 0x000000ffff387224 */ /* 0x000fe200078e0005 */
[----:B-12---:R-:W-:Y:S01]  /*1fec0*/  MOV R2, 0x3 ;  /* 0x0000000300027802 */ /* 0x006fe20000000f00 */
[----:B------:R-:W-:Y:S01]  /*1fed0*/  IMAD.MOV.U32 R61, RZ, RZ, 0x181f ;  /* 0x0000181fff3d7424 */ /* 0x000fe200078e00ff */
[----:B------:R-:W-:-:S02]  /*1fee0*/  MOV R3, 0x1ff00 ;  /* 0x0001ff0000037802 */ /* 0x000fc40000000f00 */
[----:B---345:R-:W-:Y:S05]  /*1fef0*/  CALL.REL.NOINC `($__internal_23_$__cuda_sm70_shflsync_idx_p) ;  /* 0x000058b000007944 */ /* 0x038fea0003c00000 */
        /* <DEDUP_REMOVED lines=8> */
.L_x_1694:
[----:B------:R-:W-:Y:S01]  /*1ff80*/  IMAD.MOV.U32 R56, RZ, RZ, R5 ;  /* 0x000000ffff387224 */ /* 0x000fe200078e0005 */
[----:B--2---:R-:W-:Y:S01]  /*1ff90*/  MOV R2, 0x4 ;  /* 0x0000000400027802 */ /* 0x004fe20000000f00 */
[----:B------:R-:W-:Y:S01]  /*1ffa0*/  IMAD.MOV.U32 R61, RZ, RZ, 0x181f ;  /* 0x0000181fff3d7424 */ /* 0x000fe200078e00ff */
[----:B------:R-:W-:Y:S02]  /*1ffb0*/  MOV R3, 0x1ffd0 ;  /* 0x0001ffd000037802 */ /* 0x000fe40000000f00 */
[----:B-1-345:R-:W-:Y:S05]  /*1ffc0*/  CALL.REL.NOINC `($__internal_23_$__cuda_sm70_shflsync_idx_p) ;  /* 0x000057e000007944 */ /* 0x03afea0003c00000 */
[----:B------:R-:W-:Y:S01]  /*1ffd0*/  MOV R7, R62 ;  /* 0x0000003e00077202 */ /* 0x000fe20000000f00 */
[----:B------:R-:W-:Y:S05]  /*1ffe0*/  BRA `(.L_x_1848) ;  /* 0xfffe8ee000007947 */ /* 0x000fea000383ffff */
.L_x_1695:
[----:B------:R-:W-:Y:S01]  /*1fff0*/  IMAD.MOV.U32 R56, RZ, RZ, R6 ;  /* 0x000000ffff387224 */ /* 0x000fe200078e0006 */
[----:B--2---:R-:W-:Y:S01]  /*20000*/  MOV R2, 0x4 ;  /* 0x0000000400027802 */ /* 0x004fe20000000f00 */
[----:B------:R-:W-:Y:S01]  /*20010*/  IMAD.MOV.U32 R61, RZ, RZ, 0x181f ;  /* 0x0000181fff3d7424 */ /* 0x000fe200078e00ff */
[----:B------:R-:W-:Y:S02]  /*20020*/  MOV R3, 0x20040 ;  /* 0x0002004000037802 */ /* 0x000fe40000000f00 */
[----:B-1-345:R-:W-:Y:S05]  /*20030*/  CALL.REL.NOINC `($__internal_23_$__cuda_sm70_shflsync_idx_p) ;  /* 0x0000577000007944 */ /* 0x03afea0003c00000 */
[----:B------:R-:W-:Y:S01]  /*20040*/  MOV R2, R62 ;  /* 0x0000003e00027202 */ /* 0x000fe20000000f00 */
[----:B------:R-:W-:Y:S05]  /*20050*/  BRA `(.L_x_1849) ;  /* 0xfffe8e9000007947 */ /* 0x000fea000383ffff */
.L_x_1698:
[----:B------:R-:W-:Y:S01]  /*20060*/  IMAD.MOV.U32 R56, RZ, RZ, R5 ;  /* 0x000000ffff387224 */ /* 0x000fe200078e0005 */
[----:B-1-3--:R-:W-:Y:S01]  /*20070*/  MOV R2, 0x5 ;  /* 0x0000000500027802 */ /* 0x00afe20000000f00 */
[----:B------:R-:W-:Y:S01]  /*20080*/  IMAD.MOV.U32 R61, RZ, RZ, 0x181f ;  /* 0x0000181fff3d7424 */ /* 0x000fe200078e00ff */
[----:B------:R-:W-:-:S02]  /*20090*/  MOV R3, 0x200b0 ;  /* 0x000200b000037802 */ /* 0x000fc40000000f00 */
[----:B--2-45:R-:W-:Y:S05]  /*200a0*/  CALL.REL.NOINC `($__internal_23_$__cuda_sm70_shflsync_idx_p) ;  /* 0x0000570000007944 */ /* 0x034fea0003c00000 */
        /* <DEDUP_REMOVED lines=8> */
.L_x_1701:
[----:B------:R-:W-:Y:S01]  /*20130*/  IMAD.MOV.U32 R56, RZ, RZ, R5 ;  /* 0x000000ffff387224 */ /* 0x000fe200078e0005 */
[----:B--23--:R-:W-:Y:S01]  /*20140*/  MOV R2, 0x6 ;  /* 0x0000000600027802 */ /* 0x00cfe20000000f00 */
[----:B------:R-:W-:Y:S01]  /*20150*/  IMAD.MOV.U32 R61, RZ, RZ, 0x181f ;  /* 0x0000181fff3d7424 */ /* 0x000fe200078e00ff */
[----:B------:R-:W-:Y:S02]  /*20160*/  MOV R3, 0x20180 ;  /* 0x0002018000037802 */ /* 0x000fe40000000f00 */
[----:B-1--45:R-:W-:Y:S05]  /*20170*/  CALL.REL.NOINC `($__internal_23_$__cuda_sm70_shflsync_idx_p) ;  /* 0x0000563000007944 */ /* 0x032fea0003c00000 */
[----:B------:R-:W-:Y:S01]  /*20180*/  MOV R7, R62 ;  /* 0x0000003e00077202 */ /* 0x000fe20000000f00 */
[----:B------:R-:W-:Y:S05]  /*20190*/  BRA `(.L_x_1851) ;  /* 0xfffe8f0000007947 */ /* 0x000fea000383ffff */
.L_x_1702:
[----:B------:R-:W-:Y:S01]  /*201a0*/  IMAD.MOV.U32 R56, RZ, RZ, R6 ;  /* 0x000000ffff387224 */ /* 0x000fe200078e0006 */
[----:B---3--:R-:W-:Y:S01]  /*201b0*/  MOV R2, 0x6 ;  /* 0x0000000600027802 */ /* 0x008fe20000000f00 */
[----:B------:R-:W-:Y:S01]  /*201c0*/  IMAD.MOV.U32 R61, RZ, RZ, 0x181f ;  /* 0x0000181fff3d7424 */ /* 0x000fe200078e00ff */
[----:B------:R-:W-:Y:S02]  /*201d0*/  MOV R3, 0x201f0 ;  /* 0x000201f000037802 */ /* 0x000fe40000000f00 */
[----:B-12-45:R-:W-:Y:S05]  /*201e0*/  CALL.REL.NOINC `($__internal_23_$__cuda_sm70_shflsync_idx_p) ;  /* 0x000055c000007944 */ /* 0x036fea0003c00000 */
[----:B------:R-:W-:Y:S01]  /*201f0*/  MOV R2, R62 ;  /* 0x0000003e00027202 */ /* 0x000fe20000000f00 */
[----:B------:R-:W-:Y:S05]  /*20200*/  BRA `(.L_x_1852) ;  /* 0xfffe8eb000007947 */ /* 0x000fea000383ffff */
.L_x_1705:
        /* <DEDUP_REMOVED lines=13> */
.L_x_1744:
[----:B------:R-:W-:Y:S01]  /*202e0*/  IMAD.MOV.U32 R56, RZ, RZ, R4 ;  /* 0x000000ffff387224 */ /* 0x000fe200078e0004 */
[----:B------:R-:W-:Y:S01]  /*202f0*/  MOV R2, RZ ;  /* 0x000000ff00027202 */ /* 0x000fe20000000f00 */
[----:B------:R-:W-:Y:S01]  /*20300*/  IMAD.MOV.U32 R61, RZ, RZ, 0x181f ;  /* 0x0000181fff3d7424 */ /* 0x000fe200078e00ff */
[----:B------:R-:W-:Y:S02]  /*20310*/  MOV R3, 0x20330 ;  /* 0x0002033000037802 */ /* 0x000fe40000000f00 */
[----:B------:R-:W-:Y:S05]  /*20320*/  CALL.REL.NOINC `($__internal_23_$__cuda_sm70_shflsync_idx_p) ;  /* 0x0000548000007944 */ /* 0x000fea0003c00000 */
[----:B------:R-:W-:Y:S01]  /*20330*/  MOV R7, R62 ;  /* 0x0000003e00077202 */ /* 0x000fe20000000f00 */
[----:B------:R-:W-:Y:S05]  /*20340*/  BRA `(.L_x_1854) ;  /* 0xfffef95000007947 */ /* 0x000fea000383ffff */
.L_x_1745:
[----:B------:R-:W-:Y:S01]  /*20350*/  IMAD.MOV.U32 R56, RZ, RZ, R0 ;  /* 0x000000ffff387224 */ /* 0x000fe200078e0000 */
[----:B------:R-:W-:Y:S01]  /*20360*/  MOV R2, RZ ;  /* 0x000000ff00027202 */ /* 0x000fe20000000f00 */
[----:B------:R-:W-:Y:S01]  /*20370*/  IMAD.MOV.U32 R61, RZ, RZ, 0x181f ;  /* 0x0000181fff3d7424 */ /* 0x000fe200078e00ff */
[----:B------:R-:W-:Y:S02]  /*20380*/  MOV R3, 0x203a0 ;  /* 0x000203a000037802 */ /* 0x000fe40000000f00 */
[----:B-12---:R-:W-:Y:S05]  /*20390*/  CALL.REL.NOINC `($__internal_23_$__cuda_sm70_shflsync_idx_p) ;  /* 0x0000541000007944 */ /* 0x006fea0003c00000 */
        /* <DEDUP_REMOVED lines=12> */
[----:B------:R-:W-:Y:S05]  /*20460*/  CALL.REL.NOINC `($__internal_23_$__cuda_sm70_shflsync_idx_p) ;  /* 0x0000534000007944 */ /* 0x000fea0003c00000 */
[----:B------:R-:W-:Y:S01]  /*20470*/  IMAD.MOV.U32 R6, RZ, RZ, R62 ;  /* 0x000000ffff067224 */ /* 0x000fe200078e003e */
[----:B------:R-:W-:Y:S01]  /*20480*/  MOV R2, 0x1 ;  /* 0x0000000100027802 */ /* 0x000fe20000000f00 */
[----:B------:R-:W-:Y:S01]  /*20490*/  IMAD.MOV.U32 R56, RZ, RZ, R0 ;  /* 0x000000ffff387224 */ /* 0x000fe200078e0000 */
[----:B------:R-:W-:Y:S02]  /*204a0*/  MOV R61, 0x181f ;  /* 0x0000181f003d7802 */ /* 0x000fe40000000f00 */
[----:B------:R-:W-:Y:S02]  /*204b0*/  MOV R3, 0x204d0 ;  /* 0x000204d000037802 */ /* 0x000fe40000000f00 */
[----:B------:R-:W-:Y:S05]  /*204c0*/  CALL.REL.NOINC `($__internal_23_$__cuda_sm70_shflsync_idx_p) ;  /* 0x000052e000007944 */ /* 0x000fea0003c00000 */
        /* <DEDUP_REMOVED lines=60> */
[----:B------:R-:W-:Y:S01]  /*20890*/  MOV R0, R62 ;  /* 0x0000003e00007202 */ /* 0x000fe20000000f00 */
[----:B------:R-:W-:Y:S05]  /*208a0*/  BRA `(.L_x_1855) ;  /* 0xfffef57000007947 */ /* 0x000fea000383ffff */
.L_x_1746:
[----:B------:R-:W-:Y:S01]  /*208b0*/  IMAD.MOV.U32 R56, RZ, RZ, R0 ;  /* 0x000000ffff387224 */ /* 0x000fe200078e0000 */
[----:B------:R-:W-:Y:S01]  /*208c0*/  MOV R2, RZ ;  /* 0x000000ff00027202 */ /* 0x000fe20000000f00 */
[----:B------:R-:W-:Y:S01]  /*208d0*/  IMAD.MOV.U32 R61, RZ, RZ, 0x1c1f ;  /* 0x00001c1fff3d7424 */ /* 0x000fe200078e00ff */
[----:B------:R-:W-:-:S02]  /*208e0*/  MOV R3, 0x20900 ;  /* 0x0002090000037802 */ /* 0x000fc40000000f00 */
[----:B------:R-:W-:Y:S05]  /*208f0*/  CALL.REL.NOINC `($__internal_23_$__cuda_sm70_shflsync_idx_p) ;  /* 0x00004eb000007944 */ /* 0x000fea0003c00000 */
[----:B------:R-:W-:Y:S01]  /*20900*/  MOV R2, R62 ;  /* 0x0000003e00027202 */ /* 0x000fe20000000f00 */
[----:B------:R-:W-:Y:S05]  /*20910*/  BRA `(.L_x_1856) ;  /* 0xfffef69000007947 */ /* 0x000fea000383ffff */
.L_x_1747:
[----:B------:R-:W-:Y:S01]  /*20920*/  IMAD.MOV.U32 R56, RZ, RZ, R0 ;  /* 0x000000ffff387224 */ /* 0x000fe200078e0000 */
[----:B------:R-:W-:Y:S01]  /*20930*/  MOV R2, 0x1 ;  /* 0x0000000100027802 */ /* 0x000fe20000000f00 */
[----:B------:R-:W-:Y:S01]  /*20940*/  IMAD.MOV.U32 R61, RZ, RZ, 0x1c1f ;  /* 0x00001c1fff3d7424 */ /* 0x000fe200078e00ff */
[----:B------:R-:W-:-:S02]  /*20950*/  MOV R3, 0x20970 ;  /* 0x0002097000037802 */ /* 0x000fc40000000f00 */
[----:B-1----:R-:W-:Y:S05]  /*20960*/  CALL.REL.NOINC `($__internal_23_$__cuda_sm70_shflsync_idx_p) ;  /* 0x00004e4000007944 */ /* 0x002fea0003c00000 */
[----:B------:R-:W-:Y:S01]  /*20970*/  IMAD.IADD R2, R4, 0x1, R62 ;  /* 0x0000000104027824 */ /* 0x000fe200078e023e */
[----:B------:R-:W-:Y:S01]  /*20980*/  MOV R3, 0x20c60 ;  /* 0x00020c6000037802 */ /* 0x000fe20000000f00 */
[----:B------:R-:W-:-:S02]  /*20990*/  IMAD.MOV.U32 R56, RZ, RZ, R0 ;  /* 0x000000ffff387224 */ /* 0x000fc400078e0000 */
[----:B------:R-:W-:Y:S01]  /*209a0*/  IMAD.MOV.U32 R61, RZ, RZ, 0x1c1f ;  /* 0x00001c1fff3d7424 */ /* 0x000fe200078e00ff */
        /* <DEDUP_REMOVED lines=10> */
[----:B------:R-:W-:Y:S02]  /*20a50*/  ISETP.GT.AND P4, PT, R2, 0x19, PT ;  /* 0x000000190200780c */ /* 0x000fe40003f84270 */
        /* <DEDUP_REMOVED lines=30> */
[----:B------:R-:W-:Y:S02]  /*20c40*/  FSEL R63, R38, -INF , P0 ;  /* 0xff800000263f7808 */ /* 0x000fe40000000000 */
[----:B------:R-:W-:Y:S05]  /*20c50*/  CALL.REL.NOINC `($__internal_23_$__cuda_sm70_shflsync_idx_p) ;  /* 0x00004b5000007944 */ /* 0x000fea0003c00000 */
[----:B------:R-:W-:Y:S01]  /*20c60*/  IMAD.IADD R2, R4, 0x1, R62 ;  /* 0x0000000104027824 */ /* 0x000fe200078e023e */
[----:B------:R-:W-:Y:S01]  /*20c70*/  MOV R3, 0x20f50 ;  /* 0x00020f5000037802 */ /* 0x000fe20000000f00 */
[----:B------:R-:W-:Y:S02]  /*20c80*/  IMAD.MOV.U32 R56, RZ, RZ, R0 ;  /* 0x000000ffff387224 */ /* 0x000fe400078e0000 */
        /* <DEDUP_REMOVED lines=45> */
[----:B------:R-:W-:Y:S02]  /*20f60*/  FMNMX.FTZ R0, R10, R12, !PT ;  /* 0x0000000c0a007209 */ /* 0x000fe40007810000 */
[----:B------:R-:W-:Y:S02]  /*20f70*/  FMNMX.FTZ R3, R26, R27, !PT ;  /* 0x0000001b1a037209 */ /* 0x000fe40007810000 */
[----:B------:R-:W-:-:S02]  /*20f80*/  IMNMX R5, R5, R4, PT ;  /* 0x0000000405057217 */ /* 0x000fc40003800200 */
[----:B------:R-:W-:Y:S02]  /*20f90*/  FMNMX.FTZ R71, R14, R0, !PT ;  /* 0x000000000e477209 */ /* 0x000fe40007810000 */
[C---:B------:R-:W-:Y:S02]  /*20fa0*/  ISETP.GT.AND P0, PT, R5.reuse, RZ, PT ;  /* 0x000000ff0500720c */ /* 0x040fe40003f04270 */
[C---:B------:R-:W-:Y:S02]  /*20fb0*/  ISETP.GT.AND P1, PT, R5.reuse, 0x1, PT ;  /* 0x000000010500780c */ /* 0x040fe40003f24270 */
[----:B------:R-:W-:Y:S02]  /*20fc0*/  ISETP.GT.AND P3, PT, R5, 0x8, PT ;  /* 0x000000080500780c */ /* 0x000fe40003f64270 */
[----:B------:R-:W-:Y:S02]  /*20fd0*/  FSEL R24, R157, -INF , P0 ;  /* 0xff8000009d187808 */ /* 0x000fe40000000000 */
[----:B------:R-:W-:-:S02]  /*20fe0*/  FSEL R25, R156, -INF , P1 ;  /* 0xff8000009c197808 */ /* 0x000fc40000800000 */
        /* <DEDUP_REMOVED lines=10> */
[----:B------:R-:W-:Y:S02]  /*21090*/  FMNMX.FTZ R2, R15, R2, !PT ;  /* 0x000000020f027209 */ /* 0x000fe40007810000 */
[----:B------:R-:W-:-:S02]  /*210a0*/  ISETP.GT.AND P2, PT, R5, 0x11, PT ;  /* 0x000000110500780c */ /* 0x000fc40003f44270 */
[----:B------:R-:W-:Y:S02]  /*210b0*/  FSEL R38, R141, -INF , P0 ;  /* 0xff8000008d267808 */ /* 0x000fe40000000000 */
[----:B------:R-:W-:Y:S02]  /*210c0*/  FMNMX.FTZ R0, R37, R0, !PT ;  /* 0x0000000025007209 */ /* 0x000fe40007810000 */
[----:B------:R-:W-:Y:S02]  /*210d0*/  FMNMX.FTZ R71, R18, R71, !PT ;  /* 0x0000004712477209 */ /* 0x000fe40007810000 */
[----:B------:R-:W-:Y:S02]  /*210e0*/  FMNMX.FTZ R2, R17, R2, !PT ;  /* 0x0000000211027209 */ /* 0x000fe40007810000 */
[----:B------:R-:W-:Y:S02]  /*210f0*/  ISETP.GT.AND P3, PT, R5, 0x18, PT ;  /* 0x000000180500780c */ /* 0x000fe40003f64270 */
[----:B------:R-:W-:-:S02]  /*21100*/  FSEL R39, R140, -INF , P2 ;  /* 0xff8000008c277808 */ /* 0x000fc40001000000 */
[----:B------:R-:W-:Y:S02]  /*21110*/  FMNMX.FTZ R0, R38, R0, !PT ;  /* 0x0000000026007209 */ /* 0x000fe40007810000 */
        /* <DEDUP_REMOVED lines=85> */
[----:B------:R-:W-:Y:S01]  /*21670*/  FMNMX.FTZ R69, R87, R69, !PT ;  /* 0x0000004557457209 */ /* 0x000fe20007810000 */
[----:B------:R-:W-:Y:S01]  /*21680*/  IMAD.MOV.U32 R4, RZ, RZ, R71 ;  /* 0x000000ffff047224 */ /* 0x000fe200078e0047 */
[----:B------:R-:W-:Y:S01]  /*21690*/  FMNMX.FTZ R8, R52, R0, !PT ;  /* 0x0000000034087209 */ /* 0x000fe20007810000 */
[----:B------:R-:W-:Y:S01]  /*216a0*/  IMAD.MOV.U32 R0, RZ, RZ, 0x2 ;  /* 0x00000002ff007424 */ /* 0x000fe200078e00ff */
[----:B------:R-:W-:Y:S02]  /*216b0*/  FMNMX.FTZ R70, R63, R70, !PT ;  /* 0x000000463f467209 */ /* 0x000fe40007810000 */
[----:B------:R-:W-:-:S02]  /*216c0*/  FMNMX.FTZ R69, R83, R69, !PT ;  /* 0x0000004553457209 */ /* 0x000fc40007810000 */
[----:B------:R-:W-:Y:S02]  /*216d0*/  MOV R2, 0x216f0 ;  /* 0x000216f000027802 */ /* 0x000fe40000000f00 */
[----:B------:R-:W-:Y:S05]  /*216e0*/  CALL.REL.NOINC `($__internal_22_$__cuda_sm70_shflsync_bfly_p) ;  /* 0x0000406000007944 */ /* 0x000fea0003c00000 */
[----:B------:R-:W-:Y:S01]  /*216f0*/  FMNMX.FTZ R71, R71, R0, !PT ;  /* 0x0000000047477209 */ /* 0x000fe20007810000 */
[----:B------:R-:W-:Y:S01]  /*21700*/  IMAD.MOV.U32 R0, RZ, RZ, 0x1 ;  /* 0x00000001ff007424 */ /* 0x000fe200078e00ff */
[----:B------:R-:W-:-:S03]  /*21710*/  MOV R2, 0x21740 ;  /* 0x0002174000027802 */ /* 0x000fc60000000f00 */
[----:B------:R-:W-:Y:S02]  /*21720*/  IMAD.MOV.U32 R4, RZ, RZ, R71 ;  /* 0x000000ffff047224 */ /* 0x000fe400078e0047 */
[----:B------:R-:W-:Y:S05]  /*21730*/  CALL.REL.NOINC `($__internal_22_$__cuda_sm70_shflsync_bfly_p) ;  /* 0x0000401000007944 */ /* 0x000fea0003c00000 */
[----:B------:R-:W-:Y:S01]  /*21740*/  FMNMX.FTZ R71, R71, R0, !PT ;  /* 0x0000000047477209 */ /* 0x000fe20007810000 */
[----:B------:R-:W-:Y:S01]  /*21750*/  IMAD.MOV.U32 R4, RZ, RZ, R70 ;  /* 0x000000ffff047224 */ /* 0x000fe200078e0046 */
[----:B------:R-:W-:Y:S01]  /*21760*/  MOV R2, 0x21790 ;  /* 0x0002179000027802 */ /* 0x000fe20000000f00 */
[----:B------:R-:W-:Y:S02]  /*21770*/  IMAD.MOV.U32 R0, RZ, RZ, 0x2 ;  /* 0x00000002ff007424 */ /* 0x000fe400078e00ff */
        /* <DEDUP_REMOVED lines=26> */
[----:B------:R-:W-:Y:S01]  /*21920*/  MOV R9, R0 ;  /* 0x0000000000097202 */ /* 0x000fe20000000f00 */
[----:B------:R-:W-:Y:S05]  /*21930*/  BRA `(.L_x_1857) ;  /* 0xfffef6e000007947 */ /* 0x000fea000383ffff */
.L_x_1751:
[----:B------:R-:W-:Y:S01]  /*21940*/  MOV R2, RZ ;  /* 0x000000ff00027202 */ /* 0x000fe20000000f00 */
[----:B------:R-:W-:Y:S01]  /*21950*/  IMAD.MOV.U32 R56, RZ, RZ, R4 ;  /* 0x000000ffff387224 */ /* 0x000fe200078e0004 */
[----:B------:R-:W-:Y:S01]  /*21960*/  MOV R3, 0x21990 ;  /* 0x0002199000037802 */ /* 0x000fe20000000f00 */
[----:B------:R-:W-:Y:S02]  /*21970*/  IMAD.MOV.U32 R61, RZ, RZ, 0x181f ;  /* 0x0000181fff3d7424 */ /* 0x000fe400078e00ff */
[----:B-1----:R-:W-:Y:S05]  /*21980*/  CALL.REL.NOINC `($__internal_23_$__cuda_sm70_shflsync_idx_p) ;  /* 0x00003e2000007944 */ /* 0x002fea0003c00000 */
[----:B------:R-:W-:Y:S01]  /*21990*/  MOV R7, R62 ;  /* 0x0000003e00077202 */ /* 0x000fe20000000f00 */
[----:B------:R-:W-:-:S05]  /*219a0*/  BRA `(.L_x_1858) ;  /* 0xffff12a000007947 */ /* 0x000fca000383ffff */
.L_x_1752:
[----:B------:R-:W-:Y:S01]  /*219b0*/  MOV R2, RZ ;  /* 0x000000ff00027202 */ /* 0x000fe20000000f00 */
[----:B------:R-:W-:Y:S01]  /*219c0*/  IMAD.MOV.U32 R56, RZ, RZ, R0 ;  /* 0x000000ffff387224 */ /* 0x000fe200078e0000 */
[----:B------:R-:W-:Y:S01]  /*219d0*/  MOV R3, 0x21a00 ;  /* 0x00021a0000037802 */ /* 0x000fe20000000f00 */
[----:B------:R-:W-:Y:S02]  /*219e0*/  IMAD.MOV.U32 R61, RZ, RZ, 0x181f ;  /* 0x0000181fff3d7424 */ /* 0x000fe400078e00ff */
[----:B-123--:R-:W-:Y:S05]  /*219f0*/  CALL.REL.NOINC `($__internal_23_$__cuda_sm70_shflsync_idx_p) ;  /* 0x00003db000007944 */ /* 0x00efea0003c00000 */
[----:B------:R-:W-:Y:S01]  /*21a00*/  IMAD.MOV.U32 R56, RZ, RZ, R4 ;  /* 0x000000ffff387224 */ /* 0x000fe200078e0004 */
[----:B------:R-:W-:Y:S01]  /*21a10*/  ISETP.GE.AND P0, PT, R244, c[0x0][0x1d4], PT ;  /* 0x00007500f4007a0c */ /* 0x000fe20003f06270 */
[----:B------:R-:W-:Y:S01]  /*21a20*/  IMAD.MOV.U32 R61, RZ, RZ, 0x181f ;  /* 0x0000181fff3d7424 */ /* 0x000fe200078e00ff */
[----:B------:R-:W-:Y:S05]  /*21a30*/  IADD3 R2, P1, R62, R5, RZ ;  /* 0x000000053e027210 */ /* 0x000fea0007f3e0ff */
[----:B------:R-:W-:Y:S01]  /*21a40*/  IMAD.X R3, R7, 0x1, R6, P1 ;  /* 0x0000000107037824 */ /* 0x000fe200008e0606 */
[----:B------:R-:W-:Y:S05]  /*21a50*/  SEL R7, RZ, 0x10, P0 ;  /* 0x00000010ff077807 */ /* 0x000fea0000000000 */
[----:B------:R-:W-:Y:S01]  /*21a60*/  @!PT LDS RZ, [RZ] ;  /* 0x00000000fffff984 */ /* 0x000fe20000000800 */
[----:B------:R-:W-:Y:S01]  /*21a70*/  @!PT LDS RZ, [RZ] ;  /* 0x00000000fffff984 */ /* 0x000fe20000000800 */
[----:B------:R-:W-:Y:S01]  /*21a80*/  @!PT LDS RZ, [RZ] ;  /* 0x00000000fffff984 */ /* 0x000fe20000000800 */
[----:B------:R1:W-:Y:S02]  /*21a90*/  LDGSTS.E.BYPASS.LTC128B.128 [R208+0x100], [R2.64], !P0 ;  /* 0x0010000002d07fae */ /* 0x0003e4000c101d48 */
[----:B-1----:R-:W-:Y:S01]  /*21aa0*/  MOV R3, 0x21ad0 ;  /* 0x00021ad000037802 */ /* 0x002fe20000000f00 */
[----:B------:R-:W-:Y:S03]  /*21ab0*/  IMAD.MOV.U32 R2, RZ, RZ, 0x1 ;  /* 0x00000001ff027424 */ /* 0x000fe600078e00ff */
[----:B------:R-:W-:Y:S05]  /*21ac0*/  CALL.REL.NOINC `($__internal_23_$__cuda_sm70_shflsync_idx_p) ;  /* 0x00003ce000007944 */ /* 0x000fea0003c00000 */
[----:B------:R-:W-:Y:S01]  /*21ad0*/  MOV R2, 0x1 ;  /* 0x0000000100027802 */ /* 0x000fe20000000f00 */
[----:B------:R-:W-:Y:S01]  /*21ae0*/  IMAD.MOV.U32 R8, RZ, RZ, R62 ;  /* 0x000000ffff087224 */ /* 0x000fe200078e003e */
[----:B------:R-:W-:Y:S01]  /*21af0*/  MOV R61, 0x181f ;  /* 0x0000181f003d7802 */ /* 0x000fe20000000f00 */
[----:B------:R-:W-:Y:S01]  /*21b00*/  IMAD.MOV.U32 R56, RZ, RZ, R0 ;  /* 0x000000ffff387224 */ /* 0x000fe200078e0000 */
[----:B------:R-:W-:Y:S02]  /*21b10*/  MOV R3, 0x21b30 ;  /* 0x00021b3000037802 */ /* 0x000fe40000000f00 */
[----:B------:R-:W-:Y:S05]  /*21b20*/  CALL.REL.NOINC `($__internal_23_$__cuda_sm70_shflsync_idx_p) ;  /* 0x00003c8000007944 */ /* 0x000fea0003c00000 */
        /* <DEDUP_REMOVED lines=60> */
[----:B------:R-:W-:Y:S01]  /*21ef0*/  MOV R0, R62 ;  /* 0x0000003e00007202 */ /* 0x000fe20000000f00 */
[----:B------:R-:W-:-:S05]  /*21f00*/  BRA `(.L_x_1859) ;  /* 0xffff0ee000007947 */ /* 0x000fca000383ffff */
.L_x_1755:
[----:B------:R-:W-:Y:S01]  /*21f10*/  MOV R2, RZ ;  /* 0x000000ff00027202 */ /* 0x000fe20000000f00 */
[----:B------:R-:W-:Y:S01]  /*21f20*/  IMAD.MOV.U32 R56, RZ, RZ, R4 ;  /* 0x000000ffff387224 */ /* 0x000fe200078e0004 */
[----:B------:R-:W-:Y:S01]  /*21f30*/  MOV R3, 0x21f60 ;  /* 0x00021f6000037802 */ /* 0x000fe20000000f00 */
[----:B------:R-:W-:Y:S02]  /*21f40*/  IMAD.MOV.U32 R61, RZ, RZ, 0x181f ;  /* 0x0000181fff3d7424 */ /* 0x000fe400078e00ff */
[----:B------:R-:W-:Y:S05]  /*21f50*/  CALL.REL.NOINC `($__internal_23_$__cuda_sm70_shflsync_idx_p) ;  /* 0x0000385000007944 */ /* 0x000fea0003c00000 */
[----:B------:R-:W-:Y:S01]  /*21f60*/  MOV R7, R62 ;  /* 0x0000003e00077202 */ /* 0x000fe20000000f00 */
[----:B------:R-:W-:-:S05]  /*21f70*/  BRA `(.L_x_1860) ;  /* 0xffff219000007947 */ /* 0x000fca000383ffff */
.L_x_1756:
[----:B------:R-:W-:Y:S01]  /*21f80*/  MOV R2, RZ ;  /* 0x000000ff00027202 */ /* 0x000fe20000000f00 */
[----:B------:R-:W-:Y:S01]  /*21f90*/  IMAD.MOV.U32 R56, RZ, RZ, R0 ;  /* 0x000000ffff387224 */ /* 0x000fe200078e0000 */
[----:B------:R-:W-:Y:S01]  /*21fa0*/  MOV R3, 0x21fd0 ;  /* 0x00021fd000037802 */ /* 0x000fe20000000f00 */
[----:B------:R-:W-:Y:S02]  /*21fb0*/  IMAD.MOV.U32 R61, RZ, RZ, 0x181f ;  /* 0x0000181fff3d7424 */ /* 0x000fe400078e00ff */
[----:B-12---:R-:W-:Y:S05]  /*21fc0*/  CALL.REL.NOINC `($__internal_23_$__cuda_sm70_shflsync_idx_p) ;  /* 0x000037e000007944 */ /* 0x006fea0003c00000 */
        /* <DEDUP_REMOVED lines=81> */
.L_x_1757:
[----:B------:R-:W-:Y:S01]  /*224e0*/  MOV R2, RZ ;  /* 0x000000ff00027202 */ /* 0x000fe20000000f00 */
[----:B------:R-:W-:Y:S01]  /*224f0*/  IMAD.MOV.U32 R56, RZ, RZ, R4 ;  /* 0x000000ffff387224 */ /* 0x000fe200078e0004 */
[----:B------:R-:W-:Y:S01]  /*22500*/  MOV R3, 0x22530 ;  /* 0x0002253000037802 */ /* 0x000fe20000000f00 */
[----:B------:R-:W-:Y:S02]  /*22510*/  IMAD.MOV.U32 R61, RZ, RZ, 0x1c1f ;  /* 0x00001c1fff3d7424 */ /* 0x000fe400078e00ff */
[----:B------:R-:W-:Y:S05]  /*22520*/  CALL.REL.NOINC `($__internal_23_$__cuda_sm70_shflsync_idx_p) ;  /* 0x0000328000007944 */ /* 0x000fea0003c00000 */
[----:B------:R-:W-:Y:S01]  /*22530*/  MOV R0, R62 ;  /* 0x0000003e00007202 */ /* 0x000fe20000000f00 */
[----:B------:R-:W-:-:S05]  /*22540*/  BRA `(.L_x_1862) ;  /* 0xffff1ef000007947 */ /* 0x000fca000383ffff */
.L_x_1758:
[----:B------:R-:W-:Y:S01]  /*22550*/  MOV R2, 0x1 ;  /* 0x0000000100027802 */ /* 0x000fe20000000f00 */
[----:B------:R-:W-:Y:S01]  /*22560*/  IMAD.MOV.U32 R56, RZ, RZ, R4 ;  /* 0x000000ffff387224 */ /* 0x000fe200078e0004 */
[----:B------:R-:W-:Y:S01]  /*22570*/  MOV R3, 0x225a0 ;  /* 0x000225a000037802 */ /* 0x000fe20000000f00 */
[----:B------:R-:W-:Y:S02]  /*22580*/  IMAD.MOV.U32 R61, RZ, RZ, 0x1c1f ;  /* 0x00001c1fff3d7424 */ /* 0x000fe400078e00ff */
[----:B-1----:R-:W-:Y:S05]  /*22590*/  CALL.REL.NOINC `($__internal_23_$__cuda_sm70_shflsync_idx_p) ;  /* 0x0000321000007944 */ /* 0x002fea0003c00000 */
[----:B------:R-:W-:Y:S01]  /*225a0*/  MOV R3, 0x22880 ;  /* 0x0002288000037802 */ /* 0x000fe20000000f00 */
[----:B------:R-:W-:Y:S02]  /*225b0*/  IMAD.IADD R62, R5, 0x1, R62 ;  /* 0x00000001053e7824 */ /* 0x000fe400078e023e */
[----:B------:R-:W-:Y:S02]  /*225c0*/  IMAD.MOV.U32 R56, RZ, RZ, R4 ;  /* 0x000000ffff387224 */ /* 0x000fe400078e0004 */
[----:B------:R-:W-:Y:S01]  /*225d0*/  IMAD.MOV.U32 R2, RZ, RZ, 0x2 ;  /* 0x00000002ff027424 */ /* 0x000fe200078e00ff */
[C---:B------:R-:W-:Y:S01]  /*225e0*/  ISETP.GT.AND P0, PT, R62.reuse, RZ, PT ;  /* 0x000000ff3e00720c */ /* 0x040fe20003f04270 */
[----:B------:R-:W-:Y:S01]  /*225f0*/  IMAD.MOV.U32 R61, RZ, RZ, 0x1c1f ;  /* 0x00001c1fff3d7424 */ /* 0x000fe200078e00ff */
        /* <DEDUP_REMOVED lines=36> */
[----:B------:R-:W-:Y:S02]  /*22840*/  FSEL R40, R32, -INF , P2 ;  /* 0xff80000020287808 */ /* 0x000fe40001000000 */
[----:B------:R-:W-:Y:S02]  /*22850*/  FSEL R39, R31, -INF , P1 ;  /* 0xff8000001f277808 */ /* 0x000fe40000800000 */
[----:B------:R-:W-:Y:S02]  /*22860*/  FSEL R38, R30, -INF , P0 ;  /* 0xff8000001e267808 */ /* 0x000fe40000000000 */
[----:B------:R-:W-:Y:S05]  /*22870*/  CALL.REL.NOINC `($__internal_23_$__cuda_sm70_shflsync_idx_p) ;  /* 0x00002f3000007944 */ /* 0x000fea0003c00000 */
        /* <DEDUP_REMOVED lines=169> */
[----:B------:R-:W-:Y:S05]  /*23310*/  CALL.REL.NOINC `($__internal_22_$__cuda_sm70_shflsync_bfly_p) ;  /* 0x0000243000007944 */ /* 0x000fea0003c00000 */
[----:B------:R-:W-:Y:S01]  /*23320*/  FMNMX.FTZ R4, R4, R0, !PT ;  /* 0x0000000004047209 */ /* 0x000fe20007810000 */
[----:B------:R-:W-:Y:S01]  /*23330*/  IMAD.MOV.U32 R0, RZ, RZ, 0x1 ;  /* 0x00000001ff007424 */ /* 0x000fe200078e00ff */
[----:B------:R-:W-:Y:S02]  /*23340*/  MOV R2, 0x23360 ;  /* 0x0002336000027802 */ /* 0x000fe40000000f00 */
        /* <DEDUP_REMOVED lines=28> */
[----:B------:R-:W-:-:S05]  /*23510*/  BRA `(.L_x_1863) ;  /* 0xffff1f9000007947 */ /* 0x000fca000383ffff */
.L_x_1761:
[----:B-1--4-:R-:W-:Y:S01]  /*23520*/  MOV R61, 0x181f ;  /* 0x0000181f003d7802 */ /* 0x012fe20000000f00 */
[----:B------:R-:W-:Y:S01]  /*23530*/  IMAD.MOV.U32 R2, RZ, RZ, RZ ;  /* 0x000000ffff027224 */ /* 0x000fe200078e00ff */
[----:B------:R-:W-:Y:S02]  /*23540*/  MOV R3, 0x23560 ;  /* 0x0002356000037802 */ /* 0x000fe40000000f00 */
[----:B------:R-:W-:Y:S05]  /*23550*/  CALL.REL.NOINC `($__internal_23_$__cuda_sm70_shflsync_idx_p) ;  /* 0x0000225000007944 */ /* 0x000fea0003c00000 */
[----:B------:R-:W-:Y:S01]  /*23560*/  MOV R58, R62 ;  /* 0x0000003e003a7202 */ /* 0x000fe20000000f00 */
[----:B------:R-:W-:-:S05]  /*23570*/  BRA `(.L_x_1864) ;  /* 0xffff3ff000007947 */ /* 0x000fca000383ffff */
.L_x_1764:
[----:B------:R-:W-:Y:S01]  /*23580*/  MOV R2, RZ ;  /* 0x000000ff00027202 */ /* 0x000fe20000000f00 */
[----:B------:R-:W-:Y:S01]  /*23590*/  IMAD.MOV.U32 R56, RZ, RZ, R4 ;  /* 0x000000ffff387224 */ /* 0x000fe200078e0004 */
[----:B------:R-:W-:Y:S01]  /*235a0*/  MOV R3, 0x235d0 ;  /* 0x000235d000037802 */ /* 0x000fe20000000f00 */
[----:B------:R-:W-:Y:S02]  /*235b0*/  IMAD.MOV.U32 R61, RZ, RZ, 0x181f ;  /* 0x0000181fff3d7424 */ /* 0x000fe400078e00ff */
[----:B------:R-:W-:Y:S05]  /*235c0*/  CALL.REL.NOINC `($__internal_23_$__cuda_sm70_shflsync_idx_p) ;  /* 0x000021e000007944 */ /* 0x000fea0003c00000 */
[----:B------:R-:W-:Y:S01]  /*235d0*/  MOV R7, R62 ;  /* 0x0000003e00077202 */ /* 0x000fe20000000f00 */
[----:B------:R-:W-:-:S05]  /*235e0*/  BRA `(.L_x_1865) ;  /* 0xffff53c000007947 */ /* 0x000fca000383ffff */
.L_x_1765:
[----:B------:R-:W-:Y:S01]  /*235f0*/  MOV R2, RZ ;  /* 0x000000ff00027202 */ /* 0x000fe20000000f00 */
[----:B------:R-:W-:Y:S01]  /*23600*/  IMAD.MOV.U32 R56, RZ, RZ, R0 ;  /* 0x000000ffff387224 */ /* 0x000fe200078e0000 */
[----:B------:R-:W-:Y:S01]  /*23610*/  MOV R3, 0x23640 ;  /* 0x0002364000037802 */ /* 0x000fe20000000f00 */
[----:B------:R-:W-:Y:S02]  /*23620*/  IMAD.MOV.U32 R61, RZ, RZ, 0x181f ;  /* 0x0000181fff3d7424 */ /* 0x000fe400078e00ff */
[----:B-12---:R-:W-:Y:S05]  /*23630*/  CALL.REL.NOINC `($__internal_23_$__cuda_sm70_shflsync_idx_p) ;  /* 0x0000217000007944 */ /* 0x006fea0003c00000 */
        /* <DEDUP_REMOVED lines=82> */
.L_x_1766:
[----:B------:R-:W-:Y:S02]  /*23b60*/  MOV R0, 0x2 ;  /* 0x0000000200007802 */ /* 0x000fe40000000f00 */
        /* <DEDUP_REMOVED lines=34> */
.L_x_1768:
[----:B------:R-:W-:Y:S01]  /*23d90*/  IMAD.MOV.U32 R4, RZ, RZ, R239 ;  /* 0x000000ffff047224 */ /* 0x000fe200078e00ef */
[----:B------:R-:W-:-:S02]  /*23da0*/  MOV R0, 0x2 ;  /* 0x0000000200007802 */ /* 0x000fc40000000f00 */
[----:B------:R-:W-:Y:S02]  /*23db0*/  MOV R2, 0x23dd0 ;  /* 0x00023dd000027802 */ /* 0x000fe40000000f00 */
[----:B------:R-:W-:Y:S05]  /*23dc0*/  CALL.REL.NOINC `($__internal_22_$__cuda_sm70_shflsync_bfly_p) ;  /* 0x0000198000007944 */ /* 0x000fea0003c00000 */
[----:B------:R-:W-:Y:S05]  /*23dd0*/  BRA `(.L_x_1868) ;  /* 0xffff71a000007947 */ /* 0x000fea000383ffff */
.L_x_1769:
[----:B------:R-:W-:Y:S01]  /*23de0*/  IMAD.MOV.U32 R4, RZ, RZ, R5 ;  /* 0x000000ffff047224 */ /* 0x000fe200078e0005 */
[----:B------:R-:W-:Y:S02]  /*23df0*/  MOV R0, 0x1 ;  /* 0x0000000100007802 */ /* 0x000fe40000000f00 */
[----:B------:R-:W-:Y:S02]  /*23e00*/  MOV R2, 0x23e20 ;  /* 0x00023e2000027802 */ /* 0x000fe40000000f00 */
[----:B-1----:R-:W-:Y:S05]  /*23e10*/  CALL.REL.NOINC `($__internal_22_$__cuda_sm70_shflsync_bfly_p) ;  /* 0x0000193000007944 */ /* 0x002fea0003c00000 */
[----:B------:R-:W-:Y:S01]  /*23e20*/  FADD.FTZ R5, R5, R0 ;  /* 0x0000000005057221 */ /* 0x000fe20000010000 */
[----:B------:R-:W-:Y:S02]  /*23e30*/  MOV R4, R243 ;  /* 0x000000f300047202 */ /* 0x000fe40000000f00 */
[----:B------:R-:W-:Y:S02]  /*23e40*/  MOV R0, 0x2 ;  /* 0x0000000200007802 */ /* 0x000fe40000000f00 */
[----:B------:R-:W-:Y:S02]  /*23e50*/  MOV R2, 0x23e70 ;  /* 0x00023e7000027802 */ /* 0x000fe40000000f00 */
[----:B------:R-:W-:Y:S05]  /*23e60*/  CALL.REL.NOINC `($__internal_22_$__cuda_sm70_shflsync_bfly_p) ;  /* 0x000018e000007944 */ /* 0x000fea0003c00000 */
[----:B------:R-:W-:Y:S01]  /*23e70*/  FADD.FTZ R6, R243, R0 ;  /* 0x00000000f3067221 */ /* 0x000fe20000010000 */
[----:B------:R-:W-:Y:S02]  /*23e80*/  MOV R0, 0x1 ;  /* 0x0000000100007802 */ /* 0x000fe40000000f00 */
[----:B------:R-:W-:-:S02]  /*23e90*/  MOV R2, 0x23ec0 ;  /* 0x00023ec000027802 */ /* 0x000fc40000000f00 */
[----:B------:R-:W-:Y:S02]  /*23ea0*/  MOV R4, R6 ;  /* 0x0000000600047202 */ /* 0x000fe40000000f00 */
[----:B------:R-:W-:Y:S05]  /*23eb0*/  CALL.REL.NOINC `($__internal_22_$__cuda_sm70_shflsync_bfly_p) ;  /* 0x0000189000007944 */ /* 0x000fea0003c00000 */
[----:B------:R-:W-:Y:S01]  /*23ec0*/  FADD.FTZ R6, R6, R0 ;  /* 0x0000000006067221 */ /* 0x000fe20000010000 */
[----:B------:R-:W-:Y:S02]  /*23ed0*/  MOV R4, R246 ;  /* 0x000000f600047202 */ /* 0x000fe40000000f00 */
[----:B------:R-:W-:Y:S02]  /*23ee0*/  MOV R0, 0x2 ;  /* 0x0000000200007802 */ /* 0x000fe40000000f00 */
[----:B------:R-:W-:Y:S02]  /*23ef0*/  MOV R2, 0x23f10 ;  /* 0x00023f1000027802 */ /* 0x000fe40000000f00 */
[----:B------:R-:W-:Y:S05]  /*23f00*/  CALL.REL.NOINC `($__internal_22_$__cuda_sm70_shflsync_bfly_p) ;  /* 0x0000184000007944 */ /* 0x000fea0003c00000 */
[----:B------:R-:W-:Y:S01]  /*23f10*/  FADD.FTZ R7, R246, R0 ;  /* 0x00000000f6077221 */ /* 0x000fe20000010000 */
[----:B------:R-:W-:Y:S02]  /*23f20*/  MOV R0, 0x1 ;  /* 0x0000000100007802 */ /* 0x000fe40000000f00 */
[----:B------:R-:W-:Y:S02]  /*23f30*/  MOV R2, 0x23f60 ;  /* 0x00023f6000027802 */ /* 0x000fe40000000f00 */
[----:B------:R-:W-:-:S02]  /*23f40*/  MOV R4, R7 ;  /* 0x0000000700047202 */ /* 0x000fc40000000f00 */
[----:B------:R-:W-:Y:S05]  /*23f50*/  CALL.REL.NOINC `($__internal_22_$__cuda_sm70_shflsync_bfly_p) ;  /* 0x000017f000007944 */ /* 0x000fea0003c00000 */
[----:B------:R-:W-:Y:S01]  /*23f60*/  FADD.FTZ R7, R7, R0 ;  /* 0x0000000007077221 */ /* 0x000fe20000010000 */
[----:B------:R-:W-:-:S02]  /*23f70*/  MOV R4, R247 ;  /* 0x000000f700047202 */ /* 0x000fc40000000f00 */
[----:B------:R-:W-:Y:S02]  /*23f80*/  MOV R0, 0x2 ;  /* 0x0000000200007802 */ /* 0x000fe40000000f00 */
[----:B------:R-:W-:Y:S02]  /*23f90*/  MOV R2, 0x23fb0 ;  /* 0x00023fb000027802 */ /* 0x000fe40000000f00 */
[----:B------:R-:W-:Y:S05]  /*23fa0*/  CALL.REL.NOINC `($__internal_22_$__cuda_sm70_shflsync_bfly_p) ;  /* 0x000017a000007944 */ /* 0x000fea0003c00000 */
[----:B------:R-:W-:Y:S01]  /*23fb0*/  FADD.FTZ R4, R247, R0 ;  /* 0x00000000f7047221 */ /* 0x000fe20000010000 */
[----:B------:R-:W-:Y:S02]  /*23fc0*/  MOV R0, 0x1 ;  /* 0x0000000100007802 */ /* 0x000fe40000000f00 */
[----:B------:R-:W-:Y:S02]  /*23fd0*/  MOV R2, 0x23ff0 ;  /* 0x00023ff000027802 */ /* 0x000fe40000000f00 */
[----:B------:R-:W-:Y:S05]  /*23fe0*/  CALL.REL.NOINC `($__internal_22_$__cuda_sm70_shflsync_bfly_p) ;  /* 0x0000176000007944 */ /* 0x000fea0003c00000 */
[----:B------:R-:W-:Y:S01]  /*23ff0*/  MOV R8, R0 ;  /* 0x0000000000087202 */ /* 0x000fe20000000f00 */
[----:B------:R-:W-:Y:S05]  /*24000*/  BRA `(.L_x_1869) ;  /* 0xffff706000007947 */ /* 0x000fea000383ffff */
.L_x_1776:
[----:B-1234-:R-:W-:Y:S01]  /*24010*/  IMAD.MOV.U32 R56, RZ, RZ, R5 ;  /* 0x000000ffff387224 */ /* 0x01efe200078e0005 */
[----:B------:R-:W-:Y:S01]  /*24020*/  MOV R2, RZ ;  /* 0x000000ff00027202 */ /* 0x000fe20000000f00 */
[----:B------:R-:W-:Y:S01]  /*24030*/  IMAD.MOV.U32 R61, RZ, RZ, 0x181f ;  /* 0x0000181fff3d7424 */ /* 0x000fe200078e00ff */
[----:B------:R-:W-:Y:S02]  /*24040*/  MOV R3, 0x24060 ;  /* 0x0002406000037802 */ /* 0x000fe40000000f00 */
[----:B------:R-:W-:Y:S05]  /*24050*/  CALL.REL.NOINC `($__internal_23_$__cuda_sm70_shflsync_idx_p) ;  /* 0x0000175000007944 */ /* 0x000fea0003c00000 */
[----:B------:R-:W-:Y:S01]  /*24060*/  MOV R7, R62 ;  /* 0x0000003e00077202 */ /* 0x000fe20000000f00 */
[----:B------:R-:W-:Y:S05]  /*24070*/  BRA `(.L_x_1870) ;  /* 0xffff86b000007947 */ /* 0x000fea000383ffff */
.L_x_1777:
[----:B------:R-:W-:Y:S01]  /*24080*/  IMAD.MOV.U32 R56, RZ, RZ, R6 ;  /* 0x000000ffff387224 */ /* 0x000fe200078e0006 */
[----:B------:R-:W-:Y:S01]  /*24090*/  MOV R2, RZ ;  /* 0x000000ff00027202 */ /* 0x000fe20000000f00 */
[----:B------:R-:W-:Y:S01]  /*240a0*/  IMAD.MOV.U32 R61, RZ, RZ, 0x181f ;  /* 0x0000181fff3d7424 */ /* 0x000fe200078e00ff */
[----:B------:R-:W-:-:S02]  /*240b0*/  MOV R3, 0x240d0 ;  /* 0x000240d000037802 */ /* 0x000fc40000000f00 */
[----:B-12---:R-:W-:Y:S05]  /*240c0*/  CALL.REL.NOINC `($__internal_23_$__cuda_sm70_shflsync_idx_p) ;  /* 0x000016e000007944 */ /* 0x006fea0003c00000 */
[----:B------:R-:W-:Y:S01]  /*240d0*/  MOV R2, R62 ;  /* 0x0000003e00027202 */ /* 0x000fe20000000f00 */
[----:B------:R-:W-:Y:S05]  /*240e0*/  BRA `(.L_x_1871) ;  /* 0xffff866000007947 */ /* 0x000fea000383ffff */
.L_x_1778:
[----:B------:R-:W-:Y:S01]  /*240f0*/  IMAD.MOV.U32 R56, RZ, RZ, R5 ;  /* 0x000000ffff387224 */ /* 0x000fe200078e0005 */
[----:B--2---:R-:W-:Y:S01]  /*24100*/  MOV R2, 0x1 ;  /* 0x0000000100027802 */ /* 0x004fe20000000f00 */
[----:B------:R-:W-:Y:S01]  /*24110*/  IMAD.MOV.U32 R61, RZ, RZ, 0x181f ;  /* 0x0000181fff3d7424 */ /* 0x000fe200078e00ff */
[----:B------:R-:W-:-:S02]  /*24120*/  MOV R3, 0x24140 ;  /* 0x0002414000037802 */ /* 0x000fc40000000f00 */
[----:B-1-3--:R-:W-:Y:S05]  /*24130*/  CALL.REL.NOINC `($__internal_23_$__cuda_sm70_shflsync_idx_p) ;  /* 0x0000167000007944 */ /* 0x00afea0003c00000 */
        /* <DEDUP_REMOVED lines=8> */
.L_x_1779:
[----:B------:R-:W-:Y:S01]  /*241c0*/  IMAD.MOV.U32 R56, RZ, RZ, R5 ;  /* 0x000000ffff387224 */ /* 0x000fe200078e0005 */
[----:B-1----:R-:W-:Y:S01]  /*241d0*/  MOV R2, 0x2 ;  /* 0x0000000200027802 */ /* 0x002fe20000000f00 */
[----:B------:R-:W-:Y:S01]  /*241e0*/  IMAD.MOV.U32 R61, RZ, RZ, 0x181f ;  /* 0x0000181fff3d7424 */ /* 0x000fe200078e00ff */
[----:B------:R-:W-:Y:S02]  /*241f0*/  MOV R3, 0x24210 ;  /* 0x0002421000037802 */ /* 0x000fe40000000f00 */
[----:B---34-:R-:W-:Y:S05]  /*24200*/  CALL.REL.NOINC `($__internal_23_$__cuda_sm70_shflsync_idx_p) ;  /* 0x000015a000007944 */ /* 0x018fea0003c00000 */
[----:B------:R-:W-:Y:S01]  /*24210*/  MOV R7, R62 ;  /* 0x0000003e00077202 */ /* 0x000fe20000000f00 */
[----:B------:R-:W-:Y:S05]  /*24220*/  BRA `(.L_x_1873) ;  /* 0xffff860000007947 */ /* 0x000fea000383ffff */
.L_x_1780:
[----:B------:R-:W-:Y:S01]  /*24230*/  IMAD.MOV.U32 R56, RZ, RZ, R6 ;  /* 0x000000ffff387224 */ /* 0x000fe200078e0006 */
[----:B-1----:R-:W-:Y:S01]  /*24240*/  MOV R2, 0x2 ;  /* 0x0000000200027802 */ /* 0x002fe20000000f00 */
[----:B------:R-:W-:Y:S01]  /*24250*/  IMAD.MOV.U32 R61, RZ, RZ, 0x181f ;  /* 0x0000181fff3d7424 */ /* 0x000fe200078e00ff */
[----:B------:R-:W-:Y:S02]  /*24260*/  MOV R3, 0x24280 ;  /* 0x0002428000037802 */ /* 0x000fe40000000f00 */
[----:B--234-:R-:W-:Y:S05]  /*24270*/  CALL.REL.NOINC `($__internal_23_$__cuda_sm70_shflsync_idx_p) ;  /* 0x0000153000007944 */ /* 0x01cfea0003c00000 */
[----:B------:R-:W-:Y:S01]  /*24280*/  MOV R2, R62 ;  /* 0x0000003e00027202 */ /* 0x000fe20000000f00 */
[----:B------:R-:W-:Y:S05]  /*24290*/  BRA `(.L_x_1874) ;  /* 0xffff85b000007947 */ /* 0x000fea000383ffff */
.L_x_1781:
[----:B------:R-:W-:Y:S01]  /*242a0*/  IMAD.MOV.U32 R56, RZ, RZ, R5 ;  /* 0x000000ffff387224 */ /* 0x000fe200078e0005 */
[----:B--2---:R-:W-:Y:S01]  /*242b0*/  MOV R2, 0x3 ;  /* 0x0000000300027802 */ /* 0x004fe20000000f00 */
[----:B------:R-:W-:Y:S01]  /*242c0*/  IMAD.MOV.U32 R61, RZ, RZ, 0x181f ;  /* 0x0000181fff3d7424 */ /* 0x000fe200078e00ff */
[----:B------:R-:W-:-:S02]  /*242d0*/  MOV R3, 0x242f0 ;  /* 0x000242f000037802 */ /* 0x000fc40000000f00 */
[----:B-1-34-:R-:W-:Y:S05]  /*242e0*/  CALL.REL.NOINC `($__internal_23_$__cuda_sm70_shflsync_idx_p) ;  /* 0x000014c000007944 */ /* 0x01afea0003c00000 */
        /* <DEDUP_REMOVED lines=8> */
.L_x_1782:
[----:B------:R-:W-:Y:S01]  /*24370*/  IMAD.MOV.U32 R56, RZ, RZ, R5 ;  /* 0x000000ffff387224 */ /* 0x000fe200078e0005 */
[----:B--2---:R-:W-:Y:S01]  /*24380*/  MOV R2, 0x4 ;  /* 0x0000000400027802 */ /* 0x004fe20000000f00 */
[----:B------:R-:W-:Y:S01]  /*24390*/  IMAD.MOV.U32 R61, RZ, RZ, 0x181f ;  /* 0x0000181fff3d7424 */ /* 0x000fe200078e00ff */
[----:B------:R-:W-:Y:S02]  /*243a0*/  MOV R3, 0x243c0 ;  /* 0x000243c000037802 */ /* 0x000fe40000000f00 */
[----:B-1-34-:R-:W-:Y:S05]  /*243b0*/  CALL.REL.NOINC `($__internal_23_$__cuda_sm70_shflsync_idx_p) ;  /* 0x000013f000007944 */ /* 0x01afea0003c00000 */
[----:B------:R-:W-:Y:S01]  /*243c0*/  MOV R7, R62 ;  /* 0x0000003e00077202 */ /* 0x000fe20000000f00 */
[----:B------:R-:W-:Y:S05]  /*243d0*/  BRA `(.L_x_1876) ;  /* 0xffff856000007947 */ /* 0x000fea000383ffff */
.L_x_1783:
[----:B------:R-:W-:Y:S01]  /*243e0*/  IMAD.MOV.U32 R56, RZ, RZ, R6 ;  /* 0x000000ffff387224 */ /* 0x000fe200078e0006 */
[----:B--2---:R-:W-:Y:S01]  /*243f0*/  MOV R2, 0x4 ;  /* 0x0000000400027802 */ /* 0x004fe20000000f00 */
[----:B------:R-:W-:Y:S01]  /*24400*/  IMAD.MOV.U32 R61, RZ, RZ, 0x181f ;  /* 0x0000181fff3d7424 */ /* 0x000fe200078e00ff */
[----:B------:R-:W-:Y:S02]  /*24410*/  MOV R3, 0x24430 ;  /* 0x0002443000037802 */ /* 0x000fe40000000f00 */
[----:B-1-34-:R-:W-:Y:S05]  /*24420*/  CALL.REL.NOINC `($__internal_23_$__cuda_sm70_shflsync_idx_p) ;  /* 0x0000138000007944 */ /* 0x01afea0003c00000 */
[----:B------:R-:W-:Y:S01]  /*24430*/  MOV R2, R62 ;  /* 0x0000003e00027202 */ /* 0x000fe20000000f00 */
[----:B------:R-:W-:Y:S05]  /*24440*/  BRA `(.L_x_1877) ;  /* 0xffff851000007947 */ /* 0x000fea000383ffff */
.L_x_1784:
[----:B------:R-:W-:Y:S01]  /*24450*/  IMAD.MOV.U32 R56, RZ, RZ, R5 ;  /* 0x000000ffff387224 */ /* 0x000fe200078e0005 */
[----:B-1----:R-:W-:Y:S01]  /*24460*/  MOV R2, 0x5 ;  /* 0x0000000500027802 */ /* 0x002fe20000000f00 */
[----:B------:R-:W-:Y:S01]  /*24470*/  IMAD.MOV.U32 R61, RZ, RZ, 0x181f ;  /* 0x0000181fff3d7424 */ /* 0x000fe200078e00ff */
[----:B------:R-:W-:-:S02]  /*24480*/  MOV R3, 0x244a0 ;  /* 0x000244a000037802 */ /* 0x000fc40000000f00 */
[----:B--234-:R-:W-:Y:S05]  /*24490*/  CALL.REL.NOINC `($__internal_23_$__cuda_sm70_shflsync_idx_p) ;  /* 0x0000131000007944 */ /* 0x01cfea0003c00000 */
        /* <DEDUP_REMOVED lines=8> */
.L_x_1785:
[----:B------:R-:W-:Y:S01]  /*24520*/  IMAD.MOV.U32 R56, RZ, RZ, R5 ;  /* 0x000000ffff387224 */ /* 0x000fe200078e0005 */
[----:B--2---:R-:W-:Y:S01]  /*24530*/  MOV R2, 0x6 ;  /* 0x0000000600027802 */ /* 0x004fe20000000f00 */
[----:B------:R-:W-:Y:S01]  /*24540*/  IMAD.MOV.U32 R61, RZ, RZ, 0x181f ;  /* 0x0000181fff3d7424 */ /* 0x000fe200078e00ff */
[----:B------:R-:W-:Y:S02]  /*24550*/  MOV R3, 0x24570 ;  /* 0x0002457000037802 */ /* 0x000fe40000000f00 */
[----:B-1--4-:R-:W-:Y:S05]  /*24560*/  CALL.REL.NOINC `($__internal_23_$__cuda_sm70_shflsync_idx_p) ;  /* 0x0000124000007944 */ /* 0x012fea0003c00000 */
[----:B------:R-:W-:Y:S01]  /*24570*/  MOV R7, R62 ;  /* 0x0000003e00077202 */ /* 0x000fe20000000f00 */
[----:B------:R-:W-:Y:S05]  /*24580*/  BRA `(.L_x_1879) ;  /* 0xffff84c000007947 */ /* 0x000fea000383ffff */
.L_x_1786:
[----:B------:R-:W-:Y:S01]  /*24590*/  IMAD.MOV.U32 R56, RZ, RZ, R6 ;  /* 0x000000ffff387224 */ /* 0x000fe200078e0006 */
[----:B--2---:R-:W-:Y:S01]  /*245a0*/  MOV R2, 0x6 ;  /* 0x0000000600027802 */ /* 0x004fe20000000f00 */
[----:B------:R-:W-:Y:S01]  /*245b0*/  IMAD.MOV.U32 R61, RZ, RZ, 0x181f ;  /* 0x0000181fff3d7424 */ /* 0x000fe200078e00ff */
[----:B------:R-:W-:Y:S02]  /*245c0*/  MOV R3, 0x245e0 ;  /* 0x000245e000037802 */ /* 0x000fe40000000f00 */
[----:B-1-34-:R-:W-:Y:S05]  /*245d0*/  CALL.REL.NOINC `($__internal_23_$__cuda_sm70_shflsync_idx_p) ;  /* 0x000011d000007944 */ /* 0x01afea0003c00000 */
[----:B------:R-:W-:Y:S01]  /*245e0*/  MOV R2, R62 ;  /* 0x0000003e00027202 */ /* 0x000fe20000000f00 */
[----:B------:R-:W-:Y:S05]  /*245f0*/  BRA `(.L_x_1880) ;  /* 0xffff847000007947 */ /* 0x000fea000383ffff */
.L_x_1787:
[----:B------:R-:W-:Y:S01]  /*24600*/  IMAD.MOV.U32 R56, RZ, RZ, R5 ;  /* 0x000000ffff387224 */ /* 0x000fe200078e0005 */
[----:B-1----:R-:W-:Y:S01]  /*24610*/  MOV R2, 0x7 ;  /* 0x0000000700027802 */ /* 0x002fe20000000f00 */
[----:B------:R-:W-:Y:S01]  /*24620*/  IMAD.MOV.U32 R61, RZ, RZ, 0x181f ;  /* 0x0000181fff3d7424 */ /* 0x000fe200078e00ff */
[----:B------:R-:W-:-:S02]  /*24630*/  MOV R3, 0x24650 ;  /* 0x0002465000037802 */ /* 0x000fc40000000f00 */
[----:B--2-4-:R-:W-:Y:S05]  /*24640*/  CALL.REL.NOINC `($__internal_23_$__cuda_sm70_shflsync_idx_p) ;  /* 0x0000116000007944 */ /* 0x014fea0003c00000 */
        /* <DEDUP_REMOVED lines=8> */
.L_x_1789:
[----:B------:R-:W-:Y:S01]  /*246d0*/  IMAD.MOV.U32 R56, RZ, RZ, R5 ;  /* 0x000000ffff387224 */ /* 0x000fe200078e0005 */
[----:B------:R-:W-:Y:S01]  /*246e0*/  MOV R2, RZ ;  /* 0x000000ff00027202 */ /* 0x000fe20000000f00 */
[----:B------:R-:W-:Y:S01]  /*246f0*/  IMAD.MOV.U32 R61, RZ, RZ, 0x1c1f ;  /* 0x00001c1fff3d7424 */ /* 0x000fe200078e00ff */
[----:B------:R-:W-:Y:S02]  /*24700*/  MOV R3, 0x24720 ;  /* 0x0002472000037802 */ /* 0x000fe40000000f00 */
[----:B------:R-:W-:Y:S05]  /*24710*/  CALL.REL.NOINC `($__internal_23_$__cuda_sm70_shflsync_idx_p) ;  /* 0x0000109000007944 */ /* 0x000fea0003c00000 */
[----:B------:R-:W-:Y:S01]  /*24720*/  MOV R4, R62 ;  /* 0x0000003e00047202 */ /* 0x000fe20000000f00 */
[----:B------:R-:W-:Y:S05]  /*24730*/  BRA `(.L_x_1882) ;  /* 0xffff863000007947 */ /* 0x000fea000383ffff */
.L_x_1790:
[----:B------:R-:W-:Y:S01]  /*24740*/  IMAD.MOV.U32 R56, RZ, RZ, R12 ;  /* 0x000000ffff387224 */ /* 0x000fe200078e000c */
[----:B------:R-:W-:Y:S01]  /*24750*/  MOV R2, RZ ;  /* 0x000000ff00027202 */ /* 0x000fe20000000f00 */
[----:B------:R-:W-:Y:S01]  /*24760*/  IMAD.MOV.U32 R61, RZ, RZ, 0x1c1f ;  /* 0x00001c1fff3d7424 */ /* 0x000fe200078e00ff */
[----:B------:R-:W-:Y:S02]  /*24770*/  MOV R3, 0x24790 ;  /* 0x0002479000037802 */ /* 0x000fe40000000f00 */
[----:B-12---:R-:W-:Y:S05]  /*24780*/  CALL.REL.NOINC `($__internal_23_$__cuda_sm70_shflsync_idx_p) ;  /* 0x0000102000007944 */ /* 0x006fea0003c00000 */
[----:B------:R-:W-:Y:S01]  /*24790*/  MOV R0, R62 ;  /* 0x0000003e00007202 */ /* 0x000fe20000000f00 */
[----:B------:R-:W-:Y:S05]  /*247a0*/  BRA `(.L_x_1883) ;  /* 0xffff85e000007947 */ /* 0x000fea000383ffff */
.L_x_1793:
[----:B------:R-:W-:Y:S01]  /*247b0*/  IMAD.MOV.U32 R56, RZ, RZ, R5 ;  /* 0x000000ffff387224 */ /* 0x000fe200078e0005 */
[----:B---3--:R-:W-:Y:S01]  /*247c0*/  MOV R2, 0x1 ;  /* 0x0000000100027802 */ /* 0x008fe20000000f00 */
        /* <DEDUP_REMOVED lines=11> */
.L_x_1796:
[----:B------:R-:W-:Y:S01]  /*24880*/  IMAD.MOV.U32 R56, RZ, RZ, R5 ;  /* 0x000000ffff387224 */ /* 0x000fe200078e0005 */
[----:B--23--:R-:W-:Y:S01]  /*24890*/  MOV R2, 0x2 ;  /* 0x0000000200027802 */ /* 0x00cfe20000000f00 */
[----:B------:R-:W-:Y:S01]  /*248a0*/  IMAD.MOV.U32 R61, RZ, RZ, 0x1c1f ;  /* 0x00001c1fff3d7424 */ /* 0x000fe200078e00ff */
[----:B------:R-:W-:Y:S02]  /*248b0*/  MOV R3, 0x248d0 ;  /* 0x000248d000037802 */ /* 0x000fe40000000f00 */
[----:B-1--4-:R-:W-:Y:S05]  /*248c0*/  CALL.REL.NOINC `($__internal_23_$__cuda_sm70_shflsync_idx_p) ;  /* 0x00000ee000007944 */ /* 0x012fea0003c00000 */
[----:B------:R-:W-:Y:S01]  /*248d0*/  MOV R4, R62 ;  /* 0x0000003e00047202 */ /* 0x000fe20000000f00 */
[----:B------:R-:W-:Y:S05]  /*248e0*/  BRA `(.L_x_1885) ;  /* 0xffff8b5000007947 */ /* 0x000fea000383ffff */
.L_x_1797:
[----:B------:R-:W-:Y:S01]  /*248f0*/  IMAD.MOV.U32 R56, RZ, RZ, R12 ;  /* 0x000000ffff387224 */ /* 0x000fe200078e000c */
[----:B--23--:R-:W-:Y:S01]  /*24900*/  MOV R2, 0x2 ;  /* 0x0000000200027802 */ /* 0x00cfe20000000f00 */
[----:B------:R-:W-:Y:S01]  /*24910*/  IMAD.MOV.U32 R61, RZ, RZ, 0x1c1f ;  /* 0x00001c1fff3d7424 */ /* 0x000fe200078e00ff */
[----:B------:R-:W-:Y:S02]  /*24920*/  MOV R3, 0x24940 ;  /* 0x0002494000037802 */ /* 0x000fe40000000f00 */
[----:B-1--4-:R-:W-:Y:S05]  /*24930*/  CALL.REL.NOINC `($__internal_23_$__cuda_sm70_shflsync_idx_p) ;  /* 0x00000e7000007944 */ /* 0x012fea0003c00000 */
[----:B------:R-:W-:Y:S01]  /*24940*/  MOV R0, R62 ;  /* 0x0000003e00007202 */ /* 0x000fe20000000f00 */
[----:B------:R-:W-:Y:S05]  /*24950*/  BRA `(.L_x_1886) ;  /* 0xffff8b0000007947 */ /* 0x000fea000383ffff */
.L_x_1800:
[----:B------:R-:W-:Y:S01]  /*24960*/  IMAD.MOV.U32 R56, RZ, RZ, R5 ;  /* 0x000000ffff387224 */ /* 0x000fe200078e0005 */
[----:B--2---:R-:W-:Y:S01]  /*24970*/  MOV R2, 0x3 ;  /* 0x0000000300027802 */ /* 0x004fe20000000f00 */
[----:B------:R-:W-:Y:S01]  /*24980*/  IMAD.MOV.U32 R61, RZ, RZ, 0x1c1f ;  /* 0x00001c1fff3d7424 */ /* 0x000fe200078e00ff */
[----:B------:R-:W-:-:S02]  /*24990*/  MOV R3, 0x249b0 ;  /* 0x000249b000037802 */ /* 0x000fc40000000f00 */
[----:B-1--4-:R-:W-:Y:S05]  /*249a0*/  CALL.REL.NOINC `($__internal_23_$__cuda_sm70_shflsync_idx_p) ;  /* 0x00000e0000007944 */ /* 0x012fea0003c00000 */
        /* <DEDUP_REMOVED lines=8> */
.L_x_1804:
[----:B------:R-:W-:Y:S01]  /*24a30*/  IMAD.MOV.U32 R56, RZ, RZ, R5 ;  /* 0x000000ffff387224 */ /* 0x000fe200078e0005 */
[----:B------:R-:W-:Y:S01]  /*24a40*/  MOV R2, RZ ;  /* 0x000000ff00027202 */ /* 0x000fe20000000f00 */
[----:B------:R-:W-:Y:S01]  /*24a50*/  IMAD.MOV.U32 R61, RZ, RZ, 0x181f ;  /* 0x0000181fff3d7424 */ /* 0x000fe200078e00ff */
[----:B------:R-:W-:Y:S02]  /*24a60*/  MOV R3, 0x24a80 ;  /* 0x00024a8000037802 */ /* 0x000fe40000000f00 */
[----:B------:R-:W-:Y:S05]  /*24a70*/  CALL.REL.NOINC `($__internal_23_$__cuda_sm70_shflsync_idx_p) ;  /* 0x00000d3000007944 */ /* 0x000fea0003c00000 */
[----:B------:R-:W-:Y:S01]  /*24a80*/  MOV R7, R62 ;  /* 0x0000003e00077202 */ /* 0x000fe20000000f00 */
[----:B------:R-:W-:Y:S05]  /*24a90*/  BRA `(.L_x_1888) ;  /* 0xffff987000007947 */ /* 0x000fea000383ffff */
.L_x_1805:
[----:B------:R-:W-:Y:S01]  /*24aa0*/  IMAD.MOV.U32 R56, RZ, RZ, R6 ;  /* 0x000000ffff387224 */ /* 0x000fe200078e0006 */
[----:B------:R-:W-:Y:S01]  /*24ab0*/  MOV R2, RZ ;  /* 0x000000ff00027202 */ /* 0x000fe20000000f00 */
[----:B------:R-:W-:Y:S01]  /*24ac0*/  IMAD.MOV.U32 R61, RZ, RZ, 0x181f ;  /* 0x0000181fff3d7424 */ /* 0x000fe200078e00ff */
[----:B------:R-:W-:Y:S02]  /*24ad0*/  MOV R3, 0x24af0 ;  /* 0x00024af000037802 */ /* 0x000fe40000000f00 */
[----:B-12---:R-:W-:Y:S05]  /*24ae0*/  CALL.REL.NOINC `($__internal_23_$__cuda_sm70_shflsync_idx_p) ;  /* 0x00000cc000007944 */ /* 0x006fea0003c00000 */
[----:B------:R-:W-:Y:S01]  /*24af0*/  MOV R2, R62 ;  /* 0x0000003e00027202 */ /* 0x000fe20000000f00 */
[----:B------:R-:W-:Y:S05]  /*24b00*/  BRA `(.L_x_1889) ;  /* 0xffff982000007947 */ /* 0x000fea000383ffff */
.L_x_1806:
        /* <DEDUP_REMOVED lines=13> */
.L_x_1807:
[----:B------:R-:W-:Y:S01]  /*24be0*/  IMAD.MOV.U32 R56, RZ, RZ, R5 ;  /* 0x000000ffff387224 */ /* 0x000fe200078e0005 */
[----:B-1----:R-:W-:Y:S01]  /*24bf0*/  MOV R2, 0x2 ;  /* 0x0000000200027802 */ /* 0x002fe20000000f00 */
[----:B------:R-:W-:Y:S01]  /*24c00*/  IMAD.MOV.U32 R61, RZ, RZ, 0x181f ;  /* 0x0000181fff3d7424 */ /* 0x000fe200078e00ff */
[----:B------:R-:W-:Y:S02]  /*24c10*/  MOV R3, 0x24c30 ;  /* 0x00024c3000037802 */ /* 0x000fe40000000f00 */
[----:B---34-:R-:W-:Y:S05]  /*24c20*/  CALL.REL.NOINC `($__internal_23_$__cuda_sm70_shflsync_idx_p) ;  /* 0x00000b8000007944 */ /* 0x018fea0003c00000 */
[----:B------:R-:W-:Y:S01]  /*24c30*/  MOV R7, R62 ;  /* 0x0000003e00077202 */ /* 0x000fe20000000f00 */
[----:B------:R-:W-:Y:S05]  /*24c40*/  BRA `(.L_x_1891) ;  /* 0xffff97d000007947 */ /* 0x000fea000383ffff */
.L_x_1808:
[----:B------:R-:W-:Y:S01]  /*24c50*/  IMAD.MOV.U32 R56, RZ, RZ, R6 ;  /* 0x000000ffff387224 */ /* 0x000fe200078e0006 */
[----:B-1----:R-:W-:Y:S01]  /*24c60*/  MOV R2, 0x2 ;  /* 0x0000000200027802 */ /* 0x002fe20000000f00 */
[----:B------:R-:W-:Y:S01]  /*24c70*/  IMAD.MOV.U32 R61, RZ, RZ, 0x181f ;  /* 0x0000181fff3d7424 */ /* 0x000fe200078e00ff */
[----:B------:R-:W-:Y:S02]  /*24c80*/  MOV R3, 0x24ca0 ;  /* 0x00024ca000037802 */ /* 0x000fe40000000f00 */
[----:B--234-:R-:W-:Y:S05]  /*24c90*/  CALL.REL.NOINC `($__internal_23_$__cuda_sm70_shflsync_idx_p) ;  /* 0x00000b1000007944 */ /* 0x01cfea0003c00000 */
[----:B------:R-:W-:Y:S01]  /*24ca0*/  MOV R2, R62 ;  /* 0x0000003e00027202 */ /* 0x000fe20000000f00 */
[----:B------:R-:W-:Y:S05]  /*24cb0*/  BRA `(.L_x_1892) ;  /* 0xffff978000007947 */ /* 0x000fea000383ffff */
.L_x_1809:
        /* <DEDUP_REMOVED lines=13> */
.L_x_1810:
[----:B------:R-:W-:Y:S01]  /*24d90*/  IMAD.MOV.U32 R56, RZ, RZ, R5 ;  /* 0x000000ffff387224 */ /* 0x000fe200078e0005 */
[----:B--2---:R-:W-:Y:S01]  /*24da0*/  MOV R2, 0x4 ;  /* 0x0000000400027802 */ /* 0x004fe20000000f00 */
[----:B------:R-:W-:Y:S01]  /*24db0*/  IMAD.MOV.U32 R61, RZ, RZ, 0x181f ;  /* 0x0000181fff3d7424 */ /* 0x000fe200078e00ff */
[----:B------:R-:W-:Y:S02]  /*24dc0*/  MOV R3, 0x24de0 ;  /* 0x00024de000037802 */ /* 0x000fe40000000f00 */
[----:B-1-34-:R-:W-:Y:S05]  /*24dd0*/  CALL.REL.NOINC `($__internal_23_$__cuda_sm70_shflsync_idx_p) ;  /* 0x000009d000007944 */ /* 0x01afea0003c00000 */
[----:B------:R-:W-:Y:S01]  /*24de0*/  MOV R7, R62 ;  /* 0x0000003e00077202 */ /* 0x000fe20000000f00 */
[----:B------:R-:W-:Y:S05]  /*24df0*/  BRA `(.L_x_1894) ;  /* 0xffff973000007947 */ /* 0x000fea000383ffff */
.L_x_1811:
[----:B------:R-:W-:Y:S01]  /*24e00*/  IMAD.MOV.U32 R56, RZ, RZ, R6 ;  /* 0x000000ffff387224 */ /* 0x000fe200078e0006 */
[----:B--2---:R-:W-:Y:S01]  /*24e10*/  MOV R2, 0x4 ;  /* 0x0000000400027802 */ /* 0x004fe20000000f00 */
[----:B------:R-:W-:Y:S01]  /*24e20*/  IMAD.MOV.U32 R61, RZ, RZ, 0x181f ;  /* 0x0000181fff3d7424 */ /* 0x000fe200078e00ff */
[----:B------:R-:W-:Y:S02]  /*24e30*/  MOV R3, 0x24e50 ;  /* 0x00024e5000037802 */ /* 0x000fe40000000f00 */
[----:B-1-34-:R-:W-:Y:S05]  /*24e40*/  CALL.REL.NOINC `($__internal_23_$__cuda_sm70_shflsync_idx_p) ;  /* 0x0000096000007944 */ /* 0x01afea0003c00000 */
[----:B------:R-:W-:Y:S01]  /*24e50*/  MOV R2, R62 ;  /* 0x0000003e00027202 */ /* 0x000fe20000000f00 */
[----:B------:R-:W-:Y:S05]  /*24e60*/  BRA `(.L_x_1895) ;  /* 0xffff96e000007947 */ /* 0x000fea000383ffff */
.L_x_1812:
        /* <DEDUP_REMOVED lines=13> */
.L_x_1813:
[----:B------:R-:W-:Y:S01]  /*24f40*/  IMAD.MOV.U32 R56, RZ, RZ, R5 ;  /* 0x000000ffff387224 */ /* 0x000fe200078e0005 */
[----:B--2---:R-:W-:Y:S01]  /*24f50*/  MOV R2, 0x6 ;  /* 0x0000000600027802 */ /* 0x004fe20000000f00 */
[----:B------:R-:W-:Y:S01]  /*24f60*/  IMAD.MOV.U32 R61, RZ, RZ, 0x181f ;  /* 0x0000181fff3d7424 */ /* 0x000fe200078e00ff */
[----:B------:R-:W-:Y:S02]  /*24f70*/  MOV R3, 0x24f90 ;  /* 0x00024f9000037802 */ /* 0x000fe40000000f00 */
[----:B-1--4-:R-:W-:Y:S05]  /*24f80*/  CALL.REL.NOINC `($__internal_23_$__cuda_sm70_shflsync_idx_p) ;  /* 0x0000082000007944 */ /* 0x012fea0003c00000 */
[----:B------:R-:W-:Y:S01]  /*24f90*/  MOV R7, R62 ;  /* 0x0000003e00077202 */ /* 0x000fe20000000f00 */
[----:B------:R-:W-:Y:S05]  /*24fa0*/  BRA `(.L_x_1897) ;  /* 0xffff969000007947 */ /* 0x000fea000383ffff */
.L_x_1814:
[----:B------:R-:W-:Y:S01]  /*24fb0*/  IMAD.MOV.U32 R56, RZ, RZ, R6 ;  /* 0x000000ffff387224 */ /* 0x000fe200078e0006 */
[----:B--2---:R-:W-:Y:S01]  /*24fc0*/  MOV R2, 0x6 ;  /* 0x0000000600027802 */ /* 0x004fe20000000f00 */
[----:B------:R-:W-:Y:S01]  /*24fd0*/  IMAD.MOV.U32 R61, RZ, RZ, 0x181f ;  /* 0x0000181fff3d7424 */ /* 0x000fe200078e00ff */
[----:B------:R-:W-:Y:S02]  /*24fe0*/  MOV R3, 0x25000 ;  /* 0x0002500000037802 */ /* 0x000fe40000000f00 */
[----:B-1-34-:R-:W-:Y:S05]  /*24ff0*/  CALL.REL.NOINC `($__internal_23_$__cuda_sm70_shflsync_idx_p) ;  /* 0x000007b000007944 */ /* 0x01afea0003c00000 */
[----:B------:R-:W-:Y:S01]  /*25000*/  MOV R2, R62 ;  /* 0x0000003e00027202 */ /* 0x000fe20000000f00 */
[----:B------:R-:W-:Y:S05]  /*25010*/  BRA `(.L_x_1898) ;  /* 0xffff964000007947 */ /* 0x000fea000383ffff */
.L_x_1815:
        /* <DEDUP_REMOVED lines=13> */
.L_x_1817:
[----:B------:R-:W-:Y:S01]  /*250f0*/  IMAD.MOV.U32 R56, RZ, RZ, R57 ;  /* 0x000000ffff387224 */ /* 0x000fe200078e0039 */
[----:B------:R-:W-:Y:S01]  /*25100*/  MOV R2, RZ ;  /* 0x000000ff00027202 */ /* 0x000fe20000000f00 */
[----:B------:R-:W-:Y:S01]  /*25110*/  IMAD.MOV.U32 R61, RZ, RZ, 0x1f ;  /* 0x0000001fff3d7424 */ /* 0x000fe200078e00ff */
[----:B------:R-:W-:Y:S02]  /*25120*/  MOV R3, 0x25140 ;  /* 0x0002514000037802 */ /* 0x000fe40000000f00 */
[----:B------:R-:W-:Y:S05]  /*25130*/  CALL.REL.NOINC `($__internal_23_$__cuda_sm70_shflsync_idx_p) ;  /* 0x0000067000007944 */ /* 0x000fea0003c00000 */
[----:B------:R-:W-:Y:S01]  /*25140*/  MOV R9, R62 ;  /* 0x0000003e00097202 */ /* 0x000fe20000000f00 */
[----:B------:R-:W-:Y:S05]  /*25150*/  BRA `(.L_x_1900) ;  /* 0xffff96d000007947 */ /* 0x000fea000383ffff */
.L_x_1818:
[----:B------:R-:W-:Y:S01]  /*25160*/  IMAD.MOV.U32 R56, RZ, RZ, R57 ;  /* 0x000000ffff387224 */ /* 0x000fe200078e0039 */
[----:B------:R-:W-:Y:S01]  /*25170*/  MOV R2, 0x1 ;  /* 0x0000000100027802 */ /* 0x000fe20000000f00 */
[----:B------:R-:W-:Y:S01]  /*25180*/  IMAD.MOV.U32 R61, RZ, RZ, 0x1f ;  /* 0x0000001fff3d7424 */ /* 0x000fe200078e00ff */
[----:B------:R-:W-:Y:S02]  /*25190*/  MOV R3, 0x251b0 ;  /* 0x000251b000037802 */ /* 0x000fe40000000f00 */
[----:B-12---:R-:W-:Y:S05]  /*251a0*/  CALL.REL.NOINC `($__internal_23_$__cuda_sm70_shflsync_idx_p) ;  /* 0x0000060000007944 */ /* 0x006fea0003c00000 */
[----:B------:R-:W-:Y:S01]  /*251b0*/  MOV R8, R62 ;  /* 0x0000003e00087202 */ /* 0x000fe20000000f00 */
[----:B------:R-:W-:Y:S05]  /*251c0*/  BRA `(.L_x_1901) ;  /* 0xffff968000007947 */ /* 0x000fea000383ffff */
.L_x_1819:
[----:B------:R-:W-:Y:S02]  /*251d0*/  MOV R2, 0x1 ;  /* 0x0000000100027802 */ /* 0x000fe40000000f00 */
[----:B------:R-:W-:-:S02]  /*251e0*/  MOV R3, 0x25200 ;  /* 0x0002520000037802 */ /* 0x000fc40000000f00 */
[----:B-1234-:R-:W-:Y:S05]  /*251f0*/  CALL.REL.NOINC `($__internal_24_$__cuda_sm70_shflsync_up_p) ;  /* 0x0000061000007944 */ /* 0x01efea0003c00000 */
[----:B------:R-:W-:Y:S05]  /*25200*/  BRA `(.L_x_1902) ;  /* 0xffff977000007947 */ /* 0x000fea000383ffff */
.L_x_1820:
[----:B------:R-:W-:Y:S02]  /*25210*/  MOV R2, 0x2 ;  /* 0x0000000200027802 */ /* 0x000fe40000000f00 */
[----:B------:R-:W-:-:S02]  /*25220*/  MOV R3, 0x25240 ;  /* 0x0002524000037802 */ /* 0x000fc40000000f00 */
[----:B--2-4-:R-:W-:Y:S05]  /*25230*/  CALL.REL.NOINC `($__internal_24_$__cuda_sm70_shflsync_up_p) ;  /* 0x000005d000007944 */ /* 0x014fea0003c00000 */
        /* <DEDUP_REMOVED lines=24> */
.L_x_1824:
[----:B------:R-:W-:Y:S02]  /*253c0*/  MOV R2, 0x1 ;  /* 0x0000000100027802 */ /* 0x000fe40000000f00 */
[----:B------:R-:W-:Y:S02]  /*253d0*/  MOV R3, 0x253f0 ;  /* 0x000253f000037802 */ /* 0x000fe40000000f00 */
[----:B------:R-:W-:Y:S05]  /*253e0*/  CALL.REL.NOINC `($__internal_24_$__cuda_sm70_shflsync_up_p) ;  /* 0x0000042000007944 */ /* 0x000fea0003c00000 */
[----:B------:R-:W-:Y:S01]  /*253f0*/  MOV R2, R4 ;  /* 0x0000000400027202 */ /* 0x000fe20000000f00 */
[----:B------:R-:W-:Y:S05]  /*25400*/  BRA `(.L_x_1904) ;  /* 0xffff97d000007947 */ /* 0x000fea000383ffff */
.L_x_1825:
        /* <DEDUP_REMOVED lines=27> */
.L_x_1827:
[----:B------:R-:W-:Y:S02]  /*255c0*/  SEL R0, RZ, 0x1, P0 ;  /* 0x00000001ff007807 */ /* 0x000fe40000000000 */
[----:B------:R-:W-:Y:S02]  /*255d0*/  MOV R2, 0x255f0 ;  /* 0x000255f000027802 */ /* 0x000fe40000000f00 */
[----:B-1----:R-:W-:Y:S05]  /*255e0*/  CALL.REL.NOINC `($__internal_25_$__cuda_sm70_votesync_ballot) ;  /* 0x0000029000007944 */ /* 0x002fea0003c00000 */
[----:B------:R-:W-:Y:S01]  /*255f0*/  MOV R5, R0 ;  /* 0x0000000000057202 */ /* 0x000fe20000000f00 */
[----:B------:R-:W-:Y:S05]  /*25600*/  BRA `(.L_x_1906) ;  /* 0xffff976000007947 */ /* 0x000fea000383ffff */
.L_x_1828:
[----:B------:R-:W-:Y:S01]  /*25610*/  IMAD.MOV.U32 R56, RZ, RZ, R6 ;  /* 0x000000ffff387224 */ /* 0x000fe200078e0006 */
[----:B--2---:R-:W-:Y:S01]  /*25620*/  MOV R2, R0 ;  /* 0x0000000000027202 */ /* 0x004fe20000000f00 */
[----:B------:R-:W-:Y:S01]  /*25630*/  IMAD.MOV.U32 R61, RZ, RZ, 0x1f ;  /* 0x0000001fff3d7424 */ /* 0x000fe200078e00ff */
[----:B------:R-:W-:Y:S02]  /*25640*/  MOV R3, 0x25660 ;  /* 0x0002566000037802 */ /* 0x000fe40000000f00 */
[----:B-1----:R-:W-:Y:S05]  /*25650*/  CALL.REL.NOINC `($__internal_23_$__cuda_sm70_shflsync_idx_p) ;  /* 0x0000015000007944 */ /* 0x002fea0003c00000 */
[----:B------:R-:W-:Y:S01]  /*25660*/  IMAD.MOV.U32 R6, RZ, RZ, R62 ;  /* 0x000000ffff067224 */ /* 0x000fe200078e003e */
[----:B------:R-:W-:Y:S01]  /*25670*/  MOV R2, R0 ;  /* 0x0000000000027202 */ /* 0x000fe20000000f00 */
[----:B------:R-:W-:Y:S01]  /*25680*/  IMAD.MOV.U32 R56, RZ, RZ, R7 ;  /* 0x000000ffff387224 */ /* 0x000fe200078e0007 */
[----:B------:R-:W-:-:S02]  /*25690*/  MOV R61, 0x1f ;  /* 0x0000001f003d7802 */ /* 0x000fc40000000f00 */
[----:B------:R-:W-:Y:S02]  /*256a0*/  MOV R3, 0x256c0 ;  /* 0x000256c000037802 */ /* 0x000fe40000000f00 */
[----:B------:R-:W-:Y:S05]  /*256b0*/  CALL.REL.NOINC `($__internal_23_$__cuda_sm70_shflsync_idx_p) ;  /* 0x000000f000007944 */ /* 0x000fea0003c00000 */
[----:B------:R-:W-:Y:S01]  /*256c0*/  MOV R7, R62 ;  /* 0x0000003e00077202 */ /* 0x000fe20000000f00 */
[----:B------:R-:W-:Y:S05]  /*256d0*/  BRA `(.L_x_1907) ;  /* 0xffff970000007947 */ /* 0x000fea000383ffff */
.L_x_1831:
[----:B------:R-:W-:Y:S01]  /*256e0*/  IMAD.MOV.U32 R56, RZ, RZ, R4 ;  /* 0x000000ffff387224 */ /* 0x000fe200078e0004 */
[----:B--2---:R-:W-:Y:S01]  /*256f0*/  MOV R2, R0 ;  /* 0x0000000000027202 */ /* 0x004fe20000000f00 */
[----:B------:R-:W-:Y:S01]  /*25700*/  IMAD.MOV.U32 R61, RZ, RZ, 0x1f ;  /* 0x0000001fff3d7424 */ /* 0x000fe200078e00ff */
[----:B------:R-:W-:Y:S02]  /*25710*/  MOV R3, 0x25730 ;  /* 0x0002573000037802 */ /* 0x000fe40000000f00 */
[----:B-1--4-:R-:W-:Y:S05]  /*25720*/  CALL.REL.NOINC `($__internal_23_$__cuda_sm70_shflsync_idx_p) ;  /* 0x0000008000007944 */ /* 0x012fea0003c00000 */
[----:B------:R-:W-:Y:S01]  /*25730*/  MOV R10, R62 ;  /* 0x0000003e000a7202 */ /* 0x000fe20000000f00 */
[----:B------:R-:W-:Y:S05]  /*25740*/  BRA `(.L_x_1830) ;  /* 0xffff96f000007947 */ /* 0x000fea000383ffff */
        .weak           $__internal_22_$__cuda_sm70_shflsync_bfly_p
        .type           $__internal_22_$__cuda_sm70_shflsync_bfly_p,@function
        .size           $__internal_22_$__cuda_sm70_shflsync_bfly_p,($__internal_23_$__cuda_sm70_shflsync_idx_p - $__internal_22_$__cuda_sm70_shflsync_bfly_p)
$__internal_22_$__cuda_sm70_shflsync_bfly_p:
[----:B------:R-:W-:Y:S02]  /*25750*/  MOV R172, 0xffffffff ;  /* 0xffffffff00ac7802 */ /* 0x000fe40000000f00 */
[----:B------:R-:W-:Y:S02]  /*25760*/  MOV R3, 0x1f ;  /* 0x0000001f00037802 */ /* 0x000fe40000000f00 */
[----:B------:R-:W-:Y:S04]  /*25770*/  WARPSYNC R172 ;  /* 0x000000ac00007348 */ /* 0x000fe80003800000 */
[----:B------:R1:W2:Y:S02]  /*25780*/  SHFL.BFLY PT, R0, R4, R0, R3 ;  /* 0x0c00000004007389 */ /* 0x0002a400000e0003 */
[----:B-1----:R-:W-:-:S04]  /*25790*/  MOV R3, 0x0 ;  /* 0x0000000000037802 */ /* 0x002fc80000000f00 */
[----:B--2---:R-:W-:Y:S05]  /*257a0*/  RET.REL.NODEC R2 `(_ZN7cutlass13device_kernelIN5flash19enable_sm80_to_sm89INS1_16FlashAttnFwdSm80INS1_25CollectiveMainloopFwdSm80ILi4ELi1ELb0EN4cute5tupleIJNS5_1CILi128EEENS7_ILi80EEENS7_ILi64EEEEEELi64ENS_10bfloat16_tEfNS_4arch4Sm80ELb1ELb0ELb1ELb1ELb1ELb1ELb1ELb1EEENS1_21CollectiveEpilogueFwdINS6_IJS8_SA_S9_EEENS6_IJNS7_ILi1EEESI_SI_EEESC_SE_Li128ELb1ELb1ELb1ELb0EEENS1_36VarlenDynamicPersistentTileSchedulerILi128ELi80ELi128ELi128ELb1ELb1ELb0ELb1ELb1ELb1EEEEEEEEEvNT_6ParamsE) ;  /* 0xfffda85002007950 */ /* 0x004fea0003c3ffff */
        .weak           $__internal_23_$__cuda_sm70_shflsync_idx_p
        .type           $__internal_23_$__cuda_sm70_shflsync_idx_p,@function
        .size           $__internal_23_$__cuda_sm70_shflsync_idx_p,($__internal_24_$__cuda_sm70_shflsync_up_p - $__internal_23_$__cuda_sm70_shflsync_idx_p)
$__internal_23_$__cuda_sm70_shflsync_idx_p:
[----:B------:R-:W-:-:S04]  /*257b0*/  MOV R62, 0xffffffff ;  /* 0xffffffff003e7802 */ /* 0x000fc80000000f00 */
[----:B------:R-:W-:Y:S04]  /*257c0*/  WARPSYNC R62 ;  /* 0x0000003e00007348 */ /* 0x000fe80003800000 */
[----:B------:R1:W2:Y:S02]  /*257d0*/  SHFL.IDX PT, R62, R56, R2, R61 ;  /* 0x00000002383e7389 */ /* 0x0002a400000e003d */
[----:B-1----:R-:W-:Y:S02]  /*257e0*/  MOV R2, R3 ;  /* 0x0000000300027202 */ /* 0x002fe40000000f00 */
[----:B------:R-:W-:-:S04]  /*257f0*/  MOV R3, 0x0 ;  /* 0x0000000000037802 */ /* 0x000fc80000000f00 */
[----:B--2---:R-:W-:Y:S05]  /*25800*/  RET.REL.NODEC R2 `(_ZN7cutlass13device_kernelIN5flash19enable_sm80_to_sm89INS1_16FlashAttnFwdSm80INS1_25CollectiveMainloopFwdSm80ILi4ELi1ELb0EN4cute5tupleIJNS5_1CILi128EEENS7_ILi80EEENS7_ILi64EEEEEELi64ENS_10bfloat16_tEfNS_4arch4Sm80ELb1ELb0ELb1ELb1ELb1ELb1ELb1ELb1EEENS1_21CollectiveEpilogueFwdINS6_IJS8_SA_S9_EEENS6_IJNS7_ILi1EEESI_SI_EEESC_SE_Li128ELb1ELb1ELb1ELb0EEENS1_36VarlenDynamicPersistentTileSchedulerILi128ELi80ELi128ELi128ELb1ELb1ELb0ELb1ELb1ELb1EEEEEEEEEvNT_6ParamsE) ;  /* 0xfffda7f002007950 */ /* 0x004fea0003c3ffff */
        .weak           $__internal_24_$__cuda_sm70_shflsync_up_p
        .type           $__internal_24_$__cuda_sm70_shflsync_up_p,@function
        .size           $__internal_24_$__cuda_sm70_shflsync_up_p,($__internal_25_$__cuda_sm70_votesync_ballot - $__internal_24_$__cuda_sm70_shflsync_up_p)
$__internal_24_$__cuda_sm70_shflsync_up_p:
[----:B------:R-:W-:Y:S02]  /*25810*/  IMAD.MOV.U32 R4, RZ, RZ, RZ ;  /* 0x000000ffff047224 */ /* 0x000fe400078e00ff */
[----:B------:R-:W-:-:S04]  /*25820*/  IMAD.MOV.U32 R11, RZ, RZ, -0x1 ;  /* 0xffffffffff0b7424 */ /* 0x000fc800078e00ff */
[----:B------:R-:W-:Y:S04]  /*25830*/  WARPSYNC R11 ;  /* 0x0000000b00007348 */ /* 0x000fe80003800000 */
[----:B------:R1:W2:Y:S02]  /*25840*/  SHFL.UP PT, R4, R0, R2, R4 ;  /* 0x0400000200047389 */ /* 0x0002a400000e0004 */
[----:B-1----:R-:W-:Y:S02]  /*25850*/  MOV R2, R3 ;  /* 0x0000000300027202 */ /* 0x002fe40000000f00 */
[----:B------:R-:W-:-:S04]  /*25860*/  MOV R3, 0x0 ;  /* 0x0000000000037802 */ /* 0x000fc80000000f00 */
[----:B--2---:R-:W-:Y:S05]  /*25870*/  RET.REL.NODEC R2 `(_ZN7cutlass13device_kernelIN5flash19enable_sm80_to_sm89INS1_16FlashAttnFwdSm80INS1_25CollectiveMainloopFwdSm80ILi4ELi1ELb0EN4cute5tupleIJNS5_1CILi128EEENS7_ILi80EEENS7_ILi64EEEEEELi64ENS_10bfloat16_tEfNS_4arch4Sm80ELb1ELb0ELb1ELb1ELb1ELb1ELb1ELb1EEENS1_21CollectiveEpilogueFwdINS6_IJS8_SA_S9_EEENS6_IJNS7_ILi1EEESI_SI_EEESC_SE_Li128ELb1ELb1ELb1ELb0EEENS1_36VarlenDynamicPersistentTileSchedulerILi128ELi80ELi128ELi128ELb1ELb1ELb0ELb1ELb1ELb1EEEEEEEEEvNT_6ParamsE) ;  /* 0xfffda78002007950 */ /* 0x004fea0003c3ffff */
        .weak           $__internal_25_$__cuda_sm70_votesync_ballot
        .type           $__internal_25_$__cuda_sm70_votesync_ballot,@function
        .size           $__internal_25_$__cuda_sm70_votesync_ballot,(.L_x_3848 - $__internal_25_$__cuda_sm70_votesync_ballot)
$__internal_25_$__cuda_sm70_votesync_ballot:
[----:B------:R-:W-:Y:S01]  /*25880*/  ISETP.NE.U32.AND P0, PT, R0, 0x1, PT ;  /* 0x000000010000780c */ /* 0x000fe20003f05070 */
[----:B------:R-:W-:-:S04]  /*25890*/  IMAD.MOV.U32 R3, RZ, RZ, -0x1 ;  /* 0xffffffffff037424 */ /* 0x000fc800078e00ff */
[----:B------:R-:W-:Y:S08]  /*258a0*/  WARPSYNC R3 ;  /* 0x0000000300007348 */ /* 0x000ff00003800000 */
[----:B------:R-:W-:-:S04]  /*258b0*/  VOTE.ANY R0, PT, !P0 ;  /* 0x0000000000007806 */ /* 0x000fc800040e0100 */
[----:B------:R-:W-:Y:S01]  /*258c0*/  LOP3.LUT R0, R0, R3, RZ, 0xc0, !PT ;  /* 0x0000000300007212 */ /* 0x000fe200078ec0ff */
[----:B------:R-:W-:-:S04]  /*258d0*/  IMAD.MOV.U32 R3, RZ, RZ, 0x0 ;  /* 0x00000000ff037424 */ /* 0x000fc800078e00ff */
[----:B------:R-:W-:Y:S05]  /*258e0*/  RET.REL.NODEC R2 `(_ZN7cutlass13device_kernelIN5flash19enable_sm80_to_sm89INS1_16FlashAttnFwdSm80INS1_25CollectiveMainloopFwdSm80ILi4ELi1ELb0EN4cute5tupleIJNS5_1CILi128EEENS7_ILi80EEENS7_ILi64EEEEEELi64ENS_10bfloat16_tEfNS_4arch4Sm80ELb1ELb0ELb1ELb1ELb1ELb1ELb1ELb1EEENS1_21CollectiveEpilogueFwdINS6_IJS8_SA_S9_EEENS6_IJNS7_ILi1EEESI_SI_EEESC_SE_Li128ELb1ELb1ELb1ELb0EEENS1_36VarlenDynamicPersistentTileSchedulerILi128ELi80ELi128ELi128ELb1ELb1ELb0ELb1ELb1ELb1EEEEEEEEEvNT_6ParamsE) ;  /* 0xfffda71002007950 */ /* 0x000fea0003c3ffff */
.L_x_1908:
        /* <DEDUP_REMOVED lines=9> */
.L_x_3848:


//--------------------- .text._ZN7cutlass13device_kernelIN5flash19enable_sm80_to_sm89INS1_16FlashAttnFwdSm80INS1_25CollectiveMainloopFwdSm80ILi4ELi1ELb0EN4cute5tupleIJNS5_1CILi128EEENS7_ILi112EEENS7_ILi64EEEEEELi64ENS_10bfloat16_tEfNS_4arch4Sm80ELb0ELb0ELb0ELb0ELb1ELb0ELb1ELb1EEENS1_21CollectiveEpilogueFwdINS6_IJS8_SA_S9_EEENS6_IJNS7_ILi1EEESI_SI_EEESC_SE_Li128ELb0ELb1ELb1ELb0EEENS1_19SingleTileSchedulerILb0ELb1ELb1ELi128EEEEEEEEEvNT_6ParamsE --------------------------
	.section	.text._ZN7cutlass13device_kernelIN5flash19enable_sm80_to_sm89INS1_16FlashAttnFwdSm80INS1_25CollectiveMainloopFwdSm80ILi4ELi1ELb0EN4cute5tupleIJNS5_1CILi128EEENS7_ILi112EEENS7_ILi64EEEEEELi64ENS_10bfloat16_tEfNS_4arch4Sm80ELb0ELb0ELb0ELb0ELb1ELb0ELb1ELb1EEENS1_21CollectiveEpilogueFwdINS6_IJS8_SA_S9_EEENS6_IJNS7_ILi1EEESI_SI_EEESC_SE_Li128ELb0ELb1ELb1ELb0EEENS1_19SingleTileSchedulerILb0ELb1ELb1ELi128EEEEEEEEEvNT_6ParamsE,"ax",@progbits
	.sectioninfo	@"SHI_REGISTERS=255"
	.align	128
.text._ZN7cutlass13device_kernelIN5flash19enable_sm80_to_sm89INS1_16FlashAttnFwdSm80INS1_25CollectiveMainloopFwdSm80ILi4ELi1ELb0EN4cute5tupleIJNS5_1CILi128EEENS7_ILi112EEENS7_ILi64EEEEEELi64ENS_10bfloat16_tEfNS_4arch4Sm80ELb0ELb0ELb0ELb0ELb1ELb0ELb1ELb1EEENS1_21CollectiveEpilogueFwdINS6_IJS8_SA_S9_EEENS6_IJNS7_ILi1EEESI_SI_EEESC_SE_Li128ELb0ELb1ELb1ELb0EEENS1_19SingleTileSchedulerILb0ELb1ELb1ELi128EEEEEEEEEvNT_6ParamsE:
        .type           _ZN7cutlass13device_kernelIN5flash19enable_sm80_to_sm89INS1_16FlashAttnFwdSm80INS1_25CollectiveMainloopFwdSm80ILi4ELi1ELb0EN4cute5tupleIJNS5_1CILi128EEENS7_ILi112EEENS7_ILi64EEEEEELi64ENS_10bfloat16_tEfNS_4arch4Sm80ELb0ELb0ELb0ELb0ELb1ELb0ELb1ELb1EEENS1_21CollectiveEpilogueFwdINS6_IJS8_SA_S9_EEENS6_IJNS7_ILi1EEESI_SI_EEESC_SE_Li128ELb0ELb1ELb1ELb0EEENS1_19SingleTileSchedulerILb0ELb1ELb1ELi128EEEEEEEEEvNT_6ParamsE,@function
        .size           _ZN7cutlass13device_kernelIN5flash19enable_sm80_to_sm89INS1_16FlashAttnFwdSm80INS1_25CollectiveMainloopFwdSm80ILi4ELi1ELb0EN4cute5tupleIJNS5_1CILi128EEENS7_ILi112EEENS7_ILi64EEEEEELi64ENS_10bfloat16_tEfNS_4arch4Sm80ELb0ELb0ELb0ELb0ELb1ELb0ELb1ELb1EEENS1_21CollectiveEpilogueFwdINS6_IJS8_SA_S9_EEENS6_IJNS7_ILi1EEESI_SI_EEESC_SE_Li128ELb0ELb1ELb1ELb0EEENS1_19SingleTileSchedulerILb0ELb1ELb1ELi128EEEEEEEEEvNT_6ParamsE,(.L_x_3853 - _ZN7cutlass13device_kernelIN5flash19enable_sm80_to_sm89INS1_16FlashAttnFwdSm80INS1_25CollectiveMainloopFwdSm80ILi4ELi1ELb0EN4cute5tupleIJNS5_1CILi128EEENS7_ILi112EEENS7_ILi64EEEEEELi64ENS_10bfloat16_tEfNS_4arch4Sm80ELb0ELb0ELb0ELb0ELb1ELb0ELb1ELb1EEENS1_21CollectiveEpilogueFwdINS6_IJS8_SA_S9_EEENS6_IJNS7_ILi1EEESI_SI_EEESC_SE_Li128ELb0ELb1ELb1ELb0EEENS1_19SingleTileSchedulerILb0ELb1ELb1ELi128EEEEEEEEEvNT_6ParamsE)
        .other          _ZN7cutlass13device_kernelIN5flash19enable_sm80_to_sm89INS1_16FlashAttnFwdSm80INS1_25CollectiveMainloopFwdSm80ILi4ELi1ELb0EN4cute5tupleIJNS5_1CILi128EEENS7_ILi112EEENS7_ILi64EEEEEELi64ENS_10bfloat16_tEfNS_4arch4Sm80ELb0ELb0ELb0ELb0ELb1ELb0ELb1ELb1EEENS1_21CollectiveEpilogueFwdINS6_IJS8_SA_S9_EEENS6_IJNS7_ILi1EEESI_SI_EEESC_SE_Li128ELb0ELb1ELb1ELb0EEENS1_19SingleTileSchedulerILb0ELb1ELb1ELi128EEEEEEEEEvNT_6ParamsE,@"STO_CUDA_ENTRY STV_DEFAULT"
_ZN7cutlass13device_kernelIN5flash19enable_sm80_to_sm89INS1_16FlashAttnFwdSm80INS1_25CollectiveMainloopFwdSm80ILi4ELi1ELb0EN4cute5tupleIJNS5_1CILi128EEENS7_ILi112EEENS7_ILi64EEEEEELi64ENS_10bfloat16_tEfNS_4arch4Sm80ELb0ELb0ELb0ELb0ELb1ELb0ELb1ELb1EEENS1_21CollectiveEpilogueFwdINS6_IJS8_SA_S9_EEENS6_IJNS7_ILi1EEESI_SI_EEESC_SE_Li128ELb0ELb1ELb1ELb0EEENS1_19SingleTileSchedulerILb0ELb1ELb1ELi128EEEEEEEEEvNT_6ParamsE:
        /* <DEDUP_REMOVED lines=18> */
.L_x_1909:
[----:B------:R-:W-:Y:S02]  /*0120*/  ULDC.64 UR4, c[0x0][0x550] ;  /* 0x0001540000047ab9 */ /* 0x000fe40000000a00 */
[----:B------:R-:W-:Y:S02]  /*0130*/  UISETP.NE.AND UP0, UPT, UR4, 0x1, UPT ;  /* 0x000000010400788c */ /* 0x000fe4000bf05270 */
[----:B------:R-:W-:-:S02]  /*0140*/  UIMAD.WIDE.U32 UR8, UR7, UR5, URZ ;  /* 0x00000005070872a5 */ /* 0x000fc4000f8e003f */
[----:B------:R-:W-:Y:S02]  /*0150*/  ULDC UR4, c[0x0][0x558] ;  /* 0x0001560000047ab9 */ /* 0x000fe40000000800 */
[----:B------:R-:W-:-:S05]  /*0160*/  UMOV UR10, UR7 ;  /* 0x00000007000a7c82 */ /* 0x000fca0008000000 */
[----:B------:R-:W-:-:S03]  /*0170*/  @UP0 USHF.R.U32.HI UR10, URZ, UR4, UR9 ;  /* 0x000000043f0a0299 */ /* 0x000fc60008011609 */
.L_x_1910:
        /* <DEDUP_REMOVED lines=65> */
.L_x_1911:
        /* <DEDUP_REMOVED lines=101> */
[C---:B------:R-:W-:Y:S01]  /*0be0*/  IMAD R4, R5.reuse, c[0x0][0x1ac], R0 ;  /* 0x00006b0005047a24 */ /* 0x040fe200078e0200 */
        /* <DEDUP_REMOVED lines=33> */
.L_x_1914:
[----:B---3--:R-:W-:Y:S05]  /*0e00*/  BSYNC B0 ;  /* 0x0000000000007941 */ /* 0x008fea0003800000 */
.L_x_1913:
        /* <DEDUP_REMOVED lines=11> */
.L_x_1916:
[----:B------:R-:W-:Y:S05]  /*0ec0*/  BSYNC B0 ;  /* 0x0000000000007941 */ /* 0x000fea0003800000 */
.L_x_1915:
        /* <DEDUP_REMOVED lines=11> */
.L_x_1918:
[----:B------:R-:W-:Y:S05]  /*0f80*/  BSYNC B0 ;  /* 0x0000000000007941 */ /* 0x000fea0003800000 */
.L_x_1917:
        /* <DEDUP_REMOVED lines=11> */
.L_x_1920:
[----:B------:R-:W-:Y:S05]  /*1040*/  BSYNC B0 ;  /* 0x0000000000007941 */ /* 0x000fea0003800000 */
.L_x_1919:
        /* <DEDUP_REMOVED lines=11> */
.L_x_1922:
[----:B------:R-:W-:Y:S05]  /*1100*/  BSYNC B0 ;  /* 0x0000000000007941 */ /* 0x000fea0003800000 */
.L_x_1921:
        /* <DEDUP_REMOVED lines=11> */
.L_x_1924:
[----:B------:R-:W-:Y:S05]  /*11c0*/  BSYNC B0 ;  /* 0x0000000000007941 */ /* 0x000fea0003800000 */
.L_x_1923:
        /* <DEDUP_REMOVED lines=11> */
.L_x_1926:
[----:B------:R-:W-:Y:S05]  /*1280*/  BSYNC B0 ;  /* 0x0000000000007941 */ /* 0x000fea0003800000 */
.L_x_1925:
[----:B-1-3--:R-:W1:Y:S01]  /*1290*/  SHFL.IDX PT, R8, R8, 0x7, 0x181f ;  /* 0x00f81f0008087f89 */ /* 0x00ae6200000e0000 */
[----:B------:R-:W-:Y:S01]  /*12a0*/  UMOV UR6, 0x70 ;  /* 0x0000007000067882 */ /* 0x000fe20000000000 */
[----:B------:R-:W-:Y:S01]  /*12b0*/  IMAD.MOV.U32 R0, RZ, RZ, c[0x0][0x2b8] ;  /* 0x0000ae00ff007624 */ /* 0x000fe200078e00ff */
[----:B------:R-:W-:Y:S01]  /*12c0*/  UIMAD UR6, UR7, UR6, -0x70 ;  /* 0xffffff90070674a4 */ /* 0x000fe2000f8e0206 */
[----:B------:R3:W5:Y:S01]  /*12d0*/  SHFL.IDX PT, R9, R5, 0x7, 0x181f ;  /* 0x00f81f0005097f89 */ /* 0x00076200000e0000 */
[----:B------:R-:W-:Y:S01]  /*12e0*/  IMAD.SHL.U32 R248, R10, 0x2, RZ ;  /* 0x000000020af87824 */ /* 0x000fe200078e00ff */
[----:B------:R-:W-:Y:S01]  /*12f0*/  USHF.R.S32.HI UR18, URZ, 0x1f, UR14 ;  /* 0x0000001f3f127899 */ /* 0x000fe2000801140e */
[----:B------:R-:W-:Y:S01]  /*1300*/  ISETP.NE.AND P5, PT, R0, 0x1, PT ;  /* 0x000000010000780c */ /* 0x000fe20003fa5270 */
[----:B------:R-:W-:Y:S01]  /*1310*/  ULDC.64 UR4, c[0x0][0x2b0] ;  /* 0x0000ac0000047ab9 */ /* 0x000fe20000000a00 */
[----:B------:R-:W-:Y:S01]  /*1320*/  IADD3 R0, R225, UR6, RZ ;  /* 0x00000006e1007c10 */ /* 0x000fe2000fffe0ff */
[----:B------:R-:W-:Y:S01]  /*1330*/  UIMAD UR18, UR18, UR4, URZ ;  /* 0x00000004121272a4 */ /* 0x000fe2000f8e023f */
[----:B------:R-:W-:Y:S01]  /*1340*/  IMAD.MOV.U32 R247, RZ, RZ, RZ ;  /* 0x000000fffff77224 */ /* 0x000fe200078e00ff */
[----:B------:R-:W-:Y:S01]  /*1350*/  UIMAD.WIDE.U32 UR12, UR14, UR4, URZ ;  /* 0x000000040e0c72a5 */ /* 0x000fe2000f8e003f */
[C---:B------:R-:W-:Y:S01]  /*1360*/  ISETP.GE.AND P4, PT, R0.reuse, UR15, PT ;  /* 0x0000000f00007c0c */ /* 0x040fe2000bf86270 */
[----:B------:R-:W-:Y:S01]  /*1370*/  UIMAD UR14, UR14, UR5, UR18 ;  /* 0x000000050e0e72a4 */ /* 0x000fe2000f8e0212 */
[----:B--2---:R-:W-:-:S02]  /*1380*/  IADD3 R2, R0, UR9, RZ ;  /* 0x0000000900027c10 */ /* 0x004fc4000fffe0ff */
[----:B------:R-:W-:Y:S01]  /*1390*/  ISETP.GT.OR P4, PT, R225, 0x6f, P4 ;  /* 0x0000006fe100780c */ /* 0x000fe20002784670 */
[----:B------:R-:W-:Y:S02]  /*13a0*/  UIADD3 UR14, UR13, UR14, URZ ;  /* 0x0000000e0d0e7290 */ /* 0x000fe4000fffe03f */
[----:B------:R-:W-:Y:S01]  /*13b0*/  IMAD.MOV.U32 R0, RZ, RZ, R2 ;  /* 0x000000ffff007224 */ /* 0x000fe200078e0002 */
[----:B------:R-:W-:Y:S01]  /*13c0*/  ULDC.64 UR4, c[0x0][0x1e8] ;  /* 0x00007a0000047ab9 */ /* 0x000fe20000000a00 */
[----:B---3--:R-:W-:-:S04]  /*13d0*/  IADD3 R5, R11, 0x70, RZ ;  /* 0x000000700b057810 */ /* 0x008fc80007ffe0ff */
        /* <DEDUP_REMOVED lines=14> */
[----:B------:R-:W-:Y:S01]  /*14c0*/  IMAD.MOV R0, RZ, RZ, -R0 ;  /* 0x000000ffff007224 */ /* 0x000fe200078e0a00 */
[----:B------:R-:W-:Y:S01]  /*14d0*/  USHF.R.S32.HI UR11, URZ, 0x1f, UR10 ;  /* 0x0000001f3f0b7899 */ /* 0x000fe2000801140a */
[----:B------:R-:W-:Y:S01]  /*14e0*/  ISETP.GE.AND P6, PT, R28, c[0x0][0x1d4], PT ;  /* 0x000075001c007a0c */ /* 0x000fe20003fc6270 */
[----:B------:R-:W-:Y:S01]  /*14f0*/  UIMAD.WIDE.U32 UR20, UR10, UR4, URZ ;  /* 0x000000040a1472a5 */ /* 0x000fe2000f8e003f */
[----:B------:R-:W-:Y:S01]  /*1500*/  IMAD R249, R0, c[0x0][0x2b8], R2 ;  /* 0x0000ae0000f97a24 */ /* 0x000fe200078e0202 */
[----:B------:R-:W-:Y:S01]  /*1510*/  UIMAD UR18, UR11, UR4, URZ ;  /* 0x000000040b1272a4 */ /* 0x000fe2000f8e023f */
[----:B------:R-:W-:Y:S01]  /*1520*/  LEA.HI R138, R21, R224, RZ, 0x5 ;  /* 0x000000e0158a7211 */ /* 0x000fe200078f28ff */
[----:B------:R-:W-:Y:S01]  /*1530*/  UIADD3 UR19, UR7, -0x1, URZ ;  /* 0xffffffff07137890 */ /* 0x000fe2000fffe03f */
[----:B------:R-:W-:Y:S01]  /*1540*/  IMAD R5, R249, c[0x0][0x1e0], RZ ;  /* 0x00007800f9057a24 */ /* 0x000fe200078e02ff */
[----:B------:R-:W-:Y:S01]  /*1550*/  SHF.R.S32.HI R31, RZ, 0x1f, R249 ;  /* 0x0000001fff1f7819 */ /* 0x000fe200000114f9 */
[----:B------:R-:W-:Y:S01]  /*1560*/  UIMAD UR18, UR10, UR5, UR18 ;  /* 0x000000050a1272a4 */ /* 0x000fe2000f8e0212 */
[----:B------:R-:W-:Y:S01]  /*1570*/  IMAD.SHL.U32 R246, R28, 0x2, RZ ;  /* 0x000000021cf67824 */ /* 0x000fe200078e00ff */
[----:B------:R-:W-:Y:S01]  /*1580*/  UIMAD UR15, UR19, -0x70, UR15 ;  /* 0xffffff90130f78a4 */ /* 0x000fe2000f8e020f */
[----:B------:R-:W-:Y:S01]  /*1590*/  IADD3 R250, R248, 0x100, RZ ;  /* 0x00000100f8fa7810 */ /* 0x000fe20007ffe0ff */
[----:B------:R-:W-:Y:S01]  /*15a0*/  IMAD R0, R31, c[0x0][0x1e0], RZ ;  /* 0x000078001f007a24 */ /* 0x000fe200078e02ff */
[----:B------:R-:W-:-:S02]  /*15b0*/  UIADD3 UR18, UR21, UR18, URZ ;  /* 0x0000001215127290 */ /* 0x000fc4000fffe03f */
[----:B------:R-:W-:Y:S01]  /*15c0*/  ULDC.64 UR4, c[0x0][0x210] ;  /* 0x0000840000047ab9 */ /* 0x000fe20000000a00 */
[C---:B------:R-:W-:Y:S01]  /*15d0*/  IMAD R0, R249.reuse, c[0x0][0x1e4], R0 ;  /* 0x00007900f9007a24 */ /* 0x040fe200078e0200 */
[----:B------:R-:W-:Y:S01]  /*15e0*/  IADD3 R30, -R16, UR15, RZ ;  /* 0x0000000f101e7c10 */ /* 0x000fe2000fffe1ff */
[----:B------:R-:W-:Y:S02]  /*15f0*/  UIMAD UR11, UR11, UR4, URZ ;  /* 0x000000040b0b72a4 */ /* 0x000fe4000f8e023f */
[----:B------:R-:W-:Y:S01]  /*1600*/  UIMAD.WIDE.U32 UR22, UR10, UR4, URZ ;  /* 0x000000040a1672a5 */ /* 0x000fe2000f8e003f */
[C---:B------:R-:W-:Y:S01]  /*1610*/  ISETP.GE.AND P1, PT, R30.reuse, 0x1, PT ;  /* 0x000000011e00780c */ /* 0x040fe20003f26270 */
[----:B--2---:R-:W-:Y:S01]  /*1620*/  IMAD.WIDE.U32 R6, R249, c[0x0][0x1e0], RZ ;  /* 0x00007800f9067a25 */ /* 0x004fe200078e00ff */
[C---:B------:R-:W-:Y:S01]  /*1630*/  ISETP.GE.AND P3, PT, R30.reuse, 0x11, PT ;  /* 0x000000111e00780c */ /* 0x040fe20003f66270 */
[----:B------:R-:W-:Y:S01]  /*1640*/  UIMAD UR4, UR10, UR5, UR11 ;  /* 0x000000050a0472a4 */ /* 0x000fe2000f8e020b */
[----:B------:R-:W-:Y:S01]  /*1650*/  ISETP.GE.AND P2, PT, R30, 0x21, PT ;  /* 0x000000211e00780c */ /* 0x000fe20003f46270 */
[----:B------:R-:W-:Y:S01]  /*1660*/  IMAD.IADD R7, R7, 0x1, R0 ;  /* 0x0000000107077824 */ /* 0x000fe200078e0200 */
[----:B------:R-:W-:-:S02]  /*1670*/  UISETP.GT.AND UP0, UPT, UR19, UR8, UPT ;  /* 0x000000081300728c */ /* 0x000fc4000bf04270 */
[----:B------:R-:W-:Y:S01]  /*1680*/  UIADD3 UR4, UR23, UR4, URZ ;  /* 0x0000000417047290 */ /* 0x000fe2000fffe03f */
[----:B---3--:R-:W-:Y:S01]  /*1690*/  SHF.R.S32.HI R56, RZ, 0x1f, R247 ;  /* 0x0000001fff387819 */ /* 0x008fe200000114f7 */
[----:B------:R-:W-:-:S04]  /*16a0*/  IMAD.WIDE.U32 R6, R247, c[0x0][0x1f0], R6 ;  /* 0x00007c00f7067a25 */ /* 0x000fc800078e0006 */
[----:B------:R-:W-:Y:S01]  /*16b0*/  IMAD R2, R56, c[0x0][0x1f0], RZ ;  /* 0x00007c0038027a24 */ /* 0x000fe200078e02ff */
[----:B------:R-:W-:Y:S01]  /*16c0*/  IADD3 R0, P0, R6, UR20, RZ ;  /* 0x0000001406007c10 */ /* 0x000fe2000ff1e0ff */
[C---:B------:R-:W-:Y:S02]  /*16d0*/  IMAD R5, R247.reuse, c[0x0][0x1f0], R5 ;  /* 0x00007c00f7057a24 */ /* 0x040fe400078e0205 */
[----:B------:R-:W-:-:S05]  /*16e0*/  IMAD R2, R247, c[0x0][0x1f4], R2 ;  /* 0x00007d00f7027a24 */ /* 0x000fca00078e0202 */
[----:B------:R-:W-:Y:S02]  /*16f0*/  IADD3.X R6, R7, UR18, R2, P0, !PT ;  /* 0x0000001207067c10 */ /* 0x000fe400087fe402 */
[----:B------:R-:W-:-:S04]  /*1700*/  LEA R2, P0, R0, c[0x0][0x1c8], 0x1 ;  /* 0x0000720000027a11 */ /* 0x000fc800078008ff */
[----:B------:R-:W-:Y:S01]  /*1710*/  LEA.HI.X R0, R0, c[0x0][0x1cc], R6, 0x1, P0 ;  /* 0x0000730000007a11 */ /* 0x000fe200000f0c06 */
[----:B------:R-:W2:Y:S01]  /*1720*/  SHFL.IDX PT, R7, R2, RZ, 0x181f ;  /* 0x00181fff02077589 */ /* 0x000ea200000e0000 */
[----:B------:R-:W-:-:S03]  /*1730*/  IMAD.U32 R6, RZ, RZ, UR10 ;  /* 0x0000000aff067e24 */ /* 0x000fc6000f8e00ff */
[----:B-1----:R-:W1:Y:S01]  /*1740*/  SHFL.IDX PT, R8, R0, RZ, 0x181f ;  /* 0x00181fff00087589 */ /* 0x002e6200000e0000 */
[----:B------:R-:W-:-:S03]  /*1750*/  IMAD R5, R6, c[0x0][0x1e8], R5 ;  /* 0x00007a0006057a24 */ /* 0x000fc600078e0205 */
[----:B------:R-:W-:Y:S02]  /*1760*/  SHFL.IDX PT, R9, R2, 0x1, 0x181f ;  /* 0x00381f0002097f89 */ /* 0x000fe400000e0000 */
[----:B------:R-:W-:Y:S02]  /*1770*/  LEA R5, R5, c[0x0][0x1c8], 0x1 ;  /* 0x0000720005057a11 */ /* 0x000fe400078e08ff */
[----:B------:R-:W3:Y:S04]  /*1780*/  SHFL.IDX PT, R12, R2, 0x2, 0x181f ;  /* 0x00581f00020c7f89 */ /* 0x000ee800000e0000 */
[----:B------:R-:W-:Y:S04]  /*1790*/  SHFL.IDX PT, R13, R0, 0x1, 0x181f ;  /* 0x00381f00000d7f89 */ /* 0x000fe800000e0000 */
[----:B------:R-:W4:Y:S01]  /*17a0*/  SHFL.IDX PT, R17, R0, 0x2, 0x181f ;  /* 0x00581f0000117f89 */ /* 0x000f2200000e0000 */
[----:B--2---:R-:W-:-:S03]  /*17b0*/  @P1 LEA R6, P0, R28, R7, 0x1 ;  /* 0x000000071c061211 */ /* 0x004fc600078008ff */
[----:B------:R-:W2:Y:S01]  /*17c0*/  SHFL.IDX PT, R11, R2, 0x3, 0x181f ;  /* 0x00781f00020b7f89 */ /* 0x000ea200000e0000 */
[----:B-1----:R-:W-:-:S03]  /*17d0*/  @P1 LEA.HI.X R7, R28, R8, R245, 0x1, P0 ;  /* 0x000000081c071211 */ /* 0x002fc600000f0cf5 */
[----:B------:R-:W1:Y:S04]  /*17e0*/  SHFL.IDX PT, R14, R0, 0x3, 0x181f ;  /* 0x00781f00000e7f89 */ /* 0x000e6800000e0000 */
[----:B------:R-:W5:Y:S01]  /*17f0*/  SHFL.IDX PT, R10, R2, 0x4, 0x181f ;  /* 0x00981f00020a7f89 */ /* 0x000f6200000e0000 */
[----:B---3--:R-:W-:-:S03]  /*1800*/  @P2 LEA R8, P0, R28, R12, 0x1 ;  /* 0x0000000c1c082211 */ /* 0x008fc600078008ff */
[----:B------:R3:W-:Y:S01]  /*1810*/  @P1 LDGSTS.E.BYPASS.LTC128B.128 [R248+0x3900], [R6.64], !P6 ;  /* 0x0390000006f81fae */ /* 0x0007e2000f101d50 */
[----:B------:R-:W-:-:S03]  /*1820*/  ISETP.GE.AND P1, PT, R30, 0x31, PT ;  /* 0x000000311e00780c */ /* 0x000fc60003f26270 */
[----:B------:R-:W-:Y:S04]  /*1830*/  SHFL.IDX PT, R15, R5, 0x6, 0x181f ;  /* 0x00d81f00050f7f89 */ /* 0x000fe800000e0000 */
[----:B------:R-:W1:Y:S04]  /*1840*/  SHFL.IDX PT, R2, R2, 0x5, 0x181f ;  /* 0x00b81f0002027f89 */ /* 0x000e6800000e0000 */
[----:B------:R-:W1:Y:S04]  /*1850*/  SHFL.IDX PT, R5, R0, 0x4, 0x181f ;  /* 0x00981f0000057f89 */ /* 0x000e6800000e0000 */
[----:B------:R-:W1:Y:S01]  /*1860*/  SHFL.IDX PT, R12, R0, 0x5, 0x181f ;  /* 0x00b81f00000c7f89 */ /* 0x000e6200000e0000 */
[----:B---3--:R-:W-:-:S02]  /*1870*/  @P3 LEA R6, P4, R28, R9, 0x1 ;  /* 0x000000091c063211 */ /* 0x008fc400078808ff */
[C-C-:B----4-:R-:W-:Y:S02]  /*1880*/  @P2 LEA.HI.X R9, R28.reuse, R17, R245.reuse, 0x1, P0 ;  /* 0x000000111c092211 */ /* 0x150fe400000f0cf5 */
[----:B------:R-:W-:Y:S02]  /*1890*/  @P3 LEA.HI.X R7, R28, R13, R245, 0x1, P4 ;  /* 0x0000000d1c073211 */ /* 0x000fe400020f0cf5 */
[----:B------:R3:W4:Y:S01]  /*18a0*/  SHFL.IDX PT, R13, R0, 0x6, 0x181f ;  /* 0x00d81f00000d7f89 */ /* 0x00072200000e0000 */
[C---:B------:R-:W-:Y:S02]  /*18b0*/  ISETP.GE.AND P4, PT, R30.reuse, 0x41, PT ;  /* 0x000000411e00780c */ /* 0x040fe40003f86270 */
[----:B------:R-:W-:Y:S01]  /*18c0*/  SHF.R.S32.HI R17, RZ, 0x4, R20 ;  /* 0x00000004ff117819 */ /* 0x000fe20000011414 */
[----:B------:R2:W-:Y:S01]  /*18d0*/  @P3 LDGSTS.E.BYPASS.LTC128B.128 [R248+0x4100], [R6.64], !P6 ;  /* 0x0410000006f83fae */ /* 0x0005e2000f101d50 */
[----:B------:R-:W-:-:S03]  /*18e0*/  ISETP.GE.AND P3, PT, R30, 0x51, PT ;  /* 0x000000511e00780c */ /* 0x000fc60003f66270 */
[----:B------:R1:W-:Y:S01]  /*18f0*/  @P2 LDGSTS.E.BYPASS.LTC128B.128 [R248+0x4900], [R8.64], !P6 ;  /* 0x0490000008f82fae */ /* 0x0003e2000f101d50 */
[----:B------:R-:W-:Y:S02]  /*1900*/  ISETP.GE.AND P2, PT, R30, 0x61, PT ;  /* 0x000000611e00780c */ /* 0x000fe40003f46270 */
[----:B---3--:R-:W-:-:S04]  /*1910*/  LEA.HI R0, R20, R17, RZ, 0x1 ;  /* 0x0000001114007211 */ /* 0x008fc800078f08ff */
[----:B------:R-:W-:Y:S02]  /*1920*/  LOP3.LUT R0, R0, 0xfffffffe, RZ, 0xc0, !PT ;  /* 0xfffffffe00007812 */ /* 0x000fe400078ec0ff */
[----:B--2---:R-:W-:-:S04]  /*1930*/  @P1 LEA R6, P0, R28, R11, 0x1 ;  /* 0x0000000b1c061211 */ /* 0x004fc800078008ff */
[C---:B-1----:R-:W-:Y:S02]  /*1940*/  @P1 LEA.HI.X R7, R28.reuse, R14, R245, 0x1, P0 ;  /* 0x0000000e1c071211 */ /* 0x042fe400000f0cf5 */
[----:B-----5:R-:W-:-:S03]  /*1950*/  @P4 LEA R10, P0, R28, R10, 0x1 ;  /* 0x0000000a1c0a4211 */ /* 0x020fc600078008ff */
[----:B------:R1:W-:Y:S01]  /*1960*/  @P1 LDGSTS.E.BYPASS.LTC128B.128 [R248+0x5100], [R6.64], !P6 ;  /* 0x0510000006f81fae */ /* 0x0003e2000f101d50 */
[----:B------:R-:W-:Y:S01]  /*1970*/  @P3 LEA R8, P1, R28, R2, 0x1 ;  /* 0x000000021c083211 */ /* 0x000fe200078208ff */
[----:B------:R-:W-:Y:S01]  /*1980*/  IMAD.SHL.U32 R2, R18, 0x40, RZ ;  /* 0x0000004012027824 */ /* 0x000fe200078e00ff */
[C-C-:B------:R-:W-:Y:S02]  /*1990*/  @P4 LEA.HI.X R11, R28.reuse, R5, R245.reuse, 0x1, P0 ;  /* 0x000000051c0b4211 */ /* 0x140fe400000f0cf5 */
[----:B------:R-:W-:Y:S01]  /*19a0*/  @P3 LEA.HI.X R9, R28, R12, R245, 0x1, P1 ;  /* 0x0000000c1c093211 */ /* 0x000fe200008f0cf5 */
[----:B------:R-:W-:Y:S01]  /*19b0*/  IMAD.IADD R12, R17, 0x1, -R0 ;  /* 0x00000001110c7824 */ /* 0x000fe200078e0a00 */
[----:B------:R-:W-:Y:S01]  /*19c0*/  LOP3.LUT R2, R2, 0x1c0, RZ, 0xc0, !PT ;  /* 0x000001c002027812 */ /* 0x000fe200078ec0ff */
[----:B------:R2:W-:Y:S01]  /*19d0*/  @P4 LDGSTS.E.BYPASS.LTC128B.128 [R248+0x5900], [R10.64], !P6 ;  /* 0x059000000af84fae */ /* 0x0005e2000f101d50 */
[----:B------:R-:W-:Y:S02]  /*19e0*/  IMAD.SHL.U32 R0, R29, 0x40, RZ ;  /* 0x000000401d007824 */ /* 0x000fe400078e00ff */
[----:B------:R-:W-:Y:S01]  /*19f0*/  IMAD.SHL.U32 R5, R12, 0x8, RZ ;  /* 0x000000080c057824 */ /* 0x000fe200078e00ff */
[----:B------:R3:W-:Y:S02]  /*1a00*/  @P3 LDGSTS.E.BYPASS.LTC128B.128 [R248+0x6100], [R8.64], !P6 ;  /* 0x0610000008f83fae */ /* 0x0007e4000f101d50 */
[----:B------:R-:W-:-:S02]  /*1a10*/  LOP3.LUT R0, R0, 0x1c0, RZ, 0xc0, !PT ;  /* 0x000001c000007812 */ /* 0x000fc400078ec0ff */
[----:B-1----:R-:W-:-:S04]  /*1a20*/  @P2 LEA R6, P0, R28, R15, 0x1 ;  /* 0x0000000f1c062211 */ /* 0x002fc800078008ff */
[C-C-:B----4-:R-:W-:Y:S02]  /*1a30*/  @P2 LEA.HI.X R7, R28.reuse, R13, R245.reuse, 0x1, P0 ;  /* 0x0000000d1c072211 */ /* 0x150fe400000f0cf5 */
[----:B------:R-:W-:Y:S02]  /*1a40*/  LOP3.LUT P0, RZ, R29, 0x2, RZ, 0xc0, !PT ;  /* 0x000000021dff7812 */ /* 0x000fe4000780c0ff */
[C---:B------:R-:W-:Y:S01]  /*1a50*/  SHF.L.U64.HI R245, R28.reuse, 0x1, R245 ;  /* 0x000000011cf57819 */ /* 0x040fe200000102f5 */
[----:B------:R1:W-:Y:S01]  /*1a60*/  @P2 LDGSTS.E.BYPASS.LTC128B.128 [R248+0x6900], [R6.64], !P6 ;  /* 0x0690000006f82fae */ /* 0x0003e2000f101d50 */
[----:B------:R-:W-:Y:S01]  /*1a70*/  ISETP.GE.AND P2, PT, R28, c[0x0][0x1d4], PT ;  /* 0x000075001c007a0c */ /* 0x000fe20003f46270 */
[----:B---3--:R-:W-:Y:S02]  /*1a80*/  IMAD.SHL.U32 R8, R16, 0x8, RZ ;  /* 0x0000000810087824 */ /* 0x008fe400078e00ff */
[----:B------:R-:W0:Y:S01]  /*1a90*/  LDGDEPBAR ;  /* 0x00000000000079af */ /* 0x000e220000000000 */
[----:B------:R-:W-:-:S02]  /*1aa0*/  ISETP.LT.OR P4, PT, R30, 0x1, P2 ;  /* 0x000000011e00780c */ /* 0x000fc40001781670 */
[----:B------:R-:W-:Y:S02]  /*1ab0*/  ISETP.LT.OR P1, PT, R30, 0x11, P2 ;  /* 0x000000111e00780c */ /* 0x000fe40001721670 */
[----:B------:R-:W-:Y:S02]  /*1ac0*/  LOP3.LUT R8, R0, 0x8, R8, 0xf8, !PT ;  /* 0x0000000800087812 */ /* 0x000fe400078ef808 */
[----:B-1----:R-:W-:Y:S01]  /*1ad0*/  SHF.R.U32.HI R6, RZ, 0x3, R0 ;  /* 0x00000003ff067819 */ /* 0x002fe20000011600 */
[----:B------:R-:W-:-:S04]  /*1ae0*/  DEPBAR.LE SB0, 0x1 ;  /* 0x000080400000791a */ /* 0x000fc80000000000 */
[----:B------:R-:W-:-:S04]  /*1af0*/  DEPBAR.LE SB0, 0x0 ;  /* 0x000080000000791a */ /* 0x000fc80000000000 */
[----:B------:R-:W-:Y:S01]  /*1b00*/  LOP3.LUT R7, R2, 0x8, R5, 0xf8, !PT ;  /* 0x0000000802077812 */ /* 0x000fe200078ef805 */
[----:B------:R-:W-:Y:S01]  /*1b10*/  IMAD.SHL.U32 R5, R19, 0x40, RZ ;  /* 0x0000004013057824 */ /* 0x000fe200078e00ff */
[----:B------:R-:W-:Y:S01]  /*1b20*/  SHF.R.U32.HI R2, RZ, 0x3, R2 ;  /* 0x00000003ff027819 */ /* 0x000fe20000011602 */
[----:B------:R-:W-:Y:S01]  /*1b30*/  IMAD.SHL.U32 R0, R138, 0x20, RZ ;  /* 0x000000208a007824 */ /* 0x000fe200078e00ff */
[----:B------:R-:W-:Y:S02]  /*1b40*/  LOP3.LUT R6, R8, R6, RZ, 0x3c, !PT ;  /* 0x0000000608067212 */ /* 0x000fe400078e3cff */
[----:B------:R-:W-:Y:S02]  /*1b50*/  LOP3.LUT R137, R7, R2, RZ, 0x3c, !PT ;  /* 0x0000000207897212 */ /* 0x000fe400078e3cff */
[----:B------:R-:W-:Y:S02]  /*1b60*/  LOP3.LUT R136, R5, 0xfffffe00, RZ, 0xc0, !PT ;  /* 0xfffffe0005887812 */ /* 0x000fe400078ec0ff */
[----:B------:R-:W-:Y:S01]  /*1b70*/  LOP3.LUT R2, R0, 0x7ffffc00, RZ, 0xc0, !PT ;  /* 0x7ffffc0000027812 */ /* 0x000fe200078ec0ff */
[----:B------:R-:W-:-:S02]  /*1b80*/  IMAD R0, R12, 0x200, R6 ;  /* 0x000002000c007824 */ /* 0x000fc400078e0206 */
[----:B------:R-:W-:Y:S01]  /*1b90*/  IMAD.WIDE.U32 R6, R249, c[0x0][0x208], RZ ;  /* 0x00008200f9067a25 */ /* 0x000fe200078e00ff */
[----:B------:R-:W-:-:S03]  /*1ba0*/  IADD3 R2, R137, R136, R2 ;  /* 0x0000008889027210 */ /* 0x000fc60007ffe002 */
[----:B------:R-:W-:Y:S01]  /*1bb0*/  IMAD.SHL.U32 R139, R0, 0x2, RZ ;  /* 0x00000002008b7824 */ /* 0x000fe200078e00ff */
[----:B------:R-:W-:Y:S01]  /*1bc0*/  BAR.SYNC.DEFER_BLOCKING 0x0 ;  /* 0x0000000000007b1d */ /* 0x000fe20000010000 */
[----:B------:R-:W-:Y:S02]  /*1bd0*/  IMAD.SHL.U32 R234, R2, 0x2, RZ ;  /* 0x0000000202ea7824 */ /* 0x000fe400078e00ff */
[----:B------:R-:W-:Y:S01]  /*1be0*/  IMAD R2, R56, c[0x0][0x218], RZ ;  /* 0x0000860038027a24 */ /* 0x000fe200078e02ff */
[----:B------:R-:W-:Y:S01]  /*1bf0*/  IADD3 R0, R139, 0x3900, RZ ;  /* 0x000039008b007810 */ /* 0x000fe20007ffe0ff */
[----:B------:R-:W-:Y:S01]  /*1c00*/  IMAD R237, R3, 0x2, R234 ;  /* 0x0000000203ed7824 */ /* 0x000fe200078e02ea */
[----:B------:R-:W-:Y:S01]  /*1c10*/  IADD3 R238, R139, 0x3920, RZ ;  /* 0x000039208bee7810 */ /* 0x000fe20007ffe0ff */
[----:B------:R-:W-:Y:S01]  /*1c20*/  IMAD R2, R247, c[0x0][0x21c], R2 ;  /* 0x00008700f7027a24 */ /* 0x000fe200078e0202 */
[----:B------:R-:W-:Y:S01]  /*1c30*/  @P0 IADD3 R238, R0, -0x20, RZ ;  /* 0xffffffe000ee0810 */ /* 0x000fe20007ffe0ff */
[----:B------:R-:W-:-:S02]  /*1c40*/  IMAD R0, R31, c[0x0][0x208], RZ ;  /* 0x000082001f007a24 */ /* 0x000fc400078e02ff */
[----:B------:R-:W-:Y:S01]  /*1c50*/  IMAD R235, R4, 0x2, R234 ;  /* 0x0000000204eb7824 */ /* 0x000fe200078e02ea */
[C---:B------:R-:W-:Y:S01]  /*1c60*/  IADD3 R244, R238.reuse, 0x800, RZ ;  /* 0x00000800eef47810 */ /* 0x040fe20007ffe0ff */
[----:B------:R-:W-:Y:S01]  /*1c70*/  IMAD R0, R249, c[0x0][0x20c], R0 ;  /* 0x00008300f9007a24 */ /* 0x000fe200078e0200 */
[C---:B------:R-:W-:Y:S01]  /*1c80*/  IADD3 R243, R238.reuse, 0x1000, RZ ;  /* 0x00001000eef37810 */ /* 0x040fe20007ffe0ff */
[----:B------:R-:W-:Y:S01]  /*1c90*/  IMAD R236, R3, 0x2, R235 ;  /* 0x0000000203ec7824 */ /* 0x000fe200078e02eb */
[C---:B------:R-:W-:Y:S01]  /*1ca0*/  IADD3 R242, R238.reuse, 0x1800, RZ ;  /* 0x00001800eef27810 */ /* 0x040fe20007ffe0ff */
[----:B------:R-:W-:Y:S01]  /*1cb0*/  IMAD.IADD R7, R7, 0x1, R0 ;  /* 0x0000000107077824 */ /* 0x000fe200078e0200 */
[C---:B------:R-:W-:Y:S02]  /*1cc0*/  IADD3 R241, R238.reuse, 0x2000, RZ ;  /* 0x00002000eef17810 */ /* 0x040fe40007ffe0ff */
[C---:B------:R-:W-:Y:S01]  /*1cd0*/  IADD3 R240, R238.reuse, 0x2800, RZ ;  /* 0x00002800eef07810 */ /* 0x040fe20007ffe0ff */
[----:B------:R-:W-:Y:S01]  /*1ce0*/  IMAD.WIDE.U32 R6, R247, c[0x0][0x218], R6 ;  /* 0x00008600f7067a25 */ /* 0x000fe200078e0006 */
[----:B------:R-:W-:Y:S01]  /*1cf0*/  IADD3 R239, R238, 0x3000, RZ ;  /* 0x00003000eeef7810 */ /* 0x000fe20007ffe0ff */
[----:B--2---:R-:W-:Y:S03]  /*1d00*/  LDSM.16.M88.4 R8, [R234+0x9100] ;  /* 0x00910000ea08783b */ /* 0x004fe60000000200 */
[----:B------:R-:W-:Y:S01]  /*1d10*/  IADD3 R0, P0, R6, UR22, RZ ;  /* 0x0000001606007c10 */ /* 0x000fe2000ff1e0ff */
[----:B------:R-:W1:Y:S03]  /*1d20*/  LDSM.16.M88.4 R32, [R139+0x3900] ;  /* 0x003900008b20783b */ /* 0x000e660000000200 */
[----:B------:R-:W-:Y:S01]  /*1d30*/  IADD3.X R6, R7, UR4, R2, P0, !PT ;  /* 0x0000000407067c10 */ /* 0x000fe200087fe402 */
[----:B------:R-:W2:Y:S01]  /*1d40*/  LDSM.16.M88.4 R24, [R139+0x4100] ;  /* 0x004100008b18783b */ /* 0x000ea20000000200 */
[----:B------:R-:W-:-:S03]  /*1d50*/  LEA R2, P0, R0, c[0x0][0x1f8], 0x1 ;  /* 0x00007e0000027a11 */ /* 0x000fc600078008ff */
[----:B------:R-:W3:Y:S01]  /*1d60*/  LDSM.16.M88.4 R20, [R139+0x4900] ;  /* 0x004900008b14783b */ /* 0x000ee20000000200 */
[----:B------:R-:W-:-:S03]  /*1d70*/  LEA.HI.X R0, R0, c[0x0][0x1fc], R6, 0x1, P0 ;  /* 0x00007f0000007a11 */ /* 0x000fc600000f0c06 */
[----:B------:R-:W4:Y:S04]  /*1d80*/  LDSM.16.M88.4 R16, [R139+0x5100] ;  /* 0x005100008b10783b */ /* 0x000f280000000200 */
[----:B------:R-:W5:Y:S04]  /*1d90*/  LDSM.16.M88.4 R36, [R139+0x5900] ;  /* 0x005900008b24783b */ /* 0x000f680000000200 */
[----:B------:R-:W4:Y:S04]  /*1da0*/  LDSM.16.M88.4 R40, [R139+0x6100] ;  /* 0x006100008b28783b */ /* 0x000f280000000200 */
[----:B------:R-:W4:Y:S04]  /*1db0*/  LDSM.16.M88.4 R44, [R139+0x6900] ;  /* 0x006900008b2c783b */ /* 0x000f280000000200 */
[----:B------:R-:W5:Y:S04]  /*1dc0*/  LDSM.16.M88.4 R12, [R234+0x7100] ;  /* 0x00710000ea0c783b */ /* 0x000f680000000200 */
[----:B------:R-:W3:Y:S04]  /*1dd0*/  SHFL.IDX PT, R5, R2, RZ, 0x181f ;  /* 0x00181fff02057589 */ /* 0x000ee800000e0000 */
[----:B------:R-:W-:Y:S01]  /*1de0*/  SHFL.IDX PT, R6, R2, 0x1, 0x181f ;  /* 0x00381f0002067f89 */ /* 0x000fe200000e0000 */
[C---:B-1----:R-:W-:Y:S03]  /*1df0*/  HMMA.16816.F32.BF16 R52, R8.reuse, R32, RZ ;  /* 0x000000200834723c */ /* 0x042fe600000418ff */
[----:B------:R-:W-:Y:S04]  /*1e00*/  SHFL.IDX PT, R7, R2, 0x2, 0x181f ;  /* 0x00581f0002077f89 */ /* 0x000fe800000e0000 */
[----:B------:R-:W-:Y:S01]  /*1e10*/  LDSM.16.M88.4 R76, [R238+0x1000] ;  /* 0x00100000ee4c783b */ /* 0x000fe20000000200 */
[C---:B--2---:R-:W-:Y:S03]  /*1e20*/  HMMA.16816.F32.BF16 R60, R8.reuse, R24, RZ ;  /* 0x00000018083c723c */ /* 0x044fe600000418ff */
[----:B------:R-:W-:Y:S04]  /*1e30*/  LDSM.16.M88.4 R48, [R238+0x1800] ;  /* 0x00180000ee30783b */ /* 0x000fe80000000200 */
[----:B------:R-:W-:Y:S01]  /*1e40*/  LDSM.16.M88.4 R80, [R238+0x800] ;  /* 0x00080000ee50783b */ /* 0x000fe20000000200 */
[C---:B---3--:R-:W-:Y:S03]  /*1e50*/  HMMA.16816.F32.BF16 R64, R8.reuse, R20, RZ ;  /* 0x000000140840723c */ /* 0x048fe600000418ff */
[----:B------:R-:W-:Y:S05]  /*1e60*/  LDSM.16.M88.4 R84, [R238] ;  /* 0x00000000ee54783b */ /* 0x000fea0000000200 */
[C---:B----4-:R-:W-:Y:S08]  /*1e70*/  HMMA.16816.F32.BF16 R68, R8.reuse, R16, RZ ;  /* 0x000000100844723c */ /* 0x050ff000000418ff */
[C---:B-----5:R-:W-:Y:S08]  /*1e80*/  HMMA.16816.F32.BF16 R96, R8.reuse, R36, RZ ;  /* 0x000000240860723c */ /* 0x060ff000000418ff */
[C---:B------:R-:W-:Y:S08]  /*1e90*/  HMMA.16816.F32.BF16 R92, R8.reuse, R40, RZ ;  /* 0x00000028085c723c */ /* 0x040ff000000418ff */
[C---:B------:R-:W-:Y:S08]  /*1ea0*/  HMMA.16816.F32.BF16 R72, R8.reuse, R44, RZ ;  /* 0x0000002c0848723c */ /* 0x040ff000000418ff */
[C---:B------:R-:W-:Y:S08]  /*1eb0*/  HMMA.16816.F32.BF16 R104, R8.reuse, R34, RZ ;  /* 0x000000220868723c */ /* 0x040ff000000418ff */
[C---:B------:R-:W-:Y:S08]  /*1ec0*/  HMMA.16816.F32.BF16 R88, R8.reuse, R26, RZ ;  /* 0x0000001a0858723c */ /* 0x040ff000000418ff */
[C---:B------:R-:W-:Y:S08]  /*1ed0*/  HMMA.16816.F32.BF16 R100, R8.reuse, R22, RZ ;  /* 0x000000160864723c */ /* 0x040ff000000418ff */
[C---:B------:R-:W-:Y:S08]  /*1ee0*/  HMMA.16816.F32.BF16 R116, R8.reuse, R18, RZ ;  /* 0x000000120874723c */ /* 0x040ff000000418ff */
[C---:B------:R-:W-:Y:S08]  /*1ef0*/  HMMA.16816.F32.BF16 R112, R8.reuse, R38, RZ ;  /* 0x000000260870723c */ /* 0x040ff000000418ff */
[C---:B------:R-:W-:Y:S08]  /*1f00*/  HMMA.16816.F32.BF16 R108, R8.reuse, R42, RZ ;  /* 0x0000002a086c723c */ /* 0x040ff000000418ff */
[----:B------:R-:W-:Y:S01]  /*1f10*/  HMMA.16816.F32.BF16 R120, R8, R46, RZ ;  /* 0x0000002e0878723c */ /* 0x000fe200000418ff */
[----:B------:R-:W1:Y:S04]  /*1f20*/  SHFL.IDX PT, R8, R0, RZ, 0x181f ;  /* 0x00181fff00087589 */ /* 0x000e6800000e0000 */
[----:B------:R-:W-:Y:S03]  /*1f30*/  SHFL.IDX PT, R10, R0, 0x1, 0x181f ;  /* 0x00381f00000a7f89 */ /* 0x000fe600000e0000 */
[C---:B------:R-:W-:Y:S01]  /*1f40*/  HMMA.16816.F32.BF16 R168, R12.reuse, R32, RZ ;  /* 0x000000200ca8723c */ /* 0x040fe200000418ff */
[----:B------:R-:W-:Y:S04]  /*1f50*/  SHFL.IDX PT, R9, R2, 0x3, 0x181f ;  /* 0x00781f0002097f89 */ /* 0x000fe800000e0000 */
[----:B------:R-:W-:Y:S03]  /*1f60*/  SHFL.IDX PT, R11, R2, 0x4, 0x181f ;  /* 0x00981f00020b7f89 */ /* 0x000fe600000e0000 */
[C---:B------:R-:W-:Y:S01]  /*1f70*/  HMMA.16816.F32.BF16 R220, R12.reuse, R34, RZ ;  /* 0x000000220cdc723c */ /* 0x040fe200000418ff */
[----:B------:R-:W-:Y:S07]  /*1f80*/  LDSM.16.M88.4 R32, [R238+0x3000] ;  /* 0x00300000ee20783b */ /* 0x000fee0000000200 */
[C---:B------:R-:W-:Y:S01]  /*1f90*/  HMMA.16816.F32.BF16 R184, R12.reuse, R24, RZ ;  /* 0x000000180cb8723c */ /* 0x040fe200000418ff */
[----:B------:R-:W-:Y:S07]  /*1fa0*/  SHFL.IDX PT, R25, R0, 0x4, 0x181f ;  /* 0x00981f0000197f89 */ /* 0x000fee00000e0000 */
[C---:B------:R-:W-:Y:S01]  /*1fb0*/  HMMA.16816.F32.BF16 R216, R12.reuse, R26, RZ ;  /* 0x0000001a0cd8723c */ /* 0x040fe200000418ff */
[----:B------:R-:W-:Y:S07]  /*1fc0*/  SHFL.IDX PT, R26, R0, 0x5, 0x181f ;  /* 0x00b81f00001a7f89 */ /* 0x000fee00000e0000 */
[C---:B------:R-:W-:Y:S07]  /*1fd0*/  HMMA.16816.F32.BF16 R164, R12.reuse, R20, RZ ;  /* 0x000000140ca4723c */ /* 0x040fee00000418ff */
[-C--:B------:R-:W-:Y:S01]  /*1fe0*/  IADD3 R20, P3, R5, R246.reuse, RZ ;  /* 0x000000f605147210 */ /* 0x080fe20007f7e0ff */
[C---:B------:R-:W-:Y:S01]  /*1ff0*/  HMMA.16816.F32.BF16 R212, R12.reuse, R22, RZ ;  /* 0x000000160cd4723c */ /* 0x040fe200000418ff */
[----:B------:R-:W-:Y:S03]  /*2000*/  SHFL.IDX PT, R23, R0, 0x3, 0x181f ;  /* 0x00781f0000177f89 */ /* 0x000fe600000e0000 */
[----:B-1----:R-:W-:Y:S01]  /*2010*/  IMAD.X R21, R8, 0x1, R245, P3 ;  /* 0x0000000108157824 */ /* 0x002fe200018e06f5 */
[----:B------:R-:W-:Y:S03]  /*2020*/  SHFL.IDX PT, R22, R2, 0x5, 0x181f ;  /* 0x00b81f0002167f89 */ /* 0x000fe600000e0000 */
[C---:B------:R-:W-:Y:S01]  /*2030*/  HMMA.16816.F32.BF16 R160, R12.reuse, R16, RZ ;  /* 0x000000100ca0723c */ /* 0x040fe200000418ff */
[----:B------:R-:W-:Y:S04]  /*2040*/  SHFL.IDX PT, R2, R2, 0x6, 0x181f ;  /* 0x00d81f0002027f89 */ /* 0x000fe800000e0000 */
[----:B------:R-:W-:Y:S03]  /*2050*/  SHFL.IDX PT, R5, R0, 0x6, 0x181f ;  /* 0x00d81f0000057f89 */ /* 0x000fe600000e0000 */
        /* <DEDUP_REMOVED lines=9> */
[----:B------:R-:W-:Y:S01]  /*20f0*/  HMMA.16816.F32.BF16 R148, R12, R46, RZ ;  /* 0x0000002e0c94723c */ /* 0x000fe200000418ff */
[----:B------:R-:W2:Y:S06]  /*2100*/  SHFL.IDX PT, R13, R0, 0x2, 0x181f ;  /* 0x00581f00000d7f89 */ /* 0x000eac00000e0000 */
[-C--:B------:R-:W-:Y:S01]  /*2110*/  IADD3 R14, P0, R6, R246.reuse, RZ ;  /* 0x000000f6060e7210 */ /* 0x080fe20007f1e0ff */
[----:B-1----:R-:W-:Y:S01]  /*2120*/  HMMA.16816.F32.BF16 R128, R16, R76, R64 ;  /* 0x0000004c1080723c */ /* 0x002fe20000041840 */
[----:B------:R-:W-:-:S03]  /*2130*/  IADD3 R12, P3, R7, R246, RZ ;  /* 0x000000f6070c7210 */ /* 0x000fc60007f7e0ff */
[----:B------:R-:W-:Y:S01]  /*2140*/  IMAD.X R15, R10, 0x1, R245, P0 ;  /* 0x000000010a0f7824 */ /* 0x000fe200000e06f5 */
[----:B------:R-:W-:-:S03]  /*2150*/  IADD3 R6, P0, R9, R246, RZ ;  /* 0x000000f609067210 */ /* 0x000fc60007f1e0ff */
[----:B------:R-:W-:Y:S02]  /*2160*/  HMMA.16816.F32.BF16 R124, R16, R48, R68 ;  /* 0x00000030107c723c */ /* 0x000fe40000041844 */
[----:B------:R-:W-:Y:S01]  /*2170*/  IMAD.X R7, R23, 0x1, R245, P0 ;  /* 0x0000000117077824 */ /* 0x000fe200000e06f5 */
[----:B------:R-:W-:-:S05]  /*2180*/  IADD3 R22, P0, R22, R246, RZ ;  /* 0x000000f616167210 */ /* 0x000fca0007f1e0ff */
[--C-:B------:R-:W-:Y:S01]  /*2190*/  IMAD.X R23, R26, 0x1, R245.reuse, P0 ;  /* 0x000000011a177824 */ /* 0x100fe200000e06f5 */
[C---:B------:R-:W-:Y:S01]  /*21a0*/  ISETP.LT.OR P0, PT, R30.reuse, 0x31, P2 ;  /* 0x000000311e00780c */ /* 0x040fe20001701670 */
[--C-:B--2---:R-:W-:Y:S01]  /*21b0*/  IMAD.X R13, R13, 0x1, R245.reuse, P3 ;  /* 0x000000010d0d7824 */ /* 0x104fe200018e06f5 */
[----:B------:R-:W-:Y:S01]  /*21c0*/  IADD3 R24, P3, R11, R246, RZ ;  /* 0x000000f60b187210 */ /* 0x000fe20007f7e0ff */
[----:B------:R-:W-:Y:S01]  /*21d0*/  IMAD.MOV.U32 R0, RZ, RZ, 0x40 ;  /* 0x00000040ff007424 */ /* 0x000fe200078e00ff */
[----:B------:R-:W1:Y:S01]  /*21e0*/  LDSM.16.M88.4 R8, [R237+0x7100] ;  /* 0x00710000ed08783b */ /* 0x000e620000000200 */
[----:B------:R-:W-:Y:S02]  /*21f0*/  HMMA.16816.F32.BF16 R44, R16, R32, R72 ;  /* 0x00000020102c723c */ /* 0x000fe40000041848 */
[----:B------:R-:W-:Y:S01]  /*2200*/  IMAD.X R25, R25, 0x1, R245, P3 ;  /* 0x0000000119197824 */ /* 0x000fe200018e06f5 */
[C---:B------:R-:W-:Y:S01]  /*2210*/  ISETP.LT.OR P3, PT, R30.reuse, 0x21, P2 ;  /* 0x000000211e00780c */ /* 0x040fe20001761670 */
[----:B------:R-:W-:Y:S01]  /*2220*/  @!PT LDS RZ, [RZ] ;  /* 0x00000000fffff984 */ /* 0x000fe20000000800 */
[----:B------:R-:W-:Y:S01]  /*2230*/  @!PT LDS RZ, [RZ] ;  /* 0x00000000fffff984 */ /* 0x000fe20000000800 */
[----:B------:R-:W-:Y:S01]  /*2240*/  @!PT LDS RZ, [RZ] ;  /* 0x00000000fffff984 */ /* 0x000fe20000000800 */
[----:B------:R2:W-:Y:S01]  /*2250*/  LDGSTS.E.BYPASS.LTC128B.128 [R248+0x100], [R20.64], !P4 ;  /* 0x0010000014f87fae */ /* 0x0005e2000e101d50 */
[----:B------:R-:W-:-:S03]  /*2260*/  ISETP.LT.OR P4, PT, R30, 0x41, P2 ;  /* 0x000000411e00780c */ /* 0x000fc60001781670 */
[----:B------:R3:W-:Y:S01]  /*2270*/  LDGSTS.E.BYPASS.LTC128B.128 [R248+0x900], [R14.64], !P1 ;  /* 0x009000000ef87fae */ /* 0x0007e2000c901d50 */
[----:B------:R-:W-:Y:S01]  /*2280*/  LOP3.LUT P1, RZ, R29, 0x4, RZ, 0xc0, !PT ;  /* 0x000000041dff7812 */ /* 0x000fe2000782c0ff */
[----:B------:R-:W-:Y:S03]  /*2290*/  HMMA.16816.F32.BF16 R204, R16, R78, R100 ;  /* 0x0000004e10cc723c */ /* 0x000fe60000041864 */
[----:B------:R-:W-:-:S03]  /*22a0*/  SEL R0, R0, 0xffffffc0, !P1 ;  /* 0xffffffc000007807 */ /* 0x000fc60004800000 */
[----:B------:R3:W-:Y:S01]  /*22b0*/  LDGSTS.E.BYPASS.LTC128B.128 [R248+0x1100], [R12.64], !P3 ;  /* 0x011000000cf87fae */ /* 0x0007e2000d901d50 */
[C---:B------:R-:W-:Y:S01]  /*22c0*/  ISETP.LT.OR P3, PT, R30.reuse, 0x51, P2 ;  /* 0x000000511e00780c */ /* 0x040fe20001761670 */
[----:B------:R-:W-:Y:S01]  /*22d0*/  IMAD.IADD R233, R139, 0x1, R0 ;  /* 0x000000018be97824 */ /* 0x000fe200078e0200 */
[----:B------:R-:W-:Y:S01]  /*22e0*/  ISETP.LT.OR P2, PT, R30, 0x61, P2 ;  /* 0x000000611e00780c */ /* 0x000fe20001741670 */
[----:B------:R4:W-:Y:S01]  /*22f0*/  LDGSTS.E.BYPASS.LTC128B.128 [R248+0x1900], [R6.64], !P0 ;  /* 0x0190000006f87fae */ /* 0x0009e2000c101d50 */
[----:B------:R-:W-:Y:S01]  /*2300*/  HMMA.16816.F32.BF16 R140, R16, R84, R52 ;  /* 0x00000054108c723c */ /* 0x000fe20000041834 */
[----:B------:R-:W-:Y:S01]  /*2310*/  IMAD.IADD R232, R0, 0x1, R238 ;  /* 0x0000000100e87824 */ /* 0x000fe200078e02ee */
[----:B------:R-:W-:Y:S01]  /*2320*/  LOP3.LUT R0, R137, R136, RZ, 0xfc, !PT ;  /* 0x0000008889007212 */ /* 0x000fe200078efcff */
[----:B------:R5:W-:Y:S01]  /*2330*/  LDGSTS.E.BYPASS.LTC128B.128 [R248+0x2100], [R24.64], !P4 ;  /* 0x0210000018f87fae */ /* 0x000be2000e101d50 */
[----:B------:R-:W-:-:S04]  /*2340*/  ISETP.GT.AND P4, PT, R225, 0x6f, PT ;  /* 0x0000006fe100780c */ /* 0x000fc80003f84270 */
[C---:B------:R-:W-:Y:S01]  /*2350*/  HMMA.16816.F32.BF16 R132, R16.reuse, R80, R60 ;  /* 0x000000501084723c */ /* 0x040fe2000004183c */
[----:B------:R2:W-:Y:S07]  /*2360*/  LDGSTS.E.BYPASS.LTC128B.128 [R248+0x2900], [R22.64], !P3 ;  /* 0x0290000016f87fae */ /* 0x0005ee000d901d50 */
[C---:B------:R-:W-:Y:S08]  /*2370*/  HMMA.16816.F32.BF16 R96, R16.reuse, R40, R96 ;  /* 0x000000281060723c */ /* 0x040ff00000041860 */
[----:B---3--:R-:W-:Y:S01]  /*2380*/  HMMA.16816.F32.BF16 R12, R16, R82, R88 ;  /* 0x00000052100c723c */ /* 0x008fe20000041858 */
[----:B----4-:R-:W-:-:S05]  /*2390*/  IADD3 R6, P0, R2, R246, RZ ;  /* 0x000000f602067210 */ /* 0x010fca0007f1e0ff */
[----:B------:R-:W-:Y:S02]  /*23a0*/  IMAD.X R7, R5, 0x1, R245, P0 ;  /* 0x0000000105077824 */ /* 0x000fe400000e06f5 */
[C---:B------:R-:W-:Y:S01]  /*23b0*/  HMMA.16816.F32.BF16 R92, R16.reuse, R36, R92 ;  /* 0x00000024105c723c */ /* 0x040fe2000004185c */
[----:B------:R-:W-:Y:S02]  /*23c0*/  PLOP3.LUT P0, PT, PT, PT, UP0, 0x80, 0x0 ;  /* 0x000000000000781c */ /* 0x000fe40003f0f008 */
[----:B------:R3:W-:Y:S04]  /*23d0*/  LDGSTS.E.BYPASS.LTC128B.128 [R248+0x3100], [R6.64], !P2 ;  /* 0x0310000006f87fae */ /* 0x0007e8000d101d50 */
[----:B--2---:R-:W-:Y:S01]  /*23e0*/  LDSM.16.M88.4 R20, [R235+0x9100] ;  /* 0x00910000eb14783b */ /* 0x004fe20000000200 */
[C---:B------:R-:W-:Y:S03]  /*23f0*/  HMMA.16816.F32.BF16 R104, R16.reuse, R86, R104 ;  /* 0x000000561068723c */ /* 0x040fe60000041868 */
[----:B------:R-:W2:Y:S04]  /*2400*/  LDSM.16.M88.4 R64, [R233+0x4900] ;  /* 0x00490000e940783b */ /* 0x000ea80000000200 */
[----:B------:R-:W4:Y:S01]  /*2410*/  LDSM.16.M88.4 R68, [R233+0x4100] ;  /* 0x00410000e944783b */ /* 0x000f220000000200 */
[C---:B------:R-:W-:Y:S03]  /*2420*/  HMMA.16816.F32.BF16 R116, R16.reuse, R50, R116 ;  /* 0x000000321074723c */ /* 0x040fe60000041874 */
[----:B------:R-:W2:Y:S04]  /*2430*/  LDSM.16.M88.4 R72, [R233+0x3900] ;  /* 0x00390000e948783b */ /* 0x000ea80000000200 */
[----:B------:R-:W2:Y:S01]  /*2440*/  LDSM.16.M88.4 R88, [R233+0x6900] ;  /* 0x00690000e958783b */ /* 0x000ea20000000200 */
[C---:B------:R-:W-:Y:S03]  /*2450*/  HMMA.16816.F32.BF16 R112, R16.reuse, R42, R112 ;  /* 0x0000002a1070723c */ /* 0x040fe60000041870 */
[----:B------:R-:W2:Y:S04]  /*2460*/  LDSM.16.M88.4 R56, [R233+0x5900] ;  /* 0x00590000e938783b */ /* 0x000ea80000000200 */
[----:B------:R-:W2:Y:S01]  /*2470*/  LDSM.16.M88.4 R52, [R233+0x6100] ;  /* 0x00610000e934783b */ /* 0x000ea20000000200 */
[C---:B------:R-:W-:Y:S03]  /*2480*/  HMMA.16816.F32.BF16 R108, R16.reuse, R38, R108 ;  /* 0x00000026106c723c */ /* 0x040fe6000004186c */
[----:B------:R-:W-:Y:S04]  /*2490*/  LDSM.16.M88.4 R60, [R233+0x5100] ;  /* 0x00510000e93c783b */ /* 0x000fe80000000200 */
[----:B------:R-:W-:Y:S01]  /*24a0*/  LDSM.16.M88.4 R28, [R232+0x2800] ;  /* 0x00280000e81c783b */ /* 0x000fe20000000200 */
[----:B------:R-:W-:Y:S03]  /*24b0*/  HMMA.16816.F32.BF16 R100, R16, R34, R120 ;  /* 0x000000221064723c */ /* 0x000fe60000041878 */
[----:B------:R-:W2:Y:S04]  /*24c0*/  LDSM.16.M88.4 R16, [R235+0x7100] ;  /* 0x00710000eb10783b */ /* 0x000ea80000000200 */
[----:B-----5:R-:W-:Y:S01]  /*24d0*/  LDSM.16.M88.4 R24, [R232+0x3000] ;  /* 0x00300000e818783b */ /* 0x020fe20000000200 */
[C---:B-1----:R-:W-:Y:S03]  /*24e0*/  HMMA.16816.F32.BF16 R120, R8.reuse, R84, R168 ;  /* 0x000000540878723c */ /* 0x042fe600000418a8 */
[----:B------:R-:W0:Y:S05]  /*24f0*/  LDGDEPBAR ;  /* 0x00000000000079af */ /* 0x000e2a0000000000 */
[C---:B------:R-:W-:Y:S08]  /*2500*/  HMMA.16816.F32.BF16 R184, R8.reuse, R80, R184 ;  /* 0x0000005008b8723c */ /* 0x040ff000000418b8 */
[C---:B------:R-:W-:Y:S08]  /*2510*/  HMMA.16816.F32.BF16 R84, R8.reuse, R86, R220 ;  /* 0x000000560854723c */ /* 0x040ff000000418dc */
[C---:B------:R-:W-:Y:S08]  /*2520*/  HMMA.16816.F32.BF16 R188, R8.reuse, R76, R164 ;  /* 0x0000004c08bc723c */ /* 0x040ff000000418a4 */
[C---:B------:R-:W-:Y:S08]  /*2530*/  HMMA.16816.F32.BF16 R196, R8.reuse, R40, R156 ;  /* 0x0000002808c4723c */ /* 0x040ff0000004189c */
[C---:B------:R-:W-:Y:S08]  /*2540*/  HMMA.16816.F32.BF16 R80, R8.reuse, R82, R216 ;  /* 0x000000520850723c */ /* 0x040ff000000418d8 */
[C---:B------:R-:W-:Y:S08]  /*2550*/  HMMA.16816.F32.BF16 R192, R8.reuse, R48, R160 ;  /* 0x0000003008c0723c */ /* 0x040ff000000418a0 */
[C---:B------:R-:W-:Y:S08]  /*2560*/  HMMA.16816.F32.BF16 R76, R8.reuse, R78, R212 ;  /* 0x0000004e084c723c */ /* 0x040ff000000418d4 */
[C---:B------:R-:W-:Y:S01]  /*2570*/  HMMA.16816.F32.BF16 R156, R8.reuse, R50, R176 ;  /* 0x00000032089c723c */ /* 0x040fe200000418b0 */
[----:B------:R-:W-:Y:S07]  /*2580*/  LDSM.16.M88.4 R48, [R232] ;  /* 0x00000000e830783b */ /* 0x000fee0000000200 */
[C---:B------:R-:W-:Y:S01]  /*2590*/  HMMA.16816.F32.BF16 R168, R8.reuse, R42, R172 ;  /* 0x0000002a08a8723c */ /* 0x040fe200000418ac */
[----:B------:R-:W-:Y:S07]  /*25a0*/  LDSM.16.M88.4 R40, [R232+0x1000] ;  /* 0x00100000e828783b */ /* 0x000fee0000000200 */
[C---:B------:R-:W-:Y:S08]  /*25b0*/  HMMA.16816.F32.BF16 R200, R8.reuse, R36, R152 ;  /* 0x0000002408c8723c */ /* 0x040ff00000041898 */
[C---:B------:R-:W-:Y:S01]  /*25c0*/  HMMA.16816.F32.BF16 R180, R8.reuse, R38, R180 ;  /* 0x0000002608b4723c */ /* 0x040fe200000418b4 */
[----:B------:R-:W-:Y:S07]  /*25d0*/  LDSM.16.M88.4 R36, [R232+0x1800] ;  /* 0x00180000e824783b */ /* 0x000fee0000000200 */
[C---:B------:R-:W-:Y:S08]  /*25e0*/  HMMA.16816.F32.BF16 R208, R8.reuse, R32, R144 ;  /* 0x0000002008d0723c */ /* 0x040ff00000041890 */
[----:B------:R-:W-:Y:S01]  /*25f0*/  HMMA.16816.F32.BF16 R176, R8, R34, R148 ;  /* 0x0000002208b0723c */ /* 0x000fe20000041894 */
[----:B------:R-:W1:Y:S04]  /*2600*/  LDSM.16.M88.4 R8, [R236+0x9100] ;  /* 0x00910000ec08783b */ /* 0x000e680000000200 */
[----:B------:R-:W-:Y:S03]  /*2610*/  LDSM.16.M88.4 R32, [R232+0x2000] ;  /* 0x00200000e820783b */ /* 0x000fe60000000200 */
[C---:B--2---:R-:W-:Y:S08]  /*2620*/  HMMA.16816.F32.BF16 R160, R20.reuse, R64, R128 ;  /* 0x0000004014a0723c */ /* 0x044ff00000041880 */
[C---:B----4-:R-:W-:Y:S01]  /*2630*/  HMMA.16816.F32.BF16 R128, R20.reuse, R70, R12 ;  /* 0x000000461480723c */ /* 0x050fe2000004180c */
[----:B------:R-:W2:Y:S07]  /*2640*/  LDSM.16.M88.4 R12, [R236+0x7100] ;  /* 0x00710000ec0c783b */ /* 0x000eae0000000200 */
[C---:B------:R-:W-:Y:S08]  /*2650*/  HMMA.16816.F32.BF16 R172, R20.reuse, R72, R140 ;  /* 0x0000004814ac723c */ /* 0x040ff0000004188c */
[----:B------:R-:W-:Y:S01]  /*2660*/  HMMA.16816.F32.BF16 R140, R20, R88, R44 ;  /* 0x00000058148c723c */ /* 0x000fe2000004182c */
[----:B------:R-:W4:Y:S01]  /*2670*/  LDSM.16.M88.4 R44, [R232+0x800] ;  /* 0x00080000e82c783b */ /* 0x000f220000000200 */
[----:B------:R-:W-:-:S06]  /*2680*/  DEPBAR.LE SB0, 0x0 ;  /* 0x000080000000791a */ /* 0x000fcc0000000000 */
[C---:B------:R-:W-:Y:S08]  /*2690*/  HMMA.16816.F32.BF16 R164, R20.reuse, R68, R132 ;  /* 0x0000004414a4723c */ /* 0x040ff00000041884 */
[C---:B------:R-:W-:Y:S08]  /*26a0*/  HMMA.16816.F32.BF16 R148, R20.reuse, R56, R96 ;  /* 0x000000381494723c */ /* 0x040ff00000041860 */
[C---:B------:R-:W-:Y:S08]  /*26b0*/  HMMA.16816.F32.BF16 R132, R20.reuse, R74, R104 ;  /* 0x0000004a1484723c */ /* 0x040ff00000041868 */
[C---:B------:R-:W-:Y:S08]  /*26c0*/  HMMA.16816.F32.BF16 R144, R20.reuse, R52, R92 ;  /* 0x000000341490723c */ /* 0x040ff0000004185c */
[----:B------:R-:W-:Y:S08]  /*26d0*/  HMMA.16816.F32.BF16 R104, R20, R90, R100 ;  /* 0x0000005a1468723c */ /* 0x000ff00000041864 */
[----:B------:R-:W-:Y:S08]  /*26e0*/  HMMA.16816.F32.BF16 R96, R16, R74, R84 ;  /* 0x0000004a1060723c */ /* 0x000ff00000041854 */
[----:B------:R-:W-:Y:S08]  /*26f0*/  HMMA.16816.F32.BF16 R152, R20, R60, R124 ;  /* 0x0000003c1498723c */ /* 0x000ff0000004187c */
        /* <DEDUP_REMOVED lines=8> */
[----:B------:R-:W-:Y:S08]  /*2780*/  HMMA.16816.F32.BF16 R68, R16, R62, R156 ;  /* 0x0000003e1044723c */ /* 0x000ff0000004189c */
[----:B------:R-:W-:Y:S08]  /*2790*/  HMMA.16816.F32.BF16 R112, R20, R58, R112 ;  /* 0x0000003a1470723c */ /* 0x000ff00000041870 */
[C---:B------:R-:W-:Y:S08]  /*27a0*/  HMMA.16816.F32.BF16 R64, R16.reuse, R56, R196 ;  /* 0x000000381040723c */ /* 0x040ff000000418c4 */
[----:B------:R-:W-:Y:S08]  /*27b0*/  HMMA.16816.F32.BF16 R60, R16, R58, R168 ;  /* 0x0000003a103c723c */ /* 0x000ff000000418a8 */
[----:B------:R-:W-:Y:S08]  /*27c0*/  HMMA.16816.F32.BF16 R108, R20, R54, R108 ;  /* 0x00000036146c723c */ /* 0x000ff0000004186c */
[C---:B------:R-:W-:Y:S08]  /*27d0*/  HMMA.16816.F32.BF16 R56, R16.reuse, R52, R200 ;  /* 0x000000341038723c */ /* 0x040ff000000418c8 */
[C---:B------:R-:W-:Y:S08]  /*27e0*/  HMMA.16816.F32.BF16 R52, R16.reuse, R54, R180 ;  /* 0x000000361034723c */ /* 0x040ff000000418b4 */
[C---:B------:R-:W-:Y:S08]  /*27f0*/  HMMA.16816.F32.BF16 R20, R16.reuse, R88, R208 ;  /* 0x000000581014723c */ /* 0x040ff000000418d0 */
[----:B------:R-:W-:Y:S08]  /*2800*/  HMMA.16816.F32.BF16 R16, R16, R90, R176 ;  /* 0x0000005a1010723c */ /* 0x000ff000000418b0 */
[C---:B-1----:R-:W-:Y:S08]  /*2810*/  HMMA.16816.F32.BF16 R144, R8.reuse, R28, R144 ;  /* 0x0000001c0890723c */ /* 0x042ff00000041890 */
[----:B------:R-:W-:Y:S08]  /*2820*/  HMMA.16816.F32.BF16 R108, R8, R30, R108 ;  /* 0x0000001e086c723c */ /* 0x000ff0000004186c */
[C---:B--2---:R-:W-:Y:S08]  /*2830*/  HMMA.16816.F32.BF16 R56, R12.reuse, R28, R56 ;  /* 0x0000001c0c38723c */ /* 0x044ff00000041838 */
[----:B------:R-:W-:Y:S08]  /*2840*/  HMMA.16816.F32.BF16 R52, R12, R30, R52 ;  /* 0x0000001e0c34723c */ /* 0x000ff00000041834 */
[C---:B------:R-:W-:Y:S08]  /*2850*/  HMMA.16816.F32.BF16 R172, R8.reuse, R48, R172 ;  /* 0x0000003008ac723c */ /* 0x040ff000000418ac */
[C---:B------:R-:W-:Y:S08]  /*2860*/  HMMA.16816.F32.BF16 R132, R8.reuse, R50, R132 ;  /* 0x000000320884723c */ /* 0x040ff00000041884 */
[C---:B------:R-:W-:Y:S08]  /*2870*/  HMMA.16816.F32.BF16 R168, R8.reuse, R36, R152 ;  /* 0x0000002408a8723c */ /* 0x040ff00000041898 */
[----:B------:R-:W-:Y:S08]  /*2880*/  HMMA.16816.F32.BF16 R176, R8, R24, R140 ;  /* 0x0000001808b0723c */ /* 0x000ff0000004188c */
[C---:B------:R-:W-:Y:S08]  /*2890*/  HMMA.16816.F32.BF16 R100, R12.reuse, R48, R100 ;  /* 0x000000300c64723c */ /* 0x040ff00000041864 */
[C---:B------:R-:W-:Y:S08]  /*28a0*/  HMMA.16816.F32.BF16 R96, R12.reuse, R50, R96 ;  /* 0x000000320c60723c */ /* 0x040ff00000041860 */
[----:B------:R-:W-:Y:S08]  /*28b0*/  HMMA.16816.F32.BF16 R28, R12, R24, R20 ;  /* 0x000000180c1c723c */ /* 0x000ff00000041814 */
[C---:B----4-:R-:W-:Y:S08]  /*28c0*/  HMMA.16816.F32.BF16 R164, R8.reuse, R44, R164 ;  /* 0x0000002c08a4723c */ /* 0x050ff000000418a4 */
        /* <DEDUP_REMOVED lines=18> */
[----:B---3--:R-:W-:Y:S02]  /*29f0*/  IMAD.U32 R2, RZ, RZ, UR9 ;  /* 0x00000009ff027e24 */ /* 0x008fe4000f8e00ff */
[----:B------:R-:W-:-:S03]  /*2a00*/  IMAD.MOV.U32 R247, RZ, RZ, RZ ;  /* 0x000000fffff77224 */ /* 0x000fc600078e00ff */
[----:B------:R-:W-:-:S04]  /*2a10*/  IADD3 R2, R225, UR6, R2 ;  /* 0x00000006e1027c10 */ /* 0x000fc8000fffe002 */
[----:B------:R-:W-:-:S05]  /*2a20*/  IADD3 R5, R2, -0x70, RZ ;  /* 0xffffff9002057810 */ /* 0x000fca0007ffe0ff */
[----:B------:R-:W-:-:S04]  /*2a30*/  @P5 IMAD.HI.U32 R6, R5, c[0x0][0x2bc], RZ ;  /* 0x0000af0005065a27 */ /* 0x000fc800078e00ff */
[----:B------:R-:W-:Y:S01]  /*2a40*/  IMAD.MOV.U32 R2, RZ, RZ, R5 ;  /* 0x000000ffff027224 */ /* 0x000fe200078e0005 */
        /* <DEDUP_REMOVED lines=15> */
[----:B------:R-:W-:Y:S01]  /*2b40*/  IMAD R5, R2, c[0x0][0x1f0], RZ ;  /* 0x00007c0002057a24 */ /* 0x000fe200078e02ff */
[----:B------:R-:W-:-:S03]  /*2b50*/  IADD3 R2, P1, R6, UR20, RZ ;  /* 0x0000001406027c10 */ /* 0x000fc6000ff3e0ff */
[----:B------:R-:W-:Y:S01]  /*2b60*/  IMAD R6, R247, c[0x0][0x1f4], R5 ;  /* 0x00007d00f7067a24 */ /* 0x000fe200078e0205 */
[----:B------:R-:W-:-:S04]  /*2b70*/  LEA R5, P0, R2, c[0x0][0x1c8], 0x1 ;  /* 0x0000720002057a11 */ /* 0x000fc800078008ff */
[----:B------:R-:W-:Y:S01]  /*2b80*/  IADD3.X R6, R7, UR18, R6, P1, !PT ;  /* 0x0000001207067c10 */ /* 0x000fe20008ffe406 */
[----:B------:R-:W-:Y:S03]  /*2b90*/  SHFL.IDX PT, R10, R5, 0x2, 0x181f ;  /* 0x00581f00050a7f89 */ /* 0x000fe600000e0000 */
[----:B------:R-:W-:Y:S01]  /*2ba0*/  LEA.HI.X R2, R2, c[0x0][0x1cc], R6, 0x1, P0 ;  /* 0x0000730002027a11 */ /* 0x000fe200000f0c06 */
[----:B------:R-:W1:Y:S04]  /*2bb0*/  SHFL.IDX PT, R7, R5, RZ, 0x181f ;  /* 0x00181fff05077589 */ /* 0x000e6800000e0000 */
[----:B------:R-:W2:Y:S04]  /*2bc0*/  SHFL.IDX PT, R6, R5, 0x1, 0x181f ;  /* 0x00381f0005067f89 */ /* 0x000ea800000e0000 */
[----:B------:R-:W3:Y:S04]  /*2bd0*/  SHFL.IDX PT, R9, R2, RZ, 0x181f ;  /* 0x00181fff02097589 */ /* 0x000ee800000e0000 */
[----:B------:R-:W4:Y:S04]  /*2be0*/  SHFL.IDX PT, R11, R2, 0x1, 0x181f ;  /* 0x00381f00020b7f89 */ /* 0x000f2800000e0000 */
[----:B------:R-:W5:Y:S04]  /*2bf0*/  SHFL.IDX PT, R12, R5, 0x3, 0x181f ;  /* 0x00781f00050c7f89 */ /* 0x000f6800000e0000 */
[----:B------:R-:W5:Y:S04]  /*2c00*/  SHFL.IDX PT, R13, R5, 0x4, 0x181f ;  /* 0x00981f00050d7f89 */ /* 0x000f6800000e0000 */
[----:B------:R-:W5:Y:S01]  /*2c10*/  SHFL.IDX PT, R15, R2, 0x2, 0x181f ;  /* 0x00581f00020f7f89 */ /* 0x000f6200000e0000 */
[----:B-1----:R-:W-:-:S03]  /*2c20*/  IADD3 R8, P1, R7, R246, RZ ;  /* 0x000000f607087210 */ /* 0x002fc60007f3e0ff */
[----:B------:R-:W-:Y:S01]  /*2c30*/  SHFL.IDX PT, R16, R5, 0x5, 0x181f ;  /* 0x00b81f0005107f89 */ /* 0x000fe200000e0000 */
[----:B--2---:R-:W-:-:S03]  /*2c40*/  IADD3 R6, P0, R6, R246, RZ ;  /* 0x000000f606067210 */ /* 0x004fc60007f1e0ff */
[----:B------:R-:W-:Y:S01]  /*2c50*/  SHFL.IDX PT, R5, R5, 0x6, 0x181f ;  /* 0x00d81f0005057f89 */ /* 0x000fe200000e0000 */
[----:B---3--:R-:W-:-:S03]  /*2c60*/  IMAD.X R9, R9, 0x1, R245, P1 ;  /* 0x0000000109097824 */ /* 0x008fc600008e06f5 */
[----:B------:R-:W1:Y:S01]  /*2c70*/  SHFL.IDX PT, R19, R2, 0x3, 0x181f ;  /* 0x00781f0002137f89 */ /* 0x000e6200000e0000 */
[----:B----4-:R-:W-:Y:S01]  /*2c80*/  IMAD.X R7, R11, 0x1, R245, P0 ;  /* 0x000000010b077824 */ /* 0x010fe200000e06f5 */
[-C--:B------:R-:W-:Y:S02]  /*2c90*/  IADD3 R14, P0, R10, R246.reuse, RZ ;  /* 0x000000f60a0e7210 */ /* 0x080fe40007f1e0ff */
[----:B------:R-:W2:Y:S01]  /*2ca0*/  SHFL.IDX PT, R18, R2, 0x4, 0x181f ;  /* 0x00981f0002127f89 */ /* 0x000ea200000e0000 */
[----:B-----5:R-:W-:-:S03]  /*2cb0*/  IADD3 R12, P3, R12, R246, RZ ;  /* 0x000000f60c0c7210 */ /* 0x020fc60007f7e0ff */
[----:B------:R-:W3:Y:S01]  /*2cc0*/  SHFL.IDX PT, R17, R2, 0x5, 0x181f ;  /* 0x00b81f0002117f89 */ /* 0x000ee200000e0000 */
[----:B------:R-:W-:-:S03]  /*2cd0*/  IADD3 R10, P2, R13, R246, RZ ;  /* 0x000000f60d0a7210 */ /* 0x000fc60007f5e0ff */
[----:B------:R-:W4:Y:S01]  /*2ce0*/  SHFL.IDX PT, R2, R2, 0x6, 0x181f ;  /* 0x00d81f0002027f89 */ /* 0x000f2200000e0000 */
[----:B------:R-:W-:-:S03]  /*2cf0*/  IMAD.X R15, R15, 0x1, R245, P0 ;  /* 0x000000010f0f7824 */ /* 0x000fc600000e06f5 */
[----:B------:R5:W-:Y:S04]  /*2d00*/  LDGSTS.E.BYPASS.LTC128B.128 [R248+0x3900], [R8.64], !P6 ;  /* 0x0390000008f87fae */ /* 0x000be8000f101d50 */
[----:B------:R3:W-:Y:S01]  /*2d10*/  LDGSTS.E.BYPASS.LTC128B.128 [R248+0x4100], [R6.64], !P6 ;  /* 0x0410000006f87fae */ /* 0x0007e2000f101d50 */
[----:B-1----:R-:W-:-:S03]  /*2d20*/  IMAD.X R13, R19, 0x1, R245, P3 ;  /* 0x00000001130d7824 */ /* 0x002fc600018e06f5 */
[----:B------:R1:W-:Y:S01]  /*2d30*/  LDGSTS.E.BYPASS.LTC128B.128 [R248+0x4900], [R14.64], !P6 ;  /* 0x049000000ef87fae */ /* 0x0003e2000f101d50 */
[----:B--2---:R-:W-:-:S03]  /*2d40*/  IMAD.X R11, R18, 0x1, R245, P2 ;  /* 0x00000001120b7824 */ /* 0x004fc600010e06f5 */
[----:B------:R1:W-:Y:S04]  /*2d50*/  LDGSTS.E.BYPASS.LTC128B.128 [R248+0x5100], [R12.64], !P6 ;  /* 0x051000000cf87fae */ /* 0x0003e8000f101d50 */
[----:B------:R1:W-:Y:S01]  /*2d60*/  LDGSTS.E.BYPASS.LTC128B.128 [R248+0x5900], [R10.64], !P6 ;  /* 0x059000000af87fae */ /* 0x0003e2000f101d50 */
[-C--:B-----5:R-:W-:Y:S02]  /*2d70*/  IADD3 R8, P1, R16, R246.reuse, RZ ;  /* 0x000000f610087210 */ /* 0x0a0fe40007f3e0ff */
[----:B---3--:R-:W-:-:S03]  /*2d80*/  IADD3 R6, P0, R5, R246, RZ ;  /* 0x000000f605067210 */ /* 0x008fc60007f1e0ff */
[--C-:B------:R-:W-:Y:S02]  /*2d90*/  IMAD.X R9, R17, 0x1, R245.reuse, P1 ;  /* 0x0000000111097824 */ /* 0x100fe400008e06f5 */
[----:B----4-:R-:W-:-:S03]  /*2da0*/  IMAD.X R7, R2, 0x1, R245, P0 ;  /* 0x0000000102077824 */ /* 0x010fc600000e06f5 */
[----:B------:R1:W-:Y:S04]  /*2db0*/  LDGSTS.E.BYPASS.LTC128B.128 [R248+0x6100], [R8.64], !P6 ;  /* 0x0610000008f87fae */ /* 0x0003e8000f101d50 */
[----:B------:R1:W-:Y:S02]  /*2dc0*/  LDGSTS.E.BYPASS.LTC128B.128 [R248+0x6900], [R6.64], !P6 ;  /* 0x0690000006f87fae */ /* 0x0003e4000f101d50 */
.L_x_1927:
[----:B---3--:R-:W-:Y:S01]  /*2dd0*/  LOP3.LUT R2, R138, 0xffffffe0, RZ, 0xc0, !PT ;  /* 0xffffffe08a027812 */ /* 0x008fe200078ec0ff */
[----:B-1----:R-:W-:Y:S01]  /*2de0*/  IMAD.MOV.U32 R6, RZ, RZ, -0x2 ;  /* 0xfffffffeff067424 */ /* 0x002fe200078e00ff */
[----:B------:R-:W-:Y:S01]  /*2df0*/  STL [R1+0x1c], R235 ;  /* 0x00001ceb01007387 */ /* 0x000fe20000100800 */
[----:B------:R-:W-:Y:S02]  /*2e00*/  IMAD.SHL.U32 R228, R0, 0x2, RZ ;  /* 0x0000000200e47824 */ /* 0x000fe400078e00ff */
[----:B------:R-:W-:Y:S01]  /*2e10*/  IMAD.IADD R2, R224, 0x1, -R2 ;  /* 0x00000001e0027824 */ /* 0x000fe200078e0a02 */
[----:B------:R-:W-:Y:S01]  /*2e20*/  STL [R1+0x18], R234 ;  /* 0x000018ea01007387 */ /* 0x000fe20000100800 */
[----:B------:R-:W-:Y:S01]  /*2e30*/  IMAD R229, R4, 0x2, R228 ;  /* 0x0000000204e57824 */ /* 0x000fe200078e02e4 */
[----:B------:R-:W-:-:S02]  /*2e40*/  LEA R231, R3, R228, 0x1 ;  /* 0x000000e403e77211 */ /* 0x000fc400078e08ff */
[----:B------:R-:W-:Y:S01]  /*2e50*/  SHF.R.S32.HI R5, RZ, 0x1f, R2 ;  /* 0x0000001fff057819 */ /* 0x000fe20000011402 */
[----:B------:R-:W-:Y:S01]  /*2e60*/  STL [R1+0x14], R233 ;  /* 0x000014e901007387 */ /* 0x000fe20000100800 */
[----:B------:R-:W-:Y:S02]  /*2e70*/  IMAD R230, R3, 0x2, R229 ;  /* 0x0000000203e67824 */ /* 0x000fe400078e02e5 */
[----:B------:R-:W-:Y:S01]  /*2e80*/  LEA.HI R5, R5, R2, RZ, 0x2 ;  /* 0x0000000205057211 */ /* 0x000fe200078f10ff */
[----:B------:R1:W-:Y:S03]  /*2e90*/  STL [R1+0x10], R232 ;  /* 0x000010e801007387 */ /* 0x0003e60000100800 */
[----:B------:R-:W-:Y:S01]  /*2ea0*/  LOP3.LUT R5, R5, 0x7ffffffc, RZ, 0xc0, !PT ;  /* 0x7ffffffc05057812 */ /* 0x000fe200078ec0ff */
[----:B------:R-:W-:Y:S04]  /*2eb0*/  STL [R1+0xc], R139 ;  /* 0x00000c8b01007387 */ /* 0x000fe80000100800 */
[----:B------:R-:W-:Y:S01]  /*2ec0*/  IMAD.IADD R2, R2, 0x1, -R5 ;  /* 0x0000000102027824 */ /* 0x000fe200078e0a05 */
[----:B------:R-:W-:Y:S03]  /*2ed0*/  LDSM.16.MT88.4 R40, [R230+0x100] ;  /* 0x00010000e628783b */ /* 0x000fe60000004200 */
[----:B------:R-:W-:Y:S01]  /*2ee0*/  IMAD R2, R2, R6, UR15 ;  /* 0x0000000f02027e24 */ /* 0x000fe2000f8e0206 */
[----:B------:R-:W0:Y:S04]  /*2ef0*/  LDGDEPBAR ;  /* 0x00000000000079af */ /* 0x000e280000000000 */
[----:B------:R-:W-:-:S02]  /*2f00*/  ISETP.GT.AND P1, PT, R2, RZ, PT ;  /* 0x000000ff0200720c */ /* 0x000fc40003f24270 */
[----:B------:R-:W-:Y:S02]  /*2f10*/  ISETP.GT.AND P0, PT, R2, 0x1, PT ;  /* 0x000000010200780c */ /* 0x000fe40003f04270 */
[----:B------:R-:W-:Y:S02]  /*2f20*/  FSEL R11, R172, -INF , P1 ;  /* 0xff800000ac0b7808 */ /* 0x000fe40000800000 */
[----:B------:R-:W-:Y:S02]  /*2f30*/  FSEL R12, R173, -INF , P0 ;  /* 0xff800000ad0c7808 */ /* 0x000fe40000000000 */
[----:B------:R-:W-:Y:S02]  /*2f40*/  ISETP.GT.AND P3, PT, R2, 0x8, PT ;  /* 0x000000080200780c */ /* 0x000fe40003f64270 */
[----:B------:R-:W-:Y:S02]  /*2f50*/  FSEL R10, R100, -INF , P1 ;  /* 0xff800000640a7808 */ /* 0x000fe40000800000 */
[----:B------:R-:W-:-:S02]  /*2f60*/  FSEL R25, R101, -INF , P0 ;  /* 0xff80000065197808 */ /* 0x000fc40000000000 */
[----:B------:R-:W-:Y:S02]  /*2f70*/  ISETP.GT.AND P2, PT, R2, 0x9, PT ;  /* 0x000000090200780c */ /* 0x000fe40003f44270 */
[----:B------:R-:W-:Y:S02]  /*2f80*/  FSEL R13, R132, -INF , P3 ;  /* 0xff800000840d7808 */ /* 0x000fe40001800000 */
[----:B------:R-:W-:Y:S02]  /*2f90*/  FSEL R26, R96, -INF , P3 ;  /* 0xff800000601a7808 */ /* 0x000fe40001800000 */
[----:B------:R-:W-:Y:S02]  /*2fa0*/  FMNMX.FTZ R5, R10, R25, !PT ;  /* 0x000000190a057209 */ /* 0x000fe40007810000 */
[----:B------:R-:W-:Y:S02]  /*2fb0*/  FMNMX.FTZ R6, R11, R12, !PT ;  /* 0x0000000c0b067209 */ /* 0x000fe40007810000 */
[----:B------:R-:W-:-:S02]  /*2fc0*/  FSEL R15, R174, -INF , P1 ;  /* 0xff800000ae0f7808 */ /* 0x000fc40000800000 */
[----:B------:R-:W-:Y:S02]  /*2fd0*/  FSEL R32, R102, -INF , P1 ;  /* 0xff80000066207808 */ /* 0x000fe40000800000 */
[----:B------:R-:W-:Y:S02]  /*2fe0*/  FSEL R16, R175, -INF , P0 ;  /* 0xff800000af107808 */ /* 0x000fe40000000000 */
[----:B------:R-:W-:Y:S02]  /*2ff0*/  FSEL R33, R103, -INF , P0 ;  /* 0xff80000067217808 */ /* 0x000fe40000000000 */
[C---:B------:R-:W-:Y:S02]  /*3000*/  ISETP.GT.AND P1, PT, R2.reuse, 0x10, PT ;  /* 0x000000100200780c */ /* 0x040fe40003f24270 */
[----:B------:R-:W-:Y:S02]  /*3010*/  FSEL R14, R133, -INF , P2 ;  /* 0xff800000850e7808 */ /* 0x000fe40001000000 */
[----:B------:R-:W-:-:S02]  /*3020*/  ISETP.GT.AND P0, PT, R2, 0x11, PT ;  /* 0x000000110200780c */ /* 0x000fc40003f04270 */
[----:B------:R-:W-:Y:S02]  /*3030*/  FSEL R27, R97, -INF , P2 ;  /* 0xff800000611b7808 */ /* 0x000fe40001000000 */
[----:B------:R-:W-:Y:S02]  /*3040*/  FMNMX.FTZ R5, R26, R5, !PT ;  /* 0x000000051a057209 */ /* 0x000fe40007810000 */
[----:B------:R-:W-:Y:S02]  /*3050*/  FMNMX.FTZ R6, R13, R6, !PT ;  /* 0x000000060d067209 */ /* 0x000fe40007810000 */
[----:B------:R-:W-:Y:S02]  /*3060*/  FSEL R24, R135, -INF , P2 ;  /* 0xff80000087187808 */ /* 0x000fe40001000000 */
[----:B------:R-:W-:Y:S02]  /*3070*/  FSEL R35, R99, -INF , P2 ;  /* 0xff80000063237808 */ /* 0x000fe40001000000 */
[----:B------:R-:W-:-:S02]  /*3080*/  FSEL R17, R134, -INF , P3 ;  /* 0xff80000086117808 */ /* 0x000fc40001800000 */
[----:B------:R-:W-:Y:S02]  /*3090*/  FSEL R34, R98, -INF , P3 ;  /* 0xff80000062227808 */ /* 0x000fe40001800000 */
[----:B------:R-:W-:Y:S02]  /*30a0*/  FSEL R92, R166, -INF , P1 ;  /* 0xff800000a65c7808 */ /* 0x000fe40000800000 */
[----:B------:R-:W-:Y:S02]  /*30b0*/  FSEL R36, R164, -INF , P1 ;  /* 0xff800000a4247808 */ /* 0x000fe40000800000 */
[----:B------:R-:W-:Y:S02]  /*30c0*/  ISETP.GT.AND P2, PT, R2, 0x19, PT ;  /* 0x000000190200780c */ /* 0x000fe40003f44270 */
[----:B------:R-:W-:Y:S02]  /*30d0*/  FSEL R112, R50, -INF , P1 ;  /* 0xff80000032707808 */ /* 0x000fe40000800000 */
[----:B------:R-:W-:-:S02]  /*30e0*/  FSEL R96, R48, -INF , P1 ;  /* 0xff80000030607808 */ /* 0x000fc40000800000 */
[----:B------:R-:W-:Y:S02]  /*30f0*/  FSEL R93, R167, -INF , P0 ;  /* 0xff800000a75d7808 */ /* 0x000fe40000000000 */
[----:B------:R-:W-:Y:S02]  /*3100*/  FSEL R37, R165, -INF , P0 ;  /* 0xff800000a5257808 */ /* 0x000fe40000000000 */
[C---:B------:R-:W-:Y:S02]  /*3110*/  ISETP.GT.AND P3, PT, R2.reuse, 0x18, PT ;  /* 0x000000180200780c */ /* 0x040fe40003f64270 */
[----:B------:R-:W-:Y:S02]  /*3120*/  FSEL R113, R51, -INF , P0 ;  /* 0xff80000033717808 */ /* 0x000fe40000000000 */
[----:B------:R-:W-:Y:S02]  /*3130*/  FSEL R97, R49, -INF , P0 ;  /* 0xff80000031617808 */ /* 0x000fe40000000000 */
[----:B------:R-:W-:-:S02]  /*3140*/  ISETP.GT.AND P1, PT, R2, 0x20, PT ;  /* 0x000000200200780c */ /* 0x000fc40003f24270 */
[----:B------:R-:W-:Y:S02]  /*3150*/  FMNMX.FTZ R5, R27, R5, !PT ;  /* 0x000000051b057209 */ /* 0x000fe40007810000 */
[----:B------:R-:W-:Y:S02]  /*3160*/  FMNMX.FTZ R6, R14, R6, !PT ;  /* 0x000000060e067209 */ /* 0x000fe40007810000 */
[----:B------:R-:W-:Y:S02]  /*3170*/  ISETP.GT.AND P0, PT, R2, 0x21, PT ;  /* 0x000000210200780c */ /* 0x000fe40003f04270 */
        /* <DEDUP_REMOVED lines=17> */
[C---:B------:R-:W-:Y:S02]  /*3290*/  ISETP.GT.AND P3, PT, R2.reuse, 0x28, PT ;  /* 0x000000280200780c */ /* 0x040fe40003f64270 */
[----:B------:R-:W-:Y:S02]  /*32a0*/  FSEL R130, R83, -INF , P0 ;  /* 0xff80000053827808 */ /* 0x000fe40000000000 */
[----:B------:R-:W-:Y:S02]  /*32b0*/  FSEL R126, R81, -INF , P0 ;  /* 0xff800000517e7808 */ /* 0x000fe40000000000 */
[----:B------:R-:W-:-:S02]  /*32c0*/  ISETP.GT.AND P1, PT, R2, 0x30, PT ;  /* 0x000000300200780c */ /* 0x000fc40003f24270 */
[----:B------:R-:W-:Y:S02]  /*32d0*/  ISETP.GT.AND P0, PT, R2, 0x31, PT ;  /* 0x000000310200780c */ /* 0x000fe40003f04270 */
[----:B------:R-:W-:Y:S02]  /*32e0*/  FSEL R120, R157, -INF , P2 ;  /* 0xff8000009d787808 */ /* 0x000fe40001000000 */
        /* <DEDUP_REMOVED lines=29> */
[C---:B------:R-:W-:Y:S02]  /*34c0*/  ISETP.GT.AND P1, PT, R2.reuse, 0x50, PT ;  /* 0x000000500200780c */ /* 0x040fe40003f24270 */
[C---:B------:R-:W-:Y:S02]  /*34d0*/  ISETP.GT.AND P0, PT, R2.reuse, 0x51, PT ;  /* 0x000000510200780c */ /* 0x040fe40003f04270 */
[----:B------:R-:W-:Y:S02]  /*34e0*/  FMNMX.FTZ R5, R105, R5, !PT ;  /* 0x0000000569057209 */ /* 0x000fe40007810000 */
[----:B------:R-:W-:Y:S02]  /*34f0*/  FMNMX.FTZ R6, R39, R6, !PT ;  /* 0x0000000627067209 */ /* 0x000fe40007810000 */
[----:B------:R-:W-:-:S02]  /*3500*/  ISETP.GT.AND P3, PT, R2, 0x38, PT ;  /* 0x000000380200780c */ /* 0x000fc40003f64270 */
[----:B------:R-:W-:Y:S02]  /*3510*/  ISETP.GT.AND P2, PT, R2, 0x39, PT ;  /* 0x000000390200780c */ /* 0x000fe40003f44270 */
[----:B------:R-:W-:Y:S02]  /*3520*/  FMNMX.FTZ R7, R15, R16, !PT ;  /* 0x000000100f077209 */ /* 0x000fe40007810000 */
        /* <DEDUP_REMOVED lines=19> */
[C---:B------:R-:W-:Y:S02]  /*3660*/  ISETP.GT.AND P3, PT, R2.reuse, 0x48, PT ;  /* 0x000000480200780c */ /* 0x040fe40003f64270 */
[C---:B------:R-:W-:Y:S02]  /*3670*/  ISETP.GT.AND P2, PT, R2.reuse, 0x49, PT ;  /* 0x000000490200780c */ /* 0x040fe40003f44270 */
[----:B------:R-:W-:-:S02]  /*3680*/  ISETP.GT.AND P1, PT, R2, 0x58, PT ;  /* 0x000000580200780c */ /* 0x000fc40003f24270 */
[----:B------:R-:W-:Y:S02]  /*3690*/  ISETP.GT.AND P0, PT, R2, 0x59, PT ;  /* 0x000000590200780c */ /* 0x000fe40003f04270 */
[----:B------:R-:W-:Y:S02]  /*36a0*/  FMNMX.FTZ R5, R126, R5, !PT ;  /* 0x000000057e057209 */ /* 0x000fe40007810000 */
        /* <DEDUP_REMOVED lines=79> */
[----:B-1----:R-:W-:Y:S02]  /*3ba0*/  FSEL R232, R20, -INF , P1 ;  /* 0xff80000014e87808 */ /* 0x002fe40000800000 */
        /* <DEDUP_REMOVED lines=18> */
[----:B------:R-:W-:Y:S01]  /*3cd0*/  FSEL R213, R178, -INF , P3 ;  /* 0xff800000b2d57808 */ /* 0x000fe20001800000 */
[----:B------:R-:W-:Y:S01]  /*3ce0*/  IMAD.MOV.U32 R178, RZ, RZ, R9 ;  /* 0x000000ffffb27224 */ /* 0x000fe200078e0009 */
[----:B------:R-:W-:Y:S02]  /*3cf0*/  FMNMX.FTZ R5, R210, R5, !PT ;  /* 0x00000005d2057209 */ /* 0x000fe40007810000 */
[----:B------:R-:W-:Y:S02]  /*3d00*/  FMNMX.FTZ R6, R160, R6, !PT ;  /* 0x00000006a0067209 */ /* 0x000fe40007810000 */
[----:B------:R-:W-:-:S02]  /*3d10*/  FSEL R211, R179, -INF , P2 ;  /* 0xff800000b3d37808 */ /* 0x000fc40001000000 */
[----:B------:R-:W-:Y:S02]  /*3d20*/  FMNMX.FTZ R5, R213, R5, !PT ;  /* 0x00000005d5057209 */ /* 0x000fe40007810000 */
[----:B------:R-:W-:Y:S02]  /*3d30*/  FMNMX.FTZ R6, R164, R6, !PT ;  /* 0x00000006a4067209 */ /* 0x000fe40007810000 */
[----:B------:R-:W-:Y:S02]  /*3d40*/  FSEL R214, R142, -INF , P1 ;  /* 0xff8000008ed67808 */ /* 0x000fe40000800000 */
[----:B------:R-:W-:Y:S02]  /*3d50*/  FMNMX.FTZ R5, R211, R5, !PT ;  /* 0x00000005d3057209 */ /* 0x000fe40007810000 */
[----:B------:R-:W-:Y:S02]  /*3d60*/  FMNMX.FTZ R6, R169, R6, !PT ;  /* 0x00000006a9067209 */ /* 0x000fe40007810000 */
[----:B------:R-:W-:-:S02]  /*3d70*/  FSEL R226, R143, -INF , P0 ;  /* 0xff8000008fe27808 */ /* 0x000fc40000000000 */
[----:B------:R-:W-:Y:S02]  /*3d80*/  FMNMX.FTZ R5, R214, R5, !PT ;  /* 0x00000005d6057209 */ /* 0x000fe40007810000 */
        /* <DEDUP_REMOVED lines=13> */
[----:B------:R-:W-:Y:S01]  /*3e60*/  FSEL R217, R22, -INF , P1 ;  /* 0xff80000016d97808 */ /* 0x000fe20000800000 */
[----:B------:R-:W-:Y:S01]  /*3e70*/  LDSM.16.MT88.4 R28, [R229+0x100] ;  /* 0x00010000e51c783b */ /* 0x000fe20000004200 */
[----:B------:R-:W-:-:S02]  /*3e80*/  FMNMX.FTZ R6, R195, R6, !PT ;  /* 0x00000006c3067209 */ /* 0x000fc40007810000 */
[----:B------:R-:W-:Y:S02]  /*3e90*/  FSEL R215, R23, -INF , P0 ;  /* 0xff80000017d77808 */ /* 0x000fe40000000000 */
[----:B------:R-:W-:Y:S01]  /*3ea0*/  FMNMX.FTZ R6, R107, R6, !PT ;  /* 0x000000066b067209 */ /* 0x000fe20007810000 */
[----:B------:R-:W-:Y:S03]  /*3eb0*/  LDSM.16.MT88.4 R20, [R228+0x100] ;  /* 0x00010000e414783b */ /* 0x000fe60000004200 */
[----:B------:R-:W-:Y:S02]  /*3ec0*/  FMNMX.FTZ R6, R178, R6, !PT ;  /* 0x00000006b2067209 */ /* 0x000fe40007810000 */
[----:B-1----:R-:W-:Y:S02]  /*3ed0*/  FMNMX.FTZ R5, R5, R7, !PT ;  /* 0x0000000705057209 */ /* 0x002fe40007810000 */
[----:B------:R-:W-:-:S02]  /*3ee0*/  FMNMX.FTZ R6, R191, R6, !PT ;  /* 0x00000006bf067209 */ /* 0x000fc40007810000 */
[----:B--2---:R-:W-:Y:S01]  /*3ef0*/  FMNMX.FTZ R137, R137, R8, !PT ;  /* 0x0000000889897209 */ /* 0x004fe20007810000 */
[----:B------:R-:W-:Y:S01]  /*3f00*/  SHFL.BFLY PT, R9, R5, 0x1, 0x1f ;  /* 0x0c201f0005097f89 */ /* 0x000fe200000e0000 */
[----:B---3--:R-:W-:-:S03]  /*3f10*/  FMNMX.FTZ R135, R2, R135, !PT ;  /* 0x0000008702877209 */ /* 0x008fc60007810000 */
[----:B------:R-:W-:Y:S01]  /*3f20*/  FMUL.FTZ R7, R137, c[0x0][0x2d0] ;  /* 0x0000b40089077a20 */ /* 0x000fe20000410000 */
        /* <DEDUP_REMOVED lines=10> */
[----:B------:R1:W2:Y:S02]  /*3fd0*/  MUFU.EX2 R18, R2 ;  /* 0x0000000200127308 */ /* 0x0002a40000000800 */
[----:B------:R-:W3:Y:S02]  /*3fe0*/  SHFL.BFLY PT, R10, R8, 0x2, 0x1f ;  /* 0x0c401f00080a7f89 */ /* 0x000ee400000e0000 */
[----:B-1----:R-:W-:Y:S02]  /*3ff0*/  FFMA.FTZ R2, R11, c[0x0][0x2d0], -R6 ;  /* 0x0000b4000b027a23 */ /* 0x002fe40000010806 */
[----:B--2---:R-:W-:Y:S02]  /*4000*/  IMAD.MOV.U32 R4, RZ, RZ, R18 ;  /* 0x000000ffff047224 */ /* 0x004fe400078e0012 */
[----:B------:R1:W-:Y:S01]  /*4010*/  MUFU.EX2 R167, R2 ;  /* 0x0000000200a77308 */ /* 0x0003e20000000800 */
[----:B---3--:R-:W-:-:S02]  /*4020*/  FMNMX.FTZ R8, R8, R10, !PT ;  /* 0x0000000a08087209 */ /* 0x008fc40007810000 */
        /* <DEDUP_REMOVED lines=35> */
[----:B------:R-:W-:Y:S01]  /*4260*/  HMMA.16816.F32.BF16 R64, R8, R16, RZ ;  /* 0x000000100840723c */ /* 0x000fe200000418ff */
[----:B-1----:R-:W-:Y:S01]  /*4270*/  FSEL R0, R3, RZ, P0 ;  /* 0x000000ff03007208 */ /* 0x002fe20000000000 */
[----:B------:R-:W-:-:S02]  /*4280*/  FFMA.FTZ R3, R27, c[0x0][0x2d0], -R7 ;  /* 0x0000b4001b037a23 */ /* 0x000fc40000010807 */
[----:B------:R-:W1:Y:S02]  /*4290*/  LDSM.16.MT88.4 R24, [R228+0x900] ;  /* 0x00090000e418783b */ /* 0x000e640000004200 */
[----:B------:R2:W3:Y:S02]  /*42a0*/  MUFU.EX2 R176, R3 ;  /* 0x0000000300b07308 */ /* 0x0004e40000000800 */
[C---:B------:R-:W-:Y:S08]  /*42b0*/  HMMA.16816.F32.BF16 R60, R8.reuse, R18, RZ ;  /* 0x00000012083c723c */ /* 0x040ff000000418ff */
[----:B------:R-:W-:Y:S01]  /*42c0*/  HMMA.16816.F32.BF16 R48, R8, R40, RZ ;  /* 0x000000280830723c */ /* 0x000fe200000418ff */
[----:B--2---:R-:W-:Y:S01]  /*42d0*/  FFMA.FTZ R3, R32, c[0x0][0x2d0], -R0 ;  /* 0x0000b40020037a23 */ /* 0x004fe20000010800 */
[----:B---3--:R-:W-:-:S06]  /*42e0*/  F2FP.BF16.PACK_AB R14, R176, R179 ;  /* 0x000000b3b00e723e */ /* 0x008fcc00000010ff */
[C---:B------:R-:W-:Y:S01]  /*42f0*/  HMMA.16816.F32.BF16 R52, R8.reuse, R30, RZ ;  /* 0x0000001e0834723c */ /* 0x040fe200000418ff */
[----:B------:R2:W-:Y:S07]  /*4300*/  MUFU.EX2 R224, R3 ;  /* 0x0000000300e07308 */ /* 0x0005ee0000000800 */
[----:B------:R-:W-:Y:S01]  /*4310*/  HMMA.16816.F32.BF16 R44, R8, R42, RZ ;  /* 0x0000002a082c723c */ /* 0x000fe200000418ff */
[----:B--2---:R-:W-:-:S04]  /*4320*/  FFMA.FTZ R3, R33, c[0x0][0x2d0], -R0 ;  /* 0x0000b40021037a23 */ /* 0x004fc80000010800 */
[----:B------:R2:W3:Y:S02]  /*4330*/  MUFU.EX2 R221, R3 ;  /* 0x0000000300dd7308 */ /* 0x0004e40000000800 */
[----:B--2---:R-:W-:Y:S01]  /*4340*/  FFMA.FTZ R3, R34, c[0x0][0x2d0], -R0 ;  /* 0x0000b40022037a23 */ /* 0x004fe20000010800 */
[----:B---3--:R-:W-:-:S05]  /*4350*/  F2FP.BF16.PACK_AB R13, R221, R224 ;  /* 0x000000e0dd0d723e */ /* 0x008fca00000010ff */
[----:B------:R2:W-:Y:S02]  /*4360*/  MUFU.EX2 R223, R3 ;  /* 0x0000000300df7308 */ /* 0x0005e40000000800 */
[----:B--2---:R-:W-:Y:S02]  /*4370*/  FFMA.FTZ R3, R35, c[0x0][0x2d0], -R0 ;  /* 0x0000b40023037a23 */ /* 0x004fe40000010800 */
[----:B------:R-:W-:Y:S04]  /*4380*/  LDSM.16.MT88.4 R32, [R230+0x900] ;  /* 0x00090000e620783b */ /* 0x000fe80000004200 */
[----:B------:R2:W3:Y:S02]  /*4390*/  MUFU.EX2 R177, R3 ;  /* 0x0000000300b17308 */ /* 0x0004e40000000800 */
[----:B--2---:R-:W-:Y:S01]  /*43a0*/  FFMA.FTZ R3, R36, c[0x0][0x2d0], -R6 ;  /* 0x0000b40024037a23 */ /* 0x004fe20000010806 */
[----:B---3--:R-:W-:-:S05]  /*43b0*/  F2FP.BF16.PACK_AB R15, R177, R223 ;  /* 0x000000dfb10f723e */ /* 0x008fca00000010ff */
[----:B------:R2:W-:Y:S02]  /*43c0*/  MUFU.EX2 R162, R3 ;  /* 0x0000000300a27308 */ /* 0x0005e40000000800 */
[C---:B------:R-:W-:Y:S07]  /*43d0*/  HMMA.16816.F32.BF16 R76, R12.reuse, R28, RZ ;  /* 0x0000001c0c4c723c */ /* 0x040fee00000418ff */
[----:B------:R-:W-:Y:S01]  /*43e0*/  IMAD.MOV.U32 R29, RZ, RZ, R200 ;  /* 0x000000ffff1d7224 */ /* 0x000fe200078e00c8 */
[----:B------:R-:W-:Y:S01]  /*43f0*/  HMMA.16816.F32.BF16 R84, R12, R20, RZ ;  /* 0x000000140c54723c */ /* 0x000fe200000418ff */
[----:B------:R-:W-:-:S02]  /*4400*/  IMAD.MOV.U32 R28, RZ, RZ, R190 ;  /* 0x000000ffff1c7224 */ /* 0x000fc400078e00be */
[----:B--2---:R-:W-:-:S04]  /*4410*/  FFMA.FTZ R3, R37, c[0x0][0x2d0], -R6 ;  /* 0x0000b40025037a23 */ /* 0x004fc80000010806 */
[----:B------:R2:W3:Y:S01]  /*4420*/  MUFU.EX2 R234, R3 ;  /* 0x0000000300ea7308 */ /* 0x0004e20000000800 */
[C---:B------:R-:W-:Y:S01]  /*4430*/  HMMA.16816.F32.BF16 R88, R12.reuse, R22, RZ ;  /* 0x000000160c58723c */ /* 0x040fe200000418ff */
[----:B------:R-:W4:Y:S07]  /*4440*/  LDSM.16.MT88.4 R20, [R229+0x900] ;  /* 0x00090000e514783b */ /* 0x000f2e0000004200 */
[----:B------:R-:W-:Y:S01]  /*4450*/  HMMA.16816.F32.BF16 R80, R12, R16, RZ ;  /* 0x000000100c50723c */ /* 0x000fe200000418ff */
[----:B--2---:R-:W-:-:S07]  /*4460*/  FFMA.FTZ R3, R38, c[0x0][0x2d0], -R6 ;  /* 0x0000b40026037a23 */ /* 0x004fce0000010806 */
[C---:B------:R-:W-:Y:S01]  /*4470*/  HMMA.16816.F32.BF16 R100, R12.reuse, R18, RZ ;  /* 0x000000120c64723c */ /* 0x040fe200000418ff */
[----:B---3--:R-:W-:Y:S01]  /*4480*/  F2FP.BF16.PACK_AB R8, R234, R162 ;  /* 0x000000a2ea08723e */ /* 0x008fe200000010ff */
[----:B------:R2:W-:Y:S06]  /*4490*/  MUFU.EX2 R193, R3 ;  /* 0x0000000300c17308 */ /* 0x0005ec0000000800 */
[C---:B------:R-:W-:Y:S07]  /*44a0*/  HMMA.16816.F32.BF16 R108, R12.reuse, R30, RZ ;  /* 0x0000001e0c6c723c */ /* 0x040fee00000418ff */
[----:B------:R-:W-:Y:S01]  /*44b0*/  MOV R31, R107 ;  /* 0x0000006b001f7202 */ /* 0x000fe20000000f00 */
[----:B------:R-:W-:Y:S01]  /*44c0*/  HMMA.16816.F32.BF16 R16, R12, R40, RZ ;  /* 0x000000280c10723c */ /* 0x000fe200000418ff */
[----:B------:R-:W-:-:S02]  /*44d0*/  IMAD.MOV.U32 R30, RZ, RZ, R98 ;  /* 0x000000ffff1e7224 */ /* 0x000fc400078e0062 */
[----:B--2---:R-:W-:Y:S02]  /*44e0*/  FFMA.FTZ R3, R39, c[0x0][0x2d0], -R6 ;  /* 0x0000b40027037a23 */ /* 0x004fe40000010806 */
[----:B------:R-:W2:Y:S02]  /*44f0*/  LDSM.16.MT88.4 R36, [R231+0x900] ;  /* 0x00090000e724783b */ /* 0x000ea40000004200 */
[----:B------:R3:W1:Y:S01]  /*4500*/  MUFU.EX2 R192, R3 ;  /* 0x0000000300c07308 */ /* 0x0006620000000800 */
[----:B------:R-:W-:Y:S02]  /*4510*/  IMAD.MOV.U32 R41, RZ, RZ, R106 ;  /* 0x000000ffff297224 */ /* 0x000fe400078e006a */
[----:B---3--:R-:W-:Y:S01]  /*4520*/  FFMA.FTZ R3, R92, c[0x0][0x2d0], -R5 ;  /* 0x0000b4005c037a23 */ /* 0x008fe20000010805 */
[----:B-1----:R-:W-:-:S04]  /*4530*/  F2FP.BF16.PACK_AB R10, R192, R193 ;  /* 0x000000c1c00a723e */ /* 0x002fc800000010ff */
        /* <DEDUP_REMOVED lines=11> */
[C---:B------:R-:W-:Y:S08]  /*45f0*/  HMMA.16816.F32.BF16 R140, R8.reuse, R24, R72 ;  /* 0x00000018088c723c */ /* 0x040ff00000041848 */
[----:B----4-:R-:W-:Y:S01]  /*4600*/  HMMA.16816.F32.BF16 R92, R8, R20, R56 ;  /* 0x00000014085c723c */ /* 0x010fe20000041838 */
[----:B-1----:R-:W-:-:S04]  /*4610*/  FFMA.FTZ R3, R97, c[0x0][0x2d0], -R7 ;  /* 0x0000b40061037a23 */ /* 0x002fc80000010807 */
[----:B------:R1:W3:Y:S03]  /*4620*/  MUFU.EX2 R219, R3 ;  /* 0x0000000300db7308 */ /* 0x0002e60000000800 */
[C---:B------:R-:W-:Y:S08]  /*4630*/  HMMA.16816.F32.BF16 R72, R8.reuse, R32, R48 ;  /* 0x000000200848723c */ /* 0x040ff00000041830 */
[----:B------:R-:W-:Y:S01]  /*4640*/  HMMA.16816.F32.BF16 R68, R8, R26, R68 ;  /* 0x0000001a0844723c */ /* 0x000fe20000041844 */
[----:B-1----:R-:W-:-:S07]  /*4650*/  FFMA.FTZ R3, R104, c[0x0][0x2d0], -R7 ;  /* 0x0000b40068037a23 */ /* 0x002fce0000010807 */
[----:B------:R-:W-:Y:S01]  /*4660*/  HMMA.16816.F32.BF16 R44, R8, R34, R44 ;  /* 0x00000022082c723c */ /* 0x000fe2000004182c */
[----:B------:R1:W-:Y:S07]  /*4670*/  MUFU.EX2 R216, R3 ;  /* 0x0000000300d87308 */ /* 0x0003ee0000000800 */
[----:B------:R-:W-:Y:S01]  /*4680*/  HMMA.16816.F32.BF16 R96, R12, R42, RZ ;  /* 0x0000002a0c60723c */ /* 0x000fe200000418ff */
[----:B------:R-:W-:Y:S01]  /*4690*/  LDSM.16.MT88.4 R12, [R231+0x1100] ;  /* 0x00110000e70c783b */ /* 0x000fe20000004200 */
[----:B-1----:R-:W-:-:S06]  /*46a0*/  FFMA.FTZ R3, R105, c[0x0][0x2d0], -R7 ;  /* 0x0000b40069037a23 */ /* 0x002fcc0000010807 */
[C---:B--2---:R-:W-:Y:S01]  /*46b0*/  HMMA.16816.F32.BF16 R104, R8.reuse, R36, R64 ;  /* 0x000000240868723c */ /* 0x044fe20000041840 */
[----:B------:R1:W2:Y:S07]  /*46c0*/  MUFU.EX2 R218, R3 ;  /* 0x0000000300da7308 */ /* 0x0002ae0000000800 */
[C---:B------:R-:W-:Y:S08]  /*46d0*/  HMMA.16816.F32.BF16 R64, R8.reuse, R38, R60 ;  /* 0x000000260840723c */ /* 0x040ff0000004183c */
[----:B------:R-:W-:Y:S01]  /*46e0*/  HMMA.16816.F32.BF16 R60, R8, R22, R52 ;  /* 0x00000016083c723c */ /* 0x000fe20000041834 */
[----:B-1----:R-:W-:-:S02]  /*46f0*/  FFMA.FTZ R3, R112, c[0x0][0x2d0], -R0 ;  /* 0x0000b40070037a23 */ /* 0x002fc40000010800 */
[----:B------:R-:W-:Y:S02]  /*4700*/  IMAD.MOV.U32 R112, RZ, RZ, R188 ;  /* 0x000000ffff707224 */ /* 0x000fe400078e00bc */
[----:B------:R1:W-:Y:S02]  /*4710*/  MUFU.EX2 R205, R3 ;  /* 0x0000000300cd7308 */ /* 0x0003e40000000800 */
[----:B---3--:R-:W-:Y:S02]  /*4720*/  F2FP.BF16.PACK_AB R8, R219, R220 ;  /* 0x000000dcdb08723e */ /* 0x008fe400000010ff */
[----:B--2---:R-:W-:Y:S01]  /*4730*/  F2FP.BF16.PACK_AB R10, R218, R216 ;  /* 0x000000d8da0a723e */ /* 0x004fe200000010ff */
[----:B-1----:R-:W-:Y:S02]  /*4740*/  FFMA.FTZ R3, R113, c[0x0][0x2d0], -R0 ;  /* 0x0000b40071037a23 */ /* 0x002fe40000010800 */
[----:B------:R-:W-:Y:S02]  /*4750*/  IMAD.MOV.U32 R113, RZ, RZ, R190 ;  /* 0x000000ffff717224 */ /* 0x000fe400078e00be */
[----:B------:R1:W2:Y:S02]  /*4760*/  MUFU.EX2 R207, R3 ;  /* 0x0000000300cf7308 */ /* 0x0002a40000000800 */
[----:B-1----:R-:W-:Y:S01]  /*4770*/  FFMA.FTZ R3, R114, c[0x0][0x2d0], -R0 ;  /* 0x0000b40072037a23 */ /* 0x002fe20000010800 */
[----:B--2---:R-:W-:-:S05]  /*4780*/  F2FP.BF16.PACK_AB R9, R207, R205 ;  /* 0x000000cdcf09723e */ /* 0x004fca00000010ff */
[----:B------:R1:W-:Y:S02]  /*4790*/  MUFU.EX2 R208, R3 ;  /* 0x0000000300d07308 */ /* 0x0003e40000000800 */
[----:B-1----:R-:W-:-:S06]  /*47a0*/  FFMA.FTZ R3, R115, c[0x0][0x2d0], -R0 ;  /* 0x0000b40073037a23 */ /* 0x002fcc0000010800 */
        /* <DEDUP_REMOVED lines=9> */
[----:B------:R1:W-:Y:S02]  /*4840*/  MUFU.EX2 R203, R3 ;  /* 0x0000000300cb7308 */ /* 0x0003e40000000800 */
[----:B------:R-:W-:Y:S01]  /*4850*/  IMAD.MOV.U32 R100, RZ, RZ, R197 ;  /* 0x000000ffff647224 */ /* 0x000fe200078e00c5 */
[----:B------:R-:W-:Y:S01]  /*4860*/  HMMA.16816.F32.BF16 R56, R8, R22, R108 ;  /* 0x000000160838723c */ /* 0x000fe2000004186c */
[----:B------:R-:W-:Y:S02]  /*4870*/  IMAD.MOV.U32 R103, RZ, RZ, R196 ;  /* 0x000000ffff677224 */ /* 0x000fe400078e00c4 */
[----:B------:R-:W-:Y:S02]  /*4880*/  IMAD.MOV.U32 R101, RZ, RZ, R31 ;  /* 0x000000ffff657224 */ /* 0x000fe400078e001f */
[----:B------:R-:W-:-:S02]  /*4890*/  IMAD.MOV.U32 R102, RZ, RZ, R29 ;  /* 0x000000ffff667224 */ /* 0x000fc400078e001d */
[----:B------:R-:W-:Y:S01]  /*48a0*/  IMAD.MOV.U32 R111, RZ, RZ, R195 ;  /* 0x000000ffff6f7224 */ /* 0x000fe200078e00c3 */
[C---:B------:R-:W-:Y:S01]  /*48b0*/  HMMA.16816.F32.BF16 R48, R8.reuse, R24, R84 ;  /* 0x000000180830723c */ /* 0x040fe20000041854 */
[----:B------:R-:W-:Y:S02]  /*48c0*/  IMAD.MOV.U32 R110, RZ, RZ, R194 ;  /* 0x000000ffff6e7224 */ /* 0x000fe400078e00c2 */
[----:B------:R-:W-:Y:S02]  /*48d0*/  IMAD.MOV.U32 R109, RZ, RZ, R193 ;  /* 0x000000ffff6d7224 */ /* 0x000fe400078e00c1 */
[----:B------:R-:W-:Y:S02]  /*48e0*/  IMAD.MOV.U32 R108, RZ, RZ, R191 ;  /* 0x000000ffff6c7224 */ /* 0x000fe400078e00bf */
[--C-:B-1----:R-:W-:Y:S01]  /*48f0*/  FFMA.FTZ R3, R118, c[0x0][0x2d0], -R6.reuse ;  /* 0x0000b40076037a23 */ /* 0x102fe20000010806 */
[C---:B------:R-:W-:Y:S01]  /*4900*/  HMMA.16816.F32.BF16 R84, R8.reuse, R32, R16 ;  /* 0x000000200854723c */ /* 0x040fe20000041810 */
[----:B------:R-:W1:Y:S01]  /*4910*/  LDSM.16.MT88.4 R16, [R228+0x1100] ;  /* 0x00110000e410783b */ /* 0x000e620000004200 */
[----:B------:R-:W-:Y:S01]  /*4920*/  IMAD.MOV.U32 R118, RZ, RZ, R189 ;  /* 0x000000ffff767224 */ /* 0x000fe200078e00bd */
[----:B------:R2:W3:Y:S05]  /*4930*/  MUFU.EX2 R204, R3 ;  /* 0x0000000300cc7308 */ /* 0x0004ea0000000800 */
[C---:B------:R-:W-:Y:S08]  /*4940*/  HMMA.16816.F32.BF16 R76, R8.reuse, R20, R76 ;  /* 0x00000014084c723c */ /* 0x040ff0000004184c */
[----:B------:R-:W-:Y:S01]  /*4950*/  HMMA.16816.F32.BF16 R32, R8, R34, R96 ;  /* 0x000000220820723c */ /* 0x000fe20000041860 */
[----:B--2---:R-:W-:Y:S01]  /*4960*/  FFMA.FTZ R3, R119, c[0x0][0x2d0], -R6 ;  /* 0x0000b40077037a23 */ /* 0x004fe20000010806 */
[----:B------:R-:W-:-:S03]  /*4970*/  MOV R119, R192 ;  /* 0x000000c000777202 */ /* 0x000fc60000000f00 */
[----:B------:R2:W-:Y:S02]  /*4980*/  MUFU.EX2 R202, R3 ;  /* 0x0000000300ca7308 */ /* 0x0005e40000000800 */
[----:B------:R-:W-:Y:S02]  /*4990*/  IMAD.MOV.U32 R99, RZ, RZ, R165 ;  /* 0x000000ffff637224 */ /* 0x000fe400078e00a5 */
[----:B--2---:R-:W-:Y:S01]  /*49a0*/  FFMA.FTZ R3, R120, c[0x0][0x2d0], -R6 ;  /* 0x0000b40078037a23 */ /* 0x004fe20000010806 */
[----:B------:R-:W-:-:S03]  /*49b0*/  MOV R120, R252 ;  /* 0x000000fc00787202 */ /* 0x000fc60000000f00 */
[----:B------:R2:W4:Y:S02]  /*49c0*/  MUFU.EX2 R201, R3 ;  /* 0x0000000300c97308 */ /* 0x0005240000000800 */
[----:B--2---:R-:W-:Y:S02]  /*49d0*/  FFMA.FTZ R3, R121, c[0x0][0x2d0], -R5 ;  /* 0x0000b40079037a23 */ /* 0x004fe40000010805 */
[----:B------:R-:W-:-:S04]  /*49e0*/  IMAD.MOV.U32 R121, RZ, RZ, R41 ;  /* 0x000000ffff797224 */ /* 0x000fc800078e0029 */
[----:B------:R2:W-:Y:S01]  /*49f0*/  MUFU.EX2 R200, R3 ;  /* 0x0000000300c87308 */ /* 0x0005e20000000800 */
[----:B------:R-:W-:Y:S01]  /*4a00*/  HMMA.16816.F32.BF16 R40, R8, R26, R88 ;  /* 0x0000001a0828723c */ /* 0x000fe20000041858 */
[----:B------:R-:W1:Y:S06]  /*4a10*/  LDSM.16.MT88.4 R24, [R229+0x1100] ;  /* 0x00110000e518783b */ /* 0x000e6c0000004200 */
[----:B---3--:R-:W-:Y:S02]  /*4a20*/  F2FP.BF16.PACK_AB R8, R204, R203 ;  /* 0x000000cbcc08723e */ /* 0x008fe400000010ff */
[----:B----4-:R-:W-:Y:S01]  /*4a30*/  F2FP.BF16.PACK_AB R10, R201, R202 ;  /* 0x000000cac90a723e */ /* 0x010fe200000010ff */
[----:B--2---:R-:W-:Y:S01]  /*4a40*/  FFMA.FTZ R3, R122, c[0x0][0x2d0], -R5 ;  /* 0x0000b4007a037a23 */ /* 0x004fe20000010805 */
[----:B------:R-:W-:-:S03]  /*4a50*/  MOV R122, R199 ;  /* 0x000000c7007a7202 */ /* 0x000fc60000000f00 */
[----:B------:R2:W3:Y:S01]  /*4a60*/  MUFU.EX2 R199, R3 ;  /* 0x0000000300c77308 */ /* 0x0004e20000000800 */
[----:B------:R-:W-:Y:S01]  /*4a70*/  MOV R98, R122 ;  /* 0x0000007a00627202 */ /* 0x000fe20000000f00 */
[----:B------:R-:W-:-:S04]  /*4a80*/  IMAD.MOV.U32 R122, RZ, RZ, R161 ;  /* 0x000000ffff7a7224 */ /* 0x000fc800078e00a1 */
[----:B------:R-:W-:Y:S02]  /*4a90*/  IMAD.MOV.U32 R96, RZ, RZ, R98 ;  /* 0x000000ffff607224 */ /* 0x000fe400078e0062 */
[----:B--2---:R-:W-:Y:S01]  /*4aa0*/  FFMA.FTZ R3, R123, c[0x0][0x2d0], -R5 ;  /* 0x0000b4007b037a23 */ /* 0x004fe20000010805 */
[----:B---3--:R-:W-:Y:S01]  /*4ab0*/  F2FP.BF16.PACK_AB R9, R199, R200 ;  /* 0x000000c8c709723e */ /* 0x008fe200000010ff */
[----:B------:R-:W-:Y:S02]  /*4ac0*/  IMAD.MOV.U32 R123, RZ, RZ, R178 ;  /* 0x000000ffff7b7224 */ /* 0x000fe400078e00b2 */
[----:B------:R-:W-:Y:S02]  /*4ad0*/  IMAD.MOV.U32 R178, RZ, RZ, R198 ;  /* 0x000000ffffb27224 */ /* 0x000fe400078e00c6 */
[----:B------:R2:W-:Y:S01]  /*4ae0*/  MUFU.EX2 R198, R3 ;  /* 0x0000000300c67308 */ /* 0x0005e20000000800 */
[----:B------:R-:W-:Y:S01]  /*4af0*/  IMAD.MOV.U32 R97, RZ, RZ, R123 ;  /* 0x000000ffff617224 */ /* 0x000fe200078e007b */
[----:B------:R-:W-:Y:S01]  /*4b00*/  MOV R123, R162 ;  /* 0x000000a2007b7202 */ /* 0x000fe20000000f00 */
[----:B--2---:R-:W-:-:S02]  /*4b10*/  FFMA.FTZ R3, R124, c[0x0][0x2d0], -R5 ;  /* 0x0000b4007c037a23 */ /* 0x004fc40000010805 */
[----:B------:R-:W-:-:S03]  /*4b20*/  IMAD.MOV.U32 R124, RZ, RZ, R28 ;  /* 0x000000ffff7c7224 */ /* 0x000fc600078e001c */
[----:B------:R2:W3:Y:S01]  /*4b30*/  MUFU.EX2 R197, R3 ;  /* 0x0000000300c57308 */ /* 0x0004e20000000800 */
[----:B------:R-:W4:Y:S01]  /*4b40*/  LDSM.16.MT88.4 R28, [R230+0x1100] ;  /* 0x00110000e61c783b */ /* 0x000f220000004200 */
[----:B--2---:R-:W-:Y:S01]  /*4b50*/  FFMA.FTZ R3, R126, c[0x0][0x2d0], -R7 ;  /* 0x0000b4007e037a23 */ /* 0x004fe20000010807 */
[----:B---3--:R-:W-:Y:S01]  /*4b60*/  F2FP.BF16.PACK_AB R11, R197, R198 ;  /* 0x000000c6c50b723e */ /* 0x008fe200000010ff */
[----:B------:R-:W-:-:S04]  /*4b70*/  IMAD.MOV.U32 R126, RZ, RZ, R167 ;  /* 0x000000ffff7e7224 */ /* 0x000fc800078e00a7 */
[----:B------:R2:W3:Y:S01]  /*4b80*/  MUFU.EX2 R196, R3 ;  /* 0x0000000300c47308 */ /* 0x0004e20000000800 */
[----:B------:R-:W-:Y:S01]  /*4b90*/  IMAD.MOV.U32 R98, RZ, RZ, R126 ;  /* 0x000000ffff627224 */ /* 0x000fe200078e007e */
[C---:B-1----:R-:W-:Y:S08]  /*4ba0*/  HMMA.16816.F32.BF16 R80, R8.reuse, R18, R68 ;  /* 0x000000120850723c */ /* 0x042ff00000041844 */
[----:B------:R-:W-:Y:S01]  /*4bb0*/  HMMA.16816.F32.BF16 R68, R8, R14, R64 ;  /* 0x0000000e0844723c */ /* 0x000fe20000041840 */
[----:B--2---:R-:W-:-:S02]  /*4bc0*/  FFMA.FTZ R3, R125, c[0x0][0x2d0], -R7 ;  /* 0x0000b4007d037a23 */ /* 0x004fc40000010807 */
[----:B------:R-:W-:Y:S02]  /*4bd0*/  IMAD.MOV.U32 R125, RZ, RZ, R163 ;  /* 0x000000ffff7d7224 */ /* 0x000fe400078e00a3 */
[----:B------:R1:W-:Y:S03]  /*4be0*/  MUFU.EX2 R195, R3 ;  /* 0x0000000300c37308 */ /* 0x0003e60000000800 */
[C---:B------:R-:W-:Y:S08]  /*4bf0*/  HMMA.16816.F32.BF16 R64, R8.reuse, R26, R60 ;  /* 0x0000001a0840723c */ /* 0x040ff0000004183c */
[----:B------:R-:W-:Y:S01]  /*4c00*/  HMMA.16816.F32.BF16 R140, R8, R16, R140 ;  /* 0x00000010088c723c */ /* 0x000fe2000004188c */
[----:B-1----:R-:W-:-:S07]  /*4c10*/  FFMA.FTZ R3, R127, c[0x0][0x2d0], -R7 ;  /* 0x0000b4007f037a23 */ /* 0x002fce0000010807 */
[C---:B------:R-:W-:Y:S01]  /*4c20*/  HMMA.16816.F32.BF16 R104, R8.reuse, R12, R104 ;  /* 0x0000000c0868723c */ /* 0x040fe20000041868 */
[----:B------:R-:W-:Y:S01]  /*4c30*/  IMAD.MOV.U32 R127, RZ, RZ, R109 ;  /* 0x000000ffff7f7224 */ /* 0x000fe200078e006d */
[----:B------:R1:W2:Y:S06]  /*4c40*/  MUFU.EX2 R194, R3 ;  /* 0x0000000300c27308 */ /* 0x0002ac0000000800 */
[C---:B------:R-:W-:Y:S08]  /*4c50*/  HMMA.16816.F32.BF16 R92, R8.reuse, R24, R92 ;  /* 0x00000018085c723c */ /* 0x040ff0000004185c */
[----:B----4-:R-:W-:Y:S01]  /*4c60*/  HMMA.16816.F32.BF16 R88, R8, R28, R72 ;  /* 0x0000001c0858723c */ /* 0x010fe20000041848 */
[----:B-1----:R-:W-:-:S02]  /*4c70*/  FFMA.FTZ R3, R128, c[0x0][0x2d0], -R7 ;  /* 0x0000b40080037a23 */ /* 0x002fc40000010807 */
[----:B------:R-:W-:Y:S02]  /*4c80*/  IMAD.MOV.U32 R128, RZ, RZ, R176 ;  /* 0x000000ffff807224 */ /* 0x000fe400078e00b0 */
[----:B------:R1:W-:Y:S03]  /*4c90*/  MUFU.EX2 R193, R3 ;  /* 0x0000000300c17308 */ /* 0x0003e60000000800 */
[----:B------:R-:W-:Y:S07]  /*4ca0*/  HMMA.16816.F32.BF16 R60, R8, R30, R44 ;  /* 0x0000001e083c723c */ /* 0x000fee000004182c */
[----:B---3--:R-:W-:-:S02]  /*4cb0*/  F2FP.BF16.PACK_AB R8, R196, R251 ;  /* 0x000000fbc408723e */ /* 0x008fc400000010ff */
[----:B--2---:R-:W-:Y:S01]  /*4cc0*/  F2FP.BF16.PACK_AB R10, R194, R195 ;  /* 0x000000c3c20a723e */ /* 0x004fe200000010ff */
[--C-:B-1----:R-:W-:Y:S02]  /*4cd0*/  FFMA.FTZ R3, R129, c[0x0][0x2d0], -R0.reuse ;  /* 0x0000b40081037a23 */ /* 0x102fe40000010800 */
[----:B------:R-:W-:Y:S02]  /*4ce0*/  IMAD.MOV.U32 R129, RZ, RZ, R177 ;  /* 0x000000ffff817224 */ /* 0x000fe400078e00b1 */
[----:B------:R1:W-:Y:S02]  /*4cf0*/  MUFU.EX2 R252, R3 ;  /* 0x0000000300fc7308 */ /* 0x0003e40000000800 */
[----:B-1----:R-:W-:Y:S02]  /*4d00*/  FFMA.FTZ R3, R130, c[0x0][0x2d0], -R0 ;  /* 0x0000b40082037a23 */ /* 0x002fe40000010800 */
[----:B------:R-:W-:-:S04]  /*4d10*/  IMAD.MOV.U32 R130, RZ, RZ, R124 ;  /* 0x000000ffff827224 */ /* 0x000fc800078e007c */
[----:B------:R1:W2:Y:S01]  /*4d20*/  MUFU.EX2 R192, R3 ;  /* 0x0000000300c07308 */ /* 0x0002a20000000800 */
[----:B------:R-:W-:Y:S02]  /*4d30*/  IMAD.MOV.U32 R124, RZ, RZ, R166 ;  /* 0x000000ffff7c7224 */ /* 0x000fe400078e00a6 */
[----:B-1----:R-:W-:Y:S01]  /*4d40*/  FFMA.FTZ R3, R131, c[0x0][0x2d0], -R0 ;  /* 0x0000b40083037a23 */ /* 0x002fe20000010800 */
[----:B--2---:R-:W-:Y:S01]  /*4d50*/  F2FP.BF16.PACK_AB R9, R192, R252 ;  /* 0x000000fcc009723e */ /* 0x004fe200000010ff */
[----:B------:R-:W-:-:S03]  /*4d60*/  IMAD.MOV.U32 R131, RZ, RZ, R101 ;  /* 0x000000ffff837224 */ /* 0x000fc600078e0065 */
[----:B------:R1:W-:Y:S01]  /*4d70*/  MUFU.EX2 R191, R3 ;  /* 0x0000000300bf7308 */ /* 0x0003e20000000800 */
[----:B------:R-:W-:-:S04]  /*4d80*/  IMAD.MOV.U32 R101, RZ, RZ, R151 ;  /* 0x000000ffff657224 */ /* 0x000fc800078e0097 */
[----:B------:R-:W-:Y:S01]  /*4d90*/  IMAD.MOV.U32 R126, RZ, RZ, R101 ;  /* 0x000000ffff7e7224 */ /* 0x000fe200078e0065 */
[----:B------:R-:W-:Y:S01]  /*4da0*/  MOV R101, R179 ;  /* 0x000000b300657202 */ /* 0x000fe20000000f00 */
[----:B-1----:R-:W-:-:S04]  /*4db0*/  FFMA.FTZ R3, R134, c[0x0][0x2d0], -R0 ;  /* 0x0000b40086037a23 */ /* 0x002fc80000010800 */
[----:B------:R1:W2:Y:S02]  /*4dc0*/  MUFU.EX2 R189, R3 ;  /* 0x0000000300bd7308 */ /* 0x0002a40000000800 */
[----:B-1----:R-:W-:Y:S01]  /*4dd0*/  FFMA.FTZ R3, R133, c[0x0][0x2d0], -R7 ;  /* 0x0000b40085037a23 */ /* 0x002fe20000010807 */
[----:B--2---:R-:W-:-:S05]  /*4de0*/  F2FP.BF16.PACK_AB R11, R189, R191 ;  /* 0x000000bfbd0b723e */ /* 0x004fca00000010ff */
[----:B------:R1:W-:Y:S02]  /*4df0*/  MUFU.EX2 R190, R3 ;  /* 0x0000000300be7308 */ /* 0x0003e40000000800 */
[C---:B------:R-:W-:Y:S08]  /*4e00*/  HMMA.16816.F32.BF16 R20, R8.reuse, R12, R52 ;  /* 0x0000000c0814723c */ /* 0x040ff00000041834 */
[----:B------:R-:W-:Y:S01]  /*4e10*/  HMMA.16816.F32.BF16 R36, R8, R14, R36 ;  /* 0x0000000e0824723c */ /* 0x000fe20000041824 */
[----:B------:R-:W-:Y:S01]  /*4e20*/  LDSM.16.MT88.4 R12, [R231+0x1900] ;  /* 0x00190000e70c783b */ /* 0x000fe20000004200 */
[----:B-1----:R-:W-:-:S04]  /*4e30*/  FFMA.FTZ R3, R132, c[0x0][0x2d0], -R7 ;  /* 0x0000b40084037a23 */ /* 0x002fc80000010807 */
[----:B------:R1:W-:Y:S02]  /*4e40*/  MUFU.EX2 R188, R3 ;  /* 0x0000000300bc7308 */ /* 0x0003e40000000800 */
[C---:B------:R-:W-:Y:S08]  /*4e50*/  HMMA.16816.F32.BF16 R44, R8.reuse, R18, R40 ;  /* 0x00000012082c723c */ /* 0x040ff00000041828 */
[----:B------:R-:W-:Y:S01]  /*4e60*/  HMMA.16816.F32.BF16 R48, R8, R16, R48 ;  /* 0x000000100830723c */ /* 0x000fe20000041830 */
[----:B------:R-:W2:Y:S01]  /*4e70*/  LDSM.16.MT88.4 R16, [R228+0x1900] ;  /* 0x00190000e410783b */ /* 0x000ea20000004200 */
[----:B-1----:R-:W-:-:S06]  /*4e80*/  FFMA.FTZ R3, R138, c[0x0][0x2d0], -R6 ;  /* 0x0000b4008a037a23 */ /* 0x002fcc0000010806 */
[C---:B------:R-:W-:Y:S01]  /*4e90*/  HMMA.16816.F32.BF16 R40, R8.reuse, R24, R76 ;  /* 0x000000180828723c */ /* 0x040fe2000004184c */
[----:B------:R1:W-:Y:S07]  /*4ea0*/  MUFU.EX2 R138, R3 ;  /* 0x00000003008a7308 */ /* 0x0003ee0000000800 */
[C---:B------:R-:W-:Y:S01]  /*4eb0*/  HMMA.16816.F32.BF16 R56, R8.reuse, R26, R56 ;  /* 0x0000001a0838723c */ /* 0x040fe20000041838 */
[----:B------:R-:W-:Y:S07]  /*4ec0*/  LDSM.16.MT88.4 R24, [R229+0x1900] ;  /* 0x00190000e518783b */ /* 0x000fee0000004200 */
[----:B------:R-:W-:Y:S01]  /*4ed0*/  HMMA.16816.F32.BF16 R84, R8, R28, R84 ;  /* 0x0000001c0854723c */ /* 0x000fe20000041854 */
[----:B-1----:R-:W-:Y:S01]  /*4ee0*/  FFMA.FTZ R3, R156, c[0x0][0x2d0], -R6 ;  /* 0x0000b4009c037a23 */ /* 0x002fe20000010806 */
[----:B------:R-:W-:-:S03]  /*4ef0*/  MOV R156, R110 ;  /* 0x0000006e009c7202 */ /* 0x000fc60000000f00 */
[----:B------:R1:W3:Y:S03]  /*4f00*/  MUFU.EX2 R134, R3 ;  /* 0x0000000300867308 */ /* 0x0002e60000000800 */
[----:B------:R-:W-:Y:S01]  /*4f10*/  HMMA.16816.F32.BF16 R72, R8, R30, R32 ;  /* 0x0000001e0848723c */ /* 0x000fe20000041820 */
[----:B------:R-:W4:Y:S04]  /*4f20*/  LDSM.16.MT88.4 R32, [R230+0x1900] ;  /* 0x00190000e620783b */ /* 0x000f280000004200 */
[----:B------:R-:W-:Y:S01]  /*4f30*/  LDSM.16.MT88.4 R28, [R230+0x2100] ;  /* 0x00210000e61c783b */ /* 0x000fe20000004200 */
[----:B-1----:R-:W-:Y:S01]  /*4f40*/  FFMA.FTZ R3, R152, c[0x0][0x2d0], -R6 ;  /* 0x0000b40098037a23 */ /* 0x002fe20000010806 */
[----:B---3--:R-:W-:Y:S01]  /*4f50*/  F2FP.BF16.PACK_AB R8, R134, R138 ;  /* 0x0000008a8608723e */ /* 0x008fe200000010ff */
[----:B------:R-:W-:-:S02]  /*4f60*/  IMAD.MOV.U32 R152, RZ, RZ, R111 ;  /* 0x000000ffff987224 */ /* 0x000fc400078e006f */
[----:B------:R1:W-:Y:S02]  /*4f70*/  MUFU.EX2 R133, R3 ;  /* 0x0000000300857308 */ /* 0x0003e40000000800 */
[----:B-1----:R-:W-:Y:S01]  /*4f80*/  FFMA.FTZ R3, R153, c[0x0][0x2d0], -R6 ;  /* 0x0000b40099037a23 */ /* 0x002fe20000010806 */
[----:B------:R-:W-:-:S05]  /*4f90*/  MOV R153, R101 ;  /* 0x0000006500997202 */ /* 0x000fca0000000f00 */
[----:B------:R1:W3:Y:S02]  /*4fa0*/  MUFU.EX2 R132, R3 ;  /* 0x0000000300847308 */ /* 0x0002e40000000800 */
[----:B-1----:R-:W-:Y:S01]  /*4fb0*/  FFMA.FTZ R3, R157, c[0x0][0x2d0], -R5 ;  /* 0x0000b4009d037a23 */ /* 0x002fe20000010805 */
[----:B---3--:R-:W-:-:S05]  /*4fc0*/  F2FP.BF16.PACK_AB R10, R132, R133 ;  /* 0x00000085840a723e */ /* 0x008fca00000010ff */
[----:B------:R1:W-:Y:S02]  /*4fd0*/  MUFU.EX2 R115, R3 ;  /* 0x0000000300737308 */ /* 0x0003e40000000800 */
[----:B-1----:R-:W-:Y:S02]  /*4fe0*/  FFMA.FTZ R3, R158, c[0x0][0x2d0], -R5 ;  /* 0x0000b4009e037a23 */ /* 0x002fe40000010805 */
[----:B------:R-:W-:-:S04]  /*4ff0*/  IMAD.MOV.U32 R158, RZ, RZ, R98 ;  /* 0x000000ffff9e7224 */ /* 0x000fc800078e0062 */
[----:B------:R1:W3:Y:S02]  /*5000*/  MUFU.EX2 R114, R3 ;  /* 0x0000000300727308 */ /* 0x0002e40000000800 */
[----:B-1----:R-:W-:Y:S01]  /*5010*/  FFMA.FTZ R3, R154, c[0x0][0x2d0], -R5 ;  /* 0x0000b4009a037a23 */ /* 0x002fe20000010805 */
[----:B------:R-:W-:Y:S02]  /*5020*/  MOV R154, R112 ;  /* 0x00000070009a7202 */ /* 0x000fe40000000f00 */
[----:B---3--:R-:W-:-:S03]  /*5030*/  F2FP.BF16.PACK_AB R9, R114, R115 ;  /* 0x000000737209723e */ /* 0x008fc600000010ff */
[----:B------:R1:W-:Y:S02]  /*5040*/  MUFU.EX2 R112, R3 ;  /* 0x0000000300707308 */ /* 0x0003e40000000800 */
[----:B-1----:R-:W-:Y:S02]  /*5050*/  FFMA.FTZ R3, R155, c[0x0][0x2d0], -R5 ;  /* 0x0000b4009b037a23 */ /* 0x002fe40000010805 */
[----:B------:R-:W-:Y:S02]  /*5060*/  IMAD.MOV.U32 R155, RZ, RZ, R118 ;  /* 0x000000ffff9b7224 */ /* 0x000fe400078e0076 */
[----:B------:R-:W-:Y:S02]  /*5070*/  IMAD.MOV.U32 R118, RZ, RZ, R113 ;  /* 0x000000ffff767224 */ /* 0x000fe400078e0071 */
[----:B------:R1:W3:Y:S02]  /*5080*/  MUFU.EX2 R113, R3 ;  /* 0x0000000300717308 */ /* 0x0002e40000000800 */
[----:B-1----:R-:W-:Y:S01]  /*5090*/  FFMA.FTZ R3, R159, c[0x0][0x2d0], -R7 ;  /* 0x0000b4009f037a23 */ /* 0x002fe20000010807 */
[----:B---3--:R-:W-:Y:S01]  /*50a0*/  F2FP.BF16.PACK_AB R11, R113, R112 ;  /* 0x00000070710b723e */ /* 0x008fe200000010ff */
[----:B------:R-:W-:-:S04]  /*50b0*/  IMAD.MOV.U32 R159, RZ, RZ, R108 ;  /* 0x000000ffff9f7224 */ /* 0x000fc800078e006c */
[----:B------:R1:W-:Y:S02]  /*50c0*/  MUFU.EX2 R111, R3 ;  /* 0x00000003006f7308 */ /* 0x0003e40000000800 */
[C---:B--2---:R-:W-:Y:S08]  /*50d0*/  HMMA.16816.F32.BF16 R140, R8.reuse, R16, R140 ;  /* 0x00000010088c723c */ /* 0x044ff0000004188c */
[----:B----4-:R-:W-:Y:S01]  /*50e0*/  HMMA.16816.F32.BF16 R76, R8, R32, R88 ;  /* 0x00000020084c723c */ /* 0x010fe20000041858 */
[----:B-1----:R-:W-:-:S04]  /*50f0*/  FFMA.FTZ R3, R148, c[0x0][0x2d0], -R7 ;  /* 0x0000b40094037a23 */ /* 0x002fc80000010807 */
[----:B------:R1:W-:Y:S02]  /*5100*/  MUFU.EX2 R110, R3 ;  /* 0x00000003006e7308 */ /* 0x0003e40000000800 */
[----:B-1----:R-:W-:-:S06]  /*5110*/  FFMA.FTZ R3, R150, c[0x0][0x2d0], -R7 ;  /* 0x0000b40096037a23 */ /* 0x002fcc0000010807 */
[----:B------:R1:W-:Y:S02]  /*5120*/  MUFU.EX2 R109, R3 ;  /* 0x00000003006d7308 */ /* 0x0003e40000000800 */
[----:B-1----:R-:W-:Y:S02]  /*5130*/  FFMA.FTZ R3, R149, c[0x0][0x2d0], -R7 ;  /* 0x0000b40095037a23 */ /* 0x002fe40000010807 */
[C---:B------:R-:W-:Y:S04]  /*5140*/  HMMA.16816.F32.BF16 R148, R8.reuse, R18, R80 ;  /* 0x000000120894723c */ /* 0x040fe80000041850 */
[----:B------:R1:W-:Y:S04]  /*5150*/  MUFU.EX2 R108, R3 ;  /* 0x00000003006c7308 */ /* 0x0003e80000000800 */
[----:B------:R-:W-:Y:S01]  /*5160*/  HMMA.16816.F32.BF16 R80, R8, R26, R64 ;  /* 0x0000001a0850723c */ /* 0x000fe20000041840 */
[----:B-1----:R-:W-:-:S07]  /*5170*/  FFMA.FTZ R3, R160, c[0x0][0x2d0], -R0 ;  /* 0x0000b400a0037a23 */ /* 0x002fce0000010800 */
[----:B------:R-:W-:Y:S01]  /*5180*/  HMMA.16816.F32.BF16 R160, R8, R12, R104 ;  /* 0x0000000c08a0723c */ /* 0x000fe20000041868 */
[----:B------:R1:W-:Y:S02]  /*5190*/  MUFU.EX2 R106, R3 ;  /* 0x00000003006a7308 */ /* 0x0003e40000000800 */
[----:B-1----:R-:W-:-:S05]  /*51a0*/  FFMA.FTZ R3, R164, c[0x0][0x2d0], -R0 ;  /* 0x0000b400a4037a23 */ /* 0x002fca0000010800 */
[C---:B------:R-:W-:Y:S01]  /*51b0*/  HMMA.16816.F32.BF16 R164, R8.reuse, R14, R68 ;  /* 0x0000000e08a4723c */ /* 0x040fe20000041844 */
[----:B------:R1:W2:Y:S07]  /*51c0*/  MUFU.EX2 R105, R3 ;  /* 0x0000000300697308 */ /* 0x0002ae0000000800 */
[----:B------:R-:W-:Y:S01]  /*51d0*/  HMMA.16816.F32.BF16 R68, R8, R34, R60 ;  /* 0x000000220844723c */ /* 0x000fe2000004183c */
[----:B-1----:R-:W-:Y:S02]  /*51e0*/  FFMA.FTZ R3, R169, c[0x0][0x2d0], -R0 ;  /* 0x0000b400a9037a23 */ /* 0x002fe40000010800 */
[----:B------:R-:W-:Y:S01]  /*51f0*/  IMAD.MOV.U32 R169, RZ, RZ, R97 ;  /* 0x000000ffffa97224 */ /* 0x000fe200078e0061 */
[----:B------:R-:W-:Y:S01]  /*5200*/  MOV R97, R99 ;  /* 0x0000006300617202 */ /* 0x000fe20000000f00 */
[----:B------:R1:W-:Y:S01]  /*5210*/  MUFU.EX2 R104, R3 ;  /* 0x0000000300687308 */ /* 0x0003e20000000800 */
[----:B------:R-:W-:-:S02]  /*5220*/  IMAD.MOV.U32 R99, RZ, RZ, R124 ;  /* 0x000000ffff637224 */ /* 0x000fc400078e007c */
[----:B------:R-:W-:Y:S02]  /*5230*/  IMAD.MOV.U32 R124, RZ, RZ, R4 ;  /* 0x000000ffff7c7224 */ /* 0x000fe400078e0004 */
[----:B------:R-:W-:Y:S02]  /*5240*/  IMAD.MOV.U32 R157, RZ, RZ, R99 ;  /* 0x000000ffff9d7224 */ /* 0x000fe400078e0063 */
[----:B------:R-:W-:Y:S02]  /*5250*/  IMAD.MOV.U32 R4, RZ, RZ, R178 ;  /* 0x000000ffff047224 */ /* 0x000fe400078e00b2 */
[----:B------:R-:W-:Y:S01]  /*5260*/  HMMA.16816.F32.BF16 R176, R8, R24, R92 ;  /* 0x0000001808b0723c */ /* 0x000fe2000004185c */
[----:B-1----:R-:W-:-:S06]  /*5270*/  FFMA.FTZ R3, R170, c[0x0][0x2d0], -R0 ;  /* 0x0000b400aa037a23 */ /* 0x002fcc0000010800 */
[----:B------:R-:W-:Y:S01]  /*5280*/  F2FP.BF16.PACK_AB R8, R190, R193 ;  /* 0x000000c1be08723e */ /* 0x000fe200000010ff */
[----:B------:R-:W-:Y:S01]  /*5290*/  IMAD.MOV.U32 R170, RZ, RZ, R131 ;  /* 0x000000ffffaa7224 */ /* 0x000fe200078e0083 */
[----:B------:R-:W-:Y:S01]  /*52a0*/  MOV R131, R130 ;  /* 0x0000008200837202 */ /* 0x000fe20000000f00 */
[----:B------:R-:W-:Y:S01]  /*52b0*/  IMAD.MOV.U32 R130, RZ, RZ, R100 ;  /* 0x000000ffff827224 */ /* 0x000fe200078e0064 */
[----:B--2---:R-:W-:Y:S01]  /*52c0*/  F2FP.BF16.PACK_AB R9, R105, R106 ;  /* 0x0000006a6909723e */ /* 0x004fe200000010ff */
[----:B------:R-:W-:Y:S01]  /*52d0*/  IMAD.MOV.U32 R100, RZ, RZ, R103 ;  /* 0x000000ffff647224 */ /* 0x000fe200078e0067 */
[----:B------:R-:W-:Y:S01]  /*52e0*/  F2FP.BF16.PACK_AB R10, R111, R188 ;  /* 0x000000bc6f0a723e */ /* 0x000fe200000010ff */
[----:B------:R1:W2:Y:S02]  /*52f0*/  MUFU.EX2 R103, R3 ;  /* 0x0000000300677308 */ /* 0x0002a40000000800 */
[----:B-1----:R-:W-:Y:S01]  /*5300*/  FFMA.FTZ R3, R168, c[0x0][0x2d0], -R7 ;  /* 0x0000b400a8037a23 */ /* 0x002fe20000010807 */
[----:B--2---:R-:W-:Y:S01]  /*5310*/  F2FP.BF16.PACK_AB R11, R103, R104 ;  /* 0x00000068670b723e */ /* 0x004fe200000010ff */
[----:B------:R-:W-:-:S04]  /*5320*/  IMAD.MOV.U32 R168, RZ, RZ, R152 ;  /* 0x000000ffffa87224 */ /* 0x000fc800078e0098 */
[----:B------:R1:W-:Y:S01]  /*5330*/  MUFU.EX2 R107, R3 ;  /* 0x00000003006b7308 */ /* 0x0003e20000000800 */
[----:B------:R-:W-:Y:S01]  /*5340*/  IMAD.MOV.U32 R152, RZ, RZ, R156 ;  /* 0x000000ffff987224 */ /* 0x000fe200078e009c */
[----:B------:R-:W-:Y:S01]  /*5350*/  MOV R156, R127 ;  /* 0x0000007f009c7202 */ /* 0x000fe20000000f00 */
[----:B------:R-:W-:Y:S01]  /*5360*/  IMAD.MOV.U32 R127, RZ, RZ, R97 ;  /* 0x000000ffff7f7224 */ /* 0x000fe200078e0061 */
[C---:B------:R-:W-:Y:S08]  /*5370*/  HMMA.16816.F32.BF16 R64, R8.reuse, R16, R48 ;  /* 0x000000100840723c */ /* 0x040ff00000041830 */
[----:B------:R-:W-:Y:S01]  /*5380*/  HMMA.16816.F32.BF16 R60, R8, R18, R44 ;  /* 0x00000012083c723c */ /* 0x000fe2000004182c */
[----:B------:R-:W-:Y:S01]  /*5390*/  LDSM.16.MT88.4 R16, [R231+0x2100] ;  /* 0x00210000e710783b */ /* 0x000fe20000004200 */
[----:B-1----:R-:W-:-:S02]  /*53a0*/  FFMA.FTZ R3, R171, c[0x0][0x2d0], -R6 ;  /* 0x0000b400ab037a23 */ /* 0x002fc40000010806 */
[----:B------:R-:W-:Y:S02]  /*53b0*/  IMAD.MOV.U32 R171, RZ, RZ, R96 ;  /* 0x000000ffffab7224 */ /* 0x000fe400078e0060 */
[----:B------:R1:W-:Y:S02]  /*53c0*/  MUFU.EX2 R101, R3 ;  /* 0x0000000300657308 */ /* 0x0003e40000000800 */
[C---:B------:R-:W-:Y:S01]  /*53d0*/  HMMA.16816.F32.BF16 R52, R8.reuse, R12, R20 ;  /* 0x0000000c0834723c */ /* 0x040fe20000041814 */
[----:B------:R-:W2:Y:S07]  /*53e0*/  LDSM.16.MT88.4 R20, [R228+0x2100] ;  /* 0x00210000e414783b */ /* 0x000eae0000004200 */
[----:B------:R-:W-:Y:S01]  /*53f0*/  HMMA.16816.F32.BF16 R48, R8, R14, R36 ;  /* 0x0000000e0830723c */ /* 0x000fe20000041824 */
[----:B------:R-:W3:Y:S01]  /*5400*/  LDSM.16.MT88.4 R12, [R229+0x2100] ;  /* 0x00210000e50c783b */ /* 0x000ee20000004200 */
[----:B-1----:R-:W-:-:S06]  /*5410*/  FFMA.FTZ R3, R173, c[0x0][0x2d0], -R6 ;  /* 0x0000b400ad037a23 */ /* 0x002fcc0000010806 */
[C---:B------:R-:W-:Y:S01]  /*5420*/  HMMA.16816.F32.BF16 R44, R8.reuse, R32, R84 ;  /* 0x00000020082c723c */ /* 0x040fe20000041854 */
[----:B------:R-:W-:Y:S02]  /*5430*/  IMAD.MOV.U32 R173, RZ, RZ, R102 ;  /* 0x000000ffffad7224 */ /* 0x000fe400078e0066 */
[----:B------:R1:W4:Y:S05]  /*5440*/  MUFU.EX2 R102, R3 ;  /* 0x0000000300667308 */ /* 0x00032a0000000800 */
[C---:B------:R-:W-:Y:S08]  /*5450*/  HMMA.16816.F32.BF16 R36, R8.reuse, R24, R40 ;  /* 0x000000180824723c */ /* 0x040ff00000041828 */
[----:B------:R-:W-:Y:S01]  /*5460*/  HMMA.16816.F32.BF16 R40, R8, R26, R56 ;  /* 0x0000001a0828723c */ /* 0x000fe20000041838 */
[----:B------:R-:W2:Y:S01]  /*5470*/  LDSM.16.MT88.4 R24, [R228+0x2900] ;  /* 0x00290000e418783b */ /* 0x000ea20000004200 */
[----:B-1----:R-:W-:-:S02]  /*5480*/  FFMA.FTZ R3, R172, c[0x0][0x2d0], -R6 ;  /* 0x0000b400ac037a23 */ /* 0x002fc40000010806 */
[----:B------:R-:W-:Y:S02]  /*5490*/  IMAD.MOV.U32 R172, RZ, RZ, R100 ;  /* 0x000000ffffac7224 */ /* 0x000fe400078e0064 */
[----:B------:R1:W-:Y:S02]  /*54a0*/  MUFU.EX2 R100, R3 ;  /* 0x0000000300647308 */ /* 0x0003e40000000800 */
[----:B------:R-:W-:Y:S07]  /*54b0*/  HMMA.16816.F32.BF16 R32, R8, R34, R72 ;  /* 0x000000220820723c */ /* 0x000fee0000041848 */
[----:B----4-:R-:W-:Y:S01]  /*54c0*/  F2FP.BF16.PACK_AB R8, R102, R101 ;  /* 0x000000656608723e */ /* 0x010fe200000010ff */
[----:B-1----:R-:W-:-:S04]  /*54d0*/  FFMA.FTZ R3, R174, c[0x0][0x2d0], -R6 ;  /* 0x0000b400ae037a23 */ /* 0x002fc80000010806 */
        /* <DEDUP_REMOVED lines=18> */
[C---:B------:R-:W-:Y:S08]  /*5600*/  HMMA.16816.F32.BF16 R160, R8.reuse, R16, R160 ;  /* 0x0000001008a0723c */ /* 0x040ff000000418a0 */
[----:B------:R-:W-:Y:S01]  /*5610*/  HMMA.16816.F32.BF16 R164, R8, R18, R164 ;  /* 0x0000001208a4723c */ /* 0x000fe200000418a4 */
[----:B-1----:R-:W-:-:S07]  /*5620*/  FFMA.FTZ R3, R185, c[0x0][0x2d0], -R0 ;  /* 0x0000b400b9037a23 */ /* 0x002fce0000010800 */
[C---:B---3--:R-:W-:Y:S01]  /*5630*/  HMMA.16816.F32.BF16 R176, R8.reuse, R12, R176 ;  /* 0x0000000c08b0723c */ /* 0x048fe200000418b0 */
[----:B------:R1:W-:Y:S07]  /*5640*/  MUFU.EX2 R92, R3 ;  /* 0x00000003005c7308 */ /* 0x0003ee0000000800 */
[C---:B------:R-:W-:Y:S08]  /*5650*/  HMMA.16816.F32.BF16 R80, R8.reuse, R14, R80 ;  /* 0x0000000e0850723c */ /* 0x040ff00000041850 */
[----:B------:R-:W-:Y:S01]  /*5660*/  HMMA.16816.F32.BF16 R76, R8, R28, R76 ;  /* 0x0000001c084c723c */ /* 0x000fe2000004184c */
[----:B-1----:R-:W-:-:S04]  /*5670*/  FFMA.FTZ R3, R186, c[0x0][0x2d0], -R0 ;  /* 0x0000b400ba037a23 */ /* 0x002fc80000010800 */
[----:B------:R1:W3:Y:S03]  /*5680*/  MUFU.EX2 R91, R3 ;  /* 0x00000003005b7308 */ /* 0x0002e60000000800 */
[----:B------:R-:W-:Y:S07]  /*5690*/  HMMA.16816.F32.BF16 R68, R8, R30, R68 ;  /* 0x0000001e0844723c */ /* 0x000fee0000041844 */
[----:B------:R-:W-:-:S02]  /*56a0*/  F2FP.BF16.PACK_AB R8, R109, R110 ;  /* 0x0000006e6d08723e */ /* 0x000fc400000010ff */
[----:B--2---:R-:W-:Y:S02]  /*56b0*/  F2FP.BF16.PACK_AB R9, R93, R94 ;  /* 0x0000005e5d09723e */ /* 0x004fe400000010ff */
[----:B------:R-:W-:Y:S01]  /*56c0*/  F2FP.BF16.PACK_AB R10, R107, R108 ;  /* 0x0000006c6b0a723e */ /* 0x000fe200000010ff */
[----:B-1----:R-:W-:Y:S01]  /*56d0*/  FFMA.FTZ R3, R146, c[0x0][0x2d0], -R6 ;  /* 0x0000b40092037a23 */ /* 0x002fe20000010806 */
[----:B---3--:R-:W-:-:S03]  /*56e0*/  F2FP.BF16.PACK_AB R11, R91, R92 ;  /* 0x0000005c5b0b723e */ /* 0x008fc600000010ff */
[----:B------:R1:W-:Y:S04]  /*56f0*/  MUFU.EX2 R90, R3 ;  /* 0x00000003005a7308 */ /* 0x0003e80000000800 */
        /* <DEDUP_REMOVED lines=15> */
[----:B------:R1:W-:Y:S03]  /*57f0*/  MUFU.EX2 R87, R3 ;  /* 0x0000000300577308 */ /* 0x0003e60000000800 */
[----:B------:R-:W-:Y:S01]  /*5800*/  HMMA.16816.F32.BF16 R44, R8, R28, R44 ;  /* 0x0000001c082c723c */ /* 0x000fe2000004182c */
[----:B-1----:R-:W-:-:S04]  /*5810*/  FFMA.FTZ R3, R187, c[0x0][0x2d0], -R5 ;  /* 0x0000b400bb037a23 */ /* 0x002fc80000010805 */
[----:B------:R1:W-:Y:S02]  /*5820*/  MUFU.EX2 R86, R3 ;  /* 0x0000000300567308 */ /* 0x0003e40000000800 */
[----:B-1----:R-:W-:-:S06]  /*5830*/  FFMA.FTZ R3, R212, c[0x0][0x2d0], -R5 ;  /* 0x0000b400d4037a23 */ /* 0x002fcc0000010805 */
[----:B------:R1:W1:Y:S02]  /*5840*/  MUFU.EX2 R85, R3 ;  /* 0x0000000300557308 */ /* 0x0002640000000800 */
[----:B-1----:R-:W-:-:S06]  /*5850*/  FFMA.FTZ R3, R209, c[0x0][0x2d0], -R5 ;  /* 0x0000b400d1037a23 */ /* 0x002fcc0000010805 */
[----:B------:R1:W-:Y:S02]  /*5860*/  MUFU.EX2 R75, R3 ;  /* 0x00000003004b7308 */ /* 0x0003e40000000800 */
[----:B-1----:R-:W-:-:S06]  /*5870*/  FFMA.FTZ R3, R210, c[0x0][0x2d0], -R5 ;  /* 0x0000b400d2037a23 */ /* 0x002fcc0000010805 */
[----:B------:R1:W1:Y:S02]  /*5880*/  MUFU.EX2 R84, R3 ;  /* 0x0000000300547308 */ /* 0x0002640000000800 */
[----:B-1----:R-:W-:Y:S02]  /*5890*/  FFMA.FTZ R3, R172, c[0x0][0x2d0], -R7 ;  /* 0x0000b400ac037a23 */ /* 0x002fe40000010807 */
[----:B------:R-:W-:-:S04]  /*58a0*/  IMAD.MOV.U32 R172, RZ, RZ, R173 ;  /* 0x000000ffffac7224 */ /* 0x000fc800078e00ad */
[----:B------:R1:W-:Y:S01]  /*58b0*/  MUFU.EX2 R74, R3 ;  /* 0x00000003004a7308 */ /* 0x0003e20000000800 */
[----:B------:R-:W-:Y:S01]  /*58c0*/  IMAD.MOV.U32 R173, RZ, RZ, R171 ;  /* 0x000000ffffad7224 */ /* 0x000fe200078e00ab */
[----:B------:R-:W-:Y:S01]  /*58d0*/  MOV R171, R168 ;  /* 0x000000a800ab7202 */ /* 0x000fe20000000f00 */
[----:B------:R-:W-:Y:S02]  /*58e0*/  IMAD.MOV.U32 R168, RZ, RZ, R170 ;  /* 0x000000ffffa87224 */ /* 0x000fe400078e00aa */
[----:B------:R-:W-:Y:S02]  /*58f0*/  IMAD.MOV.U32 R170, RZ, RZ, R169 ;  /* 0x000000ffffaa7224 */ /* 0x000fe400078e00a9 */
[----:B------:R-:W-:Y:S02]  /*5900*/  IMAD.MOV.U32 R169, RZ, RZ, R159 ;  /* 0x000000ffffa97224 */ /* 0x000fe400078e009f */
[----:B------:R-:W-:Y:S01]  /*5910*/  IMAD.MOV.U32 R159, RZ, RZ, R155 ;  /* 0x000000ffff9f7224 */ /* 0x000fe200078e009b */
[----:B------:R-:W-:Y:S01]  /*5920*/  MOV R155, R154 ;  /* 0x0000009a009b7202 */ /* 0x000fe20000000f00 */
[----:B------:R-:W-:-:S02]  /*5930*/  IMAD.MOV.U32 R154, RZ, RZ, R121 ;  /* 0x000000ffff9a7224 */ /* 0x000fc400078e0079 */
[----:B------:R-:W-:Y:S01]  /*5940*/  IMAD.MOV.U32 R121, RZ, RZ, R235 ;  /* 0x000000ffff797224 */ /* 0x000fe200078e00eb */
[----:B---3--:R-:W-:Y:S01]  /*5950*/  F2FP.BF16.PACK_AB R8, R89, R90 ;  /* 0x0000005a5908723e */ /* 0x008fe200000010ff */
[--C-:B------:R-:W-:Y:S01]  /*5960*/  FFMA.FTZ R4, R4, c[0x0][0x2d0], -R7.reuse ;  /* 0x0000b40004047a23 */ /* 0x100fe20000010807 */
[----:B------:R-:W-:Y:S01]  /*5970*/  F2FP.BF16.PACK_AB R9, R85, R86 ;  /* 0x000000565509723e */ /* 0x000fe200000010ff */
[----:B-1----:R-:W-:Y:S01]  /*5980*/  FFMA.FTZ R3, R172, c[0x0][0x2d0], -R7 ;  /* 0x0000b400ac037a23 */ /* 0x002fe20000010807 */
[----:B------:R-:W-:Y:S01]  /*5990*/  F2FP.BF16.PACK_AB R10, R87, R88 ;  /* 0x00000058570a723e */ /* 0x000fe200000010ff */
[----:B------:R-:W-:Y:S01]  /*59a0*/  IMAD.MOV.U32 R172, RZ, RZ, R173 ;  /* 0x000000ffffac7224 */ /* 0x000fe200078e00ad */
[----:B------:R-:W-:Y:S01]  /*59b0*/  F2FP.BF16.PACK_AB R11, R84, R75 ;  /* 0x0000004b540b723e */ /* 0x000fe200000010ff */
[----:B------:R1:W3:Y:S01]  /*59c0*/  MUFU.EX2 R73, R3 ;  /* 0x0000000300497308 */ /* 0x0002e20000000800 */
[----:B------:R-:W-:Y:S01]  /*59d0*/  IMAD.MOV.U32 R173, RZ, RZ, R171 ;  /* 0x000000ffffad7224 */ /* 0x000fe200078e00ab */
[----:B------:R-:W-:Y:S01]  /*59e0*/  MOV R171, R168 ;  /* 0x000000a800ab7202 */ /* 0x000fe20000000f00 */
[----:B------:R-:W-:Y:S01]  /*59f0*/  IMAD.MOV.U32 R168, RZ, RZ, R170 ;  /* 0x000000ffffa87224 */ /* 0x000fe200078e00aa */
[----:B------:R2:W5:Y:S01]  /*5a00*/  LDL.LU R235, [R1+0x1c] ;  /* 0x00001c0001eb7983 */ /* 0x0005620000300800 */
[----:B------:R-:W-:-:S02]  /*5a10*/  IMAD.MOV.U32 R170, RZ, RZ, R169 ;  /* 0x000000ffffaa7224 */ /* 0x000fc400078e00a9 */
[----:B------:R-:W-:Y:S02]  /*5a20*/  IMAD.MOV.U32 R169, RZ, RZ, R159 ;  /* 0x000000ffffa97224 */ /* 0x000fe400078e009f */
[----:B------:R-:W-:Y:S01]  /*5a30*/  IMAD.MOV.U32 R159, RZ, RZ, R155 ;  /* 0x000000ffff9f7224 */ /* 0x000fe200078e009b */
[----:B------:R-:W-:Y:S01]  /*5a40*/  MOV R155, R154 ;  /* 0x0000009a009b7202 */ /* 0x000fe20000000f00 */
[----:B------:R-:W-:Y:S01]  /*5a50*/  IMAD.MOV.U32 R154, RZ, RZ, R121 ;  /* 0x000000ffff9a7224 */ /* 0x000fe200078e0079 */
[----:B------:R-:W-:Y:S01]  /*5a60*/  HMMA.16816.F32.BF16 R140, R8, R24, R140 ;  /* 0x00000018088c723c */ /* 0x000fe2000004188c */
[----:B------:R-:W-:Y:S02]  /*5a70*/  IMAD.MOV.U32 R174, RZ, RZ, R129 ;  /* 0x000000ffffae7224 */ /* 0x000fe400078e0081 */
[----:B------:R-:W-:Y:S02]  /*5a80*/  IMAD.MOV.U32 R121, RZ, RZ, R234 ;  /* 0x000000ffff797224 */ /* 0x000fe400078e00ea */
[----:B-1----:R-:W-:-:S03]  /*5a90*/  FFMA.FTZ R3, R227, c[0x0][0x2d0], -R7 ;  /* 0x0000b400e3037a23 */ /* 0x002fc60000010807 */
[C---:B------:R-:W-:Y:S01]  /*5aa0*/  HMMA.16816.F32.BF16 R148, R8.reuse, R26, R148 ;  /* 0x0000001a0894723c */ /* 0x040fe20000041894 */
[----:B------:R1:W-:Y:S07]  /*5ab0*/  MUFU.EX2 R72, R3 ;  /* 0x0000000300487308 */ /* 0x0003ee0000000800 */
[C---:B--2---:R-:W-:Y:S08]  /*5ac0*/  HMMA.16816.F32.BF16 R160, R8.reuse, R20, R160 ;  /* 0x0000001408a0723c */ /* 0x044ff000000418a0 */
[----:B------:R-:W-:Y:S01]  /*5ad0*/  HMMA.16816.F32.BF16 R164, R8, R22, R164 ;  /* 0x0000001608a4723c */ /* 0x000fe200000418a4 */
[----:B-1----:R-:W-:-:S07]  /*5ae0*/  FFMA.FTZ R3, R172, c[0x0][0x2d0], -R7 ;  /* 0x0000b400ac037a23 */ /* 0x002fce0000010807 */
[----:B----4-:R-:W-:Y:S01]  /*5af0*/  HMMA.16816.F32.BF16 R176, R8, R16, R176 ;  /* 0x0000001008b0723c */ /* 0x010fe200000418b0 */
[----:B------:R-:W-:-:S07]  /*5b00*/  IMAD.MOV.U32 R172, RZ, RZ, R173 ;  /* 0x000000ffffac7224 */ /* 0x000fce00078e00ad */
[----:B------:R-:W-:Y:S01]  /*5b10*/  HMMA.16816.F32.BF16 R180, R8, R18, R80 ;  /* 0x0000001208b4723c */ /* 0x000fe20000041850 */
[----:B------:R-:W-:Y:S01]  /*5b20*/  IMAD.MOV.U32 R173, RZ, RZ, R171 ;  /* 0x000000ffffad7224 */ /* 0x000fe200078e00ab */
[----:B------:R-:W-:Y:S01]  /*5b30*/  MOV R171, R168 ;  /* 0x000000a800ab7202 */ /* 0x000fe20000000f00 */
[----:B------:R1:W-:Y:S01]  /*5b40*/  MUFU.EX2 R59, R3 ;  /* 0x00000003003b7308 */ /* 0x0003e20000000800 */
[----:B------:R-:W-:-:S04]  /*5b50*/  IMAD.MOV.U32 R168, RZ, RZ, R170 ;  /* 0x000000ffffa87224 */ /* 0x000fc800078e00aa */
[C---:B------:R-:W-:Y:S08]  /*5b60*/  HMMA.16816.F32.BF16 R76, R8.reuse, R12, R76 ;  /* 0x0000000c084c723c */ /* 0x040ff0000004184c */
[----:B------:R-:W-:Y:S01]  /*5b70*/  HMMA.16816.F32.BF16 R68, R8, R14, R68 ;  /* 0x0000000e0844723c */ /* 0x000fe20000041844 */
[----:B------:R-:W-:Y:S01]  /*5b80*/  MOV R129, R118 ;  /* 0x0000007600817202 */ /* 0x000fe20000000f00 */
[----:B------:R2:W5:Y:S01]  /*5b90*/  LDL.LU R234, [R1+0x18] ;  /* 0x0000180001ea7983 */ /* 0x0005620000300800 */
[----:B-1----:R-:W-:Y:S01]  /*5ba0*/  FFMA.FTZ R3, R172, c[0x0][0x2d0], -R0 ;  /* 0x0000b400ac037a23 */ /* 0x002fe20000010800 */
[----:B------:R-:W-:Y:S01]  /*5bb0*/  MOV R172, R173 ;  /* 0x000000ad00ac7202 */ /* 0x000fe20000000f00 */
[----:B------:R-:W-:-:S02]  /*5bc0*/  IMAD.MOV.U32 R173, RZ, RZ, R171 ;  /* 0x000000ffffad7224 */ /* 0x000fc400078e00ab */
[----:B------:R1:W-:Y:S01]  /*5bd0*/  MUFU.EX2 R58, R3 ;  /* 0x00000003003a7308 */ /* 0x0003e20000000800 */
[----:B------:R-:W-:Y:S02]  /*5be0*/  IMAD.MOV.U32 R171, RZ, RZ, R168 ;  /* 0x000000ffffab7224 */ /* 0x000fe400078e00a8 */
[----:B------:R-:W-:Y:S02]  /*5bf0*/  IMAD.MOV.U32 R170, RZ, RZ, R169 ;  /* 0x000000ffffaa7224 */ /* 0x000fe400078e00a9 */
[----:B------:R-:W-:Y:S02]  /*5c00*/  IMAD.MOV.U32 R169, RZ, RZ, R159 ;  /* 0x000000ffffa97224 */ /* 0x000fe400078e009f */
[----:B------:R-:W-:Y:S02]  /*5c10*/  IMAD.MOV.U32 R168, RZ, RZ, R170 ;  /* 0x000000ffffa87224 */ /* 0x000fe400078e00aa */
[----:B------:R-:W-:Y:S01]  /*5c20*/  IMAD.MOV.U32 R159, RZ, RZ, R155 ;  /* 0x000000ffff9f7224 */ /* 0x000fe200078e009b */
[----:B------:R-:W-:Y:S01]  /*5c30*/  MOV R155, R154 ;  /* 0x0000009a009b7202 */ /* 0x000fe20000000f00 */
[----:B-1----:R-:W-:-:S02]  /*5c40*/  FFMA.FTZ R3, R172, c[0x0][0x2d0], -R0 ;  /* 0x0000b400ac037a23 */ /* 0x002fc40000010800 */
[----:B------:R-:W-:Y:S02]  /*5c50*/  IMAD.MOV.U32 R172, RZ, RZ, R173 ;  /* 0x000000ffffac7224 */ /* 0x000fe400078e00ad */
[----:B------:R1:W4:Y:S01]  /*5c60*/  MUFU.EX2 R57, R3 ;  /* 0x0000000300397308 */ /* 0x0003220000000800 */
        /* <DEDUP_REMOVED lines=8> */
[----:B------:R-:W-:Y:S01]  /*5cf0*/  IMAD.MOV.U32 R159, RZ, RZ, R155 ;  /* 0x000000ffff9f7224 */ /* 0x000fe200078e009b */
[----:B---3--:R-:W-:Y:S01]  /*5d00*/  F2FP.BF16.PACK_AB R8, R73, R74 ;  /* 0x0000004a4908723e */ /* 0x008fe200000010ff */
[----:B------:R-:W-:Y:S02]  /*5d10*/  IMAD.MOV.U32 R158, RZ, RZ, R157 ;  /* 0x000000ffff9e7224 */ /* 0x000fe400078e009d */
[----:B-1----:R-:W-:Y:S01]  /*5d20*/  FFMA.FTZ R3, R173, c[0x0][0x2d0], -R0 ;  /* 0x0000b400ad037a23 */ /* 0x002fe20000010800 */
[----:B----4-:R-:W-:Y:S01]  /*5d30*/  F2FP.BF16.PACK_AB R9, R57, R58 ;  /* 0x0000003a3909723e */ /* 0x010fe200000010ff */
[----:B------:R-:W-:Y:S02]  /*5d40*/  IMAD.MOV.U32 R169, RZ, RZ, R159 ;  /* 0x000000ffffa97224 */ /* 0x000fe400078e009f */
[----:B------:R1:W3:Y:S01]  /*5d50*/  MUFU.EX2 R31, R3 ;  /* 0x00000003001f7308 */ /* 0x0002e20000000800 */
[----:B------:R-:W-:Y:S01]  /*5d60*/  F2FP.BF16.PACK_AB R10, R59, R72 ;  /* 0x000000483b0a723e */ /* 0x000fe200000010ff */
[----:B------:R-:W-:-:S02]  /*5d70*/  IMAD.MOV.U32 R157, RZ, RZ, R153 ;  /* 0x000000ffff9d7224 */ /* 0x000fc400078e0099 */
[----:B------:R-:W-:Y:S02]  /*5d80*/  IMAD.MOV.U32 R153, RZ, RZ, R233 ;  /* 0x000000ffff997224 */ /* 0x000fe400078e00e9 */
[----:B------:R-:W-:Y:S01]  /*5d90*/  IMAD.MOV.U32 R155, RZ, RZ, R154 ;  /* 0x000000ffff9b7224 */ /* 0x000fe200078e009a */
[----:B------:R-:W-:Y:S01]  /*5da0*/  MOV R81, R174 ;  /* 0x000000ae00517202 */ /* 0x000fe20000000f00 */
[----:B-1----:R-:W-:Y:S01]  /*5db0*/  FFMA.FTZ R3, R171, c[0x0][0x2d0], -R6 ;  /* 0x0000b400ab037a23 */ /* 0x002fe20000010806 */
[----:B---3--:R-:W-:Y:S01]  /*5dc0*/  F2FP.BF16.PACK_AB R11, R31, R56 ;  /* 0x000000381f0b723e */ /* 0x008fe200000010ff */
[----:B------:R-:W-:Y:S01]  /*5dd0*/  IMAD.MOV.U32 R172, RZ, RZ, R128 ;  /* 0x000000ffffac7224 */ /* 0x000fe200078e0080 */
[----:B------:R-:W-:Y:S01]  /*5de0*/  MOV R227, R156 ;  /* 0x0000009c00e37202 */ /* 0x000fe20000000f00 */
[----:B------:R1:W-:Y:S01]  /*5df0*/  MUFU.EX2 R29, R3 ;  /* 0x00000003001d7308 */ /* 0x0003e20000000800 */
[----:B------:R-:W-:Y:S01]  /*5e00*/  IMAD.MOV.U32 R212, RZ, RZ, R129 ;  /* 0x000000ffffd47224 */ /* 0x000fe200078e0081 */
[----:B------:R-:W-:Y:S01]  /*5e10*/  UIADD3 UR6, UR7, -0x2, URZ ;  /* 0xfffffffe07067890 */ /* 0x000fe2000fffe03f */
[----:B------:R2:W5:Y:S01]  /*5e20*/  LDL.LU R233, [R1+0x14] ;  /* 0x0000140001e97983 */ /* 0x0005620000300800 */
[----:B------:R-:W-:Y:S01]  /*5e30*/  IMAD.MOV.U32 R154, RZ, RZ, R158 ;  /* 0x000000ffff9a7224 */ /* 0x000fe200078e009e */
[----:B------:R-:W-:Y:S01]  /*5e40*/  HMMA.16816.F32.BF16 R64, R8, R24, R64 ;  /* 0x000000180840723c */ /* 0x000fe20000041840 */
[----:B------:R-:W-:Y:S01]  /*5e50*/  IMAD.MOV.U32 R158, RZ, RZ, R157 ;  /* 0x000000ffff9e7224 */ /* 0x000fe200078e009d */
[----:B------:R-:W-:Y:S01]  /*5e60*/  MOV R157, R153 ;  /* 0x00000099009d7202 */ /* 0x000fe20000000f00 */
[----:B------:R-:W-:-:S02]  /*5e70*/  IMAD.MOV.U32 R153, RZ, RZ, R152 ;  /* 0x000000ffff997224 */ /* 0x000fc400078e0098 */
[----:B------:R-:W-:Y:S02]  /*5e80*/  IMAD.MOV.U32 R152, RZ, RZ, R232 ;  /* 0x000000ffff987224 */ /* 0x000fe400078e00e8 */
[----:B------:R-:W-:Y:S01]  /*5e90*/  IMAD.MOV.U32 R159, RZ, RZ, R155 ;  /* 0x000000ffff9f7224 */ /* 0x000fe200078e009b */
[----:B------:R-:W-:Y:S01]  /*5ea0*/  HMMA.16816.F32.BF16 R48, R8, R22, R48 ;  /* 0x000000160830723c */ /* 0x000fe20000041830 */
[----:B-1----:R-:W-:Y:S01]  /*5eb0*/  FFMA.FTZ R3, R168, c[0x0][0x2d0], -R6 ;  /* 0x0000b400a8037a23 */ /* 0x002fe20000010806 */
[----:B------:R2:W5:Y:S01]  /*5ec0*/  LDL.LU R232, [R1+0x10] ;  /* 0x0000100001e87983 */ /* 0x0005620000300800 */
[----:B------:R-:W-:Y:S01]  /*5ed0*/  IMAD.MOV.U32 R155, RZ, RZ, R154 ;  /* 0x000000ffff9b7224 */ /* 0x000fe200078e009a */
[----:B------:R-:W-:Y:S01]  /*5ee0*/  MOV R154, R153 ;  /* 0x00000099009a7202 */ /* 0x000fe20000000f00 */
[----:B------:R1:W-:Y:S01]  /*5ef0*/  MUFU.EX2 R30, R3 ;  /* 0x00000003001e7308 */ /* 0x0003e20000000800 */
[----:B------:R-:W-:Y:S01]  /*5f00*/  IMAD.MOV.U32 R153, RZ, RZ, R152 ;  /* 0x000000ffff997224 */ /* 0x000fe200078e0098 */
[----:B------:R-:W-:Y:S01]  /*5f10*/  MOV R173, R159 ;  /* 0x0000009f00ad7202 */ /* 0x000fe20000000f00 */
[----:B------:R-:W-:-:S02]  /*5f20*/  IMAD.MOV.U32 R152, RZ, RZ, R131 ;  /* 0x000000ffff987224 */ /* 0x000fc400078e0083 */
[----:B-1----:R-:W-:Y:S02]  /*5f30*/  FFMA.FTZ R3, R170, c[0x0][0x2d0], -R6 ;  /* 0x0000b400aa037a23 */ /* 0x002fe40000010806 */
[----:B------:R-:W-:Y:S02]  /*5f40*/  IMAD.MOV.U32 R186, RZ, RZ, R153 ;  /* 0x000000ffffba7224 */ /* 0x000fe400078e0099 */
[----:B------:R1:W-:Y:S01]  /*5f50*/  MUFU.EX2 R28, R3 ;  /* 0x00000003001c7308 */ /* 0x0003e20000000800 */
[----:B------:R-:W-:Y:S01]  /*5f60*/  IMAD.MOV.U32 R146, RZ, RZ, R154 ;  /* 0x000000ffff927224 */ /* 0x000fe200078e009a */
[----:B------:R-:W-:Y:S01]  /*5f70*/  HMMA.16816.F32.BF16 R52, R8, R20, R52 ;  /* 0x000000140834723c */ /* 0x000fe20000041834 */
[----:B------:R-:W-:Y:S02]  /*5f80*/  IMAD.MOV.U32 R131, RZ, RZ, R130 ;  /* 0x000000ffff837224 */ /* 0x000fe400078e0082 */
[----:B------:R-:W-:Y:S02]  /*5f90*/  IMAD.MOV.U32 R80, RZ, RZ, R172 ;  /* 0x000000ffff507224 */ /* 0x000fe400078e00ac */
[----:B------:R-:W-:-:S02]  /*5fa0*/  IMAD.MOV.U32 R130, RZ, RZ, R139 ;  /* 0x000000ffff827224 */ /* 0x000fc400078e008b */
[----:B-1----:R-:W-:Y:S01]  /*5fb0*/  FFMA.FTZ R3, R169, c[0x0][0x2d0], -R6 ;  /* 0x0000b400a9037a23 */ /* 0x002fe20000010806 */
[C---:B------:R-:W-:Y:S01]  /*5fc0*/  HMMA.16816.F32.BF16 R44, R8.reuse, R12, R44 ;  /* 0x0000000c082c723c */ /* 0x040fe2000004182c */
[----:B------:R-:W-:Y:S01]  /*5fd0*/  MUFU.EX2 R20, R4 ;  /* 0x0000000400147308 */ /* 0x000fe20000000800 */
[----:B------:R-:W-:Y:S02]  /*5fe0*/  IMAD.MOV.U32 R185, RZ, RZ, R152 ;  /* 0x000000ffffb97224 */ /* 0x000fe400078e0098 */
[----:B------:R-:W-:Y:S02]  /*5ff0*/  IMAD.MOV.U32 R174, RZ, RZ, R127 ;  /* 0x000000ffffae7224 */ /* 0x000fe400078e007f */
[----:B------:R-:W-:Y:S02]  /*6000*/  IMAD.MOV.U32 R159, RZ, RZ, R155 ;  /* 0x000000ffff9f7224 */ /* 0x000fe400078e009b */
[----:B------:R-:W-:Y:S01]  /*6010*/  HMMA.16816.F32.BF16 R60, R8, R26, R60 ;  /* 0x0000001a083c723c */ /* 0x000fe2000004183c */
[----:B------:R1:W3:Y:S01]  /*6020*/  MUFU.EX2 R25, R3 ;  /* 0x0000000300197308 */ /* 0x0002e20000000800 */
[--C-:B------:R-:W-:Y:S01]  /*6030*/  FFMA.FTZ R12, R217, c[0x0][0x2d0], -R0.reuse ;  /* 0x0000b400d90c7a23 */ /* 0x100fe20000010800 */
[----:B------:R-:W-:Y:S01]  /*6040*/  MOV R184, R131 ;  /* 0x0000008300b87202 */ /* 0x000fe20000000f00 */
[----:B------:R-:W-:Y:S01]  /*6050*/  FFMA.FTZ R6, R222, c[0x0][0x2d0], -R0 ;  /* 0x0000b400de067a23 */ /* 0x000fe20000010800 */
[----:B------:R-:W4:Y:S01]  /*6060*/  LDSM.16.MT88.4 R152, [R228+0x3100] ;  /* 0x00310000e498783b */ /* 0x000f220000004200 */
[----:B------:R-:W-:-:S02]  /*6070*/  IMAD.MOV.U32 R172, RZ, RZ, R173 ;  /* 0x000000ffffac7224 */ /* 0x000fc400078e00ad */
[C---:B------:R-:W-:Y:S01]  /*6080*/  HMMA.16816.F32.BF16 R36, R8.reuse, R16, R36 ;  /* 0x000000100824723c */ /* 0x040fe20000041824 */
[----:B------:R-:W-:Y:S01]  /*6090*/  IMAD.MOV.U32 R175, RZ, RZ, R130 ;  /* 0x000000ffffaf7224 */ /* 0x000fe200078e0082 */
[----:B------:R-:W2:Y:S06]  /*60a0*/  LDSM.16.MT88.4 R168, [R231+0x3100] ;  /* 0x00310000e7a8783b */ /* 0x000eac0000004200 */
[C---:B------:R-:W-:Y:S01]  /*60b0*/  HMMA.16816.F32.BF16 R40, R8.reuse, R18, R40 ;  /* 0x000000120828723c */ /* 0x040fe20000041828 */
[----:B-1----:R-:W-:Y:S01]  /*60c0*/  FFMA.FTZ R3, R213, c[0x0][0x2d0], -R5 ;  /* 0x0000b400d5037a23 */ /* 0x002fe20000010805 */
[----:B------:R-:W-:Y:S03]  /*60d0*/  LDSM.16.MT88.4 R16, [R230+0x3100] ;  /* 0x00310000e610783b */ /* 0x000fe60000004200 */
[----:B------:R1:W-:Y:S01]  /*60e0*/  MUFU.EX2 R24, R3 ;  /* 0x0000000300187308 */ /* 0x0003e20000000800 */
[----:B------:R-:W-:Y:S01]  /*60f0*/  FFMA.FTZ R4, R186, c[0x0][0x2d0], -R7 ;  /* 0x0000b400ba047a23 */ /* 0x000fe20000010807 */
[----:B------:R2:W5:Y:S01]  /*6100*/  LDL.LU R139, [R1+0xc] ;  /* 0x00000c00018b7983 */ /* 0x0005620000300800 */
[----:B------:R-:W-:Y:S01]  /*6110*/  HMMA.16816.F32.BF16 R32, R8, R14, R32 ;  /* 0x0000000e0820723c */ /* 0x000fe20000041820 */
[----:B------:R-:W-:Y:S01]  /*6120*/  IMAD.MOV.U32 R173, RZ, RZ, R125 ;  /* 0x000000ffffad7224 */ /* 0x000fe200078e007d */
[----:B------:R-:W-:Y:S01]  /*6130*/  UISETP.GE.AND UP0, UPT, UR6, UR8, UPT ;  /* 0x000000080600728c */ /* 0x000fe2000bf06270 */
[----:B------:R-:W-:Y:S01]  /*6140*/  IMAD.MOV.U32 R130, RZ, RZ, R117 ;  /* 0x000000ffff827224 */ /* 0x000fe200078e0075 */
[----:B---3--:R-:W-:Y:S01]  /*6150*/  F2FP.BF16.PACK_AB R186, R25, R28 ;  /* 0x0000001c19ba723e */ /* 0x008fe200000010ff */
[----:B------:R3:W-:Y:S01]  /*6160*/  MUFU.EX2 R14, R4 ;  /* 0x00000004000e7308 */ /* 0x0007e20000000800 */
[----:B------:R-:W-:-:S02]  /*6170*/  IMAD.MOV.U32 R82, RZ, RZ, R175 ;  /* 0x000000ffff527224 */ /* 0x000fc400078e00af */
[----:B------:R-:W-:Y:S01]  /*6180*/  IMAD.MOV.U32 R83, RZ, RZ, R184 ;  /* 0x000000ffff537224 */ /* 0x000fe200078e00b8 */
[----:B------:R-:W-:Y:S01]  /*6190*/  PLOP3.LUT P0, PT, PT, PT, UP0, 0x80, 0x0 ;  /* 0x000000000000781c */ /* 0x000fe20003f0f008 */
[----:B------:R-:W-:Y:S01]  /*61a0*/  IMAD.MOV.U32 R131, RZ, RZ, R116 ;  /* 0x000000ffff837224 */ /* 0x000fe200078e0074 */
[----:B------:R-:W-:Y:S01]  /*61b0*/  F2FP.BF16.PACK_AB R184, R30, R29 ;  /* 0x0000001d1eb8723e */ /* 0x000fe200000010ff */
[----:B------:R-:W-:Y:S01]  /*61c0*/  IMAD.MOV.U32 R128, RZ, RZ, R119 ;  /* 0x000000ffff807224 */ /* 0x000fe200078e0077 */
[----:B------:R-:W-:Y:S01]  /*61d0*/  MUFU.EX2 R11, R12 ;  /* 0x0000000c000b7308 */ /* 0x000fe20000000800 */
[----:B-1----:R-:W-:Y:S01]  /*61e0*/  FFMA.FTZ R3, R211, c[0x0][0x2d0], -R5 ;  /* 0x0000b400d3037a23 */ /* 0x002fe20000010805 */
[----:B------:R-:W1:Y:S01]  /*61f0*/  LDSM.16.MT88.4 R116, [R229+0x3100] ;  /* 0x00310000e574783b */ /* 0x000e620000004200 */
[----:B------:R-:W-:Y:S02]  /*6200*/  IMAD.MOV.U32 R210, RZ, RZ, R131 ;  /* 0x000000ffffd27224 */ /* 0x000fe400078e0083 */
[----:B------:R-:W-:-:S03]  /*6210*/  IMAD.MOV.U32 R209, RZ, RZ, R128 ;  /* 0x000000ffffd17224 */ /* 0x000fc600078e0080 */
[----:B------:R2:W1:Y:S01]  /*6220*/  MUFU.EX2 R23, R3 ;  /* 0x0000000300177308 */ /* 0x0004620000000800 */
[----:B---3--:R-:W-:-:S07]  /*6230*/  FADD.FTZ R4, R224, R221 ;  /* 0x000000dde0047221 */ /* 0x008fce0000010000 */
[----:B------:R-:W-:Y:S01]  /*6240*/  MUFU.EX2 R10, R6 ;  /* 0x00000006000a7308 */ /* 0x000fe20000000800 */
[----:B--2---:R-:W-:-:S07]  /*6250*/  FFMA.FTZ R3, R214, c[0x0][0x2d0], -R5 ;  /* 0x0000b400d6037a23 */ /* 0x004fce0000010805 */
[----:B------:R2:W-:Y:S02]  /*6260*/  MUFU.EX2 R22, R3 ;  /* 0x0000000300167308 */ /* 0x0005e40000000800 */
[----:B--2---:R-:W-:Y:S02]  /*6270*/  FFMA.FTZ R3, R226, c[0x0][0x2d0], -R5 ;  /* 0x0000b400e2037a23 */ /* 0x004fe40000010805 */
[----:B------:R-:W-:-:S04]  /*6280*/  FFMA.FTZ R5, R225, c[0x0][0x2d0], -R0 ;  /* 0x0000b400e1057a23 */ /* 0x000fc80000010800 */
[----:B------:R2:W3:Y:S01]  /*6290*/  MUFU.EX2 R21, R3 ;  /* 0x0000000300157308 */ /* 0x0004e20000000800 */
[----:B------:R-:W-:-:S07]  /*62a0*/  FFMA.FTZ R0, R215, c[0x0][0x2d0], -R0 ;  /* 0x0000b400d7007a23 */ /* 0x000fce0000010800 */
[----:B------:R4:W4:Y:S01]  /*62b0*/  MUFU.EX2 R9, R5 ;  /* 0x0000000500097308 */ /* 0x0009220000000800 */
[----:B--2---:R-:W-:-:S07]  /*62c0*/  FFMA.FTZ R3, R146, c[0x0][0x2d0], -R7 ;  /* 0x0000b40092037a23 */ /* 0x004fce0000010807 */
[----:B------:R2:W2:Y:S01]  /*62d0*/  MUFU.EX2 R12, R0 ;  /* 0x00000000000c7308 */ /* 0x0004a20000000800 */
[----:B------:R-:W-:Y:S01]  /*62e0*/  FFMA.FTZ R7, R185, c[0x0][0x2d0], -R7 ;  /* 0x0000b400b9077a23 */ /* 0x000fe20000010807 */
[----:B-1----:R-:W-:Y:S02]  /*62f0*/  F2FP.BF16.PACK_AB R185, R23, R24 ;  /* 0x0000001817b9723e */ /* 0x002fe400000010ff */
[----:B---3--:R-:W-:Y:S01]  /*6300*/  F2FP.BF16.PACK_AB R187, R21, R22 ;  /* 0x0000001615bb723e */ /* 0x008fe200000010ff */
[----:B----4-:R-:W-:-:S03]  /*6310*/  FADD.FTZ R5, R124, R126 ;  /* 0x0000007e7c057221 */ /* 0x010fc60000010000 */
[----:B------:R1:W3:Y:S01]  /*6320*/  MUFU.EX2 R15, R3 ;  /* 0x00000003000f7308 */ /* 0x0002e20000000800 */
[----:B------:R-:W-:Y:S01]  /*6330*/  F2FP.BF16.PACK_AB R129, R10, R9 ;  /* 0x000000090a81723e */ /* 0x000fe200000010ff */
[----:B------:R-:W-:Y:S01]  /*6340*/  FADD.FTZ R6, R158, R5 ;  /* 0x000000059e067221 */ /* 0x000fe20000010000 */
[C---:B------:R-:W-:Y:S01]  /*6350*/  HMMA.16816.F32.BF16 R140, R184.reuse, R152, R140 ;  /* 0x00000098b88c723c */ /* 0x040fe2000004188c */
[----:B------:R-:W-:Y:S02]  /*6360*/  FADD.FTZ R5, R223, R4 ;  /* 0x00000004df057221 */ /* 0x000fe40000010000 */
[----:B--2---:R-:W-:Y:S02]  /*6370*/  FADD.FTZ R0, R159, R173 ;  /* 0x000000ad9f007221 */ /* 0x004fe40000010000 */
[----:B------:R2:W4:Y:S01]  /*6380*/  MUFU.EX2 R13, R7 ;  /* 0x00000007000d7308 */ /* 0x0005220000000800 */
[----:B------:R-:W-:Y:S02]  /*6390*/  F2FP.BF16.PACK_AB R131, R12, R11 ;  /* 0x0000000b0c83723e */ /* 0x000fe400000010ff */
[----:B------:R-:W-:Y:S01]  /*63a0*/  HMMA.16816.F32.BF16 R148, R184, R154, R148 ;  /* 0x0000009ab894723c */ /* 0x000fe20000041894 */
[----:B-1----:R-:W-:Y:S01]  /*63b0*/  FADD.FTZ R3, R172, R174 ;  /* 0x000000aeac037221 */ /* 0x002fe20000010000 */
[----:B---3--:R-:W-:-:S03]  /*63c0*/  F2FP.BF16.PACK_AB R128, R15, R20 ;  /* 0x000000140f80723e */ /* 0x008fc600000010ff */
[----:B------:R-:W-:-:S03]  /*63d0*/  FADD.FTZ R4, R157, R3 ;  /* 0x000000039d047221 */ /* 0x000fc60000010000 */
[C---:B------:R-:W-:Y:S01]  /*63e0*/  HMMA.16816.F32.BF16 R160, R184.reuse, R168, R160 ;  /* 0x000000a8b8a0723c */ /* 0x040fe200000418a0 */
[----:B------:R-:W-:Y:S02]  /*63f0*/  FADD.FTZ R3, R80, R6 ;  /* 0x0000000650037221 */ /* 0x000fe40000010000 */
[----:B------:R-:W-:Y:S02]  /*6400*/  FADD.FTZ R4, R82, R4 ;  /* 0x0000000452047221 */ /* 0x000fe40000010000 */
[----:B--2---:R-:W-:Y:S01]  /*6410*/  FADD.FTZ R7, R130, R0 ;  /* 0x0000000082077221 */ /* 0x004fe20000010000 */
[----:B----4-:R-:W-:Y:S01]  /*6420*/  F2FP.BF16.PACK_AB R130, R13, R14 ;  /* 0x0000000e0d82723e */ /* 0x010fe200000010ff */
        /* <DEDUP_REMOVED lines=99> */
[----:B------:R1:W-:Y:S01]  /*6a60*/  STL [R1+0x4], R0 ;  /* 0x0000040001007387 */ /* 0x0003e20000100800 */
[----:B------:R-:W-:Y:S02]  /*6a70*/  FADD.FTZ R251, R72, R251 ;  /* 0x000000fb48fb7221 */ /* 0x000fe40000010000 */
[----:B------:R-:W-:Y:S01]  /*6a80*/  FADD.FTZ R252, R56, R252 ;  /* 0x000000fc38fc7221 */ /* 0x000fe20000010000 */
[----:B------:R1:W-:Y:S01]  /*6a90*/  STL [R1], R4 ;  /* 0x0000000401007387 */ /* 0x0003e20000100800 */
        /* <DEDUP_REMOVED lines=10> */
[----:B------:R-:W-:Y:S05]  /*6b40*/  @!P0 BRA `(.L_x_1928) ;  /* 0x0000427000008947 */ /* 0x000fea0003800000 */
[----:B------:R-:W-:Y:S01]  /*6b50*/  IMAD.MOV.U32 R3, RZ, RZ, R136 ;  /* 0x000000ffff037224 */ /* 0x000fe200078e0088 */
[----:B------:R-:W-:Y:S01]  /*6b60*/  MOV R138, R2 ;  /* 0x00000002008a7202 */ /* 0x000fe20000000f00 */
[----:B-1----:R-:W-:Y:S01]  /*6b70*/  IMAD.MOV.U32 R0, RZ, RZ, R137 ;  /* 0x000000ffff007224 */ /* 0x002fe200078e0089 */
[----:B------:R-:W-:Y:S01]  /*6b80*/  MOV R133, R135 ;  /* 0x0000008700857202 */ /* 0x000fe20000000f00 */
[----:B------:R-:W-:Y:S05]  /*6b90*/  BRA `(.L_x_1929) ;  /* 0x0000040000007947 */ /* 0x000fea0003800000 */
.L_x_1931:
[----:B------:R-:W2:Y:S01]  /*6ba0*/  LDL R136, [R1+0x8] ;  /* 0x0000080001887983 */ /* 0x000ea20000100800 */
[----:B------:R-:W-:Y:S01]  /*6bb0*/  UIMAD UR5, UR6, 0x70, UR9 ;  /* 0x00000070060578a4 */ /* 0x000fe2000f8e0209 */
[----:B------:R-:W-:Y:S05]  /*6bc0*/  IMAD.MOV.U32 R247, RZ, RZ, RZ ;  /* 0x000000fffff77224 */ /* 0x000fea00078e00ff */
        /* <DEDUP_REMOVED lines=28> */
[----:B------:R-:W3:Y:S04]  /*6d90*/  SHFL.IDX PT, R134, R132, 0x1, 0x181f ;  /* 0x00381f0084867f89 */ /* 0x000ee800000e0000 */
[----:B------:R-:W4:Y:S04]  /*6da0*/  SHFL.IDX PT, R135, R2, 0x1, 0x181f ;  /* 0x00381f0002877f89 */ /* 0x000f2800000e0000 */
[----:B------:R-:W5:Y:S04]  /*6db0*/  SHFL.IDX PT, R190, R132, 0x3, 0x181f ;  /* 0x00781f0084be7f89 */ /* 0x000f6800000e0000 */
[----:B------:R-:W5:Y:S01]  /*6dc0*/  SHFL.IDX PT, R189, R2, 0x2, 0x181f ;  /* 0x00581f0002bd7f89 */ /* 0x000f6200000e0000 */
[-C--:B-1----:R-:W-:Y:S03]  /*6dd0*/  IADD3 R136, P1, R136, R246.reuse, RZ ;  /* 0x000000f688887210 */ /* 0x082fe60007f3e0ff */
[----:B------:R-:W1:Y:S04]  /*6de0*/  SHFL.IDX PT, R188, R132, 0x4, 0x181f ;  /* 0x00981f0084bc7f89 */ /* 0x000e6800000e0000 */
[----:B------:R-:W1:Y:S01]  /*6df0*/  SHFL.IDX PT, R191, R132, 0x5, 0x181f ;  /* 0x00b81f0084bf7f89 */ /* 0x000e6200000e0000 */
[--C-:B--2---:R-:W-:Y:S03]  /*6e00*/  IMAD.X R137, R137, 0x1, R245.reuse, P1 ;  /* 0x0000000189897824 */ /* 0x104fe600008e06f5 */
[----:B------:R-:W2:Y:S01]  /*6e10*/  SHFL.IDX PT, R196, R2, 0x3, 0x181f ;  /* 0x00781f0002c47f89 */ /* 0x000ea200000e0000 */
[-C--:B---3--:R-:W-:Y:S03]  /*6e20*/  IADD3 R134, P0, R134, R246.reuse, RZ ;  /* 0x000000f686867210 */ /* 0x088fe60007f1e0ff */
[----:B------:R3:W-:Y:S01]  /*6e30*/  LDGSTS.E.BYPASS.LTC128B.128 [R248+0x3900], [R136.64], !P6 ;  /* 0x0390000088f87fae */ /* 0x0007e2000f101d50 */
[-C--:B----4-:R-:W-:Y:S02]  /*6e40*/  IADD3.X R135, R135, R245.reuse, RZ, P0, !PT ;  /* 0x000000f587877210 */ /* 0x090fe400007fe4ff */
[-C--:B------:R-:W-:Y:S01]  /*6e50*/  IADD3 R192, P0, R192, R246.reuse, RZ ;  /* 0x000000f6c0c07210 */ /* 0x080fe20007f1e0ff */
[----:B------:R-:W4:Y:S01]  /*6e60*/  SHFL.IDX PT, R195, R2, 0x4, 0x181f ;  /* 0x00981f0002c37f89 */ /* 0x000f2200000e0000 */
[-C--:B-----5:R-:W-:Y:S03]  /*6e70*/  IADD3 R190, P3, R190, R246.reuse, RZ ;  /* 0x000000f6bebe7210 */ /* 0x0a0fe60007f7e0ff */
        /* <DEDUP_REMOVED lines=18> */
.L_x_1929:
[----:B------:R-:W-:Y:S04]  /*6fa0*/  DEPBAR.LE SB0, 0x0 ;  /* 0x000080000000791a */ /* 0x000fe80000000000 */
[----:B------:R-:W-:Y:S01]  /*6fb0*/  BAR.SYNC.DEFER_BLOCKING 0x0 ;  /* 0x0000000000007b1d */ /* 0x000fe20000010000 */
[C---:B------:R-:W-:Y:S01]  /*6fc0*/  IMAD.WIDE.U32 R68, R249.reuse, c[0x0][0x208], RZ ;  /* 0x00008200f9447a25 */ /* 0x040fe200078e00ff */
[----:B------:R-:W-:Y:S01]  /*6fd0*/  SHF.R.S32.HI R2, RZ, 0x1f, R249 ;  /* 0x0000001fff027819 */ /* 0x000fe200000114f9 */
[----:B------:R-:W-:Y:S04]  /*6fe0*/  UISETP.GT.AND UP0, UPT, UR6, UR8, UPT ;  /* 0x000000080600728c */ /* 0x000fe8000bf04270 */
[----:B------:R-:W-:Y:S04]  /*6ff0*/  IMAD R2, R2, c[0x0][0x208], RZ ;  /* 0x0000820002027a24 */ /* 0x000fe800078e02ff */
[----:B------:R-:W-:Y:S01]  /*7000*/  IMAD R2, R249, c[0x0][0x20c], R2 ;  /* 0x00008300f9027a24 */ /* 0x000fe200078e0202 */
[----:B-----5:R-:W-:Y:S06]  /*7010*/  LDSM.16.M88.4 R112, [R234+0x7100] ;  /* 0x00710000ea70783b */ /* 0x020fec0000000200 */
[----:B------:R-:W1:Y:S06]  /*7020*/  LDSM.16.M88.4 R16, [R139+0x3900] ;  /* 0x003900008b10783b */ /* 0x000e6c0000000200 */
[----:B------:R-:W2:Y:S06]  /*7030*/  LDSM.16.M88.4 R108, [R234+0x9100] ;  /* 0x00910000ea6c783b */ /* 0x000eac0000000200 */
[----:B------:R-:W3:Y:S06]  /*7040*/  LDSM.16.M88.4 R32, [R139+0x4100] ;  /* 0x004100008b20783b */ /* 0x000eec0000000200 */
[----:B------:R-:W4:Y:S06]  /*7050*/  LDSM.16.M88.4 R48, [R139+0x4900] ;  /* 0x004900008b30783b */ /* 0x000f2c0000000200 */
[----:B------:R-:W3:Y:S06]  /*7060*/  LDSM.16.M88.4 R64, [R139+0x5100] ;  /* 0x005100008b40783b */ /* 0x000eec0000000200 */
[----:B------:R-:W3:Y:S06]  /*7070*/  LDSM.16.M88.4 R80, [R139+0x5900] ;  /* 0x005900008b50783b */ /* 0x000eec0000000200 */
[----:B------:R-:W-:Y:S01]  /*7080*/  LDSM.16.M88.4 R96, [R139+0x6100] ;  /* 0x006100008b60783b */ /* 0x000fe20000000200 */
[-C--:B-1----:R-:W-:Y:S05]  /*7090*/  HMMA.16816.F32.BF16 R4, R112, R16.reuse, RZ ;  /* 0x000000107004723c */ /* 0x082fea00000418ff */
[----:B------:R-:W-:Y:S03]  /*70a0*/  LDSM.16.M88.4 R188, [R139+0x6900] ;  /* 0x006900008bbc783b */ /* 0x000fe60000000200 */
[C---:B--2---:R-:W-:Y:S03]  /*70b0*/  HMMA.16816.F32.BF16 R8, R108.reuse, R16, RZ ;  /* 0x000000106c08723c */ /* 0x044fe600000418ff */
[----:B------:R-:W-:Y:S06]  /*70c0*/  LDSM.16.M88.4 R192, [R237+0x7100] ;  /* 0x00710000edc0783b */ /* 0x000fec0000000200 */
[----:B------:R-:W-:Y:S01]  /*70d0*/  LDSM.16.M88.4 R196, [R238] ;  /* 0x00000000eec4783b */ /* 0x000fe20000000200 */
[-C--:B------:R-:W-:Y:S05]  /*70e0*/  HMMA.16816.F32.BF16 R12, R108, R18.reuse, RZ ;  /* 0x000000126c0c723c */ /* 0x080fea00000418ff */
[----:B------:R-:W-:Y:S03]  /*70f0*/  LDSM.16.M88.4 R200, [R237+0x9100] ;  /* 0x00910000edc8783b */ /* 0x000fe60000000200 */
[C---:B------:R-:W-:Y:S03]  /*7100*/  HMMA.16816.F32.BF16 R16, R112.reuse, R18, RZ ;  /* 0x000000127010723c */ /* 0x040fe600000418ff */
[----:B------:R-:W-:Y:S05]  /*7110*/  LDSM.16.M88.4 R204, [R244] ;  /* 0x00000000f4cc783b */ /* 0x000fea0000000200 */
[-C--:B---3--:R-:W-:Y:S01]  /*7120*/  HMMA.16816.F32.BF16 R20, R112, R32.reuse, RZ ;  /* 0x000000207014723c */ /* 0x088fe200000418ff */
[----:B------:R-:W-:Y:S06]  /*7130*/  LDSM.16.M88.4 R208, [R243] ;  /* 0x00000000f3d0783b */ /* 0x000fec0000000200 */
[----:B------:R-:W-:Y:S01]  /*7140*/  LDSM.16.M88.4 R212, [R242] ;  /* 0x00000000f2d4783b */ /* 0x000fe20000000200 */
[C---:B------:R-:W-:Y:S05]  /*7150*/  HMMA.16816.F32.BF16 R24, R108.reuse, R32, RZ ;  /* 0x000000206c18723c */ /* 0x040fea00000418ff */
[----:B------:R-:W-:Y:S03]  /*7160*/  LDSM.16.M88.4 R216, [R241] ;  /* 0x00000000f1d8783b */ /* 0x000fe60000000200 */
[-C--:B------:R-:W-:Y:S03]  /*7170*/  HMMA.16816.F32.BF16 R28, R108, R34.reuse, RZ ;  /* 0x000000226c1c723c */ /* 0x080fe600000418ff */
[----:B------:R-:W-:Y:S05]  /*7180*/  LDSM.16.M88.4 R220, [R240] ;  /* 0x00000000f0dc783b */ /* 0x000fea0000000200 */
[C---:B------:R-:W-:Y:S01]  /*7190*/  HMMA.16816.F32.BF16 R32, R112.reuse, R34, RZ ;  /* 0x000000227020723c */ /* 0x040fe200000418ff */
[----:B------:R-:W-:Y:S07]  /*71a0*/  LDSM.16.M88.4 R224, [R239] ;  /* 0x00000000efe0783b */ /* 0x000fee0000000200 */
[-C--:B----4-:R-:W-:Y:S08]  /*71b0*/  HMMA.16816.F32.BF16 R36, R112, R48.reuse, RZ ;  /* 0x000000307024723c */ /* 0x090ff000000418ff */
[C---:B------:R-:W-:Y:S08]  /*71c0*/  HMMA.16816.F32.BF16 R40, R108.reuse, R48, RZ ;  /* 0x000000306c28723c */ /* 0x040ff000000418ff */
[-C--:B------:R-:W-:Y:S08]  /*71d0*/  HMMA.16816.F32.BF16 R44, R108, R50.reuse, RZ ;  /* 0x000000326c2c723c */ /* 0x080ff000000418ff */
[C---:B------:R-:W-:Y:S08]  /*71e0*/  HMMA.16816.F32.BF16 R48, R112.reuse, R50, RZ ;  /* 0x000000327030723c */ /* 0x040ff000000418ff */
[-C--:B------:R-:W-:Y:S08]  /*71f0*/  HMMA.16816.F32.BF16 R52, R112, R64.reuse, RZ ;  /* 0x000000407034723c */ /* 0x080ff000000418ff */
[C---:B------:R-:W-:Y:S07]  /*7200*/  HMMA.16816.F32.BF16 R56, R108.reuse, R64, RZ ;  /* 0x000000406c38723c */ /* 0x040fee00000418ff */
[----:B------:R-:W-:Y:S01]  /*7210*/  IMAD.IADD R65, R69, 0x1, R2 ;  /* 0x0000000145417824 */ /* 0x000fe200078e0202 */
[-C--:B------:R-:W-:Y:S01]  /*7220*/  HMMA.16816.F32.BF16 R60, R108, R66.reuse, RZ ;  /* 0x000000426c3c723c */ /* 0x080fe200000418ff */
[----:B------:R-:W-:Y:S03]  /*7230*/  IMAD.MOV.U32 R64, RZ, RZ, R68 ;  /* 0x000000ffff407224 */ /* 0x000fe600078e0044 */
[----:B------:R-:W-:Y:S01]  /*7240*/  SHF.R.S32.HI R2, RZ, 0x1f, R247 ;  /* 0x0000001fff027819 */ /* 0x000fe200000114f7 */
[C---:B------:R-:W-:Y:S03]  /*7250*/  IMAD.WIDE.U32 R72, R247.reuse, c[0x0][0x218], R64 ;  /* 0x00008600f7487a25 */ /* 0x040fe600078e0040 */
[C---:B------:R-:W-:Y:S04]  /*7260*/  HMMA.16816.F32.BF16 R64, R112.reuse, R66, RZ ;  /* 0x000000427040723c */ /* 0x040fe800000418ff */
[----:B------:R-:W-:Y:S01]  /*7270*/  IMAD R2, R2, c[0x0][0x218], RZ ;  /* 0x0000860002027a24 */ /* 0x000fe200078e02ff */
[----:B------:R-:W-:Y:S03]  /*7280*/  IADD3 R132, P1, R72, UR22, RZ ;  /* 0x0000001648847c10 */ /* 0x000fe6000ff3e0ff */
[-C--:B------:R-:W-:Y:S01]  /*7290*/  HMMA.16816.F32.BF16 R68, R112, R80.reuse, RZ ;  /* 0x000000507044723c */ /* 0x080fe200000418ff */
[----:B------:R-:W-:Y:S03]  /*72a0*/  IMAD R72, R247, c[0x0][0x21c], R2 ;  /* 0x00008700f7487a24 */ /* 0x000fe600078e0202 */
[C---:B------:R-:W-:Y:S02]  /*72b0*/  LEA R2, P0, R132.reuse, c[0x0][0x1f8], 0x1 ;  /* 0x00007e0084027a11 */ /* 0x040fe400078008ff */
[----:B------:R-:W-:Y:S03]  /*72c0*/  IADD3.X R72, R73, UR4, R72, P1, !PT ;  /* 0x0000000449487c10 */ /* 0x000fe60008ffe448 */
[----:B------:R-:W1:Y:S03]  /*72d0*/  SHFL.IDX PT, R94, R2, RZ, 0x181f ;  /* 0x00181fff025e7589 */ /* 0x000e6600000e0000 */
[----:B------:R-:W-:Y:S02]  /*72e0*/  LEA.HI.X R132, R132, c[0x0][0x1fc], R72, 0x1, P0 ;  /* 0x00007f0084847a11 */ /* 0x000fe400000f0c48 */
[C---:B------:R-:W-:Y:S01]  /*72f0*/  HMMA.16816.F32.BF16 R72, R108.reuse, R80, RZ ;  /* 0x000000506c48723c */ /* 0x040fe200000418ff */
[----:B------:R-:W2:Y:S06]  /*7300*/  SHFL.IDX PT, R92, R2, 0x1, 0x181f ;  /* 0x00381f00025c7f89 */ /* 0x000eac00000e0000 */
[----:B------:R-:W3:Y:S01]  /*7310*/  SHFL.IDX PT, R88, R132, RZ, 0x181f ;  /* 0x00181fff84587589 */ /* 0x000ee200000e0000 */
[-C--:B------:R-:W-:Y:S05]  /*7320*/  HMMA.16816.F32.BF16 R76, R108, R82.reuse, RZ ;  /* 0x000000526c4c723c */ /* 0x080fea00000418ff */
[----:B------:R-:W4:Y:S03]  /*7330*/  SHFL.IDX PT, R89, R132, 0x1, 0x181f ;  /* 0x00381f0084597f89 */ /* 0x000f2600000e0000 */
[C---:B------:R-:W-:Y:S03]  /*7340*/  HMMA.16816.F32.BF16 R80, R112.reuse, R82, RZ ;  /* 0x000000527050723c */ /* 0x040fe600000418ff */
[----:B------:R-:W4:Y:S01]  /*7350*/  SHFL.IDX PT, R100, R2, 0x2, 0x181f ;  /* 0x00581f0002647f89 */ /* 0x000f2200000e0000 */
[-C--:B-1----:R-:W-:Y:S04]  /*7360*/  IADD3 R94, P1, R94, R246.reuse, RZ ;  /* 0x000000f65e5e7210 */ /* 0x082fe80007f3e0ff */
[-C--:B------:R-:W-:Y:S01]  /*7370*/  HMMA.16816.F32.BF16 R84, R112, R96.reuse, RZ ;  /* 0x000000607054723c */ /* 0x080fe200000418ff */
[----:B------:R-:W1:Y:S03]  /*7380*/  SHFL.IDX PT, R103, R132, 0x2, 0x181f ;  /* 0x00581f0084677f89 */ /* 0x000e6600000e0000 */
[-C--:B--2---:R-:W-:Y:S03]  /*7390*/  IADD3 R92, P0, R92, R246.reuse, RZ ;  /* 0x000000f65c5c7210 */ /* 0x084fe60007f1e0ff */
[----:B------:R-:W2:Y:S01]  /*73a0*/  SHFL.IDX PT, R101, R2, 0x3, 0x181f ;  /* 0x00781f0002657f89 */ /* 0x000ea200000e0000 */
[--C-:B---3--:R-:W-:Y:S05]  /*73b0*/  IMAD.X R95, R88, 0x1, R245.reuse, P1 ;  /* 0x00000001585f7824 */ /* 0x108fea00008e06f5 */
[----:B------:R-:W3:Y:S01]  /*73c0*/  SHFL.IDX PT, R104, R132, 0x3, 0x181f ;  /* 0x00781f0084687f89 */ /* 0x000ee200000e0000 */
[--C-:B----4-:R-:W-:Y:S02]  /*73d0*/  IMAD.X R93, R89, 0x1, R245.reuse, P0 ;  /* 0x00000001595d7824 */ /* 0x110fe400000e06f5 */
[C---:B------:R-:W-:Y:S03]  /*73e0*/  HMMA.16816.F32.BF16 R88, R108.reuse, R96, RZ ;  /* 0x000000606c58723c */ /* 0x040fe600000418ff */
[----:B------:R-:W4:Y:S04]  /*73f0*/  SHFL.IDX PT, R102, R2, 0x4, 0x181f ;  /* 0x00981f0002667f89 */ /* 0x000f2800000e0000 */
[-C--:B------:R-:W-:Y:S02]  /*7400*/  IADD3 R96, P0, R100, R246.reuse, RZ ;  /* 0x000000f664607210 */ /* 0x080fe40007f1e0ff */
[----:B------:R-:W4:Y:S03]  /*7410*/  SHFL.IDX PT, R106, R132, 0x4, 0x181f ;  /* 0x00981f00846a7f89 */ /* 0x000f2600000e0000 */
[-C--:B-1----:R-:W-:Y:S03]  /*7420*/  IADD3.X R97, R103, R245.reuse, RZ, P0, !PT ;  /* 0x000000f567617210 */ /* 0x082fe600007fe4ff */
[----:B------:R-:W1:Y:S01]  /*7430*/  SHFL.IDX PT, R105, R2, 0x5, 0x181f ;  /* 0x00b81f0002697f89 */ /* 0x000e6200000e0000 */
[-C--:B--2---:R-:W-:Y:S05]  /*7440*/  IADD3 R100, P1, R101, R246.reuse, RZ ;  /* 0x000000f665647210 */ /* 0x084fea0007f3e0ff */
[----:B------:R2:W-:Y:S01]  /*7450*/  LDGSTS.E.BYPASS.LTC128B.128 [R250], [R94.64], !P6 ;  /* 0x000000005efa7fae */ /* 0x0005e2000f101d50 */
[--C-:B---3--:R-:W-:Y:S05]  /*7460*/  IMAD.X R101, R104, 0x1, R245.reuse, P1 ;  /* 0x0000000168657824 */ /* 0x108fea00008e06f5 */
[----:B------:R-:W3:Y:S01]  /*7470*/  SHFL.IDX PT, R107, R132, 0x5, 0x181f ;  /* 0x00b81f00846b7f89 */ /* 0x000ee200000e0000 */
[-C--:B----4-:R-:W-:Y:S05]  /*7480*/  IADD3 R102, P0, R102, R246.reuse, RZ ;  /* 0x000000f666667210 */ /* 0x090fea0007f1e0ff */
[----:B------:R2:W-:Y:S01]  /*7490*/  LDGSTS.E.BYPASS.LTC128B.128 [R250+0x800], [R92.64], !P6 ;  /* 0x008000005cfa7fae */ /* 0x0005e2000f101d50 */
[--C-:B------:R-:W-:Y:S05]  /*74a0*/  IMAD.X R103, R106, 0x1, R245.reuse, P0 ;  /* 0x000000016a677824 */ /* 0x100fea00000e06f5 */
[----:B------:R4:W-:Y:S01]  /*74b0*/  LDGSTS.E.BYPASS.LTC128B.128 [R250+0x1000], [R96.64], !P6 ;  /* 0x0100000060fa7fae */ /* 0x0009e2000f101d50 */
[-C--:B-1----:R-:W-:Y:S05]  /*74c0*/  IADD3 R104, P0, R105, R246.reuse, RZ ;  /* 0x000000f669687210 */ /* 0x082fea0007f1e0ff */
[----:B------:R1:W-:Y:S06]  /*74d0*/  LDGSTS.E.BYPASS.LTC128B.128 [R250+0x1800], [R100.64], !P6 ;  /* 0x0180000064fa7fae */ /* 0x0003ec000f101d50 */
[----:B------:R1:W-:Y:S01]  /*74e0*/  LDGSTS.E.BYPASS.LTC128B.128 [R250+0x2000], [R102.64], !P6 ;  /* 0x0200000066fa7fae */ /* 0x0003e2000f101d50 */
[----:B---3--:R-:W-:Y:S05]  /*74f0*/  IADD3.X R105, R107, R245, RZ, P0, !PT ;  /* 0x000000f56b697210 */ /* 0x008fea00007fe4ff */
[----:B------:R3:W-:Y:S01]  /*7500*/  LDGSTS.E.BYPASS.LTC128B.128 [R250+0x2800], [R104.64], !P6 ;  /* 0x0280000068fa7fae */ /* 0x0007e2000f101d50 */
[-C--:B--2---:R-:W-:Y:S05]  /*7510*/  HMMA.16816.F32.BF16 R92, R108, R98.reuse, RZ ;  /* 0x000000626c5c723c */ /* 0x084fea00000418ff */
[----:B------:R-:W2:Y:S03]  /*7520*/  SHFL.IDX PT, R2, R2, 0x6, 0x181f ;  /* 0x00d81f0002027f89 */ /* 0x000ea600000e0000 */
[C---:B----4-:R-:W-:Y:S03]  /*7530*/  HMMA.16816.F32.BF16 R96, R112.reuse, R98, RZ ;  /* 0x000000627060723c */ /* 0x050fe600000418ff */
[----:B------:R-:W4:Y:S05]  /*7540*/  SHFL.IDX PT, R132, R132, 0x6, 0x181f ;  /* 0x00d81f0084847f89 */ /* 0x000f2a00000e0000 */
[-C--:B-1----:R-:W-:Y:S08]  /*7550*/  HMMA.16816.F32.BF16 R100, R112, R188.reuse, RZ ;  /* 0x000000bc7064723c */ /* 0x082ff000000418ff */
[C---:B---3--:R-:W-:Y:S04]  /*7560*/  HMMA.16816.F32.BF16 R104, R108.reuse, R188, RZ ;  /* 0x000000bc6c68723c */ /* 0x048fe800000418ff */
[----:B--2---:R-:W-:Y:S04]  /*7570*/  IADD3 R134, P0, R2, R246, RZ ;  /* 0x000000f602867210 */ /* 0x004fe80007f1e0ff */
[-C--:B------:R-:W-:Y:S01]  /*7580*/  HMMA.16816.F32.BF16 R108, R108, R190.reuse, RZ ;  /* 0x000000be6c6c723c */ /* 0x080fe200000418ff */
[----:B----4-:R-:W-:Y:S01]  /*7590*/  IMAD.X R135, R132, 0x1, R245, P0 ;  /* 0x0000000184877824 */ /* 0x010fe200000e06f5 */
[----:B------:R-:W-:Y:S04]  /*75a0*/  PLOP3.LUT P0, PT, PT, PT, UP0, 0x80, 0x0 ;  /* 0x000000000000781c */ /* 0x000fe80003f0f008 */
[----:B------:R1:W-:Y:S02]  /*75b0*/  LDGSTS.E.BYPASS.LTC128B.128 [R250+0x3000], [R134.64], !P6 ;  /* 0x0300000086fa7fae */ /* 0x0003e4000f101d50 */
[----:B------:R-:W-:Y:S04]  /*75c0*/  HMMA.16816.F32.BF16 R112, R112, R190, RZ ;  /* 0x000000be7070723c */ /* 0x000fe800000418ff */
[----:B------:R-:W-:Y:S04]  /*75d0*/  LDSM.16.M88.4 R188, [R235+0x7100] ;  /* 0x00710000ebbc783b */ /* 0x000fe80000000200 */
[-C--:B------:R-:W-:Y:S02]  /*75e0*/  HMMA.16816.F32.BF16 R4, R192, R196.reuse, R4 ;  /* 0x000000c4c004723c */ /* 0x080fe40000041804 */
[----:B------:R-:W0:Y:S06]  /*75f0*/  LDGDEPBAR ;  /* 0x00000000000079af */ /* 0x000e2c0000000000 */
        /* <DEDUP_REMOVED lines=32> */
[----:B------:R-:W1:Y:S07]  /*7800*/  LDSM.16.M88.4 R200, [R233+0x5900] ;  /* 0x00590000e9c8783b */ /* 0x000e6e0000000200 */
[----:B------:R-:W-:Y:S01]  /*7810*/  HMMA.16816.F32.BF16 R112, R192, R226, R112 ;  /* 0x000000e2c070723c */ /* 0x000fe20000041870 */
[----:B------:R-:W1:Y:S06]  /*7820*/  LDSM.16.M88.4 R192, [R233+0x6100] ;  /* 0x00610000e9c0783b */ /* 0x000e6c0000000200 */
[----:B------:R-:W-:Y:S01]  /*7830*/  LDSM.16.M88.4 R224, [R232+0x1800] ;  /* 0x00180000e8e0783b */ /* 0x000fe20000000200 */
        /* <DEDUP_REMOVED lines=9> */
[----:B------:R-:W-:Y:S07]  /*78d0*/  LDSM.16.M88.4 R208, [R232] ;  /* 0x00000000e8d0783b */ /* 0x000fee0000000200 */
[-C--:B-1----:R-:W-:Y:S08]  /*78e0*/  HMMA.16816.F32.BF16 R36, R188, R212.reuse, R36 ;  /* 0x000000d4bc24723c */ /* 0x082ff00000041824 */
[C---:B------:R-:W-:Y:S08]  /*78f0*/  HMMA.16816.F32.BF16 R40, R204.reuse, R212, R40 ;  /* 0x000000d4cc28723c */ /* 0x040ff00000041828 */
[-C--:B------:R-:W-:Y:S08]  /*7900*/  HMMA.16816.F32.BF16 R44, R204, R214.reuse, R44 ;  /* 0x000000d6cc2c723c */ /* 0x080ff0000004182c */
[C---:B------:R-:W-:Y:S01]  /*7910*/  HMMA.16816.F32.BF16 R48, R188.reuse, R214, R48 ;  /* 0x000000d6bc30723c */ /* 0x040fe20000041830 */
[----:B------:R-:W-:Y:S07]  /*7920*/  LDSM.16.M88.4 R212, [R236+0x9100] ;  /* 0x00910000ecd4783b */ /* 0x000fee0000000200 */
[-C--:B------:R-:W-:Y:S08]  /*7930*/  HMMA.16816.F32.BF16 R52, R188, R216.reuse, R52 ;  /* 0x000000d8bc34723c */ /* 0x080ff00000041834 */
        /* <DEDUP_REMOVED lines=13> */
[----:B------:R-:W3:Y:S07]  /*7a10*/  LDSM.16.M88.4 R192, [R232+0x2000] ;  /* 0x00200000e8c0783b */ /* 0x000eee0000000200 */
[-C--:B--2---:R-:W-:Y:S08]  /*7a20*/  HMMA.16816.F32.BF16 R100, R188, R196.reuse, R100 ;  /* 0x000000c4bc64723c */ /* 0x084ff00000041864 */
[C---:B------:R-:W-:Y:S08]  /*7a30*/  HMMA.16816.F32.BF16 R104, R204.reuse, R196, R104 ;  /* 0x000000c4cc68723c */ /* 0x040ff00000041868 */
[-C--:B------:R-:W-:Y:S01]  /*7a40*/  HMMA.16816.F32.BF16 R108, R204, R198.reuse, R108 ;  /* 0x000000c6cc6c723c */ /* 0x080fe2000004186c */
[----:B------:R-:W2:Y:S07]  /*7a50*/  LDSM.16.M88.4 R204, [R232+0x2800] ;  /* 0x00280000e8cc783b */ /* 0x000eae0000000200 */
[----:B------:R-:W-:Y:S01]  /*7a60*/  HMMA.16816.F32.BF16 R112, R188, R198, R112 ;  /* 0x000000c6bc70723c */ /* 0x000fe20000041870 */
[----:B------:R-:W4:Y:S01]  /*7a70*/  LDSM.16.M88.4 R188, [R232+0x3000] ;  /* 0x00300000e8bc783b */ /* 0x000f220000000200 */
[----:B------:R-:W-:Y:S05]  /*7a80*/  DEPBAR.LE SB0, 0x0 ;  /* 0x000080000000791a */ /* 0x000fea0000000000 */
[----:B------:R-:W-:Y:S01]  /*7a90*/  BAR.SYNC.DEFER_BLOCKING 0x0 ;  /* 0x0000000000007b1d */ /* 0x000fe20000010000 */
        /* <DEDUP_REMOVED lines=19> */
[C---:B------:R-:W-:Y:S08]  /*7bd0*/  HMMA.16816.F32.BF16 R80, R200.reuse, R194, R80 ;  /* 0x000000c2c850723c */ /* 0x040ff00000041850 */
[-C--:B--2---:R-:W-:Y:S08]  /*7be0*/  HMMA.16816.F32.BF16 R84, R200, R204.reuse, R84 ;  /* 0x000000ccc854723c */ /* 0x084ff00000041854 */
[C---:B------:R-:W-:Y:S08]  /*7bf0*/  HMMA.16816.F32.BF16 R88, R212.reuse, R204, R88 ;  /* 0x000000ccd458723c */ /* 0x040ff00000041858 */
[-C--:B------:R-:W-:Y:S08]  /*7c00*/  HMMA.16816.F32.BF16 R92, R212, R206.reuse, R92 ;  /* 0x000000ced45c723c */ /* 0x080ff0000004185c */
[C---:B------:R-:W-:Y:S08]  /*7c10*/  HMMA.16816.F32.BF16 R96, R200.reuse, R206, R96 ;  /* 0x000000cec860723c */ /* 0x040ff00000041860 */
[-C--:B----4-:R-:W-:Y:S08]  /*7c20*/  HMMA.16816.F32.BF16 R100, R200, R188.reuse, R100 ;  /* 0x000000bcc864723c */ /* 0x090ff00000041864 */
[C---:B------:R-:W-:Y:S08]  /*7c30*/  HMMA.16816.F32.BF16 R104, R212.reuse, R188, R104 ;  /* 0x000000bcd468723c */ /* 0x040ff00000041868 */
[-C--:B------:R-:W-:Y:S08]  /*7c40*/  HMMA.16816.F32.BF16 R108, R212, R190.reuse, R108 ;  /* 0x000000bed46c723c */ /* 0x080ff0000004186c */
[----:B------:R-:W-:Y:S01]  /*7c50*/  HMMA.16816.F32.BF16 R112, R200, R190, R112 ;  /* 0x000000bec870723c */ /* 0x000fe20000041870 */
[----:B------:R-:W-:-:S07]  /*7c60*/  @P0 BRA `(.L_x_1931) ;  /* 0xffffef3000000947 */ /* 0x000fce000383ffff */
.L_x_1930:
[----:B------:R-:W-:Y:S01]  /*7c70*/  FMNMX.FTZ R2, R4, R0, !PT ;  /* 0x0000000004027209 */ /* 0x000fe20007810000 */
[----:B------:R-:W0:Y:S01]  /*7c80*/  LDGDEPBAR ;  /* 0x00000000000079af */ /* 0x000e220000000000 */
[----:B--2---:R-:W-:Y:S01]  /*7c90*/  FMNMX.FTZ R134, R6, R3, !PT ;  /* 0x0000000306867209 */ /* 0x004fe20007810000 */
[----:B------:R-:W-:Y:S01]  /*7ca0*/  UISETP.GT.AND UP0, UPT, UR6, UR8, UPT ;  /* 0x000000080600728c */ /* 0x000fe2000bf04270 */
        /* <DEDUP_REMOVED lines=87> */
[----:B------:R-:W-:Y:S01]  /*8220*/  FMNMX.FTZ R132, R88, R132, !PT ;  /* 0x0000008458847209 */ /* 0x000fe20007810000 */
[----:B------:R-:W2:Y:S01]  /*8230*/  SHFL.BFLY PT, R137, R134, 0x2, 0x1f ;  /* 0x0c401f0086897f89 */ /* 0x000ea200000e0000 */
        /* <DEDUP_REMOVED lines=12> */
[----:B-1----:R-:W-:Y:S02]  /*8300*/  FMNMX.FTZ R2, R2, R188, !PT ;  /* 0x000000bc02027209 */ /* 0x002fe40007810000 */
[----:B------:R-:W-:Y:S02]  /*8310*/  FMNMX.FTZ R135, R75, R135, !PT ;  /* 0x000000874b877209 */ /* 0x000fe40007810000 */
[----:B--2---:R-:W-:Y:S01]  /*8320*/  FMNMX.FTZ R134, R134, R137, !PT ;  /* 0x0000008986867209 */ /* 0x004fe20007810000 */
[----:B------:R-:W1:Y:S01]  /*8330*/  SHFL.BFLY PT, R189, R2, 0x1, 0x1f ;  /* 0x0c201f0002bd7f89 */ /* 0x000e6200000e0000 */
[----:B------:R-:W-:Y:S02]  /*8340*/  FMNMX.FTZ R132, R109, R132, !PT ;  /* 0x000000846d847209 */ /* 0x000fe40007810000 */
[----:B------:R-:W-:Y:S02]  /*8350*/  FMNMX.FTZ R135, R78, R135, !PT ;  /* 0x000000874e877209 */ /* 0x000fe40007810000 */
[----:B------:R-:W-:Y:S02]  /*8360*/  PLOP3.LUT P0, PT, PT, PT, UP0, 0x80, 0x0 ;  /* 0x000000000000781c */ /* 0x000fe40003f0f008 */
[----:B------:R-:W-:Y:S01]  /*8370*/  FMNMX.FTZ R135, R79, R135, !PT ;  /* 0x000000874f877209 */ /* 0x000fe20007810000 */
[----:B------:R-:W-:Y:S03]  /*8380*/  SHFL.BFLY PT, R188, R134, 0x1, 0x1f ;  /* 0x0c201f0086bc7f89 */ /* 0x000fe600000e0000 */
[----:B------:R-:W-:Y:S04]  /*8390*/  FMNMX.FTZ R135, R90, R135, !PT ;  /* 0x000000875a877209 */ /* 0x000fe80007810000 */
[----:B------:R-:W-:Y:S01]  /*83a0*/  FMNMX.FTZ R135, R91, R135, !PT ;  /* 0x000000875b877209 */ /* 0x000fe20007810000 */
[----:B------:R-:W2:Y:S03]  /*83b0*/  SHFL.BFLY PT, R136, R132, 0x2, 0x1f ;  /* 0x0c401f0084887f89 */ /* 0x000ea600000e0000 */
[----:B------:R-:W-:Y:S02]  /*83c0*/  FMNMX.FTZ R135, R94, R135, !PT ;  /* 0x000000875e877209 */ /* 0x000fe40007810000 */
[----:B-1----:R-:W-:Y:S02]  /*83d0*/  FMNMX.FTZ R137, R2, R189, !PT ;  /* 0x000000bd02897209 */ /* 0x002fe40007810000 */
[----:B------:R-:W-:Y:S03]  /*83e0*/  FMNMX.FTZ R2, R95, R135, !PT ;  /* 0x000000875f027209 */ /* 0x000fe60007810000 */
[C---:B------:R-:W-:Y:S01]  /*83f0*/  FMUL.FTZ R193, R137.reuse, c[0x0][0x2d0] ;  /* 0x0000b40089c17a20 */ /* 0x040fe20000410000 */
[----:B------:R-:W-:Y:S01]  /*8400*/  FMNMX.FTZ R135, R106, R2, !PT ;  /* 0x000000026a877209 */ /* 0x000fe20007810000 */
[----:B------:R-:W-:Y:S02]  /*8410*/  FADD.FTZ R0, -R137, R0 ;  /* 0x0000000089007221 */ /* 0x000fe40000010100 */
[--C-:B------:R-:W-:Y:S02]  /*8420*/  FFMA.FTZ R20, R20, c[0x0][0x2d0], -R193.reuse ;  /* 0x0000b40014147a23 */ /* 0x100fe400000108c1 */
[--C-:B------:R-:W-:Y:S02]  /*8430*/  FFMA.FTZ R21, R21, c[0x0][0x2d0], -R193.reuse ;  /* 0x0000b40015157a23 */ /* 0x100fe400000108c1 */
[----:B------:R-:W-:Y:S01]  /*8440*/  MUFU.EX2 R196, R20 ;  /* 0x0000001400c47308 */ /* 0x000fe20000000800 */
[--C-:B------:R-:W-:Y:S02]  /*8450*/  FFMA.FTZ R52, R52, c[0x0][0x2d0], -R193.reuse ;  /* 0x0000b40034347a23 */ /* 0x100fe400000108c1 */
[--C-:B------:R-:W-:Y:S01]  /*8460*/  FFMA.FTZ R53, R53, c[0x0][0x2d0], -R193.reuse ;  /* 0x0000b40035357a23 */ /* 0x100fe200000108c1 */
[----:B--2---:R-:W-:Y:S01]  /*8470*/  FMNMX.FTZ R132, R132, R136, !PT ;  /* 0x0000008884847209 */ /* 0x004fe20007810000 */
[--C-:B------:R-:W-:Y:S01]  /*8480*/  FFMA.FTZ R64, R64, c[0x0][0x2d0], -R193.reuse ;  /* 0x0000b40040407a23 */ /* 0x100fe200000108c1 */
[----:B------:R-:W-:Y:S01]  /*8490*/  FMNMX.FTZ R136, R134, R188, !PT ;  /* 0x000000bc86887209 */ /* 0x000fe20007810000 */
[--C-:B------:R-:W-:Y:S02]  /*84a0*/  FFMA.FTZ R65, R65, c[0x0][0x2d0], -R193.reuse ;  /* 0x0000b40041417a23 */ /* 0x100fe400000108c1 */
[----:B------:R-:W1:Y:S01]  /*84b0*/  SHFL.BFLY PT, R190, R132, 0x1, 0x1f ;  /* 0x0c201f0084be7f89 */ /* 0x000e6200000e0000 */
[----:B------:R-:W-:Y:S01]  /*84c0*/  MUFU.EX2 R195, R21 ;  /* 0x0000001500c37308 */ /* 0x000fe20000000800 */
[--C-:B------:R-:W-:Y:S02]  /*84d0*/  FFMA.FTZ R68, R68, c[0x0][0x2d0], -R193.reuse ;  /* 0x0000b40044447a23 */ /* 0x100fe400000108c1 */
[--C-:B------:R-:W-:Y:S02]  /*84e0*/  FFMA.FTZ R69, R69, c[0x0][0x2d0], -R193.reuse ;  /* 0x0000b40045457a23 */ /* 0x100fe400000108c1 */
[----:B------:R-:W-:Y:S02]  /*84f0*/  FMUL.FTZ R192, R136, c[0x0][0x2d0] ;  /* 0x0000b40088c07a20 */ /* 0x000fe40000410000 */
        /* <DEDUP_REMOVED lines=9> */
[----:B------:R-:W-:Y:S01]  /*8590*/  FMUL.FTZ R2, R0, c[0x0][0x2d0] ;  /* 0x0000b40000027a20 */ /* 0x000fe20000410000 */
[----:B------:R-:W-:Y:S01]  /*85a0*/  FMNMX.FTZ R0, R107, R135, !PT ;  /* 0x000000876b007209 */ /* 0x000fe20007810000 */
[--C-:B------:R-:W-:Y:S01]  /*85b0*/  FFMA.FTZ R70, R70, c[0x0][0x2d0], -R192.reuse ;  /* 0x0000b40046467a23 */ /* 0x100fe200000108c0 */
[----:B-1----:R-:W-:Y:S01]  /*85c0*/  FMNMX.FTZ R135, R132, R190, !PT ;  /* 0x000000be84877209 */ /* 0x002fe20007810000 */
[--C-:B------:R-:W-:Y:S01]  /*85d0*/  FFMA.FTZ R71, R71, c[0x0][0x2d0], -R192.reuse ;  /* 0x0000b40047477a23 */ /* 0x100fe200000108c0 */
[----:B------:R-:W-:Y:S01]  /*85e0*/  LDSM.16.MT88.4 R188, [R231+0x100] ;  /* 0x00010000e7bc783b */ /* 0x000fe20000004200 */
[--C-:B------:R-:W-:Y:S01]  /*85f0*/  FFMA.FTZ R17, R17, c[0x0][0x2d0], -R193.reuse ;  /* 0x0000b40011117a23 */ /* 0x100fe200000108c1 */
[----:B------:R-:W-:Y:S01]  /*8600*/  FMNMX.FTZ R0, R110, R0, !PT ;  /* 0x000000006e007209 */ /* 0x000fe20007810000 */
[--C-:B------:R-:W-:Y:S01]  /*8610*/  FFMA.FTZ R18, R18, c[0x0][0x2d0], -R192.reuse ;  /* 0x0000b40012127a23 */ /* 0x100fe200000108c0 */
[----:B------:R1:W2:Y:S01]  /*8620*/  MUFU.EX2 R134, R2 ;  /* 0x0000000200867308 */ /* 0x0002a20000000800 */
[--C-:B------:R-:W-:Y:S01]  /*8630*/  FFMA.FTZ R19, R19, c[0x0][0x2d0], -R192.reuse ;  /* 0x0000b40013137a23 */ /* 0x100fe200000108c0 */
[----:B------:R-:W-:Y:S01]  /*8640*/  FMNMX.FTZ R0, R111, R0, !PT ;  /* 0x000000006f007209 */ /* 0x000fe20007810000 */
        /* <DEDUP_REMOVED lines=12> */
[----:B------:R-:W-:Y:S02]  /*8710*/  FFMA.FTZ R49, R49, c[0x0][0x2d0], -R193 ;  /* 0x0000b40031317a23 */ /* 0x000fe400000108c1 */
[----:B-1----:R-:W-:Y:S02]  /*8720*/  FADD.FTZ R2, -R136, R3 ;  /* 0x0000000388027221 */ /* 0x002fe40000010100 */
[C---:B--2---:R-:W-:Y:S01]  /*8730*/  FMUL.FTZ R16, R134.reuse, R152 ;  /* 0x0000009886107220 */ /* 0x044fe20000410000 */
[----:B------:R-:W1:Y:S01]  /*8740*/  SHFL.BFLY PT, R3, R0, 0x2, 0x1f ;  /* 0x0c401f0000037f89 */ /* 0x000e6200000e0000 */
[----:B------:R-:W-:Y:S01]  /*8750*/  FMUL.FTZ R116, R134, R116 ;  /* 0x0000007486747220 */ /* 0x000fe20000410000 */
[----:B------:R-:W2:Y:S01]  /*8760*/  MUFU.EX2 R218, R5 ;  /* 0x0000000500da7308 */ /* 0x000ea20000000800 */
[----:B------:R-:W-:Y:S02]  /*8770*/  FMUL.FTZ R2, R2, c[0x0][0x2d0] ;  /* 0x0000b40002027a20 */ /* 0x000fe40000410000 */
[C---:B------:R-:W-:Y:S02]  /*8780*/  FMUL.FTZ R117, R134.reuse, R117 ;  /* 0x0000007586757220 */ /* 0x040fe40000410000 */
[C---:B------:R-:W-:Y:S01]  /*8790*/  FMUL.FTZ R120, R134.reuse, R120 ;  /* 0x0000007886787220 */ /* 0x040fe20000410000 */
[----:B---3--:R-:W-:Y:S01]  /*87a0*/  LDSM.16.MT88.4 R20, [R228+0x100] ;  /* 0x00010000e414783b */ /* 0x008fe20000004200 */
[C---:B------:R-:W-:Y:S02]  /*87b0*/  FMUL.FTZ R121, R134.reuse, R121 ;  /* 0x0000007986797220 */ /* 0x040fe40000410000 */
[C---:B------:R-:W-:Y:S01]  /*87c0*/  FMUL.FTZ R128, R134.reuse, R128 ;  /* 0x0000008086807220 */ /* 0x040fe20000410000 */
[----:B------:R3:W5:Y:S01]  /*87d0*/  MUFU.EX2 R132, R2 ;  /* 0x0000000200847308 */ /* 0x0007620000000800 */
[----:B------:R-:W-:Y:S02]  /*87e0*/  FMUL.FTZ R129, R134, R129 ;  /* 0x0000008186817220 */ /* 0x000fe40000410000 */
[--C-:B------:R-:W-:Y:S02]  /*87f0*/  FFMA.FTZ R50, R50, c[0x0][0x2d0], -R192.reuse ;  /* 0x0000b40032327a23 */ /* 0x100fe400000108c0 */
[----:B----4-:R-:W-:Y:S02]  /*8800*/  FMUL.FTZ R4, R134, R144 ;  /* 0x0000009086047220 */ /* 0x010fe40000410000 */
[--C-:B------:R-:W-:Y:S02]  /*8810*/  FFMA.FTZ R51, R51, c[0x0][0x2d0], -R192.reuse ;  /* 0x0000b40033337a23 */ /* 0x100fe400000108c0 */
[--C-:B------:R-:W-:Y:S01]  /*8820*/  FFMA.FTZ R80, R80, c[0x0][0x2d0], -R193.reuse ;  /* 0x0000b40050507a23 */ /* 0x100fe200000108c1 */
[----:B------:R4:W4:Y:S01]  /*8830*/  MUFU.EX2 R207, R17 ;  /* 0x0000001100cf7308 */ /* 0x0009220000000800 */
[--C-:B------:R-:W-:Y:S01]  /*8840*/  FFMA.FTZ R81, R81, c[0x0][0x2d0], -R193.reuse ;  /* 0x0000b40051517a23 */ /* 0x100fe200000108c1 */
[----:B-1----:R-:W-:Y:S01]  /*8850*/  FMNMX.FTZ R0, R0, R3, !PT ;  /* 0x0000000300007209 */ /* 0x002fe20007810000 */
[--C-:B------:R-:W-:Y:S01]  /*8860*/  FFMA.FTZ R84, R84, c[0x0][0x2d0], -R193.reuse ;  /* 0x0000b40054547a23 */ /* 0x100fe200000108c1 */
[----:B--2---:R-:W-:Y:S01]  /*8870*/  F2FP.BF16.PACK_AB R144, R218, R203 ;  /* 0x000000cbda90723e */ /* 0x004fe200000010ff */
[----:B------:R-:W-:Y:S02]  /*8880*/  FMUL.FTZ R5, R134, R145 ;  /* 0x0000009186057220 */ /* 0x000fe40000410000 */
[--C-:B------:R-:W-:Y:S02]  /*8890*/  FFMA.FTZ R85, R85, c[0x0][0x2d0], -R193.reuse ;  /* 0x0000b40055557a23 */ /* 0x100fe400000108c1 */
[--C-:B------:R-:W-:Y:S01]  /*88a0*/  FFMA.FTZ R96, R96, c[0x0][0x2d0], -R193.reuse ;  /* 0x0000b40060607a23 */ /* 0x100fe200000108c1 */
[----:B------:R1:W-:Y:S01]  /*88b0*/  MUFU.EX2 R202, R6 ;  /* 0x0000000600ca7308 */ /* 0x0003e20000000800 */
[--C-:B------:R-:W-:Y:S02]  /*88c0*/  FFMA.FTZ R97, R97, c[0x0][0x2d0], -R193.reuse ;  /* 0x0000b40061617a23 */ /* 0x100fe400000108c1 */
[----:B------:R-:W-:Y:S02]  /*88d0*/  FFMA.FTZ R100, R100, c[0x0][0x2d0], -R193 ;  /* 0x0000b40064647a23 */ /* 0x000fe400000108c1 */
[----:B---3--:R-:W-:Y:S02]  /*88e0*/  FADD.FTZ R2, -R135, R133 ;  /* 0x0000008587027221 */ /* 0x008fe40000010100 */
[----:B-----5:R-:W-:Y:S02]  /*88f0*/  FMUL.FTZ R118, R132, R118 ;  /* 0x0000007684767220 */ /* 0x020fe40000410000 */
[----:B------:R-:W-:Y:S01]  /*8900*/  FMUL.FTZ R2, R2, c[0x0][0x2d0] ;  /* 0x0000b40002027a20 */ /* 0x000fe20000410000 */
[----:B------:R2:W-:Y:S01]  /*8910*/  MUFU.EX2 R220, R18 ;  /* 0x0000001200dc7308 */ /* 0x0005e20000000800 */
[C---:B------:R-:W-:Y:S02]  /*8920*/  FMUL.FTZ R119, R132.reuse, R119 ;  /* 0x0000007784777220 */ /* 0x040fe40000410000 */
[----:B------:R-:W-:Y:S02]  /*8930*/  FMUL.FTZ R122, R132, R122 ;  /* 0x0000007a847a7220 */ /* 0x000fe40000410000 */
[----:B----4-:R-:W-:Y:S02]  /*8940*/  FMUL.FTZ R17, R134, R153 ;  /* 0x0000009986117220 */ /* 0x010fe40000410000 */
[C---:B------:R-:W-:Y:S02]  /*8950*/  FMUL.FTZ R123, R132.reuse, R123 ;  /* 0x0000007b847b7220 */ /* 0x040fe40000410000 */
[C---:B------:R-:W-:Y:S01]  /*8960*/  FMUL.FTZ R130, R132.reuse, R130 ;  /* 0x0000008284827220 */ /* 0x040fe20000410000 */
[----:B------:R3:W4:Y:S01]  /*8970*/  MUFU.EX2 R133, R2 ;  /* 0x0000000200857308 */ /* 0x0007220000000800 */
[C---:B------:R-:W-:Y:S02]  /*8980*/  FMUL.FTZ R131, R132.reuse, R131 ;  /* 0x0000008384837220 */ /* 0x040fe40000410000 */
[--C-:B------:R-:W-:Y:S02]  /*8990*/  FFMA.FTZ R101, R101, c[0x0][0x2d0], -R193.reuse ;  /* 0x0000b40065657a23 */ /* 0x100fe400000108c1 */
[----:B-1----:R-:W-:Y:S01]  /*89a0*/  FMUL.FTZ R6, R132, R146 ;  /* 0x0000009284067220 */ /* 0x002fe20000410000 */
[----:B------:R-:W-:Y:S01]  /*89b0*/  F2FP.BF16.PACK_AB R146, R207, R221 ;  /* 0x000000ddcf92723e */ /* 0x000fe200000010ff */
[--C-:B------:R-:W-:Y:S02]  /*89c0*/  FFMA.FTZ R112, R112, c[0x0][0x2d0], -R193.reuse ;  /* 0x0000b40070707a23 */ /* 0x100fe400000108c1 */
[----:B------:R-:W-:Y:S01]  /*89d0*/  FFMA.FTZ R113, R113, c[0x0][0x2d0], -R193 ;  /* 0x0000b40071717a23 */ /* 0x000fe200000108c1 */
[----:B------:R1:W-:Y:S01]  /*89e0*/  MUFU.EX2 R206, R19 ;  /* 0x0000001300ce7308 */ /* 0x0003e20000000800 */
[--C-:B------:R-:W-:Y:S02]  /*89f0*/  FFMA.FTZ R7, R7, c[0x0][0x2d0], -R192.reuse ;  /* 0x0000b40007077a23 */ /* 0x100fe400000108c0 */
[--C-:B------:R-:W-:Y:S02]  /*8a00*/  FFMA.FTZ R34, R34, c[0x0][0x2d0], -R192.reuse ;  /* 0x0000b40022227a23 */ /* 0x100fe400000108c0 */
[----:B--2---:R-:W-:Y:S02]  /*8a10*/  FMUL.FTZ R18, R132, R154 ;  /* 0x0000009a84127220 */ /* 0x004fe40000410000 */
[--C-:B------:R-:W-:Y:S02]  /*8a20*/  FFMA.FTZ R35, R35, c[0x0][0x2d0], -R192.reuse ;  /* 0x0000b40023237a23 */ /* 0x100fe400000108c0 */
[--C-:B------:R-:W-:Y:S01]  /*8a30*/  FFMA.FTZ R82, R82, c[0x0][0x2d0], -R192.reuse ;  /* 0x0000b40052527a23 */ /* 0x100fe200000108c0 */
[----:B------:R-:W2:Y:S01]  /*8a40*/  MUFU.EX2 R216, R7 ;  /* 0x0000000700d87308 */ /* 0x000ea20000000800 */
[--C-:B------:R-:W-:Y:S02]  /*8a50*/  FFMA.FTZ R83, R83, c[0x0][0x2d0], -R192.reuse ;  /* 0x0000b40053537a23 */ /* 0x100fe400000108c0 */
[--C-:B------:R-:W-:Y:S01]  /*8a60*/  FFMA.FTZ R86, R86, c[0x0][0x2d0], -R192.reuse ;  /* 0x0000b40056567a23 */ /* 0x100fe200000108c0 */
[----:B---3--:R-:W3:Y:S01]  /*8a70*/  SHFL.BFLY PT, R2, R0, 0x1, 0x1f ;  /* 0x0c201f0000027f89 */ /* 0x008ee200000e0000 */
[C---:B----4-:R-:W-:Y:S02]  /*8a80*/  FMUL.FTZ R124, R133.reuse, R124 ;  /* 0x0000007c857c7220 */ /* 0x050fe40000410000 */
[----:B------:R-:W-:Y:S02]  /*8a90*/  FMUL.FTZ R125, R133, R125 ;  /* 0x0000007d857d7220 */ /* 0x000fe40000410000 */
[--C-:B------:R-:W-:Y:S01]  /*8aa0*/  FFMA.FTZ R87, R87, c[0x0][0x2d0], -R192.reuse ;  /* 0x0000b40057577a23 */ /* 0x100fe200000108c0 */
[----:B------:R-:W-:Y:S01]  /*8ab0*/  MUFU.EX2 R222, R32 ;  /* 0x0000002000de7308 */ /* 0x000fe20000000800 */
[--C-:B------:R-:W-:Y:S02]  /*8ac0*/  FFMA.FTZ R98, R98, c[0x0][0x2d0], -R192.reuse ;  /* 0x0000b40062627a23 */ /* 0x100fe400000108c0 */
[--C-:B------:R-:W-:Y:S02]  /*8ad0*/  FFMA.FTZ R99, R99, c[0x0][0x2d0], -R192.reuse ;  /* 0x0000b40063637a23 */ /* 0x100fe400000108c0 */
[----:B-1----:R-:W-:Y:S02]  /*8ae0*/  FMUL.FTZ R19, R132, R155 ;  /* 0x0000009b84137220 */ /* 0x002fe40000410000 */
[----:B------:R-:W-:Y:S01]  /*8af0*/  LDSM.16.MT88.4 R152, [R230+0x100] ;  /* 0x00010000e698783b */ /* 0x000fe20000004200 */
[--C-:B------:R-:W-:Y:S02]  /*8b00*/  FFMA.FTZ R102, R102, c[0x0][0x2d0], -R192.reuse ;  /* 0x0000b40066667a23 */ /* 0x100fe400000108c0 */
[----:B------:R-:W-:Y:S01]  /*8b10*/  MUFU.EX2 R197, R33 ;  /* 0x0000002100c57308 */ /* 0x000fe20000000800 */
[--C-:B------:R-:W-:Y:S02]  /*8b20*/  FFMA.FTZ R103, R103, c[0x0][0x2d0], -R192.reuse ;  /* 0x0000b40067677a23 */ /* 0x100fe400000108c0 */
[--C-:B------:R-:W-:Y:S01]  /*8b30*/  FFMA.FTZ R114, R114, c[0x0][0x2d0], -R192.reuse ;  /* 0x0000b40072727a23 */ /* 0x100fe200000108c0 */
[----:B--2---:R-:W-:Y:S01]  /*8b40*/  F2FP.BF16.PACK_AB R145, R216, R202 ;  /* 0x000000cad891723e */ /* 0x004fe200000010ff */
[----:B------:R-:W-:Y:S01]  /*8b50*/  FMUL.FTZ R7, R132, R147 ;  /* 0x0000009384077220 */ /* 0x000fe20000410000 */
[----:B------:R-:W-:Y:S01]  /*8b60*/  F2FP.BF16.PACK_AB R147, R206, R220 ;  /* 0x000000dcce93723e */ /* 0x000fe200000010ff */
[----:B------:R-:W-:Y:S01]  /*8b70*/  FFMA.FTZ R115, R115, c[0x0][0x2d0], -R192 ;  /* 0x0000b40073737a23 */ /* 0x000fe200000108c0 */
[----:B---3--:R-:W-:Y:S02]  /*8b80*/  FMNMX.FTZ R2, R2, R0, !PT ;  /* 0x0000000002027209 */ /* 0x008fe40007810000 */
[----:B------:R-:W-:Y:S03]  /*8b90*/  MUFU.EX2 R32, R34 ;  /* 0x0000002200207308 */ /* 0x000fe60000000800 */
[C---:B------:R-:W-:Y:S01]  /*8ba0*/  FADD.FTZ R0, -R2.reuse, R138 ;  /* 0x0000008a02007221 */ /* 0x040fe20000010100 */
[-C--:B------:R-:W-:Y:S05]  /*8bb0*/  HMMA.16816.F32.BF16 R4, R144, R20.reuse, R4 ;  /* 0x000000149004723c */ /* 0x080fea0000041804 */
[----:B------:R-:W-:Y:S01]  /*8bc0*/  FMUL.FTZ R138, R135, c[0x0][0x2d0] ;  /* 0x0000b400878a7a20 */ /* 0x000fe20000410000 */
[----:B------:R-:W-:Y:S01]  /*8bd0*/  MUFU.EX2 R33, R35 ;  /* 0x0000002300217308 */ /* 0x000fe20000000800 */
[----:B------:R-:W-:Y:S02]  /*8be0*/  FMUL.FTZ R3, R2, c[0x0][0x2d0] ;  /* 0x0000b40002037a20 */ /* 0x000fe40000410000 */
[----:B------:R-:W-:Y:S03]  /*8bf0*/  FMUL.FTZ R0, R0, c[0x0][0x2d0] ;  /* 0x0000b40000007a20 */ /* 0x000fe60000410000 */
[--C-:B------:R-:W-:Y:S02]  /*8c00*/  FFMA.FTZ R12, R12, c[0x0][0x2d0], -R138.reuse ;  /* 0x0000b4000c0c7a23 */ /* 0x100fe4000001088a */
[--C-:B------:R-:W-:Y:S02]  /*8c10*/  FFMA.FTZ R13, R13, c[0x0][0x2d0], -R138.reuse ;  /* 0x0000b4000d0d7a23 */ /* 0x100fe4000001088a */
[----:B------:R-:W1:Y:S01]  /*8c20*/  MUFU.EX2 R0, R0 ;  /* 0x0000000000007308 */ /* 0x000e620000000800 */
        /* <DEDUP_REMOVED lines=15> */
[--C-:B------:R-:W-:Y:S02]  /*8d20*/  FFMA.FTZ R75, R75, c[0x0][0x2d0], -R3.reuse ;  /* 0x0000b4004b4b7a23 */ /* 0x100fe40000010803 */
[C---:B-1----:R-:W-:Y:S01]  /*8d30*/  FMUL.FTZ R126, R0.reuse, R126 ;  /* 0x0000007e007e7220 */ /* 0x042fe20000410000 */
[----:B------:R1:W-:Y:S01]  /*8d40*/  MUFU.EX2 R219, R12 ;  /* 0x0000000c00db7308 */ /* 0x0003e20000000800 */
[----:B------:R-:W-:Y:S02]  /*8d50*/  FMUL.FTZ R127, R0, R127 ;  /* 0x0000007f007f7220 */ /* 0x000fe40000410000 */
[--C-:B------:R-:W-:Y:S02]  /*8d60*/  FFMA.FTZ R60, R60, c[0x0][0x2d0], -R138.reuse ;  /* 0x0000b4003c3c7a23 */ /* 0x100fe4000001088a */
[----:B--2---:R-:W-:Y:S02]  /*8d70*/  FMUL.FTZ R8, R133, R140 ;  /* 0x0000008c85087220 */ /* 0x004fe40000410000 */
[--C-:B------:R-:W-:Y:S02]  /*8d80*/  FFMA.FTZ R61, R61, c[0x0][0x2d0], -R138.reuse ;  /* 0x0000b4003d3d7a23 */ /* 0x100fe4000001088a */
[--C-:B------:R-:W-:Y:S01]  /*8d90*/  FFMA.FTZ R62, R62, c[0x0][0x2d0], -R3.reuse ;  /* 0x0000b4003e3e7a23 */ /* 0x100fe20000010803 */
[----:B------:R2:W4:Y:S01]  /*8da0*/  MUFU.EX2 R205, R13 ;  /* 0x0000000d00cd7308 */ /* 0x0005220000000800 */
[--C-:B------:R-:W-:Y:S02]  /*8db0*/  FFMA.FTZ R63, R63, c[0x0][0x2d0], -R3.reuse ;  /* 0x0000b4003f3f7a23 */ /* 0x100fe40000010803 */
[--C-:B------:R-:W-:Y:S01]  /*8dc0*/  FFMA.FTZ R79, R79, c[0x0][0x2d0], -R3.reuse ;  /* 0x0000b4004f4f7a23 */ /* 0x100fe20000010803 */
[----:B---3--:R-:W-:Y:S01]  /*8dd0*/  F2FP.BF16.PACK_AB R140, R213, R201 ;  /* 0x000000c9d58c723e */ /* 0x008fe200000010ff */
[----:B------:R-:W-:Y:S02]  /*8de0*/  FMUL.FTZ R9, R133, R141 ;  /* 0x0000008d85097220 */ /* 0x000fe40000410000 */
[--C-:B------:R-:W-:Y:S02]  /*8df0*/  FFMA.FTZ R24, R24, c[0x0][0x2d0], -R138.reuse ;  /* 0x0000b40018187a23 */ /* 0x100fe4000001088a */
[--C-:B------:R-:W-:Y:S01]  /*8e00*/  FFMA.FTZ R26, R26, c[0x0][0x2d0], -R3.reuse ;  /* 0x0000b4001a1a7a23 */ /* 0x100fe20000010803 */
[----:B------:R3:W-:Y:S01]  /*8e10*/  MUFU.EX2 R200, R10 ;  /* 0x0000000a00c87308 */ /* 0x0007e20000000800 */
[--C-:B------:R-:W-:Y:S02]  /*8e20*/  FFMA.FTZ R27, R27, c[0x0][0x2d0], -R3.reuse ;  /* 0x0000b4001b1b7a23 */ /* 0x100fe40000010803 */
[--C-:B------:R-:W-:Y:S02]  /*8e30*/  FFMA.FTZ R28, R28, c[0x0][0x2d0], -R138.reuse ;  /* 0x0000b4001c1c7a23 */ /* 0x100fe4000001088a */
[----:B-1----:R-:W-:Y:S02]  /*8e40*/  FMUL.FTZ R12, R133, R148 ;  /* 0x00000094850c7220 */ /* 0x002fe40000410000 */
[--C-:B------:R-:W-:Y:S02]  /*8e50*/  FFMA.FTZ R29, R29, c[0x0][0x2d0], -R138.reuse ;  /* 0x0000b4001d1d7a23 */ /* 0x100fe4000001088a */
[--C-:B------:R-:W-:Y:S01]  /*8e60*/  FFMA.FTZ R30, R30, c[0x0][0x2d0], -R3.reuse ;  /* 0x0000b4001e1e7a23 */ /* 0x100fe20000010803 */
[----:B------:R-:W1:Y:S01]  /*8e70*/  MUFU.EX2 R212, R11 ;  /* 0x0000000b00d47308 */ /* 0x000e620000000800 */
[--C-:B------:R-:W-:Y:S02]  /*8e80*/  FFMA.FTZ R31, R31, c[0x0][0x2d0], -R3.reuse ;  /* 0x0000b4001f1f7a23 */ /* 0x100fe40000010803 */
[--C-:B------:R-:W-:Y:S02]  /*8e90*/  FFMA.FTZ R40, R40, c[0x0][0x2d0], -R138.reuse ;  /* 0x0000b40028287a23 */ /* 0x100fe4000001088a */
[----:B--2---:R-:W-:Y:S02]  /*8ea0*/  FMUL.FTZ R13, R133, R149 ;  /* 0x00000095850d7220 */ /* 0x004fe40000410000 */
[--C-:B------:R-:W-:Y:S02]  /*8eb0*/  FFMA.FTZ R41, R41, c[0x0][0x2d0], -R138.reuse ;  /* 0x0000b40029297a23 */ /* 0x100fe4000001088a */
[--C-:B------:R-:W-:Y:S01]  /*8ec0*/  FFMA.FTZ R42, R42, c[0x0][0x2d0], -R3.reuse ;  /* 0x0000b4002a2a7a23 */ /* 0x100fe20000010803 */
[----:B------:R2:W-:Y:S01]  /*8ed0*/  MUFU.EX2 R215, R14 ;  /* 0x0000000e00d77308 */ /* 0x0005e20000000800 */
[--C-:B------:R-:W-:Y:S02]  /*8ee0*/  FFMA.FTZ R43, R43, c[0x0][0x2d0], -R3.reuse ;  /* 0x0000b4002b2b7a23 */ /* 0x100fe40000010803 */
[--C-:B------:R-:W-:Y:S02]  /*8ef0*/  FFMA.FTZ R44, R44, c[0x0][0x2d0], -R138.reuse ;  /* 0x0000b4002c2c7a23 */ /* 0x100fe4000001088a */
[----:B---3--:R-:W-:Y:S01]  /*8f00*/  FMUL.FTZ R10, R0, R142 ;  /* 0x0000008e000a7220 */ /* 0x008fe20000410000 */
[----:B----4-:R-:W-:Y:S01]  /*8f10*/  F2FP.BF16.PACK_AB R142, R205, R219 ;  /* 0x000000dbcd8e723e */ /* 0x010fe200000010ff */
[--C-:B------:R-:W-:Y:S02]  /*8f20*/  FFMA.FTZ R45, R45, c[0x0][0x2d0], -R138.reuse ;  /* 0x0000b4002d2d7a23 */ /* 0x100fe4000001088a */
[--C-:B------:R-:W-:Y:S01]  /*8f30*/  FFMA.FTZ R46, R46, c[0x0][0x2d0], -R3.reuse ;  /* 0x0000b4002e2e7a23 */ /* 0x100fe20000010803 */
[----:B------:R-:W3:Y:S01]  /*8f40*/  MUFU.EX2 R204, R15 ;  /* 0x0000000f00cc7308 */ /* 0x000ee20000000800 */
[--C-:B------:R-:W-:Y:S02]  /*8f50*/  FFMA.FTZ R25, R25, c[0x0][0x2d0], -R138.reuse ;  /* 0x0000b40019197a23 */ /* 0x100fe4000001088a */
[--C-:B------:R-:W-:Y:S01]  /*8f60*/  FFMA.FTZ R47, R47, c[0x0][0x2d0], -R3.reuse ;  /* 0x0000b4002f2f7a23 */ /* 0x100fe20000010803 */
[----:B-1----:R-:W-:Y:S01]  /*8f70*/  F2FP.BF16.PACK_AB R141, R212, R200 ;  /* 0x000000c8d48d723e */ /* 0x002fe200000010ff */
[----:B------:R-:W-:Y:S02]  /*8f80*/  FMUL.FTZ R11, R0, R143 ;  /* 0x0000008f000b7220 */ /* 0x000fe40000410000 */
[--C-:B------:R-:W-:Y:S02]  /*8f90*/  FFMA.FTZ R76, R76, c[0x0][0x2d0], -R138.reuse ;  /* 0x0000b4004c4c7a23 */ /* 0x100fe4000001088a */
[--C-:B------:R-:W-:Y:S01]  /*8fa0*/  FFMA.FTZ R77, R77, c[0x0][0x2d0], -R138.reuse ;  /* 0x0000b4004d4d7a23 */ /* 0x100fe2000001088a */
        /* <DEDUP_REMOVED lines=9> */
[----:B---3--:R-:W-:Y:S01]  /*9040*/  F2FP.BF16.PACK_AB R143, R204, R215 ;  /* 0x000000d7cc8f723e */ /* 0x008fe200000010ff */
[----:B------:R-:W-:Y:S02]  /*9050*/  FMUL.FTZ R15, R0, R151 ;  /* 0x00000097000f7220 */ /* 0x000fe40000410000 */
[----:B------:R-:W3:Y:S01]  /*9060*/  LDSM.16.MT88.4 R148, [R229+0x100] ;  /* 0x00010000e594783b */ /* 0x000ee20000004200 */
[--C-:B------:R-:W-:Y:S02]  /*9070*/  FFMA.FTZ R93, R93, c[0x0][0x2d0], -R138.reuse ;  /* 0x0000b4005d5d7a23 */ /* 0x100fe4000001088a */
[----:B------:R4:W-:Y:S01]  /*9080*/  MUFU.EX2 R208, R38 ;  /* 0x0000002600d07308 */ /* 0x0009e20000000800 */
[C---:B------:R-:W-:Y:S04]  /*9090*/  HMMA.16816.F32.BF16 R8, R140.reuse, R20, R8 ;  /* 0x000000148c08723c */ /* 0x040fe80000041808 */
[----:B-1----:R-:W-:Y:S02]  /*90a0*/  FMUL.FTZ R24, R133, R160 ;  /* 0x000000a085187220 */ /* 0x002fe40000410000 */
[--C-:B------:R-:W-:Y:S02]  /*90b0*/  FFMA.FTZ R94, R94, c[0x0][0x2d0], -R3.reuse ;  /* 0x0000b4005e5e7a23 */ /* 0x100fe40000010803 */
[-C--:B------:R-:W-:Y:S01]  /*90c0*/  HMMA.16816.F32.BF16 R12, R140, R22.reuse, R12 ;  /* 0x000000168c0c723c */ /* 0x080fe2000004180c */
[----:B------:R1:W-:Y:S03]  /*90d0*/  MUFU.EX2 R226, R26 ;  /* 0x0000001a00e27308 */ /* 0x0003e60000000800 */
[C---:B------:R-:W-:Y:S01]  /*90e0*/  FMUL.FTZ R20, R134.reuse, R156 ;  /* 0x0000009c86147220 */ /* 0x040fe20000410000 */
[----:B------:R-:W-:Y:S01]  /*90f0*/  MOV R156, R32 ;  /* 0x00000020009c7202 */ /* 0x000fe20000000f00 */
[C---:B------:R-:W-:Y:S01]  /*9100*/  FMUL.FTZ R32, R134.reuse, R168 ;  /* 0x000000a886207220 */ /* 0x040fe20000410000 */
[----:B------:R-:W-:Y:S01]  /*9110*/  MOV R168, R207 ;  /* 0x000000cf00a87202 */ /* 0x000fe20000000f00 */
[C---:B------:R-:W-:Y:S03]  /*9120*/  HMMA.16816.F32.BF16 R16, R144.reuse, R22, R16 ;  /* 0x000000169010723c */ /* 0x040fe60000041810 */
[----:B------:R-:W5:Y:S01]  /*9130*/  MUFU.EX2 R217, R27 ;  /* 0x0000001b00d97308 */ /* 0x000f620000000800 */
[----:B------:R-:W-:Y:S01]  /*9140*/  FMUL.FTZ R21, R134, R157 ;  /* 0x0000009d86157220 */ /* 0x000fe20000410000 */
[----:B------:R-:W-:Y:S01]  /*9150*/  MOV R157, R222 ;  /* 0x000000de009d7202 */ /* 0x000fe20000000f00 */
[--C-:B------:R-:W-:Y:S02]  /*9160*/  FFMA.FTZ R95, R95, c[0x0][0x2d0], -R3.reuse ;  /* 0x0000b4005f5f7a23 */ /* 0x100fe40000010803 */
[C---:B------:R-:W-:Y:S04]  /*9170*/  FMUL.FTZ R22, R132.reuse, R158 ;  /* 0x0000009e84167220 */ /* 0x040fe80000410000 */
[C---:B------:R-:W-:Y:S01]  /*9180*/  FMUL.FTZ R23, R132.reuse, R159 ;  /* 0x0000009f84177220 */ /* 0x040fe20000410000 */
[----:B------:R-:W3:Y:S01]  /*9190*/  MUFU.EX2 R25, R36 ;  /* 0x0000002400197308 */ /* 0x000ee20000000800 */
[----:B----4-:R-:W-:Y:S01]  /*91a0*/  FMUL.FTZ R38, R132, R174 ;  /* 0x000000ae84267220 */ /* 0x010fe20000410000 */
[----:B--2---:R-:W-:Y:S01]  /*91b0*/  MOV R159, R214 ;  /* 0x000000d6009f7202 */ /* 0x004fe20000000f00 */
[--C-:B------:R-:W-:Y:S02]  /*91c0*/  FFMA.FTZ R106, R106, c[0x0][0x2d0], -R3.reuse ;  /* 0x0000b4006a6a7a23 */ /* 0x100fe40000010803 */
[----:B-1----:R-:W-:Y:S01]  /*91d0*/  FMUL.FTZ R26, R0, R162 ;  /* 0x000000a2001a7220 */ /* 0x002fe20000410000 */
[-C--:B------:R-:W-:Y:S03]  /*91e0*/  HMMA.16816.F32.BF16 R20, R144, R188.reuse, R20 ;  /* 0x000000bc9014723c */ /* 0x080fe60000041814 */
[--C-:B------:R-:W-:Y:S01]  /*91f0*/  FFMA.FTZ R107, R107, c[0x0][0x2d0], -R3.reuse ;  /* 0x0000b4006b6b7a23 */ /* 0x100fe20000010803 */
[----:B------:R1:W-:Y:S01]  /*9200*/  MUFU.EX2 R199, R28 ;  /* 0x0000001c00c77308 */ /* 0x0003e20000000800 */
[--C-:B------:R-:W-:Y:S02]  /*9210*/  FFMA.FTZ R110, R110, c[0x0][0x2d0], -R3.reuse ;  /* 0x0000b4006e6e7a23 */ /* 0x100fe40000010803 */
[----:B------:R-:W-:Y:S01]  /*9220*/  FFMA.FTZ R3, R111, c[0x0][0x2d0], -R3 ;  /* 0x0000b4006f037a23 */ /* 0x000fe20000010803 */
[----:B-----5:R-:W-:Y:S01]  /*9230*/  MOV R158, R217 ;  /* 0x000000d9009e7202 */ /* 0x020fe20000000f00 */
[----:B------:R-:W-:Y:S03]  /*9240*/  FMUL.FTZ R27, R0, R163 ;  /* 0x000000a3001b7220 */ /* 0x000fe60000410000 */
[----:B------:R-:W-:Y:S01]  /*9250*/  MOV R163, R33 ;  /* 0x0000002100a37202 */ /* 0x000fe20000000f00 */
[----:B------:R-:W-:Y:S01]  /*9260*/  FMUL.FTZ R33, R134, R169 ;  /* 0x000000a986217220 */ /* 0x000fe20000410000 */
[----:B------:R2:W4:Y:S01]  /*9270*/  MUFU.EX2 R34, R29 ;  /* 0x0000001d00227308 */ /* 0x0005220000000800 */
[----:B------:R-:W-:Y:S01]  /*9280*/  MOV R169, R206 ;  /* 0x000000ce00a97202 */ /* 0x000fe20000000f00 */
[--C-:B------:R-:W-:Y:S01]  /*9290*/  FFMA.FTZ R104, R104, c[0x0][0x2d0], -R138.reuse ;  /* 0x0000b40068687a23 */ /* 0x100fe2000001088a */
[----:B---3--:R-:W-:Y:S01]  /*92a0*/  MOV R160, R25 ;  /* 0x0000001900a07202 */ /* 0x008fe20000000f00 */
[----:B------:R-:W-:Y:S02]  /*92b0*/  FMUL.FTZ R25, R133, R161 ;  /* 0x000000a185197220 */ /* 0x000fe40000410000 */
[----:B------:R-:W-:Y:S02]  /*92c0*/  FMUL.FTZ R36, R134, R172 ;  /* 0x000000ac86247220 */ /* 0x000fe40000410000 */
[--C-:B------:R-:W-:Y:S02]  /*92d0*/  FFMA.FTZ R105, R105, c[0x0][0x2d0], -R138.reuse ;  /* 0x0000b40069697a23 */ /* 0x100fe4000001088a */
[----:B------:R3:W-:Y:S01]  /*92e0*/  MUFU.EX2 R198, R30 ;  /* 0x0000001e00c67308 */ /* 0x0007e20000000800 */
[--C-:B------:R-:W-:Y:S01]  /*92f0*/  FFMA.FTZ R108, R108, c[0x0][0x2d0], -R138.reuse ;  /* 0x0000b4006c6c7a23 */ /* 0x100fe2000001088a */
[C---:B------:R-:W-:Y:S04]  /*9300*/  HMMA.16816.F32.BF16 R24, R140.reuse, R188, R24 ;  /* 0x000000bc8c18723c */ /* 0x040fe80000041818 */
[----:B-1----:R-:W-:Y:S02]  /*9310*/  FMUL.FTZ R28, R133, R164 ;  /* 0x000000a4851c7220 */ /* 0x002fe40000410000 */
[----:B------:R-:W-:Y:S02]  /*9320*/  FFMA.FTZ R138, R109, c[0x0][0x2d0], -R138 ;  /* 0x0000b4006d8a7a23 */ /* 0x000fe4000001088a */
[----:B------:R1:W5:Y:S01]  /*9330*/  MUFU.EX2 R35, R31 ;  /* 0x0000001f00237308 */ /* 0x0003620000000800 */
[C---:B--2---:R-:W-:Y:S03]  /*9340*/  FMUL.FTZ R29, R133.reuse, R165 ;  /* 0x000000a5851d7220 */ /* 0x044fe60000410000 */
[----:B----4-:R-:W-:Y:S01]  /*9350*/  MOV R162, R34 ;  /* 0x0000002200a27202 */ /* 0x010fe20000000f00 */
[----:B------:R-:W-:Y:S01]  /*9360*/  FMUL.FTZ R34, R132, R170 ;  /* 0x000000aa84227220 */ /* 0x000fe20000410000 */
[----:B------:R-:W-:Y:S04]  /*9370*/  MOV R170, R205 ;  /* 0x000000cd00aa7202 */ /* 0x000fe80000000f00 */
[----:B------:R2:W4:Y:S01]  /*9380*/  MUFU.EX2 R211, R37 ;  /* 0x0000002500d37308 */ /* 0x0005220000000800 */
[C---:B---3--:R-:W-:Y:S09]  /*9390*/  FMUL.FTZ R30, R0.reuse, R166 ;  /* 0x000000a6001e7220 */ /* 0x048ff20000410000 */
[----:B------:R3:W3:Y:S01]  /*93a0*/  MUFU.EX2 R210, R39 ;  /* 0x0000002700d27308 */ /* 0x0006e20000000800 */
[----:B-1----:R-:W-:Y:S01]  /*93b0*/  FMUL.FTZ R31, R0, R167 ;  /* 0x000000a7001f7220 */ /* 0x002fe20000410000 */
[----:B-----5:R-:W-:Y:S01]  /*93c0*/  MOV R161, R35 ;  /* 0x0000002300a17202 */ /* 0x020fe20000000f00 */
[----:B------:R-:W-:Y:S01]  /*93d0*/  FMUL.FTZ R35, R132, R171 ;  /* 0x000000ab84237220 */ /* 0x000fe20000410000 */
[----:B------:R-:W-:Y:S06]  /*93e0*/  MOV R171, R204 ;  /* 0x000000cc00ab7202 */ /* 0x000fec0000000f00 */
[----:B------:R1:W-:Y:S01]  /*93f0*/  MUFU.EX2 R225, R48 ;  /* 0x0000003000e17308 */ /* 0x0003e20000000800 */
[-C--:B------:R-:W-:Y:S03]  /*9400*/  HMMA.16816.F32.BF16 R28, R140, R190.reuse, R28 ;  /* 0x000000be8c1c723c */ /* 0x080fe6000004181c */
[C---:B--2---:R-:W-:Y:S01]  /*9410*/  FMUL.FTZ R37, R134.reuse, R173 ;  /* 0x000000ad86257220 */ /* 0x044fe20000410000 */
[----:B----4-:R-:W-:Y:S01]  /*9420*/  MOV R189, R211 ;  /* 0x000000d300bd7202 */ /* 0x010fe20000000f00 */
[----:B------:R-:W-:Y:S03]  /*9430*/  FFMA.FTZ R134, R134, R251, R203 ;  /* 0x000000fb86867223 */ /* 0x000fe600000100cb */
[C---:B------:R-:W-:Y:S01]  /*9440*/  HMMA.16816.F32.BF16 R32, R144.reuse, R190, R32 ;  /* 0x000000be9020723c */ /* 0x040fe20000041820 */
[----:B------:R2:W4:Y:S03]  /*9450*/  MUFU.EX2 R224, R49 ;  /* 0x0000003100e07308 */ /* 0x0005260000000800 */
[C---:B---3--:R-:W-:Y:S01]  /*9460*/  FMUL.FTZ R39, R132.reuse, R175 ;  /* 0x000000af84277220 */ /* 0x048fe20000410000 */
[----:B------:R-:W-:Y:S01]  /*9470*/  MOV R188, R210 ;  /* 0x000000d200bc7202 */ /* 0x000fe20000000f00 */
[----:B------:R-:W-:Y:S05]  /*9480*/  FFMA.FTZ R132, R132, R252, R202 ;  /* 0x000000fc84847223 */ /* 0x000fea00000100ca */
[----:B------:R3:W-:Y:S01]  /*9490*/  MUFU.EX2 R223, R50 ;  /* 0x0000003200df7308 */ /* 0x0007e20000000800 */
[-C--:B------:R-:W-:Y:S03]  /*94a0*/  HMMA.16816.F32.BF16 R36, R144, R148.reuse, R36 ;  /* 0x000000949024723c */ /* 0x080fe60000041824 */
[C---:B-1----:R-:W-:Y:S06]  /*94b0*/  FMUL.FTZ R48, R133.reuse, R176 ;  /* 0x000000b085307220 */ /* 0x042fec0000410000 */
[----:B------:R1:W2:Y:S03]  /*94c0*/  MUFU.EX2 R222, R51 ;  /* 0x0000003300de7308 */ /* 0x0002a60000000800 */
[C---:B--2---:R-:W-:Y:S07]  /*94d0*/  FMUL.FTZ R49, R133.reuse, R177 ;  /* 0x000000b185317220 */ /* 0x044fee0000410000 */
[----:B------:R2:W-:Y:S01]  /*94e0*/  MUFU.EX2 R167, R40 ;  /* 0x0000002800a77308 */ /* 0x0005e20000000800 */
[C---:B---3--:R-:W-:Y:S09]  /*94f0*/  FMUL.FTZ R50, R0.reuse, R178 ;  /* 0x000000b200327220 */ /* 0x048ff20000410000 */
[----:B------:R3:W3:Y:S01]  /*9500*/  MUFU.EX2 R166, R41 ;  /* 0x0000002900a67308 */ /* 0x0006e20000000800 */
[C---:B-1----:R-:W-:Y:S09]  /*9510*/  FMUL.FTZ R51, R0.reuse, R179 ;  /* 0x000000b300337220 */ /* 0x042ff20000410000 */
[----:B------:R1:W-:Y:S01]  /*9520*/  MUFU.EX2 R165, R42 ;  /* 0x0000002a00a57308 */ /* 0x0003e20000000800 */
[C---:B------:R-:W-:Y:S04]  /*9530*/  HMMA.16816.F32.BF16 R48, R140.reuse, R148, R48 ;  /* 0x000000948c30723c */ /* 0x040fe80000041830 */
[C---:B--2---:R-:W-:Y:S05]  /*9540*/  FMUL.FTZ R40, R133.reuse, R180 ;  /* 0x000000b485287220 */ /* 0x044fea0000410000 */
[----:B------:R2:W2:Y:S03]  /*9550*/  MUFU.EX2 R164, R43 ;  /* 0x0000002b00a47308 */ /* 0x0004a60000000800 */
[C---:B---3--:R-:W-:Y:S07]  /*9560*/  FMUL.FTZ R41, R133.reuse, R181 ;  /* 0x000000b585297220 */ /* 0x048fee0000410000 */
[----:B------:R3:W-:Y:S01]  /*9570*/  MUFU.EX2 R217, R44 ;  /* 0x0000002c00d97308 */ /* 0x0007e20000000800 */
[C---:B-1----:R-:W-:Y:S09]  /*9580*/  FMUL.FTZ R42, R0.reuse, R182 ;  /* 0x000000b6002a7220 */ /* 0x042ff20000410000 */
[----:B------:R1:W1:Y:S01]  /*9590*/  MUFU.EX2 R214, R45 ;  /* 0x0000002d00d67308 */ /* 0x0002620000000800 */
[C---:B--2---:R-:W-:Y:S09]  /*95a0*/  FMUL.FTZ R43, R0.reuse, R183 ;  /* 0x000000b7002b7220 */ /* 0x044ff20000410000 */
[----:B------:R-:W-:Y:S01]  /*95b0*/  MUFU.EX2 R175, R54 ;  /* 0x0000003600af7308 */ /* 0x000fe20000000800 */
[-C--:B------:R-:W-:Y:S03]  /*95c0*/  HMMA.16816.F32.BF16 R40, R140, R150.reuse, R40 ;  /* 0x000000968c28723c */ /* 0x080fe60000041828 */
[C---:B---3--:R-:W-:Y:S01]  /*95d0*/  FMUL.FTZ R44, R133.reuse, R184 ;  /* 0x000000b8852c7220 */ /* 0x048fe20000410000 */
[----:B------:R-:W-:Y:S04]  /*95e0*/  MOV R184, R188 ;  /* 0x000000bc00b87202 */ /* 0x000fe80000000f00 */
[C---:B------:R-:W-:Y:S01]  /*95f0*/  HMMA.16816.F32.BF16 R116, R144.reuse, R150, R116 ;  /* 0x000000969074723c */ /* 0x040fe20000041874 */
[----:B------:R2:W-:Y:S01]  /*9600*/  MUFU.EX2 R211, R46 ;  /* 0x0000002e00d37308 */ /* 0x0005e20000000800 */
[----:B------:R-:W3:Y:S02]  /*9610*/  LDSM.16.MT88.4 R148, [R228+0x900] ;  /* 0x00090000e494783b */ /* 0x000ee40000004200 */
[----:B------:R-:W-:Y:S01]  /*9620*/  MOV R193, R184 ;  /* 0x000000b800c17202 */ /* 0x000fe20000000f00 */
[----:B-1----:R-:W-:Y:S01]  /*9630*/  FMUL.FTZ R45, R133, R185 ;  /* 0x000000b9852d7220 */ /* 0x002fe20000410000 */
[----:B------:R-:W-:Y:S02]  /*9640*/  MOV R185, R189 ;  /* 0x000000bd00b97202 */ /* 0x000fe40000000f00 */
[-C--:B------:R-:W-:Y:S03]  /*9650*/  HMMA.16816.F32.BF16 R120, R144, R152.reuse, R120 ;  /* 0x000000989078723c */ /* 0x080fe60000041878 */
[----:B------:R1:W1:Y:S01]  /*9660*/  MUFU.EX2 R210, R47 ;  /* 0x0000002f00d27308 */ /* 0x0002620000000800 */
[----:B------:R-:W-:Y:S04]  /*9670*/  MOV R192, R185 ;  /* 0x000000b900c07202 */ /* 0x000fe80000000f00 */
[C---:B------:R-:W-:Y:S05]  /*9680*/  HMMA.16816.F32.BF16 R124, R140.reuse, R152, R124 ;  /* 0x000000988c7c723c */ /* 0x040fea000004187c */
[----:B------:R-:W-:Y:S01]  /*9690*/  MUFU.EX2 R174, R55 ;  /* 0x0000003700ae7308 */ /* 0x000fe20000000800 */
[C---:B--2---:R-:W-:Y:S01]  /*96a0*/  FMUL.FTZ R46, R0.reuse, R186 ;  /* 0x000000ba002e7220 */ /* 0x044fe20000410000 */
[----:B------:R-:W-:Y:S08]  /*96b0*/  MOV R186, R209 ;  /* 0x000000d100ba7202 */ /* 0x000ff00000000f00 */
[----:B------:R-:W-:Y:S01]  /*96c0*/  MUFU.EX2 R209, R52 ;  /* 0x0000003400d17308 */ /* 0x000fe20000000800 */
[----:B-1----:R-:W-:Y:S01]  /*96d0*/  FMUL.FTZ R47, R0, R187 ;  /* 0x000000bb002f7220 */ /* 0x002fe20000410000 */
[----:B------:R-:W-:Y:S04]  /*96e0*/  MOV R187, R208 ;  /* 0x000000d000bb7202 */ /* 0x000fe80000000f00 */
[----:B------:R-:W-:Y:S04]  /*96f0*/  MOV R109, R187 ;  /* 0x000000bb006d7202 */ /* 0x000fe80000000f00 */
[----:B------:R1:W-:Y:S01]  /*9700*/  MUFU.EX2 R208, R53 ;  /* 0x0000003500d07308 */ /* 0x0003e20000000800 */
[-C--:B------:R-:W-:Y:S07]  /*9710*/  HMMA.16816.F32.BF16 R44, R140, R154.reuse, R44 ;  /* 0x0000009a8c2c723c */ /* 0x080fee000004182c */
[----:B------:R-:W-:Y:S01]  /*9720*/  F2FP.BF16.PACK_AB R140, R195, R196 ;  /* 0x000000c4c38c723e */ /* 0x000fe200000010ff */
[----:B------:R-:W-:Y:S01]  /*9730*/  HMMA.16816.F32.BF16 R128, R144, R154, R128 ;  /* 0x0000009a9080723c */ /* 0x000fe20000041880 */
[----:B------:R-:W2:Y:S01]  /*9740*/  LDSM.16.MT88.4 R152, [R231+0x900] ;  /* 0x00090000e798783b */ /* 0x000ea20000004200 */
[----:B------:R-:W-:Y:S02]  /*9750*/  MUFU.EX2 R207, R64 ;  /* 0x0000004000cf7308 */ /* 0x000fe40000000800 */
[----:B------:R-:W-:Y:S02]  /*9760*/  F2FP.BF16.PACK_AB R141, R194, R186 ;  /* 0x000000bac28d723e */ /* 0x000fe400000010ff */
[----:B------:R-:W-:Y:S02]  /*9770*/  F2FP.BF16.PACK_AB R142, R197, R157 ;  /* 0x0000009dc58e723e */ /* 0x000fe400000010ff */
[----:B------:R-:W-:Y:S04]  /*9780*/  F2FP.BF16.PACK_AB R143, R163, R156 ;  /* 0x0000009ca38f723e */ /* 0x000fe800000010ff */
[----:B------:R-:W-:Y:S01]  /*9790*/  MUFU.EX2 R206, R65 ;  /* 0x0000004100ce7308 */ /* 0x000fe20000000800 */
[----:B------:R-:W-:Y:S02]  /*97a0*/  F2FP.BF16.PACK_AB R144, R159, R227 ;  /* 0x000000e39f90723e */ /* 0x000fe400000010ff */
[-C--:B---3--:R-:W-:Y:S01]  /*97b0*/  HMMA.16816.F32.BF16 R4, R140, R148.reuse, R4 ;  /* 0x000000948c04723c */ /* 0x088fe20000041804 */
[----:B-1----:R-:W1:Y:S04]  /*97c0*/  LDSM.16.MT88.4 R52, [R229+0x900] ;  /* 0x00090000e534783b */ /* 0x002e680000004200 */
[----:B------:R-:W-:Y:S02]  /*97d0*/  F2FP.BF16.PACK_AB R145, R158, R226 ;  /* 0x000000e29e91723e */ /* 0x000fe400000010ff */
[----:B------:R-:W-:Y:S01]  /*97e0*/  F2FP.BF16.PACK_AB R146, R162, R199 ;  /* 0x000000c7a292723e */ /* 0x000fe200000010ff */
[----:B------:R-:W-:Y:S01]  /*97f0*/  MUFU.EX2 R204, R66 ;  /* 0x0000004200cc7308 */ /* 0x000fe20000000800 */
[----:B------:R-:W-:Y:S07]  /*9800*/  F2FP.BF16.PACK_AB R147, R161, R198 ;  /* 0x000000c6a193723e */ /* 0x000fee00000010ff */
[C---:B------:R-:W-:Y:S02]  /*9810*/  HMMA.16816.F32.BF16 R8, R144.reuse, R148, R8 ;  /* 0x000000949008723c */ /* 0x040fe40000041808 */
[----:B------:R3:W-:Y:S05]  /*9820*/  MUFU.EX2 R205, R67 ;  /* 0x0000004300cd7308 */ /* 0x0007ea0000000800 */
[----:B------:R-:W-:Y:S01]  /*9830*/  MOV R148, R197 ;  /* 0x000000c500947202 */ /* 0x000fe20000000f00 */
[-C--:B------:R-:W-:Y:S04]  /*9840*/  HMMA.16816.F32.BF16 R12, R144, R150.reuse, R12 ;  /* 0x00000096900c723c */ /* 0x080fe8000004180c */
[----:B------:R-:W-:Y:S01]  /*9850*/  MUFU.EX2 R173, R56 ;  /* 0x0000003800ad7308 */ /* 0x000fe20000000800 */
[----:B------:R-:W-:Y:S02]  /*9860*/  MOV R149, R196 ;  /* 0x000000c400957202 */ /* 0x000fe40000000f00 */
[----:B------:R-:W-:Y:S01]  /*9870*/  MOV R111, R148 ;  /* 0x00000094006f7202 */ /* 0x000fe20000000f00 */
[C---:B------:R-:W-:Y:S06]  /*9880*/  HMMA.16816.F32.BF16 R16, R140.reuse, R150, R16 ;  /* 0x000000968c10723c */ /* 0x040fec0000041810 */
[----:B------:R-:W1:Y:S01]  /*9890*/  MUFU.EX2 R179, R57 ;  /* 0x0000003900b37308 */ /* 0x000e620000000800 */
[----:B------:R-:W-:Y:S01]  /*98a0*/  MOV R150, R199 ;  /* 0x000000c700967202 */ /* 0x000fe20000000f00 */
[-C--:B--2---:R-:W-:Y:S01]  /*98b0*/  HMMA.16816.F32.BF16 R20, R140, R152.reuse, R20 ;  /* 0x000000988c14723c */ /* 0x084fe20000041814 */
[----:B---3--:R-:W2:Y:S03]  /*98c0*/  LDSM.16.MT88.4 R64, [R230+0x900] ;  /* 0x00090000e640783b */ /* 0x008ea60000004200 */
[----:B------:R-:W-:Y:S02]  /*98d0*/  MOV R151, R198 ;  /* 0x000000c600977202 */ /* 0x000fe40000000f00 */
[----:B------:R-:W-:Y:S02]  /*98e0*/  MOV R251, R150 ;  /* 0x0000009600fb7202 */ /* 0x000fe40000000f00 */
[C---:B------:R-:W-:Y:S01]  /*98f0*/  HMMA.16816.F32.BF16 R24, R144.reuse, R152, R24 ;  /* 0x000000989018723c */ /* 0x040fe20000041818 */
[----:B------:R-:W-:Y:S03]  /*9900*/  MUFU.EX2 R172, R58 ;  /* 0x0000003a00ac7308 */ /* 0x000fe60000000800 */
[----:B------:R-:W-:Y:S03]  /*9910*/  MOV R203, R151 ;  /* 0x0000009700cb7202 */ /* 0x000fe60000000f00 */
[----:B------:R-:W-:Y:S01]  /*9920*/  MOV R153, R195 ;  /* 0x000000c300997202 */ /* 0x000fe20000000f00 */
[-C--:B------:R-:W-:Y:S03]  /*9930*/  HMMA.16816.F32.BF16 R28, R144, R154.reuse, R28 ;  /* 0x0000009a901c723c */ /* 0x080fe6000004181c */
[----:B------:R3:W2:Y:S01]  /*9940*/  MUFU.EX2 R178, R59 ;  /* 0x0000003b00b27308 */ /* 0x0006a20000000800 */
[----:B------:R-:W-:Y:S02]  /*9950*/  MOV R152, R194 ;  /* 0x000000c200987202 */ /* 0x000fe40000000f00 */
[----:B------:R-:W-:Y:S02]  /*9960*/  MOV R252, R153 ;  /* 0x0000009900fc7202 */ /* 0x000fe40000000f00 */
[C---:B------:R-:W-:Y:S01]  /*9970*/  HMMA.16816.F32.BF16 R32, R140.reuse, R154, R32 ;  /* 0x0000009a8c20723c */ /* 0x040fe20000041820 */
[----:B------:R-:W5:Y:S03]  /*9980*/  LDL.LU R154, [R1] ;  /* 0x00000000019a7983 */ /* 0x000f660000300800 */
[----:B------:R-:W-:Y:S01]  /*9990*/  MOV R202, R152 ;  /* 0x0000009800ca7202 */ /* 0x000fe20000000f00 */
[----:B------:R-:W5:Y:S01]  /*99a0*/  LDL.LU R155, [R1+0x4] ;  /* 0x00000400019b7983 */ /* 0x000f620000300800 */
[----:B------:R-:W-:Y:S02]  /*99b0*/  MUFU.EX2 R183, R68 ;  /* 0x0000004400b77308 */ /* 0x000fe40000000800 */
[-C--:B-1----:R-:W-:Y:S08]  /*99c0*/  HMMA.16816.F32.BF16 R36, R140, R52.reuse, R36 ;  /* 0x000000348c24723c */ /* 0x082ff00000041824 */
[C---:B------:R-:W-:Y:S01]  /*99d0*/  HMMA.16816.F32.BF16 R48, R144.reuse, R52, R48 ;  /* 0x000000349030723c */ /* 0x040fe20000041830 */
[----:B------:R-:W-:Y:S01]  /*99e0*/  MUFU.EX2 R197, R69 ;  /* 0x0000004500c57308 */ /* 0x000fe20000000800 */
[----:B---3--:R-:W1:Y:S05]  /*99f0*/  LDSM.16.MT88.4 R56, [R228+0x1100] ;  /* 0x00110000e438783b */ /* 0x008e6a0000004200 */
[----:B------:R-:W-:Y:S01]  /*9a00*/  F2FP.BF16.PACK_AB R52, R185, R160 ;  /* 0x000000a0b934723e */ /* 0x000fe200000010ff */
[-C--:B------:R-:W-:Y:S03]  /*9a10*/  HMMA.16816.F32.BF16 R40, R144, R54.reuse, R40 ;  /* 0x000000369028723c */ /* 0x080fe60000041828 */
[----:B------:R-:W-:Y:S01]  /*9a20*/  MUFU.EX2 R182, R70 ;  /* 0x0000004600b67308 */ /* 0x000fe20000000800 */
[----:B------:R-:W-:Y:S04]  /*9a30*/  F2FP.BF16.PACK_AB R53, R184, R187 ;  /* 0x000000bbb835723e */ /* 0x000fe800000010ff */
[C---:B------:R-:W-:Y:S05]  /*9a40*/  HMMA.16816.F32.BF16 R116, R140.reuse, R54, R116 ;  /* 0x000000368c74723c */ /* 0x040fea0000041874 */
[----:B------:R3:W-:Y:S02]  /*9a50*/  MUFU.EX2 R196, R71 ;  /* 0x0000004700c47308 */ /* 0x0007e40000000800 */
[----:B----4-:R-:W-:Y:S01]  /*9a60*/  F2FP.BF16.PACK_AB R54, R224, R225 ;  /* 0x000000e1e036723e */ /* 0x010fe200000010ff */
[-C--:B--2---:R-:W-:Y:S04]  /*9a70*/  HMMA.16816.F32.BF16 R120, R140, R64.reuse, R120 ;  /* 0x000000408c78723c */ /* 0x084fe80000041878 */
[----:B------:R-:W-:Y:S03]  /*9a80*/  F2FP.BF16.PACK_AB R55, R222, R223 ;  /* 0x000000dfde37723e */ /* 0x000fe600000010ff */
[----:B------:R-:W-:Y:S01]  /*9a90*/  MUFU.EX2 R181, R72 ;  /* 0x0000004800b57308 */ /* 0x000fe20000000800 */
[C---:B------:R-:W-:Y:S08]  /*9aa0*/  HMMA.16816.F32.BF16 R124, R144.reuse, R64, R124 ;  /* 0x00000040907c723c */ /* 0x040ff0000004187c */
[-C--:B------:R-:W-:Y:S01]  /*9ab0*/  HMMA.16816.F32.BF16 R44, R144, R66.reuse, R44 ;  /* 0x00000042902c723c */ /* 0x080fe2000004182c */
[----:B------:R2:W-:Y:S01]  /*9ac0*/  MUFU.EX2 R177, R60 ;  /* 0x0000003c00b17308 */ /* 0x0005e20000000800 */
[----:B---3--:R-:W-:Y:S05]  /*9ad0*/  LDSM.16.MT88.4 R68, [R229+0x1100] ;  /* 0x00110000e544783b */ /* 0x008fea0000004200 */
[----:B------:R-:W-:Y:S01]  /*9ae0*/  MOV R147, R171 ;  /* 0x000000ab00937202 */ /* 0x000fe20000000f00 */
[----:B------:R-:W-:Y:S03]  /*9af0*/  HMMA.16816.F32.BF16 R128, R140, R66, R128 ;  /* 0x000000428c80723c */ /* 0x000fe60000041880 */
[----:B------:R3:W4:Y:S01]  /*9b00*/  MUFU.EX2 R199, R61 ;  /* 0x0000003d00c77308 */ /* 0x0007220000000800 */
[----:B------:R-:W-:Y:S01]  /*9b10*/  MOV R146, R170 ;  /* 0x000000aa00927202 */ /* 0x000fe20000000f00 */
[----:B------:R-:W4:Y:S01]  /*9b20*/  LDSM.16.MT88.4 R64, [R231+0x1100] ;  /* 0x00110000e740783b */ /* 0x000f220000004200 */
[----:B------:R-:W-:Y:S02]  /*9b30*/  MOV R145, R169 ;  /* 0x000000a900917202 */ /* 0x000fe40000000f00 */
[-C--:B-1----:R-:W-:Y:S05]  /*9b40*/  HMMA.16816.F32.BF16 R4, R52, R56.reuse, R4 ;  /* 0x000000383404723c */ /* 0x082fea0000041804 */
[----:B------:R1:W-:Y:S01]  /*9b50*/  MUFU.EX2 R176, R62 ;  /* 0x0000003e00b07308 */ /* 0x0003e20000000800 */
[----:B------:R-:W-:Y:S02]  /*9b60*/  MOV R144, R168 ;  /* 0x000000a800907202 */ /* 0x000fe40000000f00 */
[----:B------:R-:W-:Y:S01]  /*9b70*/  LDSM.16.MT88.4 R168, [R231+0x3100] ;  /* 0x00310000e7a8783b */ /* 0x000fe20000004200 */
[----:B--2---:R-:W-:Y:S06]  /*9b80*/  F2FP.BF16.PACK_AB R60, R166, R167 ;  /* 0x000000a7a63c723e */ /* 0x004fec00000010ff */
[----:B------:R2:W2:Y:S01]  /*9b90*/  MUFU.EX2 R198, R63 ;  /* 0x0000003f00c67308 */ /* 0x0004a20000000800 */
[----:B---3--:R-:W-:Y:S09]  /*9ba0*/  F2FP.BF16.PACK_AB R61, R164, R165 ;  /* 0x000000a5a43d723e */ /* 0x008ff200000010ff */
[----:B------:R-:W3:Y:S01]  /*9bb0*/  MUFU.EX2 R189, R73 ;  /* 0x0000004900bd7308 */ /* 0x000ee20000000800 */
[----:B-1----:R-:W-:Y:S09]  /*9bc0*/  F2FP.BF16.PACK_AB R62, R214, R217 ;  /* 0x000000d9d63e723e */ /* 0x002ff200000010ff */
[----:B------:R-:W-:Y:S01]  /*9bd0*/  MUFU.EX2 R180, R74 ;  /* 0x0000004a00b47308 */ /* 0x000fe20000000800 */
[----:B--2---:R-:W-:Y:S09]  /*9be0*/  F2FP.BF16.PACK_AB R63, R210, R211 ;  /* 0x000000d3d23f723e */ /* 0x004ff200000010ff */
[----:B------:R1:W2:Y:S01]  /*9bf0*/  MUFU.EX2 R188, R75 ;  /* 0x0000004b00bc7308 */ /* 0x0002a20000000800 */
[C---:B------:R-:W-:Y:S08]  /*9c00*/  HMMA.16816.F32.BF16 R8, R60.reuse, R56, R8 ;  /* 0x000000383c08723c */ /* 0x040ff00000041808 */
[-C--:B------:R-:W-:Y:S01]  /*9c10*/  HMMA.16816.F32.BF16 R12, R60, R58.reuse, R12 ;  /* 0x0000003a3c0c723c */ /* 0x080fe2000004180c */
[----:B------:R-:W-:Y:S07]  /*9c20*/  MUFU.EX2 R138, R138 ;  /* 0x0000008a008a7308 */ /* 0x000fee0000000800 */
[C---:B------:R-:W-:Y:S01]  /*9c30*/  HMMA.16816.F32.BF16 R16, R52.reuse, R58, R16 ;  /* 0x0000003a3410723c */ /* 0x040fe20000041810 */
[----:B------:R-:W2:Y:S02]  /*9c40*/  LDSM.16.MT88.4 R56, [R230+0x1100] ;  /* 0x00110000e638783b */ /* 0x000ea40000004200 */
[----:B------:R-:W-:Y:S05]  /*9c50*/  MUFU.EX2 R195, R80 ;  /* 0x0000005000c37308 */ /* 0x000fea0000000800 */
[-C--:B----4-:R-:W-:Y:S01]  /*9c60*/  HMMA.16816.F32.BF16 R20, R52, R64.reuse, R20 ;  /* 0x000000403414723c */ /* 0x090fe20000041814 */
[----:B-1----:R-:W-:Y:S04]  /*9c70*/  LDSM.16.MT88.4 R72, [R229+0x2100] ;  /* 0x00210000e548783b */ /* 0x002fe80000004200 */
[----:B------:R-:W-:Y:S03]  /*9c80*/  MUFU.EX2 R80, R79 ;  /* 0x0000004f00507308 */ /* 0x000fe60000000800 */
[C---:B------:R-:W-:Y:S07]  /*9c90*/  HMMA.16816.F32.BF16 R24, R60.reuse, R64, R24 ;  /* 0x000000403c18723c */ /* 0x040fee0000041818 */
[----:B------:R-:W-:Y:S01]  /*9ca0*/  MUFU.EX2 R194, R81 ;  /* 0x0000005100c27308 */ /* 0x000fe20000000800 */
[-C--:B------:R-:W-:Y:S08]  /*9cb0*/  HMMA.16816.F32.BF16 R28, R60, R66.reuse, R28 ;  /* 0x000000423c1c723c */ /* 0x080ff0000004181c */
[C---:B------:R-:W-:Y:S01]  /*9cc0*/  HMMA.16816.F32.BF16 R32, R52.reuse, R66, R32 ;  /* 0x000000423420723c */ /* 0x040fe20000041820 */
[----:B------:R-:W1:Y:S01]  /*9cd0*/  LDSM.16.MT88.4 R64, [R228+0x1900] ;  /* 0x00190000e440783b */ /* 0x000e620000004200 */
[----:B------:R-:W-:Y:S06]  /*9ce0*/  MUFU.EX2 R191, R82 ;  /* 0x0000005200bf7308 */ /* 0x000fec0000000800 */
[-C--:B------:R-:W-:Y:S04]  /*9cf0*/  HMMA.16816.F32.BF16 R36, R52, R68.reuse, R36 ;  /* 0x000000443424723c */ /* 0x080fe80000041824 */
[----:B------:R-:W-:Y:S04]  /*9d00*/  MUFU.EX2 R190, R83 ;  /* 0x0000005300be7308 */ /* 0x000fe80000000800 */
[C---:B------:R-:W-:Y:S06]  /*9d10*/  HMMA.16816.F32.BF16 R48, R60.reuse, R68, R48 ;  /* 0x000000443c30723c */ /* 0x040fec0000041830 */
[----:B------:R4:W-:Y:S02]  /*9d20*/  MUFU.EX2 R82, R76 ;  /* 0x0000004c00527308 */ /* 0x0009e40000000800 */
[-C--:B------:R-:W-:Y:S08]  /*9d30*/  HMMA.16816.F32.BF16 R40, R60, R70.reuse, R40 ;  /* 0x000000463c28723c */ /* 0x080ff00000041828 */
[C---:B------:R-:W-:Y:S01]  /*9d40*/  HMMA.16816.F32.BF16 R116, R52.reuse, R70, R116 ;  /* 0x000000463474723c */ /* 0x040fe20000041874 */
[----:B------:R-:W-:Y:S01]  /*9d50*/  LDSM.16.MT88.4 R68, [R229+0x1900] ;  /* 0x00190000e544783b */ /* 0x000fe20000004200 */
[----:B------:R-:W1:Y:S06]  /*9d60*/  MUFU.EX2 R83, R77 ;  /* 0x0000004d00537308 */ /* 0x000e6c0000000800 */
[-C--:B--2---:R-:W-:Y:S04]  /*9d70*/  HMMA.16816.F32.BF16 R120, R52, R56.reuse, R120 ;  /* 0x000000383478723c */ /* 0x084fe80000041878 */
[----:B------:R-:W2:Y:S04]  /*9d80*/  MUFU.EX2 R81, R78 ;  /* 0x0000004e00517308 */ /* 0x000ea80000000800 */
[C---:B------:R-:W-:Y:S06]  /*9d90*/  HMMA.16816.F32.BF16 R124, R60.reuse, R56, R124 ;  /* 0x000000383c7c723c */ /* 0x040fec000004187c */
[----:B------:R-:W-:Y:S01]  /*9da0*/  MUFU.EX2 R84, R84 ;  /* 0x0000005400547308 */ /* 0x000fe20000000800 */
[----:B------:R-:W-:Y:S01]  /*9db0*/  F2FP.BF16.PACK_AB R56, R179, R173 ;  /* 0x000000adb338723e */ /* 0x000fe200000010ff */
[-C--:B------:R-:W-:Y:S01]  /*9dc0*/  HMMA.16816.F32.BF16 R44, R60, R58.reuse, R44 ;  /* 0x0000003a3c2c723c */ /* 0x080fe2000004182c */
[----:B------:R-:W2:Y:S03]  /*9dd0*/  LDSM.16.MT88.4 R60, [R231+0x1900] ;  /* 0x00190000e73c783b */ /* 0x000ea60000004200 */
[----:B------:R-:W-:Y:S04]  /*9de0*/  F2FP.BF16.PACK_AB R57, R178, R172 ;  /* 0x000000acb239723e */ /* 0x000fe800000010ff */
[----:B------:R-:W-:Y:S01]  /*9df0*/  HMMA.16816.F32.BF16 R128, R52, R58, R128 ;  /* 0x0000003a3480723c */ /* 0x000fe20000041880 */
[----:B------:R-:W-:Y:S06]  /*9e00*/  MUFU.EX2 R85, R85 ;  /* 0x0000005500557308 */ /* 0x000fec0000000800 */
[----:B------:R-:W-:Y:S02]  /*9e10*/  F2FP.BF16.PACK_AB R52, R208, R209 ;  /* 0x000000d1d034723e */ /* 0x000fe400000010ff */
[----:B------:R-:W-:Y:S02]  /*9e20*/  F2FP.BF16.PACK_AB R53, R174, R175 ;  /* 0x000000afae35723e */ /* 0x000fe400000010ff */
[----:B------:R-:W-:Y:S01]  /*9e30*/  MUFU.EX2 R86, R86 ;  /* 0x0000005600567308 */ /* 0x000fe20000000800 */
[----:B------:R-:W-:Y:S02]  /*9e40*/  F2FP.BF16.PACK_AB R54, R206, R207 ;  /* 0x000000cfce36723e */ /* 0x000fe400000010ff */
[----:B------:R-:W-:Y:S02]  /*9e50*/  F2FP.BF16.PACK_AB R55, R205, R204 ;  /* 0x000000cccd37723e */ /* 0x000fe400000010ff */
[----:B------:R-:W-:Y:S02]  /*9e60*/  F2FP.BF16.PACK_AB R58, R199, R177 ;  /* 0x000000b1c73a723e */ /* 0x000fe400000010ff */
[----:B------:R-:W-:Y:S03]  /*9e70*/  F2FP.BF16.PACK_AB R59, R198, R176 ;  /* 0x000000b0c63b723e */ /* 0x000fe600000010ff */
[-C--:B-1----:R-:W-:Y:S01]  /*9e80*/  HMMA.16816.F32.BF16 R4, R52, R64.reuse, R4 ;  /* 0x000000403404723c */ /* 0x082fe20000041804 */
        /* <DEDUP_REMOVED lines=8> */
[-C--:B--2---:R-:W-:Y:S08]  /*9f10*/  HMMA.16816.F32.BF16 R20, R52, R60.reuse, R20 ;  /* 0x0000003c3414723c */ /* 0x084ff00000041814 */
[C---:B------:R-:W-:Y:S01]  /*9f20*/  HMMA.16816.F32.BF16 R24, R56.reuse, R60, R24 ;  /* 0x0000003c3818723c */ /* 0x040fe20000041818 */
[----:B------:R-:W-:Y:S07]  /*9f30*/  MUFU.EX2 R99, R99 ;  /* 0x0000006300637308 */ /* 0x000fee0000000800 */
[-C--:B------:R-:W-:Y:S03]  /*9f40*/  HMMA.16816.F32.BF16 R28, R56, R62.reuse, R28 ;  /* 0x0000003e381c723c */ /* 0x080fe6000004181c */
[----:B------:R-:W-:Y:S01]  /*9f50*/  MUFU.EX2 R100, R100 ;  /* 0x0000006400647308 */ /* 0x000fe20000000800 */
[----:B-----5:R-:W-:Y:S02]  /*9f60*/  FFMA.FTZ R133, R133, R154, R201 ;  /* 0x0000009a85857223 */ /* 0x020fe400000100c9 */
[----:B------:R-:W-:Y:S02]  /*9f70*/  FFMA.FTZ R0, R0, R155, R200 ;  /* 0x0000009b00007223 */ /* 0x000fe400000100c8 */
[C---:B------:R-:W-:Y:S01]  /*9f80*/  HMMA.16816.F32.BF16 R32, R52.reuse, R62, R32 ;  /* 0x0000003e3420723c */ /* 0x040fe20000041820 */
[----:B------:R-:W2:Y:S03]  /*9f90*/  LDSM.16.MT88.4 R60, [R228+0x2100] ;  /* 0x00210000e43c783b */ /* 0x000ea60000004200 */
[----:B------:R-:W-:Y:S01]  /*9fa0*/  FADD.FTZ R0, R212, R0 ;  /* 0x00000000d4007221 */ /* 0x000fe20000010000 */
[----:B------:R-:W-:Y:S03]  /*9fb0*/  MUFU.EX2 R101, R101 ;  /* 0x0000006500657308 */ /* 0x000fe60000000800 */
[-C--:B------:R-:W-:Y:S01]  /*9fc0*/  HMMA.16816.F32.BF16 R36, R52, R68.reuse, R36 ;  /* 0x000000443424723c */ /* 0x080fe20000041824 */
[----:B------:R-:W-:Y:S03]  /*9fd0*/  LDSM.16.MT88.4 R152, [R228+0x3100] ;  /* 0x00310000e498783b */ /* 0x000fe60000004200 */
[----:B----4-:R-:W-:Y:S03]  /*9fe0*/  FADD.FTZ R76, R215, R0 ;  /* 0x00000000d74c7221 */ /* 0x010fe60000010000 */
[----:B------:R-:W-:Y:S01]  /*9ff0*/  MUFU.EX2 R102, R102 ;  /* 0x0000006600667308 */ /* 0x000fe20000000800 */
[C---:B------:R-:W-:Y:S08]  /*a000*/  HMMA.16816.F32.BF16 R48, R56.reuse, R68, R48 ;  /* 0x000000443830723c */ /* 0x040ff00000041830 */
[-C--:B------:R-:W-:Y:S01]  /*a010*/  HMMA.16816.F32.BF16 R40, R56, R70.reuse, R40 ;  /* 0x000000463828723c */ /* 0x080fe20000041828 */
[----:B------:R-:W-:Y:S07]  /*a020*/  MUFU.EX2 R103, R103 ;  /* 0x0000006700677308 */ /* 0x000fee0000000800 */
[C---:B------:R-:W-:Y:S01]  /*a030*/  HMMA.16816.F32.BF16 R116, R52.reuse, R70, R116 ;  /* 0x000000463474723c */ /* 0x040fe20000041874 */
[----:B------:R-:W4:Y:S02]  /*a040*/  LDSM.16.MT88.4 R68, [R231+0x2100] ;  /* 0x00210000e744783b */ /* 0x000f240000004200 */
[----:B------:R-:W-:Y:S05]  /*a050*/  MUFU.EX2 R112, R112 ;  /* 0x0000007000707308 */ /* 0x000fea0000000800 */
[-C--:B-1----:R-:W-:Y:S05]  /*a060*/  HMMA.16816.F32.BF16 R120, R52, R64.reuse, R120 ;  /* 0x000000403478723c */ /* 0x082fea0000041878 */
[----:B------:R-:W-:Y:S03]  /*a070*/  MUFU.EX2 R113, R113 ;  /* 0x0000007100717308 */ /* 0x000fe60000000800 */
[C---:B------:R-:W-:Y:S07]  /*a080*/  HMMA.16816.F32.BF16 R124, R56.reuse, R64, R124 ;  /* 0x00000040387c723c */ /* 0x040fee000004187c */
[----:B------:R-:W-:Y:S01]  /*a090*/  MUFU.EX2 R114, R114 ;  /* 0x0000007200727308 */ /* 0x000fe20000000800 */
[-C--:B------:R-:W-:Y:S07]  /*a0a0*/  HMMA.16816.F32.BF16 R44, R56, R66.reuse, R44 ;  /* 0x00000042382c723c */ /* 0x080fee000004182c */
[----:B---3--:R-:W-:Y:S01]  /*a0b0*/  F2FP.BF16.PACK_AB R56, R189, R181 ;  /* 0x000000b5bd38723e */ /* 0x008fe200000010ff */
        /* <DEDUP_REMOVED lines=10> */
[----:B------:R-:W-:Y:S05]  /*a160*/  F2FP.BF16.PACK_AB R59, R80, R81 ;  /* 0x00000051503b723e */ /* 0x000fea00000010ff */
[-C--:B--2---:R-:W-:Y:S01]  /*a170*/  HMMA.16816.F32.BF16 R4, R52, R60.reuse, R4 ;  /* 0x0000003c3404723c */ /* 0x084fe20000041804 */
[----:B------:R-:W-:Y:S07]  /*a180*/  MUFU.EX2 R110, R110 ;  /* 0x0000006e006e7308 */ /* 0x000fee0000000800 */
[C---:B------:R-:W-:Y:S03]  /*a190*/  HMMA.16816.F32.BF16 R8, R56.reuse, R60, R8 ;  /* 0x0000003c3808723c */ /* 0x040fe60000041808 */
[----:B------:R-:W-:Y:S05]  /*a1a0*/  MUFU.EX2 R88, R88 ;  /* 0x0000005800587308 */ /* 0x000fea0000000800 */
[-C--:B------:R-:W-:Y:S05]  /*a1b0*/  HMMA.16816.F32.BF16 R12, R56, R62.reuse, R12 ;  /* 0x0000003e380c723c */ /* 0x080fea000004180c */
[----:B------:R-:W-:Y:S03]  /*a1c0*/  MUFU.EX2 R89, R89 ;  /* 0x0000005900597308 */ /* 0x000fe60000000800 */
[C---:B------:R-:W-:Y:S01]  /*a1d0*/  HMMA.16816.F32.BF16 R16, R52.reuse, R62, R16 ;  /* 0x0000003e3410723c */ /* 0x040fe20000041810 */
[----:B------:R-:W2:Y:S06]  /*a1e0*/  LDSM.16.MT88.4 R60, [R228+0x2900] ;  /* 0x00290000e43c783b */ /* 0x000eac0000004200 */
[----:B------:R-:W-:Y:S01]  /*a1f0*/  MUFU.EX2 R90, R90 ;  /* 0x0000005a005a7308 */ /* 0x000fe20000000800 */
[-C--:B----4-:R-:W-:Y:S08]  /*a200*/  HMMA.16816.F32.BF16 R20, R52, R68.reuse, R20 ;  /* 0x000000443414723c */ /* 0x090ff00000041814 */
[C---:B------:R-:W-:Y:S01]  /*a210*/  HMMA.16816.F32.BF16 R24, R56.reuse, R68, R24 ;  /* 0x000000443818723c */ /* 0x040fe20000041818 */
[----:B------:R-:W-:Y:S07]  /*a220*/  MUFU.EX2 R91, R91 ;  /* 0x0000005b005b7308 */ /* 0x000fee0000000800 */
[-C--:B------:R-:W-:Y:S03]  /*a230*/  HMMA.16816.F32.BF16 R28, R56, R70.reuse, R28 ;  /* 0x00000046381c723c */ /* 0x080fe6000004181c */
[----:B------:R-:W-:Y:S05]  /*a240*/  MUFU.EX2 R92, R92 ;  /* 0x0000005c005c7308 */ /* 0x000fea0000000800 */
[C---:B------:R-:W-:Y:S01]  /*a250*/  HMMA.16816.F32.BF16 R32, R52.reuse, R70, R32 ;  /* 0x000000463420723c */ /* 0x040fe20000041820 */
[----:B------:R-:W3:Y:S04]  /*a260*/  LDSM.16.MT88.4 R68, [R231+0x2900] ;  /* 0x00290000e744783b */ /* 0x000ee80000004200 */
[----:B------:R-:W4:Y:S03]  /*a270*/  MUFU.EX2 R93, R93 ;  /* 0x0000005d005d7308 */ /* 0x000f260000000800 */
[-C--:B------:R-:W-:Y:S07]  /*a280*/  HMMA.16816.F32.BF16 R36, R52, R72.reuse, R36 ;  /* 0x000000483424723c */ /* 0x080fee0000041824 */
[----:B------:R-:W-:Y:S01]  /*a290*/  MUFU.EX2 R94, R94 ;  /* 0x0000005e005e7308 */ /* 0x000fe20000000800 */
[C---:B------:R-:W-:Y:S08]  /*a2a0*/  HMMA.16816.F32.BF16 R48, R56.reuse, R72, R48 ;  /* 0x000000483830723c */ /* 0x040ff00000041830 */
[-C--:B------:R-:W-:Y:S01]  /*a2b0*/  HMMA.16816.F32.BF16 R40, R56, R74.reuse, R40 ;  /* 0x0000004a3828723c */ /* 0x080fe20000041828 */
[----:B------:R-:W5:Y:S07]  /*a2c0*/  MUFU.EX2 R95, R95 ;  /* 0x0000005f005f7308 */ /* 0x000f6e0000000800 */
[C---:B------:R-:W-:Y:S01]  /*a2d0*/  HMMA.16816.F32.BF16 R116, R52.reuse, R74, R116 ;  /* 0x0000004a3474723c */ /* 0x040fe20000041874 */
[----:B------:R-:W2:Y:S02]  /*a2e0*/  LDSM.16.MT88.4 R72, [R229+0x2900] ;  /* 0x00290000e548783b */ /* 0x000ea40000004200 */
[----:B------:R-:W-:Y:S05]  /*a2f0*/  MUFU.EX2 R104, R104 ;  /* 0x0000006800687308 */ /* 0x000fea0000000800 */
[-C--:B-1----:R-:W-:Y:S05]  /*a300*/  HMMA.16816.F32.BF16 R120, R52, R64.reuse, R120 ;  /* 0x000000403478723c */ /* 0x082fea0000041878 */
[----:B------:R-:W1:Y:S03]  /*a310*/  MUFU.EX2 R105, R105 ;  /* 0x0000006900697308 */ /* 0x000e660000000800 */
[C---:B------:R-:W-:Y:S07]  /*a320*/  HMMA.16816.F32.BF16 R124, R56.reuse, R64, R124 ;  /* 0x00000040387c723c */ /* 0x040fee000004187c */
[----:B------:R-:W-:Y:S01]  /*a330*/  FADD.FTZ R64, R218, R134 ;  /* 0x00000086da407221 */ /* 0x000fe20000010000 */
[-C--:B------:R-:W-:Y:S01]  /*a340*/  HMMA.16816.F32.BF16 R44, R56, R66.reuse, R44 ;  /* 0x00000042382c723c */ /* 0x080fe2000004182c */
[----:B------:R-:W-:Y:S03]  /*a350*/  MUFU.EX2 R106, R106 ;  /* 0x0000006a006a7308 */ /* 0x000fe60000000800 */
[----:B------:R-:W-:Y:S03]  /*a360*/  FADD.FTZ R79, R221, R64 ;  /* 0x00000040dd4f7221 */ /* 0x000fe60000010000 */
[----:B----4-:R-:W-:Y:S01]  /*a370*/  F2FP.BF16.PACK_AB R58, R93, R92 ;  /* 0x0000005c5d3a723e */ /* 0x010fe200000010ff */
[----:B------:R-:W-:Y:S01]  /*a380*/  HMMA.16816.F32.BF16 R128, R52, R66, R128 ;  /* 0x000000423480723c */ /* 0x000fe20000041880 */
[----:B------:R-:W4:Y:S02]  /*a390*/  LDSM.16.MT88.4 R64, [R230+0x2900] ;  /* 0x00290000e640783b */ /* 0x000f240000004200 */
[----:B------:R-:W3:Y:S01]  /*a3a0*/  MUFU.EX2 R107, R107 ;  /* 0x0000006b006b7308 */ /* 0x000ee20000000800 */
[----:B------:R-:W-:Y:S01]  /*a3b0*/  FADD.FTZ R56, R216, R132 ;  /* 0x00000084d8387221 */ /* 0x000fe20000010000 */
[----:B-----5:R-:W-:Y:S01]  /*a3c0*/  F2FP.BF16.PACK_AB R59, R95, R94 ;  /* 0x0000005e5f3b723e */ /* 0x020fe200000010ff */
[----:B------:R-:W-:Y:S01]  /*a3d0*/  FADD.FTZ R57, R213, R133 ;  /* 0x00000085d5397221 */ /* 0x000fe20000010000 */
[----:B------:R-:W-:Y:S01]  /*a3e0*/  F2FP.BF16.PACK_AB R52, R85, R84 ;  /* 0x000000545534723e */ /* 0x000fe200000010ff */
[----:B------:R-:W-:Y:S01]  /*a3f0*/  FADD.FTZ R78, R220, R56 ;  /* 0x00000038dc4e7221 */ /* 0x000fe20000010000 */
[----:B------:R-:W-:Y:S03]  /*a400*/  F2FP.BF16.PACK_AB R53, R87, R86 ;  /* 0x000000565735723e */ /* 0x000fe600000010ff */
[----:B------:R-:W-:Y:S01]  /*a410*/  F2FP.BF16.PACK_AB R54, R97, R96 ;  /* 0x000000606136723e */ /* 0x000fe200000010ff */
[----:B------:R-:W-:Y:S01]  /*a420*/  FADD.FTZ R77, R219, R57 ;  /* 0x00000039db4d7221 */ /* 0x000fe20000010000 */
[----:B------:R-:W-:Y:S01]  /*a430*/  F2FP.BF16.PACK_AB R55, R99, R98 ;  /* 0x000000626337723e */ /* 0x000fe200000010ff */
[----:B------:R-:W-:Y:S01]  /*a440*/  FADD.FTZ R0, R144, R79 ;  /* 0x0000004f90007221 */ /* 0x000fe20000010000 */
[----:B------:R-:W-:Y:S02]  /*a450*/  F2FP.BF16.PACK_AB R56, R89, R88 ;  /* 0x000000585938723e */ /* 0x000fe400000010ff */
[----:B------:R-:W-:Y:S02]  /*a460*/  F2FP.BF16.PACK_AB R57, R91, R90 ;  /* 0x0000005a5b39723e */ /* 0x000fe400000010ff */
[----:B-1----:R-:W-:Y:S01]  /*a470*/  F2FP.BF16.PACK_AB R184, R105, R104 ;  /* 0x0000006869b8723e */ /* 0x002fe200000010ff */
[-C--:B--2---:R-:W-:Y:S03]  /*a480*/  HMMA.16816.F32.BF16 R4, R52, R60.reuse, R4 ;  /* 0x0000003c3404723c */ /* 0x084fe60000041804 */
[----:B------:R-:W-:Y:S02]  /*a490*/  MOV R133, R135 ;  /* 0x0000008700857202 */ /* 0x000fe40000000f00 */
[----:B---3--:R-:W-:Y:S03]  /*a4a0*/  F2FP.BF16.PACK_AB R185, R107, R106 ;  /* 0x0000006a6bb9723e */ /* 0x008fe600000010ff */
[C---:B------:R-:W-:Y:S01]  /*a4b0*/  HMMA.16816.F32.BF16 R8, R56.reuse, R60, R8 ;  /* 0x0000003c3808723c */ /* 0x040fe20000041808 */
[----:B------:R1:W2:Y:S07]  /*a4c0*/  MUFU.EX2 R60, R3 ;  /* 0x00000003003c7308 */ /* 0x0002ae0000000800 */
[-C--:B------:R-:W-:Y:S08]  /*a4d0*/  HMMA.16816.F32.BF16 R12, R56, R62.reuse, R12 ;  /* 0x0000003e380c723c */ /* 0x080ff0000004180c */
[C---:B------:R-:W-:Y:S08]  /*a4e0*/  HMMA.16816.F32.BF16 R16, R52.reuse, R62, R16 ;  /* 0x0000003e3410723c */ /* 0x040ff00000041810 */
[-C--:B------:R-:W-:Y:S04]  /*a4f0*/  HMMA.16816.F32.BF16 R20, R52, R68.reuse, R20 ;  /* 0x000000443414723c */ /* 0x080fe80000041814 */
[----:B-1----:R-:W-:Y:S01]  /*a500*/  FADD.FTZ R3, R147, R76 ;  /* 0x0000004c93037221 */ /* 0x002fe20000010000 */
[----:B--2---:R-:W-:Y:S03]  /*a510*/  F2FP.BF16.PACK_AB R187, R60, R110 ;  /* 0x0000006e3cbb723e */ /* 0x004fe600000010ff */
[C---:B------:R-:W-:Y:S08]  /*a520*/  HMMA.16816.F32.BF16 R24, R56.reuse, R68, R24 ;  /* 0x000000443818723c */ /* 0x040ff00000041818 */
[-C--:B------:R-:W-:Y:S08]  /*a530*/  HMMA.16816.F32.BF16 R28, R56, R70.reuse, R28 ;  /* 0x00000046381c723c */ /* 0x080ff0000004181c */
[C---:B------:R-:W-:Y:S08]  /*a540*/  HMMA.16816.F32.BF16 R32, R52.reuse, R70, R32 ;  /* 0x000000463420723c */ /* 0x040ff00000041820 */
[-C--:B------:R-:W-:Y:S08]  /*a550*/  HMMA.16816.F32.BF16 R36, R52, R72.reuse, R36 ;  /* 0x000000483424723c */ /* 0x080ff00000041824 */
[C---:B------:R-:W-:Y:S08]  /*a560*/  HMMA.16816.F32.BF16 R48, R56.reuse, R72, R48 ;  /* 0x000000483830723c */ /* 0x040ff00000041830 */
[-C--:B------:R-:W-:Y:S08]  /*a570*/  HMMA.16816.F32.BF16 R40, R56, R74.reuse, R40 ;  /* 0x0000004a3828723c */ /* 0x080ff00000041828 */
[C---:B------:R-:W-:Y:S08]  /*a580*/  HMMA.16816.F32.BF16 R116, R52.reuse, R74, R116 ;  /* 0x0000004a3474723c */ /* 0x040ff00000041874 */
[-C--:B----4-:R-:W-:Y:S08]  /*a590*/  HMMA.16816.F32.BF16 R120, R52, R64.reuse, R120 ;  /* 0x000000403478723c */ /* 0x090ff00000041878 */
[C---:B------:R-:W-:Y:S08]  /*a5a0*/  HMMA.16816.F32.BF16 R124, R56.reuse, R64, R124 ;  /* 0x00000040387c723c */ /* 0x040ff0000004187c */
[-C--:B------:R-:W-:Y:S07]  /*a5b0*/  HMMA.16816.F32.BF16 R44, R56, R66.reuse, R44 ;  /* 0x00000042382c723c */ /* 0x080fee000004182c */
[----:B------:R-:W-:Y:S01]  /*a5c0*/  FADD.FTZ R57, R145, R78 ;  /* 0x0000004e91397221 */ /* 0x000fe20000010000 */
[----:B------:R-:W-:Y:S04]  /*a5d0*/  HMMA.16816.F32.BF16 R128, R52, R66, R128 ;  /* 0x000000423480723c */ /* 0x000fe80000041880 */
[----:B------:R-:W-:Y:S02]  /*a5e0*/  FADD.FTZ R56, R146, R77 ;  /* 0x0000004d92387221 */ /* 0x000fe40000010000 */
[----:B------:R-:W-:Y:S01]  /*a5f0*/  FADD.FTZ R58, R149, R0 ;  /* 0x00000000953a7221 */ /* 0x000fe20000010000 */
[----:B------:R-:W-:Y:S01]  /*a600*/  F2FP.BF16.PACK_AB R52, R101, R100 ;  /* 0x000000646534723e */ /* 0x000fe200000010ff */
[----:B------:R-:W-:Y:S01]  /*a610*/  FADD.FTZ R0, R186, R57 ;  /* 0x00000039ba007221 */ /* 0x000fe20000010000 */
[----:B------:R-:W-:Y:S03]  /*a620*/  F2FP.BF16.PACK_AB R53, R103, R102 ;  /* 0x000000666735723e */ /* 0x000fe600000010ff */
[----:B------:R-:W-:Y:S01]  /*a630*/  FADD.FTZ R57, R227, R56 ;  /* 0x00000038e3397221 */ /* 0x000fe20000010000 */
[----:B------:R-:W-:Y:S01]  /*a640*/  F2FP.BF16.PACK_AB R54, R113, R112 ;  /* 0x000000707136723e */ /* 0x000fe200000010ff */
[----:B------:R-:W-:Y:S01]  /*a650*/  FADD.FTZ R56, R226, R3 ;  /* 0x00000003e2387221 */ /* 0x000fe20000010000 */
[----:B------:R-:W-:Y:S01]  /*a660*/  F2FP.BF16.PACK_AB R55, R115, R114 ;  /* 0x000000727337723e */ /* 0x000fe200000010ff */
[----:B------:R-:W-:Y:S01]  /*a670*/  FADD.FTZ R3, R252, R58 ;  /* 0x0000003afc037221 */ /* 0x000fe20000010000 */
[----:B------:R-:W-:Y:S01]  /*a680*/  F2FP.BF16.PACK_AB R186, R138, R108 ;  /* 0x0000006c8aba723e */ /* 0x000fe200000010ff */
[----:B------:R-:W-:Y:S04]  /*a690*/  FADD.FTZ R0, R202, R0 ;  /* 0x00000000ca007221 */ /* 0x000fe80000010000 */
[-C--:B------:R-:W-:Y:S01]  /*a6a0*/  HMMA.16816.F32.BF16 R144, R52, R152.reuse, R4 ;  /* 0x000000983490723c */ /* 0x080fe20000041804 */
[----:B------:R-:W1:Y:S07]  /*a6b0*/  LDSM.16.MT88.4 R4, [R229+0x3100] ;  /* 0x00310000e504783b */ /* 0x000e6e0000004200 */
[C---:B------:R-:W-:Y:S07]  /*a6c0*/  HMMA.16816.F32.BF16 R140, R184.reuse, R152, R8 ;  /* 0x00000098b88c723c */ /* 0x040fee0000041808 */
[----:B------:R-:W-:Y:S01]  /*a6d0*/  FADD.FTZ R8, R159, R57 ;  /* 0x000000399f087221 */ /* 0x000fe20000010000 */
        /* <DEDUP_REMOVED lines=11> */
[----:B------:R-:W-:Y:S02]  /*a790*/  FADD.FTZ R10, R161, R3 ;  /* 0x00000003a10a7221 */ /* 0x000fe40000010000 */
[----:B------:R-:W-:Y:S02]  /*a7a0*/  FADD.FTZ R9, R160, R0 ;  /* 0x00000000a0097221 */ /* 0x000fe40000010000 */
        /* <DEDUP_REMOVED lines=86> */
[----:B------:R-:W-:Y:S01]  /*ad10*/  MOV R138, R2 ;  /* 0x00000002008a7202 */ /* 0x000fe20000000f00 */
[----:B------:R-:W-:Y:S02]  /*ad20*/  FADD.FTZ R0, R60, R0 ;  /* 0x000000003c007221 */ /* 0x000fe40000010000 */
[----:B------:R-:W-:Y:S01]  /*ad30*/  FADD.FTZ R5, R112, R5 ;  /* 0x0000000570057221 */ /* 0x000fe20000010000 */
[----:B------:R1:W-:Y:S01]  /*ad40*/  STL [R1], R3 ;  /* 0x0000000301007387 */ /* 0x0003e20000100800 */
[----:B------:R-:W-:Y:S02]  /*ad50*/  FADD.FTZ R4, R114, R4 ;  /* 0x0000000472047221 */ /* 0x000fe40000010000 */
[----:B------:R-:W-:Y:S01]  /*ad60*/  FADD.FTZ R251, R113, R5 ;  /* 0x0000000571fb7221 */ /* 0x000fe20000010000 */
[----:B------:R2:W-:Y:S01]  /*ad70*/  STL [R1+0x4], R0 ;  /* 0x0000040001007387 */ /* 0x0005e20000100800 */
[----:B------:R-:W-:Y:S01]  /*ad80*/  FADD.FTZ R252, R115, R4 ;  /* 0x0000000473fc7221 */ /* 0x000fe20000010000 */
[----:B-1----:R-:W-:Y:S02]  /*ad90*/  MOV R3, R136 ;  /* 0x0000008800037202 */ /* 0x002fe40000000f00 */
[----:B--2---:R-:W-:Y:S01]  /*ada0*/  MOV R0, R137 ;  /* 0x0000008900007202 */ /* 0x004fe20000000f00 */
[----:B------:R-:W-:-:S05]  /*adb0*/  @P0 BRA `(.L_x_1929) ;  /* 0xffffc1e000000947 */ /* 0x000fca000383ffff */
.L_x_1928:
[----:B------:R-:W2:Y:S04]  /*adc0*/  LDL.LU R10, [R1] ;  /* 0x00000000010a7983 */ /* 0x000ea80000300800 */
[----:B------:R-:W3:Y:S01]  /*add0*/  LDL.LU R8, [R1+0x4] ;  /* 0x0000040001087983 */ /* 0x000ee20000300800 */
[----:B------:R-:W-:-:S02]  /*ade0*/  MOV R20, 0xff800000 ;  /* 0xff80000000147802 */ /* 0x000fc40000000f00 */
[----:B------:R-:W-:Y:S01]  /*adf0*/  MOV R21, 0xff800000 ;  /* 0xff80000000157802 */ /* 0x000fe20000000f00 */
[----:B------:R-:W4:Y:S01]  /*ae00*/  SHFL.BFLY PT, R5, R251, 0x2, 0x1f ;  /* 0x0c401f00fb057f89 */ /* 0x000f2200000e0000 */
[----:B------:R-:W-:Y:S02]  /*ae10*/  MOV R22, 0xff800000 ;  /* 0xff80000000167802 */ /* 0x000fe40000000f00 */
[----:B------:R-:W-:Y:S01]  /*ae20*/  MOV R23, 0xff800000 ;  /* 0xff80000000177802 */ /* 0x000fe20000000f00 */
[----:B------:R-:W1:Y:S01]  /*ae30*/  SHFL.BFLY PT, R9, R252, 0x2, 0x1f ;  /* 0x0c401f00fc097f89 */ /* 0x000e6200000e0000 */
[----:B------:R-:W-:Y:S01]  /*ae40*/  PLOP3.LUT P4, PT, PT, PT, PT, 0x8, 0x0 ;  /* 0x000000000000781c */ /* 0x000fe20003f8e170 */
[----:B----4-:R-:W-:Y:S02]  /*ae50*/  FADD.FTZ R5, R5, R251 ;  /* 0x000000fb05057221 */ /* 0x010fe40000010000 */
[----:B-1----:R-:W-:-:S03]  /*ae60*/  FADD.FTZ R9, R9, R252 ;  /* 0x000000fc09097221 */ /* 0x002fc60000010000 */
[----:B------:R-:W1:Y:S04]  /*ae70*/  SHFL.BFLY PT, R0, R5, 0x1, 0x1f ;  /* 0x0c201f0005007f89 */ /* 0x000e6800000e0000 */
[----:B------:R-:W4:Y:S01]  /*ae80*/  SHFL.BFLY PT, R4, R9, 0x1, 0x1f ;  /* 0x0c201f0009047f89 */ /* 0x000f2200000e0000 */
[----:B-1----:R-:W-:Y:S01]  /*ae90*/  FADD.FTZ R5, R5, R0 ;  /* 0x0000000005057221 */ /* 0x002fe20000010000 */
[----:B------:R-:W-:Y:S01]  /*aea0*/  MOV R0, RZ ;  /* 0x000000ff00007202 */ /* 0x000fe20000000f00 */
[----:B----4-:R-:W-:-:S03]  /*aeb0*/  FADD.FTZ R9, R9, R4 ;  /* 0x0000000409097221 */ /* 0x010fc60000010000 */
[----:B------:R-:W-:Y:S02]  /*aec0*/  FSETP.NE.FTZ.AND P3, PT, R5, RZ, PT ;  /* 0x000000ff0500720b */ /* 0x000fe40003f75000 */
[----:B------:R-:W-:Y:S02]  /*aed0*/  MOV R4, RZ ;  /* 0x000000ff00047202 */ /* 0x000fe40000000f00 */
[----:B------:R-:W-:-:S09]  /*aee0*/  FSETP.NE.FTZ.AND P2, PT, R9, RZ, PT ;  /* 0x000000ff0900720b */ /* 0x000fd20003f55000 */
[----:B------:R-:W1:Y:S08]  /*aef0*/  @P3 MUFU.RCP R0, R5 ;  /* 0x0000000500003308 */ /* 0x000e700000001000 */
[----:B------:R-:W4:Y:S01]  /*af00*/  @P2 MUFU.RCP R4, R9 ;  /* 0x0000000900042308 */ /* 0x000f220000001000 */
[----:B-1----:R-:W-:-:S07]  /*af10*/  FMUL.FTZ R144, R0, R144 ;  /* 0x0000009000907220 */ /* 0x002fce0000410000 */
[----:B------:R-:W1:Y:S01]  /*af20*/  @P3 MUFU.LG2 R11, R5 ;  /* 0x00000005000b3308 */ /* 0x000e620000000c00 */
[C---:B------:R-:W-:Y:S02]  /*af30*/  FMUL.FTZ R145, R0.reuse, R145 ;  /* 0x0000009100917220 */ /* 0x040fe40000410000 */
[C---:B------:R-:W-:Y:S02]  /*af40*/  FMUL.FTZ R152, R0.reuse, R152 ;  /* 0x0000009800987220 */ /* 0x040fe40000410000 */
[C---:B------:R-:W-:Y:S02]  /*af50*/  FMUL.FTZ R153, R0.reuse, R153 ;  /* 0x0000009900997220 */ /* 0x040fe40000410000 */
[C---:B------:R-:W-:Y:S01]  /*af60*/  FMUL.FTZ R156, R0.reuse, R156 ;  /* 0x0000009c009c7220 */ /* 0x040fe20000410000 */
[----:B------:R-:W1:Y:S01]  /*af70*/  @P2 MUFU.LG2 R9, R9 ;  /* 0x0000000900092308 */ /* 0x000e620000000c00 */
        /* <DEDUP_REMOVED lines=11> */
[----:B------:R-:W-:Y:S01]  /*b030*/  MOV R0, RZ ;  /* 0x000000ff00007202 */ /* 0x000fe20000000f00 */
[C---:B----4-:R-:W-:Y:S02]  /*b040*/  FMUL.FTZ R146, R4.reuse, R146 ;  /* 0x0000009204927220 */ /* 0x050fe40000410000 */
        /* <DEDUP_REMOVED lines=16> */
[----:B-1----:R-:W-:Y:S02]  /*b150*/  @P3 FMUL.FTZ R11, R11, 0.69314718246459960938 ;  /* 0x3f3172180b0b3820 */ /* 0x002fe40000410000 */
[----:B------:R-:W-:Y:S01]  /*b160*/  @P2 FMUL.FTZ R9, R9, 0.69314718246459960938 ;  /* 0x3f31721809092820 */ /* 0x000fe20000410000 */
[----:B--2---:R-:W1:Y:S04]  /*b170*/  SHFL.BFLY PT, R7, R10, 0x2, 0x1f ;  /* 0x0c401f000a077f89 */ /* 0x004e6800000e0000 */
[----:B---3--:R-:W2:Y:S01]  /*b180*/  SHFL.BFLY PT, R6, R8, 0x2, 0x1f ;  /* 0x0c401f0008067f89 */ /* 0x008ea200000e0000 */
[----:B-1----:R-:W-:-:S02]  /*b190*/  FADD.FTZ R7, R7, R10 ;  /* 0x0000000a07077221 */ /* 0x002fc40000010000 */
[----:B------:R-:W-:Y:S02]  /*b1a0*/  @P3 FMUL.FTZ R10, R4, c[0x0][0x2d0] ;  /* 0x0000b400040a3a20 */ /* 0x000fe40000410000 */
[----:B--2---:R-:W-:Y:S01]  /*b1b0*/  FADD.FTZ R6, R6, R8 ;  /* 0x0000000806067221 */ /* 0x004fe20000010000 */
[----:B------:R-:W1:Y:S01]  /*b1c0*/  SHFL.BFLY PT, R3, R7, 0x1, 0x1f ;  /* 0x0c201f0007037f89 */ /* 0x000e6200000e0000 */
[----:B------:R-:W-:-:S03]  /*b1d0*/  @P3 FFMA.FTZ R20, R10, R137, R11 ;  /* 0x000000890a143223 */ /* 0x000fc6000001000b */
[----:B------:R-:W2:Y:S01]  /*b1e0*/  SHFL.BFLY PT, R8, R6, 0x1, 0x1f ;  /* 0x0c201f0006087f89 */ /* 0x000ea200000e0000 */
[----:B-1----:R-:W-:Y:S01]  /*b1f0*/  FADD.FTZ R7, R7, R3 ;  /* 0x0000000307077221 */ /* 0x002fe20000010000 */
[----:B------:R-:W-:Y:S01]  /*b200*/  MOV R3, RZ ;  /* 0x000000ff00037202 */ /* 0x000fe20000000f00 */
[----:B--2---:R-:W-:-:S03]  /*b210*/  FADD.FTZ R6, R8, R6 ;  /* 0x0000000608067221 */ /* 0x004fc60000010000 */
[----:B------:R-:W-:Y:S02]  /*b220*/  FSETP.NE.FTZ.AND P1, PT, R7, RZ, PT ;  /* 0x000000ff0700720b */ /* 0x000fe40003f35000 */
[----:B------:R-:W-:-:S11]  /*b230*/  FSETP.NE.FTZ.AND P0, PT, R6, RZ, PT ;  /* 0x000000ff0600720b */ /* 0x000fd60003f15000 */
[----:B------:R-:W1:Y:S02]  /*b240*/  @P1 MUFU.RCP R3, R7 ;  /* 0x0000000700031308 */ /* 0x000e640000001000 */
[----:B------:R-:W-:-:S06]  /*b250*/  @P0 MOV R8, 0x3f317218 ;  /* 0x3f31721800080802 */ /* 0x000fcc0000000f00 */
[----:B------:R-:W2:Y:S08]  /*b260*/  @P0 MUFU.RCP R0, R6 ;  /* 0x0000000600000308 */ /* 0x000eb00000001000 */
[----:B------:R-:W3:Y:S01]  /*b270*/  @P1 MUFU.LG2 R7, R7 ;  /* 0x0000000700071308 */ /* 0x000ee20000000c00 */
[C---:B-1----:R-:W-:Y:S02]  /*b280*/  FMUL.FTZ R140, R3.reuse, R140 ;  /* 0x0000008c038c7220 */ /* 0x042fe40000410000 */
[----:B------:R-:W-:-:S02]  /*b290*/  FMUL.FTZ R141, R3, R141 ;  /* 0x0000008d038d7220 */ /* 0x000fc40000410000 */
[C---:B------:R-:W-:Y:S02]  /*b2a0*/  FMUL.FTZ R148, R3.reuse, R148 ;  /* 0x0000009403947220 */ /* 0x040fe40000410000 */
[C---:B------:R-:W-:Y:S01]  /*b2b0*/  FMUL.FTZ R149, R3.reuse, R149 ;  /* 0x0000009503957220 */ /* 0x040fe20000410000 */
[----:B------:R-:W1:Y:S01]  /*b2c0*/  @P0 MUFU.LG2 R6, R6 ;  /* 0x0000000600060308 */ /* 0x000e620000000c00 */
        /* <DEDUP_REMOVED lines=30> */
[----:B------:R-:W-:-:S02]  /*b4b0*/  @P2 FMUL.FTZ R5, R3, c[0x0][0x2d0] ;  /* 0x0000b40003052a20 */ /* 0x000fc40000410000 */
[----:B---3--:R-:W-:Y:S02]  /*b4c0*/  @P1 FMUL.FTZ R7, R7, 0.69314718246459960938 ;  /* 0x3f31721807071820 */ /* 0x008fe40000410000 */
[----:B------:R-:W-:Y:S02]  /*b4d0*/  @P1 FMUL.FTZ R3, R0, c[0x0][0x2d0] ;  /* 0x0000b40000031a20 */ /* 0x000fe40000410000 */
[----:B-1----:R-:W-:Y:S02]  /*b4e0*/  @P0 FMUL.FTZ R4, R6, 0.69314718246459960938 ;  /* 0x3f31721806040820 */ /* 0x002fe40000410000 */
[----:B------:R-:W-:Y:S02]  /*b4f0*/  @P0 FMUL.FTZ R0, R8, c[0x0][0x2d0] ;  /* 0x0000b40008000a20 */ /* 0x000fe40000410000 */
[----:B------:R-:W-:Y:S02]  /*b500*/  @P2 FFMA.FTZ R21, R5, R136, R9 ;  /* 0x0000008805152223 */ /* 0x000fe40000010009 */
[----:B------:R-:W-:-:S02]  /*b510*/  @P1 FFMA.FTZ R22, R3, R135, R7 ;  /* 0x0000008703161223 */ /* 0x000fc40000010007 */
[----:B------:R-:W-:Y:S02]  /*b520*/  @P0 FFMA.FTZ R23, R0, R2, R4 ;  /* 0x0000000200170223 */ /* 0x000fe40000010004 */
.L_x_1912:
        /* <DEDUP_REMOVED lines=179> */
.L_x_1934:
[----:B-1----:R-:W-:Y:S05]  /*c060*/  BSYNC B0 ;  /* 0x0000000000007941 */ /* 0x002fea0003800000 */
.L_x_1933:
        /* <DEDUP_REMOVED lines=49> */
.L_x_1936:
[----:B------:R-:W-:Y:S05]  /*c380*/  BSYNC B0 ;  /* 0x0000000000007941 */ /* 0x000fea0003800000 */
.L_x_1935:
        /* <DEDUP_REMOVED lines=49> */
.L_x_1938:
[----:B------:R-:W-:Y:S05]  /*c6a0*/  BSYNC B0 ;  /* 0x0000000000007941 */ /* 0x000fea0003800000 */
.L_x_1937:
        /* <DEDUP_REMOVED lines=50> */
.L_x_1932:
        /* <DEDUP_REMOVED lines=50> */
.L_x_1939:
        /* <DEDUP_REMOVED lines=9> */
.L_x_3853:


//--------------------- .text._ZN7cutlass13device_kernelIN5flash19enable_sm80_to_sm89INS1_16FlashAttnFwdSm80INS1_25CollectiveMainloopFwdSm80ILi4ELi1ELb0EN4cute5tupleIJNS5_1CILi128EEENS7_ILi80EEENS7_ILi64EEEEEELi64ENS_10bfloat16_tEfNS_4arch4Sm80ELb0ELb0ELb0ELb1ELb1ELb0ELb1ELb1EEENS1_21CollectiveEpilogueFwdINS6_IJS8_SA_S9_EEENS6_IJNS7_ILi1EEESI_SI_EEESC_SE_Li128ELb1ELb1ELb1ELb0EEENS1_36VarlenDynamicPersistentTileSchedulerILi128ELi80ELi128ELi128ELb1ELb1ELb0ELb0ELb1ELb1EEEEEEEEEvNT_6ParamsE --------------------------
	.section	.text._ZN7cutlass13device_kernelIN5flash19enable_sm80_to_sm89INS1_16FlashAttnFwdSm80INS1_25CollectiveMainloopFwdSm80ILi4ELi1ELb0EN4cute5tupleIJNS5_1CILi128EEENS7_ILi80EEENS7_ILi64EEEEEELi64ENS_10bfloat16_tEfNS_4arch4Sm80ELb0ELb0ELb0ELb1ELb1ELb0ELb1ELb1EEENS1_21CollectiveEpilogueFwdINS6_IJS8_SA_S9_EEENS6_IJNS7_ILi1EEESI_SI_EEESC_SE_Li128ELb1ELb1ELb1ELb0EEENS1_36VarlenDynamicPersistentTileSchedulerILi128ELi80ELi128ELi128ELb1ELb1ELb0ELb0ELb1ELb1EEEEEEEEEvNT_6ParamsE,"ax",@progbits
	.sectioninfo	@"SHI_REGISTERS=255"
	.align	128
.text._ZN7cutlass13device_kernelIN5flash19enable_sm80_to_sm89INS1_16FlashAttnFwdSm80INS1_25CollectiveMainloopFwdSm80ILi4ELi1ELb0EN4cute5tupleIJNS5_1CILi128EEENS7_ILi80EEENS7_ILi64EEEEEELi64ENS_10bfloat16_tEfNS_4arch4Sm80ELb0ELb0ELb0ELb1ELb1ELb0ELb1ELb1EEENS1_21CollectiveEpilogueFwdINS6_IJS8_SA_S9_EEENS6_IJNS7_ILi1EEESI_SI_EEESC_SE_Li128ELb1ELb1ELb1ELb0EEENS1_36VarlenDynamicPersistentTileSchedulerILi128ELi80ELi128ELi128ELb1ELb1ELb0ELb0ELb1ELb1EEEEEEEEEvNT_6ParamsE:
        .type           _ZN7cutlass13device_kernelIN5flash19enable_sm80_to_sm89INS1_16FlashAttnFwdSm80INS1_25CollectiveMainloopFwdSm80ILi4ELi1ELb0EN4cute5tupleIJNS5_1CILi128EEENS7_ILi80EEENS7_ILi64EEEEEELi64ENS_10bfloat16_tEfNS_4arch4Sm80ELb0ELb0ELb0ELb1ELb1ELb0ELb1ELb1EEENS1_21CollectiveEpilogueFwdINS6_IJS8_SA_S9_EEENS6_IJNS7_ILi1EEESI_SI_EEESC_SE_Li128ELb1ELb1ELb1ELb0EEENS1_36VarlenDynamicPersistentTileSchedulerILi128ELi80ELi128ELi128ELb1ELb1ELb0ELb0ELb1ELb1EEEEEEEEEvNT_6ParamsE,@function
        .size           _ZN7cutlass13device_kernelIN5flash19enable_sm80_to_sm89INS1_16FlashAttnFwdSm80INS1_25CollectiveMainloopFwdSm80ILi4ELi1ELb0EN4cute5tupleIJNS5_1CILi128EEENS7_ILi80EEENS7_ILi64EEEEEELi64ENS_10bfloat16_tEfNS_4arch4Sm80ELb0ELb0ELb0ELb1ELb1ELb0ELb1ELb1EEENS1_21CollectiveEpilogueFwdINS6_IJS8_SA_S9_EEENS6_IJNS7_ILi1EEESI_SI_EEESC_SE_Li128ELb1ELb1ELb1ELb0EEENS1_36VarlenDynamicPersistentTileSchedulerILi128ELi80ELi128ELi128ELb1ELb1ELb0ELb0ELb1ELb1EEEEEEEEEvNT_6ParamsE,(.L_x_3854 - _ZN7cutlass13device_kernelIN5flash19enable_sm80_to_sm89INS1_16FlashAttnFwdSm80INS1_25CollectiveMainloopFwdSm80ILi4ELi1ELb0EN4cute5tupleIJNS5_1CILi128EEENS7_ILi80EEENS7_ILi64EEEEEELi64ENS_10bfloat16_tEfNS_4arch4Sm80ELb0ELb0ELb0ELb1ELb1ELb0ELb1ELb1EEENS1_21CollectiveEpilogueFwdINS6_IJS8_SA_S9_EEENS6_IJNS7_ILi1EEESI_SI_EEESC_SE_Li128ELb1ELb1ELb1ELb0EEENS1_36VarlenDynamicPersistentTileSchedulerILi128ELi80ELi128ELi128ELb1ELb1ELb0ELb0ELb1ELb1EEEEEEEEEvNT_6ParamsE)
        .other          _ZN7cutlass13device_kernelIN5flash19enable_sm80_to_sm89INS1_16FlashAttnFwdSm80INS1_25CollectiveMainloopFwdSm80ILi4ELi1ELb0EN4cute5tupleIJNS5_1CILi128EEENS7_ILi80EEENS7_ILi64EEEEEELi64ENS_10bfloat16_tEfNS_4arch4Sm80ELb0ELb0ELb0ELb1ELb1ELb0ELb1ELb1EEENS1_21CollectiveEpilogueFwdINS6_IJS8_SA_S9_EEENS6_IJNS7_ILi1EEESI_SI_EEESC_SE_Li128ELb1ELb1ELb1ELb0EEENS1_36VarlenDynamicPersistentTileSchedulerILi128ELi80ELi128ELi128ELb1ELb1ELb0ELb0ELb1ELb1EEEEEEEEEvNT_6ParamsE,@"STO_CUDA_ENTRY STV_DEFAULT"
_ZN7cutlass13device_kernelIN5flash19enable_sm80_to_sm89INS1_16FlashAttnFwdSm80INS1_25CollectiveMainloopFwdSm80ILi4ELi1ELb0EN4cute5tupleIJNS5_1CILi128EEENS7_ILi80EEENS7_ILi64EEEEEELi64ENS_10bfloat16_tEfNS_4arch4Sm80ELb0ELb0ELb0ELb1ELb1ELb0ELb1ELb1EEENS1_21CollectiveEpilogueFwdINS6_IJS8_SA_S9_EEENS6_IJNS7_ILi1EEESI_SI_EEESC_SE_Li128ELb1ELb1ELb1ELb0EEENS1_36VarlenDynamicPersistentTileSchedulerILi128ELi80ELi128ELi128ELb1ELb1ELb0ELb0ELb1ELb1EEEEEEEEEvNT_6ParamsE:
        /* <DEDUP_REMOVED lines=10> */
[----:B-1----:R1:W-:Y:S04]  /*00a0*/  @P0 STL.64 [R1], R4 ;  /* 0x0000000401000387 */ /* 0x0023e80000100a00 */
        /* <DEDUP_REMOVED lines=43> */
.L_x_1945:
        /* <DEDUP_REMOVED lines=17> */
.L_x_2064:
        /* <DEDUP_REMOVED lines=16> */
.L_x_2065:
[----:B--2---:R-:W-:-:S05]  /*0570*/  IMAD R0, R0, c[0x0][0x538], RZ ;  /* 0x00014e0000007a24 */ /* 0x004fca00078e02ff */
[----:B------:R-:W-:-:S04]  /*0580*/  IADD3 R6, R0, R6, RZ ;  /* 0x0000000600067210 */ /* 0x000fc80007ffe0ff */
[----:B------:R-:W-:-:S13]  /*0590*/  ISETP.GT.AND P0, PT, R6, UR4, PT ;  /* 0x0000000406007c0c */ /* 0x000fda000bf04270 */
[----:B-1----:R-:W-:Y:S05]  /*05a0*/  @!P0 BRA `(.L_x_1945) ;  /* 0xfffffdb000008947 */ /* 0x002fea000383ffff */
.L_x_1941:
[----:B------:R-:W-:-:S05]  /*05b0*/  IADD3 R12, -R0, R6, RZ ;  /* 0x00000006000c7210 */ /* 0x000fca0007ffe1ff */
[----:B------:R-:W-:-:S05]  /*05c0*/  IMAD R0, R4, c[0x0][0x538], R12 ;  /* 0x00014e0004007a24 */ /* 0x000fca00078e020c */
[----:B------:R-:W-:Y:S01]  /*05d0*/  ISETP.GT.AND P0, PT, R0, UR4, PT ;  /* 0x0000000400007c0c */ /* 0x000fe2000bf04270 */
[----:B------:R-:W-:-:S12]  /*05e0*/  BRA.DIV ~URZ, `(.L_x_1946) ;  /* 0x0000d5227f007947 */ /* 0x000fd8000b800000 */
[----:B------:R-:W-:-:S04]  /*05f0*/  VOTE.ANY R0, PT, !P0 ;  /* 0x0000000000007806 */ /* 0x000fc800040e0100 */
.L_x_2066:
[----:B------:R1:W2:Y:S01]  /*0600*/  POPC R13, R0 ;  /* 0x00000000000d7309 */ /* 0x0002a20000000000 */
[----:B------:R-:W-:Y:S05]  /*0610*/  BRA.DIV ~URZ, `(.L_x_1947) ;  /* 0x0000d5327f007947 */ /* 0x000fea000b800000 */
[----:B--2---:R2:W3:Y:S01]  /*0620*/  SHFL.IDX PT, R11, R8, R13, 0x1f ;  /* 0x00001f0d080b7589 */ /* 0x0044e200000e0000 */
[----:B------:R-:W-:-:S03]  /*0630*/  MOV R6, RZ ;  /* 0x000000ff00067202 */ /* 0x000fc60000000f00 */
[----:B------:R2:W4:Y:S04]  /*0640*/  SHFL.IDX PT, R10, R7, R13, 0x1f ;  /* 0x00001f0d070a7589 */ /* 0x00052800000e0000 */
.L_x_2067:
[----:B------:R-:W-:Y:S01]  /*0650*/  ISETP.NE.AND P0, PT, R0, RZ, PT ;  /* 0x000000ff0000720c */ /* 0x000fe20003f05270 */
[----:B------:R-:W-:-:S12]  /*0660*/  BSSY B0, `(.L_x_1948) ;  /* 0x0000005000007945 */ /* 0x000fd80003800000 */
[----:B------:R-:W-:Y:S05]  /*0670*/  @!P0 BRA `(.L_x_1949) ;  /* 0x0000003000008947 */ /* 0x000fea0003800000 */
[----:B------:R-:W-:Y:S01]  /*0680*/  IADD3 R203, R13, -0x1, RZ ;  /* 0xffffffff0dcb7810 */ /* 0x000fe20007ffe0ff */
[----:B------:R-:W-:Y:S05]  /*0690*/  BRA.DIV ~URZ, `(.L_x_1950) ;  /* 0x0000d5927f007947 */ /* 0x000fea000b800000 */
[----:B------:R1:W2:Y:S02]  /*06a0*/  SHFL.IDX PT, R6, R4, R203, 0x1f ;  /* 0x00001fcb04067589 */ /* 0x0002a400000e0000 */
.L_x_1949:
[----:B------:R-:W-:Y:S05]  /*06b0*/  BSYNC B0 ;  /* 0x0000000000007941 */ /* 0x000fea0003800000 */
.L_x_1948:
[----:B-1-3--:R-:W-:Y:S01]  /*06c0*/  IABS R0, R11 ;  /* 0x0000000b00007213 */ /* 0x00afe20000000000 */
[----:B--2---:R-:W-:-:S04]  /*06d0*/  IMAD R4, R6, c[0x0][0x538], R12 ;  /* 0x00014e0006047a24 */ /* 0x004fc800078e020c */
[----:B------:R-:W-:Y:S01]  /*06e0*/  IMAD.MOV.U32 R5, RZ, RZ, R0 ;  /* 0x000000ffff057224 */ /* 0x000fe200078e0000 */
[----:B----4-:R-:W-:Y:S01]  /*06f0*/  IABS R0, R10 ;  /* 0x0000000a00007213 */ /* 0x010fe20000000000 */
[----:B------:R1:W-:Y:S01]  /*0700*/  STL [R1], R4 ;  /* 0x0000000401007387 */ /* 0x0003e20000100800 */
        /* <DEDUP_REMOVED lines=64> */
.L_x_1942:
[----:B------:R-:W-:Y:S01]  /*0b10*/  MOV R0, UR4 ;  /* 0x0000000400007c02 */ /* 0x000fe20008000f00 */
[----:B------:R-:W-:Y:S04]  /*0b20*/  STL [R1+0x4], RZ ;  /* 0x000004ff01007387 */ /* 0x000fe80000100800 */
[----:B------:R1:W-:Y:S04]  /*0b30*/  STL [R1], R0 ;  /* 0x0000000001007387 */ /* 0x0003e80000100800 */
[----:B------:R2:W-:Y:S01]  /*0b40*/  STL [R1+0x8], RZ ;  /* 0x000008ff01007387 */ /* 0x0005e20000100800 */
[----:B-1----:R-:W-:-:S05]  /*0b50*/  MOV R0, c[0x0][0x53c] ;  /* 0x00014f0000007a02 */ /* 0x002fca0000000f00 */
[----:B------:R2:W-:Y:S02]  /*0b60*/  STL [R1+0xc], R0 ;  /* 0x00000c0001007387 */ /* 0x0005e40000100800 */
.L_x_1951:
[----:B-1----:R-:W3:Y:S04]  /*0b70*/  LDL R4, [R1] ;  /* 0x0000000001047983 */ /* 0x002ee80000100800 */
[----:B------:R-:W3:Y:S04]  /*0b80*/  LDL R5, [R1+0x4] ;  /* 0x0000040001057983 */ /* 0x000ee80000100800 */
[----:B------:R-:W3:Y:S04]  /*0b90*/  LDL R6, [R1+0x8] ;  /* 0x0000080001067983 */ /* 0x000ee80000100800 */
[----:B------:R-:W3:Y:S01]  /*0ba0*/  LDL R7, [R1+0xc] ;  /* 0x00000c0001077983 */ /* 0x000ee20000100800 */
[----:B------:R-:W-:Y:S01]  /*0bb0*/  ISETP.NE.AND P0, PT, R14, RZ, PT ;  /* 0x000000ff0e00720c */ /* 0x000fe20003f05270 */
[----:B------:R-:W-:-:S12]  /*0bc0*/  WARPSYNC 0xffffffff ;  /* 0xffffffff00007948 */ /* 0x000fd80003800000 */
[----:B---3--:R1:W-:Y:S04]  /*0bd0*/  @!P0 STS.128 [0x9100], R4 ;  /* 0x00910004ff008388 */ /* 0x0083e80000000c00 */
[----:B------:R-:W-:Y:S06]  /*0be0*/  BAR.ARV 0x5, 0x80 ;  /* 0x0142000000007b1d */ /* 0x000fec0000002000 */
.L_x_1940:
[----:B--2---:R-:W2:Y:S02]  /*0bf0*/  LDL R0, [R1+0xc] ;  /* 0x00000c0001007983 */ /* 0x004ea40000100800 */
        /* <DEDUP_REMOVED lines=8> */
[----:B-1----:R-:W-:Y:S02]  /*0c80*/  LEA.HI R5, R10, R11, RZ, 0x4 ;  /* 0x0000000b0a057211 */ /* 0x002fe400078f20ff */
[--C-:B------:R-:W-:Y:S02]  /*0c90*/  SHF.R.S32.HI R3, RZ, 0x2, R8.reuse ;  /* 0x00000002ff037819 */ /* 0x100fe40000011408 */
[----:B------:R-:W-:Y:S02]  /*0ca0*/  SHF.R.S32.HI R0, RZ, 0x1f, R8 ;  /* 0x0000001fff007819 */ /* 0x000fe40000011408 */
[----:B------:R-:W-:Y:S02]  /*0cb0*/  LOP3.LUT R2, R5, 0xfffffff0, RZ, 0xc0, !PT ;  /* 0xfffffff005027812 */ /* 0x000fe400078ec0ff */
[----:B------:R-:W-:-:S02]  /*0cc0*/  LEA.HI R0, R0, R3, RZ, 0x3 ;  /* 0x0000000300007211 */ /* 0x000fc400078f18ff */
[----:B------:R-:W-:Y:S02]  /*0cd0*/  LEA.HI R16, R10, R11, RZ, 0x3 ;  /* 0x0000000b0a107211 */ /* 0x000fe400078f18ff */
        /* <DEDUP_REMOVED lines=13> */
[----:B------:R-:W-:Y:S02]  /*0db0*/  LOP3.LUT R5, R5, 0xfffffffe, RZ, 0xc0, !PT ;  /* 0xfffffffe05057812 */ /* 0x000fe400078ec0ff */
[----:B------:R-:W-:Y:S02]  /*0dc0*/  LOP3.LUT R6, R13, 0xfffffff8, RZ, 0xc0, !PT ;  /* 0xfffffff80d067812 */ /* 0x000fe400078ec0ff */
[----:B------:R-:W-:Y:S01]  /*0dd0*/  SHF.R.U32.HI R7, RZ, 0x3, R2 ;  /* 0x00000003ff077819 */ /* 0x000fe20000011602 */
[----:B------:R-:W-:Y:S01]  /*0de0*/  IMAD.IADD R14, R3, 0x1, -R5 ;  /* 0x00000001030e7824 */ /* 0x000fe200078e0a05 */
[----:B------:R-:W-:Y:S01]  /*0df0*/  LOP3.LUT R4, R2, 0x38, R205, 0xf8, !PT ;  /* 0x0000003802047812 */ /* 0x000fe200078ef8cd */
[----:B------:R-:W-:Y:S01]  /*0e00*/  IMAD.IADD R6, R0, 0x1, -R6 ;  /* 0x0000000100067824 */ /* 0x000fe200078e0a06 */
[----:B------:R-:W-:-:S02]  /*0e10*/  LOP3.LUT R2, R9, 0x1, RZ, 0xc0, !PT ;  /* 0x0000000109027812 */ /* 0x000fc400078ec0ff */
[----:B------:R-:W-:Y:S02]  /*0e20*/  LEA.HI R0, R10, R11, RZ, 0x5 ;  /* 0x0000000b0a007211 */ /* 0x000fe400078f28ff */
[----:B------:R-:W-:Y:S02]  /*0e30*/  LOP3.LUT R3, R8, 0xfffffffc, RZ, 0xc0, !PT ;  /* 0xfffffffc08037812 */ /* 0x000fe400078ec0ff */
[----:B------:R-:W-:Y:S02]  /*0e40*/  ISETP.NE.U32.AND P0, PT, R2, 0x1, PT ;  /* 0x000000010200780c */ /* 0x000fe40003f05070 */
[--C-:B------:R-:W-:Y:S01]  /*0e50*/  SHF.R.S32.HI R5, RZ, 0x5, R0.reuse ;  /* 0x00000005ff057819 */ /* 0x100fe20000011400 */
[----:B------:R-:W-:Y:S01]  /*0e60*/  IMAD.IADD R8, R11, 0x1, -R3 ;  /* 0x000000010b087824 */ /* 0x000fe200078e0a03 */
[----:B------:R-:W-:Y:S02]  /*0e70*/  SHF.R.S32.HI R2, RZ, 0x1f, R0 ;  /* 0x0000001fff027819 */ /* 0x000fe40000011400 */
[----:B------:R-:W-:-:S02]  /*0e80*/  LOP3.LUT R0, R0, 0xffffffe0, RZ, 0xc0, !PT ;  /* 0xffffffe000007812 */ /* 0x000fc400078ec0ff */
[----:B------:R-:W-:Y:S02]  /*0e90*/  LOP3.LUT R15, R4, R7, RZ, 0x3c, !PT ;  /* 0x00000007040f7212 */ /* 0x000fe400078e3cff */
[----:B------:R-:W-:Y:S01]  /*0ea0*/  LEA.HI R4, R10, R11, RZ, 0x6 ;  /* 0x0000000b0a047211 */ /* 0x000fe200078f30ff */
[----:B------:R-:W-:Y:S01]  /*0eb0*/  IMAD.IADD R18, R11, 0x1, -R0 ;  /* 0x000000010b127824 */ /* 0x000fe200078e0a00 */
[----:B------:R-:W-:Y:S01]  /*0ec0*/  LEA.HI R3, R2, R5, RZ, 0x2 ;  /* 0x0000000502037211 */ /* 0x000fe200078f10ff */
[----:B------:R-:W-:Y:S01]  /*0ed0*/  IMAD.SHL.U32 R2, R206, 0x40, RZ ;  /* 0x00000040ce027824 */ /* 0x000fe200078e00ff */
[----:B------:R-:W-:Y:S01]  /*0ee0*/  LEA.HI R0, R8, R8, RZ, 0x1 ;  /* 0x0000000808007211 */ /* 0x000fe200078f08ff */
[----:B------:R-:W-:Y:S01]  /*0ef0*/  IMAD.SHL.U32 R12, R4, 0x8, RZ ;  /* 0x00000008040c7824 */ /* 0x000fe200078e00ff */
[----:B------:R-:W-:Y:S02]  /*0f00*/  LOP3.LUT R4, R3, 0xffffffc, RZ, 0xc0, !PT ;  /* 0x0ffffffc03047812 */ /* 0x000fe400078ec0ff */
[C---:B------:R-:W-:Y:S01]  /*0f10*/  LOP3.LUT R3, R0.reuse, 0x1ffffffe, RZ, 0xc0, !PT ;  /* 0x1ffffffe00037812 */ /* 0x040fe200078ec0ff */
[----:B------:R-:W-:Y:S01]  /*0f20*/  IMAD.SHL.U32 R0, R0, 0x20, RZ ;  /* 0x0000002000007824 */ /* 0x000fe200078e00ff */
[----:B------:R-:W-:Y:S01]  /*0f30*/  SHF.R.S32.HI R11, RZ, 0x1f, R18 ;  /* 0x0000001fff0b7819 */ /* 0x000fe20000011412 */
[----:B------:R-:W-:Y:S01]  /*0f40*/  IMAD.IADD R7, R5, 0x1, -R4 ;  /* 0x0000000105077824 */ /* 0x000fe200078e0a04 */
[----:B------:R-:W-:Y:S01]  /*0f50*/  LOP3.LUT R2, R2, 0x1c0, RZ, 0xc0, !PT ;  /* 0x000001c002027812 */ /* 0x000fe200078ec0ff */
[----:B------:R-:W-:Y:S01]  /*0f60*/  IMAD.IADD R3, R8, 0x1, -R3 ;  /* 0x0000000108037824 */ /* 0x000fe200078e0a03 */
[----:B------:R-:W-:Y:S01]  /*0f70*/  LEA.HI R11, R11, R18, RZ, 0x2 ;  /* 0x000000120b0b7211 */ /* 0x000fe200078f10ff */
[----:B------:R-:W-:Y:S01]  /*0f80*/  IMAD.SHL.U32 R5, R5, 0x400, RZ ;  /* 0x0000040005057824 */ /* 0x000fe200078e00ff */
[----:B------:R-:W-:-:S02]  /*0f90*/  LOP3.LUT R0, R0, 0xffffffc0, RZ, 0xc0, !PT ;  /* 0xffffffc000007812 */ /* 0x000fc400078ec0ff */
[----:B------:R-:W-:Y:S02]  /*0fa0*/  LOP3.LUT R10, R2, 0x8, R16, 0xf8, !PT ;  /* 0x00000008020a7812 */ /* 0x000fe400078ef810 */
[----:B------:R-:W-:Y:S02]  /*0fb0*/  SHF.R.U32.HI R4, RZ, 0x3, R2 ;  /* 0x00000003ff047819 */ /* 0x000fe40000011602 */
[----:B------:R-:W-:Y:S02]  /*0fc0*/  SHF.R.S32.HI R2, RZ, 0x2, R11 ;  /* 0x00000002ff027819 */ /* 0x000fe4000001140b */
[----:B------:R-:W-:Y:S01]  /*0fd0*/  LOP3.LUT R15, R15, 0x7ffffe00, R12, 0xf8, !PT ;  /* 0x7ffffe000f0f7812 */ /* 0x000fe200078ef80c */
[----:B------:R-:W-:Y:S01]  /*0fe0*/  IMAD R12, R3, 0x8, R0 ;  /* 0x00000008030c7824 */ /* 0x000fe200078e0200 */
[----:B------:R-:W-:Y:S01]  /*0ff0*/  LOP3.LUT R10, R10, R4, RZ, 0x3c, !PT ;  /* 0x000000040a0a7212 */ /* 0x000fe200078e3cff */
[C---:B------:R-:W-:Y:S01]  /*1000*/  IMAD.SHL.U32 R0, R6.reuse, 0x40, RZ ;  /* 0x0000004006007824 */ /* 0x040fe200078e00ff */
[----:B------:R-:W-:Y:S01]  /*1010*/  R2P PR, R9, 0x6 ;  /* 0x0000000609007804 */ /* 0x000fe20000000000 */
[----:B------:R-:W-:Y:S01]  /*1020*/  IMAD R17, R7, 0x10, R2 ;  /* 0x0000001007117824 */ /* 0x000fe200078e0202 */
[----:B------:R-:W-:Y:S01]  /*1030*/  LOP3.LUT P4, RZ, R6, 0x2, RZ, 0xc0, !PT ;  /* 0x0000000206ff7812 */ /* 0x000fe2000788c0ff */
[----:B------:R-:W-:Y:S01]  /*1040*/  IMAD.SHL.U32 R2, R9, 0x40, RZ ;  /* 0x0000004009027824 */ /* 0x000fe200078e00ff */
[----:B------:R-:W-:Y:S01]  /*1050*/  LOP3.LUT R0, R0, 0x1c0, RZ, 0xc0, !PT ;  /* 0x000001c000007812 */ /* 0x000fe200078ec0ff */
[----:B------:R-:W-:Y:S01]  /*1060*/  IMAD.SHL.U32 R3, R14, 0x8, RZ ;  /* 0x000000080e037824 */ /* 0x000fe200078e00ff */
[----:B------:R-:W-:Y:S01]  /*1070*/  LOP3.LUT P3, RZ, R6, 0x4, RZ, 0xc0, !PT ;  /* 0x0000000406ff7812 */ /* 0x000fe2000786c0ff */
[----:B------:R-:W-:Y:S01]  /*1080*/  IMAD R7, R8, 0x2, R5 ;  /* 0x0000000208077824 */ /* 0x000fe200078e0205 */
[----:B------:R-:W-:Y:S01]  /*1090*/  LOP3.LUT R4, R2, 0x1c0, RZ, 0xc0, !PT ;  /* 0x000001c002047812 */ /* 0x000fe200078ec0ff */
[----:B------:R1:W-:Y:S01]  /*10a0*/  STL [R1+0x8c], R17 ;  /* 0x00008c1101007387 */ /* 0x0003e20000100800 */
[----:B------:R-:W-:Y:S01]  /*10b0*/  LOP3.LUT R2, R0, 0x8, R3, 0xf8, !PT ;  /* 0x0000000800027812 */ /* 0x000fe200078ef803 */
[----:B------:R-:W-:Y:S01]  /*10c0*/  IMAD.SHL.U32 R3, R13, 0x40, RZ ;  /* 0x000000400d037824 */ /* 0x000fe200078e00ff */
[----:B------:R-:W-:Y:S01]  /*10d0*/  SHF.R.U32.HI R0, RZ, 0x3, R0 ;  /* 0x00000003ff007819 */ /* 0x000fe20000011600 */
[----:B------:R-:W-:Y:S01]  /*10e0*/  IMAD.MOV.U32 R9, RZ, RZ, 0x40 ;  /* 0x00000040ff097424 */ /* 0x000fe200078e00ff */
[----:B------:R-:W-:Y:S01]  /*10f0*/  LEA.HI R6, R4, R4, RZ, 0x1d ;  /* 0x0000000404067211 */ /* 0x000fe200078fe8ff */
[----:B------:R-:W-:Y:S01]  /*1100*/  IMAD.SHL.U32 R200, R15, 0x2, RZ ;  /* 0x000000020fc87824 */ /* 0x000fe200078e00ff */
[----:B------:R-:W-:Y:S01]  /*1110*/  LOP3.LUT R2, R2, R0, RZ, 0x3c, !PT ;  /* 0x0000000002027212 */ /* 0x000fe200078e3cff */
[----:B------:R-:W-:Y:S01]  /*1120*/  IMAD R0, R14, 0x200, R10 ;  /* 0x000002000e007824 */ /* 0x000fe200078e020a */
[----:B------:R-:W-:Y:S01]  /*1130*/  LOP3.LUT R4, R3, 0xfffffe00, RZ, 0xc0, !PT ;  /* 0xfffffe0003047812 */ /* 0x000fe200078ec0ff */
[----:B------:R-:W-:Y:S01]  /*1140*/  IMAD.IADD R7, R7, 0x1, R6 ;  /* 0x0000000107077824 */ /* 0x000fe200078e0206 */
[----:B------:R-:W-:Y:S01]  /*1150*/  SHF.R.S32.HI R10, RZ, 0x1f, R205 ;  /* 0x0000001fff0a7819 */ /* 0x000fe200000114cd */
[----:B------:R-:W-:Y:S01]  /*1160*/  IMAD.MOV.U32 R8, RZ, RZ, 0x20 ;  /* 0x00000020ff087424 */ /* 0x000fe200078e00ff */
[CC--:B------:R-:W-:Y:S01]  /*1170*/  IADD3 R3, R2.reuse, R4.reuse, R5 ;  /* 0x0000000402037210 */ /* 0x0c0fe20007ffe005 */
[----:B------:R-:W-:Y:S01]  /*1180*/  IMAD.MOV.U32 R5, RZ, RZ, -0x10 ;  /* 0xfffffff0ff057424 */ /* 0x000fe200078e00ff */
[----:B------:R-:W-:-:S02]  /*1190*/  LOP3.LUT R4, R2, R4, RZ, 0xfc, !PT ;  /* 0x0000000402047212 */ /* 0x000fc400078efcff */
[----:B------:R-:W-:Y:S01]  /*11a0*/  LOP3.LUT R2, R11, 0x7ffffffc, RZ, 0xc0, !PT ;  /* 0x7ffffffc0b027812 */ /* 0x000fe200078ec0ff */
[----:B------:R-:W-:Y:S01]  /*11b0*/  IMAD.IADD R11, R17, 0x1, R12 ;  /* 0x00000001110b7824 */ /* 0x000fe200078e020c */
[----:B------:R-:W-:Y:S02]  /*11c0*/  LEA R188, R0, 0x2900, 0x1 ;  /* 0x0000290000bc7811 */ /* 0x000fe400078e08ff */
[----:B------:R-:W-:Y:S01]  /*11d0*/  SEL R0, R9, 0xffffffc0, !P3 ;  /* 0xffffffc009007807 */ /* 0x000fe20005800000 */
[----:B------:R-:W-:Y:S01]  /*11e0*/  IMAD.IADD R2, R18, 0x1, -R2 ;  /* 0x0000000112027824 */ /* 0x000fe200078e0a02 */
[----:B------:R2:W-:Y:S01]  /*11f0*/  STL [R1+0x90], R11 ;  /* 0x0000900b01007387 */ /* 0x0005e20000100800 */
[----:B------:R-:W-:Y:S02]  /*1200*/  LEA R9, R7, 0x80, 0x1 ;  /* 0x0000008007097811 */ /* 0x000fe400078e08ff */
[----:B------:R-:W-:Y:S01]  /*1210*/  IMAD.SHL.U32 R10, R2, 0x2, RZ ;  /* 0x00000002020a7824 */ /* 0x000fe200078e00ff */
[----:B------:R-:W-:-:S02]  /*1220*/  SEL R6, R8, 0xffffffe0, !P1 ;  /* 0xffffffe008067807 */ /* 0x000fc40004800000 */
[----:B------:R-:W-:Y:S02]  /*1230*/  SEL R2, R8, 0xffffffe0, !P4 ;  /* 0xffffffe008027807 */ /* 0x000fe40006000000 */
[C---:B-1----:R-:W-:Y:S01]  /*1240*/  IADD3 R17, R10.reuse, 0x8, RZ ;  /* 0x000000080a117810 */ /* 0x042fe20007ffe0ff */
[----:B------:R1:W-:Y:S01]  /*1250*/  STL [R1+0x38], R10 ;  /* 0x0000380a01007387 */ /* 0x0003e20000100800 */
[C---:B------:R-:W-:Y:S02]  /*1260*/  IADD3 R16, R10.reuse, 0x10, RZ ;  /* 0x000000100a107810 */ /* 0x040fe40007ffe0ff */
[C---:B------:R-:W-:Y:S01]  /*1270*/  IADD3 R15, R10.reuse, 0x18, RZ ;  /* 0x000000180a0f7810 */ /* 0x040fe20007ffe0ff */
[----:B------:R-:W-:Y:S01]  /*1280*/  STL [R1+0x2c], R17 ;  /* 0x00002c1101007387 */ /* 0x000fe20000100800 */
[C---:B------:R-:W-:Y:S02]  /*1290*/  IADD3 R14, R10.reuse, 0x20, RZ ;  /* 0x000000200a0e7810 */ /* 0x040fe40007ffe0ff */
[----:B------:R-:W-:Y:S01]  /*12a0*/  IADD3 R13, R10, 0x28, RZ ;  /* 0x000000280a0d7810 */ /* 0x000fe20007ffe0ff */
[----:B------:R-:W-:Y:S01]  /*12b0*/  STL [R1+0x28], R16 ;  /* 0x0000281001007387 */ /* 0x000fe20000100800 */
[----:B------:R-:W-:-:S02]  /*12c0*/  SHF.R.S32.HI R7, RZ, 0x1f, R17 ;  /* 0x0000001fff077819 */ /* 0x000fc40000011411 */
[----:B------:R-:W-:Y:S01]  /*12d0*/  SHF.R.S32.HI R8, RZ, 0x1f, R16 ;  /* 0x0000001fff087819 */ /* 0x000fe20000011410 */
[----:B------:R-:W-:Y:S01]  /*12e0*/  STL [R1+0x24], R15 ;  /* 0x0000240f01007387 */ /* 0x000fe20000100800 */
[----:B------:R-:W-:Y:S02]  /*12f0*/  SEL R5, R5, 0x10, !P0 ;  /* 0x0000001005057807 */ /* 0x000fe40004000000 */
[----:B------:R-:W-:Y:S01]  /*1300*/  LEA R194, R3, 0x5100, 0x1 ;  /* 0x0000510003c27811 */ /* 0x000fe200078e08ff */
[----:B------:R-:W-:Y:S01]  /*1310*/  STL [R1+0x20], R14 ;  /* 0x0000200e01007387 */ /* 0x000fe20000100800 */
[----:B--2---:R-:W-:Y:S02]  /*1320*/  IADD3 R11, R10, 0x30, RZ ;  /* 0x000000300a0b7810 */ /* 0x004fe40007ffe0ff */
[----:B------:R-:W-:Y:S01]  /*1330*/  LEA R190, R4, 0x100, 0x1 ;  /* 0x0000010004be7811 */ /* 0x000fe200078e08ff */
[----:B------:R-:W-:Y:S01]  /*1340*/  STL [R1+0x1c], R13 ;  /* 0x00001c0d01007387 */ /* 0x000fe20000100800 */
[----:B------:R-:W-:-:S02]  /*1350*/  IMAD.IADD R195, R194, 0x1, R0 ;  /* 0x00000001c2c37824 */ /* 0x000fc400078e0200 */
[----:B------:R-:W-:Y:S01]  /*1360*/  IMAD.IADD R197, R194, 0x1, R2 ;  /* 0x00000001c2c57824 */ /* 0x000fe200078e0202 */
[----:B------:R2:W-:Y:S01]  /*1370*/  STL [R1+0x18], R11 ;  /* 0x0000180b01007387 */ /* 0x0005e20000100800 */
[----:B-1----:R-:W-:Y:S01]  /*1380*/  IADD3 R10, R10, 0x38, RZ ;  /* 0x000000380a0a7810 */ /* 0x002fe20007ffe0ff */
[--C-:B------:R-:W-:Y:S02]  /*1390*/  IMAD.IADD R191, R0, 0x1, R190.reuse ;  /* 0x0000000100bf7824 */ /* 0x100fe400078e02be */
        /* <DEDUP_REMOVED lines=34> */
.L_x_2063:
[----:B--2---:R-:W2:Y:S01]  /*15c0*/  LDL R0, [R1+0xc] ;  /* 0x00000c0001007983 */ /* 0x004ea20000100800 */
[----:B------:R-:W-:Y:S01]  /*15d0*/  IMAD.MOV.U32 R8, RZ, RZ, 0x4 ;  /* 0x00000004ff087424 */ /* 0x000fe200078e00ff */
[----:B------:R-:W-:-:S02]  /*15e0*/  ISETP.NE.U32.AND P4, PT, RZ, c[0x0][0x370], PT ;  /* 0x0000dc00ff007a0c */ /* 0x000fc40003f85070 */
[----:B------:R-:W-:Y:S02]  /*15f0*/  ISETP.NE.U32.AND P2, PT, RZ, c[0x0][0x360], PT ;  /* 0x0000d800ff007a0c */ /* 0x000fe40003f45070 */
[----:B------:R-:W-:Y:S01]  /*1600*/  ISETP.NE.AND.EX P4, PT, RZ, c[0x0][0x374], PT, P4 ;  /* 0x0000dd00ff007a0c */ /* 0x000fe20003f85340 */
[----:B--2---:R-:W-:-:S05]  /*1610*/  IMAD.WIDE R2, R0, R8, c[0x0][0x588] ;  /* 0x0001620000027625 */ /* 0x004fca00078e0208 */
[----:B------:R-:W2:Y:S01]  /*1620*/  LDG.E R14, [R2.64] ;  /* 0x00000006020e7981 */ /* 0x000ea2000c1e1900 */
[----:B------:R-:W-:Y:S01]  /*1630*/  ISETP.NE.AND.EX P2, PT, RZ, c[0x0][0x364], PT, P2 ;  /* 0x0000d900ff007a0c */ /* 0x000fe20003f45320 */
[----:B------:R-:W-:Y:S01]  /*1640*/  IMAD.MOV.U32 R243, RZ, RZ, RZ ;  /* 0x000000fffff37224 */ /* 0x000fe200078e00ff */
[----:B------:R-:W-:Y:S01]  /*1650*/  ISETP.NE.U32.AND P3, PT, RZ, c[0x0][0x348], PT ;  /* 0x0000d200ff007a0c */ /* 0x000fe20003f65070 */
[----:B------:R-:W-:-:S03]  /*1660*/  IMAD.MOV.U32 R11, RZ, RZ, RZ ;  /* 0x000000ffff0b7224 */ /* 0x000fc600078e00ff */
[----:B------:R-:W-:Y:S02]  /*1670*/  ISETP.NE.AND.EX P3, PT, RZ, c[0x0][0x34c], PT, P3 ;  /* 0x0000d300ff007a0c */ /* 0x000fe40003f65330 */
[----:B--2---:R-:W-:Y:S01]  /*1680*/  SHF.R.S32.HI R15, RZ, 0x1f, R14 ;  /* 0x0000001fff0f7819 */ /* 0x004fe2000001140e */
[C---:B------:R-:W-:Y:S01]  /*1690*/  IMAD.SHL.U32 R18, R14.reuse, 0x4, RZ ;  /* 0x000000040e127824 */ /* 0x040fe200078e00ff */
[C---:B------:R-:W-:Y:S01]  /*16a0*/  @P4 LEA R6, P1, R14.reuse, c[0x0][0x370], 0x2 ;  /* 0x0000dc000e064a11 */ /* 0x040fe200078210ff */
[----:B------:R1:W-:Y:S01]  /*16b0*/  STL [R1+0x10], R14 ;  /* 0x0000100e01007387 */ /* 0x0003e20000100800 */
[C-C-:B------:R-:W-:Y:S02]  /*16c0*/  SHF.L.U64.HI R17, R14.reuse, 0x2, R15.reuse ;  /* 0x000000020e117819 */ /* 0x140fe4000001020f */
[----:B------:R-:W-:Y:S01]  /*16d0*/  @P4 LEA.HI.X R7, R14, c[0x0][0x374], R15, 0x2, P1 ;  /* 0x0000dd000e074a11 */ /* 0x000fe200008f140f */
[----:B------:R1:W-:Y:S01]  /*16e0*/  STL [R1+0x40], R15 ;  /* 0x0000400f01007387 */ /* 0x0003e20000100800 */
[----:B------:R-:W-:-:S02]  /*16f0*/  @P2 IADD3 R4, P0, R18, c[0x0][0x360], RZ ;  /* 0x0000d80012042a10 */ /* 0x000fc40007f1e0ff */
[----:B------:R-:W-:Y:S01]  /*1700*/  IADD3 R2, P1, R18, c[0x0][0x348], RZ ;  /* 0x0000d20012027a10 */ /* 0x000fe20007f3e0ff */
[----:B------:R1:W5:Y:S01]  /*1710*/  @P4 LDG.E R243, [R6.64] ;  /* 0x0000000606f34981 */ /* 0x000362000c1e1900 */
[C---:B------:R-:W-:Y:S02]  /*1720*/  @P2 IADD3.X R5, R17.reuse, c[0x0][0x364], RZ, P0, !PT ;  /* 0x0000d90011052a10 */ /* 0x040fe400007fe4ff */
[----:B------:R-:W-:Y:S01]  /*1730*/  IADD3.X R3, R17, c[0x0][0x34c], RZ, P1, !PT ;  /* 0x0000d30011037a10 */ /* 0x000fe20000ffe4ff */
[----:B------:R1:W-:Y:S04]  /*1740*/  STL [R1+0x30], R18 ;  /* 0x0000301201007387 */ /* 0x0003e80000100800 */
[----:B------:R1:W5:Y:S04]  /*1750*/  @P2 LDG.E R12, [R4.64] ;  /* 0x00000006040c2981 */ /* 0x000368000c1e1900 */
[----:B------:R1:W5:Y:S04]  /*1760*/  @P3 LDG.E R11, [R2.64] ;  /* 0x00000006020b3981 */ /* 0x000368000c1e1900 */
[----:B------:R1:W-:Y:S01]  /*1770*/  STL [R1+0x34], R17 ;  /* 0x0000341101007387 */ /* 0x0003e20000100800 */
[----:B------:R-:W-:Y:S01]  /*1780*/  YIELD ;  /* 0x0000000000007946 */ /* 0x000fe20003800000 */
[----:B------:R-:W-:Y:S05]  /*1790*/  @P2 BRA `(.L_x_1952) ;  /* 0x0000005000002947 */ /* 0x000fea0003800000 */
[----:B-----5:R-:W-:Y:S01]  /*17a0*/  MOV R12, c[0x0][0x168] ;  /* 0x00005a00000c7a02 */ /* 0x020fe20000000f00 */
[----:B------:R-:W-:Y:S05]  /*17b0*/  @!P3 BRA `(.L_x_1952) ;  /* 0x000000300000b947 */ /* 0x000fea0003800000 */
[----:B------:R2:W3:Y:S04]  /*17c0*/  LDG.E R0, [R2.64] ;  /* 0x0000000602007981 */ /* 0x0004e8000c1e1900 */
[----:B-12---:R-:W3:Y:S02]  /*17d0*/  LDG.E R2, [R2.64+0x4] ;  /* 0x0000040602027981 */ /* 0x006ee4000c1e1900 */
[----:B---3--:R-:W-:-:S02]  /*17e0*/  IADD3 R12, -R0, R2, RZ ;  /* 0x00000002000c7210 */ /* 0x008fc40007ffe1ff */
.L_x_1952:
[----:B------:R-:W-:-:S04]  /*17f0*/  ISETP.NE.U32.AND P0, PT, RZ, c[0x0][0x368], PT ;  /* 0x0000da00ff007a0c */ /* 0x000fc80003f05070 */
[----:B------:R-:W-:-:S13]  /*1800*/  ISETP.NE.AND.EX P0, PT, RZ, c[0x0][0x36c], PT, P0 ;  /* 0x0000db00ff007a0c */ /* 0x000fda0003f05300 */
[----:B------:R-:W-:Y:S05]  /*1810*/  @!P0 BRA `(.L_x_1953) ;  /* 0x0000004000008947 */ /* 0x000fea0003800000 */
[----:B-1----:R-:W-:-:S04]  /*1820*/  IADD3 R2, P0, R18, c[0x0][0x368], RZ ;  /* 0x0000da0012027a10 */ /* 0x002fc80007f1e0ff */
[----:B------:R-:W-:-:S05]  /*1830*/  IADD3.X R3, R17, c[0x0][0x36c], RZ, P0, !PT ;  /* 0x0000db0011037a10 */ /* 0x000fca00007fe4ff */
[----:B------:R1:W5:Y:S01]  /*1840*/  LDG.E R0, [R2.64] ;  /* 0x0000000602007981 */ /* 0x000362000c1e1900 */
[----:B------:R-:W-:Y:S05]  /*1850*/  BRA `(.L_x_1954) ;  /* 0x0000008000007947 */ /* 0x000fea0003800000 */
.L_x_1953:
        /* <DEDUP_REMOVED lines=8> */
.L_x_1954:
        /* <DEDUP_REMOVED lines=48> */
.L_x_1956:
[----:B------:R-:W-:Y:S05]  /*1be0*/  BSYNC B0 ;  /* 0x0000000000007941 */ /* 0x000fea0003800000 */
.L_x_1955:
[----:B------:R-:W-:Y:S01]  /*1bf0*/  IMAD R241, R19, R2, RZ ;  /* 0x0000000213f17224 */ /* 0x000fe200078e02ff */
[----:B------:R-:W-:Y:S01]  /*1c00*/  PRMT R0, RZ, 0x7610, R0 ;  /* 0x00007610ff007816 */ /* 0x000fe20000000000 */
[----:B------:R-:W-:Y:S01]  /*1c10*/  IMAD.MOV.U32 R24, RZ, RZ, RZ ;  /* 0x000000ffff187224 */ /* 0x000fe200078e00ff */
[----:B-1----:R-:W-:Y:S01]  /*1c20*/  MOV R19, RZ ;  /* 0x000000ff00137202 */ /* 0x002fe20000000f00 */
[----:B------:R-:W-:Y:S01]  /*1c30*/  IMAD.IADD R2, R241, 0x1, R2 ;  /* 0x00000001f1027824 */ /* 0x000fe200078e0202 */
[----:B------:R-:W-:Y:S01]  /*1c40*/  CS2R R22, SRZ ;  /* 0x0000000000167805 */ /* 0x000fe2000001ff00 */
        /* <DEDUP_REMOVED lines=35> */
[----:B------:R-:W2:Y:S01]  /*1e80*/  LDL R6, [R1+0x4] ;  /* 0x0000040001067983 */ /* 0x000ea20000100800 */
        /* <DEDUP_REMOVED lines=8> */
[----:B------:R-:W-:Y:S01]  /*1f10*/  IMAD R5, R206, 0x10, R242 ;  /* 0x00000010ce057824 */ /* 0x000fe200078e02f2 */
[----:B------:R-:W-:Y:S01]  /*1f20*/  ISETP.GE.AND P2, PT, R205, c[0x0][0x198], PT ;  /* 0x00006600cd007a0c */ /* 0x000fe20003f46270 */
[----:B------:R-:W-:Y:S01]  /*1f30*/  IMAD R0, R0, c[0x0][0x178], RZ ;  /* 0x00005e0000007a24 */ /* 0x000fe200078e02ff */
[----:B------:R-:W-:Y:S02]  /*1f40*/  ISETP.NE.AND P0, PT, R4, 0x1, PT ;  /* 0x000000010400780c */ /* 0x000fe40003f05270 */
[----:B------:R-:W-:Y:S01]  /*1f50*/  SEL R4, R14, RZ, !P3 ;  /* 0x000000ff0e047207 */ /* 0x000fe20005800000 */
[C---:B------:R-:W-:Y:S01]  /*1f60*/  IMAD R0, R11.reuse, c[0x0][0x17c], R0 ;  /* 0x00005f000b007a24 */ /* 0x040fe200078e0200 */
[----:B------:R-:W-:Y:S01]  /*1f70*/  IADD3 R175, R176, -0x1, RZ ;  /* 0xffffffffb0af7810 */ /* 0x000fe20007ffe0ff */
[----:B-1----:R-:W-:-:S05]  /*1f80*/  IMAD.WIDE.U32 R2, R11, c[0x0][0x178], RZ ;  /* 0x00005e000b027a25 */ /* 0x002fca00078e00ff */
[----:B------:R-:W-:-:S05]  /*1f90*/  IADD3 R3, R3, R0, RZ ;  /* 0x0000000003037210 */ /* 0x000fca0007ffe0ff */
[----:B------:R-:W-:-:S04]  /*1fa0*/  IMAD.WIDE.U32 R2, R26, c[0x0][0x1b8], R2 ;  /* 0x00006e001a027a25 */ /* 0x000fc800078e0002 */
[----:B------:R-:W-:-:S04]  /*1fb0*/  IMAD R3, R26, c[0x0][0x1bc], R3 ;  /* 0x00006f001a037a24 */ /* 0x000fc800078e0203 */
        /* <DEDUP_REMOVED lines=26> */
.L_x_2068:
[----:B------:R-:W-:Y:S05]  /*2160*/  BRA.DIV ~URZ, `(.L_x_1959) ;  /* 0x0000bb927f007947 */ /* 0x000fea000b800000 */
[----:B------:R3:W4:Y:S02]  /*2170*/  SHFL.IDX PT, R2, R6, RZ, 0x181f ;  /* 0x00181fff06027589 */ /* 0x00072400000e0000 */
.L_x_2069:
[----:B---3--:R-:W3:Y:S01]  /*2180*/  LDL R0, [R1+0x4] ;  /* 0x0000040001007983 */ /* 0x008ee20000100800 */
[----:B------:R-:W-:Y:S01]  /*2190*/  IMAD R4, R12, c[0x0][0x2c4], RZ ;  /* 0x0000b1000c047a24 */ /* 0x000fe200078e02ff */
[----:B------:R-:W-:Y:S01]  /*21a0*/  BSSY B0, `(.L_x_1960) ;  /* 0x000000b000007945 */ /* 0x000fe20003800000 */
[----:B---3--:R-:W-:-:S04]  /*21b0*/  LEA R0, R0, R242, 0x7 ;  /* 0x000000f200007211 */ /* 0x008fc800078e38ff */
        /* <DEDUP_REMOVED lines=9> */
.L_x_1961:
[----:B------:R-:W-:Y:S05]  /*2250*/  BSYNC B0 ;  /* 0x0000000000007941 */ /* 0x000fea0003800000 */
.L_x_1960:
[----:B------:R-:W-:Y:S05]  /*2260*/  BRA.DIV ~URZ, `(.L_x_1962) ;  /* 0x0000bb027f007947 */ /* 0x000fea000b800000 */
[----:B--2---:R2:W3:Y:S04]  /*2270*/  SHFL.IDX PT, R7, R5, 0x1, 0x181f ;  /* 0x00381f0005077f89 */ /* 0x0044e800000e0000 */
[----:B----4-:R2:W4:Y:S02]  /*2280*/  SHFL.IDX PT, R2, R6, 0x1, 0x181f ;  /* 0x00381f0006027f89 */ /* 0x01052400000e0000 */
.L_x_2070:
[----:B------:R-:W-:Y:S01]  /*2290*/  IADD3 R3, R0, 0x10, RZ ;  /* 0x0000001000037810 */ /* 0x000fe20007ffe0ff */
[----:B------:R-:W-:Y:S03]  /*22a0*/  BSSY B0, `(.L_x_1963) ;  /* 0x000000a000007945 */ /* 0x000fe60003800000 */
[----:B------:R-:W-:-:S13]  /*22b0*/  ISETP.GE.AND P0, PT, R3, R4, PT ;  /* 0x000000040300720c */ /* 0x000fda0003f06270 */
[----:B------:R-:W-:Y:S05]  /*22c0*/  @P0 BRA `(.L_x_1964) ;  /* 0x0000007000000947 */ /* 0x000fea0003800000 */
[----:B------:R-:W-:Y:S02]  /*22d0*/  SHF.R.S32.HI R9, RZ, 0x1f, R205 ;  /* 0x0000001fff097819 */ /* 0x000fe400000114cd */
[----:B----4-:R-:W-:-:S04]  /*22e0*/  LEA R2, P0, R205, R2, 0x1 ;  /* 0x00000002cd027211 */ /* 0x010fc800078008ff */
[----:B---3--:R-:W-:-:S05]  /*22f0*/  LEA.HI.X R3, R205, R7, R9, 0x1, P0 ;  /* 0x00000007cd037211 */ /* 0x008fca00000f0c09 */
[----:B------:R-:W-:Y:S01]  /*2300*/  @!PT LDS RZ, [RZ] ;  /* 0x00000000fffff984 */ /* 0x000fe20000000800 */
[----:B------:R-:W-:Y:S01]  /*2310*/  @!PT LDS RZ, [RZ] ;  /* 0x00000000fffff984 */ /* 0x000fe20000000800 */
[----:B------:R-:W-:Y:S01]  /*2320*/  @!PT LDS RZ, [RZ] ;  /* 0x00000000fffff984 */ /* 0x000fe20000000800 */
[----:B------:R3:W-:Y:S04]  /*2330*/  LDGSTS.E.BYPASS.LTC128B.128 [R200+0x5900], [R2.64], !P2 ;  /* 0x0590000002c87fae */ /* 0x0007e8000d101d46 */
.L_x_1964:
[----:B------:R-:W-:Y:S05]  /*2340*/  BSYNC B0 ;  /* 0x0000000000007941 */ /* 0x000fea0003800000 */
.L_x_1963:
[----:B------:R-:W-:Y:S05]  /*2350*/  BRA.DIV ~URZ, `(.L_x_1965) ;  /* 0x0000bae27f007947 */ /* 0x000fea000b800000 */
[----:B---3--:R3:W1:Y:S02]  /*2360*/  SHFL.IDX PT, R7, R5, 0x2, 0x181f ;  /* 0x00581f0005077f89 */ /* 0x00866400000e0000 */
.L_x_2071:
[----:B------:R-:W-:Y:S05]  /*2370*/  BRA.DIV ~URZ, `(.L_x_1966) ;  /* 0x0000bb327f007947 */ /* 0x000fea000b800000 */
[----:B----4-:R4:W2:Y:S02]  /*2380*/  SHFL.IDX PT, R2, R6, 0x2, 0x181f ;  /* 0x00581f0006027f89 */ /* 0x0108a400000e0000 */
.L_x_2072:
        /* <DEDUP_REMOVED lines=11> */
.L_x_1968:
[----:B------:R-:W-:Y:S05]  /*2440*/  BSYNC B0 ;  /* 0x0000000000007941 */ /* 0x000fea0003800000 */
.L_x_1967:
[----:B------:R-:W-:Y:S05]  /*2450*/  BRA.DIV ~URZ, `(.L_x_1969) ;  /* 0x0000bac27f007947 */ /* 0x000fea000b800000 */
[----:B-1----:R1:W3:Y:S04]  /*2460*/  SHFL.IDX PT, R7, R5, 0x3, 0x181f ;  /* 0x00781f0005077f89 */ /* 0x0022e800000e0000 */
[----:B--2---:R1:W2:Y:S02]  /*2470*/  SHFL.IDX PT, R2, R6, 0x3, 0x181f ;  /* 0x00781f0006027f89 */ /* 0x0042a400000e0000 */
.L_x_2073:
        /* <DEDUP_REMOVED lines=11> */
.L_x_1971:
[----:B------:R-:W-:Y:S05]  /*2530*/  BSYNC B0 ;  /* 0x0000000000007941 */ /* 0x000fea0003800000 */
.L_x_1970:
[----:B------:R-:W-:Y:S05]  /*2540*/  BRA.DIV ~URZ, `(.L_x_1972) ;  /* 0x0000baa27f007947 */ /* 0x000fea000b800000 */
[----:B---3--:R3:W1:Y:S02]  /*2550*/  SHFL.IDX PT, R7, R5, 0x4, 0x181f ;  /* 0x00981f0005077f89 */ /* 0x00866400000e0000 */
.L_x_2074:
[----:B------:R-:W-:Y:S05]  /*2560*/  BRA.DIV ~URZ, `(.L_x_1973) ;  /* 0x0000baf27f007947 */ /* 0x000fea000b800000 */
[----:B--2---:R2:W3:Y:S02]  /*2570*/  SHFL.IDX PT, R2, R6, 0x4, 0x181f ;  /* 0x00981f0006027f89 */ /* 0x0044e400000e0000 */
.L_x_2075:
[----:B------:R-:W-:Y:S01]  /*2580*/  IADD3 R3, R0, 0x40, RZ ;  /* 0x0000004000037810 */ /* 0x000fe20007ffe0ff */
[----:B------:R-:W-:Y:S03]  /*2590*/  BSSY B0, `(.L_x_1974) ;  /* 0x000000a000007945 */ /* 0x000fe60003800000 */
[----:B------:R-:W-:-:S13]  /*25a0*/  ISETP.GE.AND P0, PT, R3, R4, PT ;  /* 0x000000040300720c */ /* 0x000fda0003f06270 */
[----:B------:R-:W-:Y:S05]  /*25b0*/  @P0 BRA `(.L_x_1975) ;  /* 0x0000007000000947 */ /* 0x000fea0003800000 */
[----:B------:R-:W-:Y:S02]  /*25c0*/  SHF.R.S32.HI R9, RZ, 0x1f, R205 ;  /* 0x0000001fff097819 */ /* 0x000fe400000114cd */
[----:B---3--:R-:W-:-:S04]  /*25d0*/  LEA R2, P0, R205, R2, 0x1 ;  /* 0x00000002cd027211 */ /* 0x008fc800078008ff */
[----:B-1----:R-:W-:-:S05]  /*25e0*/  LEA.HI.X R3, R205, R7, R9, 0x1, P0 ;  /* 0x00000007cd037211 */ /* 0x002fca00000f0c09 */
[----:B------:R-:W-:Y:S01]  /*25f0*/  @!PT LDS RZ, [RZ] ;  /* 0x00000000fffff984 */ /* 0x000fe20000000800 */
[----:B------:R-:W-:Y:S01]  /*2600*/  @!PT LDS RZ, [RZ] ;  /* 0x00000000fffff984 */ /* 0x000fe20000000800 */
[----:B------:R-:W-:Y:S01]  /*2610*/  @!PT LDS RZ, [RZ] ;  /* 0x00000000fffff984 */ /* 0x000fe20000000800 */
[----:B------:R1:W-:Y:S04]  /*2620*/  LDGSTS.E.BYPASS.LTC128B.128 [R200+0x7100], [R2.64], !P2 ;  /* 0x0710000002c87fae */ /* 0x0003e8000d101d46 */
.L_x_1975:
[----:B------:R-:W-:Y:S05]  /*2630*/  BSYNC B0 ;  /* 0x0000000000007941 */ /* 0x000fea0003800000 */
.L_x_1974:
[----:B------:R-:W-:Y:S05]  /*2640*/  BRA.DIV ~URZ, `(.L_x_1976) ;  /* 0x0000ba827f007947 */ /* 0x000fea000b800000 */
[----:B-1----:R1:W2:Y:S04]  /*2650*/  SHFL.IDX PT, R7, R5, 0x5, 0x181f ;  /* 0x00b81f0005077f89 */ /* 0x0022a800000e0000 */
[----:B---3--:R1:W3:Y:S02]  /*2660*/  SHFL.IDX PT, R2, R6, 0x5, 0x181f ;  /* 0x00b81f0006027f89 */ /* 0x0082e400000e0000 */
.L_x_2076:
[----:B------:R-:W-:Y:S01]  /*2670*/  IADD3 R3, R0, 0x50, RZ ;  /* 0x0000005000037810 */ /* 0x000fe20007ffe0ff */
[----:B------:R-:W-:Y:S03]  /*2680*/  BSSY B0, `(.L_x_1977) ;  /* 0x000000a000007945 */ /* 0x000fe60003800000 */
[----:B------:R-:W-:-:S13]  /*2690*/  ISETP.GE.AND P0, PT, R3, R4, PT ;  /* 0x000000040300720c */ /* 0x000fda0003f06270 */
[----:B------:R-:W-:Y:S05]  /*26a0*/  @P0 BRA `(.L_x_1978) ;  /* 0x0000007000000947 */ /* 0x000fea0003800000 */
[----:B------:R-:W-:Y:S02]  /*26b0*/  SHF.R.S32.HI R9, RZ, 0x1f, R205 ;  /* 0x0000001fff097819 */ /* 0x000fe400000114cd */
[----:B---3--:R-:W-:-:S04]  /*26c0*/  LEA R2, P0, R205, R2, 0x1 ;  /* 0x00000002cd027211 */ /* 0x008fc800078008ff */
[----:B--2---:R-:W-:-:S05]  /*26d0*/  LEA.HI.X R3, R205, R7, R9, 0x1, P0 ;  /* 0x00000007cd037211 */ /* 0x004fca00000f0c09 */
[----:B------:R-:W-:Y:S01]  /*26e0*/  @!PT LDS RZ, [RZ] ;  /* 0x00000000fffff984 */ /* 0x000fe20000000800 */
[----:B------:R-:W-:Y:S01]  /*26f0*/  @!PT LDS RZ, [RZ] ;  /* 0x00000000fffff984 */ /* 0x000fe20000000800 */
[----:B------:R-:W-:Y:S01]  /*2700*/  @!PT LDS RZ, [RZ] ;  /* 0x00000000fffff984 */ /* 0x000fe20000000800 */
[----:B------:R2:W-:Y:S04]  /*2710*/  LDGSTS.E.BYPASS.LTC128B.128 [R200+0x7900], [R2.64], !P2 ;  /* 0x0790000002c87fae */ /* 0x0005e8000d101d46 */
.L_x_1978:
[----:B------:R-:W-:Y:S05]  /*2720*/  BSYNC B0 ;  /* 0x0000000000007941 */ /* 0x000fea0003800000 */
.L_x_1977:
[----:B------:R-:W-:Y:S05]  /*2730*/  BRA.DIV ~URZ, `(.L_x_1979) ;  /* 0x0000ba627f007947 */ /* 0x000fea000b800000 */
[----:B--2---:R2:W1:Y:S02]  /*2740*/  SHFL.IDX PT, R7, R5, 0x6, 0x181f ;  /* 0x00d81f0005077f89 */ /* 0x00446400000e0000 */
.L_x_2077:
[----:B------:R-:W-:Y:S05]  /*2750*/  BRA.DIV ~URZ, `(.L_x_1980) ;  /* 0x0000bab27f007947 */ /* 0x000fea000b800000 */
[----:B---3--:R3:W2:Y:S02]  /*2760*/  SHFL.IDX PT, R2, R6, 0x6, 0x181f ;  /* 0x00d81f0006027f89 */ /* 0x0086a400000e0000 */
.L_x_2078:
        /* <DEDUP_REMOVED lines=11> */
.L_x_1982:
[----:B------:R-:W-:Y:S05]  /*2820*/  BSYNC B0 ;  /* 0x0000000000007941 */ /* 0x000fea0003800000 */
.L_x_1981:
[----:B------:R-:W-:Y:S05]  /*2830*/  BRA.DIV ~URZ, `(.L_x_1983) ;  /* 0x0000ba427f007947 */ /* 0x000fea000b800000 */
[----:B-12---:R-:W1:Y:S04]  /*2840*/  SHFL.IDX PT, R5, R5, 0x7, 0x181f ;  /* 0x00f81f0005057f89 */ /* 0x006e6800000e0000 */
[----:B------:R2:W3:Y:S02]  /*2850*/  SHFL.IDX PT, R2, R6, 0x7, 0x181f ;  /* 0x00f81f0006027f89 */ /* 0x0004e400000e0000 */
.L_x_2079:
[----:B------:R-:W-:Y:S01]  /*2860*/  IADD3 R0, R0, 0x70, RZ ;  /* 0x0000007000007810 */ /* 0x000fe20007ffe0ff */
[----:B-----5:R-:W-:Y:S01]  /*2870*/  IMAD.WIDE.U32 R246, R8, c[0x0][0x2b0], RZ ;  /* 0x0000ac0008f67a25 */ /* 0x020fe200078e00ff */
[----:B------:R-:W-:Y:S02]  /*2880*/  SHF.R.S32.HI R132, RZ, 0x1f, R205 ;  /* 0x0000001fff847819 */ /* 0x000fe400000114cd */
[----:B------:R-:W-:Y:S01]  /*2890*/  ISETP.GE.AND P1, PT, R0, R4, PT ;  /* 0x000000040000720c */ /* 0x000fe20003f26270 */
[----:B------:R-:W-:Y:S01]  /*28a0*/  IMAD R172, R206, 0x10, R242 ;  /* 0x00000010ceac7824 */ /* 0x000fe200078e02f2 */
[----:B------:R-:W-:-:S05]  /*28b0*/  SHF.R.S32.HI R0, RZ, 0x1f, R8 ;  /* 0x0000001fff007819 */ /* 0x000fca0000011408 */
[----:B------:R-:W-:-:S04]  /*28c0*/  IMAD R0, R0, c[0x0][0x2b0], RZ ;  /* 0x0000ac0000007a24 */ /* 0x000fc800078e02ff */
[----:B------:R-:W-:Y:S02]  /*28d0*/  IMAD R0, R8, c[0x0][0x2b4], R0 ;  /* 0x0000ad0008007a24 */ /* 0x000fe400078e0200 */
[----:B---3--:R-:W-:Y:S02]  /*28e0*/  @!P1 LEA R2, P0, R205, R2, 0x1 ;  /* 0x00000002cd029211 */ /* 0x008fe400078008ff */
[----:B------:R-:W-:Y:S02]  /*28f0*/  IMAD.IADD R251, R247, 0x1, R0 ;  /* 0x00000001f7fb7824 */ /* 0x000fe400078e0200 */
[----:B-1----:R-:W-:-:S05]  /*2900*/  @!P1 LEA.HI.X R3, R205, R5, R132, 0x1, P0 ;  /* 0x00000005cd039211 */ /* 0x002fca00000f0c84 */
[----:B------:R-:W-:Y:S01]  /*2910*/  @!PT LDS RZ, [RZ] ;  /* 0x00000000fffff984 */ /* 0x000fe20000000800 */
[----:B------:R-:W-:Y:S01]  /*2920*/  @!PT LDS RZ, [RZ] ;  /* 0x00000000fffff984 */ /* 0x000fe20000000800 */
[----:B------:R-:W-:Y:S01]  /*2930*/  @!PT LDS RZ, [RZ] ;  /* 0x00000000fffff984 */ /* 0x000fe20000000800 */
[----:B------:R1:W-:Y:S04]  /*2940*/  @!P1 LDGSTS.E.BYPASS.LTC128B.128 [R200+0x8900], [R2.64], !P2 ;  /* 0x0890000002c89fae */ /* 0x0003e8000d101d46 */
[----:B------:R-:W0:Y:S01]  /*2950*/  LDGDEPBAR ;  /* 0x00000000000079af */ /* 0x000e220000000000 */
[----:B------:R-:W-:Y:S02]  /*2960*/  WARPSYNC 0xffffffff ;  /* 0xffffffff00007948 */ /* 0x000fe40003800000 */
[----:B------:R-:W-:Y:S01]  /*2970*/  IMAD.MOV.U32 R174, RZ, RZ, 0x50 ;  /* 0x00000050ffae7424 */ /* 0x000fe200078e00ff */
[----:B------:R-:W-:Y:S01]  /*2980*/  BAR.SYNC.DEFER_BLOCKING 0x0 ;  /* 0x0000000000007b1d */ /* 0x000fe20000010000 */
[----:B------:R-:W-:Y:S02]  /*2990*/  IMAD.MOV.U32 R0, RZ, RZ, c[0x0][0x2b8] ;  /* 0x0000ae00ff007624 */ /* 0x000fe400078e00ff */
[----:B------:R-:W-:Y:S02]  /*29a0*/  IMAD R174, R176, R174, -0x50 ;  /* 0xffffffb0b0ae7424 */ /* 0x000fe400078e02ae */
[----:B------:R-:W-:Y:S01]  /*29b0*/  IMAD.MOV.U32 R199, RZ, RZ, RZ ;  /* 0x000000ffffc77224 */ /* 0x000fe200078e00ff */
[----:B------:R-:W-:Y:S01]  /*29c0*/  ISETP.NE.AND P3, PT, R0, 0x1, PT ;  /* 0x000000010000780c */ /* 0x000fe20003f65270 */
[----:B-1----:R-:W-:-:S05]  /*29d0*/  IMAD.IADD R2, R172, 0x1, R174 ;  /* 0x00000001ac027824 */ /* 0x002fca00078e02ae */
[C---:B------:R-:W-:Y:S01]  /*29e0*/  ISETP.GE.AND P1, PT, R2.reuse, R13, PT ;  /* 0x0000000d0200720c */ /* 0x040fe20003f26270 */
[----:B------:R-:W-:-:S03]  /*29f0*/  IMAD.IADD R2, R2, 0x1, R243 ;  /* 0x0000000102027824 */ /* 0x000fc600078e02f3 */
[----:B------:R-:W-:Y:S01]  /*2a00*/  ISETP.GT.OR P1, PT, R172, 0x4f, P1 ;  /* 0x0000004fac00780c */ /* 0x000fe20000f24670 */
[----:B------:R-:W-:Y:S02]  /*2a10*/  IMAD.MOV.U32 R0, RZ, RZ, R2 ;  /* 0x000000ffff007224 */ /* 0x000fe400078e0002 */
[----:B------:R-:W-:-:S05]  /*2a20*/  @P3 IMAD.HI.U32 R3, R2, c[0x0][0x2bc], RZ ;  /* 0x0000af0002033a27 */ /* 0x000fca00078e00ff */
[----:B------:R-:W-:-:S05]  /*2a30*/  @P3 SHF.R.U32.HI R0, RZ, c[0x0][0x2c0], R3 ;  /* 0x0000b000ff003a19 */ /* 0x000fca0000011603 */
[----:B------:R-:W-:-:S04]  /*2a40*/  @!P1 IADD3 R3, P0, R0, R246, RZ ;  /* 0x000000f600039210 */ /* 0x000fc80007f1e0ff */
[----:B------:R-:W-:Y:S02]  /*2a50*/  @!P1 LEA.HI.X.SX32 R5, R0, R251, 0x1, P0 ;  /* 0x000000fb00059211 */ /* 0x000fe400000f0eff */
[----:B------:R-:W-:-:S04]  /*2a60*/  @!P1 LEA R4, P0, R3, c[0x0][0x2a0], 0x2 ;  /* 0x0000a80003049a11 */ /* 0x000fc800078010ff */
[----:B------:R-:W-:-:S05]  /*2a70*/  @!P1 LEA.HI.X R5, R3, c[0x0][0x2a4], R5, 0x2, P0 ;  /* 0x0000a90003059a11 */ /* 0x000fca00000f1405 */
[----:B------:R-:W3:Y:S01]  /*2a80*/  @!P1 LDG.E R199, [R4.64] ;  /* 0x0000000604c79981 */ /* 0x000ee2000c1e1900 */
[----:B------:R-:W-:Y:S01]  /*2a90*/  IMAD.MOV R0, RZ, RZ, -R0 ;  /* 0x000000ffff007224 */ /* 0x000fe200078e0a00 */
[----:B------:R-:W-:Y:S01]  /*2aa0*/  BSSY B0, `(.L_x_1984) ;  /* 0x0000122000007945 */ /* 0x000fe20003800000 */
[----:B------:R-:W-:-:S04]  /*2ab0*/  IMAD.WIDE.U32 R244, R26, c[0x0][0x1e8], RZ ;  /* 0x00007a001af47a25 */ /* 0x000fc800078e00ff */
[----:B------:R-:W-:Y:S02]  /*2ac0*/  IMAD R201, R0, c[0x0][0x2b8], R2 ;  /* 0x0000ae0000c97a24 */ /* 0x000fe400078e0202 */
[----:B------:R-:W-:Y:S02]  /*2ad0*/  IMAD R250, R26, c[0x0][0x1ec], R245 ;  /* 0x00007b001afa7a24 */ /* 0x000fe400078e02f5 */
[----:B------:R-:W-:Y:S01]  /*2ae0*/  IMAD.WIDE.U32 R2, R201, c[0x0][0x1e0], RZ ;  /* 0x00007800c9027a25 */ /* 0x000fe200078e00ff */
[----:B------:R-:W-:-:S03]  /*2af0*/  SHF.R.S32.HI R25, RZ, 0x1f, R201 ;  /* 0x0000001fff197819 */ /* 0x000fc600000114c9 */
[----:B------:R-:W-:Y:S02]  /*2b00*/  IMAD R173, R175, -0x50, R13 ;  /* 0xffffffb0afad7824 */ /* 0x000fe400078e020d */
[----:B------:R-:W-:Y:S02]  /*2b10*/  IMAD R0, R25, c[0x0][0x1e0], RZ ;  /* 0x0000780019007a24 */ /* 0x000fe400078e02ff */
[----:B------:R-:W-:Y:S02]  /*2b20*/  IMAD.IADD R24, R173, 0x1, -R242 ;  /* 0x00000001ad187824 */ /* 0x000fe400078e0af2 */
[----:B------:R-:W-:Y:S02]  /*2b30*/  IMAD R0, R201, c[0x0][0x1e4], R0 ;  /* 0x00007900c9007a24 */ /* 0x000fe400078e0200 */
[----:B------:R-:W-:Y:S01]  /*2b40*/  IMAD.WIDE.U32 R248, R26, c[0x0][0x210], RZ ;  /* 0x000084001af87a25 */ /* 0x000fe200078e00ff */
[C---:B------:R-:W-:Y:S02]  /*2b50*/  ISETP.GE.AND P2, PT, R24.reuse, 0x1, PT ;  /* 0x000000011800780c */ /* 0x040fe40003f46270 */
[C---:B------:R-:W-:Y:S01]  /*2b60*/  ISETP.GE.AND P1, PT, R24.reuse, 0x11, PT ;  /* 0x000000111800780c */ /* 0x040fe20003f26270 */
[----:B------:R-:W-:Y:S01]  /*2b70*/  IMAD.IADD R3, R3, 0x1, R0 ;  /* 0x0000000103037824 */ /* 0x000fe200078e0200 */
[----:B------:R-:W-:Y:S01]  /*2b80*/  ISETP.GE.AND P6, PT, R24, 0x21, PT ;  /* 0x000000211800780c */ /* 0x000fe20003fc6270 */
[----:B------:R-:W-:Y:S01]  /*2b90*/  IMAD R252, R26, c[0x0][0x214], R249 ;  /* 0x000085001afc7a24 */ /* 0x000fe200078e02f9 */
[----:B------:R-:W-:-:S02]  /*2ba0*/  ISETP.GE.AND P5, PT, R24, 0x31, PT ;  /* 0x000000311800780c */ /* 0x000fc40003fa6270 */
[----:B---3--:R-:W-:Y:S01]  /*2bb0*/  SHF.R.S32.HI R27, RZ, 0x1f, R199 ;  /* 0x0000001fff1b7819 */ /* 0x008fe200000114c7 */
        /* <DEDUP_REMOVED lines=8> */
[----:B------:R-:W-:-:S03]  /*2c40*/  @P2 ISETP.GE.AND P0, PT, R205, c[0x0][0x1d4], PT ;  /* 0x00007500cd002a0c */ /* 0x000fc60003f06270 */
[----:B------:R-:W1:Y:S04]  /*2c50*/  SHFL.IDX PT, R2, R0, RZ, 0x181f ;  /* 0x00181fff00027589 */ /* 0x000e6800000e0000 */
[----:B------:R-:W3:Y:S04]  /*2c60*/  SHFL.IDX PT, R3, R4, RZ, 0x181f ;  /* 0x00181fff04037589 */ /* 0x000ee800000e0000 */
[----:B------:R-:W5:Y:S04]  /*2c70*/  SHFL.IDX PT, R7, R4, 0x1, 0x181f ;  /* 0x00381f0004077f89 */ /* 0x000f6800000e0000 */
[----:B--2-4-:R-:W2:Y:S04]  /*2c80*/  SHFL.IDX PT, R6, R0, 0x2, 0x181f ;  /* 0x00581f0000067f89 */ /* 0x014ea800000e0000 */
[----:B------:R-:W4:Y:S04]  /*2c90*/  SHFL.IDX PT, R8, R0, 0x3, 0x181f ;  /* 0x00781f0000087f89 */ /* 0x000f2800000e0000 */
[----:B------:R-:W-:Y:S01]  /*2ca0*/  SHFL.IDX PT, R0, R0, 0x4, 0x181f ;  /* 0x00981f0000007f89 */ /* 0x000fe200000e0000 */
[----:B-1----:R-:W-:-:S03]  /*2cb0*/  @P2 LEA R2, P4, R205, R2, 0x1 ;  /* 0x00000002cd022211 */ /* 0x002fc600078808ff */
[----:B------:R-:W1:Y:S01]  /*2cc0*/  SHFL.IDX PT, R11, R4, 0x2, 0x181f ;  /* 0x00581f00040b7f89 */ /* 0x000e6200000e0000 */
[----:B---3--:R-:W-:-:S03]  /*2cd0*/  @P2 LEA.HI.X R3, R205, R3, R132, 0x1, P4 ;  /* 0x00000003cd032211 */ /* 0x008fc600020f0c84 */
[----:B------:R-:W3:Y:S01]  /*2ce0*/  SHFL.IDX PT, R10, R4, 0x3, 0x181f ;  /* 0x00781f00040a7f89 */ /* 0x000ee200000e0000 */
[----:B------:R-:W-:-:S03]  /*2cf0*/  ISETP.GE.AND P4, PT, R24, 0x41, PT ;  /* 0x000000411800780c */ /* 0x000fc60003f86270 */
[----:B------:R4:W1:Y:S04]  /*2d00*/  SHFL.IDX PT, R9, R4, 0x4, 0x181f ;  /* 0x00981f0004097f89 */ /* 0x00086800000e0000 */
[----:B------:R1:W-:Y:S01]  /*2d10*/  @P2 LDGSTS.E.BYPASS.LTC128B.128 [R200+0x2900], [R2.64], !P0 ;  /* 0x0290000002c82fae */ /* 0x0003e2000c101d46 */
[C---:B------:R-:W-:Y:S02]  /*2d20*/  @P1 ISETP.GE.AND P0, PT, R205.reuse, c[0x0][0x1d4], PT ;  /* 0x00007500cd001a0c */ /* 0x040fe40003f06270 */
[----:B-1----:R-:W-:-:S04]  /*2d30*/  @P1 LEA R2, P2, R205, R5, 0x1 ;  /* 0x00000005cd021211 */ /* 0x002fc800078408ff */
[C---:B-----5:R-:W-:Y:S02]  /*2d40*/  @P1 LEA.HI.X R3, R205.reuse, R7, R132, 0x1, P2 ;  /* 0x00000007cd031211 */ /* 0x060fe400010f0c84 */
[----:B--2---:R-:W-:-:S05]  /*2d50*/  @P6 LEA R6, P2, R205, R6, 0x1 ;  /* 0x00000006cd066211 */ /* 0x004fca00078408ff */
[----:B------:R1:W-:Y:S01]  /*2d60*/  @P1 LDGSTS.E.BYPASS.LTC128B.128 [R200+0x3100], [R2.64], !P0 ;  /* 0x0310000002c81fae */ /* 0x0003e2000c101d46 */
[C---:B----4-:R-:W-:Y:S02]  /*2d70*/  @P5 LEA R4, P1, R205.reuse, R8, 0x1 ;  /* 0x00000008cd045211 */ /* 0x050fe400078208ff */
[C-C-:B------:R-:W-:Y:S02]  /*2d80*/  @P6 LEA.HI.X R7, R205.reuse, R11, R132.reuse, 0x1, P2 ;  /* 0x0000000bcd076211 */ /* 0x140fe400010f0c84 */
[C---:B------:R-:W-:Y:S02]  /*2d90*/  @P6 ISETP.GE.AND P2, PT, R205.reuse, c[0x0][0x1d4], PT ;  /* 0x00007500cd006a0c */ /* 0x040fe40003f46270 */
[C---:B---3--:R-:W-:Y:S02]  /*2da0*/  @P5 LEA.HI.X R5, R205.reuse, R10, R132, 0x1, P1 ;  /* 0x0000000acd055211 */ /* 0x048fe400008f0c84 */
[----:B------:R-:W-:-:S09]  /*2db0*/  @P5 ISETP.GE.AND P1, PT, R205, c[0x0][0x1d4], PT ;  /* 0x00007500cd005a0c */ /* 0x000fd20003f26270 */
[----:B------:R2:W-:Y:S04]  /*2dc0*/  @P6 LDGSTS.E.BYPASS.LTC128B.128 [R200+0x3900], [R6.64], !P2 ;  /* 0x0390000006c86fae */ /* 0x0005e8000d101d46 */
[----:B------:R2:W-:Y:S01]  /*2dd0*/  @P5 LDGSTS.E.BYPASS.LTC128B.128 [R200+0x4100], [R4.64], !P1 ;  /* 0x0410000004c85fae */ /* 0x0005e2000c901d46 */
[C---:B-1----:R-:W-:Y:S02]  /*2de0*/  @P4 LEA R2, P0, R205.reuse, R0, 0x1 ;  /* 0x00000000cd024211 */ /* 0x042fe400078008ff */
[----:B------:R-:W-:Y:S02]  /*2df0*/  IADD3 R0, R188, 0x20, RZ ;  /* 0x00000020bc007810 */ /* 0x000fe40007ffe0ff */
[C---:B------:R-:W-:Y:S02]  /*2e00*/  @P4 LEA.HI.X R3, R205.reuse, R9, R132, 0x1, P0 ;  /* 0x00000009cd034211 */ /* 0x040fe400000f0c84 */
[----:B------:R-:W-:-:S13]  /*2e10*/  @P4 ISETP.GE.AND P0, PT, R205, c[0x0][0x1d4], PT ;  /* 0x00007500cd004a0c */ /* 0x000fda0003f06270 */
[----:B------:R1:W-:Y:S01]  /*2e20*/  @P4 LDGSTS.E.BYPASS.LTC128B.128 [R200+0x4900], [R2.64], !P0 ;  /* 0x0490000002c84fae */ /* 0x0003e2000c101d46 */
[----:B------:R-:W-:-:S03]  /*2e30*/  R2P PR, R206, 0x6 ;  /* 0x00000006ce007804 */ /* 0x000fc60000000000 */
[----:B------:R-:W0:Y:S10]  /*2e40*/  LDGDEPBAR ;  /* 0x00000000000079af */ /* 0x000e340000000000 */
[----:B------:R-:W-:-:S02]  /*2e50*/  @P1 IADD3 R0, R188, -0x20, RZ ;  /* 0xffffffe0bc001810 */ /* 0x000fc40007ffe0ff */
[----:B------:R-:W-:-:S04]  /*2e60*/  ISETP.GE.AND P1, PT, R205, c[0x0][0x1d4], PT ;  /* 0x00007500cd007a0c */ /* 0x000fc80003f26270 */
[----:B------:R-:W-:Y:S01]  /*2e70*/  ISETP.LT.OR P6, PT, R24, 0x11, P1 ;  /* 0x000000111800780c */ /* 0x000fe20000fc1670 */
[----:B-1----:R-:W-:Y:S01]  /*2e80*/  IMAD.WIDE.U32 R2, R201, c[0x0][0x208], RZ ;  /* 0x00008200c9027a25 */ /* 0x002fe200078e00ff */
[----:B------:R-:W-:-:S04]  /*2e90*/  DEPBAR.LE SB0, 0x1 ;  /* 0x000080400000791a */ /* 0x000fc80000000000 */
[----:B------:R-:W-:-:S04]  /*2ea0*/  DEPBAR.LE SB0, 0x0 ;  /* 0x000080000000791a */ /* 0x000fc80000000000 */
[----:B------:R-:W-:Y:S06]  /*2eb0*/  BAR.SYNC.DEFER_BLOCKING 0x0 ;  /* 0x0000000000007b1d */ /* 0x000fec0000010000 */
[----:B--2---:R-:W-:Y:S04]  /*2ec0*/  LDSM.16.M88.4 R4, [R194+0x2000] ;  /* 0x00200000c204783b */ /* 0x004fe80000000200 */
[----:B------:R-:W1:Y:S04]  /*2ed0*/  LDSM.16.M88.4 R16, [R188] ;  /* 0x00000000bc10783b */ /* 0x000e680000000200 */
[----:B------:R-:W2:Y:S04]  /*2ee0*/  LDSM.16.M88.4 R12, [R188+0x800] ;  /* 0x00080000bc0c783b */ /* 0x000ea80000000200 */
[----:B------:R-:W3:Y:S04]  /*2ef0*/  LDSM.16.M88.4 R20, [R188+0x1000] ;  /* 0x00100000bc14783b */ /* 0x000ee80000000200 */
[----:B------:R-:W4:Y:S04]  /*2f00*/  LDSM.16.M88.4 R28, [R188+0x1800] ;  /* 0x00180000bc1c783b */ /* 0x000f280000000200 */
[----:B------:R-:W5:Y:S04]  /*2f10*/  LDSM.16.M88.4 R32, [R188+0x2000] ;  /* 0x00200000bc20783b */ /* 0x000f680000000200 */
[----:B------:R-:W4:Y:S04]  /*2f20*/  LDSM.16.M88.4 R8, [R194] ;  /* 0x00000000c208783b */ /* 0x000f280000000200 */
[----:B------:R-:W-:Y:S04]  /*2f30*/  LDSM.16.M88.4 R40, [R0+0x1000] ;  /* 0x001000000028783b */ /* 0x000fe80000000200 */
[----:B------:R-:W-:Y:S04]  /*2f40*/  LDSM.16.M88.4 R36, [R0+0x1800] ;  /* 0x001800000024783b */ /* 0x000fe80000000200 */
[----:B------:R-:W-:Y:S04]  /*2f50*/  LDSM.16.M88.4 R68, [R0] ;  /* 0x000000000044783b */ /* 0x000fe80000000200 */
[----:B------:R-:W-:Y:S01]  /*2f60*/  LDSM.16.M88.4 R64, [R0+0x800] ;  /* 0x000800000040783b */ /* 0x000fe20000000200 */
[C---:B-1----:R-:W-:Y:S08]  /*2f70*/  HMMA.16816.F32.BF16 R44, R4.reuse, R16, RZ ;  /* 0x00000010042c723c */ /* 0x042ff000000418ff */
[C---:B--2---:R-:W-:Y:S08]  /*2f80*/  HMMA.16816.F32.BF16 R48, R4.reuse, R12, RZ ;  /* 0x0000000c0430723c */ /* 0x044ff000000418ff */
[C---:B---3--:R-:W-:Y:S08]  /*2f90*/  HMMA.16816.F32.BF16 R52, R4.reuse, R20, RZ ;  /* 0x000000140434723c */ /* 0x048ff000000418ff */
[C---:B----4-:R-:W-:Y:S08]  /*2fa0*/  HMMA.16816.F32.BF16 R56, R4.reuse, R28, RZ ;  /* 0x0000001c0438723c */ /* 0x050ff000000418ff */
[C---:B-----5:R-:W-:Y:S08]  /*2fb0*/  HMMA.16816.F32.BF16 R60, R4.reuse, R32, RZ ;  /* 0x00000020043c723c */ /* 0x060ff000000418ff */
[C---:B------:R-:W-:Y:S08]  /*2fc0*/  HMMA.16816.F32.BF16 R72, R4.reuse, R18, RZ ;  /* 0x000000120448723c */ /* 0x040ff000000418ff */
[C---:B------:R-:W-:Y:S08]  /*2fd0*/  HMMA.16816.F32.BF16 R92, R4.reuse, R14, RZ ;  /* 0x0000000e045c723c */ /* 0x040ff000000418ff */
[C---:B------:R-:W-:Y:S08]  /*2fe0*/  HMMA.16816.F32.BF16 R96, R4.reuse, R22, RZ ;  /* 0x000000160460723c */ /* 0x040ff000000418ff */
[C---:B------:R-:W-:Y:S08]  /*2ff0*/  HMMA.16816.F32.BF16 R104, R4.reuse, R30, RZ ;  /* 0x0000001e0468723c */ /* 0x040ff000000418ff */
[----:B------:R-:W-:Y:S07]  /*3000*/  HMMA.16816.F32.BF16 R112, R4, R34, RZ ;  /* 0x000000220470723c */ /* 0x000fee00000418ff */
[----:B------:R-:W-:Y:S01]  /*3010*/  IMAD R4, R25, c[0x0][0x208], RZ ;  /* 0x0000820019047a24 */ /* 0x000fe200078e02ff */
[----:B------:R-:W-:Y:S01]  /*3020*/  HMMA.16816.F32.BF16 R116, R8, R16, RZ ;  /* 0x000000100874723c */ /* 0x000fe200000418ff */
[----:B------:R-:W-:-:S02]  /*3030*/  IMAD R5, R27, c[0x0][0x218], RZ ;  /* 0x000086001b057a24 */ /* 0x000fc400078e02ff */
[----:B------:R-:W-:Y:S02]  /*3040*/  IMAD R4, R201, c[0x0][0x20c], R4 ;  /* 0x00008300c9047a24 */ /* 0x000fe400078e0204 */
[----:B------:R-:W-:Y:S02]  /*3050*/  IMAD R5, R199, c[0x0][0x21c], R5 ;  /* 0x00008700c7057a24 */ /* 0x000fe400078e0205 */
[----:B------:R-:W-:Y:S01]  /*3060*/  IMAD.IADD R3, R3, 0x1, R4 ;  /* 0x0000000103037824 */ /* 0x000fe200078e0204 */
[----:B------:R-:W-:Y:S03]  /*3070*/  HMMA.16816.F32.BF16 R128, R8, R18, RZ ;  /* 0x000000120880723c */ /* 0x000fe600000418ff */
[----:B------:R-:W-:-:S05]  /*3080*/  IMAD.WIDE.U32 R2, R199, c[0x0][0x218], R2 ;  /* 0x00008600c7027a25 */ /* 0x000fca00078e0002 */
[----:B------:R-:W-:Y:S01]  /*3090*/  IADD3 R4, P0, R2, R248, RZ ;  /* 0x000000f802047210 */ /* 0x000fe20007f1e0ff */
[----:B------:R-:W-:Y:S03]  /*30a0*/  HMMA.16816.F32.BF16 R140, R8, R12, RZ ;  /* 0x0000000c088c723c */ /* 0x000fe600000418ff */
[----:B------:R-:W-:Y:S02]  /*30b0*/  IADD3.X R3, R252, R3, R5, P0, !PT ;  /* 0x00000003fc037210 */ /* 0x000fe400007fe405 */
[----:B------:R-:W-:-:S03]  /*30c0*/  LEA R2, P0, R4, c[0x0][0x1f8], 0x1 ;  /* 0x00007e0004027a11 */ /* 0x000fc600078008ff */
[----:B------:R-:W-:Y:S01]  /*30d0*/  HMMA.16816.F32.BF16 R120, R8, R14, RZ ;  /* 0x0000000e0878723c */ /* 0x000fe200000418ff */
[----:B------:R-:W-:Y:S01]  /*30e0*/  LEA.HI.X R5, R4, c[0x0][0x1fc], R3, 0x1, P0 ;  /* 0x00007f0004057a11 */ /* 0x000fe200000f0c03 */
[----:B------:R-:W-:Y:S01]  /*30f0*/  SHFL.IDX PT, R6, R2, 0x2, 0x181f ;  /* 0x00581f0002067f89 */ /* 0x000fe200000e0000 */
[----:B------:R-:W-:-:S03]  /*3100*/  ISETP.LT.OR P0, PT, R24, 0x1, P1 ;  /* 0x000000011800780c */ /* 0x000fc60000f01670 */
[----:B------:R-:W-:Y:S02]  /*3110*/  SHFL.IDX PT, R3, R2, RZ, 0x181f ;  /* 0x00181fff02037589 */ /* 0x000fe400000e0000 */
[C---:B------:R-:W-:Y:S02]  /*3120*/  HMMA.16816.F32.BF16 R108, R8.reuse, R20, RZ ;  /* 0x00000014086c723c */ /* 0x040fe400000418ff */
[----:B------:R-:W1:Y:S04]  /*3130*/  SHFL.IDX PT, R4, R2, 0x1, 0x181f ;  /* 0x00381f0002047f89 */ /* 0x000e6800000e0000 */
[----:B------:R-:W-:Y:S01]  /*3140*/  SHFL.IDX PT, R7, R5, RZ, 0x181f ;  /* 0x00181fff05077589 */ /* 0x000fe200000e0000 */
[C---:B------:R-:W-:Y:S01]  /*3150*/  SHF.L.U64.HI R20, R205.reuse, 0x1, R132 ;  /* 0x00000001cd147819 */ /* 0x040fe20000010284 */
[C---:B------:R-:W-:Y:S02]  /*3160*/  HMMA.16816.F32.BF16 R124, R8.reuse, R22, RZ ;  /* 0x00000016087c723c */ /* 0x040fe400000418ff */
[----:B------:R-:W2:Y:S04]  /*3170*/  LDSM.16.M88.4 R12, [R197+0x2000] ;  /* 0x00200000c50c783b */ /* 0x000ea80000000200 */
[----:B------:R-:W-:Y:S01]  /*3180*/  SHFL.IDX PT, R18, R2, 0x3, 0x181f ;  /* 0x00781f0002127f89 */ /* 0x000fe200000e0000 */
[----:B------:R-:W-:Y:S01]  /*3190*/  IMAD.SHL.U32 R23, R205, 0x2, RZ ;  /* 0x00000002cd177824 */ /* 0x000fe200078e00ff */
[C---:B------:R-:W-:Y:S02]  /*31a0*/  HMMA.16816.F32.BF16 R100, R8.reuse, R28, RZ ;  /* 0x0000001c0864723c */ /* 0x040fe400000418ff */
[----:B------:R-:W-:Y:S04]  /*31b0*/  SHFL.IDX PT, R22, R5, 0x3, 0x181f ;  /* 0x00781f0005167f89 */ /* 0x000fe800000e0000 */
[----:B------:R1:W-:Y:S02]  /*31c0*/  SHFL.IDX PT, R19, R2, 0x4, 0x181f ;  /* 0x00981f0002137f89 */ /* 0x0003e400000e0000 */
[C---:B------:R-:W-:Y:S02]  /*31d0*/  HMMA.16816.F32.BF16 R136, R8.reuse, R30, RZ ;  /* 0x0000001e0888723c */ /* 0x040fe400000418ff */
[----:B------:R-:W-:Y:S04]  /*31e0*/  LDSM.16.M88.4 R28, [R0+0x2000] ;  /* 0x00200000001c783b */ /* 0x000fe80000000200 */
[----:B------:R-:W-:Y:S02]  /*31f0*/  SHFL.IDX PT, R21, R5, 0x4, 0x181f ;  /* 0x00981f0005157f89 */ /* 0x000fe400000e0000 */
[C---:B------:R-:W-:Y:S08]  /*3200*/  HMMA.16816.F32.BF16 R88, R8.reuse, R32, RZ ;  /* 0x000000200858723c */ /* 0x040ff000000418ff */
[----:B------:R-:W-:Y:S01]  /*3210*/  HMMA.16816.F32.BF16 R84, R8, R34, RZ ;  /* 0x000000220854723c */ /* 0x000fe200000418ff */
[----:B------:R-:W3:Y:S04]  /*3220*/  SHFL.IDX PT, R11, R5, 0x1, 0x181f ;  /* 0x00381f00050b7f89 */ /* 0x000ee800000e0000 */
[----:B------:R-:W4:Y:S01]  /*3230*/  SHFL.IDX PT, R10, R5, 0x2, 0x181f ;  /* 0x00581f00050a7f89 */ /* 0x000f2200000e0000 */
[----:B-1----:R-:W-:-:S02]  /*3240*/  IADD3 R2, P5, R4, R23, RZ ;  /* 0x0000001704027210 */ /* 0x002fc40007fbe0ff */
[-C--:B------:R-:W-:Y:S01]  /*3250*/  IADD3 R8, P4, R3, R23.reuse, RZ ;  /* 0x0000001703087210 */ /* 0x080fe20007f9e0ff */
[C---:B--2---:R-:W-:Y:S04]  /*3260*/  HMMA.16816.F32.BF16 R32, R12.reuse, R40, R52 ;  /* 0x000000280c20723c */ /* 0x044fe80000041834 */
[--C-:B------:R-:W-:Y:S01]  /*3270*/  IMAD.X R9, R7, 0x1, R20.reuse, P4 ;  /* 0x0000000107097824 */ /* 0x100fe200020e0614 */
[----:B------:R-:W-:Y:S02]  /*3280*/  IADD3 R16, P4, R6, R23, RZ ;  /* 0x0000001706107210 */ /* 0x000fe40007f9e0ff */
[----:B------:R-:W1:Y:S01]  /*3290*/  LDSM.16.M88.4 R4, [R197] ;  /* 0x00000000c504783b */ /* 0x000e620000000200 */
[----:B------:R-:W-:Y:S03]  /*32a0*/  HMMA.16816.F32.BF16 R164, R12, R36, R56 ;  /* 0x000000240ca4723c */ /* 0x000fe60000041838 */
[----:B------:R-:W-:Y:S01]  /*32b0*/  @!PT LDS RZ, [RZ] ;  /* 0x00000000fffff984 */ /* 0x000fe20000000800 */
[----:B------:R-:W-:Y:S01]  /*32c0*/  @!PT LDS RZ, [RZ] ;  /* 0x00000000fffff984 */ /* 0x000fe20000000800 */
[----:B------:R-:W-:Y:S01]  /*32d0*/  @!PT LDS RZ, [RZ] ;  /* 0x00000000fffff984 */ /* 0x000fe20000000800 */
[----:B------:R2:W-:Y:S01]  /*32e0*/  LDGSTS.E.BYPASS.LTC128B.128 [R200+0x100], [R8.64], !P0 ;  /* 0x0010000008c87fae */ /* 0x0005e2000c101d46 */
[----:B---3--:R-:W-:Y:S01]  /*32f0*/  IMAD.X R3, R11, 0x1, R20, P5 ;  /* 0x000000010b037824 */ /* 0x008fe200028e0614 */
[----:B------:R-:W-:-:S03]  /*3300*/  ISETP.LT.OR P5, PT, R24, 0x21, P1 ;  /* 0x000000211800780c */ /* 0x000fc60000fa1670 */
[C---:B------:R-:W-:Y:S01]  /*3310*/  HMMA.16816.F32.BF16 R168, R12.reuse, R28, R60 ;  /* 0x0000001c0ca8723c */ /* 0x040fe2000004183c */
[--C-:B----4-:R-:W-:Y:S01]  /*3320*/  IMAD.X R17, R10, 0x1, R20.reuse, P4 ;  /* 0x000000010a117824 */ /* 0x110fe200020e0614 */
[-C--:B------:R-:W-:Y:S01]  /*3330*/  IADD3 R10, P0, R18, R23.reuse, RZ ;  /* 0x00000017120a7210 */ /* 0x080fe20007f1e0ff */
[----:B------:R3:W-:Y:S01]  /*3340*/  LDGSTS.E.BYPASS.LTC128B.128 [R200+0x900], [R2.64], !P6 ;  /* 0x0090000002c87fae */ /* 0x0007e2000f101d46 */
[C---:B------:R-:W-:Y:S02]  /*3350*/  ISETP.LT.OR P4, PT, R24.reuse, 0x31, P1 ;  /* 0x000000311800780c */ /* 0x040fe40000f81670 */
[----:B------:R-:W-:Y:S01]  /*3360*/  ISETP.LT.OR P1, PT, R24, 0x41, P1 ;  /* 0x000000411800780c */ /* 0x000fe20000f21670 */
[----:B------:R-:W-:Y:S01]  /*3370*/  IMAD.X R11, R22, 0x1, R20, P0 ;  /* 0x00000001160b7824 */ /* 0x000fe200000e0614 */
[C---:B------:R-:W-:Y:S02]  /*3380*/  HMMA.16816.F32.BF16 R80, R12.reuse, R68, R44 ;  /* 0x000000440c50723c */ /* 0x040fe4000004182c */
[----:B------:R4:W-:Y:S06]  /*3390*/  LDGSTS.E.BYPASS.LTC128B.128 [R200+0x1100], [R16.64], !P5 ;  /* 0x0110000010c87fae */ /* 0x0009ec000e901d46 */
[----:B------:R-:W-:Y:S01]  /*33a0*/  HMMA.16816.F32.BF16 R76, R12, R64, R48 ;  /* 0x000000400c4c723c */ /* 0x000fe20000041830 */
[----:B------:R5:W-:Y:S01]  /*33b0*/  LDGSTS.E.BYPASS.LTC128B.128 [R200+0x1900], [R10.64], !P4 ;  /* 0x019000000ac87fae */ /* 0x000be2000e101d46 */
[----:B--2---:R-:W-:-:S05]  /*33c0*/  IADD3 R8, P0, R19, R23, RZ ;  /* 0x0000001713087210 */ /* 0x004fca0007f1e0ff */
[----:B------:R-:W-:Y:S01]  /*33d0*/  IMAD.X R9, R21, 0x1, R20, P0 ;  /* 0x0000000115097824 */ /* 0x000fe200000e0614 */
[----:B------:R-:W-:Y:S01]  /*33e0*/  HMMA.16816.F32.BF16 R72, R12, R70, R72 ;  /* 0x000000460c48723c */ /* 0x000fe20000041848 */
[----:B------:R-:W-:-:S03]  /*33f0*/  ISETP.GT.AND P0, PT, R172, 0x4f, PT ;  /* 0x0000004fac00780c */ /* 0x000fc60003f04270 */
[----:B------:R5:W-:Y:S01]  /*3400*/  LDGSTS.E.BYPASS.LTC128B.128 [R200+0x2100], [R8.64], !P1 ;  /* 0x0210000008c87fae */ /* 0x000be2000c901d46 */
[----:B---3--:R-:W-:Y:S01]  /*3410*/  IMAD.MOV.U32 R2, RZ, RZ, 0x40 ;  /* 0x00000040ff027424 */ /* 0x008fe200078e00ff */
[----:B------:R-:W-:Y:S02]  /*3420*/  ISETP.GT.AND P1, PT, R175, R241, PT ;  /* 0x000000f1af00720c */ /* 0x000fe40003f24270 */
[----:B------:R-:W-:Y:S01]  /*3430*/  HMMA.16816.F32.BF16 R24, R12, R66, R92 ;  /* 0x000000420c18723c */ /* 0x000fe2000004185c */
[----:B------:R-:W0:Y:S01]  /*3440*/  LDGDEPBAR ;  /* 0x00000000000079af */ /* 0x000e220000000000 */
[----:B------:R-:W-:-:S03]  /*3450*/  SEL R2, R2, 0xffffffc0, !P2 ;  /* 0xffffffc002027807 */ /* 0x000fc60005000000 */
[----:B----4-:R-:W-:Y:S02]  /*3460*/  LDSM.16.M88.4 R16, [R195+0x2000] ;  /* 0x00200000c310783b */ /* 0x010fe40000000200 */
[----:B------:R-:W-:Y:S01]  /*3470*/  IMAD.IADD R3, R188, 0x1, R2 ;  /* 0x00000001bc037824 */ /* 0x000fe200078e0202 */
[----:B------:R-:W-:Y:S01]  /*3480*/  HMMA.16816.F32.BF16 R156, R12, R42, R96 ;  /* 0x0000002a0c9c723c */ /* 0x000fe20000041860 */
[----:B------:R-:W-:-:S03]  /*3490*/  IMAD.IADD R189, R2, 0x1, R0 ;  /* 0x0000000102bd7824 */ /* 0x000fc600078e0200 */
[----:B------:R-:W-:Y:S04]  /*34a0*/  LDSM.16.M88.4 R56, [R3+0x800] ;  /* 0x000800000338783b */ /* 0x000fe80000000200 */
[----:B------:R-:W2:Y:S01]  /*34b0*/  LDSM.16.M88.4 R52, [R3+0x1000] ;  /* 0x001000000334783b */ /* 0x000ea20000000200 */
[C---:B------:R-:W-:Y:S03]  /*34c0*/  HMMA.16816.F32.BF16 R152, R12.reuse, R38, R104 ;  /* 0x000000260c98723c */ /* 0x040fe60000041868 */
[----:B------:R-:W3:Y:S04]  /*34d0*/  LDSM.16.M88.4 R60, [R3] ;  /* 0x00000000033c783b */ /* 0x000ee80000000200 */
[----:B------:R-:W-:Y:S01]  /*34e0*/  LDSM.16.M88.4 R48, [R3+0x1800] ;  /* 0x001800000330783b */ /* 0x000fe20000000200 */
[----:B------:R-:W-:Y:S03]  /*34f0*/  HMMA.16816.F32.BF16 R112, R12, R30, R112 ;  /* 0x0000001e0c70723c */ /* 0x000fe60000041870 */
[----:B------:R-:W4:Y:S04]  /*3500*/  LDSM.16.M88.4 R12, [R195] ;  /* 0x00000000c30c783b */ /* 0x000f280000000200 */
[----:B------:R-:W2:Y:S01]  /*3510*/  LDSM.16.M88.4 R44, [R3+0x2000] ;  /* 0x00200000032c783b */ /* 0x000ea20000000200 */
[C---:B-1----:R-:W-:Y:S03]  /*3520*/  HMMA.16816.F32.BF16 R116, R4.reuse, R68, R116 ;  /* 0x000000440474723c */ /* 0x042fe60000041874 */
[----:B-----5:R-:W-:Y:S05]  /*3530*/  LDSM.16.M88.4 R8, [R196] ;  /* 0x00000000c408783b */ /* 0x020fea0000000200 */
[C---:B------:R-:W-:Y:S08]  /*3540*/  HMMA.16816.F32.BF16 R140, R4.reuse, R64, R140 ;  /* 0x00000040048c723c */ /* 0x040ff0000004188c */
        /* <DEDUP_REMOVED lines=8> */
[C---:B------:R-:W-:Y:S08]  /*35d0*/  HMMA.16816.F32.BF16 R160, R4.reuse, R28, R88 ;  /* 0x0000001c04a0723c */ /* 0x040ff00000041858 */
[----:B------:R-:W-:Y:S01]  /*35e0*/  HMMA.16816.F32.BF16 R132, R4, R30, R84 ;  /* 0x0000001e0484723c */ /* 0x000fe20000041854 */
[----:B------:R-:W1:Y:S04]  /*35f0*/  LDSM.16.M88.4 R4, [R196+0x2000] ;  /* 0x00200000c404783b */ /* 0x000e680000000200 */
[----:B------:R-:W5:Y:S03]  /*3600*/  LDSM.16.M88.4 R28, [R189+0x1800] ;  /* 0x00180000bd1c783b */ /* 0x000f660000000200 */
[C---:B--2---:R-:W-:Y:S01]  /*3610*/  HMMA.16816.F32.BF16 R108, R16.reuse, R52, R32 ;  /* 0x00000034106c723c */ /* 0x044fe20000041820 */
[----:B------:R-:W2:Y:S07]  /*3620*/  LDSM.16.M88.4 R32, [R189+0x1000] ;  /* 0x00100000bd20783b */ /* 0x000eae0000000200 */
[----:B------:R-:W-:Y:S01]  /*3630*/  HMMA.16816.F32.BF16 R92, R16, R58, R24 ;  /* 0x0000003a105c723c */ /* 0x000fe20000041818 */
[----:B------:R-:W1:Y:S01]  /*3640*/  LDSM.16.M88.4 R24, [R189+0x2000] ;  /* 0x00200000bd18783b */ /* 0x000e620000000200 */
[----:B------:R-:W-:-:S06]  /*3650*/  DEPBAR.LE SB0, 0x0 ;  /* 0x000080000000791a */ /* 0x000fcc0000000000 */
[C---:B---3--:R-:W-:Y:S08]  /*3660*/  HMMA.16816.F32.BF16 R96, R16.reuse, R62, R72 ;  /* 0x0000003e1060723c */ /* 0x048ff00000041848 */
[----:B------:R-:W-:Y:S08]  /*3670*/  HMMA.16816.F32.BF16 R120, R16, R56, R76 ;  /* 0x000000381078723c */ /* 0x000ff0000004184c */
[----:B----4-:R-:W-:Y:S08]  /*3680*/  HMMA.16816.F32.BF16 R72, R12, R62, R68 ;  /* 0x0000003e0c48723c */ /* 0x010ff00000041844 */
[-C--:B------:R-:W-:Y:S08]  /*3690*/  HMMA.16816.F32.BF16 R128, R16, R60.reuse, R80 ;  /* 0x0000003c1080723c */ /* 0x080ff00000041850 */
[C---:B------:R-:W-:Y:S08]  /*36a0*/  HMMA.16816.F32.BF16 R76, R12.reuse, R60, R116 ;  /* 0x0000003c0c4c723c */ /* 0x040ff00000041874 */
[C---:B------:R-:W-:Y:S08]  /*36b0*/  HMMA.16816.F32.BF16 R68, R12.reuse, R56, R140 ;  /* 0x000000380c44723c */ /* 0x040ff0000004188c */
[----:B------:R-:W-:Y:S08]  /*36c0*/  HMMA.16816.F32.BF16 R64, R12, R58, R64 ;  /* 0x0000003a0c40723c */ /* 0x000ff00000041840 */
[----:B------:R-:W-:Y:S08]  /*36d0*/  HMMA.16816.F32.BF16 R88, R16, R54, R156 ;  /* 0x000000361058723c */ /* 0x000ff0000004189c */
[C---:B------:R-:W-:Y:S08]  /*36e0*/  HMMA.16816.F32.BF16 R60, R12.reuse, R52, R144 ;  /* 0x000000340c3c723c */ /* 0x040ff00000041890 */
[----:B------:R-:W-:Y:S08]  /*36f0*/  HMMA.16816.F32.BF16 R56, R12, R54, R124 ;  /* 0x000000360c38723c */ /* 0x000ff0000004187c */
[C---:B------:R-:W-:Y:S08]  /*3700*/  HMMA.16816.F32.BF16 R104, R16.reuse, R48, R164 ;  /* 0x000000301068723c */ /* 0x040ff000000418a4 */
[----:B------:R-:W-:Y:S08]  /*3710*/  HMMA.16816.F32.BF16 R84, R16, R50, R152 ;  /* 0x000000321054723c */ /* 0x000ff00000041898 */
[----:B------:R-:W-:Y:S08]  /*3720*/  HMMA.16816.F32.BF16 R52, R12, R48, R148 ;  /* 0x000000300c34723c */ /* 0x000ff00000041894 */
[C---:B------:R-:W-:Y:S08]  /*3730*/  HMMA.16816.F32.BF16 R100, R16.reuse, R44, R168 ;  /* 0x0000002c1064723c */ /* 0x040ff000000418a8 */
[----:B------:R-:W-:Y:S08]  /*3740*/  HMMA.16816.F32.BF16 R80, R16, R46, R112 ;  /* 0x0000002e1050723c */ /* 0x000ff00000041870 */
[C---:B------:R-:W-:Y:S08]  /*3750*/  HMMA.16816.F32.BF16 R48, R12.reuse, R50, R136 ;  /* 0x000000320c30723c */ /* 0x040ff00000041888 */
[C---:B------:R-:W-:Y:S08]  /*3760*/  HMMA.16816.F32.BF16 R16, R12.reuse, R44, R160 ;  /* 0x0000002c0c10723c */ /* 0x040ff000000418a0 */
[----:B------:R-:W-:Y:S08]  /*3770*/  HMMA.16816.F32.BF16 R12, R12, R46, R132 ;  /* 0x0000002e0c0c723c */ /* 0x000ff00000041884 */
[C---:B-1----:R-:W-:Y:S08]  /*3780*/  HMMA.16816.F32.BF16 R112, R4.reuse, R42, R96 ;  /* 0x0000002a0470723c */ /* 0x042ff00000041860 */
[C---:B-----5:R-:W-:Y:S08]  /*3790*/  HMMA.16816.F32.BF16 R132, R4.reuse, R28, R104 ;  /* 0x0000001c0484723c */ /* 0x060ff00000041868 */
[----:B------:R-:W-:Y:S08]  /*37a0*/  HMMA.16816.F32.BF16 R96, R4, R30, R84 ;  /* 0x0000001e0460723c */ /* 0x000ff00000041854 */
[C---:B------:R-:W-:Y:S08]  /*37b0*/  HMMA.16816.F32.BF16 R52, R8.reuse, R28, R52 ;  /* 0x0000001c0834723c */ /* 0x040ff00000041834 */
[----:B------:R-:W-:Y:S08]  /*37c0*/  HMMA.16816.F32.BF16 R48, R8, R30, R48 ;  /* 0x0000001e0830723c */ /* 0x000ff00000041830 */
[C---:B--2---:R-:W-:Y:S08]  /*37d0*/  HMMA.16816.F32.BF16 R124, R4.reuse, R32, R108 ;  /* 0x00000020047c723c */ /* 0x044ff0000004186c */
[C---:B------:R-:W-:Y:S08]  /*37e0*/  HMMA.16816.F32.BF16 R100, R4.reuse, R24, R100 ;  /* 0x000000180464723c */ /* 0x040ff00000041864 */
[----:B------:R-:W-:Y:S08]  /*37f0*/  HMMA.16816.F32.BF16 R44, R4, R26, R80 ;  /* 0x0000001a042c723c */ /* 0x000ff00000041850 */
[----:B------:R-:W-:Y:S08]  /*3800*/  HMMA.16816.F32.BF16 R28, R8, R24, R16 ;  /* 0x00000018081c723c */ /* 0x000ff00000041810 */
        /* <DEDUP_REMOVED lines=12> */
[----:B------:R-:W-:Y:S01]  /*38d0*/  @!UPT UIADD3 URZ, URZ, URZ, URZ ;  /* 0x0000003f3f3ff290 */ /* 0x000fe2000fffe03f */
[----:B------:R-:W-:Y:S11]  /*38e0*/  @!P1 BRA `(.L_x_1985) ;  /* 0x000003d000009947 */ /* 0x000ff60003800000 */
[----:B------:R-:W-:Y:S01]  /*38f0*/  IADD3 R2, R172, R174, R243 ;  /* 0x000000aeac027210 */ /* 0x000fe20007ffe0f3 */
        /* <DEDUP_REMOVED lines=27> */
.L_x_2080:
        /* <DEDUP_REMOVED lines=24> */
.L_x_2081:
        /* <DEDUP_REMOVED lines=9> */
.L_x_1985:
[----:B------:R-:W-:Y:S05]  /*3cc0*/  BSYNC B0 ;  /* 0x0000000000007941 */ /* 0x000fea0003800000 */
.L_x_1984:
[----:B------:R-:W2:Y:S04]  /*3cd0*/  LDL R0, [R1+0x38] ;  /* 0x0000380001007983 */ /* 0x000ea80000100800 */
        /* <DEDUP_REMOVED lines=8> */
[C---:B------:R-:W-:Y:S02]  /*3d60*/  ISETP.GT.AND P4, PT, R0.reuse, 0x8, PT ;  /* 0x000000080000780c */ /* 0x040fe40003f84270 */
        /* <DEDUP_REMOVED lines=70> */
[----:B-1----:R-:W-:-:S02]  /*41d0*/  FMNMX.FTZ R2, R14, R16, !PT ;  /* 0x000000100e027209 */ /* 0x002fc40007810000 */
        /* <DEDUP_REMOVED lines=99> */
[----:B------:R1:W2:Y:S02]  /*4810*/  SHFL.BFLY PT, R2, R0, 0x2, 0x1f ;  /* 0x0c401f0000027f89 */ /* 0x0002a400000e0000 */
.L_x_2082:
        /* <DEDUP_REMOVED lines=15> */
.L_x_2083:
[C---:B------:R-:W-:Y:S01]  /*4910*/  FMUL.FTZ R0, R113.reuse, c[0x0][0x2d0] ;  /* 0x0000b40071007a20 */ /* 0x040fe20000410000 */
[----:B------:R-:W-:Y:S01]  /*4920*/  FSETP.NEU.FTZ.AND P1, PT, R113, -INF , PT ;  /* 0xff8000007100780b */ /* 0x000fe20003f3d000 */
[----:B------:R-:W-:Y:S01]  /*4930*/  FMUL.FTZ R3, R112, c[0x0][0x2d0] ;  /* 0x0000b40070037a20 */ /* 0x000fe20000410000 */
[----:B------:R-:W-:Y:S01]  /*4940*/  WARPSYNC 0xffffffff ;  /* 0xffffffff00007948 */ /* 0x000fe20003800000 */
[----:B------:R-:W1:Y:S01]  /*4950*/  LDSM.16.MT88.4 R20, [R190] ;  /* 0x00000000be14783b */ /* 0x000e620000004200 */
[----:B------:R-:W-:Y:S01]  /*4960*/  FSEL R8, R0, RZ, P1 ;  /* 0x000000ff00087208 */ /* 0x000fe20000800000 */
[----:B------:R-:W-:Y:S01]  /*4970*/  FMUL.FTZ R2, R111, c[0x0][0x2d0] ;  /* 0x0000b4006f027a20 */ /* 0x000fe20000410000 */
[----:B------:R-:W-:Y:S01]  /*4980*/  FSETP.NEU.FTZ.AND P1, PT, R112, -INF , PT ;  /* 0xff8000007000780b */ /* 0x000fe20003f3d000 */
[----:B------:R-:W2:Y:S01]  /*4990*/  LDSM.16.MT88.4 R24, [R193] ;  /* 0x00000000c118783b */ /* 0x000ea20000004200 */
[----:B---34-:R-:W-:Y:S01]  /*49a0*/  FMNMX.FTZ R9, R80, R9, !PT ;  /* 0x0000000950097209 */ /* 0x018fe20007810000 */
[----:B------:R-:W-:Y:S01]  /*49b0*/  FFMA.FTZ R0, R10, c[0x0][0x2d0], -R8 ;  /* 0x0000b4000a007a23 */ /* 0x000fe20000010808 */
[----:B------:R-:W-:Y:S01]  /*49c0*/  FSEL R3, R3, RZ, P1 ;  /* 0x000000ff03037208 */ /* 0x000fe20000800000 */
[----:B------:R-:W3:Y:S01]  /*49d0*/  LDSM.16.MT88.4 R28, [R191] ;  /* 0x00000000bf1c783b */ /* 0x000ee20000004200 */
[----:B------:R-:W-:Y:S01]  /*49e0*/  FSETP.NEU.FTZ.AND P1, PT, R111, -INF , PT ;  /* 0xff8000006f00780b */ /* 0x000fe20003f3d000 */
[----:B------:R4:W-:Y:S02]  /*49f0*/  MUFU.EX2 R186, R0 ;  /* 0x0000000000ba7308 */ /* 0x0009e40000000800 */
[----:B------:R-:W5:Y:S01]  /*4a00*/  LDSM.16.MT88.4 R44, [R192] ;  /* 0x00000000c02c783b */ /* 0x000f620000004200 */
[----:B------:R-:W-:-:S02]  /*4a10*/  FSEL R2, R2, RZ, P1 ;  /* 0x000000ff02027208 */ /* 0x000fc40000800000 */
[----:B------:R-:W-:Y:S01]  /*4a20*/  FSETP.NEU.FTZ.AND P1, PT, R9, -INF , PT ;  /* 0xff8000000900780b */ /* 0x000fe20003f3d000 */
[----:B------:R-:W-:Y:S02]  /*4a30*/  LDSM.16.MT88.4 R64, [R190+0x800] ;  /* 0x00080000be40783b */ /* 0x000fe40000004200 */
[----:B------:R-:W-:Y:S02]  /*4a40*/  FFMA.FTZ R10, R83, c[0x0][0x2d0], -R2 ;  /* 0x0000b400530a7a23 */ /* 0x000fe40000010802 */
[----:B------:R-:W1:Y:S02]  /*4a50*/  LDSM.16.MT88.4 R60, [R193+0x800] ;  /* 0x00080000c13c783b */ /* 0x000e640000004200 */
[----:B------:R-:W-:Y:S02]  /*4a60*/  MUFU.EX2 R219, R10 ;  /* 0x0000000a00db7308 */ /* 0x000fe40000000800 */
[----:B------:R-:W1:Y:S01]  /*4a70*/  LDSM.16.MT88.4 R72, [R191+0x800] ;  /* 0x00080000bf48783b */ /* 0x000e620000004200 */
[----:B----4-:R-:W-:-:S03]  /*4a80*/  FFMA.FTZ R0, R11, c[0x0][0x2d0], -R8 ;  /* 0x0000b4000b007a23 */ /* 0x010fc60000010808 */
[----:B------:R-:W4:Y:S02]  /*4a90*/  LDSM.16.MT88.4 R76, [R192+0x800] ;  /* 0x00080000c04c783b */ /* 0x000f240000004200 */
[----:B------:R2:W2:Y:S02]  /*4aa0*/  MUFU.EX2 R185, R0 ;  /* 0x0000000000b97308 */ /* 0x0004a40000000800 */
[----:B--2---:R-:W-:Y:S01]  /*4ab0*/  FFMA.FTZ R0, R12, c[0x0][0x2d0], -R8 ;  /* 0x0000b4000c007a23 */ /* 0x004fe20000010808 */
[----:B------:R-:W-:-:S05]  /*4ac0*/  F2FP.BF16.PACK_AB R4, R185, R186 ;  /* 0x000000bab904723e */ /* 0x000fca00000010ff */
[----:B------:R2:W-:Y:S02]  /*4ad0*/  MUFU.EX2 R220, R0 ;  /* 0x0000000000dc7308 */ /* 0x0005e40000000800 */
[----:B--2---:R-:W-:-:S06]  /*4ae0*/  FFMA.FTZ R0, R13, c[0x0][0x2d0], -R8 ;  /* 0x0000b4000d007a23 */ /* 0x004fcc0000010808 */
[----:B------:R2:W1:Y:S02]  /*4af0*/  MUFU.EX2 R221, R0 ;  /* 0x0000000000dd7308 */ /* 0x0004640000000800 */
[----:B--2---:R-:W-:Y:S01]  /*4b00*/  FFMA.FTZ R0, R15, c[0x0][0x2d0], -R8 ;  /* 0x0000b4000f007a23 */ /* 0x004fe20000010808 */
[----:B-1----:R-:W-:-:S05]  /*4b10*/  F2FP.BF16.PACK_AB R6, R221, R220 ;  /* 0x000000dcdd06723e */ /* 0x002fca00000010ff */
[----:B------:R1:W-:Y:S02]  /*4b20*/  MUFU.EX2 R228, R0 ;  /* 0x0000000000e47308 */ /* 0x0003e40000000800 */
[----:B-1----:R-:W-:-:S06]  /*4b30*/  FFMA.FTZ R0, R14, c[0x0][0x2d0], -R3 ;  /* 0x0000b4000e007a23 */ /* 0x002fcc0000010803 */
        /* <DEDUP_REMOVED lines=16> */
[C---:B---3--:R-:W-:Y:S08]  /*4c40*/  HMMA.16816.F32.BF16 R56, R4.reuse, R28, RZ ;  /* 0x0000001c0438723c */ /* 0x048ff000000418ff */
[----:B-----5:R-:W-:Y:S01]  /*4c50*/  HMMA.16816.F32.BF16 R52, R4, R44, RZ ;  /* 0x0000002c0434723c */ /* 0x020fe200000418ff */
[----:B-1----:R-:W-:-:S07]  /*4c60*/  FFMA.FTZ R0, R33, c[0x0][0x2d0], -R8 ;  /* 0x0000b40021007a23 */ /* 0x002fce0000010808 */
[C---:B------:R-:W-:Y:S01]  /*4c70*/  HMMA.16816.F32.BF16 R40, R4.reuse, R22, RZ ;  /* 0x000000160428723c */ /* 0x040fe200000418ff */
[----:B------:R1:W2:Y:S07]  /*4c80*/  MUFU.EX2 R229, R0 ;  /* 0x0000000000e57308 */ /* 0x0002ae0000000800 */
[----:B------:R-:W-:Y:S01]  /*4c90*/  HMMA.16816.F32.BF16 R16, R4, R46, RZ ;  /* 0x0000002e0410723c */ /* 0x000fe200000418ff */
[----:B-1----:R-:W-:Y:S01]  /*4ca0*/  FFMA.FTZ R0, R34, c[0x0][0x2d0], -R3 ;  /* 0x0000b40022007a23 */ /* 0x002fe20000010803 */
[----:B--2---:R-:W-:-:S03]  /*4cb0*/  F2FP.BF16.PACK_AB R14, R229, R227 ;  /* 0x000000e3e50e723e */ /* 0x004fc600000010ff */
[----:B------:R1:W-:Y:S02]  /*4cc0*/  MUFU.EX2 R222, R0 ;  /* 0x0000000000de7308 */ /* 0x0003e40000000800 */
[--C-:B-1----:R-:W-:Y:S02]  /*4cd0*/  FFMA.FTZ R0, R35, c[0x0][0x2d0], -R3.reuse ;  /* 0x0000b40023007a23 */ /* 0x102fe40000010803 */
[----:B------:R-:W-:Y:S04]  /*4ce0*/  HMMA.16816.F32.BF16 R32, R4, R30, RZ ;  /* 0x0000001e0420723c */ /* 0x000fe800000418ff */
[----:B------:R1:W2:Y:S02]  /*4cf0*/  MUFU.EX2 R223, R0 ;  /* 0x0000000000df7308 */ /* 0x0002a40000000800 */
[----:B-1----:R-:W-:Y:S01]  /*4d00*/  FFMA.FTZ R0, R36, c[0x0][0x2d0], -R3 ;  /* 0x0000b40024007a23 */ /* 0x002fe20000010803 */
[----:B--2---:R-:W-:-:S05]  /*4d10*/  F2FP.BF16.PACK_AB R13, R223, R222 ;  /* 0x000000dedf0d723e */ /* 0x004fca00000010ff */
[----:B------:R1:W-:Y:S02]  /*4d20*/  MUFU.EX2 R224, R0 ;  /* 0x0000000000e07308 */ /* 0x0003e40000000800 */
[----:B-1----:R-:W-:-:S06]  /*4d30*/  FFMA.FTZ R0, R37, c[0x0][0x2d0], -R3 ;  /* 0x0000b40025007a23 */ /* 0x002fcc0000010803 */
[----:B------:R1:W2:Y:S02]  /*4d40*/  MUFU.EX2 R226, R0 ;  /* 0x0000000000e27308 */ /* 0x0002a40000000800 */
[--C-:B-1----:R-:W-:Y:S01]  /*4d50*/  FFMA.FTZ R0, R38, c[0x0][0x2d0], -R2.reuse ;  /* 0x0000b40026007a23 */ /* 0x102fe20000010802 */
[----:B--2---:R-:W-:Y:S01]  /*4d60*/  F2FP.BF16.PACK_AB R15, R226, R224 ;  /* 0x000000e0e20f723e */ /* 0x004fe200000010ff */
[----:B------:R-:W-:Y:S04]  /*4d70*/  HMMA.16816.F32.BF16 R36, R4, R26, RZ ;  /* 0x0000001a0424723c */ /* 0x000fe800000418ff */
[----:B------:R1:W-:Y:S03]  /*4d80*/  MUFU.EX2 R203, R0 ;  /* 0x0000000000cb7308 */ /* 0x0003e60000000800 */
[--C-:B------:R-:W-:Y:S01]  /*4d90*/  FFMA.FTZ R4, R84, c[0x0][0x2d0], -R2.reuse ;  /* 0x0000b40054047a23 */ /* 0x100fe20000010802 */
[C---:B------:R-:W-:Y:S04]  /*4da0*/  HMMA.16816.F32.BF16 R132, R12.reuse, R60, R68 ;  /* 0x0000003c0c84723c */ /* 0x040fe80000041844 */
[----:B------:R2:W-:Y:S04]  /*4db0*/  MUFU.EX2 R217, R4 ;  /* 0x0000000400d97308 */ /* 0x0005e80000000800 */
[----:B------:R-:W-:Y:S01]  /*4dc0*/  HMMA.16816.F32.BF16 R128, R12, R66, R40 ;  /* 0x000000420c80723c */ /* 0x000fe20000041828 */
[----:B-1----:R-:W-:-:S04]  /*4dd0*/  FFMA.FTZ R0, R81, c[0x0][0x2d0], -R2 ;  /* 0x0000b40051007a23 */ /* 0x002fc80000010802 */
[----:B------:R1:W-:Y:S03]  /*4de0*/  MUFU.EX2 R187, R0 ;  /* 0x0000000000bb7308 */ /* 0x0003e60000000800 */
[----:B------:R-:W-:Y:S01]  /*4df0*/  HMMA.16816.F32.BF16 R144, R12, R62, R36 ;  /* 0x0000003e0c90723c */ /* 0x000fe20000041824 */
[----:B--2---:R-:W-:-:S04]  /*4e00*/  FFMA.FTZ R4, R85, c[0x0][0x2d0], -R2 ;  /* 0x0000b40055047a23 */ /* 0x004fc80000010802 */
[----:B------:R-:W-:Y:S03]  /*4e10*/  MUFU.EX2 R218, R4 ;  /* 0x0000000400da7308 */ /* 0x000fe60000000800 */
[----:B------:R-:W-:Y:S01]  /*4e20*/  HMMA.16816.F32.BF16 R68, R12, R72, R56 ;  /* 0x000000480c44723c */ /* 0x000fe20000041838 */
[----:B-1----:R-:W-:-:S07]  /*4e30*/  FFMA.FTZ R0, R82, c[0x0][0x2d0], -R2 ;  /* 0x0000b40052007a23 */ /* 0x002fce0000010802 */
[C---:B------:R-:W-:Y:S01]  /*4e40*/  HMMA.16816.F32.BF16 R96, R12.reuse, R74, R32 ;  /* 0x0000004a0c60723c */ /* 0x040fe20000041820 */
[----:B------:R1:W2:Y:S07]  /*4e50*/  MUFU.EX2 R202, R0 ;  /* 0x0000000000ca7308 */ /* 0x0002ae0000000800 */
[C---:B------:R-:W-:Y:S08]  /*4e60*/  HMMA.16816.F32.BF16 R120, R12.reuse, R64, R48 ;  /* 0x000000400c78723c */ /* 0x040ff00000041830 */
[----:B----4-:R-:W-:Y:S01]  /*4e70*/  HMMA.16816.F32.BF16 R100, R12, R76, R52 ;  /* 0x0000004c0c64723c */ /* 0x010fe20000041834 */
[----:B-1----:R-:W-:Y:S01]  /*4e80*/  FMUL.FTZ R0, R9, c[0x0][0x2d0] ;  /* 0x0000b40009007a20 */ /* 0x002fe20000410000 */
[----:B--2---:R-:W-:-:S04]  /*4e90*/  F2FP.BF16.PACK_AB R6, R219, R202 ;  /* 0x000000cadb06723e */ /* 0x004fc800000010ff */
[----:B------:R-:W-:Y:S02]  /*4ea0*/  FSEL R0, R0, RZ, P1 ;  /* 0x000000ff00007208 */ /* 0x000fe40000800000 */
[----:B------:R-:W-:Y:S03]  /*4eb0*/  HMMA.16816.F32.BF16 R56, R12, R78, R16 ;  /* 0x0000004e0c38723c */ /* 0x000fe60000041810 */
[--C-:B------:R-:W-:Y:S02]  /*4ec0*/  FFMA.FTZ R4, R88, c[0x0][0x2d0], -R0.reuse ;  /* 0x0000b40058047a23 */ /* 0x100fe40000010800 */
[--C-:B------:R-:W-:Y:S02]  /*4ed0*/  FFMA.FTZ R10, R92, c[0x0][0x2d0], -R0.reuse ;  /* 0x0000b4005c0a7a23 */ /* 0x100fe40000010800 */
[----:B------:R1:W-:Y:S08]  /*4ee0*/  MUFU.EX2 R180, R4 ;  /* 0x0000000400b47308 */ /* 0x0003f00000000800 */
[----:B------:R2:W-:Y:S01]  /*4ef0*/  MUFU.EX2 R182, R10 ;  /* 0x0000000a00b67308 */ /* 0x0005e20000000800 */
[----:B-1----:R-:W-:-:S07]  /*4f00*/  FFMA.FTZ R4, R89, c[0x0][0x2d0], -R0 ;  /* 0x0000b40059047a23 */ /* 0x002fce0000010800 */
[----:B------:R1:W3:Y:S01]  /*4f10*/  MUFU.EX2 R88, R4 ;  /* 0x0000000400587308 */ /* 0x0002e20000000800 */
[----:B--2---:R-:W-:-:S07]  /*4f20*/  FFMA.FTZ R10, R93, c[0x0][0x2d0], -R0 ;  /* 0x0000b4005d0a7a23 */ /* 0x004fce0000010800 */
[----:B------:R2:W-:Y:S01]  /*4f30*/  MUFU.EX2 R181, R10 ;  /* 0x0000000a00b57308 */ /* 0x0005e20000000800 */
[----:B-1----:R-:W-:Y:S01]  /*4f40*/  FFMA.FTZ R4, R90, c[0x0][0x2d0], -R0 ;  /* 0x0000b4005a047a23 */ /* 0x002fe20000010800 */
[----:B---3--:R-:W-:-:S06]  /*4f50*/  F2FP.BF16.PACK_AB R5, R88, R180 ;  /* 0x000000b45805723e */ /* 0x008fcc00000010ff */
[----:B------:R1:W-:Y:S01]  /*4f60*/  MUFU.EX2 R204, R4 ;  /* 0x0000000400cc7308 */ /* 0x0003e20000000800 */
[----:B--2---:R-:W-:-:S07]  /*4f70*/  FFMA.FTZ R10, R94, c[0x0][0x2d0], -R0 ;  /* 0x0000b4005e0a7a23 */ /* 0x004fce0000010800 */
[----:B------:R2:W-:Y:S01]  /*4f80*/  MUFU.EX2 R184, R10 ;  /* 0x0000000a00b87308 */ /* 0x0005e20000000800 */
[----:B-1----:R-:W-:-:S07]  /*4f90*/  FFMA.FTZ R4, R91, c[0x0][0x2d0], -R0 ;  /* 0x0000b4005b047a23 */ /* 0x002fce0000010800 */
[----:B------:R1:W3:Y:S01]  /*4fa0*/  MUFU.EX2 R198, R4 ;  /* 0x0000000400c67308 */ /* 0x0002e20000000800 */
[----:B--2---:R-:W-:Y:S02]  /*4fb0*/  FFMA.FTZ R10, R95, c[0x0][0x2d0], -R0 ;  /* 0x0000b4005f0a7a23 */ /* 0x004fe40000010800 */
[----:B------:R-:W-:Y:S05]  /*4fc0*/  LDSM.16.MT88.4 R92, [R191+0x2000] ;  /* 0x00200000bf5c783b */ /* 0x000fea0000004200 */
        /* <DEDUP_REMOVED lines=8> */
[----:B--2---:R-:W-:-:S07]  /*5050*/  FFMA.FTZ R10, R106, c[0x0][0x2d0], -R8 ;  /* 0x0000b4006a0a7a23 */ /* 0x004fce0000010808 */
[----:B------:R2:W-:Y:S01]  /*5060*/  MUFU.EX2 R177, R10 ;  /* 0x0000000a00b17308 */ /* 0x0005e20000000800 */
[----:B-1----:R-:W-:-:S07]  /*5070*/  F2FP.BF16.PACK_AB R4, R187, R203 ;  /* 0x000000cbbb04723e */ /* 0x002fce00000010ff */
[----:B------:R-:W-:Y:S01]  /*5080*/  HMMA.16816.F32.BF16 R40, R4, R20, RZ ;  /* 0x000000140428723c */ /* 0x000fe200000418ff */
[----:B--2---:R-:W-:-:S04]  /*5090*/  FFMA.FTZ R10, R105, c[0x0][0x2d0], -R8 ;  /* 0x0000b400690a7a23 */ /* 0x004fc80000010808 */
        /* <DEDUP_REMOVED lines=14> */
[----:B------:R1:W2:Y:S01]  /*5180*/  MUFU.EX2 R157, R10 ;  /* 0x0000000a009d7308 */ /* 0x0002a20000000800 */
[----:B---3--:R-:W-:Y:S02]  /*5190*/  F2FP.BF16.PACK_AB R6, R210, R212 ;  /* 0x000000d4d206723e */ /* 0x008fe400000010ff */
[----:B------:R-:W-:Y:S02]  /*51a0*/  F2FP.BF16.PACK_AB R5, R181, R182 ;  /* 0x000000b6b505723e */ /* 0x000fe400000010ff */
[----:B------:R-:W-:-:S07]  /*51b0*/  F2FP.BF16.PACK_AB R7, R183, R184 ;  /* 0x000000b8b707723e */ /* 0x000fce00000010ff */
[----:B------:R-:W-:Y:S01]  /*51c0*/  HMMA.16816.F32.BF16 R48, R4, R64, R40 ;  /* 0x000000400430723c */ /* 0x000fe20000041828 */
[----:B-1----:R-:W-:-:S04]  /*51d0*/  FFMA.FTZ R10, R110, c[0x0][0x2d0], -R3 ;  /* 0x0000b4006e0a7a23 */ /* 0x002fc80000010803 */
[----:B------:R1:W-:Y:S03]  /*51e0*/  MUFU.EX2 R173, R10 ;  /* 0x0000000a00ad7308 */ /* 0x0003e60000000800 */
[C---:B------:R-:W-:Y:S08]  /*51f0*/  HMMA.16816.F32.BF16 R44, R4.reuse, R60, R32 ;  /* 0x0000003c042c723c */ /* 0x040ff00000041820 */
[----:B------:R-:W-:Y:S01]  /*5200*/  HMMA.16816.F32.BF16 R64, R4, R66, R36 ;  /* 0x000000420440723c */ /* 0x000fe20000041824 */
[----:B-1----:R-:W-:-:S07]  /*5210*/  FFMA.FTZ R10, R109, c[0x0][0x2d0], -R3 ;  /* 0x0000b4006d0a7a23 */ /* 0x002fce0000010803 */
[C---:B------:R-:W-:Y:S01]  /*5220*/  HMMA.16816.F32.BF16 R32, R4.reuse, R74, R28 ;  /* 0x0000004a0420723c */ /* 0x040fe2000004181c */
[----:B------:R1:W3:Y:S07]  /*5230*/  MUFU.EX2 R174, R10 ;  /* 0x0000000a00ae7308 */ /* 0x0002ee0000000800 */
[C---:B------:R-:W-:Y:S01]  /*5240*/  HMMA.16816.F32.BF16 R40, R4.reuse, R72, R20 ;  /* 0x000000480428723c */ /* 0x040fe20000041814 */
[----:B------:R-:W4:Y:S07]  /*5250*/  LDSM.16.MT88.4 R20, [R190+0x1000] ;  /* 0x00100000be14783b */ /* 0x000f2e0000004200 */
[----:B------:R-:W-:Y:S01]  /*5260*/  HMMA.16816.F32.BF16 R52, R4, R76, R16 ;  /* 0x0000004c0434723c */ /* 0x000fe20000041810 */
[----:B------:R-:W5:Y:S01]  /*5270*/  LDSM.16.MT88.4 R16, [R193+0x1000] ;  /* 0x00100000c110783b */ /* 0x000f620000004200 */
[----:B-1----:R-:W-:-:S04]  /*5280*/  FFMA.FTZ R10, R118, c[0x0][0x2d0], -R2 ;  /* 0x0000b400760a7a23 */ /* 0x002fc80000010802 */
[----:B------:R1:W-:Y:S02]  /*5290*/  MUFU.EX2 R114, R10 ;  /* 0x0000000a00727308 */ /* 0x0003e40000000800 */
[C---:B------:R-:W-:Y:S01]  /*52a0*/  HMMA.16816.F32.BF16 R36, R4.reuse, R62, R12 ;  /* 0x0000003e0424723c */ /* 0x040fe2000004180c */
[----:B------:R-:W4:Y:S07]  /*52b0*/  LDSM.16.MT88.4 R12, [R191+0x1000] ;  /* 0x00100000bf0c783b */ /* 0x000f2e0000004200 */
[----:B------:R-:W-:Y:S01]  /*52c0*/  HMMA.16816.F32.BF16 R28, R4, R78, R24 ;  /* 0x0000004e041c723c */ /* 0x000fe20000041818 */
[----:B------:R-:W4:Y:S01]  /*52d0*/  LDSM.16.MT88.4 R24, [R192+0x1000] ;  /* 0x00100000c018783b */ /* 0x000f220000004200 */
[----:B-1----:R-:W-:-:S05]  /*52e0*/  FFMA.FTZ R10, R117, c[0x0][0x2d0], -R2 ;  /* 0x0000b400750a7a23 */ /* 0x002fca0000010802 */
[----:B--2---:R-:W-:Y:S01]  /*52f0*/  F2FP.BF16.PACK_AB R5, R157, R115 ;  /* 0x000000739d05723e */ /* 0x004fe200000010ff */
[----:B------:R-:W-:Y:S01]  /*5300*/  FFMA.FTZ R4, R119, c[0x0][0x2d0], -R2 ;  /* 0x0000b40077047a23 */ /* 0x000fe20000010802 */
[----:B------:R-:W-:Y:S01]  /*5310*/  F2FP.BF16.PACK_AB R6, R179, R178 ;  /* 0x000000b2b306723e */ /* 0x000fe200000010ff */
[----:B------:R1:W2:Y:S01]  /*5320*/  MUFU.EX2 R109, R10 ;  /* 0x0000000a006d7308 */ /* 0x0002a20000000800 */
[----:B---3--:R-:W-:-:S07]  /*5330*/  F2FP.BF16.PACK_AB R7, R174, R173 ;  /* 0x000000adae07723e */ /* 0x008fce00000010ff */
[----:B------:R3:W-:Y:S01]  /*5340*/  MUFU.EX2 R108, R4 ;  /* 0x00000004006c7308 */ /* 0x0007e20000000800 */
[----:B-1----:R-:W-:-:S07]  /*5350*/  FFMA.FTZ R10, R116, c[0x0][0x2d0], -R2 ;  /* 0x0000b400740a7a23 */ /* 0x002fce0000010802 */
[----:B------:R1:W1:Y:S01]  /*5360*/  MUFU.EX2 R110, R10 ;  /* 0x0000000a006e7308 */ /* 0x0002620000000800 */
[----:B---3--:R-:W-:-:S07]  /*5370*/  FFMA.FTZ R4, R126, c[0x0][0x2d0], -R0 ;  /* 0x0000b4007e047a23 */ /* 0x008fce0000010800 */
[----:B------:R3:W-:Y:S01]  /*5380*/  MUFU.EX2 R82, R4 ;  /* 0x0000000400527308 */ /* 0x0007e20000000800 */
[----:B-1----:R-:W-:-:S07]  /*5390*/  FFMA.FTZ R10, R124, c[0x0][0x2d0], -R0 ;  /* 0x0000b4007c0a7a23 */ /* 0x002fce0000010800 */
[----:B------:R1:W-:Y:S01]  /*53a0*/  MUFU.EX2 R81, R10 ;  /* 0x0000000a00517308 */ /* 0x0003e20000000800 */
[----:B---3--:R-:W-:-:S07]  /*53b0*/  FFMA.FTZ R4, R127, c[0x0][0x2d0], -R0 ;  /* 0x0000b4007f047a23 */ /* 0x008fce0000010800 */
[----:B------:R3:W2:Y:S01]  /*53c0*/  MUFU.EX2 R83, R4 ;  /* 0x0000000400537308 */ /* 0x0006a20000000800 */
[----:B-1----:R-:W-:Y:S02]  /*53d0*/  FFMA.FTZ R10, R125, c[0x0][0x2d0], -R0 ;  /* 0x0000b4007d0a7a23 */ /* 0x002fe40000010800 */
[----:B------:R-:W-:Y:S05]  /*53e0*/  LDSM.16.MT88.4 R124, [R190+0x2000] ;  /* 0x00200000be7c783b */ /* 0x000fea0000004200 */
[----:B------:R1:W1:Y:S01]  /*53f0*/  MUFU.EX2 R80, R10 ;  /* 0x0000000a00507308 */ /* 0x0002620000000800 */
[----:B---3--:R-:W-:-:S07]  /*5400*/  F2FP.BF16.PACK_AB R4, R177, R175 ;  /* 0x000000afb104723e */ /* 0x008fce00000010ff */
[----:B----4-:R-:W-:Y:S01]  /*5410*/  HMMA.16816.F32.BF16 R120, R4, R20, R120 ;  /* 0x000000140478723c */ /* 0x010fe20000041878 */
[----:B-1----:R-:W-:-:S07]  /*5420*/  FFMA.FTZ R10, R141, c[0x0][0x2d0], -R8 ;  /* 0x0000b4008d0a7a23 */ /* 0x002fce0000010808 */
[C---:B-----5:R-:W-:Y:S01]  /*5430*/  HMMA.16816.F32.BF16 R132, R4.reuse, R16, R132 ;  /* 0x000000100484723c */ /* 0x060fe20000041884 */
        /* <DEDUP_REMOVED lines=11> */
[----:B--2---:R-:W-:Y:S01]  /*54f0*/  F2FP.BF16.PACK_AB R4, R109, R114 ;  /* 0x000000726d04723e */ /* 0x004fe200000010ff */
[----:B-1----:R-:W-:Y:S01]  /*5500*/  FFMA.FTZ R10, R136, c[0x0][0x2d0], -R8 ;  /* 0x0000b400880a7a23 */ /* 0x002fe20000010808 */
[----:B------:R-:W-:-:S02]  /*5510*/  F2FP.BF16.PACK_AB R6, R108, R110 ;  /* 0x0000006e6c06723e */ /* 0x000fc400000010ff */
        /* <DEDUP_REMOVED lines=10> */
[----:B-1----:R-:W-:-:S02]  /*55c0*/  FFMA.FTZ R10, R142, c[0x0][0x2d0], -R3 ;  /* 0x0000b4008e0a7a23 */ /* 0x002fc40000010803 */
[----:B------:R-:W-:Y:S02]  /*55d0*/  LDSM.16.MT88.4 R140, [R193+0x2000] ;  /* 0x00200000c18c783b */ /* 0x000fe40000004200 */
        /* <DEDUP_REMOVED lines=24> */
[----:B------:R2:W2:Y:S01]  /*5760*/  MUFU.EX2 R71, R10 ;  /* 0x0000000a00477308 */ /* 0x0004a20000000800 */
[----:B-1----:R-:W-:-:S07]  /*5770*/  FFMA.FTZ R4, R154, c[0x0][0x2d0], -R0 ;  /* 0x0000b4009a047a23 */ /* 0x002fce0000010800 */
[----:B------:R1:W1:Y:S01]  /*5780*/  MUFU.EX2 R55, R4 ;  /* 0x0000000400377308 */ /* 0x0002620000000800 */
[----:B--2---:R-:W-:-:S07]  /*5790*/  FFMA.FTZ R10, R153, c[0x0][0x2d0], -R0 ;  /* 0x0000b400990a7a23 */ /* 0x004fce0000010800 */
[----:B------:R2:W-:Y:S01]  /*57a0*/  MUFU.EX2 R53, R10 ;  /* 0x0000000a00357308 */ /* 0x0005e20000000800 */
[----:B-1----:R-:W-:-:S07]  /*57b0*/  F2FP.BF16.PACK_AB R4, R77, R76 ;  /* 0x0000004c4d04723e */ /* 0x002fce00000010ff */
[----:B---3--:R-:W-:Y:S01]  /*57c0*/  HMMA.16816.F32.BF16 R120, R4, R20, R120 ;  /* 0x000000140478723c */ /* 0x008fe20000041878 */
[----:B--2---:R-:W-:-:S04]  /*57d0*/  FFMA.FTZ R10, R155, c[0x0][0x2d0], -R0 ;  /* 0x0000b4009b0a7a23 */ /* 0x004fc80000010800 */
[----:B------:R1:W2:Y:S03]  /*57e0*/  MUFU.EX2 R52, R10 ;  /* 0x0000000a00347308 */ /* 0x0002a60000000800 */
[C---:B------:R-:W-:Y:S08]  /*57f0*/  HMMA.16816.F32.BF16 R128, R4.reuse, R22, R128 ;  /* 0x000000160480723c */ /* 0x040ff00000041880 */
[----:B------:R-:W-:Y:S01]  /*5800*/  HMMA.16816.F32.BF16 R132, R4, R16, R132 ;  /* 0x000000100484723c */ /* 0x000fe20000041884 */
[----:B-1----:R-:W-:-:S07]  /*5810*/  FFMA.FTZ R10, R160, c[0x0][0x2d0], -R8 ;  /* 0x0000b400a00a7a23 */ /* 0x002fce0000010808 */
[C---:B------:R-:W-:Y:S08]  /*5820*/  HMMA.16816.F32.BF16 R144, R4.reuse, R18, R144 ;  /* 0x000000120490723c */ /* 0x040ff00000041890 */
[C---:B----4-:R-:W-:Y:S08]  /*5830*/  HMMA.16816.F32.BF16 R84, R4.reuse, R12, R84 ;  /* 0x0000000c0454723c */ /* 0x050ff00000041854 */
[C---:B------:R-:W-:Y:S08]  /*5840*/  HMMA.16816.F32.BF16 R96, R4.reuse, R14, R96 ;  /* 0x0000000e0460723c */ /* 0x040ff00000041860 */
[C---:B-----5:R-:W-:Y:S08]  /*5850*/  HMMA.16816.F32.BF16 R100, R4.reuse, R24, R100 ;  /* 0x000000180464723c */ /* 0x060ff00000041864 */
[----:B------:R-:W-:Y:S07]  /*5860*/  HMMA.16816.F32.BF16 R60, R4, R26, R60 ;  /* 0x0000001a043c723c */ /* 0x000fee000004183c */
[----:B------:R-:W-:-:S02]  /*5870*/  F2FP.BF16.PACK_AB R4, R71, R70 ;  /* 0x000000464704723e */ /* 0x000fc400000010ff */
[----:B------:R-:W-:Y:S02]  /*5880*/  F2FP.BF16.PACK_AB R6, R69, R68 ;  /* 0x000000444506723e */ /* 0x000fe400000010ff */
[----:B------:R-:W-:Y:S02]  /*5890*/  F2FP.BF16.PACK_AB R5, R55, R54 ;  /* 0x000000363705723e */ /* 0x000fe400000010ff */
[----:B--2---:R-:W-:-:S07]  /*58a0*/  F2FP.BF16.PACK_AB R7, R52, R53 ;  /* 0x000000353407723e */ /* 0x004fce00000010ff */
[C---:B------:R-:W-:Y:S01]  /*58b0*/  HMMA.16816.F32.BF16 R56, R4.reuse, R20, R56 ;  /* 0x000000140438723c */ /* 0x040fe20000041838 */
[----:B------:R1:W-:Y:S07]  /*58c0*/  MUFU.EX2 R21, R10 ;  /* 0x0000000a00157308 */ /* 0x0003ee0000000800 */
[C---:B------:R-:W-:Y:S08]  /*58d0*/  HMMA.16816.F32.BF16 R64, R4.reuse, R22, R64 ;  /* 0x000000160440723c */ /* 0x040ff00000041840 */
[----:B------:R-:W-:Y:S01]  /*58e0*/  HMMA.16816.F32.BF16 R44, R4, R18, R44 ;  /* 0x00000012042c723c */ /* 0x000fe2000004182c */
[----:B-1----:R-:W-:-:S04]  /*58f0*/  FFMA.FTZ R10, R159, c[0x0][0x2d0], -R8 ;  /* 0x0000b4009f0a7a23 */ /* 0x002fc80000010808 */
[----:B------:R1:W2:Y:S03]  /*5900*/  MUFU.EX2 R22, R10 ;  /* 0x0000000a00167308 */ /* 0x0002a60000000800 */
[C---:B------:R-:W-:Y:S08]  /*5910*/  HMMA.16816.F32.BF16 R48, R4.reuse, R16, R48 ;  /* 0x000000100430723c */ /* 0x040ff00000041830 */
[----:B------:R-:W-:Y:S01]  /*5920*/  HMMA.16816.F32.BF16 R40, R4, R12, R40 ;  /* 0x0000000c0428723c */ /* 0x000fe20000041828 */
[--C-:B-1----:R-:W-:Y:S01]  /*5930*/  FFMA.FTZ R10, R158, c[0x0][0x2d0], -R8.reuse ;  /* 0x0000b4009e0a7a23 */ /* 0x102fe20000010808 */
[----:B--2---:R-:W-:Y:S01]  /*5940*/  F2FP.BF16.PACK_AB R152, R22, R21 ;  /* 0x000000151698723e */ /* 0x004fe200000010ff */
[----:B------:R-:W-:-:S05]  /*5950*/  FFMA.FTZ R8, R156, c[0x0][0x2d0], -R8 ;  /* 0x0000b4009c087a23 */ /* 0x000fca0000010808 */
[C---:B------:R-:W-:Y:S01]  /*5960*/  HMMA.16816.F32.BF16 R36, R4.reuse, R14, R36 ;  /* 0x0000000e0424723c */ /* 0x040fe20000041824 */
[----:B------:R-:W-:Y:S01]  /*5970*/  MUFU.EX2 R23, R10 ;  /* 0x0000000a00177308 */ /* 0x000fe20000000800 */
[----:B------:R-:W1:Y:S06]  /*5980*/  LDSM.16.MT88.4 R12, [R192+0x2000] ;  /* 0x00200000c00c783b */ /* 0x000e6c0000004200 */
[C---:B------:R-:W-:Y:S01]  /*5990*/  HMMA.16816.F32.BF16 R32, R4.reuse, R24, R32 ;  /* 0x000000180420723c */ /* 0x040fe20000041820 */
[----:B------:R2:W3:Y:S07]  /*59a0*/  MUFU.EX2 R207, R8 ;  /* 0x0000000800cf7308 */ /* 0x0004ee0000000800 */
[----:B------:R-:W-:Y:S07]  /*59b0*/  HMMA.16816.F32.BF16 R28, R4, R26, R28 ;  /* 0x0000001a041c723c */ /* 0x000fee000004181c */
[----:B------:R-:W-:-:S02]  /*59c0*/  FFMA.FTZ R5, R164, c[0x0][0x2d0], -R3 ;  /* 0x0000b400a4057a23 */ /* 0x000fc40000010803 */
[----:B--2---:R-:W-:Y:S01]  /*59d0*/  FFMA.FTZ R8, R162, c[0x0][0x2d0], -R3 ;  /* 0x0000b400a2087a23 */ /* 0x004fe20000010803 */
[----:B---3--:R-:W-:Y:S01]  /*59e0*/  F2FP.BF16.PACK_AB R154, R207, R23 ;  /* 0x00000017cf9a723e */ /* 0x008fe200000010ff */
[----:B------:R2:W-:Y:S01]  /*59f0*/  MUFU.EX2 R208, R5 ;  /* 0x0000000500d07308 */ /* 0x0005e20000000800 */
[----:B------:R-:W-:Y:S02]  /*5a00*/  FFMA.FTZ R4, R168, c[0x0][0x2d0], -R2 ;  /* 0x0000b400a8047a23 */ /* 0x000fe40000010802 */
[----:B------:R-:W-:Y:S02]  /*5a10*/  FFMA.FTZ R7, R171, c[0x0][0x2d0], -R0 ;  /* 0x0000b400ab077a23 */ /* 0x000fe40000010800 */
[----:B------:R-:W-:-:S03]  /*5a20*/  FFMA.FTZ R6, R166, c[0x0][0x2d0], -R2 ;  /* 0x0000b400a6067a23 */ /* 0x000fc60000010802 */
[----:B------:R3:W-:Y:S01]  /*5a30*/  MUFU.EX2 R20, R8 ;  /* 0x0000000800147308 */ /* 0x0007e20000000800 */
[----:B--2---:R-:W-:-:S07]  /*5a40*/  FFMA.FTZ R5, R172, c[0x0][0x2d0], -R0 ;  /* 0x0000b400ac057a23 */ /* 0x004fce0000010800 */
[----:B------:R2:W-:Y:S01]  /*5a50*/  MUFU.EX2 R11, R4 ;  /* 0x00000004000b7308 */ /* 0x0005e20000000800 */
[----:B---3--:R-:W-:-:S07]  /*5a60*/  FFMA.FTZ R8, R163, c[0x0][0x2d0], -R3 ;  /* 0x0000b400a3087a23 */ /* 0x008fce0000010803 */
[----:B------:R3:W-:Y:S08]  /*5a70*/  MUFU.EX2 R10, R5 ;  /* 0x00000005000a7308 */ /* 0x0007f00000000800 */
[----:B------:R4:W5:Y:S01]  /*5a80*/  MUFU.EX2 R19, R8 ;  /* 0x0000000800137308 */ /* 0x0009620000000800 */
[----:B--2---:R-:W-:Y:S02]  /*5a90*/  FADD.FTZ R4, R186, R185 ;  /* 0x000000b9ba047221 */ /* 0x004fe40000010000 */
[----:B---3--:R-:W-:-:S05]  /*5aa0*/  FADD.FTZ R5, R180, R88 ;  /* 0x00000058b4057221 */ /* 0x008fca0000010000 */
[----:B------:R-:W-:Y:S01]  /*5ab0*/  MUFU.EX2 R16, R6 ;  /* 0x0000000600107308 */ /* 0x000fe20000000800 */
[----:B------:R-:W-:Y:S02]  /*5ac0*/  FADD.FTZ R5, R204, R5 ;  /* 0x00000005cc057221 */ /* 0x000fe40000010000 */
[----:B----4-:R-:W-:-:S05]  /*5ad0*/  FFMA.FTZ R8, R161, c[0x0][0x2d0], -R3 ;  /* 0x0000b400a1087a23 */ /* 0x010fca0000010803 */
[----:B------:R-:W2:Y:S01]  /*5ae0*/  MUFU.EX2 R7, R7 ;  /* 0x0000000700077308 */ /* 0x000ea20000000800 */
[--C-:B------:R-:W-:Y:S01]  /*5af0*/  FFMA.FTZ R3, R167, c[0x0][0x2d0], -R2.reuse ;  /* 0x0000b400a7037a23 */ /* 0x100fe20000010802 */
[----:B-----5:R-:W-:Y:S01]  /*5b00*/  F2FP.BF16.PACK_AB R153, R19, R20 ;  /* 0x000000141399723e */ /* 0x020fe200000010ff */
[----:B------:R-:W-:Y:S02]  /*5b10*/  FFMA.FTZ R2, R165, c[0x0][0x2d0], -R2 ;  /* 0x0000b400a5027a23 */ /* 0x000fe40000010802 */
[----:B------:R-:W-:-:S03]  /*5b20*/  FADD.FTZ R5, R198, R5 ;  /* 0x00000005c6057221 */ /* 0x000fc60000010000 */
[----:B------:R3:W4:Y:S08]  /*5b30*/  MUFU.EX2 R18, R8 ;  /* 0x0000000800127308 */ /* 0x0007300000000800 */
[----:B------:R5:W1:Y:S01]  /*5b40*/  MUFU.EX2 R17, R3 ;  /* 0x0000000300117308 */ /* 0x000a620000000800 */
[----:B--2---:R-:W-:Y:S01]  /*5b50*/  F2FP.BF16.PACK_AB R149, R7, R10 ;  /* 0x0000000a0795723e */ /* 0x004fe200000010ff */
[----:B---3--:R-:W-:-:S06]  /*5b60*/  FFMA.FTZ R8, R170, c[0x0][0x2d0], -R0 ;  /* 0x0000b400aa087a23 */ /* 0x008fcc0000010800 */
[----:B------:R2:W3:Y:S01]  /*5b70*/  MUFU.EX2 R209, R2 ;  /* 0x0000000200d17308 */ /* 0x0004e20000000800 */
[----:B------:R-:W-:Y:S01]  /*5b80*/  FFMA.FTZ R0, R169, c[0x0][0x2d0], -R0 ;  /* 0x0000b400a9007a23 */ /* 0x000fe20000010800 */
[----:B----4-:R-:W-:Y:S01]  /*5b90*/  F2FP.BF16.PACK_AB R155, R208, R18 ;  /* 0x00000012d09b723e */ /* 0x010fe200000010ff */
[----:B-----5:R-:W-:-:S05]  /*5ba0*/  FADD.FTZ R3, R203, R187 ;  /* 0x000000bbcb037221 */ /* 0x020fca0000010000 */
[----:B------:R4:W-:Y:S01]  /*5bb0*/  MUFU.EX2 R211, R0 ;  /* 0x0000000000d37308 */ /* 0x0009e20000000800 */
[----:B-1----:R-:W-:Y:S01]  /*5bc0*/  F2FP.BF16.PACK_AB R148, R17, R11 ;  /* 0x0000000b1194723e */ /* 0x002fe200000010ff */
[----:B------:R-:W-:Y:S01]  /*5bd0*/  HMMA.16816.F32.BF16 R120, R152, R124, R120 ;  /* 0x0000007c9878723c */ /* 0x000fe20000041878 */
[----:B------:R-:W-:-:S04]  /*5be0*/  FADD.FTZ R3, R202, R3 ;  /* 0x00000003ca037221 */ /* 0x000fc80000010000 */
[----:B------:R-:W-:Y:S01]  /*5bf0*/  FADD.FTZ R3, R219, R3 ;  /* 0x00000003db037221 */ /* 0x000fe20000010000 */
[----:B------:R-:W1:Y:S01]  /*5c00*/  MUFU.EX2 R8, R8 ;  /* 0x0000000800087308 */ /* 0x000e620000000800 */
[----:B--2---:R-:W-:Y:S01]  /*5c10*/  FADD.FTZ R2, R220, R4 ;  /* 0x00000004dc027221 */ /* 0x004fe20000010000 */
[----:B---3--:R-:W-:Y:S01]  /*5c20*/  F2FP.BF16.PACK_AB R150, R209, R16 ;  /* 0x00000010d196723e */ /* 0x008fe200000010ff */
[----:B------:R-:W-:Y:S02]  /*5c30*/  HMMA.16816.F32.BF16 R128, R152, R126, R128 ;  /* 0x0000007e9880723c */ /* 0x000fe40000041880 */
[----:B------:R-:W-:Y:S02]  /*5c40*/  FADD.FTZ R4, R221, R2 ;  /* 0x00000002dd047221 */ /* 0x000fe40000010000 */
[----:B----4-:R-:W-:-:S04]  /*5c50*/  FADD.FTZ R0, R214, R213 ;  /* 0x000000d5d6007221 */ /* 0x010fc80000010000 */
[----:B------:R-:W-:Y:S01]  /*5c60*/  HMMA.16816.F32.BF16 R132, R152, R140, R132 ;  /* 0x0000008c9884723c */ /* 0x000fe20000041884 */
[----:B------:R-:W-:-:S04]  /*5c70*/  FADD.FTZ R0, R215, R0 ;  /* 0x00000000d7007221 */ /* 0x000fc80000010000 */
[----:B------:R-:W-:Y:S01]  /*5c80*/  FADD.FTZ R2, R216, R0 ;  /* 0x00000000d8027221 */ /* 0x000fe20000010000 */
[----:B-1----:R-:W-:Y:S01]  /*5c90*/  F2FP.BF16.PACK_AB R151, R211, R8 ;  /* 0x00000008d397723e */ /* 0x002fe200000010ff */
        /* <DEDUP_REMOVED lines=56> */
[-C--:B------:R-:W-:Y:S01]  /*6020*/  HMMA.16816.F32.BF16 R152, R152, R14.reuse, R60 ;  /* 0x0000000e9898723c */ /* 0x080fe2000004183c */
[----:B------:R-:W-:Y:S02]  /*6030*/  FADD.FTZ R5, R68, R5 ;  /* 0x0000000544057221 */ /* 0x000fe40000010000 */
[----:B------:R-:W-:Y:S02]  /*6040*/  FADD.FTZ R3, R53, R4 ;  /* 0x0000000435037221 */ /* 0x000fe40000010000 */
[----:B------:R-:W-:Y:S01]  /*6050*/  FADD.FTZ R6, R19, R0 ;  /* 0x0000000013067221 */ /* 0x000fe20000010000 */
[----:B------:R-:W-:Y:S01]  /*6060*/  IADD3 R0, R176, -0x2, RZ ;  /* 0xfffffffeb0007810 */ /* 0x000fe20007ffe0ff */
[----:B------:R-:W-:Y:S01]  /*6070*/  FADD.FTZ R4, R21, R2 ;  /* 0x0000000215047221 */ /* 0x000fe20000010000 */
[----:B------:R-:W-:Y:S01]  /*6080*/  HMMA.16816.F32.BF16 R148, R148, R14, R28 ;  /* 0x0000000e9494723c */ /* 0x000fe2000004181c */
[----:B------:R-:W-:Y:S01]  /*6090*/  FADD.FTZ R5, R69, R5 ;  /* 0x0000000545057221 */ /* 0x000fe20000010000 */
[----:B------:R-:W-:Y:S01]  /*60a0*/  ISETP.GE.AND P1, PT, R0, R241, PT ;  /* 0x000000f10000720c */ /* 0x000fe20003f26270 */
        /* <DEDUP_REMOVED lines=13> */
[----:B------:R-:W-:Y:S01]  /*6180*/  FADD.FTZ R211, R211, R2 ;  /* 0x00000002d3d37221 */ /* 0x000fe20000010000 */
[----:B------:R-:W-:Y:S05]  /*6190*/  @!P1 BRA `(.L_x_1990) ;  /* 0x0000330000009947 */ /* 0x000fea0003800000 */
[----:B------:R-:W-:Y:S01]  /*61a0*/  MOV R202, R0 ;  /* 0x0000000000ca7202 */ /* 0x000fe20000000f00 */
[----:B------:R-:W-:Y:S01]  /*61b0*/  IMAD.MOV.U32 R0, RZ, RZ, R113 ;  /* 0x000000ffff007224 */ /* 0x000fe200078e0071 */
[----:B------:R-:W-:Y:S01]  /*61c0*/  MOV R109, R112 ;  /* 0x00000070006d7202 */ /* 0x000fe20000000f00 */
[----:B------:R-:W-:Y:S01]  /*61d0*/  IMAD.MOV.U32 R114, RZ, RZ, R111 ;  /* 0x000000ffff727224 */ /* 0x000fe200078e006f */
[----:B------:R-:W-:Y:S02]  /*61e0*/  MOV R115, R9 ;  /* 0x0000000900737202 */ /* 0x000fe40000000f00 */
.L_x_1997:
[----:B------:R-:W-:Y:S04]  /*61f0*/  DEPBAR.LE SB0, 0x0 ;  /* 0x000080000000791a */ /* 0x000fe80000000000 */
[----:B------:R-:W-:Y:S01]  /*6200*/  BAR.SYNC.DEFER_BLOCKING 0x0 ;  /* 0x0000000000007b1d */ /* 0x000fe20000010000 */
[----:B------:R-:W-:Y:S01]  /*6210*/  R2P PR, R206, 0x6 ;  /* 0x00000006ce007804 */ /* 0x000fe20000000000 */
[----:B------:R-:W-:Y:S01]  /*6220*/  IMAD.WIDE.U32 R4, R201, c[0x0][0x208], RZ ;  /* 0x00008200c9047a25 */ /* 0x000fe200078e00ff */
[C---:B------:R-:W-:Y:S02]  /*6230*/  IADD3 R2, R188.reuse, 0x20, RZ ;  /* 0x00000020bc027810 */ /* 0x040fe40007ffe0ff */
[----:B------:R-:W-:Y:S01]  /*6240*/  SHF.R.S32.HI R3, RZ, 0x1f, R201 ;  /* 0x0000001fff037819 */ /* 0x000fe200000114c9 */
[----:B------:R-:W-:Y:S01]  /*6250*/  IMAD.SHL.U32 R59, R205, 0x2, RZ ;  /* 0x00000002cd3b7824 */ /* 0x000fe200078e00ff */
[C---:B------:R-:W-:Y:S02]  /*6260*/  IADD3 R108, R188.reuse, 0x40, RZ ;  /* 0x00000040bc6c7810 */ /* 0x040fe40007ffe0ff */
[----:B------:R-:W-:Y:S01]  /*6270*/  SHF.R.S32.HI R6, RZ, 0x1f, R205 ;  /* 0x0000001fff067819 */ /* 0x000fe200000114cd */
[----:B------:R-:W-:Y:S03]  /*6280*/  IMAD R3, R3, c[0x0][0x208], RZ ;  /* 0x0000820003037a24 */ /* 0x000fe600078e02ff */
[----:B------:R-:W-:Y:S01]  /*6290*/  SHF.L.U64.HI R68, R205, 0x1, R6 ;  /* 0x00000001cd447819 */ /* 0x000fe20000010206 */
[----:B------:R-:W-:Y:S01]  /*62a0*/  IMAD R3, R201, c[0x0][0x20c], R3 ;  /* 0x00008300c9037a24 */ /* 0x000fe200078e0203 */
[C---:B------:R-:W-:Y:S02]  /*62b0*/  @P1 IADD3 R2, R188.reuse, -0x20, RZ ;  /* 0xffffffe0bc021810 */ /* 0x040fe40007ffe0ff */
[----:B------:R-:W-:Y:S01]  /*62c0*/  @P2 IADD3 R108, R188, -0x40, RZ ;  /* 0xffffffc0bc6c2810 */ /* 0x000fe20007ffe0ff */
[----:B------:R-:W-:Y:S01]  /*62d0*/  IMAD.IADD R3, R5, 0x1, R3 ;  /* 0x0000000105037824 */ /* 0x000fe200078e0203 */
[----:B------:R-:W-:Y:S02]  /*62e0*/  SHF.R.S32.HI R5, RZ, 0x1f, R199 ;  /* 0x0000001fff057819 */ /* 0x000fe400000114c7 */
[C---:B------:R-:W-:Y:S02]  /*62f0*/  IADD3 R113, R108.reuse, 0x2000, RZ ;  /* 0x000020006c717810 */ /* 0x040fe40007ffe0ff */
[C---:B------:R-:W-:Y:S01]  /*6300*/  IADD3 R112, R108.reuse, 0x1800, RZ ;  /* 0x000018006c707810 */ /* 0x040fe20007ffe0ff */
[----:B------:R-:W1:Y:S01]  /*6310*/  LDSM.16.M88.4 R164, [R2] ;  /* 0x0000000002a4783b */ /* 0x000e620000000200 */
[C---:B------:R-:W-:Y:S02]  /*6320*/  IADD3 R111, R108.reuse, 0x1000, RZ ;  /* 0x000010006c6f7810 */ /* 0x040fe40007ffe0ff */
[----:B------:R-:W-:Y:S01]  /*6330*/  IADD3 R110, R108, 0x800, RZ ;  /* 0x000008006c6e7810 */ /* 0x000fe20007ffe0ff */
[----:B------:R-:W2:Y:S04]  /*6340*/  LDSM.16.M88.4 R172, [R2+0x800] ;  /* 0x0008000002ac783b */ /* 0x000ea80000000200 */
[----:B------:R-:W3:Y:S04]  /*6350*/  LDSM.16.M88.4 R176, [R2+0x1000] ;  /* 0x0010000002b0783b */ /* 0x000ee80000000200 */
[----:B------:R-:W4:Y:S04]  /*6360*/  LDSM.16.M88.4 R180, [R2+0x1800] ;  /* 0x0018000002b4783b */ /* 0x000f280000000200 */
        /* <DEDUP_REMOVED lines=12> */
[----:B------:R1:W1:Y:S01]  /*6430*/  LDSM.16.M88.4 R160, [R197] ;  /* 0x00000000c5a0783b */ /* 0x0002620000000200 */
[----:B------:R-:W-:Y:S03]  /*6440*/  IADD3 R2, P1, R248, R2, RZ ;  /* 0x00000002f8027210 */ /* 0x000fe60007f3e0ff */
[----:B------:R1:W1:Y:S01]  /*6450*/  LDSM.16.M88.4 R168, [R197+0x2000] ;  /* 0x00200000c5a8783b */ /* 0x0002620000000200 */
[----:B------:R-:W-:Y:S02]  /*6460*/  IADD3.X R3, R252, R3, R4, P1, !PT ;  /* 0x00000003fc037210 */ /* 0x000fe40000ffe404 */
[C---:B------:R-:W-:Y:S04]  /*6470*/  LEA R40, P1, R2.reuse, c[0x0][0x1f8], 0x1 ;  /* 0x00007e0002287a11 */ /* 0x040fe800078208ff */
[----:B------:R-:W-:Y:S01]  /*6480*/  LEA.HI.X R56, R2, c[0x0][0x1fc], R3, 0x1, P1 ;  /* 0x00007f0002387a11 */ /* 0x000fe200008f0c03 */
[----:B------:R-:W-:-:S06]  /*6490*/  BRA.DIV ~URZ, `(.L_x_1991) ;  /* 0x000087227f007947 */ /* 0x000fcc000b800000 */
[----:B--234-:R2:W3:Y:S02]  /*64a0*/  SHFL.IDX PT, R58, R56, RZ, 0x181f ;  /* 0x00181fff383a7589 */ /* 0x01c4e400000e0000 */
.L_x_2084:
[-C--:B-1----:R-:W-:Y:S01]  /*64b0*/  HMMA.16816.F32.BF16 R4, R80, R16.reuse, RZ ;  /* 0x000000105004723c */ /* 0x082fe200000418ff */
[----:B------:R-:W1:Y:S01]  /*64c0*/  SHFL.IDX PT, R2, R40, RZ, 0x181f ;  /* 0x00181fff28027589 */ /* 0x000e6200000e0000 */
[----:B------:R-:W-:Y:S01]  /*64d0*/  BSSY B0, `(.L_x_1992) ;  /* 0x00000c4000007945 */ /* 0x000fe20003800000 */
[----:B------:R-:W-:Y:S04]  /*64e0*/  ISETP.GE.AND P1, PT, R205, c[0x0][0x1d4], PT ;  /* 0x00007500cd007a0c */ /* 0x000fe80003f26270 */
[----:B------:R-:W-:Y:S01]  /*64f0*/  SEL R198, RZ, 0x10, P1 ;  /* 0x00000010ffc67807 */ /* 0x000fe20000800000 */
[C---:B------:R-:W-:Y:S01]  /*6500*/  HMMA.16816.F32.BF16 R8, R76.reuse, R16, RZ ;  /* 0x000000104c08723c */ /* 0x040fe200000418ff */
[----:B------:R-:W4:Y:S03]  /*6510*/  SHFL.IDX PT, R3, R40, 0x1, 0x181f ;  /* 0x00381f0028037f89 */ /* 0x000f2600000e0000 */
[----:B------:R-:W-:Y:S04]  /*6520*/  IADD3 R52, -R198, 0x10, RZ ;  /* 0x00000010c6347810 */ /* 0x000fe80007ffe1ff */
[-C--:B------:R-:W-:Y:S01]  /*6530*/  HMMA.16816.F32.BF16 R12, R76, R18.reuse, RZ ;  /* 0x000000124c0c723c */ /* 0x080fe200000418ff */
[----:B------:R-:W-:Y:S03]  /*6540*/  SHFL.IDX PT, R57, R56, 0x1, 0x181f ;  /* 0x00381f0038397f89 */ /* 0x000fe600000e0000 */
[----:B------:R-:W-:Y:S04]  /*6550*/  LOP3.LUT R52, R52, 0xf, RZ, 0xc0, !PT ;  /* 0x0000000f34347812 */ /* 0x000fe800078ec0ff */
[C---:B------:R-:W-:Y:S01]  /*6560*/  HMMA.16816.F32.BF16 R16, R80.reuse, R18, RZ ;  /* 0x000000125010723c */ /* 0x040fe200000418ff */
[----:B------:R-:W5:Y:S07]  /*6570*/  SHFL.IDX PT, R53, R40, 0x2, 0x181f ;  /* 0x00581f0028357f89 */ /* 0x000f6e00000e0000 */
[-C--:B------:R-:W-:Y:S01]  /*6580*/  HMMA.16816.F32.BF16 R20, R80, R32.reuse, RZ ;  /* 0x000000205014723c */ /* 0x080fe200000418ff */
[----:B------:R-:W2:Y:S07]  /*6590*/  SHFL.IDX PT, R54, R40, 0x3, 0x181f ;  /* 0x00781f0028367f89 */ /* 0x000eae00000e0000 */
[C---:B------:R-:W-:Y:S01]  /*65a0*/  HMMA.16816.F32.BF16 R24, R76.reuse, R32, RZ ;  /* 0x000000204c18723c */ /* 0x040fe200000418ff */
[----:B------:R3:W-:Y:S07]  /*65b0*/  SHFL.IDX PT, R55, R40, 0x4, 0x181f ;  /* 0x00981f0028377f89 */ /* 0x0007ee00000e0000 */
[-C--:B------:R-:W-:Y:S01]  /*65c0*/  HMMA.16816.F32.BF16 R28, R76, R34.reuse, RZ ;  /* 0x000000224c1c723c */ /* 0x080fe200000418ff */
[----:B------:R-:W1:Y:S07]  /*65d0*/  SHFL.IDX PT, R61, R56, 0x2, 0x181f ;  /* 0x00581f00383d7f89 */ /* 0x000e6e00000e0000 */
[C---:B------:R-:W-:Y:S01]  /*65e0*/  HMMA.16816.F32.BF16 R32, R80.reuse, R34, RZ ;  /* 0x000000225020723c */ /* 0x040fe200000418ff */
[----:B------:R-:W1:Y:S07]  /*65f0*/  SHFL.IDX PT, R71, R56, 0x3, 0x181f ;  /* 0x00781f0038477f89 */ /* 0x000e6e00000e0000 */
[-C--:B------:R-:W-:Y:S01]  /*6600*/  HMMA.16816.F32.BF16 R36, R80, R48.reuse, RZ ;  /* 0x000000305024723c */ /* 0x080fe200000418ff */
[----:B------:R-:W1:Y:S07]  /*6610*/  SHFL.IDX PT, R69, R56, 0x4, 0x181f ;  /* 0x00981f0038457f89 */ /* 0x000e6e00000e0000 */
[C---:B---3--:R-:W-:Y:S08]  /*6620*/  HMMA.16816.F32.BF16 R40, R76.reuse, R48, RZ ;  /* 0x000000304c28723c */ /* 0x048ff000000418ff */
[-C--:B------:R-:W-:Y:S08]  /*6630*/  HMMA.16816.F32.BF16 R44, R76, R50.reuse, RZ ;  /* 0x000000324c2c723c */ /* 0x080ff000000418ff */
[C---:B------:R-:W-:Y:S04]  /*6640*/  HMMA.16816.F32.BF16 R48, R80.reuse, R50, RZ ;  /* 0x000000325030723c */ /* 0x040fe800000418ff */
[-C--:B-1----:R-:W-:Y:S02]  /*6650*/  IADD3 R2, P2, R2, R59.reuse, RZ ;  /* 0x0000003b02027210 */ /* 0x082fe40007f5e0ff */
[-C--:B----4-:R-:W-:Y:S02]  /*6660*/  IADD3 R62, P6, R3, R59.reuse, RZ ;  /* 0x0000003b033e7210 */ /* 0x090fe40007fde0ff */
[-C--:B-----5:R-:W-:Y:S01]  /*6670*/  IADD3 R60, P5, R53, R59.reuse, RZ ;  /* 0x0000003b353c7210 */ /* 0x0a0fe20007fbe0ff */
[--C-:B------:R-:W-:Y:S03]  /*6680*/  IMAD.X R3, R58, 0x1, R68.reuse, P2 ;  /* 0x000000013a037824 */ /* 0x100fe600010e0644 */
[--C-:B------:R-:W-:Y:S01]  /*6690*/  IMAD.X R63, R57, 0x1, R68.reuse, P6 ;  /* 0x00000001393f7824 */ /* 0x100fe200030e0644 */
[----:B--2---:R-:W-:Y:S01]  /*66a0*/  IADD3 R70, P4, R54, R59, RZ ;  /* 0x0000003b36467210 */ /* 0x004fe20007f9e0ff */
[----:B------:R1:W-:Y:S01]  /*66b0*/  LDGSTS.E.BYPASS.LTC128B.128 [R200+0x100], [R2.64], !P1 ;  /* 0x0010000002c87fae */ /* 0x0003e2000c901d46 */
[--C-:B------:R-:W-:Y:S01]  /*66c0*/  IMAD.X R61, R61, 0x1, R68.reuse, P5 ;  /* 0x000000013d3d7824 */ /* 0x100fe200028e0644 */
[----:B------:R-:W-:Y:S02]  /*66d0*/  IADD3 R72, P3, P2, R52, R55, R59 ;  /* 0x0000003734487210 */ /* 0x000fe40007a7e03b */
[-C--:B------:R-:W-:Y:S01]  /*66e0*/  HMMA.16816.F32.BF16 R52, R80, R64.reuse, RZ ;  /* 0x000000405034723c */ /* 0x080fe200000418ff */
[--C-:B------:R-:W-:Y:S01]  /*66f0*/  IMAD.X R71, R71, 0x1, R68.reuse, P4 ;  /* 0x0000000147477824 */ /* 0x100fe200020e0644 */
[----:B------:R-:W-:Y:S02]  /*6700*/  ISETP.NE.U32.AND P4, PT, R198, RZ, PT ;  /* 0x000000ffc600720c */ /* 0x000fe40003f85070 */
[----:B------:R2:W-:Y:S01]  /*6710*/  LDGSTS.E.BYPASS.LTC128B.128 [R200+0x900], [R62.64], !P1 ;  /* 0x009000003ec87fae */ /* 0x0005e2000c901d46 */
[----:B------:R-:W-:Y:S03]  /*6720*/  IADD3.X R73, RZ, R69, R68, P3, P2 ;  /* 0x00000045ff497210 */ /* 0x000fe60001fe4444 */
[C---:B------:R-:W-:Y:S04]  /*6730*/  HMMA.16816.F32.BF16 R56, R76.reuse, R64, RZ ;  /* 0x000000404c38723c */ /* 0x040fe800000418ff */
[----:B------:R2:W-:Y:S08]  /*6740*/  LDGSTS.E.BYPASS.LTC128B.128 [R200+0x1100], [R60.64], !P1 ;  /* 0x011000003cc87fae */ /* 0x0005f0000c901d46 */
[----:B------:R3:W-:Y:S01]  /*6750*/  LDGSTS.E.BYPASS.LTC128B.128 [R200+0x1900], [R70.64], !P1 ;  /* 0x0190000046c87fae */ /* 0x0007e2000c901d46 */
[----:B------:R-:W-:Y:S07]  /*6760*/  ISETP.GT.AND P1, PT, R202, R241, PT ;  /* 0x000000f1ca00720c */ /* 0x000fee0003f24270 */
        /* <DEDUP_REMOVED lines=28> */
[----:B------:R-:W5:Y:S07]  /*6930*/  LDSM.16.M88.4 R180, [R111] ;  /* 0x000000006fb4783b */ /* 0x000f6e0000000200 */
[-C--:B------:R-:W-:Y:S08]  /*6940*/  HMMA.16816.F32.BF16 R68, R160, R184.reuse, R68 ;  /* 0x000000b8a044723c */ /* 0x080ff00000041844 */
[C---:B------:R-:W-:Y:S08]  /*6950*/  HMMA.16816.F32.BF16 R72, R168.reuse, R184, R72 ;  /* 0x000000b8a848723c */ /* 0x040ff00000041848 */
[-C--:B------:R-:W-:Y:S01]  /*6960*/  HMMA.16816.F32.BF16 R76, R168, R186.reuse, R76 ;  /* 0x000000baa84c723c */ /* 0x080fe2000004184c */
[----:B------:R-:W1:Y:S07]  /*6970*/  LDSM.16.M88.4 R168, [R112] ;  /* 0x0000000070a8783b */ /* 0x000e6e0000000200 */
[----:B------:R-:W-:Y:S01]  /*6980*/  HMMA.16816.F32.BF16 R80, R160, R186, R80 ;  /* 0x000000baa050723c */ /* 0x000fe20000041850 */
[----:B------:R-:W1:Y:S07]  /*6990*/  LDSM.16.M88.4 R160, [R113] ;  /* 0x0000000071a0783b */ /* 0x000e6e0000000200 */
[-C--:B--2---:R-:W-:Y:S01]  /*69a0*/  HMMA.16816.F32.BF16 R4, R156, R164.reuse, R4 ;  /* 0x000000a49c04723c */ /* 0x084fe20000041804 */
[----:B------:R-:W-:Y:S07]  /*69b0*/  LDSM.16.M88.4 R184, [R189+0x800] ;  /* 0x00080000bdb8783b */ /* 0x000fee0000000200 */
[C---:B---3--:R-:W-:Y:S08]  /*69c0*/  HMMA.16816.F32.BF16 R8, R172.reuse, R164, R8 ;  /* 0x000000a4ac08723c */ /* 0x048ff00000041808 */
[-C--:B------:R-:W-:Y:S08]  /*69d0*/  HMMA.16816.F32.BF16 R12, R172, R166.reuse, R12 ;  /* 0x000000a6ac0c723c */ /* 0x080ff0000004180c */
[C---:B------:R-:W-:Y:S01]  /*69e0*/  HMMA.16816.F32.BF16 R16, R156.reuse, R166, R16 ;  /* 0x000000a69c10723c */ /* 0x040fe20000041810 */
[----:B------:R-:W-:Y:S07]  /*69f0*/  LDSM.16.M88.4 R164, [R196] ;  /* 0x00000000c4a4783b */ /* 0x000fee0000000200 */
        /* <DEDUP_REMOVED lines=10> */
[-C--:B-1----:R-:W-:Y:S08]  /*6aa0*/  HMMA.16816.F32.BF16 R52, R156, R168.reuse, R52 ;  /* 0x000000a89c34723c */ /* 0x082ff00000041834 */
[C---:B------:R-:W-:Y:S08]  /*6ab0*/  HMMA.16816.F32.BF16 R56, R172.reuse, R168, R56 ;  /* 0x000000a8ac38723c */ /* 0x040ff00000041838 */
[-C--:B------:R-:W-:Y:S08]  /*6ac0*/  HMMA.16816.F32.BF16 R60, R172, R170.reuse, R60 ;  /* 0x000000aaac3c723c */ /* 0x080ff0000004183c */
[C---:B------:R-:W-:Y:S01]  /*6ad0*/  HMMA.16816.F32.BF16 R64, R156.reuse, R170, R64 ;  /* 0x000000aa9c40723c */ /* 0x040fe20000041840 */
[----:B------:R-:W1:Y:S07]  /*6ae0*/  LDSM.16.M88.4 R168, [R189+0x1000] ;  /* 0x00100000bda8783b */ /* 0x000e6e0000000200 */
[-C--:B------:R-:W-:Y:S08]  /*6af0*/  HMMA.16816.F32.BF16 R68, R156, R160.reuse, R68 ;  /* 0x000000a09c44723c */ /* 0x080ff00000041844 */
[C---:B------:R-:W-:Y:S08]  /*6b00*/  HMMA.16816.F32.BF16 R72, R172.reuse, R160, R72 ;  /* 0x000000a0ac48723c */ /* 0x040ff00000041848 */
[-C--:B------:R-:W-:Y:S01]  /*6b10*/  HMMA.16816.F32.BF16 R76, R172, R162.reuse, R76 ;  /* 0x000000a2ac4c723c */ /* 0x080fe2000004184c */
[----:B------:R-:W4:Y:S07]  /*6b20*/  LDSM.16.M88.4 R172, [R189+0x1800] ;  /* 0x00180000bdac783b */ /* 0x000f2e0000000200 */
[----:B------:R-:W-:Y:S01]  /*6b30*/  HMMA.16816.F32.BF16 R80, R156, R162, R80 ;  /* 0x000000a29c50723c */ /* 0x000fe20000041850 */
[----:B------:R-:W5:Y:S01]  /*6b40*/  LDSM.16.M88.4 R156, [R189+0x2000] ;  /* 0x00200000bd9c783b */ /* 0x000f620000000200 */
[----:B------:R-:W-:Y:S06]  /*6b50*/  DEPBAR.LE SB0, 0x0 ;  /* 0x000080000000791a */ /* 0x000fec0000000000 */
[-C--:B--2---:R-:W-:Y:S01]  /*6b60*/  HMMA.16816.F32.BF16 R4, R164, R176.reuse, R4 ;  /* 0x000000b0a404723c */ /* 0x084fe20000041804 */
[----:B------:R-:W-:Y:S07]  /*6b70*/  BAR.SYNC.DEFER_BLOCKING 0x0 ;  /* 0x0000000000007b1d */ /* 0x000fee0000010000 */
[C---:B---3--:R-:W-:Y:S08]  /*6b80*/  HMMA.16816.F32.BF16 R8, R180.reuse, R176, R8 ;  /* 0x000000b0b408723c */ /* 0x048ff00000041808 */
        /* <DEDUP_REMOVED lines=17> */
[----:B------:R-:W-:Y:S01]  /*6ca0*/  HMMA.16816.F32.BF16 R80, R164, R158, R80 ;  /* 0x0000009ea450723c */ /* 0x000fe20000041850 */
[----:B------:R-:W-:Y:S07]  /*6cb0*/  @!UPT UIADD3 URZ, URZ, URZ, URZ ;  /* 0x0000003f3f3ff290 */ /* 0x000fee000fffe03f */
[----:B------:R-:W-:-:S11]  /*6cc0*/  @!P1 BRA `(.L_x_1993) ;  /* 0x0000044000009947 */ /* 0x000fd60003800000 */
[----:B------:R-:W-:Y:S01]  /*6cd0*/  MOV R199, RZ ;  /* 0x000000ff00c77202 */ /* 0x000fe20000000f00 */
[----:B------:R-:W-:Y:S01]  /*6ce0*/  IMAD.MOV.U32 R2, RZ, RZ, 0x1 ;  /* 0x00000001ff027424 */ /* 0x000fe200078e00ff */
[----:B------:R-:W-:Y:S01]  /*6cf0*/  SHF.R.S32.HI R203, RZ, 0x1f, R205 ;  /* 0x0000001fffcb7819 */ /* 0x000fe200000114cd */
[----:B------:R-:W-:Y:S01]  /*6d00*/  IMAD R3, R202, 0x50, R243 ;  /* 0x00000050ca037824 */ /* 0x000fe200078e02f3 */
[----:B------:R-:W-:Y:S02]  /*6d10*/  SHF.L.U32 R164, R205, 0x1, RZ ;  /* 0x00000001cda47819 */ /* 0x000fe400000006ff */
[----:B------:R-:W-:Y:S01]  /*6d20*/  ISETP.NE.AND P1, PT, R2, c[0x0][0x2b8], PT ;  /* 0x0000ae0002007a0c */ /* 0x000fe20003f25270 */
[----:B------:R-:W-:Y:S05]  /*6d30*/  IMAD R2, R206, 0x10, R242 ;  /* 0x00000010ce027824 */ /* 0x000fea00078e02f2 */
[----:B------:R-:W-:Y:S05]  /*6d40*/  IADD3 R3, R3, -0x50, R2 ;  /* 0xffffffb003037810 */ /* 0x000fea0007ffe002 */
[--C-:B------:R-:W-:Y:S02]  /*6d50*/  IMAD.MOV.U32 R2, RZ, RZ, R3.reuse ;  /* 0x000000ffff027224 */ /* 0x100fe400078e0003 */
[----:B------:R-:W-:Y:S05]  /*6d60*/  @P1 IMAD.HI.U32 R108, R3, c[0x0][0x2bc], RZ ;  /* 0x0000af00036c1a27 */ /* 0x000fea00078e00ff */
[----:B------:R-:W-:Y:S04]  /*6d70*/  @P1 SHF.R.U32.HI R2, RZ, c[0x0][0x2c0], R108 ;  /* 0x0000b000ff021a19 */ /* 0x000fe8000001166c */
[C---:B------:R-:W-:Y:S04]  /*6d80*/  @!P0 IADD3 R108, P1, R2.reuse, R246, RZ ;  /* 0x000000f6026c8210 */ /* 0x040fe80007f3e0ff */
[----:B------:R-:W-:Y:S01]  /*6d90*/  @!P0 LEA.HI.X.SX32 R111, R2, R251, 0x1, P1 ;  /* 0x000000fb026f8211 */ /* 0x000fe200008f0eff */
[----:B------:R-:W-:Y:S01]  /*6da0*/  IMAD.MOV R2, RZ, RZ, -R2 ;  /* 0x000000ffff027224 */ /* 0x000fe200078e0a02 */
[----:B------:R-:W-:Y:S03]  /*6db0*/  @!P0 LEA R110, P1, R108, c[0x0][0x2a0], 0x2 ;  /* 0x0000a8006c6e8a11 */ /* 0x000fe600078210ff */
[----:B------:R-:W-:Y:S01]  /*6dc0*/  IMAD R201, R2, c[0x0][0x2b8], R3 ;  /* 0x0000ae0002c97a24 */ /* 0x000fe200078e0203 */
[----:B------:R-:W-:Y:S04]  /*6dd0*/  @!P0 LEA.HI.X R111, R108, c[0x0][0x2a4], R111, 0x2, P1 ;  /* 0x0000a9006c6f8a11 */ /* 0x000fe800008f146f */
[----:B------:R-:W-:Y:S01]  /*6de0*/  SHF.R.S32.HI R2, RZ, 0x1f, R201 ;  /* 0x0000001fff027819 */ /* 0x000fe200000114c9 */
[----:B------:R1:W2:Y:S04]  /*6df0*/  @!P0 LDG.E R199, [R110.64] ;  /* 0x000000066ec78981 */ /* 0x0002a8000c1e1900 */
[----:B------:R-:W-:Y:S02]  /*6e00*/  IMAD R108, R2, c[0x0][0x1e0], RZ ;  /* 0x00007800026c7a24 */ /* 0x000fe400078e02ff */
[C---:B------:R-:W-:Y:S04]  /*6e10*/  IMAD.WIDE.U32 R2, R201.reuse, c[0x0][0x1e0], RZ ;  /* 0x00007800c9027a25 */ /* 0x040fe800078e00ff */
        /* <DEDUP_REMOVED lines=13> */
.L_x_2085:
        /* <DEDUP_REMOVED lines=25> */
.L_x_2086:
        /* <DEDUP_REMOVED lines=9> */
.L_x_1993:
[----:B------:R-:W-:Y:S05]  /*7110*/  BSYNC B0 ;  /* 0x0000000000007941 */ /* 0x000fea0003800000 */
.L_x_1992:
        /* <DEDUP_REMOVED lines=87> */
[----:B--2---:R-:W-:Y:S03]  /*7690*/  FMNMX.FTZ R110, R110, R2, !PT ;  /* 0x000000026e6e7209 */ /* 0x004fe60007810000 */
[----:B------:R-:W1:Y:S01]  /*76a0*/  SHFL.BFLY PT, R113, R3, 0x1, 0x1f ;  /* 0x0c201f0003717f89 */ /* 0x000e6200000e0000 */
[----:B---3--:R-:W-:Y:S03]  /*76b0*/  FMNMX.FTZ R111, R111, R112, !PT ;  /* 0x000000706f6f7209 */ /* 0x008fe60007810000 */
[----:B------:R-:W2:Y:S01]  /*76c0*/  SHFL.BFLY PT, R112, R110, 0x1, 0x1f ;  /* 0x0c201f006e707f89 */ /* 0x000ea200000e0000 */
[----:B----4-:R-:W-:Y:S03]  /*76d0*/  FMNMX.FTZ R108, R156, R158, !PT ;  /* 0x0000009e9c6c7209 */ /* 0x010fe60007810000 */
[----:B------:R-:W3:Y:S04]  /*76e0*/  SHFL.BFLY PT, R157, R111, 0x1, 0x1f ;  /* 0x0c201f006f9d7f89 */ /* 0x000ee800000e0000 */
[----:B------:R4:W4:Y:S01]  /*76f0*/  SHFL.BFLY PT, R2, R108, 0x1, 0x1f ;  /* 0x0c201f006c027f89 */ /* 0x00092200000e0000 */
[----:B-1----:R-:W-:Y:S02]  /*7700*/  FMNMX.FTZ R113, R3, R113, !PT ;  /* 0x0000007103717209 */ /* 0x002fe40007810000 */
[----:B--2---:R-:W-:Y:S02]  /*7710*/  FMNMX.FTZ R112, R110, R112, !PT ;  /* 0x000000706e707209 */ /* 0x004fe40007810000 */
[----:B---3--:R-:W-:Y:S02]  /*7720*/  FMNMX.FTZ R111, R111, R157, !PT ;  /* 0x0000009d6f6f7209 */ /* 0x008fe40007810000 */
.L_x_2087:
[C---:B------:R-:W-:Y:S01]  /*7730*/  FADD.FTZ R0, -R113.reuse, R0 ;  /* 0x0000000071007221 */ /* 0x040fe20000010100 */
[----:B------:R-:W-:Y:S01]  /*7740*/  WARPSYNC 0xffffffff ;  /* 0xffffffff00007948 */ /* 0x000fe20003800000 */
[----:B------:R-:W-:Y:S01]  /*7750*/  FMUL.FTZ R160, R113, c[0x0][0x2d0] ;  /* 0x0000b40071a07a20 */ /* 0x000fe20000410000 */
[----:B----4-:R-:W-:Y:S01]  /*7760*/  FMNMX.FTZ R2, R2, R108, !PT ;  /* 0x0000006c02027209 */ /* 0x010fe20007810000 */
[----:B------:R-:W-:Y:S01]  /*7770*/  FMUL.FTZ R0, R0, c[0x0][0x2d0] ;  /* 0x0000b40000007a20 */ /* 0x000fe20000410000 */
[----:B------:R-:W-:Y:S01]  /*7780*/  ISETP.GT.AND P1, PT, R202, R241, PT ;  /* 0x000000f1ca00720c */ /* 0x000fe20003f24270 */
[--C-:B------:R-:W-:Y:S02]  /*7790*/  FFMA.FTZ R69, R69, c[0x0][0x2d0], -R160.reuse ;  /* 0x0000b40045457a23 */ /* 0x100fe400000108a0 */
[----:B------:R1:W-:Y:S01]  /*77a0*/  MUFU.EX2 R110, R0 ;  /* 0x00000000006e7308 */ /* 0x0003e20000000800 */
[----:B------:R-:W-:Y:S02]  /*77b0*/  FMUL.FTZ R161, R112, c[0x0][0x2d0] ;  /* 0x0000b40070a17a20 */ /* 0x000fe40000410000 */
[----:B------:R-:W-:Y:S02]  /*77c0*/  FMUL.FTZ R108, R2, c[0x0][0x2d0] ;  /* 0x0000b400026c7a20 */ /* 0x000fe40000410000 */
[--C-:B------:R-:W-:Y:S02]  /*77d0*/  FFMA.FTZ R3, R7, c[0x0][0x2d0], -R161.reuse ;  /* 0x0000b40007037a23 */ /* 0x100fe400000108a1 */
[----:B------:R-:W-:Y:S02]  /*77e0*/  FFMA.FTZ R5, R5, c[0x0][0x2d0], -R160 ;  /* 0x0000b40005057a23 */ /* 0x000fe400000108a0 */
        /* <DEDUP_REMOVED lines=10> */
[----:B-1----:R-:W-:Y:S02]  /*7890*/  FADD.FTZ R0, -R112, R109 ;  /* 0x0000006d70007221 */ /* 0x002fe40000010100 */
[----:B------:R-:W-:Y:S02]  /*78a0*/  FFMA.FTZ R78, R78, c[0x0][0x2d0], -R108 ;  /* 0x0000b4004e4e7a23 */ /* 0x000fe4000001086c */
[----:B------:R-:W-:Y:S01]  /*78b0*/  FMUL.FTZ R0, R0, c[0x0][0x2d0] ;  /* 0x0000b40000007a20 */ /* 0x000fe20000410000 */
[----:B------:R-:W-:Y:S01]  /*78c0*/  MUFU.EX2 R162, R6 ;  /* 0x0000000600a27308 */ /* 0x000fe20000000800 */
[--C-:B------:R-:W-:Y:S09]  /*78d0*/  FFMA.FTZ R83, R83, c[0x0][0x2d0], -R161.reuse ;  /* 0x0000b40053537a23 */ /* 0x100ff200000108a1 */
[----:B------:R1:W-:Y:S10]  /*78e0*/  MUFU.EX2 R109, R0 ;  /* 0x00000000006d7308 */ /* 0x0003f40000000800 */
[----:B------:R-:W-:Y:S10]  /*78f0*/  MUFU.EX2 R182, R27 ;  /* 0x0000001b00b67308 */ /* 0x000ff40000000800 */
[----:B------:R-:W-:Y:S01]  /*7900*/  MUFU.EX2 R180, R30 ;  /* 0x0000001e00b47308 */ /* 0x000fe20000000800 */
[--C-:B-1----:R-:W-:Y:S02]  /*7910*/  FFMA.FTZ R0, R4, c[0x0][0x2d0], -R160.reuse ;  /* 0x0000b40004007a23 */ /* 0x102fe400000108a0 */
[--C-:B------:R-:W-:Y:S07]  /*7920*/  FFMA.FTZ R4, R20, c[0x0][0x2d0], -R160.reuse ;  /* 0x0000b40014047a23 */ /* 0x100fee00000108a0 */
[----:B------:R1:W-:Y:S10]  /*7930*/  MUFU.EX2 R167, R0 ;  /* 0x0000000000a77308 */ /* 0x0003f40000000800 */
[----:B------:R2:W-:Y:S10]  /*7940*/  MUFU.EX2 R231, R4 ;  /* 0x0000000400e77308 */ /* 0x0005f40000000800 */
[----:B------:R-:W-:Y:S01]  /*7950*/  MUFU.EX2 R178, R31 ;  /* 0x0000001f00b27308 */ /* 0x000fe20000000800 */
[----:B-1----:R-:W-:Y:S02]  /*7960*/  FFMA.FTZ R0, R16, c[0x0][0x2d0], -R160 ;  /* 0x0000b40010007a23 */ /* 0x002fe400000108a0 */
[--C-:B------:R-:W-:Y:S07]  /*7970*/  FFMA.FTZ R16, R38, c[0x0][0x2d0], -R161.reuse ;  /* 0x0000b40026107a23 */ /* 0x100fee00000108a1 */
[----:B------:R1:W-:Y:S01]  /*7980*/  MUFU.EX2 R204, R0 ;  /* 0x0000000000cc7308 */ /* 0x0003e20000000800 */
[----:B--2---:R-:W-:Y:S09]  /*7990*/  FFMA.FTZ R4, R10, c[0x0][0x2d0], -R108 ;  /* 0x0000b4000a047a23 */ /* 0x004ff2000001086c */
[----:B------:R2:W-:Y:S10]  /*79a0*/  MUFU.EX2 R165, R4 ;  /* 0x0000000400a57308 */ /* 0x0005f40000000800 */
[----:B------:R-:W-:Y:S01]  /*79b0*/  MUFU.EX2 R224, R16 ;  /* 0x0000001000e07308 */ /* 0x000fe20000000800 */
[----:B-1----:R-:W-:Y:S09]  /*79c0*/  FFMA.FTZ R0, R17, c[0x0][0x2d0], -R160 ;  /* 0x0000b40011007a23 */ /* 0x002ff200000108a0 */
[----:B------:R1:W-:Y:S01]  /*79d0*/  MUFU.EX2 R210, R0 ;  /* 0x0000000000d27308 */ /* 0x0003e20000000800 */
[--C-:B--2---:R-:W-:Y:S09]  /*79e0*/  FFMA.FTZ R4, R11, c[0x0][0x2d0], -R108.reuse ;  /* 0x0000b4000b047a23 */ /* 0x104ff2000001086c */
[----:B------:R2:W-:Y:S10]  /*79f0*/  MUFU.EX2 R181, R4 ;  /* 0x0000000400b57308 */ /* 0x0005f40000000800 */
[----:B------:R-:W-:Y:S01]  /*7a00*/  MUFU.EX2 R171, R69 ;  /* 0x0000004500ab7308 */ /* 0x000fe20000000800 */
[--C-:B-1----:R-:W-:Y:S09]  /*7a10*/  FFMA.FTZ R0, R18, c[0x0][0x2d0], -R161.reuse ;  /* 0x0000b40012007a23 */ /* 0x102ff200000108a1 */
[----:B------:R1:W-:Y:S01]  /*7a20*/  MUFU.EX2 R198, R0 ;  /* 0x0000000000c67308 */ /* 0x0003e20000000800 */
[--C-:B--2---:R-:W-:Y:S09]  /*7a30*/  FFMA.FTZ R4, R14, c[0x0][0x2d0], -R108.reuse ;  /* 0x0000b4000e047a23 */ /* 0x104ff2000001086c */
[----:B------:R2:W-:Y:S10]  /*7a40*/  MUFU.EX2 R185, R4 ;  /* 0x0000000400b97308 */ /* 0x0005f40000000800 */
[----:B------:R-:W-:Y:S01]  /*7a50*/  MUFU.EX2 R164, R42 ;  /* 0x0000002a00a47308 */ /* 0x000fe20000000800 */
[--C-:B-1----:R-:W-:Y:S09]  /*7a60*/  FFMA.FTZ R0, R19, c[0x0][0x2d0], -R161.reuse ;  /* 0x0000b40013007a23 */ /* 0x102ff200000108a1 */
[----:B------:R1:W-:Y:S01]  /*7a70*/  MUFU.EX2 R234, R0 ;  /* 0x0000000000ea7308 */ /* 0x0003e20000000800 */
[----:B--2---:R-:W-:Y:S09]  /*7a80*/  FFMA.FTZ R4, R15, c[0x0][0x2d0], -R108 ;  /* 0x0000b4000f047a23 */ /* 0x004ff2000001086c */
[----:B------:R2:W-:Y:S10]  /*7a90*/  MUFU.EX2 R220, R4 ;  /* 0x0000000400dc7308 */ /* 0x0005f40000000800 */
[----:B------:R-:W-:Y:S01]  /*7aa0*/  MUFU.EX2 R163, R43 ;  /* 0x0000002b00a37308 */ /* 0x000fe20000000800 */
[C---:B-1----:R-:W-:Y:S02]  /*7ab0*/  FADD.FTZ R0, -R111.reuse, R114 ;  /* 0x000000726f007221 */ /* 0x042fe40000010100 */
[----:B------:R-:W-:Y:S02]  /*7ac0*/  FMUL.FTZ R114, R111, c[0x0][0x2d0] ;  /* 0x0000b4006f727a20 */ /* 0x000fe40000410000 */
[----:B------:R-:W-:Y:S02]  /*7ad0*/  FMUL.FTZ R0, R0, c[0x0][0x2d0] ;  /* 0x0000b40000007a20 */ /* 0x000fe40000410000 */
[----:B------:R-:W-:Y:S03]  /*7ae0*/  FFMA.FTZ R5, R12, c[0x0][0x2d0], -R114 ;  /* 0x0000b4000c057a23 */ /* 0x000fe60000010872 */
[----:B------:R1:W-:Y:S01]  /*7af0*/  MUFU.EX2 R3, R0 ;  /* 0x0000000000037308 */ /* 0x0003e20000000800 */
[----:B------:R-:W-:Y:S02]  /*7b00*/  FFMA.FTZ R12, R36, c[0x0][0x2d0], -R160 ;  /* 0x0000b400240c7a23 */ /* 0x000fe400000108a0 */
[--C-:B--2---:R-:W-:Y:S07]  /*7b10*/  FFMA.FTZ R4, R29, c[0x0][0x2d0], -R114.reuse ;  /* 0x0000b4001d047a23 */ /* 0x104fee0000010872 */
[----:B------:R-:W-:Y:S10]  /*7b20*/  MUFU.EX2 R187, R5 ;  /* 0x0000000500bb7308 */ /* 0x000ff40000000800 */
[----:B------:R-:W-:Y:S01]  /*7b30*/  MUFU.EX2 R228, R4 ;  /* 0x0000000400e47308 */ /* 0x000fe20000000800 */
[--C-:B-1----:R-:W-:Y:S09]  /*7b40*/  FFMA.FTZ R0, R8, c[0x0][0x2d0], -R114.reuse ;  /* 0x0000b40008007a23 */ /* 0x102ff20000010872 */
[----:B------:R1:W-:Y:S10]  /*7b50*/  MUFU.EX2 R166, R0 ;  /* 0x0000000000a67308 */ /* 0x0003f40000000800 */
[----:B------:R2:W-:Y:S01]  /*7b60*/  MUFU.EX2 R226, R12 ;  /* 0x0000000c00e27308 */ /* 0x0005e20000000800 */
[----:B-1----:R-:W-:Y:S09]  /*7b70*/  FFMA.FTZ R0, R9, c[0x0][0x2d0], -R114 ;  /* 0x0000b40009007a23 */ /* 0x002ff20000010872 */
[----:B------:R1:W3:Y:S01]  /*7b80*/  MUFU.EX2 R186, R0 ;  /* 0x0000000000ba7308 */ /* 0x0002e20000000800 */
[----:B--2---:R-:W-:Y:S09]  /*7b90*/  FFMA.FTZ R12, R37, c[0x0][0x2d0], -R160 ;  /* 0x0000b400250c7a23 */ /* 0x004ff200000108a0 */
[----:B------:R-:W-:Y:S01]  /*7ba0*/  MUFU.EX2 R225, R12 ;  /* 0x0000000c00e17308 */ /* 0x000fe20000000800 */
[----:B-1----:R-:W-:Y:S09]  /*7bb0*/  FFMA.FTZ R0, R13, c[0x0][0x2d0], -R114 ;  /* 0x0000b4000d007a23 */ /* 0x002ff20000010872 */
[----:B------:R1:W2:Y:S02]  /*7bc0*/  MUFU.EX2 R230, R0 ;  /* 0x0000000000e67308 */ /* 0x0002a40000000800 */
[--C-:B-1----:R-:W-:Y:S01]  /*7bd0*/  FFMA.FTZ R0, R21, c[0x0][0x2d0], -R160.reuse ;  /* 0x0000b40015007a23 */ /* 0x102fe200000108a0 */
[----:B---3--:R-:W-:Y:S01]  /*7be0*/  F2FP.BF16.PACK_AB R156, R186, R166 ;  /* 0x000000a6ba9c723e */ /* 0x008fe200000010ff */
[C---:B------:R-:W-:Y:S01]  /*7bf0*/  FMUL.FTZ R4, R110.reuse, R120 ;  /* 0x000000786e047220 */ /* 0x040fe20000410000 */
[----:B------:R-:W-:Y:S05]  /*7c00*/  F2FP.BF16.PACK_AB R120, R173, R167 ;  /* 0x000000a7ad78723e */ /* 0x000fea00000010ff */
[----:B------:R1:W-:Y:S01]  /*7c10*/  MUFU.EX2 R235, R0 ;  /* 0x0000000000eb7308 */ /* 0x0003e20000000800 */
[----:B------:R-:W-:Y:S01]  /*7c20*/  FMUL.FTZ R5, R110, R121 ;  /* 0x000000796e057220 */ /* 0x000fe20000410000 */
[----:B------:R-:W-:Y:S01]  /*7c30*/  F2FP.BF16.PACK_AB R121, R203, R162 ;  /* 0x000000a2cb79723e */ /* 0x000fe200000010ff */
[C---:B------:R-:W-:Y:S01]  /*7c40*/  FMUL.FTZ R6, R109.reuse, R122 ;  /* 0x0000007a6d067220 */ /* 0x040fe20000410000 */
[----:B------:R-:W-:Y:S01]  /*7c50*/  F2FP.BF16.PACK_AB R122, R210, R204 ;  /* 0x000000ccd27a723e */ /* 0x000fe200000010ff */
[----:B------:R-:W-:Y:S01]  /*7c60*/  FMUL.FTZ R7, R109, R123 ;  /* 0x0000007b6d077220 */ /* 0x000fe20000410000 */
[----:B------:R-:W-:Y:S01]  /*7c70*/  F2FP.BF16.PACK_AB R123, R234, R198 ;  /* 0x000000c6ea7b723e */ /* 0x000fe200000010ff */
[C---:B------:R-:W-:Y:S01]  /*7c80*/  FMUL.FTZ R8, R3.reuse, R116 ;  /* 0x0000007403087220 */ /* 0x040fe20000410000 */
[----:B--2---:R-:W-:Y:S01]  /*7c90*/  F2FP.BF16.PACK_AB R158, R230, R187 ;  /* 0x000000bbe69e723e */ /* 0x004fe200000010ff */
[----:B------:R-:W-:Y:S01]  /*7ca0*/  FMUL.FTZ R9, R3, R117 ;  /* 0x0000007503097220 */ /* 0x000fe20000410000 */
[----:B------:R-:W-:Y:S01]  /*7cb0*/  F2FP.BF16.PACK_AB R157, R181, R165 ;  /* 0x000000a5b59d723e */ /* 0x000fe200000010ff */
[C---:B------:R-:W-:Y:S01]  /*7cc0*/  FMUL.FTZ R12, R3.reuse, R124 ;  /* 0x0000007c030c7220 */ /* 0x040fe20000410000 */
[----:B------:R-:W-:Y:S01]  /*7cd0*/  F2FP.BF16.PACK_AB R159, R220, R185 ;  /* 0x000000b9dc9f723e */ /* 0x000fe200000010ff */
[----:B------:R-:W-:Y:S02]  /*7ce0*/  FMUL.FTZ R13, R3, R125 ;  /* 0x0000007d030d7220 */ /* 0x000fe40000410000 */
[C---:B------:R-:W-:Y:S02]  /*7cf0*/  FMUL.FTZ R16, R110.reuse, R128 ;  /* 0x000000806e107220 */ /* 0x040fe40000410000 */
[----:B------:R-:W-:Y:S02]  /*7d00*/  FMUL.FTZ R17, R110, R129 ;  /* 0x000000816e117220 */ /* 0x000fe40000410000 */
[C---:B------:R-:W-:Y:S02]  /*7d10*/  FMUL.FTZ R18, R109.reuse, R130 ;  /* 0x000000826d127220 */ /* 0x040fe40000410000 */
[----:B------:R-:W-:Y:S02]  /*7d20*/  FMUL.FTZ R19, R109, R131 ;  /* 0x000000836d137220 */ /* 0x000fe40000410000 */
[----:B------:R-:W-:Y:S01]  /*7d30*/  LDSM.16.MT88.4 R128, [R193+0x800] ;  /* 0x00080000c180783b */ /* 0x000fe20000004200 */
[--C-:B-1----:R-:W-:Y:S02]  /*7d40*/  FFMA.FTZ R0, R22, c[0x0][0x2d0], -R161.reuse ;  /* 0x0000b40016007a23 */ /* 0x102fe400000108a1 */
[C---:B------:R-:W-:Y:S02]  /*7d50*/  FMUL.FTZ R36, R3.reuse, R140 ;  /* 0x0000008c03247220 */ /* 0x040fe40000410000 */
[----:B------:R1:W-:Y:S01]  /*7d60*/  MUFU.EX2 R229, R0 ;  /* 0x0000000000e57308 */ /* 0x0003e20000000800 */
[----:B------:R-:W-:Y:S02]  /*7d70*/  FMUL.FTZ R37, R3, R141 ;  /* 0x0000008d03257220 */ /* 0x000fe40000410000 */
[C---:B------:R-:W-:Y:S02]  /*7d80*/  FMUL.FTZ R84, R110.reuse, R84 ;  /* 0x000000546e547220 */ /* 0x040fe40000410000 */
[C---:B------:R-:W-:Y:S02]  /*7d90*/  FMUL.FTZ R85, R110.reuse, R85 ;  /* 0x000000556e557220 */ /* 0x040fe40000410000 */
[C---:B------:R-:W-:Y:S02]  /*7da0*/  FMUL.FTZ R86, R109.reuse, R86 ;  /* 0x000000566d567220 */ /* 0x040fe40000410000 */
[----:B------:R-:W-:Y:S02]  /*7db0*/  FMUL.FTZ R87, R109, R87 ;  /* 0x000000576d577220 */ /* 0x000fe40000410000 */
[C---:B------:R-:W-:Y:S02]  /*7dc0*/  FMUL.FTZ R88, R3.reuse, R88 ;  /* 0x0000005803587220 */ /* 0x040fe40000410000 */
[C---:B------:R-:W-:Y:S02]  /*7dd0*/  FMUL.FTZ R89, R3.reuse, R89 ;  /* 0x0000005903597220 */ /* 0x040fe40000410000 */
[C---:B------:R-:W-:Y:S02]  /*7de0*/  FMUL.FTZ R92, R3.reuse, R92 ;  /* 0x0000005c035c7220 */ /* 0x040fe40000410000 */
[----:B------:R-:W-:Y:S02]  /*7df0*/  FMUL.FTZ R93, R3, R93 ;  /* 0x0000005d035d7220 */ /* 0x000fe40000410000 */
[C---:B------:R-:W-:Y:S02]  /*7e00*/  FMUL.FTZ R96, R110.reuse, R96 ;  /* 0x000000606e607220 */ /* 0x040fe40000410000 */
[C---:B------:R-:W-:Y:S02]  /*7e10*/  FMUL.FTZ R97, R110.reuse, R97 ;  /* 0x000000616e617220 */ /* 0x040fe40000410000 */
[----:B------:R-:W-:Y:S02]  /*7e20*/  FMUL.FTZ R98, R109, R98 ;  /* 0x000000626d627220 */ /* 0x000fe40000410000 */
[--C-:B-1----:R-:W-:Y:S02]  /*7e30*/  FFMA.FTZ R0, R23, c[0x0][0x2d0], -R161.reuse ;  /* 0x0000b40017007a23 */ /* 0x102fe400000108a1 */
[----:B------:R-:W1:Y:S01]  /*7e40*/  LDSM.16.MT88.4 R20, [R190] ;  /* 0x00000000be14783b */ /* 0x000e620000004200 */
[C---:B------:R-:W-:Y:S01]  /*7e50*/  FMUL.FTZ R99, R109.reuse, R99 ;  /* 0x000000636d637220 */ /* 0x040fe20000410000 */
[----:B------:R2:W-:Y:S01]  /*7e60*/  MUFU.EX2 R238, R0 ;  /* 0x0000000000ee7308 */ /* 0x0005e20000000800 */
[C---:B------:R-:W-:Y:S02]  /*7e70*/  FMUL.FTZ R100, R110.reuse, R100 ;  /* 0x000000646e647220 */ /* 0x040fe40000410000 */
[C---:B------:R-:W-:Y:S02]  /*7e80*/  FMUL.FTZ R101, R110.reuse, R101 ;  /* 0x000000656e657220 */ /* 0x040fe40000410000 */
[C---:B------:R-:W-:Y:S02]  /*7e90*/  FMUL.FTZ R102, R109.reuse, R102 ;  /* 0x000000666d667220 */ /* 0x040fe40000410000 */
[C---:B------:R-:W-:Y:S02]  /*7ea0*/  FMUL.FTZ R103, R109.reuse, R103 ;  /* 0x000000676d677220 */ /* 0x040fe40000410000 */
[----:B------:R-:W-:Y:S02]  /*7eb0*/  FMUL.FTZ R29, R110, R153 ;  /* 0x000000996e1d7220 */ /* 0x000fe40000410000 */
[C---:B------:R-:W-:Y:S02]  /*7ec0*/  FMUL.FTZ R30, R109.reuse, R154 ;  /* 0x0000009a6d1e7220 */ /* 0x040fe40000410000 */
[----:B------:R-:W-:Y:S02]  /*7ed0*/  FMUL.FTZ R31, R109, R155 ;  /* 0x0000009b6d1f7220 */ /* 0x000fe40000410000 */
[C---:B------:R-:W-:Y:S02]  /*7ee0*/  FMUL.FTZ R104, R3.reuse, R104 ;  /* 0x0000006803687220 */ /* 0x040fe40000410000 */
[C---:B------:R-:W-:Y:S02]  /*7ef0*/  FMUL.FTZ R105, R3.reuse, R105 ;  /* 0x0000006903697220 */ /* 0x040fe40000410000 */
[--C-:B--2---:R-:W-:Y:S02]  /*7f00*/  FFMA.FTZ R0, R32, c[0x0][0x2d0], -R160.reuse ;  /* 0x0000b40020007a23 */ /* 0x104fe400000108a0 */
[----:B------:R-:W-:Y:S02]  /*7f10*/  FMUL.FTZ R32, R3, R136 ;  /* 0x0000008803207220 */ /* 0x000fe40000410000 */
[----:B------:R2:W-:Y:S01]  /*7f20*/  MUFU.EX2 R239, R0 ;  /* 0x0000000000ef7308 */ /* 0x0005e20000000800 */
[-C--:B-1----:R-:W-:Y:S05]  /*7f30*/  HMMA.16816.F32.BF16 R4, R120, R20.reuse, R4 ;  /* 0x000000147804723c */ /* 0x082fea0000041804 */
[----:B--2---:R-:W-:Y:S02]  /*7f40*/  FFMA.FTZ R0, R33, c[0x0][0x2d0], -R160 ;  /* 0x0000b40021007a23 */ /* 0x004fe400000108a0 */
[----:B------:R-:W-:Y:S02]  /*7f50*/  FMUL.FTZ R33, R3, R137 ;  /* 0x0000008903217220 */ /* 0x000fe40000410000 */
[----:B------:R1:W-:Y:S03]  /*7f60*/  MUFU.EX2 R240, R0 ;  /* 0x0000000000f07308 */ /* 0x0003e60000000800 */
[--C-:B-1----:R-:W-:Y:S07]  /*7f70*/  FFMA.FTZ R0, R34, c[0x0][0x2d0], -R161.reuse ;  /* 0x0000b40022007a23 */ /* 0x102fee00000108a1 */
[----:B------:R1:W-:Y:S02]  /*7f80*/  MUFU.EX2 R236, R0 ;  /* 0x0000000000ec7308 */ /* 0x0003e40000000800 */
[--C-:B-1----:R-:W-:Y:S08]  /*7f90*/  FFMA.FTZ R0, R35, c[0x0][0x2d0], -R161.reuse ;  /* 0x0000b40023007a23 */ /* 0x102ff000000108a1 */
[----:B------:R1:W-:Y:S02]  /*7fa0*/  MUFU.EX2 R237, R0 ;  /* 0x0000000000ed7308 */ /* 0x0003e40000000800 */
[----:B-1----:R-:W-:Y:S02]  /*7fb0*/  FFMA.FTZ R0, R24, c[0x0][0x2d0], -R114 ;  /* 0x0000b40018007a23 */ /* 0x002fe40000010872 */
[----:B------:R-:W-:Y:S06]  /*7fc0*/  FFMA.FTZ R24, R48, c[0x0][0x2d0], -R160 ;  /* 0x0000b40030187a23 */ /* 0x000fec00000108a0 */
[----:B------:R1:W-:Y:S01]  /*7fd0*/  MUFU.EX2 R227, R0 ;  /* 0x0000000000e37308 */ /* 0x0003e20000000800 */
[C---:B------:R-:W-:Y:S09]  /*7fe0*/  FMUL.FTZ R48, R110.reuse, R144 ;  /* 0x000000906e307220 */ /* 0x040ff20000410000 */
[----:B------:R2:W-:Y:S01]  /*7ff0*/  MUFU.EX2 R222, R24 ;  /* 0x0000001800de7308 */ /* 0x0005e20000000800 */
[----:B-1----:R-:W-:Y:S02]  /*8000*/  FFMA.FTZ R0, R25, c[0x0][0x2d0], -R114 ;  /* 0x0000b40019007a23 */ /* 0x002fe40000010872 */
[----:B------:R-:W-:Y:S07]  /*8010*/  FMUL.FTZ R25, R3, R149 ;  /* 0x0000009503197220 */ /* 0x000fee0000410000 */
[----:B------:R1:W-:Y:S01]  /*8020*/  MUFU.EX2 R233, R0 ;  /* 0x0000000000e97308 */ /* 0x0003e20000000800 */
[----:B--2---:R-:W-:Y:S02]  /*8030*/  FFMA.FTZ R24, R49, c[0x0][0x2d0], -R160 ;  /* 0x0000b40031187a23 */ /* 0x004fe400000108a0 */
[----:B------:R-:W-:Y:S07]  /*8040*/  FMUL.FTZ R49, R110, R145 ;  /* 0x000000916e317220 */ /* 0x000fee0000410000 */
[----:B------:R2:W3:Y:S01]  /*8050*/  MUFU.EX2 R221, R24 ;  /* 0x0000001800dd7308 */ /* 0x0004e20000000800 */
[----:B-1----:R-:W-:Y:S02]  /*8060*/  FFMA.FTZ R0, R28, c[0x0][0x2d0], -R114 ;  /* 0x0000b4001c007a23 */ /* 0x002fe40000010872 */
[----:B------:R-:W-:Y:S07]  /*8070*/  FMUL.FTZ R28, R110, R152 ;  /* 0x000000986e1c7220 */ /* 0x000fee0000410000 */
[----:B------:R1:W-:Y:S01]  /*8080*/  MUFU.EX2 R232, R0 ;  /* 0x0000000000e87308 */ /* 0x0003e20000000800 */
[----:B--2---:R-:W-:Y:S01]  /*8090*/  FFMA.FTZ R24, R50, c[0x0][0x2d0], -R161 ;  /* 0x0000b40032187a23 */ /* 0x004fe200000108a1 */
[----:B---3--:R-:W-:Y:S01]  /*80a0*/  F2FP.BF16.PACK_AB R42, R221, R222 ;  /* 0x000000dedd2a723e */ /* 0x008fe200000010ff */
[----:B------:R-:W-:Y:S07]  /*80b0*/  FMUL.FTZ R50, R109, R146 ;  /* 0x000000926d327220 */ /* 0x000fee0000410000 */
[----:B------:R2:W-:Y:S01]  /*80c0*/  MUFU.EX2 R218, R24 ;  /* 0x0000001800da7308 */ /* 0x0005e20000000800 */
[----:B-1----:R-:W-:Y:S02]  /*80d0*/  FADD.FTZ R0, -R2, R115 ;  /* 0x0000007302007221 */ /* 0x002fe40000010100 */
[----:B------:R-:W-:Y:S02]  /*80e0*/  FFMA.FTZ R115, R80, c[0x0][0x2d0], -R160 ;  /* 0x0000b40050737a23 */ /* 0x000fe400000108a0 */
[----:B------:R-:W-:Y:S02]  /*80f0*/  FMUL.FTZ R0, R0, c[0x0][0x2d0] ;  /* 0x0000b40000007a20 */ /* 0x000fe40000410000 */
[----:B------:R-:W-:Y:S02]  /*8100*/  FFMA.FTZ R80, R72, c[0x0][0x2d0], -R114 ;  /* 0x0000b40048507a23 */ /* 0x000fe40000010872 */
[----:B------:R-:W-:Y:S02]  /*8110*/  FFMA.FTZ R72, R63, c[0x0][0x2d0], -R108 ;  /* 0x0000b4003f487a23 */ /* 0x000fe4000001086c */
[--C-:B--2---:R-:W-:Y:S01]  /*8120*/  FFMA.FTZ R24, R51, c[0x0][0x2d0], -R161.reuse ;  /* 0x0000b40033187a23 */ /* 0x104fe200000108a1 */
[----:B------:R-:W1:Y:S01]  /*8130*/  MUFU.EX2 R0, R0 ;  /* 0x0000000000007308 */ /* 0x000e620000000800 */
[----:B------:R-:W-:Y:S02]  /*8140*/  FMUL.FTZ R51, R109, R147 ;  /* 0x000000936d337220 */ /* 0x000fe40000410000 */
[----:B------:R-:W-:Y:S07]  /*8150*/  LDSM.16.MT88.4 R144, [R193+0x2000] ;  /* 0x00200000c190783b */ /* 0x000fee0000004200 */
[----:B------:R2:W3:Y:S01]  /*8160*/  MUFU.EX2 R219, R24 ;  /* 0x0000001800db7308 */ /* 0x0004e20000000800 */
[C---:B-1----:R-:W-:Y:S02]  /*8170*/  FMUL.FTZ R10, R0.reuse, R118 ;  /* 0x00000076000a7220 */ /* 0x042fe40000410000 */
[C---:B------:R-:W-:Y:S02]  /*8180*/  FMUL.FTZ R11, R0.reuse, R119 ;  /* 0x00000077000b7220 */ /* 0x040fe40000410000 */
[----:B------:R-:W1:Y:S01]  /*8190*/  LDSM.16.MT88.4 R116, [R193] ;  /* 0x00000000c174783b */ /* 0x000e620000004200 */
[C---:B------:R-:W-:Y:S02]  /*81a0*/  FMUL.FTZ R14, R0.reuse, R126 ;  /* 0x0000007e000e7220 */ /* 0x040fe40000410000 */
[----:B------:R-:W-:Y:S02]  /*81b0*/  FMUL.FTZ R15, R0, R127 ;  /* 0x0000007f000f7220 */ /* 0x000fe40000410000 */
[C---:B------:R-:W-:Y:S03]  /*81c0*/  HMMA.16816.F32.BF16 R8, R156.reuse, R20, R8 ;  /* 0x000000149c08723c */ /* 0x040fe60000041808 */
[----:B------:R-:W4:Y:S01]  /*81d0*/  LDSM.16.MT88.4 R124, [R191] ;  /* 0x00000000bf7c783b */ /* 0x000f220000004200 */
[--C-:B--2---:R-:W-:Y:S01]  /*81e0*/  FFMA.FTZ R24, R40, c[0x0][0x2d0], -R114.reuse ;  /* 0x0000b40028187a23 */ /* 0x104fe20000010872 */
[----:B---3--:R-:W-:Y:S01]  /*81f0*/  F2FP.BF16.PACK_AB R43, R219, R218 ;  /* 0x000000dadb2b723e */ /* 0x008fe200000010ff */
[--C-:B------:R-:W-:Y:S01]  /*8200*/  FFMA.FTZ R40, R54, c[0x0][0x2d0], -R161.reuse ;  /* 0x0000b40036287a23 */ /* 0x100fe200000108a1 */
[----:B------:R-:W-:Y:S01]  /*8210*/  F2FP.BF16.PACK_AB R54, R240, R239 ;  /* 0x000000eff036723e */ /* 0x000fe200000010ff */
[-C--:B------:R-:W-:Y:S01]  /*8220*/  HMMA.16816.F32.BF16 R12, R156, R22.reuse, R12 ;  /* 0x000000169c0c723c */ /* 0x080fe2000004180c */
[----:B------:R2:W-:Y:S03]  /*8230*/  MUFU.EX2 R217, R24 ;  /* 0x0000001800d97308 */ /* 0x0005e60000000800 */
[--C-:B------:R-:W-:Y:S02]  /*8240*/  FFMA.FTZ R20, R39, c[0x0][0x2d0], -R161.reuse ;  /* 0x0000b40027147a23 */ /* 0x100fe400000108a1 */
[----:B------:R-:W-:Y:S02]  /*8250*/  FMUL.FTZ R21, R110, R133 ;  /* 0x000000856e157220 */ /* 0x000fe40000410000 */
[C---:B------:R-:W-:Y:S03]  /*8260*/  HMMA.16816.F32.BF16 R16, R120.reuse, R22, R16 ;  /* 0x000000167810723c */ /* 0x040fe60000041810 */
[----:B------:R3:W-:Y:S01]  /*8270*/  MUFU.EX2 R183, R40 ;  /* 0x0000002800b77308 */ /* 0x0007e20000000800 */
[C---:B------:R-:W-:Y:S02]  /*8280*/  FMUL.FTZ R34, R0.reuse, R138 ;  /* 0x0000008a00227220 */ /* 0x040fe40000410000 */
[C---:B------:R-:W-:Y:S02]  /*8290*/  FMUL.FTZ R35, R0.reuse, R139 ;  /* 0x0000008b00237220 */ /* 0x040fe40000410000 */
[C---:B------:R-:W-:Y:S04]  /*82a0*/  FMUL.FTZ R22, R109.reuse, R134 ;  /* 0x000000866d167220 */ /* 0x040fe80000410000 */
[----:B------:R-:W-:Y:S01]  /*82b0*/  FMUL.FTZ R23, R109, R135 ;  /* 0x000000876d177220 */ /* 0x000fe20000410000 */
[----:B------:R5:W-:Y:S01]  /*82c0*/  MUFU.EX2 R223, R20 ;  /* 0x0000001400df7308 */ /* 0x000be20000000800 */
[C---:B------:R-:W-:Y:S02]  /*82d0*/  FMUL.FTZ R38, R0.reuse, R142 ;  /* 0x0000008e00267220 */ /* 0x040fe40000410000 */
[C---:B------:R-:W-:Y:S02]  /*82e0*/  FMUL.FTZ R39, R0.reuse, R143 ;  /* 0x0000008f00277220 */ /* 0x040fe40000410000 */
[----:B--2---:R-:W-:Y:S02]  /*82f0*/  FFMA.FTZ R24, R41, c[0x0][0x2d0], -R114 ;  /* 0x0000b40029187a23 */ /* 0x004fe40000010872 */
[C---:B------:R-:W-:Y:S02]  /*8300*/  FMUL.FTZ R90, R0.reuse, R90 ;  /* 0x0000005a005a7220 */ /* 0x040fe40000410000 */
[C---:B------:R-:W-:Y:S01]  /*8310*/  FMUL.FTZ R91, R0.reuse, R91 ;  /* 0x0000005b005b7220 */ /* 0x040fe20000410000 */
[----:B------:R2:W-:Y:S01]  /*8320*/  MUFU.EX2 R216, R24 ;  /* 0x0000001800d87308 */ /* 0x0005e20000000800 */
[C---:B------:R-:W-:Y:S02]  /*8330*/  FMUL.FTZ R94, R0.reuse, R94 ;  /* 0x0000005e005e7220 */ /* 0x040fe40000410000 */
[C---:B------:R-:W-:Y:S02]  /*8340*/  FMUL.FTZ R95, R0.reuse, R95 ;  /* 0x0000005f005f7220 */ /* 0x040fe40000410000 */
[----:B---3--:R-:W-:Y:S02]  /*8350*/  FFMA.FTZ R40, R65, c[0x0][0x2d0], -R160 ;  /* 0x0000b40041287a23 */ /* 0x008fe400000108a0 */
[--C-:B------:R-:W-:Y:S01]  /*8360*/  FFMA.FTZ R41, R55, c[0x0][0x2d0], -R161.reuse ;  /* 0x0000b40037297a23 */ /* 0x100fe200000108a1 */
[----:B------:R-:W-:Y:S01]  /*8370*/  F2FP.BF16.PACK_AB R55, R237, R236 ;  /* 0x000000eced37723e */ /* 0x000fe200000010ff */
[C---:B------:R-:W-:Y:S01]  /*8380*/  FMUL.FTZ R27, R0.reuse, R151 ;  /* 0x00000097001b7220 */ /* 0x040fe20000410000 */
[----:B------:R3:W-:Y:S01]  /*8390*/  MUFU.EX2 R177, R40 ;  /* 0x0000002800b17308 */ /* 0x0007e20000000800 */
[C---:B------:R-:W-:Y:S02]  /*83a0*/  FMUL.FTZ R106, R0.reuse, R106 ;  /* 0x0000006a006a7220 */ /* 0x040fe40000410000 */
[----:B------:R-:W-:Y:S02]  /*83b0*/  FMUL.FTZ R107, R0, R107 ;  /* 0x0000006b006b7220 */ /* 0x000fe40000410000 */
[----:B-----5:R-:W-:Y:S05]  /*83c0*/  FMUL.FTZ R20, R110, R132 ;  /* 0x000000846e147220 */ /* 0x020fea0000410000 */
[----:B------:R5:W-:Y:S02]  /*83d0*/  MUFU.EX2 R184, R41 ;  /* 0x0000002900b87308 */ /* 0x000be40000000800 */
[-C--:B-1----:R-:W-:Y:S03]  /*83e0*/  HMMA.16816.F32.BF16 R20, R120, R116.reuse, R20 ;  /* 0x000000747814723c */ /* 0x082fe60000041814 */
[----:B--2---:R-:W-:Y:S02]  /*83f0*/  FFMA.FTZ R24, R44, c[0x0][0x2d0], -R114 ;  /* 0x0000b4002c187a23 */ /* 0x004fe40000010872 */
[----:B------:R-:W-:Y:S03]  /*8400*/  FFMA.FTZ R44, R64, c[0x0][0x2d0], -R160 ;  /* 0x0000b400402c7a23 */ /* 0x000fe600000108a0 */
[C---:B------:R-:W-:Y:S01]  /*8410*/  HMMA.16816.F32.BF16 R32, R156.reuse, R116, R32 ;  /* 0x000000749c20723c */ /* 0x040fe20000041820 */
[----:B------:R1:W-:Y:S03]  /*8420*/  MUFU.EX2 R212, R24 ;  /* 0x0000001800d47308 */ /* 0x0003e60000000800 */
[--C-:B---3--:R-:W-:Y:S04]  /*8430*/  FFMA.FTZ R40, R66, c[0x0][0x2d0], -R161.reuse ;  /* 0x0000b40042287a23 */ /* 0x108fe800000108a1 */
[-C--:B------:R-:W-:Y:S03]  /*8440*/  HMMA.16816.F32.BF16 R36, R156, R118.reuse, R36 ;  /* 0x000000769c24723c */ /* 0x080fe60000041824 */
[----:B------:R2:W-:Y:S01]  /*8450*/  MUFU.EX2 R176, R40 ;  /* 0x0000002800b07308 */ /* 0x0005e20000000800 */
[--C-:B-----5:R-:W-:Y:S04]  /*8460*/  FFMA.FTZ R41, R70, c[0x0][0x2d0], -R161.reuse ;  /* 0x0000b40046297a23 */ /* 0x120fe800000108a1 */
[C---:B------:R-:W-:Y:S01]  /*8470*/  HMMA.16816.F32.BF16 R48, R120.reuse, R118, R48 ;  /* 0x000000767830723c */ /* 0x040fe20000041830 */
[----:B------:R-:W3:Y:S04]  /*8480*/  LDSM.16.MT88.4 R116, [R192] ;  /* 0x00000000c074783b */ /* 0x000ee80000004200 */
[----:B------:R5:W3:Y:S03]  /*8490*/  MUFU.EX2 R132, R26 ;  /* 0x0000001a00847308 */ /* 0x000ae60000000800 */
[-C--:B----4-:R-:W-:Y:S04]  /*84a0*/  HMMA.16816.F32.BF16 R84, R120, R124.reuse, R84 ;  /* 0x0000007c7854723c */ /* 0x090fe80000041854 */
[----:B-1----:R-:W-:Y:S02]  /*84b0*/  FFMA.FTZ R24, R45, c[0x0][0x2d0], -R114 ;  /* 0x0000b4002d187a23 */ /* 0x002fe40000010872 */
[--C-:B------:R-:W-:Y:S01]  /*84c0*/  FFMA.FTZ R45, R68, c[0x0][0x2d0], -R160.reuse ;  /* 0x0000b400442d7a23 */ /* 0x100fe200000108a0 */
[----:B------:R1:W-:Y:S01]  /*84d0*/  MUFU.EX2 R179, R44 ;  /* 0x0000002c00b37308 */ /* 0x0003e20000000800 */
[C---:B------:R-:W-:Y:S04]  /*84e0*/  HMMA.16816.F32.BF16 R88, R156.reuse, R124, R88 ;  /* 0x0000007c9c58723c */ /* 0x040fe80000041858 */
[----:B--2---:R-:W-:Y:S02]  /*84f0*/  FFMA.FTZ R40, R67, c[0x0][0x2d0], -R161 ;  /* 0x0000b40043287a23 */ /* 0x004fe400000108a1 */
[----:B------:R-:W-:Y:S02]  /*8500*/  LDSM.16.MT88.4 R64, [R192+0x800] ;  /* 0x00080000c040783b */ /* 0x000fe40000004200 */
[-C--:B------:R-:W-:Y:S01]  /*8510*/  HMMA.16816.F32.BF16 R92, R156, R126.reuse, R92 ;  /* 0x0000007e9c5c723c */ /* 0x080fe2000004185c */
[----:B------:R2:W-:Y:S03]  /*8520*/  MUFU.EX2 R214, R24 ;  /* 0x0000001800d67308 */ /* 0x0005e60000000800 */
[C---:B-----5:R-:W-:Y:S02]  /*8530*/  FMUL.FTZ R26, R0.reuse, R150 ;  /* 0x00000096001a7220 */ /* 0x060fe40000410000 */
[----:B------:R-:W-:Y:S02]  /*8540*/  FFMA.FTZ R0, R0, R211, R165 ;  /* 0x000000d300007223 */ /* 0x000fe400000100a5 */
[C---:B------:R-:W-:Y:S01]  /*8550*/  HMMA.16816.F32.BF16 R96, R120.reuse, R126, R96 ;  /* 0x0000007e7860723c */ /* 0x040fe20000041860 */
[----:B------:R-:W4:Y:S02]  /*8560*/  LDSM.16.MT88.4 R124, [R190+0x800] ;  /* 0x00080000be7c783b */ /* 0x000f240000004200 */
[----:B------:R5:W-:Y:S01]  /*8570*/  MUFU.EX2 R175, R40 ;  /* 0x0000002800af7308 */ /* 0x000be20000000800 */
[----:B-1----:R-:W-:Y:S04]  /*8580*/  FFMA.FTZ R44, R110, R207, R167 ;  /* 0x000000cf6e2c7223 */ /* 0x002fe800000100a7 */
[-C--:B---3--:R-:W-:Y:S05]  /*8590*/  HMMA.16816.F32.BF16 R100, R120, R116.reuse, R100 ;  /* 0x000000747864723c */ /* 0x088fea0000041864 */
[----:B------:R1:W3:Y:S03]  /*85a0*/  MUFU.EX2 R174, R45 ;  /* 0x0000002d00ae7308 */ /* 0x0002e60000000800 */
[C---:B------:R-:W-:Y:S04]  /*85b0*/  HMMA.16816.F32.BF16 R104, R156.reuse, R116, R104 ;  /* 0x000000749c68723c */ /* 0x040fe80000041868 */
[----:B--2---:R-:W-:Y:S01]  /*85c0*/  FFMA.FTZ R24, R52, c[0x0][0x2d0], -R160 ;  /* 0x0000b40034187a23 */ /* 0x004fe200000108a0 */
[----:B------:R-:W-:Y:S02]  /*85d0*/  F2FP.BF16.PACK_AB R52, R235, R231 ;  /* 0x000000e7eb34723e */ /* 0x000fe400000010ff */
[----:B------:R-:W-:Y:S01]  /*85e0*/  F2FP.BF16.PACK_AB R116, R233, R227 ;  /* 0x000000e3e974723e */ /* 0x000fe200000010ff */
[----:B------:R2:W-:Y:S01]  /*85f0*/  MUFU.EX2 R215, R24 ;  /* 0x0000001800d77308 */ /* 0x0005e20000000800 */
[----:B------:R-:W-:Y:S03]  /*8600*/  F2FP.BF16.PACK_AB R117, R182, R132 ;  /* 0x00000084b675723e */ /* 0x000fe600000010ff */
[----:B-----5:R-:W-:Y:S06]  /*8610*/  FFMA.FTZ R40, R56, c[0x0][0x2d0], -R114 ;  /* 0x0000b40038287a23 */ /* 0x020fec0000010872 */
[----:B------:R5:W-:Y:S01]  /*8620*/  MUFU.EX2 R168, R40 ;  /* 0x0000002800a87308 */ /* 0x000be20000000800 */
[----:B-1----:R-:W-:Y:S01]  /*8630*/  FFMA.FTZ R45, R71, c[0x0][0x2d0], -R161 ;  /* 0x0000b400472d7a23 */ /* 0x002fe200000108a1 */
[----:B---3--:R-:W-:Y:S01]  /*8640*/  F2FP.BF16.PACK_AB R152, R171, R174 ;  /* 0x000000aeab98723e */ /* 0x008fe200000010ff */
[----:B------:R-:W-:Y:S01]  /*8650*/  LDSM.16.MT88.4 R68, [R193+0x1000] ;  /* 0x00100000c144783b */ /* 0x000fe20000004200 */
[--C-:B--2---:R-:W-:Y:S01]  /*8660*/  FFMA.FTZ R24, R53, c[0x0][0x2d0], -R160.reuse ;  /* 0x0000b40035187a23 */ /* 0x104fe200000108a0 */
[----:B------:R-:W-:Y:S01]  /*8670*/  F2FP.BF16.PACK_AB R53, R238, R229 ;  /* 0x000000e5ee35723e */ /* 0x000fe200000010ff */
[----:B------:R-:W-:Y:S04]  /*8680*/  FFMA.FTZ R160, R81, c[0x0][0x2d0], -R160 ;  /* 0x0000b40051a07a23 */ /* 0x000fe800000108a0 */
[----:B------:R1:W-:Y:S01]  /*8690*/  MUFU.EX2 R213, R24 ;  /* 0x0000001800d57308 */ /* 0x0003e20000000800 */
[----:B------:R-:W-:Y:S02]  /*86a0*/  FFMA.FTZ R81, R73, c[0x0][0x2d0], -R114 ;  /* 0x0000b40049517a23 */ /* 0x000fe40000010872 */
[----:B------:R-:W-:Y:S02]  /*86b0*/  FFMA.FTZ R73, R109, R208, R162 ;  /* 0x000000d06d497223 */ /* 0x000fe400000100a2 */
[----:B-----5:R-:W-:Y:S05]  /*86c0*/  FFMA.FTZ R40, R57, c[0x0][0x2d0], -R114 ;  /* 0x0000b40039287a23 */ /* 0x020fea0000010872 */
[----:B------:R2:W-:Y:S10]  /*86d0*/  MUFU.EX2 R169, R40 ;  /* 0x0000002800a97308 */ /* 0x0005f40000000800 */
[----:B------:R3:W-:Y:S01]  /*86e0*/  MUFU.EX2 R162, R41 ;  /* 0x0000002900a27308 */ /* 0x0007e20000000800 */
[C---:B-1----:R-:W-:Y:S02]  /*86f0*/  FMUL.FTZ R24, R3.reuse, R148 ;  /* 0x0000009403187220 */ /* 0x042fe40000410000 */
[----:B------:R-:W-:Y:S04]  /*8700*/  FFMA.FTZ R3, R3, R209, R166 ;  /* 0x000000d103037223 */ /* 0x000fe800000100a6 */
[----:B------:R-:W-:Y:S01]  /*8710*/  FADD.FTZ R3, R186, R3 ;  /* 0x00000003ba037221 */ /* 0x000fe20000010000 */
[-C--:B------:R-:W-:Y:S02]  /*8720*/  HMMA.16816.F32.BF16 R24, R156, R118.reuse, R24 ;  /* 0x000000769c18723c */ /* 0x080fe40000041818 */
[----:B------:R-:W-:Y:S01]  /*8730*/  MUFU.EX2 R158, R115 ;  /* 0x00000073009e7308 */ /* 0x000fe20000000800 */
[----:B--2---:R-:W-:Y:S02]  /*8740*/  FFMA.FTZ R40, R60, c[0x0][0x2d0], -R114 ;  /* 0x0000b4003c287a23 */ /* 0x004fe40000010872 */
[----:B------:R-:W-:Y:S03]  /*8750*/  FFMA.FTZ R60, R58, c[0x0][0x2d0], -R108 ;  /* 0x0000b4003a3c7a23 */ /* 0x000fe6000001086c */
[----:B------:R-:W-:Y:S01]  /*8760*/  HMMA.16816.F32.BF16 R28, R120, R118, R28 ;  /* 0x00000076781c723c */ /* 0x000fe2000004181c */
[----:B------:R-:W1:Y:S03]  /*8770*/  LDSM.16.MT88.4 R120, [R191+0x800] ;  /* 0x00080000bf78783b */ /* 0x000e660000004200 */
[----:B------:R-:W-:Y:S01]  /*8780*/  MUFU.EX2 R110, R60 ;  /* 0x0000003c006e7308 */ /* 0x000fe20000000800 */
[----:B---3--:R-:W-:Y:S02]  /*8790*/  F2FP.BF16.PACK_AB R41, R223, R224 ;  /* 0x000000e0df29723e */ /* 0x008fe400000010ff */
[----:B------:R-:W-:Y:S01]  /*87a0*/  F2FP.BF16.PACK_AB R118, R228, R232 ;  /* 0x000000e8e476723e */ /* 0x000fe200000010ff */
[-C--:B----4-:R-:W-:Y:S05]  /*87b0*/  HMMA.16816.F32.BF16 R4, R52, R124.reuse, R4 ;  /* 0x0000007c3404723c */ /* 0x090fea0000041804 */
[----:B------:R-:W-:Y:S01]  /*87c0*/  F2FP.BF16.PACK_AB R119, R178, R180 ;  /* 0x000000b4b277723e */ /* 0x000fe200000010ff */
[----:B------:R2:W-:Y:S06]  /*87d0*/  MUFU.EX2 R170, R40 ;  /* 0x0000002800aa7308 */ /* 0x0005ec0000000800 */
[C---:B------:R-:W-:Y:S04]  /*87e0*/  HMMA.16816.F32.BF16 R8, R116.reuse, R124, R8 ;  /* 0x0000007c7408723c */ /* 0x040fe80000041808 */
[----:B------:R3:W4:Y:S04]  /*87f0*/  MUFU.EX2 R159, R45 ;  /* 0x0000002d009f7308 */ /* 0x0007280000000800 */
[-C--:B------:R-:W-:Y:S06]  /*8800*/  HMMA.16816.F32.BF16 R12, R116, R126.reuse, R12 ;  /* 0x0000007e740c723c */ /* 0x080fec000004180c */
[----:B------:R-:W5:Y:S02]  /*8810*/  MUFU.EX2 R156, R160 ;  /* 0x000000a0009c7308 */ /* 0x000f640000000800 */
[C---:B------:R-:W-:Y:S04]  /*8820*/  HMMA.16816.F32.BF16 R16, R52.reuse, R126, R16 ;  /* 0x0000007e3410723c */ /* 0x040fe80000041810 */
[--C-:B--2---:R-:W-:Y:S02]  /*8830*/  FFMA.FTZ R40, R61, c[0x0][0x2d0], -R114.reuse ;  /* 0x0000b4003d287a23 */ /* 0x104fe40000010872 */
[----:B------:R-:W-:Y:S02]  /*8840*/  FFMA.FTZ R61, R82, c[0x0][0x2d0], -R161 ;  /* 0x0000b400523d7a23 */ /* 0x000fe400000108a1 */
[-C--:B------:R-:W-:Y:S01]  /*8850*/  HMMA.16816.F32.BF16 R20, R52, R128.reuse, R20 ;  /* 0x000000803414723c */ /* 0x080fe20000041814 */
[----:B------:R2:W-:Y:S03]  /*8860*/  MUFU.EX2 R172, R40 ;  /* 0x0000002800ac7308 */ /* 0x0005e60000000800 */
[----:B---3--:R-:W-:Y:S01]  /*8870*/  F2FP.BF16.PACK_AB R45, R163, R164 ;  /* 0x000000a4a32d723e */ /* 0x008fe200000010ff */
[----:B------:R-:W-:Y:S01]  /*8880*/  FFMA.FTZ R82, R76, c[0x0][0x2d0], -R114 ;  /* 0x0000b4004c527a23 */ /* 0x000fe20000010872 */
[----:B----4-:R-:W-:Y:S01]  /*8890*/  F2FP.BF16.PACK_AB R153, R159, R162 ;  /* 0x000000a29f99723e */ /* 0x010fe200000010ff */
[----:B------:R-:W-:Y:S01]  /*88a0*/  FFMA.FTZ R76, R74, c[0x0][0x2d0], -R108 ;  /* 0x0000b4004a4c7a23 */ /* 0x000fe2000001086c */
[C---:B------:R-:W-:Y:S03]  /*88b0*/  HMMA.16816.F32.BF16 R32, R116.reuse, R128, R32 ;  /* 0x000000807420723c */ /* 0x040fe60000041820 */
[----:B------:R-:W-:Y:S01]  /*88c0*/  MUFU.EX2 R115, R61 ;  /* 0x0000003d00737308 */ /* 0x000fe20000000800 */
[----:B------:R-:W-:Y:S01]  /*88d0*/  FADD.FTZ R74, R173, R44 ;  /* 0x0000002cad4a7221 */ /* 0x000fe20000010000 */
[----:B------:R-:W-:Y:S01]  /*88e0*/  F2FP.BF16.PACK_AB R44, R216, R217 ;  /* 0x000000d9d82c723e */ /* 0x000fe200000010ff */
[----:B------:R-:W-:Y:S01]  /*88f0*/  FFMA.FTZ R114, R77, c[0x0][0x2d0], -R114 ;  /* 0x0000b4004d727a23 */ /* 0x000fe20000010872 */
[----:B-----5:R-:W-:Y:S01]  /*8900*/  F2FP.BF16.PACK_AB R154, R156, R158 ;  /* 0x0000009e9c9a723e */ /* 0x020fe200000010ff */
[-C--:B------:R-:W-:Y:S05]  /*8910*/  HMMA.16816.F32.BF16 R36, R116, R130.reuse, R36 ;  /* 0x000000827424723c */ /* 0x080fea0000041824 */
[----:B------:R-:W-:Y:S03]  /*8920*/  MUFU.EX2 R77, R72 ;  /* 0x00000048004d7308 */ /* 0x000fe60000000800 */
[C---:B------:R-:W-:Y:S01]  /*8930*/  HMMA.16816.F32.BF16 R48, R52.reuse, R130, R48 ;  /* 0x000000823430723c */ /* 0x040fe20000041830 */
[----:B------:R-:W-:Y:S03]  /*8940*/  LDSM.16.MT88.4 R128, [R190+0x2000] ;  /* 0x00200000be80783b */ /* 0x000fe60000004200 */
[--C-:B--2---:R-:W-:Y:S01]  /*8950*/  FFMA.FTZ R40, R46, c[0x0][0x2d0], -R108.reuse ;  /* 0x0000b4002e287a23 */ /* 0x104fe2000001086c */
[----:B------:R-:W-:Y:S02]  /*8960*/  F2FP.BF16.PACK_AB R46, R214, R212 ;  /* 0x000000d4d62e723e */ /* 0x000fe400000010ff */
[----:B------:R-:W-:Y:S01]  /*8970*/  MUFU.EX2 R72, R80 ;  /* 0x0000005000487308 */ /* 0x000fe20000000800 */
[-C--:B-1----:R-:W-:Y:S08]  /*8980*/  HMMA.16816.F32.BF16 R84, R52, R120.reuse, R84 ;  /* 0x000000783454723c */ /* 0x082ff00000041854 */
[C---:B------:R-:W-:Y:S01]  /*8990*/  HMMA.16816.F32.BF16 R88, R116.reuse, R120, R88 ;  /* 0x000000787458723c */ /* 0x040fe20000041858 */
[----:B------:R1:W-:Y:S07]  /*89a0*/  MUFU.EX2 R161, R40 ;  /* 0x0000002800a17308 */ /* 0x0003ee0000000800 */
[-C--:B------:R-:W-:Y:S08]  /*89b0*/  HMMA.16816.F32.BF16 R92, R116, R122.reuse, R92 ;  /* 0x0000007a745c723c */ /* 0x080ff0000004185c */
[C---:B------:R-:W-:Y:S01]  /*89c0*/  HMMA.16816.F32.BF16 R96, R52.reuse, R122, R96 ;  /* 0x0000007a3460723c */ /* 0x040fe20000041860 */
[----:B------:R-:W2:Y:S07]  /*89d0*/  LDSM.16.MT88.4 R120, [R190+0x1000] ;  /* 0x00100000be78783b */ /* 0x000eae0000004200 */
[-C--:B------:R-:W-:Y:S04]  /*89e0*/  HMMA.16816.F32.BF16 R100, R52, R64.reuse, R100 ;  /* 0x000000403464723c */ /* 0x080fe80000041864 */
[--C-:B-1----:R-:W-:Y:S04]  /*89f0*/  FFMA.FTZ R40, R47, c[0x0][0x2d0], -R108.reuse ;  /* 0x0000b4002f287a23 */ /* 0x102fe8000001086c */
[C---:B------:R-:W-:Y:S01]  /*8a00*/  HMMA.16816.F32.BF16 R104, R116.reuse, R64, R104 ;  /* 0x000000407468723c */ /* 0x040fe20000041868 */
[----:B------:R1:W3:Y:S06]  /*8a10*/  MUFU.EX2 R157, R40 ;  /* 0x00000028009d7308 */ /* 0x0002ec0000000800 */
[--C-:B------:R-:W-:Y:S01]  /*8a20*/  FFMA.FTZ R64, R59, c[0x0][0x2d0], -R108.reuse ;  /* 0x0000b4003b407a23 */ /* 0x100fe2000001086c */
[-C--:B------:R-:W-:Y:S01]  /*8a30*/  HMMA.16816.F32.BF16 R24, R116, R66.reuse, R24 ;  /* 0x000000427418723c */ /* 0x080fe20000041818 */
[----:B------:R-:W4:Y:S02]  /*8a40*/  LDSM.16.MT88.4 R56, [R191+0x1000] ;  /* 0x00100000bf38783b */ /* 0x000f240000004200 */
[----:B------:R-:W-:Y:S01]  /*8a50*/  MUFU.EX2 R109, R64 ;  /* 0x00000040006d7308 */ /* 0x000fe20000000800 */
[--C-:B------:R-:W-:Y:S02]  /*8a60*/  FFMA.FTZ R65, R62, c[0x0][0x2d0], -R108.reuse ;  /* 0x0000b4003e417a23 */ /* 0x100fe4000001086c */
[----:B------:R-:W-:Y:S02]  /*8a70*/  FFMA.FTZ R108, R79, c[0x0][0x2d0], -R108 ;  /* 0x0000b4004f6c7a23 */ /* 0x000fe4000001086c */
[----:B------:R-:W-:Y:S01]  /*8a80*/  HMMA.16816.F32.BF16 R28, R52, R66, R28 ;  /* 0x00000042341c723c */ /* 0x000fe2000004181c */
[----:B------:R-:W5:Y:S04]  /*8a90*/  LDSM.16.MT88.4 R52, [R192+0x1000] ;  /* 0x00100000c034783b */ /* 0x000f680000004200 */
[----:B------:R4:W-:Y:S01]  /*8aa0*/  MUFU.EX2 R79, R65 ;  /* 0x00000041004f7308 */ /* 0x0009e20000000800 */
[----:B-1----:R-:W-:Y:S03]  /*8ab0*/  F2FP.BF16.PACK_AB R40, R225, R226 ;  /* 0x000000e2e128723e */ /* 0x002fe600000010ff */
[----:B------:R-:W1:Y:S03]  /*8ac0*/  LDSM.16.MT88.4 R60, [R190+0x1800] ;  /* 0x00180000be3c783b */ /* 0x000e660000004200 */
[----:B---3--:R-:W-:Y:S01]  /*8ad0*/  F2FP.BF16.PACK_AB R47, R157, R161 ;  /* 0x000000a19d2f723e */ /* 0x008fe200000010ff */
[-C--:B--2---:R-:W-:Y:S08]  /*8ae0*/  HMMA.16816.F32.BF16 R4, R40, R120.reuse, R4 ;  /* 0x000000782804723c */ /* 0x084ff00000041804 */
[C---:B------:R-:W-:Y:S01]  /*8af0*/  HMMA.16816.F32.BF16 R8, R44.reuse, R120, R8 ;  /* 0x000000782c08723c */ /* 0x040fe20000041808 */
[----:B----4-:R-:W-:Y:S07]  /*8b00*/  LDSM.16.MT88.4 R64, [R191+0x1800] ;  /* 0x00180000bf40783b */ /* 0x010fee0000004200 */
[-C--:B------:R-:W-:Y:S08]  /*8b10*/  HMMA.16816.F32.BF16 R12, R44, R122.reuse, R12 ;  /* 0x0000007a2c0c723c */ /* 0x080ff0000004180c */
[C---:B------:R-:W-:Y:S08]  /*8b20*/  HMMA.16816.F32.BF16 R16, R40.reuse, R122, R16 ;  /* 0x0000007a2810723c */ /* 0x040ff00000041810 */
[-C--:B------:R-:W-:Y:S08]  /*8b30*/  HMMA.16816.F32.BF16 R20, R40, R68.reuse, R20 ;  /* 0x000000442814723c */ /* 0x080ff00000041814 */
[C---:B------:R-:W-:Y:S07]  /*8b40*/  HMMA.16816.F32.BF16 R32, R44.reuse, R68, R32 ;  /* 0x000000442c20723c */ /* 0x040fee0000041820 */
[----:B------:R-:W-:Y:S01]  /*8b50*/  FADD.FTZ R69, R187, R3 ;  /* 0x00000003bb457221 */ /* 0x000fe20000010000 */
[-C--:B------:R-:W-:Y:S08]  /*8b60*/  HMMA.16816.F32.BF16 R36, R44, R70.reuse, R36 ;  /* 0x000000462c24723c */ /* 0x080ff00000041824 */
[C---:B------:R-:W-:Y:S01]  /*8b70*/  HMMA.16816.F32.BF16 R48, R40.reuse, R70, R48 ;  /* 0x000000462830723c */ /* 0x040fe20000041830 */
[----:B------:R-:W2:Y:S07]  /*8b80*/  MUFU.EX2 R71, R81 ;  /* 0x0000005100477308 */ /* 0x000eae0000000800 */
[-C--:B------:R-:W-:Y:S08]  /*8b90*/  HMMA.16816.F32.BF16 R84, R40, R56.reuse, R84 ;  /* 0x000000382854723c */ /* 0x080ff00000041854 */
[C---:B------:R-:W-:Y:S08]  /*8ba0*/  HMMA.16816.F32.BF16 R88, R44.reuse, R56, R88 ;  /* 0x000000382c58723c */ /* 0x040ff00000041858 */
[-C--:B------:R-:W-:Y:S04]  /*8bb0*/  HMMA.16816.F32.BF16 R92, R44, R58.reuse, R92 ;  /* 0x0000003a2c5c723c */ /* 0x080fe8000004185c */
[----:B--2---:R-:W-:Y:S04]  /*8bc0*/  F2FP.BF16.PACK_AB R148, R71, R72 ;  /* 0x000000484794723e */ /* 0x004fe800000010ff */
        /* <DEDUP_REMOVED lines=8> */
[----:B------:R-:W-:Y:S01]  /*8c50*/  FADD.FTZ R44, R203, R73 ;  /* 0x00000049cb2c7221 */ /* 0x000fe20000010000 */
[----:B------:R-:W-:Y:S01]  /*8c60*/  F2FP.BF16.PACK_AB R47, R77, R79 ;  /* 0x0000004f4d2f723e */ /* 0x000fe200000010ff */
[----:B------:R-:W-:Y:S01]  /*8c70*/  FADD.FTZ R45, R181, R0 ;  /* 0x00000000b52d7221 */ /* 0x000fe20000010000 */
[----:B------:R-:W-:Y:S01]  /*8c80*/  F2FP.BF16.PACK_AB R40, R213, R215 ;  /* 0x000000d7d528723e */ /* 0x000fe200000010ff */
[----:B------:R-:W-:Y:S01]  /*8c90*/  FADD.FTZ R70, R198, R44 ;  /* 0x0000002cc6467221 */ /* 0x000fe20000010000 */
[----:B------:R-:W-:Y:S01]  /*8ca0*/  F2FP.BF16.PACK_AB R41, R184, R183 ;  /* 0x000000b7b829723e */ /* 0x000fe200000010ff */
[----:B------:R-:W4:Y:S02]  /*8cb0*/  MUFU.EX2 R73, R83 ;  /* 0x0000005300497308 */ /* 0x000f240000000800 */
[----:B------:R-:W-:Y:S01]  /*8cc0*/  F2FP.BF16.PACK_AB R42, R177, R179 ;  /* 0x000000b3b12a723e */ /* 0x000fe200000010ff */
[----:B------:R-:W-:Y:S01]  /*8cd0*/  FADD.FTZ R68, R185, R45 ;  /* 0x0000002db9447221 */ /* 0x000fe20000010000 */
[----:B------:R-:W-:Y:S01]  /*8ce0*/  F2FP.BF16.PACK_AB R43, R175, R176 ;  /* 0x000000b0af2b723e */ /* 0x000fe200000010ff */
[----:B------:R-:W-:Y:S01]  /*8cf0*/  FADD.FTZ R0, R204, R74 ;  /* 0x0000004acc007221 */ /* 0x000fe20000010000 */
[----:B------:R-:W-:Y:S02]  /*8d00*/  F2FP.BF16.PACK_AB R44, R169, R168 ;  /* 0x000000a8a92c723e */ /* 0x000fe400000010ff */
[----:B------:R-:W-:Y:S01]  /*8d10*/  F2FP.BF16.PACK_AB R45, R109, R110 ;  /* 0x0000006e6d2d723e */ /* 0x000fe200000010ff */
[----:B------:R-:W-:Y:S02]  /*8d20*/  FADD.FTZ R3, R210, R0 ;  /* 0x00000000d2037221 */ /* 0x000fe40000010000 */
[-C--:B-1----:R-:W-:Y:S03]  /*8d30*/  HMMA.16816.F32.BF16 R4, R40, R60.reuse, R4 ;  /* 0x0000003c2804723c */ /* 0x082fe60000041804 */
[----:B------:R-:W-:Y:S02]  /*8d40*/  FADD.FTZ R0, R234, R70 ;  /* 0x00000046ea007221 */ /* 0x000fe40000010000 */
[----:B------:R-:W-:Y:S03]  /*8d50*/  FADD.FTZ R3, R231, R3 ;  /* 0x00000003e7037221 */ /* 0x000fe60000010000 */
[C---:B------:R-:W-:Y:S01]  /*8d60*/  HMMA.16816.F32.BF16 R8, R44.reuse, R60, R8 ;  /* 0x0000003c2c08723c */ /* 0x040fe20000041808 */
[----:B------:R1:W-:Y:S03]  /*8d70*/  MUFU.EX2 R61, R114 ;  /* 0x00000072003d7308 */ /* 0x0003e60000000800 */
[----:B----4-:R-:W-:Y:S04]  /*8d80*/  F2FP.BF16.PACK_AB R155, R73, R115 ;  /* 0x00000073499b723e */ /* 0x010fe800000010ff */
[-C--:B------:R-:W-:Y:S03]  /*8d90*/  HMMA.16816.F32.BF16 R12, R44, R62.reuse, R12 ;  /* 0x0000003e2c0c723c */ /* 0x080fe6000004180c */
[----:B------:R-:W-:Y:S05]  /*8da0*/  MUFU.EX2 R60, R76 ;  /* 0x0000004c003c7308 */ /* 0x000fea0000000800 */
[C---:B------:R-:W-:Y:S05]  /*8db0*/  HMMA.16816.F32.BF16 R16, R40.reuse, R62, R16 ;  /* 0x0000003e2810723c */ /* 0x040fea0000041810 */
[----:B------:R-:W4:Y:S03]  /*8dc0*/  MUFU.EX2 R62, R82 ;  /* 0x00000052003e7308 */ /* 0x000f260000000800 */
[-C--:B--2---:R-:W-:Y:S04]  /*8dd0*/  HMMA.16816.F32.BF16 R20, R40, R56.reuse, R20 ;  /* 0x000000382814723c */ /* 0x084fe80000041814 */
[----:B-1----:R-:W-:Y:S04]  /*8de0*/  MOV R114, R111 ;  /* 0x0000006f00727202 */ /* 0x002fe80000000f00 */
[C---:B------:R-:W-:Y:S01]  /*8df0*/  HMMA.16816.F32.BF16 R32, R44.reuse, R56, R32 ;  /* 0x000000382c20723c */ /* 0x040fe20000041820 */
[----:B------:R-:W-:Y:S06]  /*8e00*/  MUFU.EX2 R57, R108 ;  /* 0x0000006c00397308 */ /* 0x000fec0000000800 */
[----:B------:R-:W-:Y:S01]  /*8e10*/  FADD.FTZ R56, R229, R0 ;  /* 0x00000000e5387221 */ /* 0x000fe20000010000 */
[-C--:B------:R-:W-:Y:S04]  /*8e20*/  HMMA.16816.F32.BF16 R36, R44, R58.reuse, R36 ;  /* 0x0000003a2c24723c */ /* 0x080fe80000041824 */
[----:B------:R-:W-:Y:S01]  /*8e30*/  FADD.FTZ R0, R235, R3 ;  /* 0x00000003eb007221 */ /* 0x000fe20000010000 */
[----:B----4-:R-:W-:Y:S03]  /*8e40*/  F2FP.BF16.PACK_AB R150, R61, R62 ;  /* 0x0000003e3d96723e */ /* 0x010fe600000010ff */
[C---:B------:R-:W-:Y:S01]  /*8e50*/  HMMA.16816.F32.BF16 R48, R40.reuse, R58, R48 ;  /* 0x0000003a2830723c */ /* 0x040fe20000041830 */
[----:B------:R-:W1:Y:S03]  /*8e60*/  MUFU.EX2 R59, R75 ;  /* 0x0000004b003b7308 */ /* 0x000e660000000800 */
[----:B------:R-:W-:Y:S04]  /*8e70*/  FADD.FTZ R0, R239, R0 ;  /* 0x00000000ef007221 */ /* 0x000fe80000010000 */
[-C--:B------:R-:W-:Y:S03]  /*8e80*/  HMMA.16816.F32.BF16 R84, R40, R64.reuse, R84 ;  /* 0x000000402854723c */ /* 0x080fe60000041854 */
[----:B------:R-:W2:Y:S05]  /*8e90*/  MUFU.EX2 R58, R78 ;  /* 0x0000004e003a7308 */ /* 0x000eaa0000000800 */
[C---:B------:R-:W-:Y:S08]  /*8ea0*/  HMMA.16816.F32.BF16 R88, R44.reuse, R64, R88 ;  /* 0x000000402c58723c */ /* 0x040ff00000041858 */
[-C--:B------:R-:W-:Y:S04]  /*8eb0*/  HMMA.16816.F32.BF16 R92, R44, R66.reuse, R92 ;  /* 0x000000422c5c723c */ /* 0x080fe8000004185c */
[----:B-1----:R-:W-:Y:S04]  /*8ec0*/  F2FP.BF16.PACK_AB R149, R59, R60 ;  /* 0x0000003c3b95723e */ /* 0x002fe800000010ff */
[C---:B------:R-:W-:Y:S04]  /*8ed0*/  HMMA.16816.F32.BF16 R96, R40.reuse, R66, R96 ;  /* 0x000000422860723c */ /* 0x040fe80000041860 */
[----:B--2---:R-:W-:Y:S04]  /*8ee0*/  F2FP.BF16.PACK_AB R151, R57, R58 ;  /* 0x0000003a3997723e */ /* 0x004fe800000010ff */
[-C--:B---3--:R-:W-:Y:S08]  /*8ef0*/  HMMA.16816.F32.BF16 R100, R40, R52.reuse, R100 ;  /* 0x000000342864723c */ /* 0x088ff00000041864 */
[C---:B------:R-:W-:Y:S07]  /*8f00*/  HMMA.16816.F32.BF16 R104, R44.reuse, R52, R104 ;  /* 0x000000342c68723c */ /* 0x040fee0000041868 */
[----:B------:R-:W-:Y:S01]  /*8f10*/  FADD.FTZ R52, R220, R68 ;  /* 0x00000044dc347221 */ /* 0x000fe20000010000 */
[-C--:B------:R-:W-:Y:S01]  /*8f20*/  HMMA.16816.F32.BF16 R24, R44, R54.reuse, R24 ;  /* 0x000000362c18723c */ /* 0x080fe20000041818 */
[----:B------:R-:W1:Y:S03]  /*8f30*/  LDSM.16.MT88.4 R44, [R191+0x2000] ;  /* 0x00200000bf2c783b */ /* 0x000e660000004200 */
[----:B------:R-:W-:Y:S04]  /*8f40*/  FADD.FTZ R53, R230, R69 ;  /* 0x00000045e6357221 */ /* 0x000fe80000010000 */
[----:B------:R-:W-:Y:S07]  /*8f50*/  HMMA.16816.F32.BF16 R28, R40, R54, R28 ;  /* 0x00000036281c723c */ /* 0x000fee000004181c */
[----:B------:R-:W-:Y:S01]  /*8f60*/  FADD.FTZ R40, R132, R52 ;  /* 0x0000003484287221 */ /* 0x000fe20000010000 */
[-C--:B------:R-:W-:Y:S01]  /*8f70*/  HMMA.16816.F32.BF16 R120, R152, R128.reuse, R4 ;  /* 0x000000809878723c */ /* 0x080fe20000041804 */
[----:B------:R-:W2:Y:S04]  /*8f80*/  LDSM.16.MT88.4 R4, [R192+0x2000] ;  /* 0x00200000c004783b */ /* 0x000ea80000004200 */
        /* <DEDUP_REMOVED lines=46> */
[----:B------:R-:W-:Y:S01]  /*9270*/  FADD.FTZ R9, R109, R3 ;  /* 0x000000036d097221 */ /* 0x000fe20000010000 */
[----:B------:R-:W-:Y:S01]  /*9280*/  MOV R109, R112 ;  /* 0x00000070006d7202 */ /* 0x000fe20000000f00 */
        /* <DEDUP_REMOVED lines=13> */
[-C--:B------:R-:W-:Y:S03]  /*9360*/  MOV R9, R2.reuse ;  /* 0x0000000200097202 */ /* 0x080fe60000000f00 */
        /* <DEDUP_REMOVED lines=11> */
[----:B------:R-:W-:Y:S01]  /*9420*/  IADD3 R0, R202, -0x1, RZ ;  /* 0xffffffffca007810 */ /* 0x000fe20007ffe0ff */
[----:B------:R-:W-:Y:S02]  /*9430*/  FADD.FTZ R207, R156, R4 ;  /* 0x000000049ccf7221 */ /* 0x000fe40000010000 */
[----:B------:R-:W-:Y:S01]  /*9440*/  FADD.FTZ R208, R73, R6 ;  /* 0x0000000649d07221 */ /* 0x000fe20000010000 */
[----:B------:R-:W-:Y:S01]  /*9450*/  MOV R202, R0 ;  /* 0x0000000000ca7202 */ /* 0x000fe20000000f00 */
[----:B------:R-:W-:Y:S01]  /*9460*/  FADD.FTZ R209, R61, R5 ;  /* 0x000000053dd17221 */ /* 0x000fe20000010000 */
[----:B------:R-:W-:Y:S01]  /*9470*/  MOV R0, R113 ;  /* 0x0000007100007202 */ /* 0x000fe20000000f00 */
[----:B------:R-:W-:Y:S01]  /*9480*/  FADD.FTZ R211, R57, R3 ;  /* 0x0000000339d37221 */ /* 0x000fe20000010000 */
[----:B------:R-:W-:-:S05]  /*9490*/  @P1 BRA `(.L_x_1997) ;  /* 0xffffcd5000001947 */ /* 0x000fca000383ffff */
.L_x_1990:
[----:B------:R-:W-:Y:S05]  /*94a0*/  BRA.DIV ~URZ, `(.L_x_1998) ;  /* 0x00005fa27f007947 */ /* 0x000fea000b800000 */
[----:B------:R-:W1:Y:S04]  /*94b0*/  SHFL.BFLY PT, R0, R207, 0x2, 0x1f ;  /* 0x0c401f00cf007f89 */ /* 0x000e6800000e0000 */
[----:B------:R-:W2:Y:S04]  /*94c0*/  SHFL.BFLY PT, R2, R208, 0x2, 0x1f ;  /* 0x0c401f00d0027f89 */ /* 0x000ea800000e0000 */
[----:B------:R-:W3:Y:S04]  /*94d0*/  SHFL.BFLY PT, R3, R209, 0x2, 0x1f ;  /* 0x0c401f00d1037f89 */ /* 0x000ee800000e0000 */
        /* <DEDUP_REMOVED lines=12> */
.L_x_2088:
[----:B------:R-:W-:Y:S01]  /*95a0*/  FSETP.NE.FTZ.AND P3, PT, R4, RZ, PT ;  /* 0x000000ff0400720b */ /* 0x000fe20003f75000 */
[----:B------:R-:W-:Y:S01]  /*95b0*/  CS2R R2, SRZ ;  /* 0x0000000000027805 */ /* 0x000fe2000001ff00 */
[----:B------:R-:W-:-:S02]  /*95c0*/  MOV R0, RZ ;  /* 0x000000ff00007202 */ /* 0x000fc40000000f00 */
[----:B------:R-:W-:Y:S02]  /*95d0*/  FSETP.NE.FTZ.AND P2, PT, R5, RZ, PT ;  /* 0x000000ff0500720b */ /* 0x000fe40003f55000 */
[----:B------:R-:W-:Y:S02]  /*95e0*/  FSETP.NE.FTZ.AND P1, PT, R6, RZ, PT ;  /* 0x000000ff0600720b */ /* 0x000fe40003f35000 */
[----:B------:R-:W-:Y:S02]  /*95f0*/  MOV R24, 0xff800000 ;  /* 0xff80000000187802 */ /* 0x000fe40000000f00 */
[----:B------:R-:W-:Y:S02]  /*9600*/  MOV R22, 0xff800000 ;  /* 0xff80000000167802 */ /* 0x000fe40000000f00 */
[----:B------:R-:W-:Y:S01]  /*9610*/  MOV R23, 0xff800000 ;  /* 0xff80000000177802 */ /* 0x000fe20000000f00 */
[----:B------:R-:W1:Y:S01]  /*9620*/  @P3 MUFU.RCP R0, R4 ;  /* 0x0000000400003308 */ /* 0x000e620000001000 */
[----:B------:R-:W-:-:S05]  /*9630*/  MOV R19, 0xff800000 ;  /* 0xff80000000137802 */ /* 0x000fca0000000f00 */
[----:B------:R-:W-:Y:S02]  /*9640*/  @P1 MOV R11, 0x3f317218 ;  /* 0x3f317218000b1802 */ /* 0x000fe40000000f00 */
[----:B------:R2:W-:Y:S01]  /*9650*/  @P3 MUFU.LG2 R10, R4 ;  /* 0x00000004000a3308 */ /* 0x0005e20000000c00 */
[----:B-1----:R-:W-:-:S07]  /*9660*/  FMUL.FTZ R64, R0, R120 ;  /* 0x0000007800407220 */ /* 0x002fce0000410000 */
[----:B------:R-:W-:Y:S01]  /*9670*/  @P2 MUFU.RCP R3, R5 ;  /* 0x0000000500032308 */ /* 0x000fe20000001000 */
[C---:B------:R-:W-:Y:S02]  /*9680*/  FMUL.FTZ R65, R0.reuse, R121 ;  /* 0x0000007900417220 */ /* 0x040fe40000410000 */
[C---:B------:R-:W-:Y:S02]  /*9690*/  FMUL.FTZ R66, R0.reuse, R128 ;  /* 0x0000008000427220 */ /* 0x040fe40000410000 */
[----:B------:R-:W-:Y:S02]  /*96a0*/  FMUL.FTZ R67, R0, R129 ;  /* 0x0000008100437220 */ /* 0x000fe40000410000 */
[----:B--2-4-:R-:W-:Y:S01]  /*96b0*/  FADD.FTZ R4, R8, R7 ;  /* 0x0000000708047221 */ /* 0x014fe20000010000 */
[----:B------:R-:W-:Y:S01]  /*96c0*/  @P1 MUFU.RCP R2, R6 ;  /* 0x0000000600021308 */ /* 0x000fe20000001000 */
[C---:B------:R-:W-:Y:S02]  /*96d0*/  FMUL.FTZ R68, R0.reuse, R132 ;  /* 0x0000008400447220 */ /* 0x040fe40000410000 */
[----:B------:R-:W-:Y:S01]  /*96e0*/  FMUL.FTZ R69, R0, R133 ;  /* 0x0000008500457220 */ /* 0x000fe20000410000 */
[----:B------:R-:W-:Y:S01]  /*96f0*/  FSETP.NE.FTZ.AND P0, PT, R4, RZ, PT ;  /* 0x000000ff0400720b */ /* 0x000fe20003f15000 */
[----:B------:R-:W-:-:S02]  /*9700*/  FMUL.FTZ R70, R0, R144 ;  /* 0x0000009000467220 */ /* 0x000fc40000410000 */
[C---:B------:R-:W-:Y:S01]  /*9710*/  FMUL.FTZ R71, R0.reuse, R145 ;  /* 0x0000009100477220 */ /* 0x040fe20000410000 */
[----:B------:R1:W2:Y:S01]  /*9720*/  @P2 MUFU.LG2 R7, R5 ;  /* 0x0000000500072308 */ /* 0x0002a20000000c00 */
        /* <DEDUP_REMOVED lines=8> */
[----:B-1----:R-:W-:Y:S01]  /*97b0*/  @P2 MOV R5, 0x3f317218 ;  /* 0x3f31721800052802 */ /* 0x002fe20000000f00 */
[----:B------:R-:W1:Y:S01]  /*97c0*/  @P1 MUFU.LG2 R0, R6 ;  /* 0x0000000600001308 */ /* 0x000e620000000c00 */
[----:B--2---:R-:W-:Y:S02]  /*97d0*/  @P2 FMUL.FTZ R8, R7, 0.69314718246459960938 ;  /* 0x3f31721807082820 */ /* 0x004fe40000410000 */
[C---:B------:R-:W-:Y:S02]  /*97e0*/  FMUL.FTZ R96, R3.reuse, R86 ;  /* 0x0000005603607220 */ /* 0x040fe40000410000 */
[----:B------:R-:W-:-:S02]  /*97f0*/  FMUL.FTZ R97, R3, R87 ;  /* 0x0000005703617220 */ /* 0x000fc40000410000 */
[C---:B------:R-:W-:Y:S02]  /*9800*/  FMUL.FTZ R78, R3.reuse, R122 ;  /* 0x0000007a034e7220 */ /* 0x040fe40000410000 */
        /* <DEDUP_REMOVED lines=33> */
[----:B------:R2:W3:Y:S01]  /*9a20*/  @P0 MUFU.LG2 R2, R4 ;  /* 0x0000000400020308 */ /* 0x0004e20000000c00 */
[----:B------:R-:W-:Y:S02]  /*9a30*/  @P3 FMUL.FTZ R6, R3, c[0x0][0x2d0] ;  /* 0x0000b40003063a20 */ /* 0x000fe40000410000 */
[----:B------:R-:W-:Y:S02]  /*9a40*/  @P1 FMUL.FTZ R3, R11, c[0x0][0x2d0] ;  /* 0x0000b4000b031a20 */ /* 0x000fe40000410000 */
[----:B------:R-:W-:Y:S02]  /*9a50*/  @P3 FMUL.FTZ R10, R10, 0.69314718246459960938 ;  /* 0x3f3172180a0a3820 */ /* 0x000fe40000410000 */
[----:B------:R-:W-:Y:S01]  /*9a60*/  @P1 FFMA.FTZ R24, R3, R111, R7 ;  /* 0x0000006f03181223 */ /* 0x000fe20000010007 */
[----:B------:R-:W-:Y:S01]  /*9a70*/  @P0 MOV R3, 0x3f317218 ;  /* 0x3f31721800030802 */ /* 0x000fe20000000f00 */
[----:B------:R-:W-:Y:S02]  /*9a80*/  @P2 FMUL.FTZ R5, R5, c[0x0][0x2d0] ;  /* 0x0000b40005052a20 */ /* 0x000fe40000410000 */
[----:B-1----:R-:W-:-:S02]  /*9a90*/  FMUL.FTZ R30, R0, R118 ;  /* 0x00000076001e7220 */ /* 0x002fc40000410000 */
[----:B------:R-:W-:Y:S02]  /*9aa0*/  @P0 FMUL.FTZ R3, R3, c[0x0][0x2d0] ;  /* 0x0000b40003030a20 */ /* 0x000fe40000410000 */
[----:B------:R-:W-:Y:S01]  /*9ab0*/  FMUL.FTZ R31, R0, R119 ;  /* 0x00000077001f7220 */ /* 0x000fe20000410000 */
[----:B--2---:R-:W-:Y:S01]  /*9ac0*/  MOV R4, 0x1 ;  /* 0x0000000100047802 */ /* 0x004fe20000000f00 */
[----:B---3--:R-:W-:Y:S02]  /*9ad0*/  @P0 FMUL.FTZ R2, R2, 0.69314718246459960938 ;  /* 0x3f31721802020820 */ /* 0x008fe40000410000 */
        /* <DEDUP_REMOVED lines=18> */
.L_x_1957:
[----:B------:R1:W5:Y:S04]  /*9c00*/  LDL R6, [R1] ;  /* 0x0000000001067983 */ /* 0x0003680000100800 */
        /* <DEDUP_REMOVED lines=17> */
[----:B------:R1:W-:Y:S02]  /*9d20*/  STL [R1], R6 ;  /* 0x0000000601007387 */ /* 0x0003e40000100800 */
.L_x_2000:
[----:B-1----:R-:W-:Y:S05]  /*9d30*/  BSYNC B0 ;  /* 0x0000000000007941 */ /* 0x002fea0003800000 */
.L_x_1999:
        /* <DEDUP_REMOVED lines=103> */
.L_x_2003:
        /* <DEDUP_REMOVED lines=87> */
[----:B------:R-:W-:Y:S01]  /*a920*/  IMAD R3, R18, c[0x0][0x3a0], RZ ;  /* 0x0000e80012037a24 */ /* 0x000fe200078e02ff */
[----:B-1----:R-:W-:Y:S01]  /*a930*/  LEA R6, R206, R242, 0x4 ;  /* 0x000000f2ce067211 */ /* 0x002fe200078e20ff */
[C---:B------:R-:W-:Y:S01]  /*a940*/  IMAD.WIDE.U32 R4, R2.reuse, c[0x0][0x3a0], RZ ;  /* 0x0000e80002047a25 */ /* 0x040fe200078e00ff */
[----:B------:R-:W-:Y:S01]  /*a950*/  SHF.R.S32.HI R7, RZ, 0x1f, R8 ;  /* 0x0000001fff077819 */ /* 0x000fe20000011408 */
[----:B------:R1:W2:Y:S01]  /*a960*/  LDS.128 R12, [R200+0x80] ;  /* 0x00008000c80c7984 */ /* 0x0002a20000000c00 */
[----:B------:R-:W-:Y:S01]  /*a970*/  LEA R6, R25, R6, 0x7 ;  /* 0x0000000619067211 */ /* 0x000fe200078e38ff */
[----:B------:R-:W-:Y:S02]  /*a980*/  IMAD R2, R2, c[0x0][0x3a4], R3 ;  /* 0x0000e90002027a24 */ /* 0x000fe400078e0203 */
[----:B------:R1:W3:Y:S03]  /*a990*/  LDS.128 R20, [R200+0x1080] ;  /* 0x00108000c8147984 */ /* 0x0002e60000000c00 */
[----:B------:R-:W-:Y:S01]  /*a9a0*/  IADD3 R3, R5, R2, RZ ;  /* 0x0000000205037210 */ /* 0x000fe20007ffe0ff */
[----:B------:R1:W4:Y:S01]  /*a9b0*/  LDS.128 R24, [R200+0x1880] ;  /* 0x00188000c8187984 */ /* 0x0003220000000c00 */
[----:B------:R-:W-:-:S03]  /*a9c0*/  MOV R2, R4 ;  /* 0x0000000400027202 */ /* 0x000fc60000000f00 */
[----:B------:R1:W1:Y:S02]  /*a9d0*/  LDS.128 R28, [R200+0x2080] ;  /* 0x00208000c81c7984 */ /* 0x0002640000000c00 */
[----:B------:R-:W-:Y:S01]  /*a9e0*/  IMAD.WIDE.U32 R4, R16, c[0x0][0x3e8], R2 ;  /* 0x0000fa0010047a25 */ /* 0x000fe200078e0002 */
[----:B------:R-:W-:Y:S01]  /*a9f0*/  MOV R2, R6 ;  /* 0x0000000600027202 */ /* 0x000fe20000000f00 */
[----:B------:R1:W1:Y:S02]  /*aa00*/  LDS.128 R32, [R200+0x2880] ;  /* 0x00288000c8207984 */ /* 0x0002640000000c00 */
[----:B------:R-:W-:Y:S02]  /*aa10*/  IMAD R3, R7, c[0x0][0x3f0], RZ ;  /* 0x0000fc0007037a24 */ /* 0x000fe400078e02ff */
[----:B------:R-:W-:Y:S01]  /*aa20*/  @P2 IMAD.HI.U32 R7, R6, c[0x0][0x4ec], RZ ;  /* 0x00013b0006072a27 */ /* 0x000fe200078e00ff */
[----:B------:R1:W1:Y:S03]  /*aa30*/  LDS.128 R36, [R200+0x3080] ;  /* 0x00308000c8247984 */ /* 0x0002660000000c00 */
[----:B------:R-:W-:Y:S01]  /*aa40*/  IMAD R5, R16, c[0x0][0x3ec], R5 ;  /* 0x0000fb0010057a24 */ /* 0x000fe200078e0205 */
[----:B------:R1:W1:Y:S01]  /*aa50*/  LDS.128 R40, [R200+0x3880] ;  /* 0x00388000c8287984 */ /* 0x0002620000000c00 */
[----:B------:R-:W-:Y:S01]  /*aa60*/  @P2 SHF.R.U32.HI R2, RZ, c[0x0][0x4f0], R7 ;  /* 0x00013c00ff022a19 */ /* 0x000fe20000011607 */
[C---:B------:R-:W-:Y:S01]  /*aa70*/  IMAD R9, R8.reuse, c[0x0][0x3f4], R3 ;  /* 0x0000fd0008097a24 */ /* 0x040fe200078e0203 */
[----:B------:R-:W-:Y:S01]  /*aa80*/  ISETP.GE.AND P2, PT, R205, c[0x0][0x3c8], PT ;  /* 0x0000f200cd007a0c */ /* 0x000fe20003f46270 */
[----:B------:R1:W1:Y:S01]  /*aa90*/  LDS.128 R16, [R200+0x880] ;  /* 0x00088000c8107984 */ /* 0x0002620000000c00 */
[----:B------:R-:W-:Y:S01]  /*aaa0*/  IMAD.WIDE.U32 R4, R8, c[0x0][0x3f0], R4 ;  /* 0x0000fc0008047a25 */ /* 0x000fe200078e0004 */
[----:B------:R-:W-:-:S02]  /*aab0*/  SHF.R.S32.HI R7, RZ, 0x1f, R2 ;  /* 0x0000001fff077819 */ /* 0x000fc40000011402 */
[C---:B------:R-:W-:Y:S02]  /*aac0*/  IADD3 R3, -R2.reuse, RZ, RZ ;  /* 0x000000ff02037210 */ /* 0x040fe40007ffe1ff */
        /* <DEDUP_REMOVED lines=14> */
[----:B--234-:R2:W3:Y:S02]  /*abb0*/  SHFL.IDX PT, R7, R5, RZ, 0x181f ;  /* 0x00181fff05077589 */ /* 0x01c4e400000e0000 */
.L_x_2089:
[----:B------:R-:W-:Y:S05]  /*abc0*/  BRA.DIV ~URZ, `(.L_x_2006) ;  /* 0x00004b827f007947 */ /* 0x000fea000b800000 */
[----:B------:R4:W2:Y:S02]  /*abd0*/  SHFL.IDX PT, R2, R6, RZ, 0x181f ;  /* 0x00181fff06027589 */ /* 0x0008a400000e0000 */
.L_x_2090:
[----:B------:R-:W5:Y:S01]  /*abe0*/  LDL.LU R3, [R1+0x4] ;  /* 0x0000040001037983 */ /* 0x000f620000300800 */
[----:B------:R-:W-:Y:S01]  /*abf0*/  SHF.R.S32.HI R8, RZ, 0x1f, R205 ;  /* 0x0000001fff087819 */ /* 0x000fe200000114cd */
[----:B-----5:R-:W-:-:S05]  /*ac00*/  IMAD R4, R3, 0x80, R242 ;  /* 0x0000008003047824 */ /* 0x020fca00078e02f2 */
[----:B------:R-:W-:-:S13]  /*ac10*/  ISETP.GE.OR P1, PT, R4, R0, P2 ;  /* 0x000000000400720c */ /* 0x000fda0001726670 */
[----:B--2---:R-:W-:-:S04]  /*ac20*/  @!P1 LEA R2, P0, R205, R2, 0x1 ;  /* 0x00000002cd029211 */ /* 0x004fc800078008ff */
[----:B---3--:R-:W-:-:S05]  /*ac30*/  @!P1 LEA.HI.X R3, R205, R7, R8, 0x1, P0 ;  /* 0x00000007cd039211 */ /* 0x008fca00000f0c08 */
[----:B------:R2:W-:Y:S01]  /*ac40*/  @!P1 ST.E.128 [R2.64], R12 ;  /* 0x0000000c02009985 */ /* 0x0005e2000c101d06 */
[----:B------:R-:W-:Y:S05]  /*ac50*/  BRA.DIV ~URZ, `(.L_x_2007) ;  /* 0x00004b627f007947 */ /* 0x000fea000b800000 */
[----:B------:R3:W2:Y:S04]  /*ac60*/  SHFL.IDX PT, R7, R5, 0x1, 0x181f ;  /* 0x00381f0005077f89 */ /* 0x0006a800000e0000 */
[----:B--2---:R3:W2:Y:S02]  /*ac70*/  SHFL.IDX PT, R2, R6, 0x1, 0x181f ;  /* 0x00381f0006027f89 */ /* 0x0046a400000e0000 */
.L_x_2091:
[----:B------:R-:W-:Y:S02]  /*ac80*/  IADD3 R3, R4, 0x10, RZ ;  /* 0x0000001004037810 */ /* 0x000fe40007ffe0ff */
[----:B------:R-:W-:Y:S02]  /*ac90*/  SHF.R.S32.HI R8, RZ, 0x1f, R205 ;  /* 0x0000001fff087819 */ /* 0x000fe400000114cd */
[----:B------:R-:W-:-:S13]  /*aca0*/  ISETP.GE.OR P1, PT, R3, R0, P2 ;  /* 0x000000000300720c */ /* 0x000fda0001726670 */
[----:B--2---:R-:W-:-:S04]  /*acb0*/  @!P1 LEA R2, P0, R205, R2, 0x1 ;  /* 0x00000002cd029211 */ /* 0x004fc800078008ff */
[----:B------:R-:W-:-:S05]  /*acc0*/  @!P1 LEA.HI.X R3, R205, R7, R8, 0x1, P0 ;  /* 0x00000007cd039211 */ /* 0x000fca00000f0c08 */
[----:B-1----:R1:W-:Y:S01]  /*acd0*/  @!P1 ST.E.128 [R2.64], R16 ;  /* 0x0000001002009985 */ /* 0x0023e2000c101d06 */
[----:B------:R-:W-:Y:S05]  /*ace0*/  BRA.DIV ~URZ, `(.L_x_2008) ;  /* 0x00004ba27f007947 */ /* 0x000fea000b800000 */
[----:B------:R2:W1:Y:S02]  /*acf0*/  SHFL.IDX PT, R7, R5, 0x2, 0x181f ;  /* 0x00581f0005077f89 */ /* 0x00046400000e0000 */
.L_x_2092:
[----:B------:R-:W-:Y:S05]  /*ad00*/  BRA.DIV ~URZ, `(.L_x_2009) ;  /* 0x00004bf27f007947 */ /* 0x000fea000b800000 */
[----:B-1----:R1:W2:Y:S02]  /*ad10*/  SHFL.IDX PT, R2, R6, 0x2, 0x181f ;  /* 0x00581f0006027f89 */ /* 0x0022a400000e0000 */
.L_x_2093:
        /* <DEDUP_REMOVED lines=9> */
.L_x_2094:
        /* <DEDUP_REMOVED lines=8> */
.L_x_2095:
[----:B------:R-:W-:Y:S05]  /*ae30*/  BRA.DIV ~URZ, `(.L_x_2012) ;  /* 0x00004c727f007947 */ /* 0x000fea000b800000 */
[----:B--2---:R2:W1:Y:S02]  /*ae40*/  SHFL.IDX PT, R2, R6, 0x4, 0x181f ;  /* 0x00981f0006027f89 */ /* 0x00446400000e0000 */
.L_x_2096:
        /* <DEDUP_REMOVED lines=9> */
.L_x_2097:
        /* <DEDUP_REMOVED lines=8> */
.L_x_2098:
[----:B------:R-:W-:Y:S05]  /*af60*/  BRA.DIV ~URZ, `(.L_x_2015) ;  /* 0x00004cf27f007947 */ /* 0x000fea000b800000 */
[----:B--2---:R2:W3:Y:S02]  /*af70*/  SHFL.IDX PT, R2, R6, 0x6, 0x181f ;  /* 0x00d81f0006027f89 */ /* 0x0044e400000e0000 */
.L_x_2099:
[----:B------:R-:W-:Y:S02]  /*af80*/  IADD3 R3, R4, 0x60, RZ ;  /* 0x0000006004037810 */ /* 0x000fe40007ffe0ff */
[----:B------:R-:W-:Y:S02]  /*af90*/  SHF.R.S32.HI R8, RZ, 0x1f, R205 ;  /* 0x0000001fff087819 */ /* 0x000fe400000114cd */
[----:B------:R-:W-:-:S13]  /*afa0*/  ISETP.GE.OR P1, PT, R3, R0, P2 ;  /* 0x000000000300720c */ /* 0x000fda0001726670 */
[----:B---3--:R-:W-:-:S04]  /*afb0*/  @!P1 LEA R2, P0, R205, R2, 0x1 ;  /* 0x00000002cd029211 */ /* 0x008fc800078008ff */
[----:B-1----:R-:W-:-:S05]  /*afc0*/  @!P1 LEA.HI.X R3, R205, R7, R8, 0x1, P0 ;  /* 0x00000007cd039211 */ /* 0x002fca00000f0c08 */
[----:B------:R1:W-:Y:S01]  /*afd0*/  @!P1 ST.E.128 [R2.64], R36 ;  /* 0x0000002402009985 */ /* 0x0003e2000c101d06 */
[----:B------:R-:W-:Y:S05]  /*afe0*/  BRA.DIV ~URZ, `(.L_x_2016) ;  /* 0x00004ce27f007947 */ /* 0x000fea000b800000 */
[----:B------:R-:W3:Y:S04]  /*aff0*/  SHFL.IDX PT, R5, R5, 0x7, 0x181f ;  /* 0x00f81f0005057f89 */ /* 0x000ee800000e0000 */
[----:B-1----:R1:W2:Y:S02]  /*b000*/  SHFL.IDX PT, R3, R6, 0x7, 0x181f ;  /* 0x00f81f0006037f89 */ /* 0x0022a400000e0000 */
.L_x_2100:
[----:B------:R-:W-:-:S04]  /*b010*/  IADD3 R2, R4, 0x70, RZ ;  /* 0x0000007004027810 */ /* 0x000fc80007ffe0ff */
[----:B------:R-:W-:-:S13]  /*b020*/  ISETP.GE.OR P2, PT, R2, R0, P2 ;  /* 0x000000000200720c */ /* 0x000fda0001746670 */
[----:B------:R-:W-:Y:S05]  /*b030*/  @P2 BRA `(.L_x_2017) ;  /* 0x00001c3000002947 */ /* 0x000fea0003800000 */
[----:B-12-4-:R-:W-:Y:S02]  /*b040*/  SHF.R.S32.HI R6, RZ, 0x1f, R205 ;  /* 0x0000001fff067819 */ /* 0x016fe400000114cd */
[----:B------:R-:W-:-:S04]  /*b050*/  LEA R2, P0, R205, R3, 0x1 ;  /* 0x00000003cd027211 */ /* 0x000fc800078008ff */
[----:B---3--:R-:W-:-:S05]  /*b060*/  LEA.HI.X R3, R205, R5, R6, 0x1, P0 ;  /* 0x00000005cd037211 */ /* 0x008fca00000f0c06 */
[----:B------:R1:W-:Y:S01]  /*b070*/  ST.E.128 [R2.64], R40 ;  /* 0x0000002802007985 */ /* 0x0003e2000c101d06 */
[----:B------:R-:W-:Y:S05]  /*b080*/  BRA `(.L_x_2017) ;  /* 0x00001be000007947 */ /* 0x000fea0003800000 */
.L_x_2004:
        /* <DEDUP_REMOVED lines=34> */
.L_x_2101:
[----:B------:R-:W-:Y:S05]  /*b2b0*/  BRA.DIV ~URZ, `(.L_x_2019) ;  /* 0x00004b527f007947 */ /* 0x000fea000b800000 */
[----:B------:R3:W4:Y:S02]  /*b2c0*/  SHFL.IDX PT, R0, R12, RZ, 0x1c1f ;  /* 0x001c1fff0c007589 */ /* 0x00072400000e0000 */
.L_x_2102:
        /* <DEDUP_REMOVED lines=50> */
.L_x_2021:
[----:B------:R-:W-:Y:S05]  /*b5f0*/  BSYNC B0 ;  /* 0x0000000000007941 */ /* 0x000fea0003800000 */
.L_x_2020:
[----:B------:R-:W-:Y:S05]  /*b600*/  BRA.DIV ~URZ, `(.L_x_2022) ;  /* 0x000048727f007947 */ /* 0x000fea000b800000 */
[----:B--2---:R2:W1:Y:S04]  /*b610*/  SHFL.IDX PT, R4, R5, 0x1, 0x1c1f ;  /* 0x003c1f0005047f89 */ /* 0x00446800000e0000 */
[----:B----4-:R2:W4:Y:S02]  /*b620*/  SHFL.IDX PT, R0, R12, 0x1, 0x1c1f ;  /* 0x003c1f000c007f89 */ /* 0x01052400000e0000 */
.L_x_2103:
        /* <DEDUP_REMOVED lines=50> */
.L_x_2024:
[----:B------:R-:W-:Y:S05]  /*b950*/  BSYNC B0 ;  /* 0x0000000000007941 */ /* 0x000fea0003800000 */
.L_x_2023:
[----:B------:R-:W-:Y:S05]  /*b960*/  BRA.DIV ~URZ, `(.L_x_2025) ;  /* 0x000045e27f007947 */ /* 0x000fea000b800000 */
[----:B-1----:R1:W2:Y:S02]  /*b970*/  SHFL.IDX PT, R4, R5, 0x2, 0x1c1f ;  /* 0x005c1f0005047f89 */ /* 0x0022a400000e0000 */
.L_x_2104:
[----:B------:R-:W-:Y:S05]  /*b980*/  BRA.DIV ~URZ, `(.L_x_2026) ;  /* 0x000046327f007947 */ /* 0x000fea000b800000 */
[----:B----4-:R4:W1:Y:S02]  /*b990*/  SHFL.IDX PT, R0, R12, 0x2, 0x1c1f ;  /* 0x005c1f000c007f89 */ /* 0x01086400000e0000 */
.L_x_2105:
        /* <DEDUP_REMOVED lines=50> */
.L_x_2028:
[----:B------:R-:W-:Y:S05]  /*bcc0*/  BSYNC B0 ;  /* 0x0000000000007941 */ /* 0x000fea0003800000 */
.L_x_2027:
[----:B------:R-:W-:Y:S05]  /*bcd0*/  BRA.DIV ~URZ, `(.L_x_2029) ;  /* 0x000043527f007947 */ /* 0x000fea000b800000 */
[----:B--2---:R2:W3:Y:S04]  /*bce0*/  SHFL.IDX PT, R4, R5, 0x3, 0x1c1f ;  /* 0x007c1f0005047f89 */ /* 0x0044e800000e0000 */
[----:B-1----:R2:W1:Y:S02]  /*bcf0*/  SHFL.IDX PT, R0, R12, 0x3, 0x1c1f ;  /* 0x007c1f000c007f89 */ /* 0x00246400000e0000 */
.L_x_2106:
        /* <DEDUP_REMOVED lines=51> */
.L_x_2002:
        /* <DEDUP_REMOVED lines=22> */
.L_x_2030:
        /* <DEDUP_REMOVED lines=60> */
.L_x_2032:
[----:B------:R-:W-:Y:S05]  /*c550*/  BSYNC B0 ;  /* 0x0000000000007941 */ /* 0x000fea0003800000 */
.L_x_2031:
[----:B------:R-:W-:-:S13]  /*c560*/  ISETP.GT.AND P0, PT, R19, 0x1, PT ;  /* 0x000000011300780c */ /* 0x000fda0003f04270 */
[----:B------:R-:W-:Y:S05]  /*c570*/  @P0 BRA `(.L_x_2017) ;  /* 0x000006f000000947 */ /* 0x000fea0003800000 */
[----:B-1----:R-:W2:Y:S01]  /*c580*/  LDL R5, [R1+0x4] ;  /* 0x0000040001057983 */ /* 0x002ea20000100800 */
[----:B------:R-:W-:Y:S01]  /*c590*/  MOV R2, c[0x0][0x4e8] ;  /* 0x00013a0000027a02 */ /* 0x000fe20000000f00 */
[----:B------:R-:W-:Y:S01]  /*c5a0*/  IMAD R0, R18, c[0x0][0x3a0], RZ ;  /* 0x0000e80012007a24 */ /* 0x000fe200078e02ff */
[----:B------:R-:W-:Y:S02]  /*c5b0*/  LEA R4, R206, R242, 0x4 ;  /* 0x000000f2ce047211 */ /* 0x000fe400078e20ff */
[----:B------:R-:W-:Y:S01]  /*c5c0*/  ISETP.NE.AND P0, PT, R2, 0x1, PT ;  /* 0x000000010200780c */ /* 0x000fe20003f05270 */
[----:B------:R-:W-:-:S04]  /*c5d0*/  IMAD.WIDE.U32 R2, R8, c[0x0][0x3a0], RZ ;  /* 0x0000e80008027a25 */ /* 0x000fc800078e00ff */
[----:B------:R-:W-:-:S05]  /*c5e0*/  IMAD R0, R8, c[0x0][0x3a4], R0 ;  /* 0x0000e90008007a24 */ /* 0x000fca00078e0200 */
[----:B------:R-:W-:-:S05]  /*c5f0*/  IADD3 R3, R3, R0, RZ ;  /* 0x0000000003037210 */ /* 0x000fca0007ffe0ff */
[----:B------:R-:W-:-:S04]  /*c600*/  IMAD.WIDE.U32 R2, R14, c[0x0][0x3e8], R2 ;  /* 0x0000fa000e027a25 */ /* 0x000fc800078e0002 */
[----:B------:R-:W-:-:S04]  /*c610*/  IMAD R3, R14, c[0x0][0x3ec], R3 ;  /* 0x0000fb000e037a24 */ /* 0x000fc800078e0203 */
[----:B------:R-:W-:Y:S01]  /*c620*/  IMAD.WIDE.U32 R2, R15, c[0x0][0x3f0], R2 ;  /* 0x0000fc000f027a25 */ /* 0x000fe200078e0002 */
[----:B--2---:R-:W-:-:S03]  /*c630*/  LEA R4, R5, R4, 0x7 ;  /* 0x0000000405047211 */ /* 0x004fc600078e38ff */
        /* <DEDUP_REMOVED lines=23> */
.L_x_2107:
[----:B------:R-:W-:Y:S05]  /*c7b0*/  BRA.DIV ~URZ, `(.L_x_2034) ;  /* 0x000039b27f007947 */ /* 0x000fea000b800000 */
[----:B------:R3:W4:Y:S02]  /*c7c0*/  SHFL.IDX PT, R2, R6, RZ, 0x181f ;  /* 0x00181fff06027589 */ /* 0x00072400000e0000 */
.L_x_2108:
[----:B------:R-:W5:Y:S01]  /*c7d0*/  LDL.LU R0, [R1+0x4] ;  /* 0x0000040001007983 */ /* 0x000f620000300800 */
[----:B------:R-:W-:Y:S01]  /*c7e0*/  IMAD R4, R20, c[0x0][0x4e8], RZ ;  /* 0x00013a0014047a24 */ /* 0x000fe200078e02ff */
[----:B------:R-:W-:Y:S01]  /*c7f0*/  SHF.R.S32.HI R8, RZ, 0x1f, R205 ;  /* 0x0000001fff087819 */ /* 0x000fe200000114cd */
        /* <DEDUP_REMOVED lines=8> */
.L_x_2109:
        /* <DEDUP_REMOVED lines=8> */
.L_x_2110:
[----:B------:R-:W-:Y:S05]  /*c900*/  BRA.DIV ~URZ, `(.L_x_2037) ;  /* 0x00003a127f007947 */ /* 0x000fea000b800000 */
[----:B-1----:R1:W2:Y:S02]  /*c910*/  SHFL.IDX PT, R2, R6, 0x2, 0x181f ;  /* 0x00581f0006027f89 */ /* 0x0022a400000e0000 */
.L_x_2111:
        /* <DEDUP_REMOVED lines=9> */
.L_x_2112:
        /* <DEDUP_REMOVED lines=8> */
.L_x_2113:
[----:B------:R-:W-:Y:S05]  /*ca30*/  BRA.DIV ~URZ, `(.L_x_2040) ;  /* 0x00003a927f007947 */ /* 0x000fea000b800000 */
[----:B--2---:R2:W1:Y:S02]  /*ca40*/  SHFL.IDX PT, R2, R6, 0x4, 0x181f ;  /* 0x00981f0006027f89 */ /* 0x00446400000e0000 */
.L_x_2114:
        /* <DEDUP_REMOVED lines=9> */
.L_x_2115:
        /* <DEDUP_REMOVED lines=8> */
.L_x_2116:
[----:B------:R-:W-:Y:S05]  /*cb60*/  BRA.DIV ~URZ, `(.L_x_2043) ;  /* 0x00003b127f007947 */ /* 0x000fea000b800000 */
[----:B--2---:R2:W3:Y:S02]  /*cb70*/  SHFL.IDX PT, R2, R6, 0x6, 0x181f ;  /* 0x00d81f0006027f89 */ /* 0x0044e400000e0000 */
.L_x_2117:
        /* <DEDUP_REMOVED lines=9> */
.L_x_2118:
[----:B------:R-:W-:Y:S02]  /*cc10*/  IADD3 R0, R0, 0x70, RZ ;  /* 0x0000007000007810 */ /* 0x000fe40007ffe0ff */
[----:B-12---:R-:W-:Y:S02]  /*cc20*/  SHF.R.S32.HI R6, RZ, 0x1f, R205 ;  /* 0x0000001fff067819 */ /* 0x006fe400000114cd */
[----:B------:R-:W-:-:S13]  /*cc30*/  ISETP.GE.OR P1, PT, R0, R4, P0 ;  /* 0x000000040000720c */ /* 0x000fda0000726670 */
[----:B----4-:R-:W-:-:S04]  /*cc40*/  @!P1 LEA R2, P0, R205, R2, 0x1 ;  /* 0x00000002cd029211 */ /* 0x010fc800078008ff */
[----:B---3--:R-:W-:-:S05]  /*cc50*/  @!P1 LEA.HI.X R3, R205, R5, R6, 0x1, P0 ;  /* 0x00000005cd039211 */ /* 0x008fca00000f0c06 */
[----:B------:R1:W-:Y:S04]  /*cc60*/  @!P1 ST.E.128 [R2.64], RZ ;  /* 0x000000ff02009985 */ /* 0x0003e8000c101d06 */
.L_x_2017:
[----:B------:R-:W-:Y:S05]  /*cc70*/  BSYNC B1 ;  /* 0x0000000000017941 */ /* 0x000fea0003800000 */
.L_x_2001:
[----:B-1----:R-:W5:Y:S02]  /*cc80*/  LDL R0, [R1+0x88] ;  /* 0x0000880001007983 */ /* 0x002f640000100800 */
[----:B-----5:R-:W-:-:S13]  /*cc90*/  ISETP.NE.AND P0, PT, R0, RZ, PT ;  /* 0x000000ff0000720c */ /* 0x020fda0003f05270 */
[----:B------:R-:W-:Y:S01]  /*cca0*/  @P0 WARPSYNC 0xffffffff ;  /* 0xffffffff00000948 */ /* 0x000fe20003800000 */
[----:B------:R-:W-:Y:S06]  /*ccb0*/  @P0 BAR.SYNC.DEFER_BLOCKING 0x5, 0x80 ;  /* 0x0142000000000b1d */ /* 0x000fec0000010000 */
[----:B--234-:R-:W1:Y:S04]  /*ccc0*/  @P0 LDS.128 R4, [0x9100] ;  /* 0x00910000ff040984 */ /* 0x01ce680000000c00 */
[----:B-1----:R1:W-:Y:S04]  /*ccd0*/  @P0 STL.64 [R1], R4 ;  /* 0x0000000401000387 */ /* 0x0023e80000100a00 */
        /* <DEDUP_REMOVED lines=9> */
.L_x_2119:
[----:B------:R-:W-:Y:S05]  /*cd70*/  BRA.DIV ~URZ, `(.L_x_2047) ;  /* 0x00003ab27f007947 */ /* 0x000fea000b800000 */
[----:B------:R3:W4:Y:S02]  /*cd80*/  SHFL.IDX PT, R8, R88, 0x1, 0x1f ;  /* 0x00201f0058087f89 */ /* 0x00072400000e0000 */
.L_x_2120:
        /* <DEDUP_REMOVED lines=19> */
.L_x_2121:
        /* <DEDUP_REMOVED lines=16> */
.L_x_2122:
[----:B---3--:R-:W-:Y:S01]  /*cfc0*/  IMAD R0, R0, c[0x0][0x538], RZ ;  /* 0x00014e0000007a24 */ /* 0x008fe200078e02ff */
[----:B------:R-:W-:Y:S04]  /*cfd0*/  BSSY B1, `(.L_x_2050) ;  /* 0x0000083000017945 */ /* 0x000fe80003800000 */
[----:B----4-:R-:W-:-:S04]  /*cfe0*/  IADD3 R8, R0, R8, RZ ;  /* 0x0000000800087210 */ /* 0x010fc80007ffe0ff */
[----:B--2---:R-:W-:-:S13]  /*cff0*/  ISETP.GT.AND P6, PT, R8, R9, PT ;  /* 0x000000090800720c */ /* 0x004fda0003fc4270 */
[----:B------:R-:W-:Y:S05]  /*d000*/  @P6 BRA `(.L_x_2051) ;  /* 0x0000025000006947 */ /* 0x000fea0003800000 */
.L_x_2055:
        /* <DEDUP_REMOVED lines=17> */
.L_x_2123:
        /* <DEDUP_REMOVED lines=16> */
.L_x_2124:
[----:B--2---:R-:W-:-:S05]  /*d220*/  IMAD R0, R0, c[0x0][0x538], RZ ;  /* 0x00014e0000007a24 */ /* 0x004fca00078e02ff */
[----:B------:R-:W-:-:S04]  /*d230*/  IADD3 R8, R0, R8, RZ ;  /* 0x0000000800087210 */ /* 0x000fc80007ffe0ff */
[----:B------:R-:W-:-:S13]  /*d240*/  ISETP.GT.AND P6, PT, R8, R9, PT ;  /* 0x000000090800720c */ /* 0x000fda0003fc4270 */
[----:B-1----:R-:W-:Y:S05]  /*d250*/  @!P6 BRA `(.L_x_2055) ;  /* 0xfffffdb00000e947 */ /* 0x002fea000383ffff */
.L_x_2051:
[----:B------:R-:W-:-:S05]  /*d260*/  IADD3 R8, -R0, R8, RZ ;  /* 0x0000000800087210 */ /* 0x000fca0007ffe1ff */
[----:B------:R-:W-:-:S05]  /*d270*/  IMAD R0, R4, c[0x0][0x538], R8 ;  /* 0x00014e0004007a24 */ /* 0x000fca00078e0208 */
[----:B------:R-:W-:Y:S01]  /*d280*/  ISETP.GT.AND P0, PT, R0, R9, PT ;  /* 0x000000090000720c */ /* 0x000fe20003f04270 */
[----:B------:R-:W-:-:S12]  /*d290*/  BRA.DIV ~URZ, `(.L_x_2056) ;  /* 0x000039f27f007947 */ /* 0x000fd8000b800000 */
[----:B------:R-:W-:-:S04]  /*d2a0*/  VOTE.ANY R0, PT, !P0 ;  /* 0x0000000000007806 */ /* 0x000fc800040e0100 */
.L_x_2125:
[----:B------:R2:W3:Y:S01]  /*d2b0*/  POPC R11, R0 ;  /* 0x00000000000b7309 */ /* 0x0004e20000000000 */
[----:B------:R-:W-:Y:S05]  /*d2c0*/  BRA.DIV ~URZ, `(.L_x_2057) ;  /* 0x00003a027f007947 */ /* 0x000fea000b800000 */
[----:B---3--:R3:W4:Y:S04]  /*d2d0*/  SHFL.IDX PT, R6, R6, R11, 0x1f ;  /* 0x00001f0b06067589 */ /* 0x00872800000e0000 */
[----:B------:R3:W1:Y:S02]  /*d2e0*/  SHFL.IDX PT, R7, R7, R11, 0x1f ;  /* 0x00001f0b07077589 */ /* 0x00066400000e0000 */
.L_x_2126:
[----:B------:R-:W-:Y:S01]  /*d2f0*/  ISETP.NE.AND P0, PT, R0, RZ, PT ;  /* 0x000000ff0000720c */ /* 0x000fe20003f05270 */
[----:B------:R-:W-:-:S12]  /*d300*/  BSSY B0, `(.L_x_2058) ;  /* 0x0000005000007945 */ /* 0x000fd80003800000 */
[----:B------:R-:W-:Y:S05]  /*d310*/  @!P0 BRA `(.L_x_2059) ;  /* 0x0000003000008947 */ /* 0x000fea0003800000 */
[----:B--2---:R-:W-:Y:S01]  /*d320*/  IADD3 R0, R11, -0x1, RZ ;  /* 0xffffffff0b007810 */ /* 0x004fe20007ffe0ff */
[----:B------:R-:W-:Y:S05]  /*d330*/  BRA.DIV ~URZ, `(.L_x_2060) ;  /* 0x00003a627f007947 */ /* 0x000fea000b800000 */
[----:B------:R2:W3:Y:S02]  /*d340*/  SHFL.IDX PT, R10, R4, R0, 0x1f ;  /* 0x00001f00040a7589 */ /* 0x0004e400000e0000 */
.L_x_2059:
[----:B------:R-:W-:Y:S05]  /*d350*/  BSYNC B0 ;  /* 0x0000000000007941 */ /* 0x000fea0003800000 */
.L_x_2058:
[----:B---3--:R-:W-:Y:S01]  /*d360*/  IMAD R5, R10, c[0x0][0x538], R8 ;  /* 0x00014e000a057a24 */ /* 0x008fe200078e0208 */
[----:B-12-4-:R-:W-:Y:S02]  /*d370*/  IABS R4, R6 ;  /* 0x0000000600047213 */ /* 0x016fe40000000000 */
[----:B------:R-:W-:Y:S01]  /*d380*/  IABS R0, R7 ;  /* 0x0000000700007213 */ /* 0x000fe20000000000 */
[----:B------:R-:W-:Y:S01]  /*d390*/  IMAD.IADD R10, R9, 0x1, -R5 ;  /* 0x00000001090a7824 */ /* 0x000fe200078e0a05 */
[----:B------:R1:W-:Y:S01]  /*d3a0*/  STL [R1], R5 ;  /* 0x0000000501007387 */ /* 0x0003e20000100800 */
        /* <DEDUP_REMOVED lines=64> */
.L_x_2052:
[----:B------:R-:W-:Y:S01]  /*d7b0*/  MOV R0, c[0x0][0x53c] ;  /* 0x00014f0000007a02 */ /* 0x000fe20000000f00 */
[----:B------:R2:W-:Y:S04]  /*d7c0*/  STL [R1], R9 ;  /* 0x0000000901007387 */ /* 0x0005e80000100800 */
[----:B------:R2:W-:Y:S04]  /*d7d0*/  STL [R1+0x4], RZ ;  /* 0x000004ff01007387 */ /* 0x0005e80000100800 */
[----:B------:R2:W-:Y:S04]  /*d7e0*/  STL [R1+0x8], RZ ;  /* 0x000008ff01007387 */ /* 0x0005e80000100800 */
[----:B------:R2:W-:Y:S02]  /*d7f0*/  STL [R1+0xc], R0 ;  /* 0x00000c0001007387 */ /* 0x0005e40000100800 */
.L_x_2061:
[----:B------:R-:W-:Y:S05]  /*d800*/  BSYNC B1 ;  /* 0x0000000000017941 */ /* 0x000fea0003800000 */
.L_x_2050:
[----:B-1----:R-:W3:Y:S04]  /*d810*/  LDL R4, [R1] ;  /* 0x0000000001047983 */ /* 0x002ee80000100800 */
        /* <DEDUP_REMOVED lines=8> */
.L_x_2045:
[----:B--2---:R-:W2:Y:S02]  /*d8a0*/  LDL R0, [R1+0xc] ;  /* 0x00000c0001007983 */ /* 0x004ea40000100800 */
[----:B--2---:R-:W-:-:S13]  /*d8b0*/  ISETP.GE.AND P0, PT, R0, c[0x0][0x53c], PT ;  /* 0x00014f0000007a0c */ /* 0x004fda0003f06270 */
[----:B-1----:R-:W-:Y:S01]  /*d8c0*/  @P0 CALL.REL.NOINC `(.L_x_2062) ;  /* 0x0000001000000944 */ /* 0x002fe20003c00000 */
[----:B------:R-:W-:Y:S05]  /*d8d0*/  BRA `(.L_x_2063) ;  /* 0xffff3ce000007947 */ /* 0x000fea000383ffff */
.L_x_2062:
[----:B------:R-:W-:Y:S05]  /*d8e0*/  EXIT ;  /* 0x000000000000794d */ /* 0x000fea0003800000 */
.L_x_1943:
[----:B------:R-:W-:Y:S01]  /*d8f0*/  IMAD.MOV.U32 R0, RZ, RZ, R5 ;  /* 0x000000ffff007224 */ /* 0x000fe200078e0005 */
[----:B------:R-:W-:Y:S02]  /*d900*/  MOV R2, 0x1 ;  /* 0x0000000100027802 */ /* 0x000fe40000000f00 */
[----:B------:R-:W-:Y:S02]  /*d910*/  MOV R3, 0xd930 ;  /* 0x0000d93000037802 */ /* 0x000fe40000000f00 */
[----:B------:R-:W-:Y:S05]  /*d920*/  CALL.REL.NOINC `($__internal_28_$__cuda_sm70_shflsync_up_p) ;  /* 0x0000359000007944 */ /* 0x000fea0003c00000 */
[----:B------:R-:W-:Y:S01]  /*d930*/  MOV R0, R4 ;  /* 0x0000000400007202 */ /* 0x000fe20000000f00 */
[----:B------:R-:W-:Y:S05]  /*d940*/  BRA `(.L_x_2064) ;  /* 0xffff2b2000007947 */ /* 0x000fea000383ffff */
.L_x_1944:
[----:B------:R-:W-:Y:S01]  /*d950*/  IMAD.MOV.U32 R0, RZ, RZ, R5 ;  /* 0x000000ffff007224 */ /* 0x000fe200078e0005 */
[----:B------:R-:W-:Y:S02]  /*d960*/  MOV R2, 0x2 ;  /* 0x0000000200027802 */ /* 0x000fe40000000f00 */
[----:B------:R-:W-:Y:S02]  /*d970*/  MOV R3, 0xd990 ;  /* 0x0000d99000037802 */ /* 0x000fe40000000f00 */
[----:B------:R-:W-:Y:S05]  /*d980*/  CALL.REL.NOINC `($__internal_28_$__cuda_sm70_shflsync_up_p) ;  /* 0x0000353000007944 */ /* 0x000fea0003c00000 */
[----:B------:R-:W-:Y:S01]  /*d990*/  SEL R0, R4, RZ, P4 ;  /* 0x000000ff04007207 */ /* 0x000fe20002000000 */
[----:B------:R-:W-:Y:S01]  /*d9a0*/  IMAD.MOV.U32 R2, RZ, RZ, 0x4 ;  /* 0x00000004ff027424 */ /* 0x000fe200078e00ff */
[----:B------:R-:W-:-:S03]  /*d9b0*/  MOV R3, 0xd9e0 ;  /* 0x0000d9e000037802 */ /* 0x000fc60000000f00 */
[----:B------:R-:W-:Y:S02]  /*d9c0*/  IMAD.IADD R0, R5, 0x1, R0 ;  /* 0x0000000105007824 */ /* 0x000fe400078e0200 */
        /* <DEDUP_REMOVED lines=13> */
[----:B------:R-:W-:Y:S02]  /*daa0*/  MOV R3, 0x1f ;  /* 0x0000001f00037802 */ /* 0x000fe40000000f00 */
[----:B------:R-:W-:Y:S01]  /*dab0*/  MOV R2, 0xdaf0 ;  /* 0x0000daf000027802 */ /* 0x000fe20000000f00 */
[----:B------:R-:W-:-:S04]  /*dac0*/  IMAD.IADD R4, R0, 0x1, R4 ;  /* 0x0000000100047824 */ /* 0x000fc800078e0204 */
[----:B------:R-:W-:Y:S02]  /*dad0*/  IMAD.MOV.U32 R204, RZ, RZ, R4 ;  /* 0x000000ffffcc7224 */ /* 0x000fe400078e0004 */
[----:B------:R-:W-:Y:S05]  /*dae0*/  CALL.REL.NOINC `($__internal_27_$__cuda_sm70_shflsync_idx_p) ;  /* 0x0000338000007944 */ /* 0x000fea0003c00000 */
[----:B------:R-:W-:Y:S01]  /*daf0*/  MOV R0, R203 ;  /* 0x000000cb00007202 */ /* 0x000fe20000000f00 */
[----:B------:R-:W-:Y:S05]  /*db00*/  BRA `(.L_x_2065) ;  /* 0xffff2a6000007947 */ /* 0x000fea000383ffff */
.L_x_1946:
[----:B------:R-:W-:Y:S02]  /*db10*/  SEL R0, RZ, 0x1, P0 ;  /* 0x00000001ff007807 */ /* 0x000fe40000000000 */
[----:B------:R-:W-:Y:S02]  /*db20*/  MOV R2, 0xdb40 ;  /* 0x0000db4000027802 */ /* 0x000fe40000000f00 */
[----:B------:R-:W-:Y:S05]  /*db30*/  CALL.REL.NOINC `($__internal_29_$__cuda_sm70_votesync_ballot) ;  /* 0x000033f000007944 */ /* 0x000fea0003c00000 */
[----:B------:R-:W-:Y:S05]  /*db40*/  BRA `(.L_x_2066) ;  /* 0xffff2ab000007947 */ /* 0x000fea000383ffff */
.L_x_1947:
[----:B------:R-:W-:Y:S01]  /*db50*/  IMAD.MOV.U32 R204, RZ, RZ, R8 ;  /* 0x000000ffffcc7224 */ /* 0x000fe200078e0008 */
[----:B--2---:R-:W-:Y:S01]  /*db60*/  MOV R203, R13 ;  /* 0x0000000d00cb7202 */ /* 0x004fe20000000f00 */
[----:B------:R-:W-:Y:S01]  /*db70*/  IMAD.MOV.U32 R3, RZ, RZ, 0x1f ;  /* 0x0000001fff037424 */ /* 0x000fe200078e00ff */
[----:B------:R-:W-:Y:S02]  /*db80*/  MOV R2, 0xdba0 ;  /* 0x0000dba000027802 */ /* 0x000fe40000000f00 */
[----:B-1----:R-:W-:Y:S05]  /*db90*/  CALL.REL.NOINC `($__internal_27_$__cuda_sm70_shflsync_idx_p) ;  /* 0x000032d000007944 */ /* 0x002fea0003c00000 */
[----:B------:R-:W-:Y:S01]  /*dba0*/  IMAD.MOV.U32 R11, RZ, RZ, R203 ;  /* 0x000000ffff0b7224 */ /* 0x000fe200078e00cb */
[----:B------:R-:W-:Y:S01]  /*dbb0*/  MOV R204, R7 ;  /* 0x0000000700cc7202 */ /* 0x000fe20000000f00 */
[----:B------:R-:W-:Y:S01]  /*dbc0*/  IMAD.MOV.U32 R6, RZ, RZ, RZ ;  /* 0x000000ffff067224 */ /* 0x000fe200078e00ff */
[----:B------:R-:W-:Y:S01]  /*dbd0*/  MOV R203, R13 ;  /* 0x0000000d00cb7202 */ /* 0x000fe20000000f00 */
[----:B------:R-:W-:Y:S01]  /*dbe0*/  IMAD.MOV.U32 R3, RZ, RZ, 0x1f ;  /* 0x0000001fff037424 */ /* 0x000fe200078e00ff */
[----:B------:R-:W-:-:S02]  /*dbf0*/  MOV R2, 0xdc10 ;  /* 0x0000dc1000027802 */ /* 0x000fc40000000f00 */
[----:B------:R-:W-:Y:S05]  /*dc00*/  CALL.REL.NOINC `($__internal_27_$__cuda_sm70_shflsync_idx_p) ;  /* 0x0000326000007944 */ /* 0x000fea0003c00000 */
[----:B------:R-:W-:Y:S01]  /*dc10*/  MOV R10, R203 ;  /* 0x000000cb000a7202 */ /* 0x000fe20000000f00 */
[----:B------:R-:W-:Y:S05]  /*dc20*/  BRA `(.L_x_2067) ;  /* 0xffff2a2000007947 */ /* 0x000fea000383ffff */
.L_x_1950:
[----:B------:R-:W-:Y:S01]  /*dc30*/  IMAD.MOV.U32 R204, RZ, RZ, R4 ;  /* 0x000000ffffcc7224 */ /* 0x000fe200078e0004 */
[----:B------:R-:W-:-:S02]  /*dc40*/  MOV R3, 0x1f ;  /* 0x0000001f00037802 */ /* 0x000fc40000000f00 */
[----:B------:R-:W-:Y:S02]  /*dc50*/  MOV R2, 0xdc70 ;  /* 0x0000dc7000027802 */ /* 0x000fe40000000f00 */
[----:B-1234-:R-:W-:Y:S05]  /*dc60*/  CALL.REL.NOINC `($__internal_27_$__cuda_sm70_shflsync_idx_p) ;  /* 0x0000320000007944 */ /* 0x01efea0003c00000 */
[----:B------:R-:W-:Y:S01]  /*dc70*/  MOV R6, R203 ;  /* 0x000000cb00067202 */ /* 0x000fe20000000f00 */
[----:B------:R-:W-:Y:S05]  /*dc80*/  BRA `(.L_x_1949) ;  /* 0xffff2a2000007947 */ /* 0x000fea000383ffff */
.L_x_1958:
[----:B------:R-:W-:Y:S01]  /*dc90*/  IMAD.MOV.U32 R204, RZ, RZ, R5 ;  /* 0x000000ffffcc7224 */ /* 0x000fe200078e0005 */
[----:B------:R-:W-:Y:S01]  /*dca0*/  MOV R203, RZ ;  /* 0x000000ff00cb7202 */ /* 0x000fe20000000f00 */
[----:B------:R-:W-:Y:S01]  /*dcb0*/  IMAD.MOV.U32 R3, RZ, RZ, 0x181f ;  /* 0x0000181fff037424 */ /* 0x000fe200078e00ff */
[----:B------:R-:W-:Y:S02]  /*dcc0*/  MOV R2, 0xdce0 ;  /* 0x0000dce000027802 */ /* 0x000fe40000000f00 */
[----:B-----5:R-:W-:Y:S05]  /*dcd0*/  CALL.REL.NOINC `($__internal_27_$__cuda_sm70_shflsync_idx_p) ;  /* 0x0000319000007944 */ /* 0x020fea0003c00000 */
[----:B------:R-:W-:Y:S01]  /*dce0*/  MOV R7, R203 ;  /* 0x000000cb00077202 */ /* 0x000fe20000000f00 */
[----:B------:R-:W-:Y:S05]  /*dcf0*/  BRA `(.L_x_2068) ;  /* 0xffff446000007947 */ /* 0x000fea000383ffff */
.L_x_1959:
[----:B------:R-:W-:Y:S01]  /*dd00*/  IMAD.MOV.U32 R204, RZ, RZ, R6 ;  /* 0x000000ffffcc7224 */ /* 0x000fe200078e0006 */
[----:B------:R-:W-:Y:S01]  /*dd10*/  MOV R203, RZ ;  /* 0x000000ff00cb7202 */ /* 0x000fe20000000f00 */
[----:B------:R-:W-:Y:S01]  /*dd20*/  IMAD.MOV.U32 R3, RZ, RZ, 0x181f ;  /* 0x0000181fff037424 */ /* 0x000fe200078e00ff */
[----:B------:R-:W-:Y:S02]  /*dd30*/  MOV R2, 0xdd50 ;  /* 0x0000dd5000027802 */ /* 0x000fe40000000f00 */
[----:B-12--5:R-:W-:Y:S05]  /*dd40*/  CALL.REL.NOINC `($__internal_27_$__cuda_sm70_shflsync_idx_p) ;  /* 0x0000312000007944 */ /* 0x026fea0003c00000 */
[----:B------:R-:W-:Y:S01]  /*dd50*/  MOV R2, R203 ;  /* 0x000000cb00027202 */ /* 0x000fe20000000f00 */
[----:B------:R-:W-:Y:S05]  /*dd60*/  BRA `(.L_x_2069) ;  /* 0xffff441000007947 */ /* 0x000fea000383ffff */
.L_x_1962:
[----:B------:R-:W-:Y:S01]  /*dd70*/  IMAD.MOV.U32 R204, RZ, RZ, R5 ;  /* 0x000000ffffcc7224 */ /* 0x000fe200078e0005 */
[----:B------:R-:W-:Y:S01]  /*dd80*/  MOV R203, 0x1 ;  /* 0x0000000100cb7802 */ /* 0x000fe20000000f00 */
[----:B--2---:R-:W-:Y:S01]  /*dd90*/  IMAD.MOV.U32 R3, RZ, RZ, 0x181f ;  /* 0x0000181fff037424 */ /* 0x004fe200078e00ff */
[----:B----4-:R-:W-:-:S02]  /*dda0*/  MOV R2, 0xddc0 ;  /* 0x0000ddc000027802 */ /* 0x010fc40000000f00 */
[----:B-1---5:R-:W-:Y:S05]  /*ddb0*/  CALL.REL.NOINC `($__internal_27_$__cuda_sm70_shflsync_idx_p) ;  /* 0x000030b000007944 */ /* 0x022fea0003c00000 */
[----:B------:R-:W-:Y:S01]  /*ddc0*/  IMAD.MOV.U32 R7, RZ, RZ, R203 ;  /* 0x000000ffff077224 */ /* 0x000fe200078e00cb */
[----:B------:R-:W-:Y:S01]  /*ddd0*/  MOV R203, 0x1 ;  /* 0x0000000100cb7802 */ /* 0x000fe20000000f00 */
[----:B------:R-:W-:Y:S01]  /*dde0*/  IMAD.MOV.U32 R204, RZ, RZ, R6 ;  /* 0x000000ffffcc7224 */ /* 0x000fe200078e0006 */
[----:B------:R-:W-:-:S02]  /*ddf0*/  MOV R3, 0x181f ;  /* 0x0000181f00037802 */ /* 0x000fc40000000f00 */
[----:B------:R-:W-:Y:S02]  /*de00*/  MOV R2, 0xde20 ;  /* 0x0000de2000027802 */ /* 0x000fe40000000f00 */
[----:B------:R-:W-:Y:S05]  /*de10*/  CALL.REL.NOINC `($__internal_27_$__cuda_sm70_shflsync_idx_p) ;  /* 0x0000305000007944 */ /* 0x000fea0003c00000 */
[----:B------:R-:W-:Y:S01]  /*de20*/  MOV R2, R203 ;  /* 0x000000cb00027202 */ /* 0x000fe20000000f00 */
[----:B------:R-:W-:Y:S05]  /*de30*/  BRA `(.L_x_2070) ;  /* 0xffff445000007947 */ /* 0x000fea000383ffff */
.L_x_1965:
[----:B------:R-:W-:Y:S01]  /*de40*/  IMAD.MOV.U32 R204, RZ, RZ, R5 ;  /* 0x000000ffffcc7224 */ /* 0x000fe200078e0005 */
[----:B------:R-:W-:Y:S01]  /*de50*/  MOV R203, 0x2 ;  /* 0x0000000200cb7802 */ /* 0x000fe20000000f00 */
[----:B---3--:R-:W-:Y:S01]  /*de60*/  IMAD.MOV.U32 R3, RZ, RZ, 0x181f ;  /* 0x0000181fff037424 */ /* 0x008fe200078e00ff */
[----:B----4-:R-:W-:Y:S02]  /*de70*/  MOV R2, 0xde90 ;  /* 0x0000de9000027802 */ /* 0x010fe40000000f00 */
[----:B-12--5:R-:W-:Y:S05]  /*de80*/  CALL.REL.NOINC `($__internal_27_$__cuda_sm70_shflsync_idx_p) ;  /* 0x00002fe000007944 */ /* 0x026fea0003c00000 */
[----:B------:R-:W-:Y:S01]  /*de90*/  MOV R7, R203 ;  /* 0x000000cb00077202 */ /* 0x000fe20000000f00 */
[----:B------:R-:W-:Y:S05]  /*dea0*/  BRA `(.L_x_2071) ;  /* 0xffff44c000007947 */ /* 0x000fea000383ffff */
.L_x_1966:
[----:B------:R-:W-:Y:S01]  /*deb0*/  IMAD.MOV.U32 R204, RZ, RZ, R6 ;  /* 0x000000ffffcc7224 */ /* 0x000fe200078e0006 */
[----:B------:R-:W-:Y:S01]  /*dec0*/  MOV R203, 0x2 ;  /* 0x0000000200cb7802 */ /* 0x000fe20000000f00 */
[----:B------:R-:W-:Y:S01]  /*ded0*/  IMAD.MOV.U32 R3, RZ, RZ, 0x181f ;  /* 0x0000181fff037424 */ /* 0x000fe200078e00ff */
[----:B----4-:R-:W-:Y:S02]  /*dee0*/  MOV R2, 0xdf00 ;  /* 0x0000df0000027802 */ /* 0x010fe40000000f00 */
[----:B-123-5:R-:W-:Y:S05]  /*def0*/  CALL.REL.NOINC `($__internal_27_$__cuda_sm70_shflsync_idx_p) ;  /* 0x00002f7000007944 */ /* 0x02efea0003c00000 */
[----:B------:R-:W-:Y:S01]  /*df00*/  MOV R2, R203 ;  /* 0x000000cb00027202 */ /* 0x000fe20000000f00 */
[----:B------:R-:W-:Y:S05]  /*df10*/  BRA `(.L_x_2072) ;  /* 0xffff447000007947 */ /* 0x000fea000383ffff */
.L_x_1969:
[----:B------:R-:W-:Y:S01]  /*df20*/  IMAD.MOV.U32 R204, RZ, RZ, R5 ;  /* 0x000000ffffcc7224 */ /* 0x000fe200078e0005 */
[----:B------:R-:W-:Y:S01]  /*df30*/  MOV R203, 0x3 ;  /* 0x0000000300cb7802 */ /* 0x000fe20000000f00 */
[----:B-1----:R-:W-:Y:S01]  /*df40*/  IMAD.MOV.U32 R3, RZ, RZ, 0x181f ;  /* 0x0000181fff037424 */ /* 0x002fe200078e00ff */
[----:B--2---:R-:W-:-:S02]  /*df50*/  MOV R2, 0xdf70 ;  /* 0x0000df7000027802 */ /* 0x004fc40000000f00 */
[----:B---345:R-:W-:Y:S05]  /*df60*/  CALL.REL.NOINC `($__internal_27_$__cuda_sm70_shflsync_idx_p) ;  /* 0x00002f0000007944 */ /* 0x038fea0003c00000 */
        /* <DEDUP_REMOVED lines=8> */
.L_x_1972:
[----:B------:R-:W-:Y:S01]  /*dff0*/  IMAD.MOV.U32 R204, RZ, RZ, R5 ;  /* 0x000000ffffcc7224 */ /* 0x000fe200078e0005 */
[----:B------:R-:W-:Y:S01]  /*e000*/  MOV R203, 0x4 ;  /* 0x0000000400cb7802 */ /* 0x000fe20000000f00 */
[----:B--2---:R-:W-:Y:S01]  /*e010*/  IMAD.MOV.U32 R3, RZ, RZ, 0x181f ;  /* 0x0000181fff037424 */ /* 0x004fe200078e00ff */
[----:B------:R-:W-:Y:S02]  /*e020*/  MOV R2, 0xe040 ;  /* 0x0000e04000027802 */ /* 0x000fe40000000f00 */
[----:B-1-345:R-:W-:Y:S05]  /*e030*/  CALL.REL.NOINC `($__internal_27_$__cuda_sm70_shflsync_idx_p) ;  /* 0x00002e3000007944 */ /* 0x03afea0003c00000 */
[----:B------:R-:W-:Y:S01]  /*e040*/  MOV R7, R203 ;  /* 0x000000cb00077202 */ /* 0x000fe20000000f00 */
[----:B------:R-:W-:Y:S05]  /*e050*/  BRA `(.L_x_2074) ;  /* 0xffff450000007947 */ /* 0x000fea000383ffff */
.L_x_1973:
[----:B------:R-:W-:Y:S01]  /*e060*/  IMAD.MOV.U32 R204, RZ, RZ, R6 ;  /* 0x000000ffffcc7224 */ /* 0x000fe200078e0006 */
[----:B------:R-:W-:Y:S01]  /*e070*/  MOV R203, 0x4 ;  /* 0x0000000400cb7802 */ /* 0x000fe20000000f00 */
[----:B--2---:R-:W-:Y:S01]  /*e080*/  IMAD.MOV.U32 R3, RZ, RZ, 0x181f ;  /* 0x0000181fff037424 */ /* 0x004fe200078e00ff */
[----:B------:R-:W-:Y:S02]  /*e090*/  MOV R2, 0xe0b0 ;  /* 0x0000e0b000027802 */ /* 0x000fe40000000f00 */
[----:B-1-345:R-:W-:Y:S05]  /*e0a0*/  CALL.REL.NOINC `($__internal_27_$__cuda_sm70_shflsync_idx_p) ;  /* 0x00002dc000007944 */ /* 0x03afea0003c00000 */
[----:B------:R-:W-:Y:S01]  /*e0b0*/  MOV R2, R203 ;  /* 0x000000cb00027202 */ /* 0x000fe20000000f00 */
[----:B------:R-:W-:Y:S05]  /*e0c0*/  BRA `(.L_x_2075) ;  /* 0xffff44b000007947 */ /* 0x000fea000383ffff */
.L_x_1976:
[----:B------:R-:W-:Y:S01]  /*e0d0*/  IMAD.MOV.U32 R204, RZ, RZ, R5 ;  /* 0x000000ffffcc7224 */ /* 0x000fe200078e0005 */
[----:B------:R-:W-:Y:S01]  /*e0e0*/  MOV R203, 0x5 ;  /* 0x0000000500cb7802 */ /* 0x000fe20000000f00 */
[----:B-1----:R-:W-:Y:S01]  /*e0f0*/  IMAD.MOV.U32 R3, RZ, RZ, 0x181f ;  /* 0x0000181fff037424 */ /* 0x002fe200078e00ff */
[----:B---3--:R-:W-:-:S02]  /*e100*/  MOV R2, 0xe120 ;  /* 0x0000e12000027802 */ /* 0x008fc40000000f00 */
[----:B--2-45:R-:W-:Y:S05]  /*e110*/  CALL.REL.NOINC `($__internal_27_$__cuda_sm70_shflsync_idx_p) ;  /* 0x00002d5000007944 */ /* 0x034fea0003c00000 */
        /* <DEDUP_REMOVED lines=8> */
.L_x_1979:
[----:B------:R-:W-:Y:S01]  /*e1a0*/  IMAD.MOV.U32 R204, RZ, RZ, R5 ;  /* 0x000000ffffcc7224 */ /* 0x000fe200078e0005 */
[----:B------:R-:W-:Y:S01]  /*e1b0*/  MOV R203, 0x6 ;  /* 0x0000000600cb7802 */ /* 0x000fe20000000f00 */
[----:B--2---:R-:W-:Y:S01]  /*e1c0*/  IMAD.MOV.U32 R3, RZ, RZ, 0x181f ;  /* 0x0000181fff037424 */ /* 0x004fe200078e00ff */
[----:B---3--:R-:W-:Y:S02]  /*e1d0*/  MOV R2, 0xe1f0 ;  /* 0x0000e1f000027802 */ /* 0x008fe40000000f00 */
[----:B-1--45:R-:W-:Y:S05]  /*e1e0*/  CALL.REL.NOINC `($__internal_27_$__cuda_sm70_shflsync_idx_p) ;  /* 0x00002c8000007944 */ /* 0x032fea0003c00000 */
[----:B------:R-:W-:Y:S01]  /*e1f0*/  MOV R7, R203 ;  /* 0x000000cb00077202 */ /* 0x000fe20000000f00 */
[----:B------:R-:W-:Y:S05]  /*e200*/  BRA `(.L_x_2077) ;  /* 0xffff454000007947 */ /* 0x000fea000383ffff */
.L_x_1980:
[----:B------:R-:W-:Y:S01]  /*e210*/  IMAD.MOV.U32 R204, RZ, RZ, R6 ;  /* 0x000000ffffcc7224 */ /* 0x000fe200078e0006 */
[----:B------:R-:W-:Y:S01]  /*e220*/  MOV R203, 0x6 ;  /* 0x0000000600cb7802 */ /* 0x000fe20000000f00 */
[----:B------:R-:W-:Y:S01]  /*e230*/  IMAD.MOV.U32 R3, RZ, RZ, 0x181f ;  /* 0x0000181fff037424 */ /* 0x000fe200078e00ff */
[----:B---3--:R-:W-:Y:S02]  /*e240*/  MOV R2, 0xe260 ;  /* 0x0000e26000027802 */ /* 0x008fe40000000f00 */
[----:B-12-45:R-:W-:Y:S05]  /*e250*/  CALL.REL.NOINC `($__internal_27_$__cuda_sm70_shflsync_idx_p) ;  /* 0x00002c1000007944 */ /* 0x036fea0003c00000 */
[----:B------:R-:W-:Y:S01]  /*e260*/  MOV R2, R203 ;  /* 0x000000cb00027202 */ /* 0x000fe20000000f00 */
[----:B------:R-:W-:Y:S05]  /*e270*/  BRA `(.L_x_2078) ;  /* 0xffff44f000007947 */ /* 0x000fea000383ffff */
.L_x_1983:
        /* <DEDUP_REMOVED lines=13> */
.L_x_1986:
[----:B------:R-:W-:Y:S01]  /*e350*/  IMAD.MOV.U32 R204, RZ, RZ, R4 ;  /* 0x000000ffffcc7224 */ /* 0x000fe200078e0004 */
[----:B------:R-:W-:Y:S01]  /*e360*/  MOV R203, RZ ;  /* 0x000000ff00cb7202 */ /* 0x000fe20000000f00 */
[----:B------:R-:W-:Y:S01]  /*e370*/  IMAD.MOV.U32 R3, RZ, RZ, 0x181f ;  /* 0x0000181fff037424 */ /* 0x000fe200078e00ff */
[----:B------:R-:W-:Y:S02]  /*e380*/  MOV R2, 0xe3a0 ;  /* 0x0000e3a000027802 */ /* 0x000fe40000000f00 */
[----:B------:R-:W-:Y:S05]  /*e390*/  CALL.REL.NOINC `($__internal_27_$__cuda_sm70_shflsync_idx_p) ;  /* 0x00002ad000007944 */ /* 0x000fea0003c00000 */
[----:B------:R-:W-:Y:S01]  /*e3a0*/  MOV R7, R203 ;  /* 0x000000cb00077202 */ /* 0x000fe20000000f00 */
[----:B------:R-:W-:Y:S05]  /*e3b0*/  BRA `(.L_x_2080) ;  /* 0xffff56f000007947 */ /* 0x000fea000383ffff */
.L_x_1987:
[----:B------:R-:W-:Y:S01]  /*e3c0*/  IMAD.MOV.U32 R204, RZ, RZ, R0 ;  /* 0x000000ffffcc7224 */ /* 0x000fe200078e0000 */
[----:B------:R-:W-:Y:S01]  /*e3d0*/  MOV R203, RZ ;  /* 0x000000ff00cb7202 */ /* 0x000fe20000000f00 */
[----:B------:R-:W-:Y:S01]  /*e3e0*/  IMAD.MOV.U32 R3, RZ, RZ, 0x181f ;  /* 0x0000181fff037424 */ /* 0x000fe200078e00ff */
[----:B------:R-:W-:Y:S02]  /*e3f0*/  MOV R2, 0xe410 ;  /* 0x0000e41000027802 */ /* 0x000fe40000000f00 */
[----:B-12---:R-:W-:Y:S05]  /*e400*/  CALL.REL.NOINC `($__internal_27_$__cuda_sm70_shflsync_idx_p) ;  /* 0x00002a6000007944 */ /* 0x006fea0003c00000 */
        /* <DEDUP_REMOVED lines=12> */
[----:B------:R-:W-:Y:S05]  /*e4d0*/  CALL.REL.NOINC `($__internal_27_$__cuda_sm70_shflsync_idx_p) ;  /* 0x0000299000007944 */ /* 0x000fea0003c00000 */
[----:B------:R-:W-:Y:S01]  /*e4e0*/  IMAD.MOV.U32 R7, RZ, RZ, R203 ;  /* 0x000000ffff077224 */ /* 0x000fe200078e00cb */
[----:B------:R-:W-:Y:S01]  /*e4f0*/  MOV R203, 0x1 ;  /* 0x0000000100cb7802 */ /* 0x000fe20000000f00 */
[----:B------:R-:W-:Y:S01]  /*e500*/  IMAD.MOV.U32 R204, RZ, RZ, R0 ;  /* 0x000000ffffcc7224 */ /* 0x000fe200078e0000 */
[----:B------:R-:W-:Y:S02]  /*e510*/  MOV R3, 0x181f ;  /* 0x0000181f00037802 */ /* 0x000fe40000000f00 */
[----:B------:R-:W-:Y:S02]  /*e520*/  MOV R2, 0xe540 ;  /* 0x0000e54000027802 */ /* 0x000fe40000000f00 */
[----:B------:R-:W-:Y:S05]  /*e530*/  CALL.REL.NOINC `($__internal_27_$__cuda_sm70_shflsync_idx_p) ;  /* 0x0000293000007944 */ /* 0x000fea0003c00000 */
        /* <DEDUP_REMOVED lines=60> */
[----:B------:R-:W-:Y:S01]  /*e900*/  MOV R0, R203 ;  /* 0x000000cb00007202 */ /* 0x000fe20000000f00 */
[----:B------:R-:W-:Y:S05]  /*e910*/  BRA `(.L_x_2081) ;  /* 0xffff531000007947 */ /* 0x000fea000383ffff */
.L_x_1988:
[----:B------:R-:W-:Y:S01]  /*e920*/  IMAD.MOV.U32 R108, RZ, RZ, R0 ;  /* 0x000000ffff6c7224 */ /* 0x000fe200078e0000 */
[----:B------:R-:W-:-:S02]  /*e930*/  MOV R3, 0x2 ;  /* 0x0000000200037802 */ /* 0x000fc40000000f00 */
[----:B------:R-:W-:Y:S02]  /*e940*/  MOV R2, 0xe960 ;  /* 0x0000e96000027802 */ /* 0x000fe40000000f00 */
[----:B------:R-:W-:Y:S05]  /*e950*/  CALL.REL.NOINC `($__internal_26_$__cuda_sm70_shflsync_bfly_p) ;  /* 0x000024b000007944 */ /* 0x000fea0003c00000 */
[----:B------:R-:W-:Y:S01]  /*e960*/  MOV R2, R157 ;  /* 0x0000009d00027202 */ /* 0x000fe20000000f00 */
[----:B------:R-:W-:Y:S05]  /*e970*/  BRA `(.L_x_2082) ;  /* 0xffff5ea000007947 */ /* 0x000fea000383ffff */
.L_x_1989:
[----:B------:R-:W-:Y:S01]  /*e980*/  IMAD.MOV.U32 R108, RZ, RZ, R4 ;  /* 0x000000ffff6c7224 */ /* 0x000fe200078e0004 */
[----:B------:R-:W-:Y:S02]  /*e990*/  MOV R3, 0x1 ;  /* 0x0000000100037802 */ /* 0x000fe40000000f00 */
[----:B------:R-:W-:Y:S02]  /*e9a0*/  MOV R2, 0xe9c0 ;  /* 0x0000e9c000027802 */ /* 0x000fe40000000f00 */
[----:B-1----:R-:W-:Y:S05]  /*e9b0*/  CALL.REL.NOINC `($__internal_26_$__cuda_sm70_shflsync_bfly_p) ;  /* 0x0000245000007944 */ /* 0x002fea0003c00000 */
[----:B------:R-:W-:Y:S01]  /*e9c0*/  FMNMX.FTZ R113, R4, R157, !PT ;  /* 0x0000009d04717209 */ /* 0x000fe20007810000 */
[----:B------:R-:W-:Y:S01]  /*e9d0*/  IMAD.MOV.U32 R108, RZ, RZ, R5 ;  /* 0x000000ffff6c7224 */ /* 0x000fe200078e0005 */
[----:B------:R-:W-:Y:S01]  /*e9e0*/  MOV R2, 0xea10 ;  /* 0x0000ea1000027802 */ /* 0x000fe20000000f00 */
[----:B------:R-:W-:Y:S02]  /*e9f0*/  IMAD.MOV.U32 R3, RZ, RZ, 0x2 ;  /* 0x00000002ff037424 */ /* 0x000fe400078e00ff */
[----:B------:R-:W-:Y:S05]  /*ea00*/  CALL.REL.NOINC `($__internal_26_$__cuda_sm70_shflsync_bfly_p) ;  /* 0x0000240000007944 */ /* 0x000fea0003c00000 */
[----:B------:R-:W-:Y:S01]  /*ea10*/  FMNMX.FTZ R5, R5, R157, !PT ;  /* 0x0000009d05057209 */ /* 0x000fe20007810000 */
[----:B------:R-:W-:Y:S01]  /*ea20*/  IMAD.MOV.U32 R3, RZ, RZ, 0x1 ;  /* 0x00000001ff037424 */ /* 0x000fe200078e00ff */
[----:B------:R-:W-:-:S03]  /*ea30*/  MOV R2, 0xea60 ;  /* 0x0000ea6000027802 */ /* 0x000fc60000000f00 */
[----:B------:R-:W-:Y:S02]  /*ea40*/  IMAD.MOV.U32 R108, RZ, RZ, R5 ;  /* 0x000000ffff6c7224 */ /* 0x000fe400078e0005 */
[----:B------:R-:W-:Y:S05]  /*ea50*/  CALL.REL.NOINC `($__internal_26_$__cuda_sm70_shflsync_bfly_p) ;  /* 0x000023b000007944 */ /* 0x000fea0003c00000 */
        /* <DEDUP_REMOVED lines=20> */
[----:B------:R-:W-:Y:S01]  /*eba0*/  MOV R80, R157 ;  /* 0x0000009d00507202 */ /* 0x000fe20000000f00 */
[----:B------:R-:W-:Y:S05]  /*ebb0*/  BRA `(.L_x_2083) ;  /* 0xffff5d5000007947 */ /* 0x000fea000383ffff */
.L_x_1991:
[----:B--234-:R-:W-:Y:S01]  /*ebc0*/  MOV R203, RZ ;  /* 0x000000ff00cb7202 */ /* 0x01cfe20000000f00 */
[----:B------:R-:W-:Y:S01]  /*ebd0*/  IMAD.MOV.U32 R204, RZ, RZ, R56 ;  /* 0x000000ffffcc7224 */ /* 0x000fe200078e0038 */
[----:B------:R-:W-:Y:S01]  /*ebe0*/  MOV R2, 0xec10 ;  /* 0x0000ec1000027802 */ /* 0x000fe20000000f00 */
[----:B------:R-:W-:Y:S02]  /*ebf0*/  IMAD.MOV.U32 R3, RZ, RZ, 0x181f ;  /* 0x0000181fff037424 */ /* 0x000fe400078e00ff */
[----:B-1----:R-:W-:Y:S05]  /*ec00*/  CALL.REL.NOINC `($__internal_27_$__cuda_sm70_shflsync_idx_p) ;  /* 0x0000226000007944 */ /* 0x002fea0003c00000 */
[----:B------:R-:W-:Y:S01]  /*ec10*/  MOV R58, R203 ;  /* 0x000000cb003a7202 */ /* 0x000fe20000000f00 */
[----:B------:R-:W-:-:S05]  /*ec20*/  BRA `(.L_x_2084) ;  /* 0xffff788000007947 */ /* 0x000fca000383ffff */
.L_x_1994:
[----:B------:R-:W-:Y:S01]  /*ec30*/  MOV R203, RZ ;  /* 0x000000ff00cb7202 */ /* 0x000fe20000000f00 */
[----:B------:R-:W-:Y:S01]  /*ec40*/  IMAD.MOV.U32 R204, RZ, RZ, R110 ;  /* 0x000000ffffcc7224 */ /* 0x000fe200078e006e */
[----:B------:R-:W-:Y:S01]  /*ec50*/  MOV R2, 0xec80 ;  /* 0x0000ec8000027802 */ /* 0x000fe20000000f00 */
[----:B------:R-:W-:Y:S02]  /*ec60*/  IMAD.MOV.U32 R3, RZ, RZ, 0x181f ;  /* 0x0000181fff037424 */ /* 0x000fe400078e00ff */
[----:B------:R-:W-:Y:S05]  /*ec70*/  CALL.REL.NOINC `($__internal_27_$__cuda_sm70_shflsync_idx_p) ;  /* 0x000021f000007944 */ /* 0x000fea0003c00000 */
[----:B------:R-:W-:Y:S01]  /*ec80*/  MOV R157, R203 ;  /* 0x000000cb009d7202 */ /* 0x000fe20000000f00 */
[----:B------:R-:W-:-:S05]  /*ec90*/  BRA `(.L_x_2085) ;  /* 0xffff825000007947 */ /* 0x000fca000383ffff */
.L_x_1995:
[----:B------:R-:W-:Y:S01]  /*eca0*/  MOV R203, RZ ;  /* 0x000000ff00cb7202 */ /* 0x000fe20000000f00 */
[----:B------:R-:W-:Y:S01]  /*ecb0*/  IMAD.MOV.U32 R204, RZ, RZ, R108 ;  /* 0x000000ffffcc7224 */ /* 0x000fe200078e006c */
[----:B------:R-:W-:Y:S01]  /*ecc0*/  MOV R2, 0xecf0 ;  /* 0x0000ecf000027802 */ /* 0x000fe20000000f00 */
[----:B------:R-:W-:Y:S02]  /*ecd0*/  IMAD.MOV.U32 R3, RZ, RZ, 0x181f ;  /* 0x0000181fff037424 */ /* 0x000fe400078e00ff */
[----:B-12---:R-:W-:Y:S05]  /*ece0*/  CALL.REL.NOINC `($__internal_27_$__cuda_sm70_shflsync_idx_p) ;  /* 0x0000218000007944 */ /* 0x006fea0003c00000 */
        /* <DEDUP_REMOVED lines=13> */
[----:B------:R-:W-:Y:S05]  /*edc0*/  CALL.REL.NOINC `($__internal_27_$__cuda_sm70_shflsync_idx_p) ;  /* 0x000020a000007944 */ /* 0x000fea0003c00000 */
[----:B------:R-:W-:Y:S01]  /*edd0*/  MOV R3, 0x181f ;  /* 0x0000181f00037802 */ /* 0x000fe20000000f00 */
[----:B------:R-:W-:Y:S01]  /*ede0*/  IMAD.MOV.U32 R112, RZ, RZ, R203 ;  /* 0x000000ffff707224 */ /* 0x000fe200078e00cb */
[----:B------:R-:W-:Y:S01]  /*edf0*/  MOV R203, 0x1 ;  /* 0x0000000100cb7802 */ /* 0x000fe20000000f00 */
[----:B------:R-:W-:Y:S01]  /*ee00*/  IMAD.MOV.U32 R204, RZ, RZ, R108 ;  /* 0x000000ffffcc7224 */ /* 0x000fe200078e006c */
[----:B------:R-:W-:Y:S02]  /*ee10*/  MOV R2, 0xee30 ;  /* 0x0000ee3000027802 */ /* 0x000fe40000000f00 */
[----:B------:R-:W-:Y:S05]  /*ee20*/  CALL.REL.NOINC `($__internal_27_$__cuda_sm70_shflsync_idx_p) ;  /* 0x0000204000007944 */ /* 0x000fea0003c00000 */
        /* <DEDUP_REMOVED lines=60> */
[----:B------:R-:W-:Y:S01]  /*f1f0*/  MOV R108, R203 ;  /* 0x000000cb006c7202 */ /* 0x000fe20000000f00 */
[----:B------:R-:W-:-:S05]  /*f200*/  BRA `(.L_x_2086) ;  /* 0xffff7e7000007947 */ /* 0x000fca000383ffff */
.L_x_1996:
[----:B------:R-:W-:Y:S02]  /*f210*/  MOV R3, 0x2 ;  /* 0x0000000200037802 */ /* 0x000fe40000000f00 */
[----:B------:R-:W-:Y:S02]  /*f220*/  MOV R2, 0xf240 ;  /* 0x0000f24000027802 */ /* 0x000fe40000000f00 */
[----:B------:R-:W-:Y:S05]  /*f230*/  CALL.REL.NOINC `($__internal_26_$__cuda_sm70_shflsync_bfly_p) ;  /* 0x00001bd000007944 */ /* 0x000fea0003c00000 */
[----:B------:R-:W-:Y:S01]  /*f240*/  FMNMX.FTZ R108, R108, R157, !PT ;  /* 0x0000009d6c6c7209 */ /* 0x000fe20007810000 */
[----:B------:R-:W-:Y:S01]  /*f250*/  IMAD.MOV.U32 R3, RZ, RZ, 0x1 ;  /* 0x00000001ff037424 */ /* 0x000fe200078e00ff */
[----:B------:R-:W-:Y:S02]  /*f260*/  MOV R2, 0xf280 ;  /* 0x0000f28000027802 */ /* 0x000fe40000000f00 */
[----:B------:R-:W-:Y:S05]  /*f270*/  CALL.REL.NOINC `($__internal_26_$__cuda_sm70_shflsync_bfly_p) ;  /* 0x00001b9000007944 */ /* 0x000fea0003c00000 */
[----:B------:R-:W-:Y:S01]  /*f280*/  IMAD.MOV.U32 R3, RZ, RZ, 0x2 ;  /* 0x00000002ff037424 */ /* 0x000fe200078e00ff */
[----:B------:R-:W-:Y:S01]  /*f290*/  FMNMX.FTZ R113, R108, R157, !PT ;  /* 0x0000009d6c717209 */ /* 0x000fe20007810000 */
[----:B------:R-:W-:Y:S01]  /*f2a0*/  IMAD.MOV.U32 R108, RZ, RZ, R110 ;  /* 0x000000ffff6c7224 */ /* 0x000fe200078e006e */
        /* <DEDUP_REMOVED lines=24> */
[----:B------:R-:W-:Y:S01]  /*f430*/  MOV R2, R157 ;  /* 0x0000009d00027202 */ /* 0x000fe20000000f00 */
[----:B------:R-:W-:-:S05]  /*f440*/  BRA `(.L_x_2087) ;  /* 0xffff82e000007947 */ /* 0x000fca000383ffff */
.L_x_1998:
[----:B------:R-:W-:Y:S01]  /*f450*/  IMAD.MOV.U32 R108, RZ, RZ, R207 ;  /* 0x000000ffff6c7224 */ /* 0x000fe200078e00cf */
[----:B------:R-:W-:-:S02]  /*f460*/  MOV R3, 0x2 ;  /* 0x0000000200037802 */ /* 0x000fc40000000f00 */
[----:B------:R-:W-:Y:S02]  /*f470*/  MOV R2, 0xf490 ;  /* 0x0000f49000027802 */ /* 0x000fe40000000f00 */
[----:B------:R-:W-:Y:S05]  /*f480*/  CALL.REL.NOINC `($__internal_26_$__cuda_sm70_shflsync_bfly_p) ;  /* 0x0000198000007944 */ /* 0x000fea0003c00000 */
[----:B------:R-:W-:Y:S01]  /*f490*/  FADD.FTZ R4, R207, R157 ;  /* 0x0000009dcf047221 */ /* 0x000fe20000010000 */
[----:B------:R-:W-:Y:S02]  /*f4a0*/  MOV R3, 0x1 ;  /* 0x0000000100037802 */ /* 0x000fe40000000f00 */
[----:B------:R-:W-:Y:S02]  /*f4b0*/  MOV R2, 0xf4e0 ;  /* 0x0000f4e000027802 */ /* 0x000fe40000000f00 */
[----:B------:R-:W-:Y:S02]  /*f4c0*/  MOV R108, R4 ;  /* 0x00000004006c7202 */ /* 0x000fe40000000f00 */
[----:B------:R-:W-:Y:S05]  /*f4d0*/  CALL.REL.NOINC `($__internal_26_$__cuda_sm70_shflsync_bfly_p) ;  /* 0x0000193000007944 */ /* 0x000fea0003c00000 */
[----:B------:R-:W-:Y:S01]  /*f4e0*/  FADD.FTZ R4, R4, R157 ;  /* 0x0000009d04047221 */ /* 0x000fe20000010000 */
[----:B------:R-:W-:Y:S02]  /*f4f0*/  MOV R108, R208 ;  /* 0x000000d0006c7202 */ /* 0x000fe40000000f00 */
[----:B------:R-:W-:Y:S02]  /*f500*/  MOV R3, 0x2 ;  /* 0x0000000200037802 */ /* 0x000fe40000000f00 */
[----:B------:R-:W-:-:S02]  /*f510*/  MOV R2, 0xf530 ;  /* 0x0000f53000027802 */ /* 0x000fc40000000f00 */
[----:B------:R-:W-:Y:S05]  /*f520*/  CALL.REL.NOINC `($__internal_26_$__cuda_sm70_shflsync_bfly_p) ;  /* 0x000018e000007944 */ /* 0x000fea0003c00000 */
[----:B------:R-:W-:Y:S01]  /*f530*/  FADD.FTZ R5, R208, R157 ;  /* 0x0000009dd0057221 */ /* 0x000fe20000010000 */
[----:B------:R-:W-:-:S02]  /*f540*/  MOV R3, 0x1 ;  /* 0x0000000100037802 */ /* 0x000fc40000000f00 */
[----:B------:R-:W-:Y:S02]  /*f550*/  MOV R2, 0xf580 ;  /* 0x0000f58000027802 */ /* 0x000fe40000000f00 */
[----:B------:R-:W-:Y:S02]  /*f560*/  MOV R108, R5 ;  /* 0x00000005006c7202 */ /* 0x000fe40000000f00 */
[----:B------:R-:W-:Y:S05]  /*f570*/  CALL.REL.NOINC `($__internal_26_$__cuda_sm70_shflsync_bfly_p) ;  /* 0x0000189000007944 */ /* 0x000fea0003c00000 */
[----:B------:R-:W-:Y:S01]  /*f580*/  FADD.FTZ R5, R5, R157 ;  /* 0x0000009d05057221 */ /* 0x000fe20000010000 */
[----:B------:R-:W-:Y:S02]  /*f590*/  MOV R108, R209 ;  /* 0x000000d1006c7202 */ /* 0x000fe40000000f00 */
[----:B------:R-:W-:Y:S02]  /*f5a0*/  MOV R3, 0x2 ;  /* 0x0000000200037802 */ /* 0x000fe40000000f00 */
[----:B------:R-:W-:Y:S02]  /*f5b0*/  MOV R2, 0xf5d0 ;  /* 0x0000f5d000027802 */ /* 0x000fe40000000f00 */
[----:B------:R-:W-:Y:S05]  /*f5c0*/  CALL.REL.NOINC `($__internal_26_$__cuda_sm70_shflsync_bfly_p) ;  /* 0x0000184000007944 */ /* 0x000fea0003c00000 */
[----:B------:R-:W-:Y:S01]  /*f5d0*/  FADD.FTZ R6, R209, R157 ;  /* 0x0000009dd1067221 */ /* 0x000fe20000010000 */
[----:B------:R-:W-:Y:S02]  /*f5e0*/  MOV R3, 0x1 ;  /* 0x0000000100037802 */ /* 0x000fe40000000f00 */
[----:B------:R-:W-:-:S02]  /*f5f0*/  MOV R2, 0xf620 ;  /* 0x0000f62000027802 */ /* 0x000fc40000000f00 */
        /* <DEDUP_REMOVED lines=9> */
[----:B------:R-:W-:Y:S02]  /*f690*/  MOV R2, 0xf6c0 ;  /* 0x0000f6c000027802 */ /* 0x000fe40000000f00 */
[----:B------:R-:W-:-:S02]  /*f6a0*/  MOV R108, R7 ;  /* 0x00000007006c7202 */ /* 0x000fc40000000f00 */
[----:B------:R-:W-:Y:S05]  /*f6b0*/  CALL.REL.NOINC `($__internal_26_$__cuda_sm70_shflsync_bfly_p) ;  /* 0x0000175000007944 */ /* 0x000fea0003c00000 */
[----:B------:R-:W-:Y:S01]  /*f6c0*/  MOV R8, R157 ;  /* 0x0000009d00087202 */ /* 0x000fe20000000f00 */
[----:B------:R-:W-:Y:S05]  /*f6d0*/  BRA `(.L_x_2088) ;  /* 0xffff9ec000007947 */ /* 0x000fea000383ffff */
.L_x_2005:
[----:B--234-:R-:W-:Y:S01]  /*f6e0*/  IMAD.MOV.U32 R204, RZ, RZ, R5 ;  /* 0x000000ffffcc7224 */ /* 0x01cfe200078e0005 */
[----:B------:R-:W-:Y:S01]  /*f6f0*/  MOV R203, RZ ;  /* 0x000000ff00cb7202 */ /* 0x000fe20000000f00 */
[----:B------:R-:W-:Y:S01]  /*f700*/  IMAD.MOV.U32 R3, RZ, RZ, 0x181f ;  /* 0x0000181fff037424 */ /* 0x000fe200078e00ff */
[----:B------:R-:W-:-:S02]  /*f710*/  MOV R2, 0xf730 ;  /* 0x0000f73000027802 */ /* 0x000fc40000000f00 */
[----:B-1----:R-:W-:Y:S05]  /*f720*/  CALL.REL.NOINC `($__internal_27_$__cuda_sm70_shflsync_idx_p) ;  /* 0x0000174000007944 */ /* 0x002fea0003c00000 */
[----:B------:R-:W-:Y:S01]  /*f730*/  MOV R7, R203 ;  /* 0x000000cb00077202 */ /* 0x000fe20000000f00 */
[----:B------:R-:W-:Y:S05]  /*f740*/  BRA `(.L_x_2089) ;  /* 0xffffb47000007947 */ /* 0x000fea000383ffff */
.L_x_2006:
[----:B------:R-:W-:Y:S01]  /*f750*/  IMAD.MOV.U32 R204, RZ, RZ, R6 ;  /* 0x000000ffffcc7224 */ /* 0x000fe200078e0006 */
[----:B------:R-:W-:Y:S01]  /*f760*/  MOV R203, RZ ;  /* 0x000000ff00cb7202 */ /* 0x000fe20000000f00 */
[----:B------:R-:W-:Y:S01]  /*f770*/  IMAD.MOV.U32 R3, RZ, RZ, 0x181f ;  /* 0x0000181fff037424 */ /* 0x000fe200078e00ff */
[----:B------:R-:W-:-:S02]  /*f780*/  MOV R2, 0xf7a0 ;  /* 0x0000f7a000027802 */ /* 0x000fc40000000f00 */
[----:B-123--:R-:W-:Y:S05]  /*f790*/  CALL.REL.NOINC `($__internal_27_$__cuda_sm70_shflsync_idx_p) ;  /* 0x000016d000007944 */ /* 0x00efea0003c00000 */
[----:B------:R-:W-:Y:S01]  /*f7a0*/  MOV R2, R203 ;  /* 0x000000cb00027202 */ /* 0x000fe20000000f00 */
[----:B------:R-:W-:Y:S05]  /*f7b0*/  BRA `(.L_x_2090) ;  /* 0xffffb42000007947 */ /* 0x000fea000383ffff */
.L_x_2007:
[----:B------:R-:W-:Y:S01]  /*f7c0*/  IMAD.MOV.U32 R204, RZ, RZ, R5 ;  /* 0x000000ffffcc7224 */ /* 0x000fe200078e0005 */
[----:B------:R-:W-:Y:S01]  /*f7d0*/  MOV R203, 0x1 ;  /* 0x0000000100cb7802 */ /* 0x000fe20000000f00 */
[----:B--2---:R-:W-:Y:S01]  /*f7e0*/  IMAD.MOV.U32 R3, RZ, RZ, 0x181f ;  /* 0x0000181fff037424 */ /* 0x004fe200078e00ff */
[----:B------:R-:W-:-:S02]  /*f7f0*/  MOV R2, 0xf810 ;  /* 0x0000f81000027802 */ /* 0x000fc40000000f00 */
[----:B-1--4-:R-:W-:Y:S05]  /*f800*/  CALL.REL.NOINC `($__internal_27_$__cuda_sm70_shflsync_idx_p) ;  /* 0x0000166000007944 */ /* 0x012fea0003c00000 */
        /* <DEDUP_REMOVED lines=8> */
.L_x_2008:
[----:B------:R-:W-:Y:S01]  /*f890*/  IMAD.MOV.U32 R204, RZ, RZ, R5 ;  /* 0x000000ffffcc7224 */ /* 0x000fe200078e0005 */
[----:B------:R-:W-:Y:S01]  /*f8a0*/  MOV R203, 0x2 ;  /* 0x0000000200cb7802 */ /* 0x000fe20000000f00 */
[----:B-1----:R-:W-:Y:S01]  /*f8b0*/  IMAD.MOV.U32 R3, RZ, RZ, 0x181f ;  /* 0x0000181fff037424 */ /* 0x002fe200078e00ff */
[----:B------:R-:W-:Y:S02]  /*f8c0*/  MOV R2, 0xf8e0 ;  /* 0x0000f8e000027802 */ /* 0x000fe40000000f00 */
[----:B---34-:R-:W-:Y:S05]  /*f8d0*/  CALL.REL.NOINC `($__internal_27_$__cuda_sm70_shflsync_idx_p) ;  /* 0x0000159000007944 */ /* 0x018fea0003c00000 */
[----:B------:R-:W-:Y:S01]  /*f8e0*/  MOV R7, R203 ;  /* 0x000000cb00077202 */ /* 0x000fe20000000f00 */
[----:B------:R-:W-:Y:S05]  /*f8f0*/  BRA `(.L_x_2092) ;  /* 0xffffb40000007947 */ /* 0x000fea000383ffff */
.L_x_2009:
[----:B------:R-:W-:Y:S01]  /*f900*/  IMAD.MOV.U32 R204, RZ, RZ, R6 ;  /* 0x000000ffffcc7224 */ /* 0x000fe200078e0006 */
[----:B------:R-:W-:Y:S01]  /*f910*/  MOV R203, 0x2 ;  /* 0x0000000200cb7802 */ /* 0x000fe20000000f00 */
[----:B-1----:R-:W-:Y:S01]  /*f920*/  IMAD.MOV.U32 R3, RZ, RZ, 0x181f ;  /* 0x0000181fff037424 */ /* 0x002fe200078e00ff */
[----:B------:R-:W-:Y:S02]  /*f930*/  MOV R2, 0xf950 ;  /* 0x0000f95000027802 */ /* 0x000fe40000000f00 */
[----:B--234-:R-:W-:Y:S05]  /*f940*/  CALL.REL.NOINC `($__internal_27_$__cuda_sm70_shflsync_idx_p) ;  /* 0x0000152000007944 */ /* 0x01cfea0003c00000 */
[----:B------:R-:W-:Y:S01]  /*f950*/  MOV R2, R203 ;  /* 0x000000cb00027202 */ /* 0x000fe20000000f00 */
[----:B------:R-:W-:Y:S05]  /*f960*/  BRA `(.L_x_2093) ;  /* 0xffffb3b000007947 */ /* 0x000fea000383ffff */
.L_x_2010:
[----:B------:R-:W-:Y:S01]  /*f970*/  IMAD.MOV.U32 R204, RZ, RZ, R5 ;  /* 0x000000ffffcc7224 */ /* 0x000fe200078e0005 */
[----:B------:R-:W-:Y:S01]  /*f980*/  MOV R203, 0x3 ;  /* 0x0000000300cb7802 */ /* 0x000fe20000000f00 */
[----:B--2---:R-:W-:Y:S01]  /*f990*/  IMAD.MOV.U32 R3, RZ, RZ, 0x181f ;  /* 0x0000181fff037424 */ /* 0x004fe200078e00ff */
[----:B------:R-:W-:-:S02]  /*f9a0*/  MOV R2, 0xf9c0 ;  /* 0x0000f9c000027802 */ /* 0x000fc40000000f00 */
[----:B-1-34-:R-:W-:Y:S05]  /*f9b0*/  CALL.REL.NOINC `($__internal_27_$__cuda_sm70_shflsync_idx_p) ;  /* 0x000014b000007944 */ /* 0x01afea0003c00000 */
        /* <DEDUP_REMOVED lines=8> */
.L_x_2011:
[----:B------:R-:W-:Y:S01]  /*fa40*/  IMAD.MOV.U32 R204, RZ, RZ, R5 ;  /* 0x000000ffffcc7224 */ /* 0x000fe200078e0005 */
[----:B------:R-:W-:Y:S01]  /*fa50*/  MOV R203, 0x4 ;  /* 0x0000000400cb7802 */ /* 0x000fe20000000f00 */
[----:B--2---:R-:W-:Y:S01]  /*fa60*/  IMAD.MOV.U32 R3, RZ, RZ, 0x181f ;  /* 0x0000181fff037424 */ /* 0x004fe200078e00ff */
[----:B------:R-:W-:Y:S02]  /*fa70*/  MOV R2, 0xfa90 ;  /* 0x0000fa9000027802 */ /* 0x000fe40000000f00 */
[----:B-1-34-:R-:W-:Y:S05]  /*fa80*/  CALL.REL.NOINC `($__internal_27_$__cuda_sm70_shflsync_idx_p) ;  /* 0x000013e000007944 */ /* 0x01afea0003c00000 */
[----:B------:R-:W-:Y:S01]  /*fa90*/  MOV R7, R203 ;  /* 0x000000cb00077202 */ /* 0x000fe20000000f00 */
[----:B------:R-:W-:Y:S05]  /*faa0*/  BRA `(.L_x_2095) ;  /* 0xffffb38000007947 */ /* 0x000fea000383ffff */
.L_x_2012:
[----:B------:R-:W-:Y:S01]  /*fab0*/  IMAD.MOV.U32 R204, RZ, RZ, R6 ;  /* 0x000000ffffcc7224 */ /* 0x000fe200078e0006 */
[----:B------:R-:W-:Y:S01]  /*fac0*/  MOV R203, 0x4 ;  /* 0x0000000400cb7802 */ /* 0x000fe20000000f00 */
[----:B--2---:R-:W-:Y:S01]  /*fad0*/  IMAD.MOV.U32 R3, RZ, RZ, 0x181f ;  /* 0x0000181fff037424 */ /* 0x004fe200078e00ff */
[----:B------:R-:W-:Y:S02]  /*fae0*/  MOV R2, 0xfb00 ;  /* 0x0000fb0000027802 */ /* 0x000fe40000000f00 */
[----:B-1-34-:R-:W-:Y:S05]  /*faf0*/  CALL.REL.NOINC `($__internal_27_$__cuda_sm70_shflsync_idx_p) ;  /* 0x0000137000007944 */ /* 0x01afea0003c00000 */
[----:B------:R-:W-:Y:S01]  /*fb00*/  MOV R2, R203 ;  /* 0x000000cb00027202 */ /* 0x000fe20000000f00 */
[----:B------:R-:W-:Y:S05]  /*fb10*/  BRA `(.L_x_2096) ;  /* 0xffffb33000007947 */ /* 0x000fea000383ffff */
.L_x_2013:
[----:B------:R-:W-:Y:S01]  /*fb20*/  IMAD.MOV.U32 R204, RZ, RZ, R5 ;  /* 0x000000ffffcc7224 */ /* 0x000fe200078e0005 */
[----:B------:R-:W-:Y:S01]  /*fb30*/  MOV R203, 0x5 ;  /* 0x0000000500cb7802 */ /* 0x000fe20000000f00 */
[----:B-1----:R-:W-:Y:S01]  /*fb40*/  IMAD.MOV.U32 R3, RZ, RZ, 0x181f ;  /* 0x0000181fff037424 */ /* 0x002fe200078e00ff */
[----:B------:R-:W-:-:S02]  /*fb50*/  MOV R2, 0xfb70 ;  /* 0x0000fb7000027802 */ /* 0x000fc40000000f00 */
[----:B--234-:R-:W-:Y:S05]  /*fb60*/  CALL.REL.NOINC `($__internal_27_$__cuda_sm70_shflsync_idx_p) ;  /* 0x0000130000007944 */ /* 0x01cfea0003c00000 */
        /* <DEDUP_REMOVED lines=8> */
.L_x_2014:
[----:B------:R-:W-:Y:S01]  /*fbf0*/  IMAD.MOV.U32 R204, RZ, RZ, R5 ;  /* 0x000000ffffcc7224 */ /* 0x000fe200078e0005 */
[----:B------:R-:W-:Y:S01]  /*fc00*/  MOV R203, 0x6 ;  /* 0x0000000600cb7802 */ /* 0x000fe20000000f00 */
[----:B--2---:R-:W-:Y:S01]  /*fc10*/  IMAD.MOV.U32 R3, RZ, RZ, 0x181f ;  /* 0x0000181fff037424 */ /* 0x004fe200078e00ff */
[----:B------:R-:W-:Y:S02]  /*fc20*/  MOV R2, 0xfc40 ;  /* 0x0000fc4000027802 */ /* 0x000fe40000000f00 */
[----:B-1--4-:R-:W-:Y:S05]  /*fc30*/  CALL.REL.NOINC `($__internal_27_$__cuda_sm70_shflsync_idx_p) ;  /* 0x0000123000007944 */ /* 0x012fea0003c00000 */
[----:B------:R-:W-:Y:S01]  /*fc40*/  MOV R7, R203 ;  /* 0x000000cb00077202 */ /* 0x000fe20000000f00 */
[----:B------:R-:W-:Y:S05]  /*fc50*/  BRA `(.L_x_2098) ;  /* 0xffffb30000007947 */ /* 0x000fea000383ffff */
.L_x_2015:
[----:B------:R-:W-:Y:S01]  /*fc60*/  IMAD.MOV.U32 R204, RZ, RZ, R6 ;  /* 0x000000ffffcc7224 */ /* 0x000fe200078e0006 */
[----:B------:R-:W-:Y:S01]  /*fc70*/  MOV R203, 0x6 ;  /* 0x0000000600cb7802 */ /* 0x000fe20000000f00 */
[----:B--2---:R-:W-:Y:S01]  /*fc80*/  IMAD.MOV.U32 R3, RZ, RZ, 0x181f ;  /* 0x0000181fff037424 */ /* 0x004fe200078e00ff */
[----:B------:R-:W-:Y:S02]  /*fc90*/  MOV R2, 0xfcb0 ;  /* 0x0000fcb000027802 */ /* 0x000fe40000000f00 */
[----:B-1-34-:R-:W-:Y:S05]  /*fca0*/  CALL.REL.NOINC `($__internal_27_$__cuda_sm70_shflsync_idx_p) ;  /* 0x000011c000007944 */ /* 0x01afea0003c00000 */
[----:B------:R-:W-:Y:S01]  /*fcb0*/  MOV R2, R203 ;  /* 0x000000cb00027202 */ /* 0x000fe20000000f00 */
[----:B------:R-:W-:Y:S05]  /*fcc0*/  BRA `(.L_x_2099) ;  /* 0xffffb2b000007947 */ /* 0x000fea000383ffff */
.L_x_2016:
[----:B------:R-:W-:Y:S01]  /*fcd0*/  IMAD.MOV.U32 R204, RZ, RZ, R5 ;  /* 0x000000ffffcc7224 */ /* 0x000fe200078e0005 */
[----:B------:R-:W-:Y:S01]  /*fce0*/  MOV R203, 0x7 ;  /* 0x0000000700cb7802 */ /* 0x000fe20000000f00 */
[----:B-1----:R-:W-:Y:S01]  /*fcf0*/  IMAD.MOV.U32 R3, RZ, RZ, 0x181f ;  /* 0x0000181fff037424 */ /* 0x002fe200078e00ff */
[----:B------:R-:W-:-:S02]  /*fd00*/  MOV R2, 0xfd20 ;  /* 0x0000fd2000027802 */ /* 0x000fc40000000f00 */
[----:B--2-4-:R-:W-:Y:S05]  /*fd10*/  CALL.REL.NOINC `($__internal_27_$__cuda_sm70_shflsync_idx_p) ;  /* 0x0000115000007944 */ /* 0x014fea0003c00000 */
        /* <DEDUP_REMOVED lines=8> */
.L_x_2018:
[----:B------:R-:W-:Y:S01]  /*fda0*/  IMAD.MOV.U32 R204, RZ, RZ, R5 ;  /* 0x000000ffffcc7224 */ /* 0x000fe200078e0005 */
[----:B------:R-:W-:Y:S01]  /*fdb0*/  MOV R203, RZ ;  /* 0x000000ff00cb7202 */ /* 0x000fe20000000f00 */
[----:B------:R-:W-:Y:S01]  /*fdc0*/  IMAD.MOV.U32 R3, RZ, RZ, 0x1c1f ;  /* 0x00001c1fff037424 */ /* 0x000fe200078e00ff */
[----:B------:R-:W-:Y:S02]  /*fdd0*/  MOV R2, 0xfdf0 ;  /* 0x0000fdf000027802 */ /* 0x000fe40000000f00 */
[----:B------:R-:W-:Y:S05]  /*fde0*/  CALL.REL.NOINC `($__internal_27_$__cuda_sm70_shflsync_idx_p) ;  /* 0x0000108000007944 */ /* 0x000fea0003c00000 */
[----:B------:R-:W-:Y:S01]  /*fdf0*/  MOV R4, R203 ;  /* 0x000000cb00047202 */ /* 0x000fe20000000f00 */
[----:B------:R-:W-:Y:S05]  /*fe00*/  BRA `(.L_x_2101) ;  /* 0xffffb4a000007947 */ /* 0x000fea000383ffff */
.L_x_2019:
[----:B------:R-:W-:Y:S01]  /*fe10*/  IMAD.MOV.U32 R204, RZ, RZ, R12 ;  /* 0x000000ffffcc7224 */ /* 0x000fe200078e000c */
[----:B------:R-:W-:Y:S01]  /*fe20*/  MOV R203, RZ ;  /* 0x000000ff00cb7202 */ /* 0x000fe20000000f00 */
[----:B------:R-:W-:Y:S01]  /*fe30*/  IMAD.MOV.U32 R3, RZ, RZ, 0x1c1f ;  /* 0x00001c1fff037424 */ /* 0x000fe200078e00ff */
[----:B------:R-:W-:Y:S02]  /*fe40*/  MOV R2, 0xfe60 ;  /* 0x0000fe6000027802 */ /* 0x000fe40000000f00 */
[----:B-12---:R-:W-:Y:S05]  /*fe50*/  CALL.REL.NOINC `($__internal_27_$__cuda_sm70_shflsync_idx_p) ;  /* 0x0000101000007944 */ /* 0x006fea0003c00000 */
[----:B------:R-:W-:Y:S01]  /*fe60*/  MOV R0, R203 ;  /* 0x000000cb00007202 */ /* 0x000fe20000000f00 */
[----:B------:R-:W-:Y:S05]  /*fe70*/  BRA `(.L_x_2102) ;  /* 0xffffb45000007947 */ /* 0x000fea000383ffff */
.L_x_2022:
        /* <DEDUP_REMOVED lines=13> */
.L_x_2025:
[----:B------:R-:W-:Y:S01]  /*ff50*/  IMAD.MOV.U32 R204, RZ, RZ, R5 ;  /* 0x000000ffffcc7224 */ /* 0x000fe200078e0005 */
[----:B------:R-:W-:Y:S01]  /*ff60*/  MOV R203, 0x2 ;  /* 0x0000000200cb7802 */ /* 0x000fe20000000f00 */
[----:B---3--:R-:W-:Y:S01]  /*ff70*/  IMAD.MOV.U32 R3, RZ, RZ, 0x1c1f ;  /* 0x00001c1fff037424 */ /* 0x008fe200078e00ff */
[----:B------:R-:W-:Y:S02]  /*ff80*/  MOV R2, 0xffa0 ;  /* 0x0000ffa000027802 */ /* 0x000fe40000000f00 */
[----:B-12-4-:R-:W-:Y:S05]  /*ff90*/  CALL.REL.NOINC `($__internal_27_$__cuda_sm70_shflsync_idx_p) ;  /* 0x00000ed000007944 */ /* 0x016fea0003c00000 */
[----:B------:R-:W-:Y:S01]  /*ffa0*/  MOV R4, R203 ;  /* 0x000000cb00047202 */ /* 0x000fe20000000f00 */
[----:B------:R-:W-:Y:S05]  /*ffb0*/  BRA `(.L_x_2104) ;  /* 0xffffb9c000007947 */ /* 0x000fea000383ffff */
.L_x_2026:
[----:B------:R-:W-:Y:S01]  /*ffc0*/  IMAD.MOV.U32 R204, RZ, RZ, R12 ;  /* 0x000000ffffcc7224 */ /* 0x000fe200078e000c */
[----:B------:R-:W-:Y:S01]  /*ffd0*/  MOV R203, 0x2 ;  /* 0x0000000200cb7802 */ /* 0x000fe20000000f00 */
[----:B---3--:R-:W-:Y:S01]  /*ffe0*/  IMAD.MOV.U32 R3, RZ, RZ, 0x1c1f ;  /* 0x00001c1fff037424 */ /* 0x008fe200078e00ff */
[----:B------:R-:W-:Y:S02]  /*fff0*/  MOV R2, 0x10010 ;  /* 0x0001001000027802 */ /* 0x000fe40000000f00 */
[----:B-12-4-:R-:W-:Y:S05]  /*10000*/  CALL.REL.NOINC `($__internal_27_$__cuda_sm70_shflsync_idx_p) ;  /* 0x00000e6000007944 */ /* 0x016fea0003c00000 */
[----:B------:R-:W-:Y:S01]  /*10010*/  MOV R0, R203 ;  /* 0x000000cb00007202 */ /* 0x000fe20000000f00 */
[----:B------:R-:W-:Y:S05]  /*10020*/  BRA `(.L_x_2105) ;  /* 0xffffb97000007947 */ /* 0x000fea000383ffff */
.L_x_2029:
[----:B------:R-:W-:Y:S01]  /*10030*/  IMAD.MOV.U32 R204, RZ, RZ, R5 ;  /* 0x000000ffffcc7224 */ /* 0x000fe200078e0005 */
[----:B------:R-:W-:Y:S01]  /*10040*/  MOV R203, 0x3 ;  /* 0x0000000300cb7802 */ /* 0x000fe20000000f00 */
[----:B--23--:R-:W-:Y:S01]  /*10050*/  IMAD.MOV.U32 R3, RZ, RZ, 0x1c1f ;  /* 0x00001c1fff037424 */ /* 0x00cfe200078e00ff */
        /* <DEDUP_REMOVED lines=10> */
.L_x_2033:
[----:B------:R-:W-:Y:S01]  /*10100*/  IMAD.MOV.U32 R204, RZ, RZ, R5 ;  /* 0x000000ffffcc7224 */ /* 0x000fe200078e0005 */
[----:B------:R-:W-:Y:S01]  /*10110*/  MOV R203, RZ ;  /* 0x000000ff00cb7202 */ /* 0x000fe20000000f00 */
[----:B------:R-:W-:Y:S01]  /*10120*/  IMAD.MOV.U32 R3, RZ, RZ, 0x181f ;  /* 0x0000181fff037424 */ /* 0x000fe200078e00ff */
[----:B------:R-:W-:Y:S02]  /*10130*/  MOV R2, 0x10150 ;  /* 0x0001015000027802 */ /* 0x000fe40000000f00 */
[----:B------:R-:W-:Y:S05]  /*10140*/  CALL.REL.NOINC `($__internal_27_$__cuda_sm70_shflsync_idx_p) ;  /* 0x00000d2000007944 */ /* 0x000fea0003c00000 */
[----:B------:R-:W-:Y:S01]  /*10150*/  MOV R7, R203 ;  /* 0x000000cb00077202 */ /* 0x000fe20000000f00 */
[----:B------:R-:W-:Y:S05]  /*10160*/  BRA `(.L_x_2107) ;  /* 0xffffc64000007947 */ /* 0x000fea000383ffff */
.L_x_2034:
[----:B------:R-:W-:Y:S01]  /*10170*/  IMAD.MOV.U32 R204, RZ, RZ, R6 ;  /* 0x000000ffffcc7224 */ /* 0x000fe200078e0006 */
[----:B------:R-:W-:Y:S01]  /*10180*/  MOV R203, RZ ;  /* 0x000000ff00cb7202 */ /* 0x000fe20000000f00 */
[----:B------:R-:W-:Y:S01]  /*10190*/  IMAD.MOV.U32 R3, RZ, RZ, 0x181f ;  /* 0x0000181fff037424 */ /* 0x000fe200078e00ff */
[----:B------:R-:W-:Y:S02]  /*101a0*/  MOV R2, 0x101c0 ;  /* 0x000101c000027802 */ /* 0x000fe40000000f00 */
[----:B-12---:R-:W-:Y:S05]  /*101b0*/  CALL.REL.NOINC `($__internal_27_$__cuda_sm70_shflsync_idx_p) ;  /* 0x00000cb000007944 */ /* 0x006fea0003c00000 */
[----:B------:R-:W-:Y:S01]  /*101c0*/  MOV R2, R203 ;  /* 0x000000cb00027202 */ /* 0x000fe20000000f00 */
[----:B------:R-:W-:Y:S05]  /*101d0*/  BRA `(.L_x_2108) ;  /* 0xffffc5f000007947 */ /* 0x000fea000383ffff */
.L_x_2035:
[----:B------:R-:W-:Y:S01]  /*101e0*/  IMAD.MOV.U32 R204, RZ, RZ, R5 ;  /* 0x000000ffffcc7224 */ /* 0x000fe200078e0005 */
[----:B------:R-:W-:Y:S01]  /*101f0*/  MOV R203, 0x1 ;  /* 0x0000000100cb7802 */ /* 0x000fe20000000f00 */
[----:B--2---:R-:W-:Y:S01]  /*10200*/  IMAD.MOV.U32 R3, RZ, RZ, 0x181f ;  /* 0x0000181fff037424 */ /* 0x004fe200078e00ff */
[----:B------:R-:W-:-:S02]  /*10210*/  MOV R2, 0x10230 ;  /* 0x0001023000027802 */ /* 0x000fc40000000f00 */
[----:B-1-3--:R-:W-:Y:S05]  /*10220*/  CALL.REL.NOINC `($__internal_27_$__cuda_sm70_shflsync_idx_p) ;  /* 0x00000c4000007944 */ /* 0x00afea0003c00000 */
        /* <DEDUP_REMOVED lines=8> */
.L_x_2036:
[----:B------:R-:W-:Y:S01]  /*102b0*/  IMAD.MOV.U32 R204, RZ, RZ, R5 ;  /* 0x000000ffffcc7224 */ /* 0x000fe200078e0005 */
[----:B------:R-:W-:Y:S01]  /*102c0*/  MOV R203, 0x2 ;  /* 0x0000000200cb7802 */ /* 0x000fe20000000f00 */
[----:B-1----:R-:W-:Y:S01]  /*102d0*/  IMAD.MOV.U32 R3, RZ, RZ, 0x181f ;  /* 0x0000181fff037424 */ /* 0x002fe200078e00ff */
[----:B------:R-:W-:Y:S02]  /*102e0*/  MOV R2, 0x10300 ;  /* 0x0001030000027802 */ /* 0x000fe40000000f00 */
[----:B---34-:R-:W-:Y:S05]  /*102f0*/  CALL.REL.NOINC `($__internal_27_$__cuda_sm70_shflsync_idx_p) ;  /* 0x00000b7000007944 */ /* 0x018fea0003c00000 */
[----:B------:R-:W-:Y:S01]  /*10300*/  MOV R7, R203 ;  /* 0x000000cb00077202 */ /* 0x000fe20000000f00 */
[----:B------:R-:W-:Y:S05]  /*10310*/  BRA `(.L_x_2110) ;  /* 0xffffc5e000007947 */ /* 0x000fea000383ffff */
.L_x_2037:
[----:B------:R-:W-:Y:S01]  /*10320*/  IMAD.MOV.U32 R204, RZ, RZ, R6 ;  /* 0x000000ffffcc7224 */ /* 0x000fe200078e0006 */
[----:B------:R-:W-:Y:S01]  /*10330*/  MOV R203, 0x2 ;  /* 0x0000000200cb7802 */ /* 0x000fe20000000f00 */
[----:B-1----:R-:W-:Y:S01]  /*10340*/  IMAD.MOV.U32 R3, RZ, RZ, 0x181f ;  /* 0x0000181fff037424 */ /* 0x002fe200078e00ff */
[----:B------:R-:W-:Y:S02]  /*10350*/  MOV R2, 0x10370 ;  /* 0x0001037000027802 */ /* 0x000fe40000000f00 */
[----:B--234-:R-:W-:Y:S05]  /*10360*/  CALL.REL.NOINC `($__internal_27_$__cuda_sm70_shflsync_idx_p) ;  /* 0x00000b0000007944 */ /* 0x01cfea0003c00000 */
[----:B------:R-:W-:Y:S01]  /*10370*/  MOV R2, R203 ;  /* 0x000000cb00027202 */ /* 0x000fe20000000f00 */
[----:B------:R-:W-:Y:S05]  /*10380*/  BRA `(.L_x_2111) ;  /* 0xffffc59000007947 */ /* 0x000fea000383ffff */
.L_x_2038:
        /* <DEDUP_REMOVED lines=13> */
.L_x_2039:
[----:B------:R-:W-:Y:S01]  /*10460*/  IMAD.MOV.U32 R204, RZ, RZ, R5 ;  /* 0x000000ffffcc7224 */ /* 0x000fe200078e0005 */
[----:B------:R-:W-:Y:S01]  /*10470*/  MOV R203, 0x4 ;  /* 0x0000000400cb7802 */ /* 0x000fe20000000f00 */
[----:B--2---:R-:W-:Y:S01]  /*10480*/  IMAD.MOV.U32 R3, RZ, RZ, 0x181f ;  /* 0x0000181fff037424 */ /* 0x004fe200078e00ff */
[----:B------:R-:W-:Y:S02]  /*10490*/  MOV R2, 0x104b0 ;  /* 0x000104b000027802 */ /* 0x000fe40000000f00 */
[----:B-1-34-:R-:W-:Y:S05]  /*104a0*/  CALL.REL.NOINC `($__internal_27_$__cuda_sm70_shflsync_idx_p) ;  /* 0x000009c000007944 */ /* 0x01afea0003c00000 */
[----:B------:R-:W-:Y:S01]  /*104b0*/  MOV R7, R203 ;  /* 0x000000cb00077202 */ /* 0x000fe20000000f00 */
[----:B------:R-:W-:Y:S05]  /*104c0*/  BRA `(.L_x_2113) ;  /* 0xffffc56000007947 */ /* 0x000fea000383ffff */
.L_x_2040:
[----:B------:R-:W-:Y:S01]  /*104d0*/  IMAD.MOV.U32 R204, RZ, RZ, R6 ;  /* 0x000000ffffcc7224 */ /* 0x000fe200078e0006 */
[----:B------:R-:W-:Y:S01]  /*104e0*/  MOV R203, 0x4 ;  /* 0x0000000400cb7802 */ /* 0x000fe20000000f00 */
[----:B--2---:R-:W-:Y:S01]  /*104f0*/  IMAD.MOV.U32 R3, RZ, RZ, 0x181f ;  /* 0x0000181fff037424 */ /* 0x004fe200078e00ff */
[----:B------:R-:W-:Y:S02]  /*10500*/  MOV R2, 0x10520 ;  /* 0x0001052000027802 */ /* 0x000fe40000000f00 */
[----:B-1-34-:R-:W-:Y:S05]  /*10510*/  CALL.REL.NOINC `($__internal_27_$__cuda_sm70_shflsync_idx_p) ;  /* 0x0000095000007944 */ /* 0x01afea0003c00000 */
[----:B------:R-:W-:Y:S01]  /*10520*/  MOV R2, R203 ;  /* 0x000000cb00027202 */ /* 0x000fe20000000f00 */
[----:B------:R-:W-:Y:S05]  /*10530*/  BRA `(.L_x_2114) ;  /* 0xffffc51000007947 */ /* 0x000fea000383ffff */
.L_x_2041:
        /* <DEDUP_REMOVED lines=13> */
.L_x_2042:
[----:B------:R-:W-:Y:S01]  /*10610*/  IMAD.MOV.U32 R204, RZ, RZ, R5 ;  /* 0x000000ffffcc7224 */ /* 0x000fe200078e0005 */
[----:B------:R-:W-:Y:S01]  /*10620*/  MOV R203, 0x6 ;  /* 0x0000000600cb7802 */ /* 0x000fe20000000f00 */
[----:B--2---:R-:W-:Y:S01]  /*10630*/  IMAD.MOV.U32 R3, RZ, RZ, 0x181f ;  /* 0x0000181fff037424 */ /* 0x004fe200078e00ff */
[----:B------:R-:W-:Y:S02]  /*10640*/  MOV R2, 0x10660 ;  /* 0x0001066000027802 */ /* 0x000fe40000000f00 */
[----:B-1--4-:R-:W-:Y:S05]  /*10650*/  CALL.REL.NOINC `($__internal_27_$__cuda_sm70_shflsync_idx_p) ;  /* 0x0000081000007944 */ /* 0x012fea0003c00000 */
[----:B------:R-:W-:Y:S01]  /*10660*/  MOV R7, R203 ;  /* 0x000000cb00077202 */ /* 0x000fe20000000f00 */
[----:B------:R-:W-:Y:S05]  /*10670*/  BRA `(.L_x_2116) ;  /* 0xffffc4e000007947 */ /* 0x000fea000383ffff */
.L_x_2043:
[----:B------:R-:W-:Y:S01]  /*10680*/  IMAD.MOV.U32 R204, RZ, RZ, R6 ;  /* 0x000000ffffcc7224 */ /* 0x000fe200078e0006 */
[----:B------:R-:W-:Y:S01]  /*10690*/  MOV R203, 0x6 ;  /* 0x0000000600cb7802 */ /* 0x000fe20000000f00 */
[----:B--2---:R-:W-:Y:S01]  /*106a0*/  IMAD.MOV.U32 R3, RZ, RZ, 0x181f ;  /* 0x0000181fff037424 */ /* 0x004fe200078e00ff */
[----:B------:R-:W-:Y:S02]  /*106b0*/  MOV R2, 0x106d0 ;  /* 0x000106d000027802 */ /* 0x000fe40000000f00 */
[----:B-1-34-:R-:W-:Y:S05]  /*106c0*/  CALL.REL.NOINC `($__internal_27_$__cuda_sm70_shflsync_idx_p) ;  /* 0x000007a000007944 */ /* 0x01afea0003c00000 */
[----:B------:R-:W-:Y:S01]  /*106d0*/  MOV R2, R203 ;  /* 0x000000cb00027202 */ /* 0x000fe20000000f00 */
[----:B------:R-:W-:Y:S05]  /*106e0*/  BRA `(.L_x_2117) ;  /* 0xffffc49000007947 */ /* 0x000fea000383ffff */
.L_x_2044:
        /* <DEDUP_REMOVED lines=13> */
.L_x_2046:
[----:B------:R-:W-:Y:S01]  /*107c0*/  IMAD.MOV.U32 R204, RZ, RZ, R88 ;  /* 0x000000ffffcc7224 */ /* 0x000fe200078e0058 */
[----:B------:R-:W-:Y:S01]  /*107d0*/  MOV R203, RZ ;  /* 0x000000ff00cb7202 */ /* 0x000fe20000000f00 */
[----:B------:R-:W-:Y:S01]  /*107e0*/  IMAD.MOV.U32 R3, RZ, RZ, 0x1f ;  /* 0x0000001fff037424 */ /* 0x000fe200078e00ff */
[----:B------:R-:W-:Y:S02]  /*107f0*/  MOV R2, 0x10810 ;  /* 0x0001081000027802 */ /* 0x000fe40000000f00 */
[----:B------:R-:W-:Y:S05]  /*10800*/  CALL.REL.NOINC `($__internal_27_$__cuda_sm70_shflsync_idx_p) ;  /* 0x0000066000007944 */ /* 0x000fea0003c00000 */
[----:B------:R-:W-:Y:S01]  /*10810*/  MOV R9, R203 ;  /* 0x000000cb00097202 */ /* 0x000fe20000000f00 */
[----:B------:R-:W-:Y:S05]  /*10820*/  BRA `(.L_x_2119) ;  /* 0xffffc54000007947 */ /* 0x000fea000383ffff */
.L_x_2047:
[----:B------:R-:W-:Y:S01]  /*10830*/  IMAD.MOV.U32 R204, RZ, RZ, R88 ;  /* 0x000000ffffcc7224 */ /* 0x000fe200078e0058 */
[----:B------:R-:W-:Y:S01]  /*10840*/  MOV R203, 0x1 ;  /* 0x0000000100cb7802 */ /* 0x000fe20000000f00 */
[----:B------:R-:W-:Y:S01]  /*10850*/  IMAD.MOV.U32 R3, RZ, RZ, 0x1f ;  /* 0x0000001fff037424 */ /* 0x000fe200078e00ff */
[----:B------:R-:W-:Y:S02]  /*10860*/  MOV R2, 0x10880 ;  /* 0x0001088000027802 */ /* 0x000fe40000000f00 */
[----:B-12---:R-:W-:Y:S05]  /*10870*/  CALL.REL.NOINC `($__internal_27_$__cuda_sm70_shflsync_idx_p) ;  /* 0x000005f000007944 */ /* 0x006fea0003c00000 */
[----:B------:R-:W-:Y:S01]  /*10880*/  MOV R8, R203 ;  /* 0x000000cb00087202 */ /* 0x000fe20000000f00 */
[----:B------:R-:W-:Y:S05]  /*10890*/  BRA `(.L_x_2120) ;  /* 0xffffc4f000007947 */ /* 0x000fea000383ffff */
.L_x_2048:
[----:B------:R-:W-:Y:S02]  /*108a0*/  MOV R2, 0x1 ;  /* 0x0000000100027802 */ /* 0x000fe40000000f00 */
[----:B------:R-:W-:-:S02]  /*108b0*/  MOV R3, 0x108d0 ;  /* 0x000108d000037802 */ /* 0x000fc40000000f00 */
[----:B-1234-:R-:W-:Y:S05]  /*108c0*/  CALL.REL.NOINC `($__internal_28_$__cuda_sm70_shflsync_up_p) ;  /* 0x000005f000007944 */ /* 0x01efea0003c00000 */
[----:B------:R-:W-:Y:S05]  /*108d0*/  BRA `(.L_x_2121) ;  /* 0xffffc5e000007947 */ /* 0x000fea000383ffff */
.L_x_2049:
[----:B------:R-:W-:Y:S02]  /*108e0*/  MOV R2, 0x2 ;  /* 0x0000000200027802 */ /* 0x000fe40000000f00 */
[----:B------:R-:W-:-:S02]  /*108f0*/  MOV R3, 0x10910 ;  /* 0x0001091000037802 */ /* 0x000fc40000000f00 */
[----:B--2-4-:R-:W-:Y:S05]  /*10900*/  CALL.REL.NOINC `($__internal_28_$__cuda_sm70_shflsync_up_p) ;  /* 0x000005b000007944 */ /* 0x014fea0003c00000 */
        /* <DEDUP_REMOVED lines=24> */
.L_x_2053:
[----:B------:R-:W-:Y:S02]  /*10a90*/  MOV R2, 0x1 ;  /* 0x0000000100027802 */ /* 0x000fe40000000f00 */
[----:B------:R-:W-:Y:S02]  /*10aa0*/  MOV R3, 0x10ac0 ;  /* 0x00010ac000037802 */ /* 0x000fe40000000f00 */
[----:B------:R-:W-:Y:S05]  /*10ab0*/  CALL.REL.NOINC `($__internal_28_$__cuda_sm70_shflsync_up_p) ;  /* 0x0000040000007944 */ /* 0x000fea0003c00000 */
[----:B------:R-:W-:Y:S01]  /*10ac0*/  MOV R2, R4 ;  /* 0x0000000400027202 */ /* 0x000fe20000000f00 */
[----:B------:R-:W-:Y:S05]  /*10ad0*/  BRA `(.L_x_2123) ;  /* 0xffffc64000007947 */ /* 0x000fea000383ffff */
.L_x_2054:
        /* <DEDUP_REMOVED lines=27> */
.L_x_2056:
[----:B------:R-:W-:Y:S02]  /*10c90*/  SEL R0, RZ, 0x1, P0 ;  /* 0x00000001ff007807 */ /* 0x000fe40000000000 */
[----:B------:R-:W-:Y:S02]  /*10ca0*/  MOV R2, 0x10cc0 ;  /* 0x00010cc000027802 */ /* 0x000fe40000000f00 */
[----:B-1----:R-:W-:Y:S05]  /*10cb0*/  CALL.REL.NOINC `($__internal_29_$__cuda_sm70_votesync_ballot) ;  /* 0x0000027000007944 */ /* 0x002fea0003c00000 */
[----:B------:R-:W-:Y:S05]  /*10cc0*/  BRA `(.L_x_2125) ;  /* 0xffffc5e000007947 */ /* 0x000fea000383ffff */
.L_x_2057:
[----:B------:R-:W-:Y:S01]  /*10cd0*/  IMAD.MOV.U32 R204, RZ, RZ, R6 ;  /* 0x000000ffffcc7224 */ /* 0x000fe200078e0006 */
[----:B---3--:R-:W-:Y:S01]  /*10ce0*/  MOV R203, R11 ;  /* 0x0000000b00cb7202 */ /* 0x008fe20000000f00 */
[----:B------:R-:W-:Y:S01]  /*10cf0*/  IMAD.MOV.U32 R3, RZ, RZ, 0x1f ;  /* 0x0000001fff037424 */ /* 0x000fe200078e00ff */
[----:B------:R-:W-:Y:S02]  /*10d00*/  MOV R2, 0x10d20 ;  /* 0x00010d2000027802 */ /* 0x000fe40000000f00 */
[----:B-12---:R-:W-:Y:S05]  /*10d10*/  CALL.REL.NOINC `($__internal_27_$__cuda_sm70_shflsync_idx_p) ;  /* 0x0000015000007944 */ /* 0x006fea0003c00000 */
[----:B------:R-:W-:Y:S01]  /*10d20*/  IMAD.MOV.U32 R6, RZ, RZ, R203 ;  /* 0x000000ffff067224 */ /* 0x000fe200078e00cb */
[----:B------:R-:W-:Y:S01]  /*10d30*/  MOV R203, R11 ;  /* 0x0000000b00cb7202 */ /* 0x000fe20000000f00 */
[----:B------:R-:W-:Y:S01]  /*10d40*/  IMAD.MOV.U32 R204, RZ, RZ, R7 ;  /* 0x000000ffffcc7224 */ /* 0x000fe200078e0007 */
[----:B------:R-:W-:Y:S02]  /*10d50*/  MOV R3, 0x1f ;  /* 0x0000001f00037802 */ /* 0x000fe40000000f00 */
[----:B------:R-:W-:-:S02]  /*10d60*/  MOV R2, 0x10d80 ;  /* 0x00010d8000027802 */ /* 0x000fc40000000f00 */
[----:B------:R-:W-:Y:S05]  /*10d70*/  CALL.REL.NOINC `($__internal_27_$__cuda_sm70_shflsync_idx_p) ;  /* 0x000000f000007944 */ /* 0x000fea0003c00000 */
[----:B------:R-:W-:Y:S01]  /*10d80*/  MOV R7, R203 ;  /* 0x000000cb00077202 */ /* 0x000fe20000000f00 */
[----:B------:R-:W-:Y:S05]  /*10d90*/  BRA `(.L_x_2126) ;  /* 0xffffc55000007947 */ /* 0x000fea000383ffff */
.L_x_2060:
[----:B------:R-:W-:Y:S01]  /*10da0*/  IMAD.MOV.U32 R204, RZ, RZ, R4 ;  /* 0x000000ffffcc7224 */ /* 0x000fe200078e0004 */
[----:B------:R-:W-:Y:S01]  /*10db0*/  MOV R203, R0 ;  /* 0x0000000000cb7202 */ /* 0x000fe20000000f00 */
[----:B------:R-:W-:Y:S01]  /*10dc0*/  IMAD.MOV.U32 R3, RZ, RZ, 0x1f ;  /* 0x0000001fff037424 */ /* 0x000fe200078e00ff */
[----:B------:R-:W-:-:S02]  /*10dd0*/  MOV R2, 0x10df0 ;  /* 0x00010df000027802 */ /* 0x000fc40000000f00 */
[----:B-1-34-:R-:W-:Y:S05]  /*10de0*/  CALL.REL.NOINC `($__internal_27_$__cuda_sm70_shflsync_idx_p) ;  /* 0x0000008000007944 */ /* 0x01afea0003c00000 */
[----:B------:R-:W-:Y:S01]  /*10df0*/  MOV R10, R203 ;  /* 0x000000cb000a7202 */ /* 0x000fe20000000f00 */
[----:B------:R-:W-:Y:S05]  /*10e00*/  BRA `(.L_x_2059) ;  /* 0xffffc54000007947 */ /* 0x000fea000383ffff */
        .weak           $__internal_26_$__cuda_sm70_shflsync_bfly_p
        .type           $__internal_26_$__cuda_sm70_shflsync_bfly_p,@function
        .size           $__internal_26_$__cuda_sm70_shflsync_bfly_p,($__internal_27_$__cuda_sm70_shflsync_idx_p - $__internal_26_$__cuda_sm70_shflsync_bfly_p)
$__internal_26_$__cuda_sm70_shflsync_bfly_p:
[----:B------:R-:W-:Y:S02]  /*10e10*/  MOV R157, 0x1f ;  /* 0x0000001f009d7802 */ /* 0x000fe40000000f00 */
[----:B------:R-:W-:-:S04]  /*10e20*/  MOV R173, 0xffffffff ;  /* 0xffffffff00ad7802 */ /* 0x000fc80000000f00 */
[----:B------:R-:W-:Y:S04]  /*10e30*/  WARPSYNC R173 ;  /* 0x000000ad00007348 */ /* 0x000fe80003800000 */
[----:B------:R1:W2:Y:S02]  /*10e40*/  SHFL.BFLY PT, R157, R108, R3, R157 ;  /* 0x0c0000036c9d7389 */ /* 0x0002a400000e009d */
[----:B-1----:R-:W-:-:S04]  /*10e50*/  MOV R3, 0x0 ;  /* 0x0000000000037802 */ /* 0x002fc80000000f00 */
[----:B--2---:R-:W-:Y:S05]  /*10e60*/  RET.REL.NODEC R2 `(_ZN7cutlass13device_kernelIN5flash19enable_sm80_to_sm89INS1_16FlashAttnFwdSm80INS1_25CollectiveMainloopFwdSm80ILi4ELi1ELb0EN4cute5tupleIJNS5_1CILi128EEENS7_ILi80EEENS7_ILi64EEEEEELi64ENS_10bfloat16_tEfNS_4arch4Sm80ELb0ELb0ELb0ELb1ELb1ELb0ELb1ELb1EEENS1_21CollectiveEpilogueFwdINS6_IJS8_SA_S9_EEENS6_IJNS7_ILi1EEESI_SI_EEESC_SE_Li128ELb1ELb1ELb1ELb0EEENS1_36VarlenDynamicPersistentTileSchedulerILi128ELi80ELi128ELi128ELb1ELb1ELb0ELb0ELb1ELb1EEEEEEEEEvNT_6ParamsE) ;  /* 0xfffef19002007950 */ /* 0x004fea0003c3ffff */
        .weak           $__internal_27_$__cuda_sm70_shflsync_idx_p
        .type           $__internal_27_$__cuda_sm70_shflsync_idx_p,@function
        .size           $__internal_27_$__cuda_sm70_shflsync_idx_p,($__internal_28_$__cuda_sm70_shflsync_up_p - $__internal_27_$__cuda_sm70_shflsync_idx_p)
$__internal_27_$__cuda_sm70_shflsync_idx_p:
[----:B------:R-:W-:-:S04]  /*10e70*/  MOV R210, 0xffffffff ;  /* 0xffffffff00d27802 */ /* 0x000fc80000000f00 */
[----:B------:R-:W-:Y:S04]  /*10e80*/  WARPSYNC R210 ;  /* 0x000000d200007348 */ /* 0x000fe80003800000 */
[----:B------:R1:W2:Y:S02]  /*10e90*/  SHFL.IDX PT, R203, R204, R203, R3 ;  /* 0x000000cbcccb7389 */ /* 0x0002a400000e0003 */
[----:B-1----:R-:W-:-:S04]  /*10ea0*/  MOV R3, 0x0 ;  /* 0x0000000000037802 */ /* 0x002fc80000000f00 */
[----:B--2---:R-:W-:Y:S05]  /*10eb0*/  RET.REL.NODEC R2 `(_ZN7cutlass13device_kernelIN5flash19enable_sm80_to_sm89INS1_16FlashAttnFwdSm80INS1_25CollectiveMainloopFwdSm80ILi4ELi1ELb0EN4cute5tupleIJNS5_1CILi128EEENS7_ILi80EEENS7_ILi64EEEEEELi64ENS_10bfloat16_tEfNS_4arch4Sm80ELb0ELb0ELb0ELb1ELb1ELb0ELb1ELb1EEENS1_21CollectiveEpilogueFwdINS6_IJS8_SA_S9_EEENS6_IJNS7_ILi1EEESI_SI_EEESC_SE_Li128ELb1ELb1ELb1ELb0EEENS1_36VarlenDynamicPersistentTileSchedulerILi128ELi80ELi128ELi128ELb1ELb1ELb0ELb0ELb1ELb1EEEEEEEEEvNT_6ParamsE) ;  /* 0xfffef14002007950 */ /* 0x004fea0003c3ffff */
        .weak           $__internal_28_$__cuda_sm70_shflsync_up_p
        .type           $__internal_28_$__cuda_sm70_shflsync_up_p,@function
        .size           $__internal_28_$__cuda_sm70_shflsync_up_p,($__internal_29_$__cuda_sm70_votesync_ballot - $__internal_28_$__cuda_sm70_shflsync_up_p)
$__internal_28_$__cuda_sm70_shflsync_up_p:
[----:B------:R-:W-:Y:S02]  /*10ec0*/  IMAD.MOV.U32 R4, RZ, RZ, RZ ;  /* 0x000000ffff047224 */ /* 0x000fe400078e00ff */
[----:B------:R-:W-:-:S04]  /*10ed0*/  IMAD.MOV.U32 R11, RZ, RZ, -0x1 ;  /* 0xffffffffff0b7424 */ /* 0x000fc800078e00ff */
[----:B------:R-:W-:Y:S04]  /*10ee0*/  WARPSYNC R11 ;  /* 0x0000000b00007348 */ /* 0x000fe80003800000 */
[----:B------:R1:W2:Y:S02]  /*10ef0*/  SHFL.UP PT, R4, R0, R2, R4 ;  /* 0x0400000200047389 */ /* 0x0002a400000e0004 */
[----:B-1----:R-:W-:Y:S02]  /*10f00*/  MOV R2, R3 ;  /* 0x0000000300027202 */ /* 0x002fe40000000f00 */
[----:B------:R-:W-:-:S04]  /*10f10*/  MOV R3, 0x0 ;  /* 0x0000000000037802 */ /* 0x000fc80000000f00 */
[----:B--2---:R-:W-:Y:S05]  /*10f20*/  RET.REL.NODEC R2 `(_ZN7cutlass13device_kernelIN5flash19enable_sm80_to_sm89INS1_16FlashAttnFwdSm80INS1_25CollectiveMainloopFwdSm80ILi4ELi1ELb0EN4cute5tupleIJNS5_1CILi128EEENS7_ILi80EEENS7_ILi64EEEEEELi64ENS_10bfloat16_tEfNS_4arch4Sm80ELb0ELb0ELb0ELb1ELb1ELb0ELb1ELb1EEENS1_21CollectiveEpilogueFwdINS6_IJS8_SA_S9_EEENS6_IJNS7_ILi1EEESI_SI_EEESC_SE_Li128ELb1ELb1ELb1ELb0EEENS1_36VarlenDynamicPersistentTileSchedulerILi128ELi80ELi128ELi128ELb1ELb1ELb0ELb0ELb1ELb1EEEEEEEEEvNT_6ParamsE) ;  /* 0xfffef0d002007950 */ /* 0x004fea0003c3ffff */
        .weak           $__internal_29_$__cuda_sm70_votesync_ballot
        .type           $__internal_29_$__cuda_sm70_votesync_ballot,@function
        .size           $__internal_29_$__cuda_sm70_votesync_ballot,(.L_x_3854 - $__internal_29_$__cuda_sm70_votesync_ballot)
$__internal_29_$__cuda_sm70_votesync_ballot:
[----:B------:R-:W-:Y:S01]  /*10f30*/  ISETP.NE.U32.AND P0, PT, R0, 0x1, PT ;  /* 0x000000010000780c */ /* 0x000fe20003f05070 */
[----:B------:R-:W-:-:S04]  /*10f40*/  IMAD.MOV.U32 R3, RZ, RZ, -0x1 ;  /* 0xffffffffff037424 */ /* 0x000fc800078e00ff */
[----:B------:R-:W-:Y:S08]  /*10f50*/  WARPSYNC R3 ;  /* 0x0000000300007348 */ /* 0x000ff00003800000 */
[----:B------:R-:W-:-:S04]  /*10f60*/  VOTE.ANY R0, PT, !P0 ;  /* 0x0000000000007806 */ /* 0x000fc800040e0100 */
[----:B------:R-:W-:Y:S01]  /*10f70*/  LOP3.LUT R0, R0, R3, RZ, 0xc0, !PT ;  /* 0x0000000300007212 */ /* 0x000fe200078ec0ff */
[----:B------:R-:W-:-:S04]  /*10f80*/  IMAD.MOV.U32 R3, RZ, RZ, 0x0 ;  /* 0x00000000ff037424 */ /* 0x000fc800078e00ff */
[----:B------:R-:W-:Y:S05]  /*10f90*/  RET.REL.NODEC R2 `(_ZN7cutlass13device_kernelIN5flash19enable_sm80_to_sm89INS1_16FlashAttnFwdSm80INS1_25CollectiveMainloopFwdSm80ILi4ELi1ELb0EN4cute5tupleIJNS5_1CILi128EEENS7_ILi80EEENS7_ILi64EEEEEELi64ENS_10bfloat16_tEfNS_4arch4Sm80ELb0ELb0ELb0ELb1ELb1ELb0ELb1ELb1EEENS1_21CollectiveEpilogueFwdINS6_IJS8_SA_S9_EEENS6_IJNS7_ILi1EEESI_SI_EEESC_SE_Li128ELb1ELb1ELb1ELb0EEENS1_36VarlenDynamicPersistentTileSchedulerILi128ELi80ELi128ELi128ELb1ELb1ELb0ELb0ELb1ELb1EEEEEEEEEvNT_6ParamsE) ;  /* 0xfffef06002007950 */ /* 0x000fea0003c3ffff */
.L_x_2127:
        /* <DEDUP_REMOVED lines=14> */
.L_x_3854:


//--------------------- .text._ZN7cutlass13device_kernelIN5flash19enable_sm80_to_sm89INS1_16FlashAttnFwdSm80INS1_25CollectiveMainloopFwdSm80ILi4ELi1ELb0EN4cute5tupleIJNS5_1CILi128EEENS7_ILi80EEENS7_ILi64EEEEEELi64ENS_10bfloat16_tEfNS_4arch4Sm80ELb0ELb0ELb0ELb1ELb1ELb1ELb1ELb1EEENS1_21CollectiveEpilogueFwdINS6_IJS8_SA_S9_EEENS6_IJNS7_ILi1EEESI_SI_EEESC_SE_Li128ELb1ELb1ELb1ELb0EEENS1_36VarlenDynamicPersistentTileSchedulerILi128ELi80ELi128ELi128ELb1ELb1ELb0ELb0ELb1ELb1EEEEEEEEEvNT_6ParamsE --------------------------
	.section	.text._ZN7cutlass13device_kernelIN5flash19enable_sm80_to_sm89INS1_16FlashAttnFwdSm80INS1_25CollectiveMainloopFwdSm80ILi4ELi1ELb0EN4cute5tupleIJNS5_1CILi128EEENS7_ILi80EEENS7_ILi64EEEEEELi64ENS_10bfloat16_tEfNS_4arch4Sm80ELb0ELb0ELb0ELb1ELb1ELb1ELb1ELb1EEENS1_21CollectiveEpilogueFwdINS6_IJS8_SA_S9_EEENS6_IJNS7_ILi1EEESI_SI_EEESC_SE_Li128ELb1ELb1ELb1ELb0EEENS1_36VarlenDynamicPersistentTileSchedulerILi128ELi80ELi128ELi128ELb1ELb1ELb0ELb0ELb1ELb1EEEEEEEEEvNT_6ParamsE,"ax",@progbits
	.sectioninfo	@"SHI_REGISTERS=255"
	.align	128
.text._ZN7cutlass13device_kernelIN5flash19enable_sm80_to_sm89INS1_16FlashAttnFwdSm80INS1_25CollectiveMainloopFwdSm80ILi4ELi1ELb0EN4cute5tupleIJNS5_1CILi128EEENS7_ILi80EEENS7_ILi64EEEEEELi64ENS_10bfloat16_tEfNS_4arch4Sm80ELb0ELb0ELb0ELb1ELb1ELb1ELb1ELb1EEENS1_21CollectiveEpilogueFwdINS6_IJS8_SA_S9_EEENS6_IJNS7_ILi1EEESI_SI_EEESC_SE_Li128ELb1ELb1ELb1ELb0EEENS1_36VarlenDynamicPersistentTileSchedulerILi128ELi80ELi128ELi128ELb1ELb1ELb0ELb0ELb1ELb1EEEEEEEEEvNT_6ParamsE:
        .type           _ZN7cutlass13device_kernelIN5flash19enable_sm80_to_sm89INS1_16FlashAttnFwdSm80INS1_25CollectiveMainloopFwdSm80ILi4ELi1ELb0EN4cute5tupleIJNS5_1CILi128EEENS7_ILi80EEENS7_ILi64EEEEEELi64ENS_10bfloat16_tEfNS_4arch4Sm80ELb0ELb0ELb0ELb1ELb1ELb1ELb1ELb1EEENS1_21CollectiveEpilogueFwdINS6_IJS8_SA_S9_EEENS6_IJNS7_ILi1EEESI_SI_EEESC_SE_Li128ELb1ELb1ELb1ELb0EEENS1_36VarlenDynamicPersistentTileSchedulerILi128ELi80ELi128ELi128ELb1ELb1ELb0ELb0ELb1ELb1EEEEEEEEEvNT_6ParamsE,@function
        .size           _ZN7cutlass13device_kernelIN5flash19enable_sm80_to_sm89INS1_16FlashAttnFwdSm80INS1_25CollectiveMainloopFwdSm80ILi4ELi1ELb0EN4cute5tupleIJNS5_1CILi128EEENS7_ILi80EEENS7_ILi64EEEEEELi64ENS_10bfloat16_tEfNS_4arch4Sm80ELb0ELb0ELb0ELb1ELb1ELb1ELb1ELb1EEENS1_21CollectiveEpilogueFwdINS6_IJS8_SA_S9_EEENS6_IJNS7_ILi1EEESI_SI_EEESC_SE_Li128ELb1ELb1ELb1ELb0EEENS1_36VarlenDynamicPersistentTileSchedulerILi128ELi80ELi128ELi128ELb1ELb1ELb0ELb0ELb1ELb1EEEEEEEEEvNT_6ParamsE,(.L_x_3859 - _ZN7cutlass13device_kernelIN5flash19enable_sm80_to_sm89INS1_16FlashAttnFwdSm80INS1_25CollectiveMainloopFwdSm80ILi4ELi1ELb0EN4cute5tupleIJNS5_1CILi128EEENS7_ILi80EEENS7_ILi64EEEEEELi64ENS_10bfloat16_tEfNS_4arch4Sm80ELb0ELb0ELb0ELb1ELb1ELb1ELb1ELb1EEENS1_21CollectiveEpilogueFwdINS6_IJS8_SA_S9_EEENS6_IJNS7_ILi1EEESI_SI_EEESC_SE_Li128ELb1ELb1ELb1ELb0EEENS1_36VarlenDynamicPersistentTileSchedulerILi128ELi80ELi128ELi128ELb1ELb1ELb0ELb0ELb1ELb1EEEEEEEEEvNT_6ParamsE)
        .other          _ZN7cutlass13device_kernelIN5flash19enable_sm80_to_sm89INS1_16FlashAttnFwdSm80INS1_25CollectiveMainloopFwdSm80ILi4ELi1ELb0EN4cute5tupleIJNS5_1CILi128EEENS7_ILi80EEENS7_ILi64EEEEEELi64ENS_10bfloat16_tEfNS_4arch4Sm80ELb0ELb0ELb0ELb1ELb1ELb1ELb1ELb1EEENS1_21CollectiveEpilogueFwdINS6_IJS8_SA_S9_EEENS6_IJNS7_ILi1EEESI_SI_EEESC_SE_Li128ELb1ELb1ELb1ELb0EEENS1_36VarlenDynamicPersistentTileSchedulerILi128ELi80ELi128ELi128ELb1ELb1ELb0ELb0ELb1ELb1EEEEEEEEEvNT_6ParamsE,@"STO_CUDA_ENTRY STV_DEFAULT"
_ZN7cutlass13device_kernelIN5flash19enable_sm80_to_sm89INS1_16FlashAttnFwdSm80INS1_25CollectiveMainloopFwdSm80ILi4ELi1ELb0EN4cute5tupleIJNS5_1CILi128EEENS7_ILi80EEENS7_ILi64EEEEEELi64ENS_10bfloat16_tEfNS_4arch4Sm80ELb0ELb0ELb0ELb1ELb1ELb1ELb1ELb1EEENS1_21CollectiveEpilogueFwdINS6_IJS8_SA_S9_EEENS6_IJNS7_ILi1EEESI_SI_EEESC_SE_Li128ELb1ELb1ELb1ELb0EEENS1_36VarlenDynamicPersistentTileSchedulerILi128ELi80ELi128ELi128ELb1ELb1ELb0ELb0ELb1ELb1EEEEEEEEEvNT_6ParamsE:
        /* <DEDUP_REMOVED lines=54> */
.L_x_2133:
        /* <DEDUP_REMOVED lines=17> */
.L_x_2320:
        /* <DEDUP_REMOVED lines=16> */
.L_x_2321:
[----:B--2---:R-:W-:-:S05]  /*0570*/  IMAD R0, R0, c[0x0][0x538], RZ ;  /* 0x00014e0000007a24 */ /* 0x004fca00078e02ff */
[----:B------:R-:W-:-:S04]  /*0580*/  IADD3 R6, R0, R6, RZ ;  /* 0x0000000600067210 */ /* 0x000fc80007ffe0ff */
[----:B------:R-:W-:-:S13]  /*0590*/  ISETP.GT.AND P0, PT, R6, UR4, PT ;  /* 0x0000000406007c0c */ /* 0x000fda000bf04270 */
[----:B-1----:R-:W-:Y:S05]  /*05a0*/  @!P0 BRA `(.L_x_2133) ;  /* 0xfffffdb000008947 */ /* 0x002fea000383ffff */
.L_x_2129:
[----:B------:R-:W-:-:S05]  /*05b0*/  IADD3 R12, -R0, R6, RZ ;  /* 0x00000006000c7210 */ /* 0x000fca0007ffe1ff */
[----:B------:R-:W-:-:S05]  /*05c0*/  IMAD R0, R4, c[0x0][0x538], R12 ;  /* 0x00014e0004007a24 */ /* 0x000fca00078e020c */
[----:B------:R-:W-:Y:S01]  /*05d0*/  ISETP.GT.AND P0, PT, R0, UR4, PT ;  /* 0x0000000400007c0c */ /* 0x000fe2000bf04270 */
[----:B------:R-:W-:-:S12]  /*05e0*/  BRA.DIV ~URZ, `(.L_x_2134) ;  /* 0x00016db27f007947 */ /* 0x000fd8000b800000 */
[----:B------:R-:W-:-:S04]  /*05f0*/  VOTE.ANY R0, PT, !P0 ;  /* 0x0000000000007806 */ /* 0x000fc800040e0100 */
.L_x_2322:
[----:B------:R1:W2:Y:S01]  /*0600*/  POPC R13, R0 ;  /* 0x00000000000d7309 */ /* 0x0002a20000000000 */
[----:B------:R-:W-:Y:S05]  /*0610*/  BRA.DIV ~URZ, `(.L_x_2135) ;  /* 0x00016dc27f007947 */ /* 0x000fea000b800000 */
[----:B--2---:R2:W3:Y:S01]  /*0620*/  SHFL.IDX PT, R11, R8, R13, 0x1f ;  /* 0x00001f0d080b7589 */ /* 0x0044e200000e0000 */
[----:B------:R-:W-:-:S03]  /*0630*/  MOV R6, RZ ;  /* 0x000000ff00067202 */ /* 0x000fc60000000f00 */
[----:B------:R2:W4:Y:S04]  /*0640*/  SHFL.IDX PT, R10, R7, R13, 0x1f ;  /* 0x00001f0d070a7589 */ /* 0x00052800000e0000 */
.L_x_2323:
[----:B------:R-:W-:Y:S01]  /*0650*/  ISETP.NE.AND P0, PT, R0, RZ, PT ;  /* 0x000000ff0000720c */ /* 0x000fe20003f05270 */
[----:B------:R-:W-:-:S12]  /*0660*/  BSSY B0, `(.L_x_2136) ;  /* 0x0000005000007945 */ /* 0x000fd80003800000 */
[----:B------:R-:W-:Y:S05]  /*0670*/  @!P0 BRA `(.L_x_2137) ;  /* 0x0000003000008947 */ /* 0x000fea0003800000 */
[----:B------:R-:W-:Y:S01]  /*0680*/  IADD3 R215, R13, -0x1, RZ ;  /* 0xffffffff0dd77810 */ /* 0x000fe20007ffe0ff */
[----:B------:R-:W-:Y:S05]  /*0690*/  BRA.DIV ~URZ, `(.L_x_2138) ;  /* 0x00016e227f007947 */ /* 0x000fea000b800000 */
[----:B------:R1:W2:Y:S02]  /*06a0*/  SHFL.IDX PT, R6, R4, R215, 0x1f ;  /* 0x00001fd704067589 */ /* 0x0002a400000e0000 */
.L_x_2137:
[----:B------:R-:W-:Y:S05]  /*06b0*/  BSYNC B0 ;  /* 0x0000000000007941 */ /* 0x000fea0003800000 */
.L_x_2136:
        /* <DEDUP_REMOVED lines=69> */
.L_x_2130:
[----:B------:R-:W-:Y:S01]  /*0b10*/  MOV R0, UR4 ;  /* 0x0000000400007c02 */ /* 0x000fe20008000f00 */
[----:B------:R-:W-:Y:S04]  /*0b20*/  STL [R1+0x34], RZ ;  /* 0x000034ff01007387 */ /* 0x000fe80000100800 */
[----:B------:R-:W-:Y:S04]  /*0b30*/  STL [R1+0x38], RZ ;  /* 0x000038ff01007387 */ /* 0x000fe80000100800 */
[----:B------:R1:W-:Y:S02]  /*0b40*/  STL [R1+0x30], R0 ;  /* 0x0000300001007387 */ /* 0x0003e40000100800 */
[----:B-1----:R-:W-:-:S05]  /*0b50*/  MOV R0, c[0x0][0x53c] ;  /* 0x00014f0000007a02 */ /* 0x002fca0000000f00 */
[----:B------:R1:W-:Y:S02]  /*0b60*/  STL [R1+0x3c], R0 ;  /* 0x00003c0001007387 */ /* 0x0003e40000100800 */
.L_x_2139:
        /* <DEDUP_REMOVED lines=8> */
.L_x_2128:
[----:B------:R-:W2:Y:S02]  /*0bf0*/  LDL R0, [R1+0x3c] ;  /* 0x00003c0001007983 */ /* 0x000ea40000100800 */
[----:B--2---:R-:W-:-:S13]  /*0c00*/  ISETP.GE.AND P0, PT, R0, c[0x0][0x53c], PT ;  /* 0x00014f0000007a0c */ /* 0x004fda0003f06270 */
[----:B------:R-:W-:Y:S05]  /*0c10*/  @P0 EXIT ;  /* 0x000000000000094d */ /* 0x000fea0003800000 */
[----:B------:R-:W2:Y:S01]  /*0c20*/  S2R R15, SR_TID.X ;  /* 0x00000000000f7919 */ /* 0x000ea20000002100 */
[----:B------:R-:W-:Y:S01]  /*0c30*/  IMAD.MOV.U32 R17, RZ, RZ, -0x10 ;  /* 0xfffffff0ff117424 */ /* 0x000fe200078e00ff */
[----:B------:R-:W-:Y:S01]  /*0c40*/  ULDC UR4, c[0x0][0x2ac] ;  /* 0x0000ab0000047ab9 */ /* 0x000fe20000000800 */
[----:B------:R-:W-:Y:S01]  /*0c50*/  IMAD.MOV.U32 R16, RZ, RZ, 0x20 ;  /* 0x00000020ff107424 */ /* 0x000fe200078e00ff */
[----:B------:R-:W-:Y:S02]  /*0c60*/  ULDC UR6, c[0x0][0x1d0] ;  /* 0x0000740000067ab9 */ /* 0x000fe40000000800 */
        /* <DEDUP_REMOVED lines=15> */
[----:B------:R-:W-:Y:S01]  /*0d60*/  IMAD.SHL.U32 R7, R9, 0x40, RZ ;  /* 0x0000004009077824 */ /* 0x000fe200078e00ff */
[----:B------:R-:W-:Y:S02]  /*0d70*/  SHF.R.S32.HI R8, RZ, 0x1f, R2 ;  /* 0x0000001fff087819 */ /* 0x000fe40000011402 */
        /* <DEDUP_REMOVED lines=14> */
[----:B------:R-:W-:Y:S02]  /*0e60*/  LOP3.LUT R213, R5, 0x7ffffe00, R0, 0xf8, !PT ;  /* 0x7ffffe0005d57812 */ /* 0x000fe400078ef800 */
[--C-:B------:R-:W-:Y:S02]  /*0e70*/  SHF.R.S32.HI R98, RZ, 0x2, R10.reuse ;  /* 0x00000002ff627819 */ /* 0x100fe4000001140a */
[----:B------:R-:W-:Y:S01]  /*0e80*/  SHF.R.S32.HI R4, RZ, 0x1f, R10 ;  /* 0x0000001fff047819 */ /* 0x000fe2000001140a */
[----:B------:R-:W-:Y:S01]  /*0e90*/  IMAD.SHL.U32 R213, R213, 0x2, RZ ;  /* 0x00000002d5d57824 */ /* 0x000fe200078e00ff */
[----:B------:R-:W-:Y:S02]  /*0ea0*/  LOP3.LUT R0, R2, 0xffffffe0, RZ, 0xc0, !PT ;  /* 0xffffffe002007812 */ /* 0x000fe400078ec0ff */
[----:B------:R-:W-:Y:S02]  /*0eb0*/  SHF.R.S32.HI R7, RZ, 0x5, R2 ;  /* 0x00000005ff077819 */ /* 0x000fe40000011402 */
[----:B------:R-:W-:Y:S01]  /*0ec0*/  LOP3.LUT R13, R6, R3, RZ, 0x3c, !PT ;  /* 0x00000003060d7212 */ /* 0x000fe200078e3cff */
[----:B------:R-:W-:Y:S01]  /*0ed0*/  IMAD.IADD R18, R15, 0x1, -R0 ;  /* 0x000000010f127824 */ /* 0x000fe200078e0a00 */
[----:B------:R-:W-:Y:S01]  /*0ee0*/  SHF.R.S32.HI R2, RZ, 0x1f, R2 ;  /* 0x0000001fff027819 */ /* 0x000fe20000011402 */
[----:B------:R-:W-:Y:S01]  /*0ef0*/  IMAD.SHL.U32 R19, R7, 0x200, RZ ;  /* 0x0000020007137824 */ /* 0x000fe200078e00ff */
[----:B------:R-:W-:-:S02]  /*0f00*/  LEA.HI R4, R4, R98, RZ, 0x3 ;  /* 0x0000006204047211 */ /* 0x000fc400078f18ff */
[----:B------:R-:W-:Y:S02]  /*0f10*/  LOP3.LUT R3, R10, 0xfffffffc, RZ, 0xc0, !PT ;  /* 0xfffffffc0a037812 */ /* 0x000fe400078ec0ff */
[----:B------:R-:W-:Y:S02]  /*0f20*/  LEA.HI R0, R2, R7, RZ, 0x2 ;  /* 0x0000000702007211 */ /* 0x000fe400078f10ff */
[----:B------:R-:W-:Y:S01]  /*0f30*/  LOP3.LUT R2, R4, 0xfffffff8, RZ, 0xc0, !PT ;  /* 0xfffffff804027812 */ /* 0x000fe200078ec0ff */
[----:B------:R-:W-:Y:S01]  /*0f40*/  IMAD.IADD R99, R15, 0x1, -R3 ;  /* 0x000000010f637824 */ /* 0x000fe200078e0a03 */
[----:B------:R-:W-:Y:S01]  /*0f50*/  SHF.R.S32.HI R4, RZ, 0x1f, R18 ;  /* 0x0000001fff047819 */ /* 0x000fe20000011412 */
[----:B------:R-:W-:Y:S01]  /*0f60*/  IMAD.MOV.U32 R15, RZ, RZ, 0x40 ;  /* 0x00000040ff0f7424 */ /* 0x000fe200078e00ff */
        /* <DEDUP_REMOVED lines=9> */
[C---:B------:R-:W-:Y:S01]  /*1000*/  IMAD.SHL.U32 R86, R99.reuse, 0x8, RZ ;  /* 0x0000000863567824 */ /* 0x040fe200078e00ff */
        /* <DEDUP_REMOVED lines=27> */
[----:B------:R-:W-:Y:S02]  /*11c0*/  IADD3 R23, R98, 0x40, RZ ;  /* 0x0000004062177810 */ /* 0x000fe40007ffe0ff */
[-C--:B------:R-:W-:Y:S01]  /*11d0*/  IADD3 R4, R0, R3.reuse, R5 ;  /* 0x0000000300047210 */ /* 0x080fe20007ffe005 */
[----:B------:R-:W-:Y:S01]  /*11e0*/  IMAD.SHL.U32 R6, R24, 0x40, RZ ;  /* 0x0000004018067824 */ /* 0x000fe200078e00ff */
[----:B------:R-:W-:Y:S01]  /*11f0*/  LOP3.LUT R5, R0, R3, RZ, 0xfc, !PT ;  /* 0x0000000300057212 */ /* 0x000fe200078efcff */
[----:B------:R-:W-:Y:S01]  /*1200*/  IMAD R0, R9, 0x10, R25 ;  /* 0x0000001009007824 */ /* 0x000fe200078e0219 */
[----:B------:R-:W-:Y:S01]  /*1210*/  IADD3 R22, R98, 0x60, RZ ;  /* 0x0000006062167810 */ /* 0x000fe20007ffe0ff */
[----:B------:R-:W-:Y:S01]  /*1220*/  IMAD.SHL.U32 R3, R23, 0x40, RZ ;  /* 0x0000004017037824 */ /* 0x000fe200078e00ff */
[C---:B------:R-:W-:Y:S01]  /*1230*/  LOP3.LUT P6, RZ, R8.reuse, 0x2, RZ, 0xc0, !PT ;  /* 0x0000000208ff7812 */ /* 0x040fe200078cc0ff */
[----:B------:R-:W-:Y:S01]  /*1240*/  STL [R1+0x44], R20 ;  /* 0x0000441401007387 */ /* 0x000fe20000100800 */
[----:B------:R-:W-:-:S02]  /*1250*/  LOP3.LUT P5, RZ, R8, 0x4, RZ, 0xc0, !PT ;  /* 0x0000000408ff7812 */ /* 0x000fc400078ac0ff */
[----:B------:R-:W-:Y:S01]  /*1260*/  SHF.R.S32.HI R7, RZ, 0x1f, R24 ;  /* 0x0000001fff077819 */ /* 0x000fe20000011418 */
[----:B------:R1:W-:Y:S01]  /*1270*/  STL [R1], R0 ;  /* 0x0000000001007387 */ /* 0x0003e20000100800 */
        /* <DEDUP_REMOVED lines=12> */
[----:B------:R-:W-:Y:S01]  /*1340*/  LOP3.LUT R12, R11, 0x38, R86, 0xf8, !PT ;  /* 0x000000380b0c7812 */ /* 0x000fe200078ef856 */
[----:B------:R-:W-:Y:S01]  /*1350*/  IMAD.SHL.U32 R6, R3, 0x40, RZ ;  /* 0x0000004003067824 */ /* 0x000fe200078e00ff */
[----:B------:R-:W-:Y:S01]  /*1360*/  SHF.R.U32.HI R26, RZ, 0x3, R11 ;  /* 0x00000003ff1a7819 */ /* 0x000fe2000001160b */
[----:B-1----:R-:W-:Y:S01]  /*1370*/  IMAD.SHL.U32 R0, R22, 0x40, RZ ;  /* 0x0000004016007824 */ /* 0x002fe200078e00ff */
[----:B------:R-:W-:-:S02]  /*1380*/  LOP3.LUT R9, R10, 0x7ffffffc, RZ, 0xc0, !PT ;  /* 0x7ffffffc0a097812 */ /* 0x000fc400078ec0ff */
[--C-:B------:R-:W-:Y:S02]  /*1390*/  LOP3.LUT R11, R23, 0x38, R86.reuse, 0xf8, !PT ;  /* 0x00000038170b7812 */ /* 0x100fe400078ef856 */
[----:B------:R-:W-:Y:S01]  /*13a0*/  LOP3.LUT R22, R0, 0x1c0, RZ, 0xc0, !PT ;  /* 0x000001c000167812 */ /* 0x000fe200078ec0ff */
[----:B------:R-:W-:Y:S01]  /*13b0*/  IMAD.IADD R9, R18, 0x1, -R9 ;  /* 0x0000000112097824 */ /* 0x000fe200078e0a09 */
[----:B------:R-:W-:Y:S02]  /*13c0*/  SHF.R.U32.HI R24, RZ, 0x3, R23 ;  /* 0x00000003ff187819 */ /* 0x000fe40000011617 */
[----:B------:R-:W-:Y:S01]  /*13d0*/  SHF.R.S32.HI R3, RZ, 0x1f, R91 ;  /* 0x0000001fff037819 */ /* 0x000fe2000001145b */
[----:B------:R-:W-:Y:S01]  /*13e0*/  IMAD.SHL.U32 R18, R9, 0x2, RZ ;  /* 0x0000000209127824 */ /* 0x000fe200078e00ff */
[----:B------:R-:W-:Y:S02]  /*13f0*/  LOP3.LUT R10, R22, 0x38, R86, 0xf8, !PT ;  /* 0x00000038160a7812 */ /* 0x000fe400078ef856 */
[----:B------:R-:W-:Y:S01]  /*1400*/  SHF.R.U32.HI R23, RZ, 0x3, R22 ;  /* 0x00000003ff177819 */ /* 0x000fe20000011616 */
[----:B------:R-:W-:Y:S01]  /*1410*/  IMAD.SHL.U32 R22, R91, 0x2, RZ ;  /* 0x000000025b167824 */ /* 0x000fe200078e00ff */
[----:B------:R-:W-:-:S02]  /*1420*/  LOP3.LUT R25, R8, 0xfffffe00, RZ, 0xc0, !PT ;  /* 0xfffffe0008197812 */ /* 0x000fc400078ec0ff */
[----:B------:R-:W-:Y:S02]  /*1430*/  SHF.L.U64.HI R3, R91, 0x1, R3 ;  /* 0x000000015b037819 */ /* 0x000fe40000010203 */
[----:B------:R1:W-:Y:S01]  /*1440*/  STL [R1+0xe0], R22 ;  /* 0x0000e01601007387 */ /* 0x0003e20000100800 */
[----:B------:R-:W-:Y:S02]  /*1450*/  LOP3.LUT R7, R7, 0xfffffe00, RZ, 0xc0, !PT ;  /* 0xfffffe0007077812 */ /* 0x000fe400078ec0ff */
[----:B------:R-:W-:Y:S01]  /*1460*/  LOP3.LUT R12, R25, R12, R26, 0xf6, !PT ;  /* 0x0000000c190c7212 */ /* 0x000fe200078ef61a */
[----:B------:R-:W-:Y:S01]  /*1470*/  STL [R1+0x4c], R25 ;  /* 0x00004c1901007387 */ /* 0x000fe20000100800 */
[----:B------:R-:W-:Y:S02]  /*1480*/  LOP3.LUT R11, R7, R11, R24, 0xf6, !PT ;  /* 0x0000000b070b7212 */ /* 0x000fe400078ef618 */
[----:B------:R-:W-:Y:S01]  /*1490*/  LEA R12, R12, 0x5100, 0x1 ;  /* 0x000051000c0c7811 */ /* 0x000fe200078e08ff */
[----:B------:R2:W-:Y:S01]  /*14a0*/  STL [R1+0xdc], R3 ;  /* 0x0000dc0301007387 */ /* 0x0005e20000100800 */
[----:B------:R-:W-:-:S02]  /*14b0*/  LOP3.LUT R9, R21, 0x38, R86, 0xf8, !PT ;  /* 0x0000003815097812 */ /* 0x000fc400078ef856 */
[----:B------:R-:W-:Y:S01]  /*14c0*/  LEA R11, R11, 0x5100, 0x1 ;  /* 0x000051000b0b7811 */ /* 0x000fe200078e08ff */
[----:B------:R3:W-:Y:S01]  /*14d0*/  STL [R1+0x48], R7 ;  /* 0x0000480701007387 */ /* 0x0007e20000100800 */
[----:B------:R-:W-:Y:S02]  /*14e0*/  LEA R196, R2, 0x2900, 0x1 ;  /* 0x0000290002c47811 */ /* 0x000fe400078e08ff */
[----:B------:R-:W-:Y:S02]  /*14f0*/  SEL R2, R16, 0xffffffe0, !P6 ;  /* 0xffffffe010027807 */ /* 0x000fe40007000000 */
[C---:B------:R-:W-:Y:S02]  /*1500*/  SEL R0, R15.reuse, 0xffffffc0, !P3 ;  /* 0xffffffc00f007807 */ /* 0x040fe40005800000 */
[----:B------:R-:W-:Y:S02]  /*1510*/  SEL R8, R15, 0xffffffc0, !P2 ;  /* 0xffffffc00f087807 */ /* 0x000fe40005000000 */
[----:B------:R-:W-:Y:S01]  /*1520*/  LOP3.LUT R9, R19, R9, R20, 0xf6, !PT ;  /* 0x0000000913097212 */ /* 0x000fe200078ef614 */
[C---:B------:R-:W-:Y:S01]  /*1530*/  IMAD.IADD R202, R196.reuse, 0x1, R0 ;  /* 0x00000001c4ca7824 */ /* 0x040fe200078e0200 */
[----:B------:R-:W-:-:S02]  /*1540*/  IADD3 R207, R196, 0x20, RZ ;  /* 0x00000020c4cf7810 */ /* 0x000fc40007ffe0ff */
[----:B-1----:R-:W-:Y:S02]  /*1550*/  LOP3.LUT R22, R6, 0xfffffe00, RZ, 0xc0, !PT ;  /* 0xfffffe0006167812 */ /* 0x002fe400078ec0ff */
[----:B------:R-:W-:Y:S02]  /*1560*/  SEL R6, R16, 0xffffffe0, !P0 ;  /* 0xffffffe010067807 */ /* 0x000fe40004000000 */
[----:B------:R-:W-:Y:S01]  /*1570*/  LOP3.LUT R10, R22, R10, R23, 0xf6, !PT ;  /* 0x0000000a160a7212 */ /* 0x000fe200078ef617 */
[----:B------:R-:W-:Y:S01]  /*1580*/  STL [R1+0xe8], R22 ;  /* 0x0000e81601007387 */ /* 0x000fe20000100800 */
[----:B------:R-:W-:Y:S01]  /*1590*/  IADD3 R16, R18, 0x10, RZ ;  /* 0x0000001012107810 */ /* 0x000fe20007ffe0ff */
[----:B--2---:R-:W-:Y:S01]  /*15a0*/  IMAD.IADD R3, R27, 0x1, R14 ;  /* 0x000000011b037824 */ /* 0x004fe200078e020e */
[----:B------:R-:W-:Y:S02]  /*15b0*/  LEA R10, R10, 0x5100, 0x1 ;  /* 0x000051000a0a7811 */ /* 0x000fe400078e08ff */
[----:B------:R-:W-:-:S02]  /*15c0*/  IADD3 R14, R18, 0x20, RZ ;  /* 0x00000020120e7810 */ /* 0x000fc40007ffe0ff */
[----:B------:R1:W-:Y:S01]  /*15d0*/  STL [R1+0xf0], R3 ;  /* 0x0000f00301007387 */ /* 0x0003e20000100800 */
[----:B---3--:R-:W-:Y:S02]  /*15e0*/  SEL R7, R17, 0x10, !P1 ;  /* 0x0000001011077807 */ /* 0x008fe40004800000 */
[----:B------:R-:W-:Y:S01]  /*15f0*/  IADD3 R17, R18, 0x8, RZ ;  /* 0x0000000812117810 */ /* 0x000fe20007ffe0ff */
[----:B------:R-:W-:Y:S01]  /*1600*/  STL [R1+0x7c], R18 ;  /* 0x00007c1201007387 */ /* 0x000fe20000100800 */
[----:B------:R-:W-:Y:S02]  /*1610*/  LEA R9, R9, 0x5100, 0x1 ;  /* 0x0000510009097811 */ /* 0x000fe400078e08ff */
[----:B------:R-:W-:Y:S01]  /*1620*/  @P4 IADD3 R207, R196, -0x20, RZ ;  /* 0xffffffe0c4cf4810 */ /* 0x000fe20007ffe0ff */
[----:B------:R2:W-:Y:S01]  /*1630*/  STL [R1+0xd8], R12 ;  /* 0x0000d80c01007387 */ /* 0x0005e20000100800 */
[----:B------:R-:W-:Y:S02]  /*1640*/  LEA R203, R4, 0x5100, 0x1 ;  /* 0x0000510004cb7811 */ /* 0x000fe400078e08ff */
[----:B------:R-:W-:Y:S01]  /*1650*/  LEA R197, R5, 0x100, 0x1 ;  /* 0x0000010005c57811 */ /* 0x000fe200078e08ff */
[----:B------:R3:W-:Y:S01]  /*1660*/  STL [R1+0xd4], R11 ;  /* 0x0000d40b01007387 */ /* 0x0007e20000100800 */
[----:B------:R-:W-:Y:S01]  /*1670*/  IMAD.IADD R199, R0, 0x1, R207 ;  /* 0x0000000100c77824 */ /* 0x000fe200078e02cf */
[----:B------:R-:W-:Y:S01]  /*1680*/  IADD3 R212, R86, 0x20, RZ ;  /* 0x0000002056d47810 */ /* 0x000fe20007ffe0ff */
[----:B------:R-:W-:Y:S01]  /*1690*/  IMAD.IADD R206, R203, 0x1, R2 ;  /* 0x00000001cbce7824 */ /* 0x000fe200078e0202 */
[----:B------:R4:W-:Y:S01]  /*16a0*/  STL [R1+0xd0], R10 ;  /* 0x0000d00a01007387 */ /* 0x0009e20000100800 */
[----:B------:R-:W-:Y:S01]  /*16b0*/  SHF.R.S32.HI R245, RZ, 0x1f, R244 ;  /* 0x0000001ffff57819 */ /* 0x000fe200000114f4 */
[----:B------:R-:W-:Y:S01]  /*16c0*/  IMAD.IADD R201, R2, 0x1, R197 ;  /* 0x0000000102c97824 */ /* 0x000fe200078e02c5 */
[----:B------:R-:W-:Y:S01]  /*16d0*/  SHF.R.S32.HI R87, RZ, 0x1f, R86 ;  /* 0x0000001fff577819 */ /* 0x000fe20000011456 */
[----:B------:R5:W-:Y:S01]  /*16e0*/  STL [R1+0x74], R17 ;  /* 0x0000741101007387 */ /* 0x000be20000100800 */
[----:B------:R-:W-:-:S02]  /*16f0*/  SHF.R.S32.HI R252, RZ, 0x1f, R212 ;  /* 0x0000001ffffc7819 */ /* 0x000fc400000114d4 */
[----:B------:R-:W-:Y:S01]  /*1700*/  IADD3 R211, R207, 0x800, RZ ;  /* 0x00000800cfd37810 */ /* 0x000fe20007ffe0ff */
[----:B------:R5:W-:Y:S01]  /*1710*/  STL [R1+0x70], R16 ;  /* 0x0000701001007387 */ /* 0x000be20000100800 */
[----:B-1----:R-:W-:Y:S02]  /*1720*/  LOP3.LUT R3, R21, 0x18, R86, 0xf8, !PT ;  /* 0x0000001815037812 */ /* 0x002fe400078ef856 */
[----:B------:R-:W-:Y:S02]  /*1730*/  IADD3 R210, R207, 0x1000, RZ ;  /* 0x00001000cfd27810 */ /* 0x000fe40007ffe0ff */
[----:B------:R-:W-:Y:S02]  /*1740*/  LOP3.LUT R247, R19, R3, R20, 0xf6, !PT ;  /* 0x0000000313f77212 */ /* 0x000fe400078ef614 */
[----:B------:R-:W-:Y:S02]  /*1750*/  SEL R3, R15, 0xffffffc0, !P5 ;  /* 0xffffffc00f037807 */ /* 0x000fe40006800000 */
[----:B------:R-:W-:-:S02]  /*1760*/  IADD3 R15, R18, 0x18, RZ ;  /* 0x00000018120f7810 */ /* 0x000fc40007ffe0ff */
[C---:B--2---:R-:W-:Y:S01]  /*1770*/  IADD3 R12, R18.reuse, 0x28, RZ ;  /* 0x00000028120c7810 */ /* 0x044fe20007ffe0ff */
[----:B------:R-:W-:Y:S01]  /*1780*/  IMAD.IADD R204, R203, 0x1, R3 ;  /* 0x00000001cbcc7824 */ /* 0x000fe200078e0203 */
[----:B---3--:R-:W-:Y:S01]  /*1790*/  IADD3 R11, R18, 0x30, RZ ;  /* 0x00000030120b7810 */ /* 0x008fe20007ffe0ff */
[----:B------:R-:W-:Y:S01]  /*17a0*/  STL [R1+0x6c], R15 ;  /* 0x00006c0f01007387 */ /* 0x000fe20000100800 */
[----:B------:R-:W-:Y:S01]  /*17b0*/  IMAD.IADD R198, R3, 0x1, R197 ;  /* 0x0000000103c67824 */ /* 0x000fe200078e02c5 */
[----:B------:R-:W-:Y:S01]  /*17c0*/  LEA R247, R247, 0x100, 0x1 ;  /* 0x00000100f7f77811 */ /* 0x000fe200078e08ff */
[----:B------:R-:W-:Y:S01]  /*17d0*/  IMAD.IADD R205, R2, 0x1, R204 ;  /* 0x0000000102cd7824 */ /* 0x000fe200078e02cc */
[----:B------:R1:W-:Y:S01]  /*17e0*/  STL [R1+0x68], R14 ;  /* 0x0000680e01007387 */ /* 0x0003e20000100800 */
[----:B----4-:R-:W-:Y:S01]  /*17f0*/  IADD3 R10, R18, 0x38, RZ ;  /* 0x00000038120a7810 */ /* 0x010fe20007ffe0ff */
[----:B------:R-:W-:Y:S01]  /*1800*/  IMAD.IADD R200, R2, 0x1, R198 ;  /* 0x0000000102c87824 */ /* 0x000fe200078e02c6 */
[----:B-----5:R-:W-:Y:S01]  /*1810*/  SHF.R.S32.HI R17, RZ, 0x1f, R17 ;  /* 0x0000001fff117819 */ /* 0x020fe20000011411 */
[----:B------:R2:W-:Y:S01]  /*1820*/  STL [R1+0x64], R12 ;  /* 0x0000640c01007387 */ /* 0x0005e20000100800 */
[----:B------:R-:W-:Y:S01]  /*1830*/  IMAD.IADD R248, R8, 0x1, R247 ;  /* 0x0000000108f87824 */ /* 0x000fe200078e02f7 */
[----:B------:R-:W-:-:S02]  /*1840*/  IADD3 R209, R207, 0x1800, RZ ;  /* 0x00001800cfd17810 */ /* 0x000fc40007ffe0ff */
[----:B------:R-:W-:Y:S01]  /*1850*/  STL [R1+0x60], R11 ;  /* 0x0000600b01007387 */ /* 0x000fe20000100800 */
[----:B------:R-:W-:Y:S02]  /*1860*/  SHF.R.S32.HI R16, RZ, 0x1f, R16 ;  /* 0x0000001fff107819 */ /* 0x000fe40000011410 */
[----:B------:R-:W-:Y:S01]  /*1870*/  IADD3 R208, R207, 0x2000, RZ ;  /* 0x00002000cfd07810 */ /* 0x000fe20007ffe0ff */
[----:B------:R3:W-:Y:S04]  /*1880*/  STL [R1+0xcc], R9 ;  /* 0x0000cc0901007387 */ /* 0x0007e80000100800 */
[----:B------:R-:W-:Y:S04]  /*1890*/  STL [R1+0x5c], R10 ;  /* 0x00005c0a01007387 */ /* 0x000fe80000100800 */
[----:B------:R-:W-:Y:S04]  /*18a0*/  STL [R1+0xc0], R17 ;  /* 0x0000c01101007387 */ /* 0x000fe80000100800 */
[----:B------:R-:W-:Y:S01]  /*18b0*/  STL [R1+0xbc], R16 ;  /* 0x0000bc1001007387 */ /* 0x000fe20000100800 */
[----:B-1----:R-:W-:-:S02]  /*18c0*/  SHF.R.S32.HI R14, RZ, 0x1f, R14 ;  /* 0x0000001fff0e7819 */ /* 0x002fc4000001140e */
[----:B--2---:R-:W-:Y:S02]  /*18d0*/  SHF.R.S32.HI R12, RZ, 0x1f, R12 ;  /* 0x0000001fff0c7819 */ /* 0x004fe4000001140c */
[----:B---3--:R-:W-:-:S05]  /*18e0*/  SHF.R.S32.HI R9, RZ, 0x1f, R15 ;  /* 0x0000001fff097819 */ /* 0x008fca000001140f */
[----:B------:R1:W-:Y:S04]  /*18f0*/  STL [R1+0xb8], R9 ;  /* 0x0000b80901007387 */ /* 0x0003e80000100800 */
[----:B------:R-:W-:Y:S04]  /*1900*/  STL [R1+0xb4], R14 ;  /* 0x0000b40e01007387 */ /* 0x000fe80000100800 */
[----:B------:R-:W-:Y:S01]  /*1910*/  STL [R1+0xb0], R12 ;  /* 0x0000b00c01007387 */ /* 0x000fe20000100800 */
[----:B-1----:R-:W-:Y:S02]  /*1920*/  SHF.R.S32.HI R9, RZ, 0x1f, R11 ;  /* 0x0000001fff097819 */ /* 0x002fe4000001140b */
[----:B------:R-:W-:-:S03]  /*1930*/  LEA R11, R13, 0x80, 0x1 ;  /* 0x000000800d0b7811 */ /* 0x000fc600078e08ff */
[----:B------:R1:W-:Y:S02]  /*1940*/  STL [R1+0xac], R9 ;  /* 0x0000ac0901007387 */ /* 0x0003e40000100800 */
[C---:B------:R-:W-:Y:S01]  /*1950*/  IMAD.IADD R0, R11.reuse, 0x1, R6 ;  /* 0x000000010b007824 */ /* 0x040fe200078e0206 */
[----:B-1----:R-:W-:Y:S01]  /*1960*/  SHF.R.S32.HI R9, RZ, 0x1f, R10 ;  /* 0x0000001fff097819 */ /* 0x002fe2000001140a */
[----:B------:R-:W-:-:S04]  /*1970*/  IMAD.IADD R10, R11, 0x1, R8 ;  /* 0x000000010b0a7824 */ /* 0x000fc800078e0208 */
[----:B------:R1:W-:Y:S01]  /*1980*/  STL [R1+0xa8], R9 ;  /* 0x0000a80901007387 */ /* 0x0003e20000100800 */
[----:B------:R-:W-:-:S03]  /*1990*/  IMAD.IADD R4, R6, 0x1, R10 ;  /* 0x0000000106047824 */ /* 0x000fc600078e020a */
[----:B------:R-:W-:Y:S01]  /*19a0*/  STL [R1+0x8c], R11 ;  /* 0x00008c0b01007387 */ /* 0x000fe20000100800 */
[----:B------:R-:W-:-:S03]  /*19b0*/  IMAD.IADD R3, R7, 0x1, R4 ;  /* 0x0000000107037824 */ /* 0x000fc600078e0204 */
        /* <DEDUP_REMOVED lines=12> */
.L_x_2319:
        /* <DEDUP_REMOVED lines=47> */
.L_x_2140:
[----:B------:R-:W-:-:S04]  /*1d70*/  ISETP.NE.U32.AND P0, PT, RZ, c[0x0][0x368], PT ;  /* 0x0000da00ff007a0c */ /* 0x000fc80003f05070 */
[----:B------:R-:W-:-:S13]  /*1d80*/  ISETP.NE.AND.EX P0, PT, RZ, c[0x0][0x36c], PT, P0 ;  /* 0x0000db00ff007a0c */ /* 0x000fda0003f05300 */
[----:B------:R-:W-:Y:S05]  /*1d90*/  @!P0 BRA `(.L_x_2141) ;  /* 0x0000004000008947 */ /* 0x000fea0003800000 */
[----:B-1----:R-:W-:-:S04]  /*1da0*/  IADD3 R6, P0, R16, c[0x0][0x368], RZ ;  /* 0x0000da0010067a10 */ /* 0x002fc80007f1e0ff */
[----:B------:R-:W-:-:S05]  /*1db0*/  IADD3.X R7, R15, c[0x0][0x36c], RZ, P0, !PT ;  /* 0x0000db000f077a10 */ /* 0x000fca00007fe4ff */
[----:B------:R1:W5:Y:S01]  /*1dc0*/  LDG.E R6, [R6.64] ;  /* 0x0000000806067981 */ /* 0x000362000c1e1900 */
[----:B------:R-:W-:Y:S05]  /*1dd0*/  BRA `(.L_x_2142) ;  /* 0x0000005000007947 */ /* 0x000fea0003800000 */
.L_x_2141:
[----:B-1----:R-:W-:Y:S01]  /*1de0*/  MOV R6, UR6 ;  /* 0x0000000600067c02 */ /* 0x002fe20008000f00 */
[----:B------:R-:W-:Y:S05]  /*1df0*/  @!P5 BRA `(.L_x_2142) ;  /* 0x000000300000d947 */ /* 0x000fea0003800000 */
[----:B------:R-:W2:Y:S04]  /*1e00*/  LDG.E R6, [R4.64] ;  /* 0x0000000804067981 */ /* 0x000ea8000c1e1900 */
[----:B------:R-:W2:Y:S02]  /*1e10*/  LDG.E R0, [R4.64+0x4] ;  /* 0x0000040804007981 */ /* 0x000ea4000c1e1900 */
[----:B--2---:R-:W-:Y:S02]  /*1e20*/  IADD3 R6, -R6, R0, RZ ;  /* 0x0000000006067210 */ /* 0x004fe40007ffe1ff */
.L_x_2142:
        /* <DEDUP_REMOVED lines=59> */
.L_x_2144:
[----:B------:R-:W-:Y:S05]  /*21e0*/  BSYNC B0 ;  /* 0x0000000000007941 */ /* 0x000fea0003800000 */
.L_x_2143:
        /* <DEDUP_REMOVED lines=66> */
[----:B------:R-:W-:Y:S01]  /*2610*/  IMAD R22, R98, c[0x0][0x284], R3 ;  /* 0x0000a10062167a24 */ /* 0x000fe200078e0203 */
        /* <DEDUP_REMOVED lines=18> */
[C---:B------:R-:W-:Y:S01]  /*2740*/  @P2 LEA R18, P4, R9.reuse, c[0x0][0x220], 0x1 ;  /* 0x0000880009122a11 */ /* 0x040fe200078808ff */
[----:B------:R-:W-:Y:S01]  /*2750*/  @P0 IMAD.WIDE.U32 R6, R140, 0x30, R4 ;  /* 0x000000308c060825 */ /* 0x000fe200078e0004 */
[----:B------:R1:W-:Y:S02]  /*2760*/  @P3 LDGSTS.E.BYPASS.LTC128B.128 [R213+0x3100], [R20.64], !P6 ;  /* 0x0310000014d53fae */ /* 0x0003e4000f101d48 */
[----:B------:R-:W-:Y:S01]  /*2770*/  @P2 LEA.HI.X R19, R9, c[0x0][0x224], R0, 0x1, P4 ;  /* 0x0000890009132a11 */ /* 0x000fe200020f0c00 */
[----:B------:R-:W-:Y:S01]  /*2780*/  IMAD R0, R10, c[0x0][0x290], RZ ;  /* 0x0000a4000a007a24 */ /* 0x000fe200078e02ff */
[----:B------:R-:W-:Y:S01]  /*2790*/  @P0 LEA R16, P4, R6, c[0x0][0x220], 0x1 ;  /* 0x0000880006100a11 */ /* 0x000fe200078808ff */
[----:B------:R-:W-:-:S02]  /*27a0*/  @P0 IMAD.IADD R3, R7, 0x1, R3 ;  /* 0x0000000107030824 */ /* 0x000fc400078e0203 */
[----:B------:R-:W-:Y:S01]  /*27b0*/  IMAD.WIDE.U32 R10, R98, c[0x0][0x290], R92 ;  /* 0x0000a400620a7a25 */ /* 0x000fe200078e005c */
        /* <DEDUP_REMOVED lines=66> */
[----:B------:R-:W-:Y:S01]  /*2be0*/  IMAD.WIDE.U32 R4, R26, c[0x0][0x260], R244 ;  /* 0x000098001a047a25 */ /* 0x000fe200078e00f4 */
[----:B------:R-:W-:Y:S01]  /*2bf0*/  IADD3 R15, R98, 0x20, RZ ;  /* 0x00000020620f7810 */ /* 0x000fe20007ffe0ff */
        /* <DEDUP_REMOVED lines=57> */
.L_x_2180:
[----:B------:R-:W-:Y:S01]  /*2f90*/  IMAD R3, R29, 0x50, R0 ;  /* 0x000000501d037824 */ /* 0x000fe200078e0200 */
[----:B------:R-:W-:Y:S01]  /*2fa0*/  ISETP.NE.AND P1, PT, R156, 0x1, PT ;  /* 0x000000019c00780c */ /* 0x000fe20003f25270 */
[----:B------:R-:W-:Y:S01]  /*2fb0*/  IMAD.MOV.U32 R75, RZ, RZ, RZ ;  /* 0x000000ffff4b7224 */ /* 0x000fe200078e00ff */
[----:B------:R-:W-:Y:S04]  /*2fc0*/  DEPBAR.LE SB0, 0x0 ;  /* 0x000080000000791a */ /* 0x000fe80000000000 */
[----:B------:R-:W-:Y:S01]  /*2fd0*/  ISETP.GE.AND P0, PT, R3, R2, PT ;  /* 0x000000020300720c */ /* 0x000fe20003f06270 */
[----:B------:R-:W-:Y:S01]  /*2fe0*/  IMAD.IADD R3, R127, 0x1, R3 ;  /* 0x000000017f037824 */ /* 0x000fe200078e0203 */
[----:B------:R-:W-:Y:S01]  /*2ff0*/  WARPSYNC 0xffffffff ;  /* 0xffffffff00007948 */ /* 0x000fe20003800000 */
[----:B------:R-:W-:Y:S01]  /*3000*/  ISETP.GE.AND P2, PT, R155, 0x1, PT ;  /* 0x000000019b00780c */ /* 0x000fe20003f46270 */
[----:B------:R-:W-:Y:S01]  /*3010*/  BSSY B2, `(.L_x_2146) ;  /* 0x0000417000027945 */ /* 0x000fe20003800000 */
[----:B-1----:R-:W-:Y:S01]  /*3020*/  IMAD.MOV.U32 R4, RZ, RZ, R3 ;  /* 0x000000ffff047224 */ /* 0x002fe200078e0003 */
[----:B------:R-:W-:Y:S01]  /*3030*/  ISETP.GT.OR P0, PT, R0, 0x4f, P0 ;  /* 0x0000004f0000780c */ /* 0x000fe20000704670 */
[----:B------:R-:W-:Y:S05]  /*3040*/  @P1 IMAD.HI.U32 R5, R3, c[0x0][0x2bc], RZ ;  /* 0x0000af0003051a27 */ /* 0x000fea00078e00ff */
[----:B------:R-:W-:Y:S07]  /*3050*/  @P1 SHF.R.U32.HI R4, RZ, c[0x0][0x2c0], R5 ;  /* 0x0000b000ff041a19 */ /* 0x000fee0000011605 */
[C---:B------:R-:W-:Y:S04]  /*3060*/  @!P0 IADD3 R5, P1, R4.reuse, R112, RZ ;  /* 0x0000007004058210 */ /* 0x040fe80007f3e0ff */
[----:B------:R-:W-:Y:S01]  /*3070*/  @!P0 LEA.HI.X.SX32 R7, R4, R123, 0x1, P1 ;  /* 0x0000007b04078211 */ /* 0x000fe200008f0eff */
[----:B------:R-:W-:Y:S01]  /*3080*/  IMAD.MOV R4, RZ, RZ, -R4 ;  /* 0x000000ffff047224 */ /* 0x000fe200078e0a04 */
[C---:B------:R-:W-:Y:S03]  /*3090*/  @!P0 LEA R6, P1, R5.reuse, c[0x0][0x2a0], 0x2 ;  /* 0x0000a80005068a11 */ /* 0x040fe600078210ff */
[----:B------:R-:W-:Y:S01]  /*30a0*/  IMAD R76, R4, c[0x0][0x2b8], R3 ;  /* 0x0000ae00044c7a24 */ /* 0x000fe200078e0203 */
[----:B------:R-:W-:Y:S03]  /*30b0*/  @!P0 LEA.HI.X R7, R5, c[0x0][0x2a4], R7, 0x2, P1 ;  /* 0x0000a90005078a11 */ /* 0x000fe600008f1407 */
[----:B------:R-:W-:Y:S01]  /*30c0*/  IMAD.WIDE.U32 R4, R76, c[0x0][0x1e0], RZ ;  /* 0x000078004c047a25 */ /* 0x000fe200078e00ff */
        /* <DEDUP_REMOVED lines=56> */
.L_x_2150:
[----:B------:R-:W-:Y:S05]  /*3450*/  BSYNC B0 ;  /* 0x0000000000007941 */ /* 0x000fea0003800000 */
.L_x_2149:
        /* <DEDUP_REMOVED lines=39> */
.L_x_2152:
[----:B------:R-:W-:Y:S05]  /*36d0*/  BSYNC B0 ;  /* 0x0000000000007941 */ /* 0x000fea0003800000 */
.L_x_2151:
        /* <DEDUP_REMOVED lines=38> */
.L_x_2154:
[----:B------:R-:W-:Y:S05]  /*3940*/  BSYNC B0 ;  /* 0x0000000000007941 */ /* 0x000fea0003800000 */
.L_x_2153:
        /* <DEDUP_REMOVED lines=74> */
.L_x_2158:
[----:B------:R-:W-:Y:S05]  /*3df0*/  BSYNC B0 ;  /* 0x0000000000007941 */ /* 0x000fea0003800000 */
.L_x_2157:
        /* <DEDUP_REMOVED lines=57> */
.L_x_2156:
[----:B------:R-:W-:Y:S05]  /*4190*/  BSYNC B1 ;  /* 0x0000000000017941 */ /* 0x000fea0003800000 */
.L_x_2155:
        /* <DEDUP_REMOVED lines=62> */
.L_x_2162:
[----:B------:R-:W-:Y:S05]  /*4580*/  BSYNC B0 ;  /* 0x0000000000007941 */ /* 0x000fea0003800000 */
.L_x_2161:
        /* <DEDUP_REMOVED lines=57> */
.L_x_2160:
[----:B------:R-:W-:Y:S05]  /*4920*/  BSYNC B1 ;  /* 0x0000000000017941 */ /* 0x000fea0003800000 */
.L_x_2159:
        /* <DEDUP_REMOVED lines=61> */
.L_x_2165:
[----:B------:R-:W-:Y:S05]  /*4d00*/  BSYNC B0 ;  /* 0x0000000000007941 */ /* 0x000fea0003800000 */
.L_x_2164:
        /* <DEDUP_REMOVED lines=58> */
.L_x_2148:
        /* <DEDUP_REMOVED lines=213> */
.L_x_2167:
[----:B----4-:R-:W-:Y:S05]  /*5e00*/  BSYNC B0 ;  /* 0x0000000000007941 */ /* 0x010fea0003800000 */
.L_x_2166:
        /* <DEDUP_REMOVED lines=126> */
.L_x_2169:
[----:B------:R-:W-:Y:S05]  /*65f0*/  BSYNC B0 ;  /* 0x0000000000007941 */ /* 0x000fea0003800000 */
.L_x_2168:
        /* <DEDUP_REMOVED lines=128> */
.L_x_2147:
        /* <DEDUP_REMOVED lines=21> */
.L_x_2171:
[----:B-12---:R-:W-:Y:S05]  /*6f50*/  BSYNC B0 ;  /* 0x0000000000007941 */ /* 0x006fea0003800000 */
.L_x_2170:
        /* <DEDUP_REMOVED lines=17> */
.L_x_2173:
[----:B------:R-:W-:Y:S05]  /*7070*/  BSYNC B0 ;  /* 0x0000000000007941 */ /* 0x000fea0003800000 */
.L_x_2172:
        /* <DEDUP_REMOVED lines=16> */
.L_x_2163:
[----:B------:R-:W-:Y:S05]  /*7180*/  BSYNC B2 ;  /* 0x0000000000027941 */ /* 0x000fea0003800000 */
.L_x_2146:
        /* <DEDUP_REMOVED lines=101> */
.L_x_2175:
[----:B---3--:R-:W-:Y:S05]  /*77e0*/  BSYNC B0 ;  /* 0x0000000000007941 */ /* 0x008fea0003800000 */
.L_x_2174:
        /* <DEDUP_REMOVED lines=17> */
.L_x_2177:
[----:B------:R-:W-:Y:S05]  /*7900*/  BSYNC B0 ;  /* 0x0000000000007941 */ /* 0x000fea0003800000 */
.L_x_2176:
        /* <DEDUP_REMOVED lines=17> */
.L_x_2179:
[----:B------:R-:W-:Y:S05]  /*7a20*/  BSYNC B0 ;  /* 0x0000000000007941 */ /* 0x000fea0003800000 */
.L_x_2178:
        /* <DEDUP_REMOVED lines=11> */
[-C--:B------:R-:W-:Y:S03]  /*7ae0*/  @P0 IADD3 R8, P1, R10, R140.reuse, RZ ;  /* 0x0000008c0a080210 */ /* 0x080fe60007f3e0ff */
[----:B------:R-:W-:Y:S01]  /*7af0*/  @!PT LDS RZ, [RZ] ;  /* 0x00000000fffff984 */ /* 0x000fe20000000800 */
[----:B------:R-:W-:Y:S01]  /*7b00*/  @!PT LDS RZ, [RZ] ;  /* 0x00000000fffff984 */ /* 0x000fe20000000800 */
[----:B------:R-:W-:Y:S01]  /*7b10*/  @!PT LDS RZ, [RZ] ;  /* 0x00000000fffff984 */ /* 0x000fe20000000800 */
[----:B------:R1:W-:Y:S01]  /*7b20*/  @P0 LDGSTS.E.BYPASS.LTC128B.128 [R213+0x2900], [R10.64], !P6 ;  /* 0x029000000ad50fae */ /* 0x0003e2000f101d48 */
[-C--:B------:R-:W-:Y:S02]  /*7b30*/  @P0 IADD3.X R9, R11, R131.reuse, RZ, P1, !PT ;  /* 0x000000830b090210 */ /* 0x080fe40000ffe4ff */
        /* <DEDUP_REMOVED lines=14> */
.L_x_2145:
        /* <DEDUP_REMOVED lines=32> */
.L_x_2182:
[----:B------:R-:W-:Y:S05]  /*7e20*/  BSYNC B0 ;  /* 0x0000000000007941 */ /* 0x000fea0003800000 */
.L_x_2181:
        /* <DEDUP_REMOVED lines=37> */
[----:B------:R2:W-:Y:S01]  /*8080*/  STL [R1+0x4], R3 ;  /* 0x0000040301007387 */ /* 0x0005e20000100800 */
[----:B------:R-:W-:-:S03]  /*8090*/  PRMT R0, RZ, 0x7610, R0 ;  /* 0x00007610ff007816 */ /* 0x000fc60000000000 */
[----:B------:R-:W-:-:S04]  /*80a0*/  IMNMX R229, R139, R2, PT ;  /* 0x000000028be57217 */ /* 0x000fc80003800200 */
[----:B------:R-:W-:-:S13]  /*80b0*/  ISETP.GT.AND P0, PT, R229, R3, PT ;  /* 0x00000003e500720c */ /* 0x000fda0003f04270 */
[----:B------:R-:W-:Y:S05]  /*80c0*/  @!P0 BRA `(.L_x_2183) ;  /* 0x0000b39000008947 */ /* 0x000fea0003800000 */
[----:B--2---:R-:W2:Y:S04]  /*80d0*/  LDL R3, [R1+0x50] ;  /* 0x0000500001037983 */ /* 0x004ea80000100800 */
[----:B-1----:R-:W3:Y:S04]  /*80e0*/  LDL R4, [R1+0x54] ;  /* 0x0000540001047983 */ /* 0x002ee80000100800 */
[----:B------:R-:W4:Y:S04]  /*80f0*/  LDL R6, [R1] ;  /* 0x0000000001067983 */ /* 0x000f280000100800 */
[----:B------:R-:W4:Y:S04]  /*8100*/  LDL R10, [R1+0x34] ;  /* 0x00003400010a7983 */ /* 0x000f280000100800 */
[----:B------:R-:W4:Y:S04]  /*8110*/  LDL R7, [R1+0x38] ;  /* 0x0000380001077983 */ /* 0x000f280000100800 */
[----:B------:R-:W4:Y:S04]  /*8120*/  LDL R5, [R1+0x80] ;  /* 0x0000800001057983 */ /* 0x000f280000100800 */
[----:B------:R-:W4:Y:S01]  /*8130*/  LDL R9, [R1+0x58] ;  /* 0x0000580001097983 */ /* 0x000f220000100800 */
[----:B------:R-:W-:-:S04]  /*8140*/  ISETP.NE.U32.AND P0, PT, RZ, c[0x0][0x340], PT ;  /* 0x0000d000ff007a0c */ /* 0x000fc80003f05070 */
[----:B------:R-:W-:Y:S02]  /*8150*/  ISETP.NE.AND.EX P3, PT, RZ, c[0x0][0x344], PT, P0 ;  /* 0x0000d100ff007a0c */ /* 0x000fe40003f65300 */
[----:B------:R-:W-:-:S05]  /*8160*/  SHF.R.S32.HI R0, RZ, 0x1f, R143 ;  /* 0x0000001fff007819 */ /* 0x000fca000001148f */
[----:B------:R-:W-:-:S06]  /*8170*/  IMAD R0, R0, c[0x0][0x178], RZ ;  /* 0x00005e0000007a24 */ /* 0x000fcc00078e02ff */
[----:B--2---:R-:W-:-:S04]  /*8180*/  @P3 IADD3 R2, P0, R3, c[0x0][0x340], RZ ;  /* 0x0000d00003023a10 */ /* 0x004fc80007f1e0ff */
[----:B---3--:R-:W-:-:S05]  /*8190*/  @P3 IADD3.X R3, R4, c[0x0][0x344], RZ, P0, !PT ;  /* 0x0000d10004033a10 */ /* 0x008fca00007fe4ff */
[----:B------:R1:W5:Y:S01]  /*81a0*/  @P3 LDG.E R8, [R2.64] ;  /* 0x0000000802083981 */ /* 0x000362000c1e1900 */
[----:B------:R-:W-:-:S05]  /*81b0*/  IMAD.MOV.U32 R4, RZ, RZ, c[0x0][0x2c4] ;  /* 0x0000b100ff047624 */ /* 0x000fca00078e00ff */
[----:B------:R-:W-:Y:S01]  /*81c0*/  ISETP.NE.AND P1, PT, R4, 0x1, PT ;  /* 0x000000010400780c */ /* 0x000fe20003f25270 */
[----:B------:R-:W-:Y:S01]  /*81d0*/  IMAD R0, R143, c[0x0][0x17c], R0 ;  /* 0x00005f008f007a24 */ /* 0x000fe200078e0200 */
        /* <DEDUP_REMOVED lines=41> */
.L_x_2324:
[----:B------:R-:W-:Y:S05]  /*8470*/  BRA.DIV ~URZ, `(.L_x_2185) ;  /* 0x0000f1127f007947 */ /* 0x000fea000b800000 */
[----:B------:R3:W4:Y:S02]  /*8480*/  SHFL.IDX PT, R2, R6, RZ, 0x181f ;  /* 0x00181fff06027589 */ /* 0x00072400000e0000 */
.L_x_2325:
        /* <DEDUP_REMOVED lines=10> */
.L_x_2187:
[----:B------:R-:W-:Y:S05]  /*8530*/  BSYNC B0 ;  /* 0x0000000000007941 */ /* 0x000fea0003800000 */
.L_x_2186:
[----:B------:R-:W-:Y:S05]  /*8540*/  BRA.DIV ~URZ, `(.L_x_2188) ;  /* 0x0000f0b27f007947 */ /* 0x000fea000b800000 */
[----:B--2---:R2:W1:Y:S04]  /*8550*/  SHFL.IDX PT, R7, R5, 0x1, 0x181f ;  /* 0x00381f0005077f89 */ /* 0x00446800000e0000 */
[----:B----4-:R2:W4:Y:S02]  /*8560*/  SHFL.IDX PT, R2, R6, 0x1, 0x181f ;  /* 0x00381f0006027f89 */ /* 0x01052400000e0000 */
.L_x_2326:
        /* <DEDUP_REMOVED lines=10> */
.L_x_2190:
[----:B------:R-:W-:Y:S05]  /*8610*/  BSYNC B0 ;  /* 0x0000000000007941 */ /* 0x000fea0003800000 */
.L_x_2189:
[----:B------:R-:W-:Y:S05]  /*8620*/  BRA.DIV ~URZ, `(.L_x_2191) ;  /* 0x0000f0a27f007947 */ /* 0x000fea000b800000 */
[----:B-1----:R1:W2:Y:S02]  /*8630*/  SHFL.IDX PT, R7, R5, 0x2, 0x181f ;  /* 0x00581f0005077f89 */ /* 0x0022a400000e0000 */
.L_x_2327:
[----:B------:R-:W-:Y:S05]  /*8640*/  BRA.DIV ~URZ, `(.L_x_2192) ;  /* 0x0000f0f27f007947 */ /* 0x000fea000b800000 */
[----:B----4-:R4:W1:Y:S02]  /*8650*/  SHFL.IDX PT, R2, R6, 0x2, 0x181f ;  /* 0x00581f0006027f89 */ /* 0x01086400000e0000 */
.L_x_2328:
        /* <DEDUP_REMOVED lines=10> */
.L_x_2194:
[----:B------:R-:W-:Y:S05]  /*8700*/  BSYNC B0 ;  /* 0x0000000000007941 */ /* 0x000fea0003800000 */
.L_x_2193:
[----:B------:R-:W-:Y:S05]  /*8710*/  BRA.DIV ~URZ, `(.L_x_2195) ;  /* 0x0000f0927f007947 */ /* 0x000fea000b800000 */
[----:B--2---:R2:W3:Y:S04]  /*8720*/  SHFL.IDX PT, R7, R5, 0x3, 0x181f ;  /* 0x00781f0005077f89 */ /* 0x0044e800000e0000 */
[----:B-1----:R2:W1:Y:S02]  /*8730*/  SHFL.IDX PT, R2, R6, 0x3, 0x181f ;  /* 0x00781f0006027f89 */ /* 0x00246400000e0000 */
.L_x_2329:
        /* <DEDUP_REMOVED lines=10> */
.L_x_2197:
[----:B------:R-:W-:Y:S05]  /*87e0*/  BSYNC B0 ;  /* 0x0000000000007941 */ /* 0x000fea0003800000 */
.L_x_2196:
[----:B------:R-:W-:Y:S05]  /*87f0*/  BRA.DIV ~URZ, `(.L_x_2198) ;  /* 0x0000f0827f007947 */ /* 0x000fea000b800000 */
[----:B---3--:R3:W2:Y:S02]  /*8800*/  SHFL.IDX PT, R7, R5, 0x4, 0x181f ;  /* 0x00981f0005077f89 */ /* 0x0086a400000e0000 */
.L_x_2330:
[----:B------:R-:W-:Y:S05]  /*8810*/  BRA.DIV ~URZ, `(.L_x_2199) ;  /* 0x0000f0d27f007947 */ /* 0x000fea000b800000 */
[----:B-1----:R1:W3:Y:S02]  /*8820*/  SHFL.IDX PT, R2, R6, 0x4, 0x181f ;  /* 0x00981f0006027f89 */ /* 0x0022e400000e0000 */
.L_x_2331:
        /* <DEDUP_REMOVED lines=10> */
.L_x_2201:
[----:B------:R-:W-:Y:S05]  /*88d0*/  BSYNC B0 ;  /* 0x0000000000007941 */ /* 0x000fea0003800000 */
.L_x_2200:
[----:B------:R-:W-:Y:S05]  /*88e0*/  BRA.DIV ~URZ, `(.L_x_2202) ;  /* 0x0000f0727f007947 */ /* 0x000fea000b800000 */
[----:B--2---:R2:W1:Y:S04]  /*88f0*/  SHFL.IDX PT, R7, R5, 0x5, 0x181f ;  /* 0x00b81f0005077f89 */ /* 0x00446800000e0000 */
[----:B---3--:R2:W3:Y:S02]  /*8900*/  SHFL.IDX PT, R2, R6, 0x5, 0x181f ;  /* 0x00b81f0006027f89 */ /* 0x0084e400000e0000 */
.L_x_2332:
        /* <DEDUP_REMOVED lines=10> */
.L_x_2204:
[----:B------:R-:W-:Y:S05]  /*89b0*/  BSYNC B0 ;  /* 0x0000000000007941 */ /* 0x000fea0003800000 */
.L_x_2203:
[----:B------:R-:W-:Y:S05]  /*89c0*/  BRA.DIV ~URZ, `(.L_x_2205) ;  /* 0x0000f0627f007947 */ /* 0x000fea000b800000 */
[----:B-1----:R1:W2:Y:S02]  /*89d0*/  SHFL.IDX PT, R7, R5, 0x6, 0x181f ;  /* 0x00d81f0005077f89 */ /* 0x0022a400000e0000 */
.L_x_2333:
[----:B------:R-:W-:Y:S05]  /*89e0*/  BRA.DIV ~URZ, `(.L_x_2206) ;  /* 0x0000f0b27f007947 */ /* 0x000fea000b800000 */
[----:B---3--:R3:W1:Y:S02]  /*89f0*/  SHFL.IDX PT, R2, R6, 0x6, 0x181f ;  /* 0x00d81f0006027f89 */ /* 0x00866400000e0000 */
.L_x_2334:
        /* <DEDUP_REMOVED lines=10> */
.L_x_2208:
[----:B------:R-:W-:Y:S05]  /*8aa0*/  BSYNC B0 ;  /* 0x0000000000007941 */ /* 0x000fea0003800000 */
.L_x_2207:
[----:B------:R-:W-:Y:S05]  /*8ab0*/  BRA.DIV ~URZ, `(.L_x_2209) ;  /* 0x0000f0527f007947 */ /* 0x000fea000b800000 */
[----:B-12---:R-:W1:Y:S04]  /*8ac0*/  SHFL.IDX PT, R5, R5, 0x7, 0x181f ;  /* 0x00f81f0005057f89 */ /* 0x006e6800000e0000 */
[----:B------:R2:W3:Y:S02]  /*8ad0*/  SHFL.IDX PT, R3, R6, 0x7, 0x181f ;  /* 0x00f81f0006037f89 */ /* 0x0004e400000e0000 */
.L_x_2335:
        /* <DEDUP_REMOVED lines=17> */
[----:B------:R-:W3:Y:S04]  /*8bf0*/  LDL R183, [R1] ;  /* 0x0000000001b77983 */ /* 0x000ee80000100800 */
[----:B------:R-:W5:Y:S01]  /*8c00*/  LDL R186, [R1+0x2c] ;  /* 0x00002c0001ba7983 */ /* 0x000f620000100800 */
[----:B------:R-:W-:Y:S02]  /*8c10*/  IMAD.MOV.U32 R90, RZ, RZ, 0x50 ;  /* 0x00000050ff5a7424 */ /* 0x000fe400078e00ff */
[----:B------:R-:W-:Y:S02]  /*8c20*/  IMAD.MOV.U32 R96, RZ, RZ, c[0x0][0x2b8] ;  /* 0x0000ae00ff607624 */ /* 0x000fe400078e00ff */
[----:B------:R-:W-:Y:S01]  /*8c30*/  IMAD R90, R229, R90, -0x50 ;  /* 0xffffffb0e55a7424 */ /* 0x000fe200078e025a */
[----:B------:R-:W-:Y:S02]  /*8c40*/  BAR.SYNC.DEFER_BLOCKING 0x0 ;  /* 0x0000000000007b1d */ /* 0x000fe40000010000 */
[----:B------:R-:W-:Y:S01]  /*8c50*/  ISETP.NE.AND P1, PT, R96, 0x1, PT ;  /* 0x000000016000780c */ /* 0x000fe20003f25270 */
[----:B------:R-:W-:-:S02]  /*8c60*/  IMAD.MOV.U32 R214, RZ, RZ, RZ ;  /* 0x000000ffffd67224 */ /* 0x000fc400078e00ff */
        /* <DEDUP_REMOVED lines=22> */
[----:B---3--:R-:W-:-:S04]  /*8dd0*/  SHF.R.S32.HI R9, RZ, 0x1f, R7 ;  /* 0x0000001fff097819 */ /* 0x008fc80000011407 */
[----:B------:R-:W-:Y:S01]  /*8de0*/  LEA.HI R9, R9, R7, RZ, 0x3 ;  /* 0x0000000709097211 */ /* 0x000fe200078f18ff */
[----:B------:R-:W-:-:S03]  /*8df0*/  IMAD R94, R95, -0x50, R138 ;  /* 0xffffffb05f5e7824 */ /* 0x000fc600078e028a */
[----:B------:R-:W-:-:S05]  /*8e00*/  SHF.R.S32.HI R9, RZ, 0x3, R9 ;  /* 0x00000003ff097819 */ /* 0x000fca0000011409 */
[----:B------:R-:W-:-:S05]  /*8e10*/  IMAD.IADD R84, R94, 0x1, -R9 ;  /* 0x000000015e547824 */ /* 0x000fca00078e0a09 */
[C---:B------:R-:W-:Y:S02]  /*8e20*/  ISETP.GE.AND P1, PT, R84.reuse, 0x1, PT ;  /* 0x000000015400780c */ /* 0x040fe40003f26270 */
[----:B------:R-:W-:-:S11]  /*8e30*/  ISETP.GE.AND P4, PT, R84, 0x21, PT ;  /* 0x000000215400780c */ /* 0x000fd60003f86270 */
[----:B------:R-:W-:Y:S01]  /*8e40*/  @P1 ISETP.GE.AND P5, PT, R244, c[0x0][0x1d4], PT ;  /* 0x00007500f4001a0c */ /* 0x000fe20003fa6270 */
[----:B------:R-:W-:Y:S04]  /*8e50*/  STL.64 [R1+0x18], R180 ;  /* 0x000018b401007387 */ /* 0x000fe80000100a00 */
[----:B------:R-:W-:Y:S01]  /*8e60*/  STL [R1+0x14], R97 ;  /* 0x0000146101007387 */ /* 0x000fe20000100800 */
[----:B------:R-:W-:Y:S01]  /*8e70*/  BSSY B0, `(.L_x_2210) ;  /* 0x000002a000007945 */ /* 0x000fe20003800000 */
        /* <DEDUP_REMOVED lines=9> */
[----:B------:R-:W2:Y:S04]  /*8f10*/  SHFL.IDX PT, R4, R2, 0x1, 0x181f ;  /* 0x00381f0002047f89 */ /* 0x000ea800000e0000 */
[----:B------:R-:W3:Y:S04]  /*8f20*/  SHFL.IDX PT, R7, R8, RZ, 0x181f ;  /* 0x00181fff08077589 */ /* 0x000ee800000e0000 */
[----:B------:R-:W4:Y:S01]  /*8f30*/  SHFL.IDX PT, R5, R8, 0x1, 0x181f ;  /* 0x00381f0008057f89 */ /* 0x000f2200000e0000 */
[----:B------:R-:W-:-:S03]  /*8f40*/  ISETP.GE.AND P0, PT, R84, 0x11, PT ;  /* 0x000000115400780c */ /* 0x000fc60003f06270 */
[----:B------:R-:W5:Y:S04]  /*8f50*/  SHFL.IDX PT, R9, R2, 0x2, 0x181f ;  /* 0x00581f0002097f89 */ /* 0x000f6800000e0000 */
[----:B------:R-:W-:Y:S01]  /*8f60*/  SHFL.IDX PT, R10, R2, 0x3, 0x181f ;  /* 0x00781f00020a7f89 */ /* 0x000fe200000e0000 */
[----:B-1----:R-:W-:-:S03]  /*8f70*/  @P1 LEA R6, P2, R244, R3, 0x1 ;  /* 0x00000003f4061211 */ /* 0x002fc600078408ff */
[----:B------:R-:W1:Y:S02]  /*8f80*/  SHFL.IDX PT, R11, R8, 0x2, 0x181f ;  /* 0x00581f00080b7f89 */ /* 0x000e6400000e0000 */
[C---:B--2---:R-:W-:Y:S02]  /*8f90*/  @P0 LEA R4, P3, R244.reuse, R4, 0x1 ;  /* 0x00000004f4040211 */ /* 0x044fe400078608ff */
[----:B------:R-:W2:Y:S01]  /*8fa0*/  SHFL.IDX PT, R3, R8, 0x3, 0x181f ;  /* 0x00781f0008037f89 */ /* 0x000ea200000e0000 */
[C-C-:B---3--:R-:W-:Y:S02]  /*8fb0*/  @P1 LEA.HI.X R7, R244.reuse, R7, R245.reuse, 0x1, P2 ;  /* 0x00000007f4071211 */ /* 0x148fe400010f0cf5 */
[C---:B------:R-:W-:Y:S02]  /*8fc0*/  @P0 ISETP.GE.AND P2, PT, R244.reuse, c[0x0][0x1d4], PT ;  /* 0x00007500f4000a0c */ /* 0x040fe40003f46270 */
[----:B----4-:R-:W-:Y:S01]  /*8fd0*/  @P0 LEA.HI.X R5, R244, R5, R245, 0x1, P3 ;  /* 0x00000005f4050211 */ /* 0x010fe200018f0cf5 */
[----:B------:R5:W-:Y:S01]  /*8fe0*/  @P1 LDGSTS.E.BYPASS.LTC128B.128 [R213+0x2900], [R6.64], !P5 ;  /* 0x0290000006d51fae */ /* 0x000be2000e901d48 */
[----:B------:R-:W-:-:S02]  /*8ff0*/  ISETP.GE.AND P3, PT, R84, 0x31, PT ;  /* 0x000000315400780c */ /* 0x000fc40003f66270 */
[----:B------:R-:W-:-:S07]  /*9000*/  @P4 ISETP.GE.AND P5, PT, R244, c[0x0][0x1d4], PT ;  /* 0x00007500f4004a0c */ /* 0x000fce0003fa6270 */
[----:B------:R3:W-:Y:S04]  /*9010*/  @P0 LDGSTS.E.BYPASS.LTC128B.128 [R213+0x3100], [R4.64], !P2 ;  /* 0x0310000004d50fae */ /* 0x0007e8000d101d48 */
[C---:B------:R-:W-:Y:S02]  /*9020*/  @P3 ISETP.GE.AND P0, PT, R244.reuse, c[0x0][0x1d4], PT ;  /* 0x00007500f4003a0c */ /* 0x040fe40003f06270 */
[----:B-----5:R-:W-:-:S04]  /*9030*/  @P4 LEA R6, P2, R244, R9, 0x1 ;  /* 0x00000009f4064211 */ /* 0x020fc800078408ff */
[----:B-1----:R-:W-:-:S05]  /*9040*/  @P4 LEA.HI.X R7, R244, R11, R245, 0x1, P2 ;  /* 0x0000000bf4074211 */ /* 0x002fca00010f0cf5 */
[----:B------:R1:W-:Y:S01]  /*9050*/  @P4 LDGSTS.E.BYPASS.LTC128B.128 [R213+0x3900], [R6.64], !P5 ;  /* 0x0390000006d54fae */ /* 0x0003e2000e901d48 */
[----:B---3--:R-:W-:-:S04]  /*9060*/  @P3 LEA R4, P1, R244, R10, 0x1 ;  /* 0x0000000af4043211 */ /* 0x008fc800078208ff */
[----:B--2---:R-:W-:-:S05]  /*9070*/  @P3 LEA.HI.X R5, R244, R3, R245, 0x1, P1 ;  /* 0x00000003f4053211 */ /* 0x004fca00008f0cf5 */
[----:B------:R1:W-:Y:S01]  /*9080*/  @P3 LDGSTS.E.BYPASS.LTC128B.128 [R213+0x4100], [R4.64], !P0 ;  /* 0x0410000004d53fae */ /* 0x0003e2000c101d48 */
[----:B------:R-:W-:-:S03]  /*9090*/  ISETP.GE.AND P0, PT, R84, 0x41, PT ;  /* 0x000000415400780c */ /* 0x000fc60003f06270 */
[----:B------:R-:W2:Y:S04]  /*90a0*/  SHFL.IDX PT, R2, R2, 0x4, 0x181f ;  /* 0x00981f0002027f89 */ /* 0x000ea800000e0000 */
[----:B------:R1:W3:Y:S06]  /*90b0*/  SHFL.IDX PT, R3, R8, 0x4, 0x181f ;  /* 0x00981f0008037f89 */ /* 0x0002ec00000e0000 */
[----:B------:R-:W-:Y:S05]  /*90c0*/  @!P0 BRA `(.L_x_2211) ;  /* 0x0000004000008947 */ /* 0x000fea0003800000 */
[C---:B------:R-:W-:Y:S02]  /*90d0*/  ISETP.GE.AND P0, PT, R244.reuse, c[0x0][0x1d4], PT ;  /* 0x00007500f4007a0c */ /* 0x040fe40003f06270 */
[----:B--2---:R-:W-:-:S04]  /*90e0*/  LEA R2, P1, R244, R2, 0x1 ;  /* 0x00000002f4027211 */ /* 0x004fc800078208ff */
[----:B---3--:R-:W-:-:S07]  /*90f0*/  LEA.HI.X R3, R244, R3, R245, 0x1, P1 ;  /* 0x00000003f4037211 */ /* 0x008fce00008f0cf5 */
[----:B------:R2:W-:Y:S02]  /*9100*/  LDGSTS.E.BYPASS.LTC128B.128 [R213+0x4900], [R2.64], !P0 ;  /* 0x0490000002d57fae */ /* 0x0005e4000c101d48 */
.L_x_2211:
[----:B------:R-:W-:Y:S05]  /*9110*/  BSYNC B0 ;  /* 0x0000000000007941 */ /* 0x000fea0003800000 */
.L_x_2210:
[----:B------:R-:W-:Y:S01]  /*9120*/  ISETP.LT.AND P0, PT, RZ, c[0x0][0x27c], PT ;  /* 0x00009f00ff007a0c */ /* 0x000fe20003f01270 */
[----:B------:R-:W0:-:S12]  /*9130*/  LDGDEPBAR ;  /* 0x00000000000079af */ /* 0x000e180000000000 */
[----:B------:R-:W-:Y:S05]  /*9140*/  @P0 BRA `(.L_x_2212) ;  /* 0x0000002000000947 */ /* 0x000fea0003800000 */
[----:B------:R-:W-:-:S04]  /*9150*/  DEPBAR.LE SB0, 0x1 ;  /* 0x000080400000791a */ /* 0x000fc80000000000 */
[----:B------:R-:W-:Y:S05]  /*9160*/  BRA `(.L_x_2213) ;  /* 0x0000352000007947 */ /* 0x000fea0003800000 */
.L_x_2212:
[----:B------:R-:W4:Y:S01]  /*9170*/  LDL R26, [R1+0x34] ;  /* 0x00003400011a7983 */ /* 0x000f220000100800 */
[----:B--2---:R-:W-:Y:S01]  /*9180*/  SHF.R.S32.HI R2, RZ, 0x1f, R130 ;  /* 0x0000001fff027819 */ /* 0x004fe20000011482 */
[----:B------:R-:W-:Y:S01]  /*9190*/  ULDC.U8 UR4, c[0x0][0x298] ;  /* 0x0000a60000047ab9 */ /* 0x000fe20000000000 */
[----:B-1----:R-:W-:Y:S01]  /*91a0*/  IMAD.WIDE.U32 R4, R130, c[0x0][0x290], RZ ;  /* 0x0000a40082047a25 */ /* 0x002fe200078e00ff */
[----:B------:R-:W-:Y:S01]  /*91b0*/  ISETP.NE.AND P2, PT, RZ, UR4, PT ;  /* 0x00000004ff007c0c */ /* 0x000fe2000bf45270 */
[----:B------:R-:W-:Y:S02]  /*91c0*/  BSSY B2, `(.L_x_2213) ;  /* 0x000034c000027945 */ /* 0x000fe40003800000 */
[C---:B------:R-:W-:Y:S02]  /*91d0*/  IMAD R7, R2.reuse, c[0x0][0x280], RZ ;  /* 0x0000a00002077a24 */ /* 0x040fe400078e02ff */
[----:B------:R-:W-:Y:S02]  /*91e0*/  IMAD R6, R2, c[0x0][0x290], RZ ;  /* 0x0000a40002067a24 */ /* 0x000fe400078e02ff */
[----:B---3--:R-:W-:-:S04]  /*91f0*/  IMAD.WIDE.U32 R2, R130, c[0x0][0x280], RZ ;  /* 0x0000a00082027a25 */ /* 0x008fc800078e00ff */
        /* <DEDUP_REMOVED lines=8> */
[----:B----4-:R-:W-:Y:S01]  /*9280*/  LEA R4, R26, R98, 0x7 ;  /* 0x000000621a047211 */ /* 0x010fe200078e38ff */
        /* <DEDUP_REMOVED lines=28> */
.L_x_2216:
[----:B-12-4-:R-:W-:Y:S05]  /*9450*/  BSYNC B0 ;  /* 0x0000000000007941 */ /* 0x016fea0003800000 */
.L_x_2215:
        /* <DEDUP_REMOVED lines=72> */
.L_x_2220:
[----:B------:R-:W-:Y:S05]  /*98e0*/  BSYNC B0 ;  /* 0x0000000000007941 */ /* 0x000fea0003800000 */
.L_x_2219:
        /* <DEDUP_REMOVED lines=40> */
.L_x_2218:
[----:B------:R-:W-:Y:S05]  /*9b70*/  BSYNC B1 ;  /* 0x0000000000017941 */ /* 0x000fea0003800000 */
.L_x_2217:
        /* <DEDUP_REMOVED lines=45> */
.L_x_2224:
[----:B------:R-:W-:Y:S05]  /*9e50*/  BSYNC B0 ;  /* 0x0000000000007941 */ /* 0x000fea0003800000 */
.L_x_2223:
        /* <DEDUP_REMOVED lines=40> */
.L_x_2222:
[----:B------:R-:W-:Y:S05]  /*a0e0*/  BSYNC B1 ;  /* 0x0000000000017941 */ /* 0x000fea0003800000 */
.L_x_2221:
        /* <DEDUP_REMOVED lines=45> */
.L_x_2228:
[----:B------:R-:W-:Y:S05]  /*a3c0*/  BSYNC B0 ;  /* 0x0000000000007941 */ /* 0x000fea0003800000 */
.L_x_2227:
        /* <DEDUP_REMOVED lines=40> */
.L_x_2226:
[----:B------:R-:W-:Y:S05]  /*a650*/  BSYNC B1 ;  /* 0x0000000000017941 */ /* 0x000fea0003800000 */
.L_x_2225:
        /* <DEDUP_REMOVED lines=44> */
.L_x_2231:
[----:B------:R-:W-:Y:S05]  /*a920*/  BSYNC B0 ;  /* 0x0000000000007941 */ /* 0x000fea0003800000 */
.L_x_2230:
        /* <DEDUP_REMOVED lines=41> */
.L_x_2214:
        /* <DEDUP_REMOVED lines=22> */
.L_x_2233:
[----:B-123--:R-:W-:Y:S05]  /*ad20*/  BSYNC B0 ;  /* 0x0000000000007941 */ /* 0x00efea0003800000 */
.L_x_2232:
        /* <DEDUP_REMOVED lines=121> */
.L_x_2235:
[----:B------:R-:W-:Y:S05]  /*b4c0*/  BSYNC B0 ;  /* 0x0000000000007941 */ /* 0x000fea0003800000 */
.L_x_2234:
        /* <DEDUP_REMOVED lines=94> */
.L_x_2237:
[----:B------:R-:W-:Y:S05]  /*bab0*/  BSYNC B0 ;  /* 0x0000000000007941 */ /* 0x000fea0003800000 */
.L_x_2236:
        /* <DEDUP_REMOVED lines=94> */
.L_x_2239:
[----:B------:R-:W-:Y:S05]  /*c0a0*/  BSYNC B0 ;  /* 0x0000000000007941 */ /* 0x000fea0003800000 */
.L_x_2238:
        /* <DEDUP_REMOVED lines=93> */
.L_x_2229:
[----:B------:R-:W-:Y:S05]  /*c680*/  BSYNC B2 ;  /* 0x0000000000027941 */ /* 0x000fea0003800000 */
.L_x_2213:
[----:B------:R-:W-:Y:S01]  /*c690*/  IMAD.WIDE.U32 R146, R85, c[0x0][0x210], RZ ;  /* 0x0000840055927a25 */ /* 0x000fe200078e00ff */
[----:B------:R-:W-:-:S04]  /*c6a0*/  DEPBAR.LE SB0, 0x0 ;  /* 0x000080000000791a */ /* 0x000fc80000000000 */
[----:B------:R-:W-:Y:S01]  /*c6b0*/  IMAD R144, R85, c[0x0][0x214], R147 ;  /* 0x0000850055907a24 */ /* 0x000fe200078e0293 */
[----:B------:R-:W-:Y:S01]  /*c6c0*/  STL.64 [R1+0x8], R146 ;  /* 0x0000089201007387 */ /* 0x000fe20000100a00 */
[----:B------:R-:W-:Y:S02]  /*c6d0*/  IMAD R0, R88, c[0x0][0x208], RZ ;  /* 0x0000820058007a24 */ /* 0x000fe400078e02ff */
[C---:B--23--:R-:W-:Y:S01]  /*c6e0*/  IMAD.WIDE.U32 R2, R224.reuse, c[0x0][0x208], RZ ;  /* 0x00008200e0027a25 */ /* 0x04cfe200078e00ff */
[----:B------:R-:W-:Y:S03]  /*c6f0*/  STL [R1+0x10], R144 ;  /* 0x0000109001007387 */ /* 0x000fe60000100800 */
[----:B------:R-:W-:Y:S01]  /*c700*/  IMAD R0, R224, c[0x0][0x20c], R0 ;  /* 0x00008300e0007a24 */ /* 0x000fe200078e0200 */
[----:B------:R-:W2:Y:S03]  /*c710*/  LDL R85, [R1+0x4] ;  /* 0x0000040001557983 */ /* 0x000ea60000100800 */
[----:B------:R-:W-:Y:S01]  /*c720*/  IMAD.IADD R3, R3, 0x1, R0 ;  /* 0x0000000103037824 */ /* 0x000fe200078e0200 */
[----:B------:R-:W-:Y:S01]  /*c730*/  BAR.SYNC.DEFER_BLOCKING 0x0 ;  /* 0x0000000000007b1d */ /* 0x000fe20000010000 */
[----:B------:R-:W-:-:S02]  /*c740*/  IMAD R0, R89, c[0x0][0x218], RZ ;  /* 0x0000860059007a24 */ /* 0x000fc400078e02ff */
[----:B------:R-:W-:-:S04]  /*c750*/  IMAD.WIDE.U32 R2, R214, c[0x0][0x218], R2 ;  /* 0x00008600d6027a25 */ /* 0x000fc800078e0002 */
[----:B------:R-:W-:Y:S01]  /*c760*/  IMAD R0, R214, c[0x0][0x21c], R0 ;  /* 0x00008700d6007a24 */ /* 0x000fe200078e0200 */
[----:B------:R-:W-:-:S04]  /*c770*/  IADD3 R2, P0, R2, R146, RZ ;  /* 0x0000009202027210 */ /* 0x000fc80007f1e0ff */
[----:B------:R-:W-:Y:S01]  /*c780*/  IADD3.X R3, R144, R3, R0, P0, !PT ;  /* 0x0000000390037210 */ /* 0x000fe200007fe400 */
[----:B-1----:R-:W-:Y:S04]  /*c790*/  LDSM.16.M88.4 R4, [R203+0x2000] ;  /* 0x00200000cb04783b */ /* 0x002fe80000000200 */
[----:B------:R-:W1:Y:S04]  /*c7a0*/  LDSM.16.M88.4 R32, [R196] ;  /* 0x00000000c420783b */ /* 0x000e680000000200 */
[----:B------:R-:W3:Y:S04]  /*c7b0*/  LDSM.16.M88.4 R28, [R196+0x800] ;  /* 0x00080000c41c783b */ /* 0x000ee80000000200 */
[----:B------:R-:W4:Y:S04]  /*c7c0*/  LDSM.16.M88.4 R24, [R196+0x1000] ;  /* 0x00100000c418783b */ /* 0x000f280000000200 */
[----:B------:R-:W5:Y:S04]  /*c7d0*/  LDSM.16.M88.4 R20, [R196+0x1800] ;  /* 0x00180000c414783b */ /* 0x000f680000000200 */
[----:B------:R-:W4:Y:S04]  /*c7e0*/  LDSM.16.M88.4 R16, [R196+0x2000] ;  /* 0x00200000c410783b */ /* 0x000f280000000200 */
[----:B------:R-:W5:Y:S04]  /*c7f0*/  LDSM.16.M88.4 R8, [R203] ;  /* 0x00000000cb08783b */ /* 0x000f680000000200 */
[----:B------:R-:W-:Y:S04]  /*c800*/  LDSM.16.M88.4 R12, [R206+0x2000] ;  /* 0x00200000ce0c783b */ /* 0x000fe80000000200 */
[----:B------:R-:W5:Y:S04]  /*c810*/  LDSM.16.M88.4 R104, [R208] ;  /* 0x00000000d068783b */ /* 0x000f680000000200 */
[----:B------:R-:W5:Y:S04]  /*c820*/  LDSM.16.M88.4 R68, [R209] ;  /* 0x00000000d144783b */ /* 0x000f680000000200 */
[----:B------:R-:W5:Y:S04]  /*c830*/  LDSM.16.M88.4 R56, [R207] ;  /* 0x00000000cf38783b */ /* 0x000f680000000200 */
[----:B------:R-:W5:Y:S01]  /*c840*/  LDSM.16.M88.4 R60, [R211] ;  /* 0x00000000d33c783b */ /* 0x000f620000000200 */
[C---:B-1----:R-:W-:Y:S03]  /*c850*/  HMMA.16816.F32.BF16 R48, R4.reuse, R32, RZ ;  /* 0x000000200430723c */ /* 0x042fe600000418ff */
[----:B------:R-:W1:Y:S05]  /*c860*/  LDSM.16.M88.4 R64, [R210] ;  /* 0x00000000d240783b */ /* 0x000e6a0000000200 */
[C---:B---3--:R-:W-:Y:S08]  /*c870*/  HMMA.16816.F32.BF16 R44, R4.reuse, R28, RZ ;  /* 0x0000001c042c723c */ /* 0x048ff000000418ff */
[C---:B----4-:R-:W-:Y:S08]  /*c880*/  HMMA.16816.F32.BF16 R40, R4.reuse, R24, RZ ;  /* 0x000000180428723c */ /* 0x050ff000000418ff */
[C---:B-----5:R-:W-:Y:S08]  /*c890*/  HMMA.16816.F32.BF16 R36, R4.reuse, R20, RZ ;  /* 0x000000140424723c */ /* 0x060ff000000418ff */
[C---:B------:R-:W-:Y:S08]  /*c8a0*/  HMMA.16816.F32.BF16 R52, R4.reuse, R16, RZ ;  /* 0x000000100434723c */ /* 0x040ff000000418ff */
[C---:B------:R-:W-:Y:S08]  /*c8b0*/  HMMA.16816.F32.BF16 R72, R4.reuse, R34, RZ ;  /* 0x000000220448723c */ /* 0x040ff000000418ff */
[C---:B------:R-:W-:Y:S08]  /*c8c0*/  HMMA.16816.F32.BF16 R76, R4.reuse, R30, RZ ;  /* 0x0000001e044c723c */ /* 0x040ff000000418ff */
[C---:B------:R-:W-:Y:S08]  /*c8d0*/  HMMA.16816.F32.BF16 R80, R4.reuse, R26, RZ ;  /* 0x0000001a0450723c */ /* 0x040ff000000418ff */
[C---:B------:R-:W-:Y:S08]  /*c8e0*/  HMMA.16816.F32.BF16 R100, R4.reuse, R22, RZ ;  /* 0x000000160464723c */ /* 0x040ff000000418ff */
[----:B------:R-:W-:Y:S01]  /*c8f0*/  HMMA.16816.F32.BF16 R4, R4, R18, RZ ;  /* 0x000000120404723c */ /* 0x000fe200000418ff */
[----:B------:R-:W-:-:S04]  /*c900*/  LEA R0, P0, R2, c[0x0][0x1f8], 0x1 ;  /* 0x00007e0002007a11 */ /* 0x000fc800078008ff */
[----:B------:R-:W-:Y:S02]  /*c910*/  LEA.HI.X R2, R2, c[0x0][0x1fc], R3, 0x1, P0 ;  /* 0x00007f0002027a11 */ /* 0x000fe400000f0c03 */
[----:B------:R-:W3:Y:S01]  /*c920*/  SHFL.IDX PT, R3, R0, RZ, 0x181f ;  /* 0x00181fff00037589 */ /* 0x000ee200000e0000 */
[C---:B------:R-:W-:Y:S08]  /*c930*/  HMMA.16816.F32.BF16 R108, R8.reuse, R32, RZ ;  /* 0x00000020086c723c */ /* 0x040ff000000418ff */
[----:B------:R-:W-:Y:S08]  /*c940*/  HMMA.16816.F32.BF16 R168, R8, R34, RZ ;  /* 0x0000002208a8723c */ /* 0x000ff000000418ff */
[C---:B------:R-:W-:Y:S01]  /*c950*/  HMMA.16816.F32.BF16 R32, R12.reuse, R106, R4 ;  /* 0x0000006a0c20723c */ /* 0x040fe20000041804 */
[----:B------:R-:W4:Y:S04]  /*c960*/  SHFL.IDX PT, R4, R0, 0x1, 0x181f ;  /* 0x00381f0000047f89 */ /* 0x000f2800000e0000 */
[----:B------:R-:W5:Y:S03]  /*c970*/  SHFL.IDX PT, R6, R0, 0x2, 0x181f ;  /* 0x00581f0000067f89 */ /* 0x000f6600000e0000 */
[C---:B------:R-:W-:Y:S01]  /*c980*/  HMMA.16816.F32.BF16 R136, R12.reuse, R68, R36 ;  /* 0x000000440c88723c */ /* 0x040fe20000041824 */
[----:B------:R-:W-:Y:S07]  /*c990*/  SHFL.IDX PT, R7, R2, 0x1, 0x181f ;  /* 0x00381f0002077f89 */ /* 0x000fee00000e0000 */
[C---:B------:R-:W-:Y:S01]  /*c9a0*/  HMMA.16816.F32.BF16 R140, R12.reuse, R56, R48 ;  /* 0x000000380c8c723c */ /* 0x040fe20000041830 */
[----:B------:R-:W-:Y:S07]  /*c9b0*/  SHFL.IDX PT, R5, R0, 0x3, 0x181f ;  /* 0x00781f0000057f89 */ /* 0x000fee00000e0000 */
[C---:B------:R-:W-:Y:S08]  /*c9c0*/  HMMA.16816.F32.BF16 R132, R12.reuse, R60, R44 ;  /* 0x0000003c0c84723c */ /* 0x040ff0000004182c */
[C---:B-1----:R-:W-:Y:S08]  /*c9d0*/  HMMA.16816.F32.BF16 R124, R12.reuse, R64, R40 ;  /* 0x000000400c7c723c */ /* 0x042ff00000041828 */
[C---:B------:R-:W-:Y:S08]  /*c9e0*/  HMMA.16816.F32.BF16 R128, R12.reuse, R104, R52 ;  /* 0x000000680c80723c */ /* 0x040ff00000041834 */
[C---:B------:R-:W-:Y:S08]  /*c9f0*/  HMMA.16816.F32.BF16 R72, R12.reuse, R58, R72 ;  /* 0x0000003a0c48723c */ /* 0x040ff00000041848 */
[C---:B------:R-:W-:Y:S08]  /*ca00*/  HMMA.16816.F32.BF16 R76, R12.reuse, R62, R76 ;  /* 0x0000003e0c4c723c */ /* 0x040ff0000004184c */
[C---:B------:R-:W-:Y:S08]  /*ca10*/  HMMA.16816.F32.BF16 R80, R12.reuse, R66, R80 ;  /* 0x000000420c50723c */ /* 0x040ff00000041850 */
[----:B------:R-:W-:Y:S01]  /*ca20*/  HMMA.16816.F32.BF16 R36, R12, R70, R100 ;  /* 0x000000460c24723c */ /* 0x000fe20000041864 */
[----:B------:R-:W1:Y:S07]  /*ca30*/  SHFL.IDX PT, R13, R2, RZ, 0x181f ;  /* 0x00181fff020d7589 */ /* 0x000e6e00000e0000 */
[C---:B------:R-:W-:Y:S08]  /*ca40*/  HMMA.16816.F32.BF16 R112, R8.reuse, R24, RZ ;  /* 0x000000180870723c */ /* 0x040ff000000418ff */
[C---:B------:R-:W-:Y:S08]  /*ca50*/  HMMA.16816.F32.BF16 R160, R8.reuse, R26, RZ ;  /* 0x0000001a08a0723c */ /* 0x040ff000000418ff */
[C---:B------:R-:W-:Y:S01]  /*ca60*/  HMMA.16816.F32.BF16 R24, R8.reuse, R20, RZ ;  /* 0x000000140818723c */ /* 0x040fe200000418ff */
[----:B------:R-:W1:Y:S07]  /*ca70*/  SHFL.IDX PT, R20, R2, 0x2, 0x181f ;  /* 0x00581f0002147f89 */ /* 0x000e6e00000e0000 */
[C---:B------:R-:W-:Y:S01]  /*ca80*/  HMMA.16816.F32.BF16 R120, R8.reuse, R16, RZ ;  /* 0x000000100878723c */ /* 0x040fe200000418ff */
[----:B------:R1:W1:Y:S07]  /*ca90*/  SHFL.IDX PT, R17, R0, 0x4, 0x181f ;  /* 0x00981f0000117f89 */ /* 0x00026e00000e0000 */
[----:B------:R-:W-:Y:S01]  /*caa0*/  HMMA.16816.F32.BF16 R152, R8, R18, RZ ;  /* 0x000000120898723c */ /* 0x000fe200000418ff */
[----:B------:R-:W2:Y:S01]  /*cab0*/  SHFL.IDX PT, R19, R2, 0x3, 0x181f ;  /* 0x00781f0002137f89 */ /* 0x000ea200000e0000 */
[----:B------:R-:W-:-:S03]  /*cac0*/  IMAD.SHL.U32 R16, R244, 0x2, RZ ;  /* 0x00000002f4107824 */ /* 0x000fc600078e00ff */
[----:B------:R2:W2:Y:S01]  /*cad0*/  SHFL.IDX PT, R18, R2, 0x4, 0x181f ;  /* 0x00981f0002127f89 */ /* 0x0004a200000e0000 */
[----:B------:R-:W-:Y:S02]  /*cae0*/  ISETP.GE.AND P0, PT, R244, c[0x0][0x1d4], PT ;  /* 0x00007500f4007a0c */ /* 0x000fe40003f06270 */
[----:B------:R-:W-:Y:S01]  /*caf0*/  HMMA.16816.F32.BF16 R116, R8, R28, RZ ;  /* 0x0000001c0874723c */ /* 0x000fe200000418ff */
[-C--:B---3--:R-:W-:Y:S02]  /*cb00*/  IADD3 R14, P2, R3, R16.reuse, RZ ;  /* 0x00000010030e7210 */ /* 0x088fe40007f5e0ff */
[-C--:B----4-:R-:W-:Y:S02]  /*cb10*/  IADD3 R12, P1, R4, R16.reuse, RZ ;  /* 0x00000010040c7210 */ /* 0x090fe40007f3e0ff */
[----:B-----5:R-:W-:-:S03]  /*cb20*/  IADD3 R6, P3, R6, R16, RZ ;  /* 0x0000001006067210 */ /* 0x020fc60007f7e0ff */
[----:B------:R-:W-:Y:S01]  /*cb30*/  HMMA.16816.F32.BF16 R164, R8, R30, RZ ;  /* 0x0000001e08a4723c */ /* 0x000fe200000418ff */
[----:B-1----:R-:W-:-:S07]  /*cb40*/  SHF.L.U64.HI R0, R244, 0x1, R245 ;  /* 0x00000001f4007819 */ /* 0x002fce00000102f5 */
[----:B------:R-:W-:Y:S01]  /*cb50*/  HMMA.16816.F32.BF16 R156, R8, R22, RZ ;  /* 0x00000016089c723c */ /* 0x000fe200000418ff */
[----:B------:R-:W1:Y:S01]  /*cb60*/  LDSM.16.M88.4 R8, [R206] ;  /* 0x00000000ce08783b */ /* 0x000e620000000200 */
[C---:B------:R-:W-:Y:S01]  /*cb70*/  ISETP.LT.OR P6, PT, R84.reuse, 0x1, P0 ;  /* 0x000000015400780c */ /* 0x040fe200007c1670 */
[--C-:B------:R-:W-:Y:S01]  /*cb80*/  IMAD.X R15, R13, 0x1, R0.reuse, P2 ;  /* 0x000000010d0f7824 */ /* 0x100fe200010e0600 */
[C---:B------:R-:W-:Y:S01]  /*cb90*/  ISETP.LT.OR P5, PT, R84.reuse, 0x11, P0 ;  /* 0x000000115400780c */ /* 0x040fe200007a1670 */
[--C-:B------:R-:W-:Y:S01]  /*cba0*/  IMAD.X R13, R7, 0x1, R0.reuse, P1 ;  /* 0x00000001070d7824 */ /* 0x100fe200008e0600 */
[----:B------:R-:W-:Y:S01]  /*cbb0*/  ISETP.LT.OR P4, PT, R84, 0x21, P0 ;  /* 0x000000215400780c */ /* 0x000fe20000781670 */
[----:B------:R-:W-:Y:S01]  /*cbc0*/  IMAD.X R7, R20, 0x1, R0, P3 ;  /* 0x0000000114077824 */ /* 0x000fe200018e0600 */
[C---:B------:R-:W-:Y:S02]  /*cbd0*/  ISETP.LT.OR P3, PT, R84.reuse, 0x31, P0 ;  /* 0x000000315400780c */ /* 0x040fe40000761670 */
[----:B------:R-:W-:-:S02]  /*cbe0*/  ISETP.LT.OR P2, PT, R84, 0x41, P0 ;  /* 0x000000415400780c */ /* 0x000fc40000741670 */
[-C--:B------:R-:W-:Y:S02]  /*cbf0*/  IADD3 R4, P1, R5, R16.reuse, RZ ;  /* 0x0000001005047210 */ /* 0x080fe40007f3e0ff */
[----:B--2---:R-:W-:Y:S01]  /*cc00*/  IADD3 R2, P0, R17, R16, RZ ;  /* 0x0000001011027210 */ /* 0x004fe20007f1e0ff */
[----:B------:R-:W-:Y:S01]  /*cc10*/  @!PT LDS RZ, [RZ] ;  /* 0x00000000fffff984 */ /* 0x000fe20000000800 */
[----:B------:R-:W-:Y:S01]  /*cc20*/  @!PT LDS RZ, [RZ] ;  /* 0x00000000fffff984 */ /* 0x000fe20000000800 */
[----:B------:R-:W-:Y:S01]  /*cc30*/  @!PT LDS RZ, [RZ] ;  /* 0x00000000fffff984 */ /* 0x000fe20000000800 */
[----:B------:R2:W-:Y:S02]  /*cc40*/  LDGSTS.E.BYPASS.LTC128B.128 [R213+0x100], [R14.64], !P6 ;  /* 0x001000000ed57fae */ /* 0x0005e4000f101d48 */
[--C-:B------:R-:W-:Y:S02]  /*cc50*/  IMAD.X R5, R19, 0x1, R0.reuse, P1 ;  /* 0x0000000113057824 */ /* 0x100fe400008e0600 */
[----:B------:R-:W-:Y:S01]  /*cc60*/  IMAD.X R3, R18, 0x1, R0, P0 ;  /* 0x0000000112037824 */ /* 0x000fe200000e0600 */
[----:B------:R2:W-:Y:S04]  /*cc70*/  LDGSTS.E.BYPASS.LTC128B.128 [R213+0x900], [R12.64], !P5 ;  /* 0x009000000cd57fae */ /* 0x0005e8000e901d48 */
[----:B------:R3:W-:Y:S04]  /*cc80*/  LDGSTS.E.BYPASS.LTC128B.128 [R213+0x1100], [R6.64], !P4 ;  /* 0x0110000006d57fae */ /* 0x0007e8000e101d48 */
[----:B------:R3:W-:Y:S04]  /*cc90*/  LDGSTS.E.BYPASS.LTC128B.128 [R213+0x1900], [R4.64], !P3 ;  /* 0x0190000004d57fae */ /* 0x0007e8000d901d48 */
[----:B------:R4:W-:Y:S04]  /*cca0*/  LDGSTS.E.BYPASS.LTC128B.128 [R213+0x2100], [R2.64], !P2 ;  /* 0x0210000002d57fae */ /* 0x0009e8000d101d48 */
[----:B------:R-:W-:Y:S04]  /*ccb0*/  LDSM.16.M88.4 R48, [R202+0x1800] ;  /* 0x00180000ca30783b */ /* 0x000fe80000000200 */
[----:B------:R-:W-:Y:S04]  /*ccc0*/  LDSM.16.M88.4 R44, [R202+0x2000] ;  /* 0x00200000ca2c783b */ /* 0x000fe80000000200 */
[----:B------:R-:W-:Y:S04]  /*ccd0*/  LDSM.16.M88.4 R20, [R202] ;  /* 0x00000000ca14783b */ /* 0x000fe80000000200 */
[----:B------:R-:W-:Y:S04]  /*cce0*/  LDSM.16.M88.4 R40, [R202+0x800] ;  /* 0x00080000ca28783b */ /* 0x000fe80000000200 */
[----:B------:R-:W-:Y:S04]  /*ccf0*/  LDSM.16.M88.4 R52, [R202+0x1000] ;  /* 0x00100000ca34783b */ /* 0x000fe80000000200 */
[----:B---3--:R-:W3:Y:S04]  /*cd00*/  LDSM.16.M88.4 R4, [R204+0x2000] ;  /* 0x00200000cc04783b */ /* 0x008ee80000000200 */
[----:B--2---:R-:W2:Y:S01]  /*cd10*/  LDSM.16.M88.4 R12, [R204] ;  /* 0x00000000cc0c783b */ /* 0x004ea20000000200 */
        /* <DEDUP_REMOVED lines=11> */
[----:B------:R-:W-:Y:S07]  /*cdd0*/  LDSM.16.M88.4 R8, [R205] ;  /* 0x00000000cd08783b */ /* 0x000fee0000000200 */
[C---:B---3--:R-:W-:Y:S08]  /*cde0*/  HMMA.16816.F32.BF16 R116, R4.reuse, R48, R136 ;  /* 0x000000300474723c */ /* 0x048ff00000041888 */
        /* <DEDUP_REMOVED lines=9> */
[----:B------:R-:W-:Y:S01]  /*ce80*/  HMMA.16816.F32.BF16 R80, R4, R46, R32 ;  /* 0x0000002e0450723c */ /* 0x000fe20000041820 */
[----:B------:R-:W-:Y:S04]  /*ce90*/  LDSM.16.M88.4 R4, [R205+0x2000] ;  /* 0x00200000cd04783b */ /* 0x000fe80000000200 */
[----:B------:R-:W-:Y:S03]  /*cea0*/  LDSM.16.M88.4 R32, [R199+0x800] ;  /* 0x00080000c720783b */ /* 0x000fe60000000200 */
[C---:B--2---:R-:W-:Y:S01]  /*ceb0*/  HMMA.16816.F32.BF16 R76, R12.reuse, R20, R28 ;  /* 0x000000140c4c723c */ /* 0x044fe2000004181c */
[----:B------:R-:W-:Y:S07]  /*cec0*/  LDSM.16.M88.4 R28, [R199+0x1000] ;  /* 0x00100000c71c783b */ /* 0x000fee0000000200 */
[----:B------:R-:W-:Y:S01]  /*ced0*/  HMMA.16816.F32.BF16 R72, R12, R22, R24 ;  /* 0x000000160c48723c */ /* 0x000fe20000041818 */
[----:B------:R-:W1:Y:S04]  /*cee0*/  LDSM.16.M88.4 R20, [R199+0x2000] ;  /* 0x00200000c714783b */ /* 0x000e680000000200 */
[----:B------:R-:W2:Y:S01]  /*cef0*/  LDSM.16.M88.4 R24, [R199+0x1800] ;  /* 0x00180000c718783b */ /* 0x000ea20000000200 */
[----:B------:R-:W-:Y:S01]  /*cf00*/  ISETP.GT.AND P0, PT, R95, R85, PT ;  /* 0x000000555f00720c */ /* 0x000fe20003f04270 */
[----:B------:R-:W-:-:S04]  /*cf10*/  DEPBAR.LE SB0, 0x0 ;  /* 0x000080000000791a */ /* 0x000fc80000000000 */
        /* <DEDUP_REMOVED lines=8> */
[----:B------:R-:W-:Y:S07]  /*cfa0*/  BSSY B0, `(.L_x_2240) ;  /* 0x0000057000007945 */ /* 0x000fee0003800000 */
[C---:B-1----:R-:W-:Y:S08]  /*cfb0*/  HMMA.16816.F32.BF16 R148, R4.reuse, R22, R80 ;  /* 0x000000160494723c */ /* 0x042ff00000041850 */
        /* <DEDUP_REMOVED lines=9> */
[C---:B--2---:R-:W-:Y:S08]  /*d050*/  HMMA.16816.F32.BF16 R100, R4.reuse, R24, R116 ;  /* 0x000000180464723c */ /* 0x044ff00000041874 */
        /* <DEDUP_REMOVED lines=12> */
[----:B----4-:R-:W-:Y:S01]  /*d120*/  ISETP.NE.AND P1, PT, R96, 0x1, PT ;  /* 0x000000016000780c */ /* 0x010fe20003f25270 */
[----:B------:R-:W-:Y:S01]  /*d130*/  IMAD.MOV.U32 R214, RZ, RZ, RZ ;  /* 0x000000ffffd67224 */ /* 0x000fe200078e00ff */
[----:B------:R-:W-:-:S02]  /*d140*/  IADD3 R3, R183, R90, R186 ;  /* 0x0000005ab7037210 */ /* 0x000fc40007ffe0ba */
[----:B------:R-:W-:Y:S02]  /*d150*/  ISETP.GT.AND P0, PT, R183, 0x4f, PT ;  /* 0x0000004fb700780c */ /* 0x000fe40003f04270 */
[----:B------:R-:W-:-:S05]  /*d160*/  IADD3 R3, R3, -0x50, RZ ;  /* 0xffffffb003037810 */ /* 0x000fca0007ffe0ff */
[----:B------:R-:W-:Y:S02]  /*d170*/  IMAD.MOV.U32 R2, RZ, RZ, R3 ;  /* 0x000000ffff027224 */ /* 0x000fe400078e0003 */
[----:B------:R-:W-:-:S05]  /*d180*/  @P1 IMAD.HI.U32 R4, R3, c[0x0][0x2bc], RZ ;  /* 0x0000af0003041a27 */ /* 0x000fca00078e00ff */
[----:B------:R-:W-:-:S04]  /*d190*/  @P1 SHF.R.U32.HI R2, RZ, c[0x0][0x2c0], R4 ;  /* 0x0000b000ff021a19 */ /* 0x000fc80000011604 */
[----:B------:R-:W-:-:S04]  /*d1a0*/  @!P0 IADD3 R5, P1, R2, R184, RZ ;  /* 0x000000b802058210 */ /* 0x000fc80007f3e0ff */
[----:B------:R-:W-:Y:S02]  /*d1b0*/  @!P0 LEA.HI.X.SX32 R6, R2, R182, 0x1, P1 ;  /* 0x000000b602068211 */ /* 0x000fe400008f0eff */
[----:B------:R-:W-:-:S04]  /*d1c0*/  @!P0 LEA R4, P1, R5, c[0x0][0x2a0], 0x2 ;  /* 0x0000a80005048a11 */ /* 0x000fc800078210ff */
[----:B------:R-:W-:-:S05]  /*d1d0*/  @!P0 LEA.HI.X R5, R5, c[0x0][0x2a4], R6, 0x2, P1 ;  /* 0x0000a90005058a11 */ /* 0x000fca00008f1406 */
[----:B------:R1:W2:Y:S01]  /*d1e0*/  @!P0 LDG.E R214, [R4.64] ;  /* 0x0000000804d68981 */ /* 0x0002a2000c1e1900 */
[----:B------:R-:W-:-:S04]  /*d1f0*/  IMAD.MOV R2, RZ, RZ, -R2 ;  /* 0x000000ffff027224 */ /* 0x000fc800078e0a02 */
[----:B------:R-:W-:-:S05]  /*d200*/  IMAD R224, R2, c[0x0][0x2b8], R3 ;  /* 0x0000ae0002e07a24 */ /* 0x000fca00078e0203 */
[----:B------:R-:W-:-:S05]  /*d210*/  SHF.R.S32.HI R2, RZ, 0x1f, R224 ;  /* 0x0000001fff027819 */ /* 0x000fca00000114e0 */
[----:B-1----:R-:W-:Y:S02]  /*d220*/  IMAD R4, R2, c[0x0][0x1e0], RZ ;  /* 0x0000780002047a24 */ /* 0x002fe400078e02ff */
[----:B------:R-:W-:-:S04]  /*d230*/  IMAD.WIDE.U32 R2, R224, c[0x0][0x1e0], RZ ;  /* 0x00007800e0027a25 */ /* 0x000fc800078e00ff */
        /* <DEDUP_REMOVED lines=12> */
.L_x_2336:
        /* <DEDUP_REMOVED lines=22> */
[----:B------:R2:W-:Y:S01]  /*d460*/  LDGSTS.E.BYPASS.LTC128B.128 [R213+0x4100], [R2.64], !P0 ;  /* 0x0410000002d57fae */ /* 0x0005e2000c101d48 */
[----:B----4-:R-:W-:-:S04]  /*d470*/  SEL R6, RZ, 0x10, P0 ;  /* 0x00000010ff067807 */ /* 0x010fc80000000000 */
.L_x_2337:
[C---:B-123--:R-:W-:Y:S02]  /*d480*/  IADD3 R2, -R6.reuse, 0x10, RZ ;  /* 0x0000001006027810 */ /* 0x04efe40007ffe1ff */
[----:B------:R-:W-:Y:S02]  /*d490*/  ISETP.NE.U32.AND P2, PT, R6, RZ, PT ;  /* 0x000000ff0600720c */ /* 0x000fe40003f45070 */
[----:B------:R-:W-:-:S04]  /*d4a0*/  LOP3.LUT R2, R2, 0xf, RZ, 0xc0, !PT ;  /* 0x0000000f02027812 */ /* 0x000fc800078ec0ff */
[----:B------:R-:W-:-:S04]  /*d4b0*/  IADD3 R2, P1, P0, R2, R4, R16 ;  /* 0x0000000402027210 */ /* 0x000fc8000783e010 */
[----:B------:R-:W-:-:S05]  /*d4c0*/  IADD3.X R3, RZ, R5, R0, P1, P0 ;  /* 0x00000005ff037210 */ /* 0x000fca0000fe0400 */
[----:B------:R-:W-:Y:S01]  /*d4d0*/  @!PT LDS RZ, [RZ] ;  /* 0x00000000fffff984 */ /* 0x000fe20000000800 */
[----:B------:R-:W-:Y:S01]  /*d4e0*/  @!PT LDS RZ, [RZ] ;  /* 0x00000000fffff984 */ /* 0x000fe20000000800 */
[----:B------:R-:W-:Y:S01]  /*d4f0*/  @!PT LDS RZ, [RZ] ;  /* 0x00000000fffff984 */ /* 0x000fe20000000800 */
[----:B------:R1:W-:Y:S04]  /*d500*/  LDGSTS.E.BYPASS.LTC128B.128.ZFILL [R213+0x4900], [R2.64], P2 ;  /* 0x0490000002d57fae */ /* 0x0003e80009141d48 */
.L_x_2241:
[----:B----4-:R-:W-:Y:S05]  /*d510*/  BSYNC B0 ;  /* 0x0000000000007941 */ /* 0x010fea0003800000 */
.L_x_2240:
[----:B------:R-:W2:Y:S04]  /*d520*/  LDL R0, [R1+0x7c] ;  /* 0x00007c0001007983 */ /* 0x000ea80000100800 */
[----:B------:R-:W0:Y:S01]  /*d530*/  LDGDEPBAR ;  /* 0x00000000000079af */ /* 0x000e220000000000 */
[----:B--2---:R-:W-:-:S05]  /*d540*/  IMAD.IADD R0, R94, 0x1, -R0 ;  /* 0x000000015e007824 */ /* 0x004fca00078e0a00 */
[C---:B------:R-:W-:Y:S02]  /*d550*/  ISETP.GT.AND P0, PT, R0.reuse, 0x1, PT ;  /* 0x000000010000780c */ /* 0x040fe40003f04270 */
[----:B------:R-:W-:Y:S02]  /*d560*/  ISETP.GT.AND P1, PT, R0, RZ, PT ;  /* 0x000000ff0000720c */ /* 0x000fe40003f24270 */
[----:B------:R-:W-:Y:S02]  /*d570*/  FSEL R38, R143, -INF , P0 ;  /* 0xff8000008f267808 */ /* 0x000fe40000000000 */
[----:B------:R-:W-:Y:S02]  /*d580*/  FSEL R29, R141, -INF , P0 ;  /* 0xff8000008d1d7808 */ /* 0x000fe40000000000 */
[----:B------:R-:W-:Y:S02]  /*d590*/  FSEL R17, R79, -INF , P0 ;  /* 0xff8000004f117808 */ /* 0x000fe40000000000 */
[----:B------:R-:W-:-:S02]  /*d5a0*/  FSEL R10, R77, -INF , P0 ;  /* 0xff8000004d0a7808 */ /* 0x000fc40000000000 */
[----:B------:R-:W-:Y:S02]  /*d5b0*/  ISETP.GT.AND P0, PT, R0, 0x11, PT ;  /* 0x000000110000780c */ /* 0x000fe40003f04270 */
[----:B------:R-:W-:Y:S02]  /*d5c0*/  FSEL R37, R142, -INF , P1 ;  /* 0xff8000008e257808 */ /* 0x000fe40000800000 */
[----:B------:R-:W-:Y:S02]  /*d5d0*/  FSEL R27, R140, -INF , P1 ;  /* 0xff8000008c1b7808 */ /* 0x000fe40000800000 */
[----:B------:R-:W-:Y:S02]  /*d5e0*/  ISETP.GT.AND P3, PT, R0, 0x8, PT ;  /* 0x000000080000780c */ /* 0x000fe40003f64270 */
        /* <DEDUP_REMOVED lines=20> */
[----:B------:R-:W-:Y:S02]  /*d730*/  FSEL R25, R70, -INF , P1 ;  /* 0xff80000046197808 */ /* 0x000fe40000800000 */
        /* <DEDUP_REMOVED lines=42> */
[----:B-1----:R-:W-:Y:S02]  /*d9e0*/  FMNMX.FTZ R2, R15, R17, !PT ;  /* 0x000000110f027209 */ /* 0x002fe40007810000 */
        /* <DEDUP_REMOVED lines=118> */
.L_x_2338:
[C---:B------:R-:W-:Y:S01]  /*e150*/  FMUL.FTZ R0, R90.reuse, c[0x0][0x2d0] ;  /* 0x0000b4005a007a20 */ /* 0x040fe20000410000 */
[----:B------:R-:W-:Y:S01]  /*e160*/  FSETP.NEU.FTZ.AND P0, PT, R90, -INF , PT ;  /* 0xff8000005a00780b */ /* 0x000fe20003f1d000 */
[----:B------:R-:W2:Y:S01]  /*e170*/  LDL R230, [R1+0x4] ;  /* 0x0000040001e67983 */ /* 0x000ea20000100800 */
[C---:B------:R-:W-:Y:S01]  /*e180*/  FMUL.FTZ R3, R89.reuse, c[0x0][0x2d0] ;  /* 0x0000b40059037a20 */ /* 0x040fe20000410000 */
        /* <DEDUP_REMOVED lines=10> */
[----:B------:R-:W4:Y:S01]  /*e230*/  LDSM.16.MT88.4 R40, [R197+0x800] ;  /* 0x00080000c528783b */ /* 0x000f220000004200 */
[----:B------:R-:W-:Y:S02]  /*e240*/  FFMA.FTZ R5, R28, c[0x0][0x2d0], -R3 ;  /* 0x0000b4001c057a23 */ /* 0x000fe40000010803 */
[--C-:B------:R-:W-:Y:S01]  /*e250*/  FFMA.FTZ R101, R76, c[0x0][0x2d0], -R4.reuse ;  /* 0x0000b4004c657a23 */ /* 0x100fe20000010804 */
[----:B------:R-:W5:Y:S01]  /*e260*/  LDSM.16.MT88.4 R44, [R201] ;  /* 0x00000000c92c783b */ /* 0x000f620000004200 */
[----:B------:R-:W-:-:S02]  /*e270*/  FFMA.FTZ R96, R75, c[0x0][0x2d0], -R4 ;  /* 0x0000b4004b607a23 */ /* 0x000fc40000010804 */
[----:B------:R1:W-:Y:S01]  /*e280*/  MUFU.EX2 R225, R2 ;  /* 0x0000000200e17308 */ /* 0x0003e20000000800 */
[--C-:B------:R-:W-:Y:S02]  /*e290*/  FFMA.FTZ R84, R72, c[0x0][0x2d0], -R4.reuse ;  /* 0x0000b40048547a23 */ /* 0x100fe40000010804 */
[--C-:B------:R-:W-:Y:S02]  /*e2a0*/  FFMA.FTZ R83, R71, c[0x0][0x2d0], -R4.reuse ;  /* 0x0000b40047537a23 */ /* 0x100fe40000010804 */
[--C-:B------:R-:W-:Y:S02]  /*e2b0*/  FFMA.FTZ R150, R69, c[0x0][0x2d0], -R4.reuse ;  /* 0x0000b40045967a23 */ /* 0x100fe40000010804 */
[--C-:B------:R-:W-:Y:S01]  /*e2c0*/  FFMA.FTZ R149, R67, c[0x0][0x2d0], -R4.reuse ;  /* 0x0000b40043957a23 */ /* 0x100fe20000010804 */
[----:B------:R1:W-:Y:S01]  /*e2d0*/  MUFU.EX2 R221, R5 ;  /* 0x0000000500dd7308 */ /* 0x0003e20000000800 */
[--C-:B---3--:R-:W-:Y:S02]  /*e2e0*/  FFMA.FTZ R0, R10, c[0x0][0x2d0], -R4.reuse ;  /* 0x0000b4000a007a23 */ /* 0x108fe40000010804 */
[----:B------:R-:W-:-:S02]  /*e2f0*/  FFMA.FTZ R148, R65, c[0x0][0x2d0], -R4 ;  /* 0x0000b40041947a23 */ /* 0x000fc40000010804 */
[--C-:B------:R-:W-:Y:S02]  /*e300*/  FFMA.FTZ R147, R63, c[0x0][0x2d0], -R4.reuse ;  /* 0x0000b4003f937a23 */ /* 0x100fe40000010804 */
[--C-:B------:R-:W-:Y:S01]  /*e310*/  FFMA.FTZ R171, R61, c[0x0][0x2d0], -R4.reuse ;  /* 0x0000b4003dab7a23 */ /* 0x100fe20000010804 */
[----:B------:R-:W3:Y:S01]  /*e320*/  MUFU.EX2 R165, R0 ;  /* 0x0000000000a57308 */ /* 0x000ee20000000800 */
[----:B-1----:R-:W-:Y:S02]  /*e330*/  FMUL.FTZ R2, R88, c[0x0][0x2d0] ;  /* 0x0000b40058027a20 */ /* 0x002fe40000410000 */
[--C-:B------:R-:W-:Y:S02]  /*e340*/  FFMA.FTZ R175, R58, c[0x0][0x2d0], -R4.reuse ;  /* 0x0000b4003aaf7a23 */ /* 0x100fe40000010804 */
[--C-:B------:R-:W-:Y:S01]  /*e350*/  FFMA.FTZ R174, R57, c[0x0][0x2d0], -R4.reuse ;  /* 0x0000b40039ae7a23 */ /* 0x100fe20000010804 */
[----:B------:R-:W-:Y:S01]  /*e360*/  FSEL R2, R2, RZ, P0 ;  /* 0x000000ff02027208 */ /* 0x000fe20000000000 */
[----:B------:R-:W-:Y:S01]  /*e370*/  FFMA.FTZ R173, R56, c[0x0][0x2d0], -R4 ;  /* 0x0000b40038ad7a23 */ /* 0x000fe20000010804 */
[----:B------:R-:W-:Y:S01]  /*e380*/  FSETP.NEU.FTZ.AND P0, PT, R85, -INF , PT ;  /* 0xff8000005500780b */ /* 0x000fe20003f1d000 */
[----:B------:R-:W-:Y:S01]  /*e390*/  FFMA.FTZ R169, R64, c[0x0][0x2d0], -R3 ;  /* 0x0000b40040a97a23 */ /* 0x000fe20000010803 */
[----:B------:R-:W-:Y:S01]  /*e3a0*/  MUFU.EX2 R194, R83 ;  /* 0x0000005300c27308 */ /* 0x000fe20000000800 */
[----:B------:R-:W-:-:S02]  /*e3b0*/  FFMA.FTZ R5, R35, c[0x0][0x2d0], -R2 ;  /* 0x0000b40023057a23 */ /* 0x000fc40000010802 */
[--C-:B------:R-:W-:Y:S02]  /*e3c0*/  FFMA.FTZ R156, R97, c[0x0][0x2d0], -R2.reuse ;  /* 0x0000b400619c7a23 */ /* 0x100fe40000010802 */
[----:B------:R-:W-:Y:S01]  /*e3d0*/  FFMA.FTZ R185, R95, c[0x0][0x2d0], -R2 ;  /* 0x0000b4005fb97a23 */ /* 0x000fe20000010802 */
[----:B---3--:R-:W-:Y:S01]  /*e3e0*/  F2FP.BF16.PACK_AB R20, R165, R166 ;  /* 0x000000a6a514723e */ /* 0x008fe200000010ff */
[----:B------:R-:W-:Y:S01]  /*e3f0*/  FFMA.FTZ R0, R11, c[0x0][0x2d0], -R4 ;  /* 0x0000b4000b007a23 */ /* 0x000fe20000010804 */
[----:B------:R1:W-:Y:S01]  /*e400*/  MUFU.EX2 R219, R5 ;  /* 0x0000000500db7308 */ /* 0x0003e20000000800 */
        /* <DEDUP_REMOVED lines=8> */
[----:B------:R-:W-:Y:S02]  /*e490*/  FFMA.FTZ R78, R78, c[0x0][0x2d0], -R3 ;  /* 0x0000b4004e4e7a23 */ /* 0x000fe40000010803 */
[----:B-1----:R-:W-:-:S02]  /*e4a0*/  FFMA.FTZ R5, R36, c[0x0][0x2d0], -R2 ;  /* 0x0000b40024057a23 */ /* 0x002fc40000010802 */
[--C-:B------:R-:W-:Y:S02]  /*e4b0*/  FFMA.FTZ R77, R74, c[0x0][0x2d0], -R3.reuse ;  /* 0x0000b4004a4d7a23 */ /* 0x100fe40000010803 */
[----:B------:R-:W-:Y:S01]  /*e4c0*/  MUFU.EX2 R228, R5 ;  /* 0x0000000500e47308 */ /* 0x000fe20000000800 */
[--C-:B------:R-:W-:Y:S02]  /*e4d0*/  FFMA.FTZ R144, R82, c[0x0][0x2d0], -R3.reuse ;  /* 0x0000b40052907a23 */ /* 0x100fe40000010803 */
[----:B---3--:R-:W-:Y:S02]  /*e4e0*/  FFMA.FTZ R0, R12, c[0x0][0x2d0], -R4 ;  /* 0x0000b4000c007a23 */ /* 0x008fe40000010804 */
[--C-:B------:R-:W-:Y:S02]  /*e4f0*/  FFMA.FTZ R145, R73, c[0x0][0x2d0], -R3.reuse ;  /* 0x0000b40049917a23 */ /* 0x100fe40000010803 */
[--C-:B------:R-:W-:Y:S01]  /*e500*/  FFMA.FTZ R146, R70, c[0x0][0x2d0], -R3.reuse ;  /* 0x0000b40046927a23 */ /* 0x100fe20000010803 */
[----:B------:R1:W3:Y:S01]  /*e510*/  MUFU.EX2 R176, R0 ;  /* 0x0000000000b07308 */ /* 0x0002e20000000800 */
[----:B------:R-:W-:-:S02]  /*e520*/  FFMA.FTZ R152, R68, c[0x0][0x2d0], -R3 ;  /* 0x0000b40044987a23 */ /* 0x000fc40000010803 */
[----:B------:R-:W-:Y:S02]  /*e530*/  FFMA.FTZ R170, R66, c[0x0][0x2d0], -R3 ;  /* 0x0000b40042aa7a23 */ /* 0x000fe40000010803 */
[--C-:B------:R-:W-:Y:S02]  /*e540*/  FFMA.FTZ R159, R105, c[0x0][0x2d0], -R2.reuse ;  /* 0x0000b400699f7a23 */ /* 0x100fe40000010802 */
[--C-:B------:R-:W-:Y:S01]  /*e550*/  FFMA.FTZ R158, R102, c[0x0][0x2d0], -R2.reuse ;  /* 0x0000b400669e7a23 */ /* 0x100fe20000010802 */
[----:B------:R-:W-:Y:S01]  /*e560*/  MUFU.EX2 R193, R77 ;  /* 0x0000004d00c17308 */ /* 0x000fe20000000800 */
[--C-:B------:R-:W-:Y:S02]  /*e570*/  FFMA.FTZ R157, R100, c[0x0][0x2d0], -R2.reuse ;  /* 0x0000b400649d7a23 */ /* 0x100fe40000010802 */
[--C-:B------:R-:W-:Y:S02]  /*e580*/  FFMA.FTZ R183, R81, c[0x0][0x2d0], -R2.reuse ;  /* 0x0000b40051b77a23 */ /* 0x100fe40000010802 */
[----:B------:R-:W-:-:S02]  /*e590*/  FFMA.FTZ R182, R80, c[0x0][0x2d0], -R2 ;  /* 0x0000b40050b67a23 */ /* 0x000fc40000010802 */
[----:B-1----:R-:W-:Y:S01]  /*e5a0*/  FFMA.FTZ R0, R13, c[0x0][0x2d0], -R4 ;  /* 0x0000b4000d007a23 */ /* 0x002fe20000010804 */
[----:B---3--:R-:W-:-:S03]  /*e5b0*/  F2FP.BF16.PACK_AB R22, R176, R168 ;  /* 0x000000a8b016723e */ /* 0x008fc600000010ff */
[----:B------:R1:W-:Y:S02]  /*e5c0*/  MUFU.EX2 R189, R0 ;  /* 0x0000000000bd7308 */ /* 0x0003e40000000800 */
[----:B-1----:R-:W-:-:S06]  /*e5d0*/  FFMA.FTZ R0, R14, c[0x0][0x2d0], -R4 ;  /* 0x0000b4000e007a23 */ /* 0x002fcc0000010804 */
[----:B------:R1:W3:Y:S02]  /*e5e0*/  MUFU.EX2 R222, R0 ;  /* 0x0000000000de7308 */ /* 0x0002e40000000800 */
[----:B-1----:R-:W-:Y:S01]  /*e5f0*/  FFMA.FTZ R0, R18, c[0x0][0x2d0], -R4 ;  /* 0x0000b40012007a23 */ /* 0x002fe20000010804 */
[----:B---3--:R-:W-:-:S05]  /*e600*/  F2FP.BF16.PACK_AB R12, R222, R189 ;  /* 0x000000bdde0c723e */ /* 0x008fca00000010ff */
        /* <DEDUP_REMOVED lines=14> */
[----:B------:R-:W-:Y:S01]  /*e6f0*/  HMMA.16816.F32.BF16 R8, R20, R48, RZ ;  /* 0x000000301408723c */ /* 0x000fe200000418ff */
[----:B-1----:R-:W-:-:S05]  /*e700*/  FFMA.FTZ R0, R26, c[0x0][0x2d0], -R3 ;  /* 0x0000b4001a007a23 */ /* 0x002fca0000010803 */
[----:B------:R1:W3:Y:S02]  /*e710*/  MUFU.EX2 R220, R0 ;  /* 0x0000000000dc7308 */ /* 0x0002e40000000800 */
[----:B-1----:R-:W-:Y:S01]  /*e720*/  FFMA.FTZ R0, R30, c[0x0][0x2d0], -R3 ;  /* 0x0000b4001e007a23 */ /* 0x002fe20000010803 */
[----:B---3--:R-:W-:Y:S01]  /*e730*/  F2FP.BF16.PACK_AB R13, R220, R188 ;  /* 0x000000bcdc0d723e */ /* 0x008fe200000010ff */
[----:B------:R-:W-:-:S04]  /*e740*/  FADD.FTZ R3, R166, R165 ;  /* 0x000000a5a6037221 */ /* 0x000fc80000010000 */
[----:B------:R1:W3:Y:S01]  /*e750*/  MUFU.EX2 R223, R0 ;  /* 0x0000000000df7308 */ /* 0x0002e20000000800 */
[----:B------:R-:W-:-:S04]  /*e760*/  FADD.FTZ R3, R168, R3 ;  /* 0x00000003a8037221 */ /* 0x000fc80000010000 */
[----:B------:R-:W-:-:S03]  /*e770*/  FADD.FTZ R67, R176, R3 ;  /* 0x00000003b0437221 */ /* 0x000fc60000010000 */
[----:B------:R-:W-:Y:S01]  /*e780*/  MUFU.EX2 R168, R145 ;  /* 0x0000009100a87308 */ /* 0x000fe20000000800 */
[----:B-1----:R-:W-:Y:S01]  /*e790*/  FFMA.FTZ R0, R27, c[0x0][0x2d0], -R2 ;  /* 0x0000b4001b007a23 */ /* 0x002fe20000010802 */
[----:B---3--:R-:W-:-:S06]  /*e7a0*/  F2FP.BF16.PACK_AB R15, R223, R221 ;  /* 0x000000dddf0f723e */ /* 0x008fcc00000010ff */
[----:B------:R-:W-:Y:S01]  /*e7b0*/  MUFU.EX2 R176, R152 ;  /* 0x0000009800b07308 */ /* 0x000fe20000000800 */
[----:B----4-:R-:W-:Y:S07]  /*e7c0*/  HMMA.16816.F32.BF16 R128, R12, R40, R8 ;  /* 0x000000280c80723c */ /* 0x010fee0000041808 */
[----:B------:R1:W-:Y:S01]  /*e7d0*/  MUFU.EX2 R155, R0 ;  /* 0x00000000009b7308 */ /* 0x0003e20000000800 */
[----:B------:R-:W-:-:S07]  /*e7e0*/  F2FP.BF16.PACK_AB R10, R228, R219 ;  /* 0x000000dbe40a723e */ /* 0x000fce00000010ff */
[----:B------:R-:W-:Y:S01]  /*e7f0*/  MUFU.EX2 R165, R157 ;  /* 0x0000009d00a57308 */ /* 0x000fe20000000800 */
[----:B-1----:R-:W-:-:S07]  /*e800*/  FFMA.FTZ R0, R29, c[0x0][0x2d0], -R2 ;  /* 0x0000b4001d007a23 */ /* 0x002fce0000010802 */
[----:B------:R-:W-:Y:S08]  /*e810*/  MUFU.EX2 R166, R156 ;  /* 0x0000009c00a67308 */ /* 0x000ff00000000800 */
[----:B------:R1:W3:Y:S02]  /*e820*/  MUFU.EX2 R154, R0 ;  /* 0x00000000009a7308 */ /* 0x0002e40000000800 */
[--C-:B-1----:R-:W-:Y:S01]  /*e830*/  FFMA.FTZ R0, R31, c[0x0][0x2d0], -R2.reuse ;  /* 0x0000b4001f007a23 */ /* 0x102fe20000010802 */
[----:B---3--:R-:W-:Y:S01]  /*e840*/  F2FP.BF16.PACK_AB R16, R154, R155 ;  /* 0x0000009b9a10723e */ /* 0x008fe200000010ff */
[----:B------:R-:W1:Y:S04]  /*e850*/  LDSM.16.MT88.4 R28, [R201+0x800] ;  /* 0x00080000c91c783b */ /* 0x000e680000004200 */
[----:B------:R3:W-:Y:S02]  /*e860*/  MUFU.EX2 R160, R0 ;  /* 0x0000000000a07308 */ /* 0x0007e40000000800 */
[----:B---3--:R-:W-:-:S06]  /*e870*/  FFMA.FTZ R0, R32, c[0x0][0x2d0], -R2 ;  /* 0x0000b40020007a23 */ /* 0x008fcc0000010802 */
[----:B------:R3:W4:Y:S02]  /*e880*/  MUFU.EX2 R163, R0 ;  /* 0x0000000000a37308 */ /* 0x0007240000000800 */
[----:B---3--:R-:W-:Y:S01]  /*e890*/  FFMA.FTZ R0, R33, c[0x0][0x2d0], -R2 ;  /* 0x0000b40021007a23 */ /* 0x008fe20000010802 */
[----:B----4-:R-:W-:-:S05]  /*e8a0*/  F2FP.BF16.PACK_AB R18, R163, R160 ;  /* 0x000000a0a312723e */ /* 0x010fca00000010ff */
[----:B------:R3:W-:Y:S02]  /*e8b0*/  MUFU.EX2 R187, R0 ;  /* 0x0000000000bb7308 */ /* 0x0007e40000000800 */
[----:B---3--:R-:W-:-:S06]  /*e8c0*/  FFMA.FTZ R0, R34, c[0x0][0x2d0], -R2 ;  /* 0x0000b40022007a23 */ /* 0x008fcc0000010802 */
[----:B------:R3:W4:Y:S02]  /*e8d0*/  MUFU.EX2 R217, R0 ;  /* 0x0000000000d97308 */ /* 0x0007240000000800 */
[----:B---3--:R-:W-:Y:S01]  /*e8e0*/  FMUL.FTZ R0, R85, c[0x0][0x2d0] ;  /* 0x0000b40055007a20 */ /* 0x008fe20000410000 */
        /* <DEDUP_REMOVED lines=13> */
[--C-:B---3--:R-:W-:Y:S01]  /*e9c0*/  FFMA.FTZ R5, R38, c[0x0][0x2d0], -R0.reuse ;  /* 0x0000b40026057a23 */ /* 0x108fe20000010800 */
[----:B------:R-:W-:Y:S08]  /*e9d0*/  MUFU.EX2 R97, R97 ;  /* 0x0000006100617308 */ /* 0x000ff00000000800 */
[----:B------:R3:W4:Y:S08]  /*e9e0*/  MUFU.EX2 R151, R5 ;  /* 0x0000000500977308 */ /* 0x0007300000000800 */
[----:B------:R-:W-:Y:S01]  /*e9f0*/  MUFU.EX2 R95, R95 ;  /* 0x0000005f005f7308 */ /* 0x000fe20000000800 */
[----:B---3--:R-:W-:Y:S01]  /*ea00*/  FFMA.FTZ R5, R39, c[0x0][0x2d0], -R0 ;  /* 0x0000b40027057a23 */ /* 0x008fe20000010800 */
[----:B----4-:R-:W-:Y:S01]  /*ea10*/  F2FP.BF16.PACK_AB R17, R151, R153 ;  /* 0x000000999711723e */ /* 0x010fe200000010ff */
[----:B-----5:R-:W-:Y:S01]  /*ea20*/  HMMA.16816.F32.BF16 R36, R20, R44, RZ ;  /* 0x0000002c1424723c */ /* 0x020fe200000418ff */
[----:B------:R-:W-:-:S04]  /*ea30*/  FADD.FTZ R80, R153, R151 ;  /* 0x0000009799507221 */ /* 0x000fc80000010000 */
[----:B------:R3:W-:Y:S08]  /*ea40*/  MUFU.EX2 R186, R5 ;  /* 0x0000000500ba7308 */ /* 0x0007f00000000800 */
[----:B------:R-:W-:Y:S01]  /*ea50*/  MUFU.EX2 R153, R65 ;  /* 0x0000004100997308 */ /* 0x000fe20000000800 */
[----:B---3--:R-:W-:-:S07]  /*ea60*/  FFMA.FTZ R5, R52, c[0x0][0x2d0], -R0 ;  /* 0x0000b40034057a23 */ /* 0x008fce0000010800 */
[----:B------:R-:W-:Y:S03]  /*ea70*/  MUFU.EX2 R94, R94 ;  /* 0x0000005e005e7308 */ /* 0x000fe60000000800 */
[----:B-1----:R-:W-:Y:S01]  /*ea80*/  HMMA.16816.F32.BF16 R140, R12, R28, R36 ;  /* 0x0000001c0c8c723c */ /* 0x002fe20000041824 */
[----:B------:R-:W-:Y:S04]  /*ea90*/  LDSM.16.MT88.4 R36, [R198+0x800] ;  /* 0x00080000c624783b */ /* 0x000fe80000004200 */
        /* <DEDUP_REMOVED lines=20> */
[--C-:B------:R-:W-:Y:S02]  /*ebe0*/  FFMA.FTZ R28, R117, c[0x0][0x2d0], -R0.reuse ;  /* 0x0000b400751c7a23 */ /* 0x100fe40000010800 */
[----:B------:R-:W-:Y:S01]  /*ebf0*/  FFMA.FTZ R116, R115, c[0x0][0x2d0], -R0 ;  /* 0x0000b40073747a23 */ /* 0x000fe20000010800 */
[----:B------:R-:W-:Y:S01]  /*ec00*/  MUFU.EX2 R162, R96 ;  /* 0x0000006000a27308 */ /* 0x000fe20000000800 */
[----:B------:R-:W-:-:S04]  /*ec10*/  FADD.FTZ R2, R164, R2 ;  /* 0x00000002a4027221 */ /* 0x000fc80000010000 */
[----:B------:R-:W-:Y:S02]  /*ec20*/  FADD.FTZ R66, R167, R2 ;  /* 0x00000002a7427221 */ /* 0x000fe40000010000 */
[----:B------:R-:W-:Y:S01]  /*ec30*/  FADD.FTZ R2, R189, R67 ;  /* 0x00000043bd027221 */ /* 0x000fe20000010000 */
[----:B------:R-:W-:Y:S03]  /*ec40*/  MUFU.EX2 R161, R78 ;  /* 0x0000004e00a17308 */ /* 0x000fe60000000800 */
[----:B------:R-:W-:-:S04]  /*ec50*/  FADD.FTZ R2, R222, R2 ;  /* 0x00000002de027221 */ /* 0x000fc80000010000 */
[----:B------:R-:W-:Y:S01]  /*ec60*/  FADD.FTZ R2, R225, R2 ;  /* 0x00000002e1027221 */ /* 0x000fe20000010000 */
[----:B------:R-:W-:Y:S03]  /*ec70*/  MUFU.EX2 R192, R40 ;  /* 0x0000002800c07308 */ /* 0x000fe60000000800 */
[----:B------:R-:W-:Y:S01]  /*ec80*/  FADD.FTZ R2, R227, R2 ;  /* 0x00000002e3027221 */ /* 0x000fe20000010000 */
[-C--:B-1----:R-:W-:Y:S04]  /*ec90*/  HMMA.16816.F32.BF16 R24, R20, R32.reuse, RZ ;  /* 0x000000201418723c */ /* 0x082fe800000418ff */
[----:B------:R-:W-:Y:S04]  /*eca0*/  MUFU.EX2 R189, R29 ;  /* 0x0000001d00bd7308 */ /* 0x000fe80000000800 */
[----:B------:R-:W-:Y:S04]  /*ecb0*/  HMMA.16816.F32.BF16 R4, R16, R32, RZ ;  /* 0x000000201004723c */ /* 0x000fe800000418ff */
[----:B------:R-:W-:Y:S08]  /*ecc0*/  MUFU.EX2 R191, R28 ;  /* 0x0000001c00bf7308 */ /* 0x000ff00000000800 */
[----:B------:R-:W-:Y:S04]  /*ecd0*/  MUFU.EX2 R167, R146 ;  /* 0x0000009200a77308 */ /* 0x000fe80000000800 */
[-C--:B------:R-:W-:Y:S01]  /*ece0*/  HMMA.16816.F32.BF16 R124, R12, R36.reuse, R24 ;  /* 0x000000240c7c723c */ /* 0x080fe20000041818 */
[----:B------:R-:W1:Y:S03]  /*ecf0*/  LDSM.16.MT88.4 R24, [R200] ;  /* 0x00000000c818783b */ /* 0x000e660000004200 */
[----:B------:R-:W-:Y:S04]  /*ed00*/  MUFU.EX2 R96, R159 ;  /* 0x0000009f00607308 */ /* 0x000fe80000000800 */
[----:B------:R-:W-:Y:S04]  /*ed10*/  HMMA.16816.F32.BF16 R120, R8, R36, R4 ;  /* 0x000000240878723c */ /* 0x000fe80000041804 */
[----:B------:R-:W-:Y:S03]  /*ed20*/  MUFU.EX2 R164, R158 ;  /* 0x0000009e00a47308 */ /* 0x000fe60000000800 */
[----:B------:R-:W-:-:S02]  /*ed30*/  FADD.FTZ R4, R155, R154 ;  /* 0x0000009a9b047221 */ /* 0x000fc40000010000 */
[--C-:B------:R-:W-:Y:S02]  /*ed40*/  FFMA.FTZ R37, R118, c[0x0][0x2d0], -R0.reuse ;  /* 0x0000b40076257a23 */ /* 0x100fe40000010800 */
[----:B------:R-:W-:Y:S01]  /*ed50*/  FFMA.FTZ R36, R119, c[0x0][0x2d0], -R0 ;  /* 0x0000b40077247a23 */ /* 0x000fe20000010800 */
[----:B------:R-:W-:Y:S01]  /*ed60*/  MUFU.EX2 R155, R64 ;  /* 0x00000040009b7308 */ /* 0x000fe20000000800 */
[----:B------:R-:W-:Y:S02]  /*ed70*/  FADD.FTZ R0, R160, R4 ;  /* 0x00000004a0007221 */ /* 0x000fe40000010000 */
[----:B------:R-:W3:Y:S02]  /*ed80*/  LDSM.16.MT88.4 R4, [R200+0x800] ;  /* 0x00080000c804783b */ /* 0x000ee40000004200 */
        /* <DEDUP_REMOVED lines=10> */
[----:B------:R-:W1:Y:S08]  /*ee30*/  MUFU.EX2 R25, R76 ;  /* 0x0000004c00197308 */ /* 0x000e700000000800 */
[----:B------:R-:W4:Y:S04]  /*ee40*/  MUFU.EX2 R154, R36 ;  /* 0x00000024009a7308 */ /* 0x000f280000000800 */
[----:B---3--:R-:W-:Y:S04]  /*ee50*/  HMMA.16816.F32.BF16 R108, R8, R4, R52 ;  /* 0x00000004086c723c */ /* 0x008fe80000041834 */
[----:B------:R-:W-:Y:S01]  /*ee60*/  MUFU.EX2 R188, R147 ;  /* 0x0000009300bc7308 */ /* 0x000fe20000000800 */
[----:B-1----:R-:W-:-:S03]  /*ee70*/  FADD.FTZ R0, R25, R0 ;  /* 0x0000000019007221 */ /* 0x002fc60000010000 */
[----:B------:R-:W-:Y:S01]  /*ee80*/  HMMA.16816.F32.BF16 R52, R16, R50, RZ ;  /* 0x000000321034723c */ /* 0x000fe200000418ff */
[----:B------:R-:W-:-:S03]  /*ee90*/  FADD.FTZ R0, R160, R0 ;  /* 0x00000000a0007221 */ /* 0x000fc60000010000 */
[----:B------:R1:W-:Y:S01]  /*eea0*/  MUFU.EX2 R84, R116 ;  /* 0x0000007400547308 */ /* 0x0003e20000000800 */
[----:B------:R-:W-:-:S03]  /*eeb0*/  FADD.FTZ R0, R161, R0 ;  /* 0x00000000a1007221 */ /* 0x000fc60000010000 */
[----:B------:R-:W-:Y:S01]  /*eec0*/  HMMA.16816.F32.BF16 R112, R12, R4, R56 ;  /* 0x000000040c70723c */ /* 0x000fe20000041838 */
[----:B------:R-:W-:-:S06]  /*eed0*/  FADD.FTZ R0, R193, R0 ;  /* 0x00000000c1007221 */ /* 0x000fcc0000010000 */
[----:B------:R-:W-:Y:S01]  /*eee0*/  F2FP.BF16.PACK_AB R4, R155, R153 ;  /* 0x000000999b04723e */ /* 0x000fe200000010ff */
[----:B------:R-:W-:Y:S01]  /*eef0*/  HMMA.16816.F32.BF16 R48, R20, R50, RZ ;  /* 0x000000321430723c */ /* 0x000fe200000418ff */
[----:B----4-:R-:W-:Y:S01]  /*ef00*/  F2FP.BF16.PACK_AB R5, R154, R151 ;  /* 0x000000979a05723e */ /* 0x010fe200000010ff */
[----:B-1----:R-:W-:Y:S06]  /*ef10*/  LDSM.16.MT88.4 R116, [R201+0x2000] ;  /* 0x00200000c974783b */ /* 0x002fec0000004200 */
        /* <DEDUP_REMOVED lines=45> */
[----:B------:R-:W3:Y:S07]  /*f1f0*/  LDSM.16.MT88.4 R12, [R201+0x1000] ;  /* 0x00100000c90c783b */ /* 0x000eee0000004200 */
[-C--:B---3--:R-:W-:Y:S08]  /*f200*/  HMMA.16816.F32.BF16 R52, R8, R12.reuse, R140 ;  /* 0x0000000c0834723c */ /* 0x088ff0000004188c */
[C---:B------:R-:W-:Y:S08]  /*f210*/  HMMA.16816.F32.BF16 R100, R4.reuse, R12, R136 ;  /* 0x0000000c0464723c */ /* 0x040ff00000041888 */
[-C--:B------:R-:W-:Y:S08]  /*f220*/  HMMA.16816.F32.BF16 R80, R4, R14.reuse, R60 ;  /* 0x0000000e0450723c */ /* 0x080ff0000004183c */
[C---:B------:R-:W-:Y:S01]  /*f230*/  HMMA.16816.F32.BF16 R48, R8.reuse, R14, R44 ;  /* 0x0000000e0830723c */ /* 0x040fe2000004182c */
[----:B------:R-:W3:Y:S07]  /*f240*/  LDSM.16.MT88.4 R12, [R198+0x1000] ;  /* 0x00100000c60c783b */ /* 0x000eee0000004200 */
[-C--:B---3--:R-:W-:Y:S01]  /*f250*/  HMMA.16816.F32.BF16 R44, R8, R12.reuse, R124 ;  /* 0x0000000c082c723c */ /* 0x088fe2000004187c */
[----:B------:R-:W-:Y:S07]  /*f260*/  LDSM.16.MT88.4 R124, [R197+0x2000] ;  /* 0x00200000c57c783b */ /* 0x000fee0000004200 */
[C---:B------:R-:W-:Y:S08]  /*f270*/  HMMA.16816.F32.BF16 R76, R4.reuse, R12, R120 ;  /* 0x0000000c044c723c */ /* 0x040ff00000041878 */
[-C--:B------:R-:W-:Y:S08]  /*f280*/  HMMA.16816.F32.BF16 R68, R4, R14.reuse, R68 ;  /* 0x0000000e0444723c */ /* 0x080ff00000041844 */
[----:B------:R-:W-:Y:S01]  /*f290*/  HMMA.16816.F32.BF16 R32, R8, R14, R32 ;  /* 0x0000000e0820723c */ /* 0x000fe20000041820 */
[----:B------:R-:W3:Y:S07]  /*f2a0*/  LDSM.16.MT88.4 R12, [R200+0x1000] ;  /* 0x00100000c80c783b */ /* 0x000eee0000004200 */
[C---:B---3--:R-:W-:Y:S01]  /*f2b0*/  HMMA.16816.F32.BF16 R60, R4.reuse, R12, R108 ;  /* 0x0000000c043c723c */ /* 0x048fe2000004186c */
[----:B------:R-:W-:Y:S07]  /*f2c0*/  LDSM.16.MT88.4 R108, [R198+0x2000] ;  /* 0x00200000c66c783b */ /* 0x000fee0000004200 */
[----:B------:R-:W-:Y:S01]  /*f2d0*/  HMMA.16816.F32.BF16 R40, R4, R14, R72 ;  /* 0x0000000e0428723c */ /* 0x000fe20000041848 */
[----:B------:R-:W3:Y:S06]  /*f2e0*/  MUFU.EX2 R72, R169 ;  /* 0x000000a900487308 */ /* 0x000eec0000000800 */
[----:B------:R-:W-:Y:S01]  /*f2f0*/  FADD.FTZ R4, R217, R16 ;  /* 0x00000010d9047221 */ /* 0x000fe20000010000 */
[----:B------:R-:W-:Y:S01]  /*f300*/  HMMA.16816.F32.BF16 R36, R8, R12, R112 ;  /* 0x0000000c0824723c */ /* 0x000fe20000041870 */
[----:B------:R-:W4:Y:S01]  /*f310*/  LDSM.16.MT88.4 R16, [R201+0x1800] ;  /* 0x00180000c910783b */ /* 0x000f220000004200 */
[----:B------:R-:W5:Y:S01]  /*f320*/  MUFU.EX2 R113, R150 ;  /* 0x0000009600717308 */ /* 0x000f620000000800 */
[----:B------:R-:W-:Y:S01]  /*f330*/  FADD.FTZ R24, R219, R4 ;  /* 0x00000004db187221 */ /* 0x000fe20000010000 */
[----:B-1----:R-:W-:-:S02]  /*f340*/  F2FP.BF16.PACK_AB R6, R188, R187 ;  /* 0x000000bbbc06723e */ /* 0x002fc400000010ff */
[----:B------:R-:W-:Y:S01]  /*f350*/  F2FP.BF16.PACK_AB R7, R176, R167 ;  /* 0x000000a7b007723e */ /* 0x000fe200000010ff */
[----:B------:R-:W-:Y:S01]  /*f360*/  FADD.FTZ R24, R228, R24 ;  /* 0x00000018e4187221 */ /* 0x000fe20000010000 */
[----:B------:R-:W-:Y:S01]  /*f370*/  HMMA.16816.F32.BF16 R28, R8, R14, R20 ;  /* 0x0000000e081c723c */ /* 0x000fe20000041814 */
[----:B------:R-:W1:Y:S01]  /*f380*/  LDSM.16.MT88.4 R20, [R197+0x1800] ;  /* 0x00180000c514783b */ /* 0x000e620000004200 */
[----:B------:R-:W2:Y:S01]  /*f390*/  MUFU.EX2 R112, R144 ;  /* 0x0000009000707308 */ /* 0x000ea20000000800 */
[----:B---3--:R-:W-:Y:S02]  /*f3a0*/  F2FP.BF16.PACK_AB R161, R72, R25 ;  /* 0x0000001948a1723e */ /* 0x008fe400000010ff */
[----:B------:R-:W3:Y:S04]  /*f3b0*/  LDSM.16.MT88.4 R12, [R198+0x1800] ;  /* 0x00180000c60c783b */ /* 0x000ee80000004200 */
[----:B------:R-:W3:Y:S01]  /*f3c0*/  LDSM.16.MT88.4 R8, [R200+0x1800] ;  /* 0x00180000c808783b */ /* 0x000ee20000004200 */
[----:B-----5:R-:W-:Y:S01]  /*f3d0*/  F2FP.BF16.PACK_AB R4, R186, R113 ;  /* 0x00000071ba04723e */ /* 0x020fe200000010ff */
[----:B------:R-:W5:Y:S01]  /*f3e0*/  MUFU.EX2 R73, R171 ;  /* 0x000000ab00497308 */ /* 0x000f620000000800 */
[----:B--2---:R-:W-:-:S07]  /*f3f0*/  F2FP.BF16.PACK_AB R5, R168, R112 ;  /* 0x00000070a805723e */ /* 0x004fce00000010ff */
[----:B------:R-:W-:Y:S08]  /*f400*/  MUFU.EX2 R74, R174 ;  /* 0x000000ae004a7308 */ /* 0x000ff00000000800 */
[----:B------:R-:W2:Y:S01]  /*f410*/  MUFU.EX2 R75, R173 ;  /* 0x000000ad004b7308 */ /* 0x000ea20000000800 */
[----:B-----5:R-:W-:Y:S01]  /*f420*/  F2FP.BF16.PACK_AB R160, R26, R73 ;  /* 0x000000491aa0723e */ /* 0x020fe200000010ff */
[C---:B----4-:R-:W-:Y:S08]  /*f430*/  HMMA.16816.F32.BF16 R52, R4.reuse, R16, R52 ;  /* 0x000000100434723c */ /* 0x050ff00000041834 */
[----:B-1----:R-:W-:Y:S01]  /*f440*/  HMMA.16816.F32.BF16 R64, R4, R20, R64 ;  /* 0x000000140440723c */ /* 0x002fe20000041840 */
[----:B--2---:R-:W-:-:S07]  /*f450*/  F2FP.BF16.PACK_AB R162, R75, R74 ;  /* 0x0000004a4ba2723e */ /* 0x004fce00000010ff */
[C---:B------:R-:W-:Y:S08]  /*f460*/  HMMA.16816.F32.BF16 R56, R4.reuse, R22, R56 ;  /* 0x000000160438723c */ /* 0x040ff00000041838 */
        /* <DEDUP_REMOVED lines=10> */
[C---:B------:R-:W-:Y:S08]  /*f510*/  HMMA.16816.F32.BF16 R20, R4.reuse, R22, R104 ;  /* 0x000000160414723c */ /* 0x040ff00000041868 */
[C---:B------:R-:W-:Y:S01]  /*f520*/  HMMA.16816.F32.BF16 R120, R4.reuse, R16, R100 ;  /* 0x000000100478723c */ /* 0x040fe20000041864 */
[----:B------:R-:W-:Y:S07]  /*f530*/  MUFU.EX2 R17, R182 ;  /* 0x000000b600117308 */ /* 0x000fee0000000800 */
[C---:B------:R-:W-:Y:S01]  /*f540*/  HMMA.16816.F32.BF16 R80, R4.reuse, R18, R80 ;  /* 0x000000120450723c */ /* 0x040fe20000041850 */
[----:B------:R-:W1:Y:S07]  /*f550*/  MUFU.EX2 R19, R172 ;  /* 0x000000ac00137308 */ /* 0x000e6e0000000800 */
[C---:B------:R-:W-:Y:S01]  /*f560*/  HMMA.16816.F32.BF16 R76, R4.reuse, R12, R76 ;  /* 0x0000000c044c723c */ /* 0x040fe2000004184c */
[----:B------:R-:W-:Y:S07]  /*f570*/  MUFU.EX2 R13, R184 ;  /* 0x000000b8000d7308 */ /* 0x000fee0000000800 */
[----:B------:R-:W-:Y:S01]  /*f580*/  HMMA.16816.F32.BF16 R68, R4, R14, R68 ;  /* 0x0000000e0444723c */ /* 0x000fe20000041844 */
[----:B------:R-:W2:Y:S01]  /*f590*/  MUFU.EX2 R15, R183 ;  /* 0x000000b7000f7308 */ /* 0x000ea20000000800 */
[----:B-1----:R-:W-:-:S06]  /*f5a0*/  F2FP.BF16.PACK_AB R163, R27, R19 ;  /* 0x000000131ba3723e */ /* 0x002fcc00000010ff */
[C---:B------:R-:W-:Y:S01]  /*f5b0*/  HMMA.16816.F32.BF16 R60, R4.reuse, R8, R60 ;  /* 0x00000008043c723c */ /* 0x040fe2000004183c */
[----:B------:R-:W-:Y:S07]  /*f5c0*/  MUFU.EX2 R12, R181 ;  /* 0x000000b5000c7308 */ /* 0x000fee0000000800 */
[----:B------:R-:W-:Y:S01]  /*f5d0*/  HMMA.16816.F32.BF16 R40, R4, R10, R40 ;  /* 0x0000000a0428723c */ /* 0x000fe20000041828 */
[----:B------:R-:W1:Y:S01]  /*f5e0*/  LDSM.16.MT88.4 R8, [R200+0x2000] ;  /* 0x00200000c808783b */ /* 0x000e620000004200 */
[----:B------:R-:W3:Y:S01]  /*f5f0*/  MUFU.EX2 R7, R185 ;  /* 0x000000b900077308 */ /* 0x000ee20000000800 */
        /* <DEDUP_REMOVED lines=10> */
[----:B------:R-:W-:Y:S01]  /*f6a0*/  MUFU.EX2 R16, R179 ;  /* 0x000000b300107308 */ /* 0x000fe20000000800 */
[----:B------:R-:W-:Y:S01]  /*f6b0*/  FADD.FTZ R6, R192, R4 ;  /* 0x00000004c0067221 */ /* 0x000fe20000010000 */
[----:B---3--:R-:W-:Y:S01]  /*f6c0*/  F2FP.BF16.PACK_AB R100, R13, R7 ;  /* 0x000000070d64723e */ /* 0x008fe200000010ff */
[----:B------:R-:W-:-:S02]  /*f6d0*/  FADD.FTZ R4, R113, R2 ;  /* 0x0000000271047221 */ /* 0x000fc40000010000 */
[----:B------:R-:W-:Y:S01]  /*f6e0*/  FADD.FTZ R2, R112, R0 ;  /* 0x0000000070027221 */ /* 0x000fe20000010000 */
[C---:B------:R-:W-:Y:S01]  /*f6f0*/  HMMA.16816.F32.BF16 R140, R160.reuse, R116, R52 ;  /* 0x00000074a08c723c */ /* 0x040fe20000041834 */
[----:B------:R-:W-:Y:S01]  /*f700*/  FADD.FTZ R0, R96, R6 ;  /* 0x0000000660007221 */ /* 0x000fe20000010000 */
[----:B------:R-:W3:Y:S01]  /*f710*/  MUFU.EX2 R18, R178 ;  /* 0x000000b200127308 */ /* 0x000ee20000000800 */
        /* <DEDUP_REMOVED lines=10> */
[----:B------:R-:W-:Y:S01]  /*f7c0*/  FADD.FTZ R0, R176, R4 ;  /* 0x00000004b0007221 */ /* 0x000fe20000010000 */
[----:B---3--:R-:W-:Y:S01]  /*f7d0*/  F2FP.BF16.PACK_AB R103, R18, R16 ;  /* 0x000000101267723e */ /* 0x008fe200000010ff */
[----:B------:R-:W-:Y:S02]  /*f7e0*/  FADD.FTZ R5, R95, R5 ;  /* 0x000000055f057221 */ /* 0x000fe40000010000 */
[----:B------:R-:W-:-:S02]  /*f7f0*/  FADD.FTZ R0, R25, R0 ;  /* 0x0000000019007221 */ /* 0x000fc40000010000 */
[----:B------:R-:W-:Y:S01]  /*f800*/  FADD.FTZ R4, R73, R2 ;  /* 0x0000000249047221 */ /* 0x000fe20000010000 */
[----:B------:R-:W-:Y:S01]  /*f810*/  HMMA.16816.F32.BF16 R152, R160, R110, R32 ;  /* 0x0000006ea098723c */ /* 0x000fe20000041820 */
[----:B------:R-:W-:Y:S01]  /*f820*/  FADD.FTZ R6, R72, R0 ;  /* 0x0000000048067221 */ /* 0x000fe20000010000 */
[----:B------:R-:W-:Y:S01]  /*f830*/  IADD3 R0, R229, -0x2, RZ ;  /* 0xfffffffee5007810 */ /* 0x000fe20007ffe0ff */
[----:B------:R-:W-:Y:S02]  /*f840*/  FADD.FTZ R3, R166, R3 ;  /* 0x00000003a6037221 */ /* 0x000fe40000010000 */
[----:B------:R-:W-:Y:S01]  /*f850*/  FADD.FTZ R2, R94, R5 ;  /* 0x000000055e027221 */ /* 0x000fe20000010000 */
[----:B------:R-:W-:Y:S01]  /*f860*/  ISETP.GE.AND P0, PT, R0, R230, PT ;  /* 0x000000e60000720c */ /* 0x000fe20003f06270 */
        /* <DEDUP_REMOVED lines=16> */
[----:B-1----:R-:W-:Y:S08]  /*f970*/  HMMA.16816.F32.BF16 R156, R160, R8, R36 ;  /* 0x00000008a09c723c */ /* 0x002ff00000041824 */
[C---:B------:R-:W-:Y:S08]  /*f980*/  HMMA.16816.F32.BF16 R124, R100.reuse, R126, R20 ;  /* 0x0000007e647c723c */ /* 0x040ff00000041814 */
        /* <DEDUP_REMOVED lines=12> */
.L_x_2252:
[----:B------:R-:W2:Y:S01]  /*fa50*/  LDL.64 R6, [R1+0x8] ;  /* 0x0000080001067983 */ /* 0x000ea20000100a00 */
[----:B------:R-:W-:Y:S04]  /*fa60*/  DEPBAR.LE SB0, 0x0 ;  /* 0x000080000000791a */ /* 0x000fe80000000000 */
[----:B------:R-:W3:Y:S01]  /*fa70*/  LDL R4, [R1+0x10] ;  /* 0x0000100001047983 */ /* 0x000ee20000100800 */
[----:B------:R-:W-:Y:S01]  /*fa80*/  WARPSYNC 0xffffffff ;  /* 0xffffffff00007948 */ /* 0x000fe20003800000 */
[----:B------:R-:W-:Y:S01]  /*fa90*/  SHF.R.S32.HI R0, RZ, 0x1f, R224 ;  /* 0x0000001fff007819 */ /* 0x000fe200000114e0 */
[----:B------:R-:W-:Y:S01]  /*faa0*/  IMAD.WIDE.U32 R2, R224, c[0x0][0x208], RZ ;  /* 0x00008200e0027a25 */ /* 0x000fe200078e00ff */
        /* <DEDUP_REMOVED lines=30> */
.L_x_2339:
[-C--:B------:R-:W-:Y:S01]  /*fc90*/  HMMA.16816.F32.BF16 R4, R80, R16.reuse, RZ ;  /* 0x000000105004723c */ /* 0x080fe200000418ff */
[----:B------:R-:W3:Y:S01]  /*fca0*/  LDL R84, [R1+0x4] ;  /* 0x0000040001547983 */ /* 0x000ee20000100800 */
[----:B------:R-:W-:Y:S01]  /*fcb0*/  BSSY B0, `(.L_x_2247) ;  /* 0x00000ca000007945 */ /* 0x000fe20003800000 */
[----:B------:R-:W-:Y:S02]  /*fcc0*/  ISETP.GE.AND P0, PT, R244, c[0x0][0x1d4], PT ;  /* 0x00007500f4007a0c */ /* 0x000fe40003f06270 */
[----:B------:R-:W4:Y:S02]  /*fcd0*/  SHFL.IDX PT, R2, R0, RZ, 0x181f ;  /* 0x00181fff00027589 */ /* 0x000f2400000e0000 */
[----:B------:R-:W-:Y:S01]  /*fce0*/  SEL R89, RZ, 0x10, P0 ;  /* 0x00000010ff597807 */ /* 0x000fe20000000000 */
[C---:B------:R-:W-:Y:S05]  /*fcf0*/  HMMA.16816.F32.BF16 R8, R76.reuse, R16, RZ ;  /* 0x000000104c08723c */ /* 0x040fea00000418ff */
[----:B------:R-:W5:Y:S03]  /*fd00*/  SHFL.IDX PT, R3, R0, 0x1, 0x181f ;  /* 0x00381f0000037f89 */ /* 0x000f6600000e0000 */
[-C--:B------:R-:W-:Y:S05]  /*fd10*/  HMMA.16816.F32.BF16 R12, R76, R18.reuse, RZ ;  /* 0x000000124c0c723c */ /* 0x080fea00000418ff */
[----:B------:R-:W1:Y:S03]  /*fd20*/  SHFL.IDX PT, R53, R0, 0x2, 0x181f ;  /* 0x00581f0000357f89 */ /* 0x000e6600000e0000 */
[C---:B------:R-:W-:Y:S05]  /*fd30*/  HMMA.16816.F32.BF16 R16, R80.reuse, R18, RZ ;  /* 0x000000125010723c */ /* 0x040fea00000418ff */
[----:B------:R-:W-:Y:S03]  /*fd40*/  SHFL.IDX PT, R54, R0, 0x3, 0x181f ;  /* 0x00781f0000367f89 */ /* 0x000fe600000e0000 */
[-C--:B------:R-:W-:Y:S05]  /*fd50*/  HMMA.16816.F32.BF16 R20, R80, R32.reuse, RZ ;  /* 0x000000205014723c */ /* 0x080fea00000418ff */
[----:B------:R2:W-:Y:S03]  /*fd60*/  SHFL.IDX PT, R55, R0, 0x4, 0x181f ;  /* 0x00981f0000377f89 */ /* 0x0005e600000e0000 */
[C---:B------:R-:W-:Y:S05]  /*fd70*/  HMMA.16816.F32.BF16 R24, R76.reuse, R32, RZ ;  /* 0x000000204c18723c */ /* 0x040fea00000418ff */
[----:B------:R-:W1:Y:S03]  /*fd80*/  SHFL.IDX PT, R57, R56, 0x1, 0x181f ;  /* 0x00381f0038397f89 */ /* 0x000e6600000e0000 */
[-C--:B------:R-:W-:Y:S05]  /*fd90*/  HMMA.16816.F32.BF16 R28, R76, R34.reuse, RZ ;  /* 0x000000224c1c723c */ /* 0x080fea00000418ff */
[----:B------:R-:W1:Y:S03]  /*fda0*/  SHFL.IDX PT, R61, R56, 0x2, 0x181f ;  /* 0x00581f00383d7f89 */ /* 0x000e6600000e0000 */
[C---:B------:R-:W-:Y:S04]  /*fdb0*/  HMMA.16816.F32.BF16 R32, R80.reuse, R34, RZ ;  /* 0x000000225020723c */ /* 0x040fe800000418ff */
[----:B--2---:R-:W-:Y:S01]  /*fdc0*/  IADD3 R0, -R89, 0x10, RZ ;  /* 0x0000001059007810 */ /* 0x004fe20007ffe1ff */
[----:B------:R-:W2:Y:S03]  /*fdd0*/  SHFL.IDX PT, R69, R56, 0x3, 0x181f ;  /* 0x00781f0038457f89 */ /* 0x000ea600000e0000 */
[-C--:B------:R-:W-:Y:S01]  /*fde0*/  HMMA.16816.F32.BF16 R36, R80, R48.reuse, RZ ;  /* 0x000000305024723c */ /* 0x080fe200000418ff */
[----:B------:R-:W-:Y:S07]  /*fdf0*/  LOP3.LUT R0, R0, 0xf, RZ, 0xc0, !PT ;  /* 0x0000000f00007812 */ /* 0x000fee00078ec0ff */
[C---:B------:R-:W-:Y:S08]  /*fe00*/  HMMA.16816.F32.BF16 R40, R76.reuse, R48, RZ ;  /* 0x000000304c28723c */ /* 0x040ff000000418ff */
[-C--:B------:R-:W-:Y:S08]  /*fe10*/  HMMA.16816.F32.BF16 R44, R76, R50.reuse, RZ ;  /* 0x000000324c2c723c */ /* 0x080ff000000418ff */
[C---:B------:R-:W-:Y:S04]  /*fe20*/  HMMA.16816.F32.BF16 R48, R80.reuse, R50, RZ ;  /* 0x000000325030723c */ /* 0x040fe800000418ff */
[-C--:B----4-:R-:W-:Y:S02]  /*fe30*/  IADD3 R2, P4, R2, R52.reuse, RZ ;  /* 0x0000003402027210 */ /* 0x090fe40007f9e0ff */
[-C--:B-----5:R-:W-:Y:S02]  /*fe40*/  IADD3 R62, P3, R3, R52.reuse, RZ ;  /* 0x00000034033e7210 */ /* 0x0a0fe40007f7e0ff */
[-C--:B-1----:R-:W-:Y:S01]  /*fe50*/  IADD3 R60, P2, R53, R52.reuse, RZ ;  /* 0x00000034353c7210 */ /* 0x082fe20007f5e0ff */
[--C-:B------:R-:W-:Y:S03]  /*fe60*/  IMAD.X R3, R58, 0x1, R68.reuse, P4 ;  /* 0x000000013a037824 */ /* 0x100fe600020e0644 */
[----:B------:R-:W-:Y:S01]  /*fe70*/  IMAD.X R63, R57, 0x1, R68, P3 ;  /* 0x00000001393f7824 */ /* 0x000fe200018e0644 */
[----:B------:R-:W-:Y:S01]  /*fe80*/  IADD3 R72, P6, P5, R0, R55, R52 ;  /* 0x0000003700487210 */ /* 0x000fe20007dde034 */
[----:B------:R1:W-:Y:S01]  /*fe90*/  LDGSTS.E.BYPASS.LTC128B.128 [R213+0x100], [R2.64], !P0 ;  /* 0x0010000002d57fae */ /* 0x0003e2000c101d48 */
[--C-:B------:R-:W-:Y:S01]  /*fea0*/  IMAD.X R61, R61, 0x1, R68.reuse, P2 ;  /* 0x000000013d3d7824 */ /* 0x100fe200010e0644 */
[----:B------:R-:W-:Y:S02]  /*feb0*/  IADD3 R70, P1, R54, R52, RZ ;  /* 0x0000003436467210 */ /* 0x000fe40007f3e0ff */
[-C--:B------:R-:W-:Y:S03]  /*fec0*/  HMMA.16816.F32.BF16 R52, R80, R64.reuse, RZ ;  /* 0x000000405034723c */ /* 0x080fe600000418ff */
[--C-:B--2---:R-:W-:Y:S01]  /*fed0*/  IMAD.X R71, R69, 0x1, R68.reuse, P1 ;  /* 0x0000000145477824 */ /* 0x104fe200008e0644 */
[----:B------:R2:W-:Y:S01]  /*fee0*/  LDGSTS.E.BYPASS.LTC128B.128 [R213+0x900], [R62.64], !P0 ;  /* 0x009000003ed57fae */ /* 0x0005e2000c101d48 */
[----:B------:R-:W-:Y:S07]  /*fef0*/  ISETP.NE.U32.AND P1, PT, R89, RZ, PT ;  /* 0x000000ff5900720c */ /* 0x000fee0003f25070 */
[----:B------:R4:W5:Y:S08]  /*ff00*/  SHFL.IDX PT, R0, R56, 0x4, 0x181f ;  /* 0x00981f0038007f89 */ /* 0x00097000000e0000 */
[----:B------:R2:W-:Y:S08]  /*ff10*/  LDGSTS.E.BYPASS.LTC128B.128 [R213+0x1100], [R60.64], !P0 ;  /* 0x011000003cd57fae */ /* 0x0005f0000c101d48 */
[----:B------:R1:W-:Y:S01]  /*ff20*/  LDGSTS.E.BYPASS.LTC128B.128 [R213+0x1900], [R70.64], !P0 ;  /* 0x0190000046d57fae */ /* 0x0003e2000c101d48 */
[C---:B----4-:R-:W-:Y:S02]  /*ff30*/  HMMA.16816.F32.BF16 R56, R76.reuse, R64, RZ ;  /* 0x000000404c38723c */ /* 0x050fe400000418ff */
[----:B-----5:R-:W-:Y:S05]  /*ff40*/  IADD3.X R73, RZ, R0, R68, P6, P5 ;  /* 0x00000000ff497210 */ /* 0x020fea00037ea444 */
[----:B------:R4:W-:Y:S01]  /*ff50*/  LDGSTS.E.BYPASS.LTC128B.128.ZFILL [R213+0x2100], [R72.64], P1 ;  /* 0x0210000048d57fae */ /* 0x0009e20008941d48 */
[-C--:B--2---:R-:W-:Y:S07]  /*ff60*/  HMMA.16816.F32.BF16 R60, R76, R66.reuse, RZ ;  /* 0x000000424c3c723c */ /* 0x084fee00000418ff */
[----:B------:R-:W0:Y:S01]  /*ff70*/  LDGDEPBAR ;  /* 0x00000000000079af */ /* 0x000e220000000000 */
[C---:B------:R-:W-:Y:S08]  /*ff80*/  HMMA.16816.F32.BF16 R64, R80.reuse, R66, RZ ;  /* 0x000000425040723c */ /* 0x040ff000000418ff */
[-C--:B-1----:R-:W-:Y:S08]  /*ff90*/  HMMA.16816.F32.BF16 R68, R80, R164.reuse, RZ ;  /* 0x000000a45044723c */ /* 0x082ff000000418ff */
        /* <DEDUP_REMOVED lines=18> */
[----:B------:R-:W4:Y:S07]  /*100c0*/  LDSM.16.M88.4 R184, [R202+0x800] ;  /* 0x00080000cab8783b */ /* 0x000f2e0000000200 */
[-C--:B------:R-:W-:Y:S03]  /*100d0*/  HMMA.16816.F32.BF16 R52, R168, R188.reuse, R52 ;  /* 0x000000bca834723c */ /* 0x080fe60000041834 */
[----:B---3--:R-:W-:Y:S05]  /*100e0*/  ISETP.GT.AND P0, PT, R226, R84, PT ;  /* 0x00000054e200720c */ /* 0x008fea0003f04270 */
[C---:B------:R-:W-:Y:S08]  /*100f0*/  HMMA.16816.F32.BF16 R56, R176.reuse, R188, R56 ;  /* 0x000000bcb038723c */ /* 0x040ff00000041838 */
[-C--:B------:R-:W-:Y:S08]  /*10100*/  HMMA.16816.F32.BF16 R60, R176, R190.reuse, R60 ;  /* 0x000000beb03c723c */ /* 0x080ff0000004183c */
[C---:B------:R-:W-:Y:S01]  /*10110*/  HMMA.16816.F32.BF16 R64, R168.reuse, R190, R64 ;  /* 0x000000bea840723c */ /* 0x040fe20000041840 */
[----:B------:R-:W-:Y:S07]  /*10120*/  LDSM.16.M88.4 R188, [R205+0x2000] ;  /* 0x00200000cdbc783b */ /* 0x000fee0000000200 */
[-C--:B------:R-:W-:Y:S08]  /*10130*/  HMMA.16816.F32.BF16 R68, R168, R192.reuse, R68 ;  /* 0x000000c0a844723c */ /* 0x080ff00000041844 */
[C---:B------:R-:W-:Y:S08]  /*10140*/  HMMA.16816.F32.BF16 R72, R176.reuse, R192, R72 ;  /* 0x000000c0b048723c */ /* 0x040ff00000041848 */
[-C--:B------:R-:W-:Y:S01]  /*10150*/  HMMA.16816.F32.BF16 R76, R176, R194.reuse, R76 ;  /* 0x000000c2b04c723c */ /* 0x080fe2000004184c */
[----:B------:R-:W3:Y:S07]  /*10160*/  LDSM.16.M88.4 R176, [R202+0x1000] ;  /* 0x00100000cab0783b */ /* 0x000eee0000000200 */
[----:B------:R-:W-:Y:S01]  /*10170*/  HMMA.16816.F32.BF16 R80, R168, R194, R80 ;  /* 0x000000c2a850723c */ /* 0x000fe20000041850 */
[----:B------:R-:W5:Y:S07]  /*10180*/  LDSM.16.M88.4 R168, [R202+0x1800] ;  /* 0x00180000caa8783b */ /* 0x000f6e0000000200 */
[-C--:B-1----:R-:W-:Y:S08]  /*10190*/  HMMA.16816.F32.BF16 R4, R164, R172.reuse, R4 ;  /* 0x000000aca404723c */ /* 0x082ff00000041804 */
[C---:B--2---:R-:W-:Y:S08]  /*101a0*/  HMMA.16816.F32.BF16 R8, R180.reuse, R172, R8 ;  /* 0x000000acb408723c */ /* 0x044ff00000041808 */
[-C--:B------:R-:W-:Y:S08]  /*101b0*/  HMMA.16816.F32.BF16 R12, R180, R174.reuse, R12 ;  /* 0x000000aeb40c723c */ /* 0x080ff0000004180c */
[C---:B------:R-:W-:Y:S01]  /*101c0*/  HMMA.16816.F32.BF16 R16, R164.reuse, R174, R16 ;  /* 0x000000aea410723c */ /* 0x040fe20000041810 */
[----:B------:R-:W1:Y:S07]  /*101d0*/  LDSM.16.M88.4 R172, [R202+0x2000] ;  /* 0x00200000caac783b */ /* 0x000e6e0000000200 */
[-C--:B----4-:R-:W-:Y:S08]  /*101e0*/  HMMA.16816.F32.BF16 R20, R164, R184.reuse, R20 ;  /* 0x000000b8a414723c */ /* 0x090ff00000041814 */
[C---:B------:R-:W-:Y:S08]  /*101f0*/  HMMA.16816.F32.BF16 R24, R180.reuse, R184, R24 ;  /* 0x000000b8b418723c */ /* 0x040ff00000041818 */
[-C--:B------:R-:W-:Y:S08]  /*10200*/  HMMA.16816.F32.BF16 R28, R180, R186.reuse, R28 ;  /* 0x000000bab41c723c */ /* 0x080ff0000004181c */
[C---:B------:R-:W-:Y:S01]  /*10210*/  HMMA.16816.F32.BF16 R32, R164.reuse, R186, R32 ;  /* 0x000000baa420723c */ /* 0x040fe20000041820 */
[----:B------:R-:W-:Y:S07]  /*10220*/  LDSM.16.M88.4 R184, [R199] ;  /* 0x00000000c7b8783b */ /* 0x000fee0000000200 */
[-C--:B---3--:R-:W-:Y:S08]  /*10230*/  HMMA.16816.F32.BF16 R36, R164, R176.reuse, R36 ;  /* 0x000000b0a424723c */ /* 0x088ff00000041824 */
        /* <DEDUP_REMOVED lines=11> */
[-C--:B------:R-:W-:Y:S01]  /*102f0*/  HMMA.16816.F32.BF16 R76, R180, R174.reuse, R76 ;  /* 0x000000aeb44c723c */ /* 0x080fe2000004184c */
[----:B------:R-:W-:Y:S07]  /*10300*/  LDSM.16.M88.4 R180, [R199+0x2000] ;  /* 0x00200000c7b4783b */ /* 0x000fee0000000200 */
[----:B------:R-:W-:Y:S01]  /*10310*/  HMMA.16816.F32.BF16 R80, R164, R174, R80 ;  /* 0x000000aea450723c */ /* 0x000fe20000041850 */
[----:B------:R-:W1:Y:S07]  /*10320*/  LDSM.16.M88.4 R164, [R199+0x1000] ;  /* 0x00100000c7a4783b */ /* 0x000e6e0000000200 */
[-C--:B--2---:R-:W-:Y:S01]  /*10330*/  HMMA.16816.F32.BF16 R4, R176, R184.reuse, R4 ;  /* 0x000000b8b004723c */ /* 0x084fe20000041804 */
[----:B------:R-:W2:Y:S01]  /*10340*/  LDSM.16.M88.4 R172, [R199+0x1800] ;  /* 0x00180000c7ac783b */ /* 0x000ea20000000200 */
[----:B------:R-:W-:Y:S06]  /*10350*/  DEPBAR.LE SB0, 0x0 ;  /* 0x000080000000791a */ /* 0x000fec0000000000 */
[C---:B------:R-:W-:Y:S01]  /*10360*/  HMMA.16816.F32.BF16 R8, R188.reuse, R184, R8 ;  /* 0x000000b8bc08723c */ /* 0x040fe20000041808 */
[----:B------:R-:W-:Y:S07]  /*10370*/  BAR.SYNC.DEFER_BLOCKING 0x0 ;  /* 0x0000000000007b1d */ /* 0x000fee0000010000 */
[-C--:B------:R-:W-:Y:S08]  /*10380*/  HMMA.16816.F32.BF16 R12, R188, R186.reuse, R12 ;  /* 0x000000babc0c723c */ /* 0x080ff0000004180c */
[C---:B------:R-:W-:Y:S08]  /*10390*/  HMMA.16816.F32.BF16 R16, R176.reuse, R186, R16 ;  /* 0x000000bab010723c */ /* 0x040ff00000041810 */
[-C--:B---3--:R-:W-:Y:S08]  /*103a0*/  HMMA.16816.F32.BF16 R20, R176, R168.reuse, R20 ;  /* 0x000000a8b014723c */ /* 0x088ff00000041814 */
[C---:B------:R-:W-:Y:S08]  /*103b0*/  HMMA.16816.F32.BF16 R24, R188.reuse, R168, R24 ;  /* 0x000000a8bc18723c */ /* 0x040ff00000041818 */
[-C--:B------:R-:W-:Y:S08]  /*103c0*/  HMMA.16816.F32.BF16 R28, R188, R170.reuse, R28 ;  /* 0x000000aabc1c723c */ /* 0x080ff0000004181c */
[C---:B------:R-:W-:Y:S08]  /*103d0*/  HMMA.16816.F32.BF16 R32, R176.reuse, R170, R32 ;  /* 0x000000aab020723c */ /* 0x040ff00000041820 */
[-C--:B-1----:R-:W-:Y:S08]  /*103e0*/  HMMA.16816.F32.BF16 R36, R176, R164.reuse, R36 ;  /* 0x000000a4b024723c */ /* 0x082ff00000041824 */
[C---:B------:R-:W-:Y:S08]  /*103f0*/  HMMA.16816.F32.BF16 R40, R188.reuse, R164, R40 ;  /* 0x000000a4bc28723c */ /* 0x040ff00000041828 */
[-C--:B------:R-:W-:Y:S08]  /*10400*/  HMMA.16816.F32.BF16 R44, R188, R166.reuse, R44 ;  /* 0x000000a6bc2c723c */ /* 0x080ff0000004182c */
[C---:B------:R-:W-:Y:S08]  /*10410*/  HMMA.16816.F32.BF16 R48, R176.reuse, R166, R48 ;  /* 0x000000a6b030723c */ /* 0x040ff00000041830 */
[-C--:B--2---:R-:W-:Y:S08]  /*10420*/  HMMA.16816.F32.BF16 R52, R176, R172.reuse, R52 ;  /* 0x000000acb034723c */ /* 0x084ff00000041834 */
[C---:B------:R-:W-:Y:S08]  /*10430*/  HMMA.16816.F32.BF16 R56, R188.reuse, R172, R56 ;  /* 0x000000acbc38723c */ /* 0x040ff00000041838 */
[-C--:B------:R-:W-:Y:S08]  /*10440*/  HMMA.16816.F32.BF16 R60, R188, R174.reuse, R60 ;  /* 0x000000aebc3c723c */ /* 0x080ff0000004183c */
[C---:B------:R-:W-:Y:S08]  /*10450*/  HMMA.16816.F32.BF16 R64, R176.reuse, R174, R64 ;  /* 0x000000aeb040723c */ /* 0x040ff00000041840 */
[-C--:B------:R-:W-:Y:S08]  /*10460*/  HMMA.16816.F32.BF16 R68, R176, R180.reuse, R68 ;  /* 0x000000b4b044723c */ /* 0x080ff00000041844 */
[C---:B------:R-:W-:Y:S08]  /*10470*/  HMMA.16816.F32.BF16 R72, R188.reuse, R180, R72 ;  /* 0x000000b4bc48723c */ /* 0x040ff00000041848 */
[-C--:B------:R-:W-:Y:S08]  /*10480*/  HMMA.16816.F32.BF16 R76, R188, R182.reuse, R76 ;  /* 0x000000b6bc4c723c */ /* 0x080ff0000004184c */
[----:B------:R-:W-:Y:S01]  /*10490*/  HMMA.16816.F32.BF16 R80, R176, R182, R80 ;  /* 0x000000b6b050723c */ /* 0x000fe20000041850 */
[----:B------:R-:W-:Y:S07]  /*104a0*/  @!UPT UIADD3 URZ, URZ, URZ, URZ ;  /* 0x0000003f3f3ff290 */ /* 0x000fee000fffe03f */
[----:B------:R-:W-:-:S11]  /*104b0*/  @!P0 BRA `(.L_x_2248) ;  /* 0x0000049000008947 */ /* 0x000fd60003800000 */
[----:B------:R-:W-:Y:S01]  /*104c0*/  IMAD.MOV.U32 R0, RZ, RZ, 0x1 ;  /* 0x00000001ff007424 */ /* 0x000fe200078e00ff */
[----:B------:R-:W2:Y:S01]  /*104d0*/  LDL R90, [R1+0x2c] ;  /* 0x00002c00015a7983 */ /* 0x000ea20000100800 */
[----:B------:R-:W-:Y:S03]  /*104e0*/  IMAD.MOV.U32 R214, RZ, RZ, RZ ;  /* 0x000000ffffd67224 */ /* 0x000fe600078e00ff */
[----:B------:R-:W3:Y:S01]  /*104f0*/  LDL R84, [R1] ;  /* 0x0000000001547983 */ /* 0x000ee20000100800 */
[----:B------:R-:W-:Y:S03]  /*10500*/  ISETP.NE.AND P1, PT, R0, c[0x0][0x2b8], PT ;  /* 0x0000ae0000007a0c */ /* 0x000fe60003f25270 */
        /* <DEDUP_REMOVED lines=8> */
[----:B------:R-:W-:Y:S01]  /*10590*/  IMAD.MOV.U32 R0, RZ, RZ, R2 ;  /* 0x000000ffff007224 */ /* 0x000fe200078e0002 */
[----:B------:R-:W-:Y:S04]  /*105a0*/  @P1 SHF.R.U32.HI R0, RZ, c[0x0][0x2c0], R3 ;  /* 0x0000b000ff001a19 */ /* 0x000fe80000011603 */
[C---:B----4-:R-:W-:Y:S01]  /*105b0*/  @!P0 IADD3 R3, P1, R0.reuse, R218, RZ ;  /* 0x000000da00038210 */ /* 0x050fe20007f3e0ff */
[----:B------:R-:W-:Y:S03]  /*105c0*/  IMAD.MOV R84, RZ, RZ, -R0 ;  /* 0x000000ffff547224 */ /* 0x000fe600078e0a00 */
[----:B-----5:R-:W-:Y:S01]  /*105d0*/  @!P0 LEA.HI.X.SX32 R0, R0, R88, 0x1, P1 ;  /* 0x0000005800008211 */ /* 0x020fe200008f0eff */
[----:B------:R-:W-:Y:S01]  /*105e0*/  IMAD R224, R84, c[0x0][0x2b8], R2 ;  /* 0x0000ae0054e07a24 */ /* 0x000fe200078e0202 */
[C---:B------:R-:W-:Y:S02]  /*105f0*/  @!P0 LEA R2, P1, R3.reuse, c[0x0][0x2a0], 0x2 ;  /* 0x0000a80003028a11 */ /* 0x040fe400078210ff */
[----:B------:R-:W-:Y:S02]  /*10600*/  SHF.L.U64.HI R88, R244, 0x1, R245 ;  /* 0x00000001f4587819 */ /* 0x000fe400000102f5 */
        /* <DEDUP_REMOVED lines=12> */
[----:B------:R-:W-:Y:S01]  /*106d0*/  IADD3.X R3, R85, R3, R0, P0, !PT ;  /* 0x0000000355037210 */ /* 0x000fe200007fe400 */
[----:B------:R-:W-:Y:S01]  /*106e0*/  IMAD.SHL.U32 R85, R244, 0x2, RZ ;  /* 0x00000002f4557824 */ /* 0x000fe200078e00ff */
[C---:B------:R-:W-:Y:S04]  /*106f0*/  LEA R0, P0, R2.reuse, c[0x0][0x1c8], 0x1 ;  /* 0x0000720002007a11 */ /* 0x040fe800078008ff */
[----:B------:R-:W-:Y:S01]  /*10700*/  LEA.HI.X R84, R2, c[0x0][0x1cc], R3, 0x1, P0 ;  /* 0x0000730002547a11 */ /* 0x000fe200000f0c03 */
[----:B------:R-:W-:-:S06]  /*10710*/  BRA.DIV ~URZ, `(.L_x_2249) ;  /* 0x00007d927f007947 */ /* 0x000fcc000b800000 */
[----:B------:R1:W2:Y:S02]  /*10720*/  SHFL.IDX PT, R90, R84, RZ, 0x181f ;  /* 0x00181fff545a7589 */ /* 0x0002a400000e0000 */
.L_x_2340:
        /* <DEDUP_REMOVED lines=20> */
[----:B-1----:R-:W1:Y:S01]  /*10870*/  SHFL.IDX PT, R84, R84, 0x4, 0x181f ;  /* 0x00981f0054547f89 */ /* 0x002e6200000e0000 */
[----:B---3--:R-:W-:Y:S04]  /*10880*/  IADD3 R2, P1, P0, R2, R3, R85 ;  /* 0x0000000302027210 */ /* 0x008fe8000783e055 */
[----:B--2---:R-:W-:Y:S05]  /*10890*/  IADD3.X R3, RZ, R90, R88, P1, P0 ;  /* 0x0000005aff037210 */ /* 0x004fea0000fe0458 */
[----:B------:R2:W-:Y:S04]  /*108a0*/  LDGSTS.E.BYPASS.LTC128B.128.ZFILL [R213+0x4100], [R2.64], P2 ;  /* 0x0410000002d57fae */ /* 0x0005e80009141d48 */
[----:B--2---:R4:W2:Y:S02]  /*108b0*/  SHFL.IDX PT, R2, R0, 0x4, 0x181f ;  /* 0x00981f0000027f89 */ /* 0x0048a400000e0000 */
.L_x_2341:
[C---:B-1--4-:R-:W-:Y:S02]  /*108c0*/  IADD3 R0, -R89.reuse, 0x10, RZ ;  /* 0x0000001059007810 */ /* 0x052fe40007ffe1ff */
        /* <DEDUP_REMOVED lines=8> */
.L_x_2248:
[----:B------:R-:W-:Y:S05]  /*10950*/  BSYNC B0 ;  /* 0x0000000000007941 */ /* 0x000fea0003800000 */
.L_x_2247:
        /* <DEDUP_REMOVED lines=97> */
.L_x_2342:
[----:B------:R-:W-:Y:S01]  /*10f70*/  FMUL.FTZ R2, R90, c[0x0][0x2d0] ;  /* 0x0000b4005a027a20 */ /* 0x000fe20000410000 */
[----:B--2---:R-:W-:Y:S01]  /*10f80*/  FMNMX.FTZ R85, R0, R84, !PT ;  /* 0x0000005400557209 */ /* 0x004fe20007810000 */
[----:B------:R-:W-:Y:S01]  /*10f90*/  FADD.FTZ R0, -R90, R94 ;  /* 0x0000005e5a007221 */ /* 0x000fe20000010100 */
[----:B------:R-:W-:Y:S01]  /*10fa0*/  WARPSYNC 0xffffffff ;  /* 0xffffffff00007948 */ /* 0x000fe20003800000 */
[--C-:B------:R-:W-:Y:S02]  /*10fb0*/  FFMA.FTZ R4, R4, c[0x0][0x2d0], -R2.reuse ;  /* 0x0000b40004047a23 */ /* 0x100fe40000010802 */
[----:B------:R-:W-:Y:S02]  /*10fc0*/  FMUL.FTZ R0, R0, c[0x0][0x2d0] ;  /* 0x0000b40000007a20 */ /* 0x000fe40000410000 */
[--C-:B------:R-:W-:Y:S02]  /*10fd0*/  FFMA.FTZ R3, R5, c[0x0][0x2d0], -R2.reuse ;  /* 0x0000b40005037a23 */ /* 0x100fe40000010802 */
[----:B-1----:R-:W-:Y:S01]  /*10fe0*/  MUFU.EX2 R84, R0 ;  /* 0x0000000000547308 */ /* 0x002fe20000000800 */
        /* <DEDUP_REMOVED lines=20> */
[----:B------:R-:W1:Y:S02]  /*11130*/  MUFU.EX2 R2, R4 ;  /* 0x0000000400027308 */ /* 0x000e640000000800 */
[----:B-1----:R-:W-:Y:S01]  /*11140*/  FFMA.FTZ R0, R84, R225, R2 ;  /* 0x000000e154007223 */ /* 0x002fe20000010002 */
[----:B------:R-:W-:Y:S01]  /*11150*/  F2FP.BF16.PACK_AB R68, R3, R2 ;  /* 0x000000020344723e */ /* 0x000fe200000010ff */
[----:B------:R-:W-:Y:S02]  /*11160*/  FMUL.FTZ R2, R89, c[0x0][0x2d0] ;  /* 0x0000b40059027a20 */ /* 0x000fe40000410000 */
[----:B------:R-:W-:Y:S02]  /*11170*/  FADD.FTZ R33, R3, R0 ;  /* 0x0000000003217221 */ /* 0x000fe40000010000 */
[----:B------:R-:W-:Y:S02]  /*11180*/  FADD.FTZ R0, -R89, R95 ;  /* 0x0000005f59007221 */ /* 0x000fe40000010100 */
[--C-:B------:R-:W-:Y:S02]  /*11190*/  FFMA.FTZ R6, R6, c[0x0][0x2d0], -R2.reuse ;  /* 0x0000b40006067a23 */ /* 0x100fe40000010802 */
[----:B------:R-:W-:Y:S02]  /*111a0*/  FMUL.FTZ R0, R0, c[0x0][0x2d0] ;  /* 0x0000b40000007a20 */ /* 0x000fe40000410000 */
[--C-:B------:R-:W-:Y:S02]  /*111b0*/  FFMA.FTZ R20, R18, c[0x0][0x2d0], -R2.reuse ;  /* 0x0000b40012147a23 */ /* 0x100fe40000010802 */
[----:B------:R-:W1:Y:S01]  /*111c0*/  MUFU.EX2 R3, R0 ;  /* 0x0000000000037308 */ /* 0x000e620000000800 */
[--C-:B------:R-:W-:Y:S02]  /*111d0*/  FFMA.FTZ R167, R38, c[0x0][0x2d0], -R2.reuse ;  /* 0x0000b40026a77a23 */ /* 0x100fe40000010802 */
[--C-:B------:R-:W-:Y:S02]  /*111e0*/  FFMA.FTZ R172, R39, c[0x0][0x2d0], -R2.reuse ;  /* 0x0000b40027ac7a23 */ /* 0x100fe40000010802 */
[----:B------:R-:W-:Y:S01]  /*111f0*/  LDSM.16.MT88.4 R36, [R201] ;  /* 0x00000000c924783b */ /* 0x000fe20000004200 */
[--C-:B------:R-:W-:Y:S02]  /*11200*/  FFMA.FTZ R216, R54, c[0x0][0x2d0], -R2.reuse ;  /* 0x0000b40036d87a23 */ /* 0x100fe40000010802 */
[--C-:B------:R-:W-:Y:S02]  /*11210*/  FFMA.FTZ R215, R55, c[0x0][0x2d0], -R2.reuse ;  /* 0x0000b40037d77a23 */ /* 0x100fe40000010802 */
[----:B------:R-:W2:Y:S01]  /*11220*/  MUFU.EX2 R6, R6 ;  /* 0x0000000600067308 */ /* 0x000ea20000000800 */
        /* <DEDUP_REMOVED lines=17> */
[C---:B-1----:R-:W-:Y:S01]  /*11340*/  FMUL.FTZ R35, R3.reuse, R147 ;  /* 0x0000009303237220 */ /* 0x042fe20000410000 */
[----:B------:R-:W1:Y:S01]  /*11350*/  MUFU.EX2 R2, R7 ;  /* 0x0000000700027308 */ /* 0x000e620000000800 */
[----:B--2---:R-:W-:Y:S02]  /*11360*/  FFMA.FTZ R0, R3, R223, R6 ;  /* 0x000000df03007223 */ /* 0x004fe40000010006 */
[----:B------:R-:W-:Y:S02]  /*11370*/  FMUL.FTZ R4, R88, c[0x0][0x2d0] ;  /* 0x0000b40058047a20 */ /* 0x000fe40000410000 */
[----:B------:R-:W-:Y:S02]  /*11380*/  FMUL.FTZ R48, R84, R152 ;  /* 0x0000009854307220 */ /* 0x000fe40000410000 */
[--C-:B------:R-:W-:Y:S02]  /*11390*/  FFMA.FTZ R5, R8, c[0x0][0x2d0], -R4.reuse ;  /* 0x0000b40008057a23 */ /* 0x100fe40000010804 */
[--C-:B------:R-:W-:Y:S01]  /*113a0*/  FFMA.FTZ R83, R24, c[0x0][0x2d0], -R4.reuse ;  /* 0x0000b40018537a23 */ /* 0x100fe20000010804 */
[----:B------:R-:W2:Y:S01]  /*113b0*/  MUFU.EX2 R8, R17 ;  /* 0x0000001100087308 */ /* 0x000ea20000000800 */
[--C-:B------:R-:W-:Y:S02]  /*113c0*/  FFMA.FTZ R82, R25, c[0x0][0x2d0], -R4.reuse ;  /* 0x0000b40019527a23 */ /* 0x100fe40000010804 */
[--C-:B------:R-:W-:Y:S02]  /*113d0*/  FFMA.FTZ R81, R28, c[0x0][0x2d0], -R4.reuse ;  /* 0x0000b4001c517a23 */ /* 0x100fe40000010804 */
[--C-:B------:R-:W-:Y:S02]  /*113e0*/  FFMA.FTZ R80, R29, c[0x0][0x2d0], -R4.reuse ;  /* 0x0000b4001d507a23 */ /* 0x100fe40000010804 */
[--C-:B------:R-:W-:Y:S02]  /*113f0*/  FFMA.FTZ R187, R45, c[0x0][0x2d0], -R4.reuse ;  /* 0x0000b4002dbb7a23 */ /* 0x100fe40000010804 */
[--C-:B------:R-:W-:Y:S01]  /*11400*/  FFMA.FTZ R234, R72, c[0x0][0x2d0], -R4.reuse ;  /* 0x0000b40048ea7a23 */ /* 0x100fe20000010804 */
[----:B------:R-:W-:Y:S01]  /*11410*/  MUFU.EX2 R23, R5 ;  /* 0x0000000500177308 */ /* 0x000fe20000000800 */
[--C-:B------:R-:W-:Y:S02]  /*11420*/  FFMA.FTZ R236, R73, c[0x0][0x2d0], -R4.reuse ;  /* 0x0000b40049ec7a23 */ /* 0x100fe40000010804 */
[----:B------:R-:W-:Y:S01]  /*11430*/  FFMA.FTZ R19, R12, c[0x0][0x2d0], -R4 ;  /* 0x0000b4000c137a23 */ /* 0x000fe20000010804 */
[C---:B-1----:R-:W-:Y:S01]  /*11440*/  F2FP.BF16.PACK_AB R69, R2.reuse, R6 ;  /* 0x000000060245723e */ /* 0x042fe200000010ff */
[----:B------:R-:W-:Y:S02]  /*11450*/  FADD.FTZ R34, R2, R0 ;  /* 0x0000000002227221 */ /* 0x000fe40000010000 */
[----:B------:R-:W-:Y:S02]  /*11460*/  FADD.FTZ R0, -R88, R96 ;  /* 0x0000006058007221 */ /* 0x000fe40000010100 */
[--C-:B------:R-:W-:Y:S01]  /*11470*/  FFMA.FTZ R6, R9, c[0x0][0x2d0], -R4.reuse ;  /* 0x0000b40009067a23 */ /* 0x100fe20000010804 */
[----:B------:R-:W-:Y:S01]  /*11480*/  MUFU.EX2 R251, R80 ;  /* 0x0000005000fb7308 */ /* 0x000fe20000000800 */
[----:B------:R-:W-:Y:S02]  /*11490*/  FMUL.FTZ R0, R0, c[0x0][0x2d0] ;  /* 0x0000b40000007a20 */ /* 0x000fe40000410000 */
[----:B------:R-:W-:Y:S01]  /*114a0*/  FMUL.FTZ R49, R84, R153 ;  /* 0x0000009954317220 */ /* 0x000fe20000410000 */
[----:B--2---:R-:W-:Y:S01]  /*114b0*/  F2FP.BF16.PACK_AB R70, R8, R21 ;  /* 0x000000150846723e */ /* 0x004fe200000010ff */
[C---:B------:R-:W-:Y:S02]  /*114c0*/  FMUL.FTZ R50, R3.reuse, R154 ;  /* 0x0000009a03327220 */ /* 0x040fe40000410000 */
[----:B------:R-:W-:Y:S02]  /*114d0*/  FMUL.FTZ R51, R3, R155 ;  /* 0x0000009b03337220 */ /* 0x000fe40000410000 */
[----:B------:R-:W-:Y:S01]  /*114e0*/  LDSM.16.MT88.4 R152, [R198+0x2000] ;  /* 0x00200000c698783b */ /* 0x000fe20000004200 */
[----:B------:R1:W-:Y:S01]  /*114f0*/  MUFU.EX2 R2, R0 ;  /* 0x0000000000027308 */ /* 0x0003e20000000800 */
        /* <DEDUP_REMOVED lines=9> */
[--C-:B------:R-:W-:Y:S02]  /*11590*/  FFMA.FTZ R238, R76, c[0x0][0x2d0], -R4.reuse ;  /* 0x0000b4004cee7a23 */ /* 0x100fe40000010804 */
[----:B------:R-:W-:Y:S01]  /*115a0*/  FFMA.FTZ R240, R77, c[0x0][0x2d0], -R4 ;  /* 0x0000b4004df07a23 */ /* 0x000fe20000010804 */
[----:B------:R-:W-:Y:S01]  /*115b0*/  MUFU.EX2 R76, R184 ;  /* 0x000000b8004c7308 */ /* 0x000fe20000000800 */
[C---:B------:R-:W-:Y:S02]  /*115c0*/  FMUL.FTZ R4, R85.reuse, c[0x0][0x2d0] ;  /* 0x0000b40055047a20 */ /* 0x040fe40000410000 */
[----:B-1----:R-:W-:Y:S02]  /*115d0*/  FADD.FTZ R0, -R85, R97 ;  /* 0x0000006155007221 */ /* 0x002fe40000010100 */
[--C-:B------:R-:W-:Y:S02]  /*115e0*/  FFMA.FTZ R5, R10, c[0x0][0x2d0], -R4.reuse ;  /* 0x0000b4000a057a23 */ /* 0x100fe40000010804 */
[----:B------:R-:W-:Y:S03]  /*115f0*/  FMUL.FTZ R0, R0, c[0x0][0x2d0] ;  /* 0x0000b40000007a20 */ /* 0x000fe60000410000 */
[----:B------:R-:W-:Y:S01]  /*11600*/  MUFU.EX2 R77, R182 ;  /* 0x000000b6004d7308 */ /* 0x000fe20000000800 */
[--C-:B------:R-:W-:Y:S02]  /*11610*/  FFMA.FTZ R237, R74, c[0x0][0x2d0], -R4.reuse ;  /* 0x0000b4004aed7a23 */ /* 0x100fe40000010804 */
[--C-:B------:R-:W-:Y:S01]  /*11620*/  FFMA.FTZ R239, R75, c[0x0][0x2d0], -R4.reuse ;  /* 0x0000b4004bef7a23 */ /* 0x100fe20000010804 */
[----:B--2---:R-:W-:Y:S01]  /*11630*/  F2FP.BF16.PACK_AB R64, R22, R23 ;  /* 0x000000171640723e */ /* 0x004fe200000010ff */
[----:B------:R-:W-:Y:S01]  /*11640*/  FADD.FTZ R6, R21, R33 ;  /* 0x0000002115067221 */ /* 0x000fe20000010000 */
[----:B------:R-:W-:Y:S01]  /*11650*/  LDSM.16.MT88.4 R72, [R200] ;  /* 0x00000000c848783b */ /* 0x000fe20000004200 */
[----:B------:R-:W-:Y:S02]  /*11660*/  FMUL.FTZ R57, R2, R105 ;  /* 0x0000006902397220 */ /* 0x000fe40000410000 */
[--C-:B------:R-:W-:Y:S01]  /*11670*/  FFMA.FTZ R17, R11, c[0x0][0x2d0], -R4.reuse ;  /* 0x0000b4000b117a23 */ /* 0x100fe20000010804 */
[----:B------:R-:W1:Y:S01]  /*11680*/  MUFU.EX2 R0, R0 ;  /* 0x0000000000007308 */ /* 0x000e620000000800 */
        /* <DEDUP_REMOVED lines=14> */
[C---:B-1----:R-:W-:Y:S02]  /*11770*/  FMUL.FTZ R58, R0.reuse, R106 ;  /* 0x0000006a003a7220 */ /* 0x042fe40000410000 */
[----:B------:R-:W-:Y:S02]  /*11780*/  FMUL.FTZ R59, R0, R107 ;  /* 0x0000006b003b7220 */ /* 0x000fe40000410000 */
[--C-:B------:R-:W-:Y:S01]  /*11790*/  FFMA.FTZ R227, R62, c[0x0][0x2d0], -R4.reuse ;  /* 0x0000b4003ee37a23 */ /* 0x100fe20000010804 */
[----:B------:R-:W-:Y:S01]  /*117a0*/  MUFU.EX2 R182, R173 ;  /* 0x000000ad00b67308 */ /* 0x000fe20000000800 */
[--C-:B------:R-:W-:Y:S02]  /*117b0*/  FFMA.FTZ R230, R63, c[0x0][0x2d0], -R4.reuse ;  /* 0x0000b4003fe67a23 */ /* 0x100fe40000010804 */
[--C-:B------:R-:W-:Y:S02]  /*117c0*/  FFMA.FTZ R242, R79, c[0x0][0x2d0], -R4.reuse ;  /* 0x0000b4004ff27a23 */ /* 0x100fe40000010804 */
        /* <DEDUP_REMOVED lines=15> */
[----:B------:R1:W-:Y:S01]  /*118c0*/  MUFU.EX2 R119, R7 ;  /* 0x0000000700777308 */ /* 0x0003e20000000800 */
[C---:B------:R-:W-:Y:S02]  /*118d0*/  FMUL.FTZ R63, R0.reuse, R103 ;  /* 0x00000067003f7220 */ /* 0x040fe40000410000 */
[----:B--2---:R-:W-:Y:S02]  /*118e0*/  FFMA.FTZ R79, R0, R246, R33 ;  /* 0x000000f6004f7223 */ /* 0x004fe40000010021 */
[----:B------:R-:W-:Y:S02]  /*118f0*/  FFMA.FTZ R241, R78, c[0x0][0x2d0], -R4 ;  /* 0x0000b4004ef17a23 */ /* 0x000fe40000010804 */
[C---:B------:R-:W-:Y:S02]  /*11900*/  FFMA.FTZ R4, R2.reuse, R243, R23 ;  /* 0x000000f302047223 */ /* 0x040fe40000010017 */
[----:B------:R-:W-:Y:S01]  /*11910*/  FMUL.FTZ R60, R2, R100 ;  /* 0x00000064023c7220 */ /* 0x000fe20000410000 */
[----:B------:R2:W3:Y:S01]  /*11920*/  MUFU.EX2 R0, R20 ;  /* 0x0000001400007308 */ /* 0x0004e20000000800 */
[----:B------:R-:W-:Y:S02]  /*11930*/  FADD.FTZ R100, R22, R4 ;  /* 0x0000000416647221 */ /* 0x000fe40000010000 */
[C---:B------:R-:W-:Y:S02]  /*11940*/  FMUL.FTZ R56, R2.reuse, R104 ;  /* 0x0000006802387220 */ /* 0x040fe40000410000 */
[C---:B------:R-:W-:Y:S02]  /*11950*/  FMUL.FTZ R61, R2.reuse, R101 ;  /* 0x00000065023d7220 */ /* 0x040fe40000410000 */
[----:B------:R-:W-:Y:S02]  /*11960*/  FMUL.FTZ R24, R2, R120 ;  /* 0x0000007802187220 */ /* 0x000fe40000410000 */
[C---:B------:R-:W-:Y:S01]  /*11970*/  FMUL.FTZ R4, R84.reuse, R132 ;  /* 0x0000008454047220 */ /* 0x040fe20000410000 */
[----:B------:R-:W4:Y:S01]  /*11980*/  MUFU.EX2 R104, R32 ;  /* 0x0000002000687308 */ /* 0x000f220000000800 */
[----:B------:R-:W-:Y:S02]  /*11990*/  FMUL.FTZ R5, R84, R133 ;  /* 0x0000008554057220 */ /* 0x000fe40000410000 */
[----:B------:R-:W-:Y:S02]  /*119a0*/  FADD.FTZ R97, R8, R6 ;  /* 0x0000000608617221 */ /* 0x000fe40000010000 */
[C---:B------:R-:W-:Y:S02]  /*119b0*/  FMUL.FTZ R6, R3.reuse, R134 ;  /* 0x0000008603067220 */ /* 0x040fe40000410000 */
[C---:B-1----:R-:W-:Y:S02]  /*119c0*/  FMUL.FTZ R7, R3.reuse, R135 ;  /* 0x0000008703077220 */ /* 0x042fe40000410000 */
[C---:B------:R-:W-:Y:S01]  /*119d0*/  FMUL.FTZ R8, R2.reuse, R128 ;  /* 0x0000008002087220 */ /* 0x040fe20000410000 */
[----:B------:R1:W5:Y:S01]  /*119e0*/  MUFU.EX2 R103, R19 ;  /* 0x0000001300677308 */ /* 0x0003620000000800 */
[C---:B------:R-:W-:Y:S02]  /*119f0*/  FMUL.FTZ R9, R2.reuse, R129 ;  /* 0x0000008102097220 */ /* 0x040fe40000410000 */
[C---:B------:R-:W-:Y:S01]  /*11a00*/  FMUL.FTZ R12, R2.reuse, R124 ;  /* 0x0000007c020c7220 */ /* 0x040fe20000410000 */
[----:B--2---:R-:W2:Y:S01]  /*11a10*/  LDSM.16.MT88.4 R20, [R197] ;  /* 0x00000000c514783b */ /* 0x004ea20000004200 */
[----:B------:R-:W-:Y:S02]  /*11a20*/  FMUL.FTZ R13, R2, R125 ;  /* 0x0000007d020d7220 */ /* 0x000fe40000410000 */
[----:B---3--:R-:W-:Y:S02]  /*11a30*/  FADD.FTZ R95, R0, R34 ;  /* 0x00000022005f7221 */ /* 0x008fe40000010000 */
[C---:B------:R-:W-:Y:S01]  /*11a40*/  FMUL.FTZ R34, R3.reuse, R146 ;  /* 0x0000009203227220 */ /* 0x040fe20000410000 */
[----:B------:R-:W3:Y:S01]  /*11a50*/  MUFU.EX2 R101, R17 ;  /* 0x0000001100657308 */ /* 0x000ee20000000800 */
[C---:B------:R-:W-:Y:S02]  /*11a60*/  FMUL.FTZ R41, R2.reuse, R113 ;  /* 0x0000007102297220 */ /* 0x040fe40000410000 */
[----:B------:R-:W-:Y:S01]  /*11a70*/  FMUL.FTZ R44, R2, R108 ;  /* 0x0000006c022c7220 */ /* 0x000fe20000410000 */
[----:B----4-:R-:W-:Y:S01]  /*11a80*/  F2FP.BF16.PACK_AB R71, R104, R0 ;  /* 0x000000006847723e */ /* 0x010fe200000010ff */
[----:B------:R-:W-:Y:S02]  /*11a90*/  FMUL.FTZ R32, R84, R144 ;  /* 0x0000009054207220 */ /* 0x000fe40000410000 */
[C---:B------:R-:W-:Y:S02]  /*11aa0*/  FMUL.FTZ R45, R2.reuse, R109 ;  /* 0x0000006d022d7220 */ /* 0x040fe40000410000 */
[C---:B------:R-:W-:Y:S01]  /*11ab0*/  FMUL.FTZ R25, R2.reuse, R121 ;  /* 0x0000007902197220 */ /* 0x040fe20000410000 */
[----:B------:R-:W4:Y:S01]  /*11ac0*/  MUFU.EX2 R102, R16 ;  /* 0x0000001000667308 */ /* 0x000f220000000800 */
[C---:B------:R-:W-:Y:S02]  /*11ad0*/  FMUL.FTZ R28, R2.reuse, R116 ;  /* 0x00000074021c7220 */ /* 0x040fe40000410000 */
[C---:B------:R-:W-:Y:S02]  /*11ae0*/  FMUL.FTZ R29, R2.reuse, R117 ;  /* 0x00000075021d7220 */ /* 0x040fe40000410000 */
[----:B-1----:R-:W-:Y:S02]  /*11af0*/  FMUL.FTZ R19, R3, R139 ;  /* 0x0000008b03137220 */ /* 0x002fe40000410000 */
[----:B-----5:R-:W-:Y:S02]  /*11b00*/  FADD.FTZ R94, R103, R100 ;  /* 0x00000064675e7221 */ /* 0x020fe40000010000 */
[----:B------:R-:W-:Y:S01]  /*11b10*/  FMUL.FTZ R40, R2, R112 ;  /* 0x0000007002287220 */ /* 0x000fe20000410000 */
[----:B------:R-:W1:Y:S01]  /*11b20*/  MUFU.EX2 R120, R18 ;  /* 0x0000001200787308 */ /* 0x000e620000000800 */
[----:B------:R-:W-:Y:S01]  /*11b30*/  FADD.FTZ R0, R76, R97 ;  /* 0x000000614c007221 */ /* 0x000fe20000010000 */
[----:B---3--:R-:W-:Y:S01]  /*11b40*/  F2FP.BF16.PACK_AB R65, R101, R33 ;  /* 0x000000216541723e */ /* 0x008fe200000010ff */
[C---:B------:R-:W-:Y:S02]  /*11b50*/  FMUL.FTZ R17, R84.reuse, R137 ;  /* 0x0000008954117220 */ /* 0x040fe40000410000 */
[C---:B------:R-:W-:Y:S02]  /*11b60*/  FMUL.FTZ R33, R84.reuse, R145 ;  /* 0x0000009154217220 */ /* 0x040fe40000410000 */
[----:B------:R-:W-:Y:S03]  /*11b70*/  LDSM.16.MT88.4 R144, [R201+0x2000] ;  /* 0x00200000c990783b */ /* 0x000fe60000004200 */
[----:B------:R-:W-:Y:S01]  /*11b80*/  MUFU.EX2 R113, R83 ;  /* 0x0000005300717308 */ /* 0x000fe20000000800 */
[-C--:B--2---:R-:W-:Y:S05]  /*11b90*/  HMMA.16816.F32.BF16 R4, R68, R20.reuse, R4 ;  /* 0x000000144404723c */ /* 0x084fea0000041804 */
[----:B----4-:R-:W-:Y:S01]  /*11ba0*/  F2FP.BF16.PACK_AB R67, R119, R102 ;  /* 0x000000667743723e */ /* 0x010fe200000010ff */
[----:B------:R-:W-:Y:S03]  /*11bb0*/  FMUL.FTZ R16, R84, R136 ;  /* 0x0000008854107220 */ /* 0x000fe60000410000 */
[----:B------:R2:W-:Y:S03]  /*11bc0*/  MUFU.EX2 R126, R81 ;  /* 0x00000051007e7308 */ /* 0x0005e60000000800 */
[----:B-1----:R-:W-:Y:S01]  /*11bd0*/  F2FP.BF16.PACK_AB R66, R120, R103 ;  /* 0x000000677842723e */ /* 0x002fe200000010ff */
[C---:B------:R-:W-:Y:S02]  /*11be0*/  FMUL.FTZ R18, R3.reuse, R138 ;  /* 0x0000008a03127220 */ /* 0x040fe40000410000 */
[----:B------:R-:W-:Y:S04]  /*11bf0*/  LDSM.16.MT88.4 R136, [R197+0x2000] ;  /* 0x00200000c588783b */ /* 0x000fe80000004200 */
[----:B------:R-:W-:Y:S01]  /*11c00*/  MUFU.EX2 R111, R180 ;  /* 0x000000b4006f7308 */ /* 0x000fe20000000800 */
[C---:B------:R-:W-:Y:S07]  /*11c10*/  HMMA.16816.F32.BF16 R8, R64.reuse, R20, R8 ;  /* 0x000000144008723c */ /* 0x040fee0000041808 */
[C---:B------:R-:W-:Y:S01]  /*11c20*/  FMUL.FTZ R20, R84.reuse, R140 ;  /* 0x0000008c54147220 */ /* 0x040fe20000410000 */
[-C--:B------:R-:W-:Y:S01]  /*11c30*/  HMMA.16816.F32.BF16 R12, R64, R22.reuse, R12 ;  /* 0x00000016400c723c */ /* 0x080fe2000004180c */
[----:B------:R-:W-:Y:S01]  /*11c40*/  MUFU.EX2 R109, R179 ;  /* 0x000000b3006d7308 */ /* 0x000fe20000000800 */
[----:B--2---:R-:W1:Y:S02]  /*11c50*/  LDSM.16.MT88.4 R80, [R197+0x800] ;  /* 0x00080000c550783b */ /* 0x004e640000004200 */
[C---:B------:R-:W-:Y:S04]  /*11c60*/  FMUL.FTZ R21, R84.reuse, R141 ;  /* 0x0000008d54157220 */ /* 0x040fe80000410000 */
[C---:B------:R-:W-:Y:S03]  /*11c70*/  HMMA.16816.F32.BF16 R16, R68.reuse, R22, R16 ;  /* 0x000000164410723c */ /* 0x040fe60000041810 */
[----:B------:R-:W-:Y:S04]  /*11c80*/  MUFU.EX2 R110, R178 ;  /* 0x000000b2006e7308 */ /* 0x000fe80000000800 */
[C---:B------:R-:W-:Y:S02]  /*11c90*/  FMUL.FTZ R22, R3.reuse, R142 ;  /* 0x0000008e03167220 */ /* 0x040fe40000410000 */
[C---:B------:R-:W-:Y:S04]  /*11ca0*/  FMUL.FTZ R23, R3.reuse, R143 ;  /* 0x0000008f03177220 */ /* 0x040fe80000410000 */
[----:B------:R-:W-:Y:S03]  /*11cb0*/  MUFU.EX2 R108, R176 ;  /* 0x000000b0006c7308 */ /* 0x000fe60000000800 */
[-C--:B------:R-:W-:Y:S07]  /*11cc0*/  HMMA.16816.F32.BF16 R20, R68, R36.reuse, R20 ;  /* 0x000000244414723c */ /* 0x080fee0000041814 */
[----:B------:R-:W2:Y:S01]  /*11cd0*/  MUFU.EX2 R2, R183 ;  /* 0x000000b700027308 */ /* 0x000ea20000000800 */
[C---:B------:R-:W-:Y:S07]  /*11ce0*/  HMMA.16816.F32.BF16 R24, R64.reuse, R36, R24 ;  /* 0x000000244018723c */ /* 0x040fee0000041818 */
[C---:B------:R-:W-:Y:S01]  /*11cf0*/  FMUL.FTZ R36, R84.reuse, R148 ;  /* 0x0000009454247220 */ /* 0x040fe20000410000 */
[-C--:B------:R-:W-:Y:S01]  /*11d00*/  HMMA.16816.F32.BF16 R28, R64, R38.reuse, R28 ;  /* 0x00000026401c723c */ /* 0x080fe2000004181c */
[----:B------:R-:W-:Y:S03]  /*11d10*/  MUFU.EX2 R183, R166 ;  /* 0x000000a600b77308 */ /* 0x000fe60000000800 */
[----:B------:R-:W-:Y:S04]  /*11d20*/  FMUL.FTZ R37, R84, R149 ;  /* 0x0000009554257220 */ /* 0x000fe80000410000 */
[C---:B------:R-:W-:Y:S03]  /*11d30*/  HMMA.16816.F32.BF16 R32, R68.reuse, R38, R32 ;  /* 0x000000264420723c */ /* 0x040fe60000041820 */
[----:B------:R-:W-:Y:S04]  /*11d40*/  MUFU.EX2 R173, R190 ;  /* 0x000000be00ad7308 */ /* 0x000fe80000000800 */
[C---:B------:R-:W-:Y:S01]  /*11d50*/  FMUL.FTZ R38, R3.reuse, R150 ;  /* 0x0000009603267220 */ /* 0x040fe20000410000 */
[C---:B--2---:R-:W-:Y:S01]  /*11d60*/  F2FP.BF16.PACK_AB R76, R2.reuse, R76 ;  /* 0x0000004c024c723e */ /* 0x044fe200000010ff */
[----:B------:R-:W-:Y:S03]  /*11d70*/  FMUL.FTZ R39, R3, R151 ;  /* 0x0000009703277220 */ /* 0x000fe60000410000 */
[----:B------:R-:W-:Y:S01]  /*11d80*/  FADD.FTZ R0, R2, R0 ;  /* 0x0000000002007221 */ /* 0x000fe20000010000 */
[----:B------:R-:W-:Y:S01]  /*11d90*/  MUFU.EX2 R176, R189 ;  /* 0x000000bd00b07308 */ /* 0x000fe20000000800 */
[----:B------:R-:W-:Y:S02]  /*11da0*/  FADD.FTZ R2, R101, R79 ;  /* 0x0000004f65027221 */ /* 0x000fe40000010000 */
[-C--:B------:R-:W-:Y:S03]  /*11db0*/  HMMA.16816.F32.BF16 R36, R68, R52.reuse, R36 ;  /* 0x000000344424723c */ /* 0x080fe60000041824 */
[----:B------:R-:W-:Y:S04]  /*11dc0*/  FADD.FTZ R0, R77, R0 ;  /* 0x000000004d007221 */ /* 0x000fe80000010000 */
[----:B------:R-:W-:Y:S01]  /*11dd0*/  MUFU.EX2 R178, R186 ;  /* 0x000000ba00b27308 */ /* 0x000fe20000000800 */
[C---:B------:R-:W-:Y:S07]  /*11de0*/  HMMA.16816.F32.BF16 R40, R64.reuse, R52, R40 ;  /* 0x000000344028723c */ /* 0x040fee0000041828 */
[C---:B------:R-:W-:Y:S01]  /*11df0*/  FMUL.FTZ R52, R84.reuse, R156 ;  /* 0x0000009c54347220 */ /* 0x040fe20000410000 */
[-C--:B------:R-:W-:Y:S01]  /*11e00*/  HMMA.16816.F32.BF16 R44, R64, R54.reuse, R44 ;  /* 0x00000036402c723c */ /* 0x080fe2000004182c */
[----:B------:R-:W-:Y:S03]  /*11e10*/  MUFU.EX2 R156, R192 ;  /* 0x000000c0009c7308 */ /* 0x000fe60000000800 */
[----:B------:R-:W-:Y:S04]  /*11e20*/  FMUL.FTZ R53, R84, R157 ;  /* 0x0000009d54357220 */ /* 0x000fe80000410000 */
[C---:B------:R-:W-:Y:S03]  /*11e30*/  HMMA.16816.F32.BF16 R48, R68.reuse, R54, R48 ;  /* 0x000000364430723c */ /* 0x040fe60000041830 */
[----:B------:R-:W2:Y:S04]  /*11e40*/  MUFU.EX2 R78, R181 ;  /* 0x000000b5004e7308 */ /* 0x000ea80000000800 */
[C---:B------:R-:W-:Y:S02]  /*11e50*/  FMUL.FTZ R54, R3.reuse, R158 ;  /* 0x0000009e03367220 */ /* 0x040fe40000410000 */
[----:B------:R-:W-:Y:S04]  /*11e60*/  FMUL.FTZ R55, R3, R159 ;  /* 0x0000009f03377220 */ /* 0x000fe80000410000 */
[----:B------:R-:W-:Y:S03]  /*11e70*/  MUFU.EX2 R159, R177 ;  /* 0x000000b1009f7308 */ /* 0x000fe60000000800 */
[-C--:B------:R-:W-:Y:S07]  /*11e80*/  HMMA.16816.F32.BF16 R52, R68, R72.reuse, R52 ;  /* 0x000000484434723c */ /* 0x080fee0000041834 */
[----:B------:R-:W-:Y:S01]  /*11e90*/  MUFU.EX2 R114, R171 ;  /* 0x000000ab00727308 */ /* 0x000fe20000000800 */
[C---:B------:R-:W-:Y:S04]  /*11ea0*/  HMMA.16816.F32.BF16 R56, R64.reuse, R72, R56 ;  /* 0x000000484038723c */ /* 0x040fe80000041838 */
[C---:B--2---:R-:W-:Y:S01]  /*11eb0*/  FADD.FTZ R0, R78.reuse, R0 ;  /* 0x000000004e007221 */ /* 0x044fe20000010000 */
[----:B------:R-:W-:Y:S03]  /*11ec0*/  F2FP.BF16.PACK_AB R78, R78, R77 ;  /* 0x0000004d4e4e723e */ /* 0x000fe600000010ff */
[-C--:B------:R-:W-:Y:S01]  /*11ed0*/  HMMA.16816.F32.BF16 R60, R64, R74.reuse, R60 ;  /* 0x0000004a403c723c */ /* 0x080fe2000004183c */
[----:B------:R-:W2:Y:S03]  /*11ee0*/  MUFU.EX2 R122, R170 ;  /* 0x000000aa007a7308 */ /* 0x000ea60000000800 */
[----:B------:R-:W-:Y:S03]  /*11ef0*/  FADD.FTZ R0, R111, R0 ;  /* 0x000000006f007221 */ /* 0x000fe60000010000 */
[C---:B------:R-:W-:Y:S02]  /*11f00*/  FMUL.FTZ R64, R84.reuse, R160 ;  /* 0x000000a054407220 */ /* 0x040fe40000410000 */
[----:B------:R-:W-:Y:S02]  /*11f10*/  FMUL.FTZ R65, R84, R161 ;  /* 0x000000a154417220 */ /* 0x000fe40000410000 */
[----:B------:R-:W-:Y:S01]  /*11f20*/  MUFU.EX2 R125, R169 ;  /* 0x000000a9007d7308 */ /* 0x000fe20000000800 */
[C---:B------:R-:W-:Y:S02]  /*11f30*/  FMUL.FTZ R66, R3.reuse, R162 ;  /* 0x000000a203427220 */ /* 0x040fe40000410000 */
[----:B------:R-:W-:Y:S02]  /*11f40*/  FMUL.FTZ R67, R3, R163 ;  /* 0x000000a303437220 */ /* 0x000fe40000410000 */
[----:B------:R-:W-:Y:S02]  /*11f50*/  FADD.FTZ R84, R102, R2 ;  /* 0x0000000266547221 */ /* 0x000fe40000010000 */
[----:B------:R-:W-:Y:S01]  /*11f60*/  LDSM.16.MT88.4 R100, [R198+0x800] ;  /* 0x00080000c664783b */ /* 0x000fe20000004200 */
[----:B------:R-:W-:Y:S02]  /*11f70*/  FADD.FTZ R3, R104, R95 ;  /* 0x0000005f68037221 */ /* 0x000fe40000010000 */
[----:B------:R-:W-:Y:S01]  /*11f80*/  HMMA.16816.F32.BF16 R64, R68, R74, R64 ;  /* 0x0000004a4440723c */ /* 0x000fe20000041840 */
[----:B------:R-:W3:Y:S03]  /*11f90*/  MUFU.EX2 R127, R168 ;  /* 0x000000a8007f7308 */ /* 0x000ee60000000800 */
[----:B--2---:R-:W-:Y:S01]  /*11fa0*/  F2FP.BF16.PACK_AB R77, R122, R114 ;  /* 0x000000727a4d723e */ /* 0x004fe200000010ff */
[----:B------:R-:W2:Y:S01]  /*11fb0*/  LDSM.16.MT88.4 R72, [R201+0x800] ;  /* 0x00080000c948783b */ /* 0x000ea20000004200 */
[----:B------:R-:W-:Y:S01]  /*11fc0*/  FADD.FTZ R0, R109, R0 ;  /* 0x000000006d007221 */ /* 0x000fe20000010000 */
[----:B------:R-:W-:Y:S01]  /*11fd0*/  F2FP.BF16.PACK_AB R68, R123, R113 ;  /* 0x000000717b44723e */ /* 0x000fe200000010ff */
[----:B------:R-:W-:Y:S01]  /*11fe0*/  FADD.FTZ R3, R114, R3 ;  /* 0x0000000372037221 */ /* 0x000fe20000010000 */
[----:B------:R-:W-:Y:S02]  /*11ff0*/  F2FP.BF16.PACK_AB R70, R251, R126 ;  /* 0x0000007efb46723e */ /* 0x000fe400000010ff */
[----:B------:R-:W-:Y:S01]  /*12000*/  MUFU.EX2 R116, R165 ;  /* 0x000000a500747308 */ /* 0x000fe20000000800 */
[----:B------:R-:W-:Y:S01]  /*12010*/  FADD.FTZ R0, R110, R0 ;  /* 0x000000006e007221 */ /* 0x000fe20000010000 */
[----:B------:R-:W-:Y:S01]  /*12020*/  LDSM.16.MT88.4 R104, [R198+0x1000] ;  /* 0x00100000c668783b */ /* 0x000fe20000004200 */
[----:B------:R-:W-:Y:S02]  /*12030*/  FADD.FTZ R3, R122, R3 ;  /* 0x000000037a037221 */ /* 0x000fe40000010000 */
[----:B------:R-:W-:Y:S02]  /*12040*/  FADD.FTZ R2, R108, R0 ;  /* 0x000000006c027221 */ /* 0x000fe40000010000 */
[----:B------:R-:W-:Y:S02]  /*12050*/  FADD.FTZ R0, R120, R94 ;  /* 0x0000005e78007221 */ /* 0x000fe40000010000 */
[----:B------:R-:W-:Y:S01]  /*12060*/  FADD.FTZ R94, R119, R84 ;  /* 0x00000054775e7221 */ /* 0x000fe20000010000 */
[----:B------:R-:W4:Y:S01]  /*12070*/  MUFU.EX2 R117, R164 ;  /* 0x000000a400757308 */ /* 0x000f220000000800 */
[----:B------:R-:W-:Y:S01]  /*12080*/  FADD.FTZ R84, R113, R0 ;  /* 0x0000000071547221 */ /* 0x000fe20000010000 */
[----:B---3--:R-:W-:Y:S08]  /*12090*/  F2FP.BF16.PACK_AB R79, R127, R125 ;  /* 0x0000007d7f4f723e */ /* 0x008ff000000010ff */
[----:B------:R-:W3:Y:S01]  /*120a0*/  MUFU.EX2 R124, R96 ;  /* 0x00000060007c7308 */ /* 0x000ee20000000800 */
[-C--:B-1----:R-:W-:Y:S09]  /*120b0*/  HMMA.16816.F32.BF16 R4, R76, R80.reuse, R4 ;  /* 0x000000504c04723c */ /* 0x082ff20000041804 */
[----:B------:R1:W-:Y:S03]  /*120c0*/  MUFU.EX2 R177, R187 ;  /* 0x000000bb00b17308 */ /* 0x0003e60000000800 */
[----:B----4-:R-:W-:Y:S07]  /*120d0*/  F2FP.BF16.PACK_AB R69, R117, R116 ;  /* 0x000000747545723e */ /* 0x010fee00000010ff */
[----:B------:R-:W-:Y:S01]  /*120e0*/  MUFU.EX2 R158, R188 ;  /* 0x000000bc009e7308 */ /* 0x000fe20000000800 */
[----:B---3--:R-:W-:Y:S09]  /*120f0*/  F2FP.BF16.PACK_AB R71, R184, R124 ;  /* 0x0000007cb847723e */ /* 0x008ff200000010ff */
[----:B------:R-:W-:Y:S01]  /*12100*/  MUFU.EX2 R157, R191 ;  /* 0x000000bf009d7308 */ /* 0x000fe20000000800 */
[C---:B------:R-:W-:Y:S01]  /*12110*/  HMMA.16816.F32.BF16 R8, R68.reuse, R80, R8 ;  /* 0x000000504408723c */ /* 0x040fe20000041808 */
[----:B-1----:R-:W3:Y:S07]  /*12120*/  LDL R187, [R1+0x4] ;  /* 0x0000040001bb7983 */ /* 0x002eee0000100800 */
[-C--:B------:R-:W-:Y:S01]  /*12130*/  HMMA.16816.F32.BF16 R12, R68, R82.reuse, R12 ;  /* 0x00000052440c723c */ /* 0x080fe2000004180c */
[----:B------:R-:W-:Y:S07]  /*12140*/  MUFU.EX2 R181, R185 ;  /* 0x000000b900b57308 */ /* 0x000fee0000000800 */
[C---:B------:R-:W-:Y:S01]  /*12150*/  HMMA.16816.F32.BF16 R16, R76.reuse, R82, R16 ;  /* 0x000000524c10723c */ /* 0x040fe20000041810 */
[----:B------:R-:W1:Y:S02]  /*12160*/  LDSM.16.MT88.4 R80, [R200+0x800] ;  /* 0x00080000c850783b */ /* 0x000e640000004200 */
[----:B------:R-:W-:Y:S05]  /*12170*/  MUFU.EX2 R168, R223 ;  /* 0x000000df00a87308 */ /* 0x000fea0000000800 */
[-C--:B--2---:R-:W-:Y:S05]  /*12180*/  HMMA.16816.F32.BF16 R20, R76, R72.reuse, R20 ;  /* 0x000000484c14723c */ /* 0x084fea0000041814 */
[----:B------:R-:W-:Y:S03]  /*12190*/  MUFU.EX2 R167, R225 ;  /* 0x000000e100a77308 */ /* 0x000fe60000000800 */
[C---:B------:R-:W-:Y:S07]  /*121a0*/  HMMA.16816.F32.BF16 R24, R68.reuse, R72, R24 ;  /* 0x000000484418723c */ /* 0x040fee0000041818 */
[----:B------:R-:W-:Y:S01]  /*121b0*/  MUFU.EX2 R166, R227 ;  /* 0x000000e300a67308 */ /* 0x000fe20000000800 */
        /* <DEDUP_REMOVED lines=10> */
[----:B------:R-:W4:Y:S01]  /*12260*/  LDSM.16.MT88.4 R100, [R201+0x1000] ;  /* 0x00100000c964783b */ /* 0x000f220000004200 */
[----:B------:R-:W-:Y:S06]  /*12270*/  MUFU.EX2 R246, R175 ;  /* 0x000000af00f67308 */ /* 0x000fec0000000800 */
[-C--:B-1----:R-:W-:Y:S04]  /*12280*/  HMMA.16816.F32.BF16 R52, R76, R80.reuse, R52 ;  /* 0x000000504c34723c */ /* 0x082fe80000041834 */
[----:B------:R-:W1:Y:S04]  /*12290*/  MUFU.EX2 R96, R221 ;  /* 0x000000dd00607308 */ /* 0x000e680000000800 */
[C---:B------:R-:W-:Y:S06]  /*122a0*/  HMMA.16816.F32.BF16 R56, R68.reuse, R80, R56 ;  /* 0x000000504438723c */ /* 0x040fec0000041838 */
[----:B------:R-:W5:Y:S02]  /*122b0*/  MUFU.EX2 R95, R220 ;  /* 0x000000dc005f7308 */ /* 0x000f640000000800 */
[-C--:B------:R-:W-:Y:S07]  /*122c0*/  HMMA.16816.F32.BF16 R60, R68, R82.reuse, R60 ;  /* 0x00000052443c723c */ /* 0x080fee000004183c */
[----:B------:R-:W-:Y:S01]  /*122d0*/  F2FP.BF16.PACK_AB R68, R109, R111 ;  /* 0x0000006f6d44723e */ /* 0x000fe200000010ff */
[----:B------:R-:W-:Y:S01]  /*122e0*/  HMMA.16816.F32.BF16 R64, R76, R82, R64 ;  /* 0x000000524c40723c */ /* 0x000fe20000041840 */
[----:B------:R-:W4:Y:S01]  /*122f0*/  LDSM.16.MT88.4 R80, [R200+0x1000] ;  /* 0x00100000c850783b */ /* 0x000f220000004200 */
[----:B------:R-:W5:Y:S02]  /*12300*/  MUFU.EX2 R112, R219 ;  /* 0x000000db00707308 */ /* 0x000f640000000800 */
[----:B------:R-:W-:Y:S01]  /*12310*/  F2FP.BF16.PACK_AB R70, R108, R110 ;  /* 0x0000006e6c46723e */ /* 0x000fe200000010ff */
[----:B-1----:R-:W-:Y:S01]  /*12320*/  FADD.FTZ R0, R96, R2 ;  /* 0x0000000260007221 */ /* 0x002fe20000010000 */
[----:B------:R-:W-:Y:S02]  /*12330*/  F2FP.BF16.PACK_AB R69, R243, R250 ;  /* 0x000000faf345723e */ /* 0x000fe400000010ff */
[----:B------:R-:W-:Y:S01]  /*12340*/  F2FP.BF16.PACK_AB R71, R249, R246 ;  /* 0x000000f6f947723e */ /* 0x000fe200000010ff */
[----:B------:R-:W-:Y:S03]  /*12350*/  LDSM.16.MT88.4 R108, [R198+0x1800] ;  /* 0x00180000c66c783b */ /* 0x000fe60000004200 */
[----:B------:R-:W-:Y:S01]  /*12360*/  F2FP.BF16.PACK_AB R76, R182, R183 ;  /* 0x000000b7b64c723e */ /* 0x000fe200000010ff */
[----:B------:R-:W1:Y:S01]  /*12370*/  MUFU.EX2 R97, R218 ;  /* 0x000000da00617308 */ /* 0x000e620000000800 */
[----:B------:R-:W-:Y:S01]  /*12380*/  F2FP.BF16.PACK_AB R78, R177, R159 ;  /* 0x0000009fb14e723e */ /* 0x000fe200000010ff */
[-C--:B--2---:R-:W-:Y:S05]  /*12390*/  HMMA.16816.F32.BF16 R4, R68, R72.reuse, R4 ;  /* 0x000000484404723c */ /* 0x084fea0000041804 */
[----:B------:R-:W-:Y:S01]  /*123a0*/  F2FP.BF16.PACK_AB R77, R157, R158 ;  /* 0x0000009e9d4d723e */ /* 0x000fe200000010ff */
[C---:B-----5:R-:W-:Y:S01]  /*123b0*/  FADD.FTZ R0, R95.reuse, R0 ;  /* 0x000000005f007221 */ /* 0x060fe20000010000 */
[----:B------:R-:W-:Y:S01]  /*123c0*/  F2FP.BF16.PACK_AB R79, R172, R156 ;  /* 0x0000009cac4f723e */ /* 0x000fe200000010ff */
[----:B------:R-:W2:Y:S04]  /*123d0*/  MUFU.EX2 R175, R215 ;  /* 0x000000d700af7308 */ /* 0x000ea80000000800 */
[----:B------:R-:W-:Y:S02]  /*123e0*/  FADD.FTZ R0, R112, R0 ;  /* 0x0000000070007221 */ /* 0x000fe40000010000 */
[C---:B------:R-:W-:Y:S04]  /*123f0*/  HMMA.16816.F32.BF16 R8, R76.reuse, R72, R8 ;  /* 0x000000484c08723c */ /* 0x040fe80000041808 */
[----:B------:R-:W-:Y:S03]  /*12400*/  MUFU.EX2 R179, R195 ;  /* 0x000000c300b37308 */ /* 0x000fe60000000800 */
[----:B------:R-:W-:Y:S01]  /*12410*/  F2FP.BF16.PACK_AB R72, R95, R96 ;  /* 0x000000605f48723e */ /* 0x000fe200000010ff */
[-C--:B------:R-:W-:Y:S04]  /*12420*/  HMMA.16816.F32.BF16 R12, R76, R74.reuse, R12 ;  /* 0x0000004a4c0c723c */ /* 0x080fe8000004180c */
[----:B-1----:R-:W-:Y:S02]  /*12430*/  FADD.FTZ R2, R97, R0 ;  /* 0x0000000061027221 */ /* 0x002fe40000010000 */
[----:B------:R-:W1:Y:S01]  /*12440*/  MUFU.EX2 R180, R194 ;  /* 0x000000c200b47308 */ /* 0x000e620000000800 */
[----:B------:R-:W-:Y:S01]  /*12450*/  FADD.FTZ R0, R116, R94 ;  /* 0x0000005e74007221 */ /* 0x000fe20000010000 */
[C---:B------:R-:W-:Y:S04]  /*12460*/  HMMA.16816.F32.BF16 R16, R68.reuse, R74, R16 ;  /* 0x0000004a4410723c */ /* 0x040fe80000041810 */
[----:B--2---:R-:W-:Y:S03]  /*12470*/  F2FP.BF16.PACK_AB R73, R175, R174 ;  /* 0x000000aeaf49723e */ /* 0x004fe600000010ff */
[----:B------:R-:W-:Y:S01]  /*12480*/  F2FP.BF16.PACK_AB R74, R97, R112 ;  /* 0x00000070614a723e */ /* 0x000fe200000010ff */
[-C--:B----4-:R-:W-:Y:S01]  /*12490*/  HMMA.16816.F32.BF16 R20, R68, R100.reuse, R20 ;  /* 0x000000644414723c */ /* 0x090fe20000041814 */
[----:B------:R-:W-:Y:S07]  /*124a0*/  MUFU.EX2 R121, R217 ;  /* 0x000000d900797308 */ /* 0x000fee0000000800 */
[C---:B------:R-:W-:Y:S03]  /*124b0*/  HMMA.16816.F32.BF16 R24, R76.reuse, R100, R24 ;  /* 0x000000644c18723c */ /* 0x040fe60000041818 */
[----:B------:R-:W2:Y:S01]  /*124c0*/  MUFU.EX2 R118, R222 ;  /* 0x000000de00767308 */ /* 0x000ea20000000800 */
[----:B-1----:R-:W-:Y:S04]  /*124d0*/  F2FP.BF16.PACK_AB R75, R180, R179 ;  /* 0x000000b3b44b723e */ /* 0x002fe800000010ff */
[-C--:B------:R-:W-:Y:S05]  /*124e0*/  HMMA.16816.F32.BF16 R28, R76, R102.reuse, R28 ;  /* 0x000000664c1c723c */ /* 0x080fea000004181c */
[----:B------:R-:W-:Y:S03]  /*124f0*/  MUFU.EX2 R115, R228 ;  /* 0x000000e400737308 */ /* 0x000fe60000000800 */
[C---:B------:R-:W-:Y:S01]  /*12500*/  HMMA.16816.F32.BF16 R32, R68.reuse, R102, R32 ;  /* 0x000000664420723c */ /* 0x040fe20000041820 */
[----:B------:R-:W1:Y:S06]  /*12510*/  LDSM.16.MT88.4 R100, [R197+0x1800] ;  /* 0x00180000c564783b */ /* 0x000e6c0000004200 */
[----:B------:R-:W4:Y:S01]  /*12520*/  MUFU.EX2 R113, R232 ;  /* 0x000000e800717308 */ /* 0x000f220000000800 */
[-C--:B------:R-:W-:Y:S04]  /*12530*/  HMMA.16816.F32.BF16 R36, R68, R104.reuse, R36 ;  /* 0x000000684424723c */ /* 0x080fe80000041824 */
[----:B--2---:R-:W-:Y:S04]  /*12540*/  F2FP.BF16.PACK_AB R160, R118, R121 ;  /* 0x0000007976a0723e */ /* 0x004fe800000010ff */
[C---:B------:R-:W-:Y:S01]  /*12550*/  HMMA.16816.F32.BF16 R40, R76.reuse, R104, R40 ;  /* 0x000000684c28723c */ /* 0x040fe20000041828 */
[----:B------:R-:W-:Y:S07]  /*12560*/  MUFU.EX2 R171, R229 ;  /* 0x000000e500ab7308 */ /* 0x000fee0000000800 */
[-C--:B------:R-:W-:Y:S03]  /*12570*/  HMMA.16816.F32.BF16 R44, R76, R106.reuse, R44 ;  /* 0x0000006a4c2c723c */ /* 0x080fe6000004182c */
[----:B------:R-:W2:Y:S01]  /*12580*/  MUFU.EX2 R170, R231 ;  /* 0x000000e700aa7308 */ /* 0x000ea20000000800 */
[----:B----4-:R-:W-:Y:S04]  /*12590*/  F2FP.BF16.PACK_AB R162, R113, R115 ;  /* 0x0000007371a2723e */ /* 0x010fe800000010ff */
[C---:B------:R-:W-:Y:S01]  /*125a0*/  HMMA.16816.F32.BF16 R48, R68.reuse, R106, R48 ;  /* 0x0000006a4430723c */ /* 0x040fe20000041830 */
[----:B------:R-:W4:Y:S04]  /*125b0*/  LDSM.16.MT88.4 R104, [R201+0x1800] ;  /* 0x00180000c968783b */ /* 0x000f280000004200 */
[----:B------:R-:W-:Y:S03]  /*125c0*/  MUFU.EX2 R169, R233 ;  /* 0x000000e900a97308 */ /* 0x000fe60000000800 */
[-C--:B------:R-:W-:Y:S07]  /*125d0*/  HMMA.16816.F32.BF16 R52, R68, R80.reuse, R52 ;  /* 0x000000504434723c */ /* 0x080fee0000041834 */
[----:B------:R-:W5:Y:S01]  /*125e0*/  MUFU.EX2 R165, R235 ;  /* 0x000000eb00a57308 */ /* 0x000f620000000800 */
[C---:B------:R-:W-:Y:S04]  /*125f0*/  HMMA.16816.F32.BF16 R56, R76.reuse, R80, R56 ;  /* 0x000000504c38723c */ /* 0x040fe80000041838 */
[----:B--2---:R-:W-:Y:S03]  /*12600*/  F2FP.BF16.PACK_AB R161, R170, R171 ;  /* 0x000000abaaa1723e */ /* 0x004fe600000010ff */
[----:B------:R-:W-:Y:S01]  /*12610*/  FADD.FTZ R81, R123, R84 ;  /* 0x000000547b517221 */ /* 0x000fe20000010000 */
[-C--:B------:R-:W-:Y:S01]  /*12620*/  HMMA.16816.F32.BF16 R60, R76, R82.reuse, R60 ;  /* 0x000000524c3c723c */ /* 0x080fe2000004183c */
[----:B------:R-:W2:Y:S01]  /*12630*/  LDSM.16.MT88.4 R76, [R200+0x1800] ;  /* 0x00180000c84c783b */ /* 0x000ea20000004200 */
[----:B------:R-:W-:Y:S02]  /*12640*/  MUFU.EX2 R97, R234 ;  /* 0x000000ea00617308 */ /* 0x000fe40000000800 */
[----:B------:R-:W-:Y:S02]  /*12650*/  FADD.FTZ R80, R117, R0 ;  /* 0x0000000075507221 */ /* 0x000fe40000010000 */
[----:B------:R-:W-:Y:S02]  /*12660*/  FADD.FTZ R0, R121, R2 ;  /* 0x0000000279007221 */ /* 0x000fe40000010000 */
[----:B------:R-:W-:Y:S04]  /*12670*/  HMMA.16816.F32.BF16 R64, R68, R82, R64 ;  /* 0x000000524440723c */ /* 0x000fe80000041840 */
[----:B------:R-:W4:Y:S01]  /*12680*/  MUFU.EX2 R96, R236 ;  /* 0x000000ec00607308 */ /* 0x000f220000000800 */
[----:B------:R-:W-:Y:S02]  /*12690*/  FADD.FTZ R0, R118, R0 ;  /* 0x0000000076007221 */ /* 0x000fe40000010000 */
[----:B------:R-:W-:Y:S01]  /*126a0*/  F2FP.BF16.PACK_AB R68, R176, R173 ;  /* 0x000000adb044723e */ /* 0x000fe200000010ff */
[-C--:B-1----:R-:W-:Y:S05]  /*126b0*/  HMMA.16816.F32.BF16 R4, R72, R100.reuse, R4 ;  /* 0x000000644804723c */ /* 0x082fea0000041804 */
[----:B------:R-:W-:Y:S01]  /*126c0*/  F2FP.BF16.PACK_AB R70, R181, R178 ;  /* 0x000000b2b546723e */ /* 0x000fe200000010ff */
[----:B------:R-:W-:Y:S01]  /*126d0*/  MUFU.EX2 R95, R238 ;  /* 0x000000ee005f7308 */ /* 0x000fe20000000800 */
[----:B------:R-:W-:Y:S01]  /*126e0*/  F2FP.BF16.PACK_AB R69, R167, R168 ;  /* 0x000000a8a745723e */ /* 0x000fe200000010ff */
[----:B------:R-:W-:Y:S01]  /*126f0*/  FADD.FTZ R0, R115, R0 ;  /* 0x0000000073007221 */ /* 0x000fe20000010000 */
[----:B------:R-:W-:Y:S03]  /*12700*/  F2FP.BF16.PACK_AB R71, R164, R166 ;  /* 0x000000a6a447723e */ /* 0x000fe600000010ff */
[----:B-----5:R-:W-:Y:S01]  /*12710*/  F2FP.BF16.PACK_AB R163, R165, R169 ;  /* 0x000000a9a5a3723e */ /* 0x020fe200000010ff */
[----:B------:R-:W-:Y:S02]  /*12720*/  FADD.FTZ R225, R113, R0 ;  /* 0x0000000071e17221 */ /* 0x000fe40000010000 */
[----:B------:R-:W-:Y:S01]  /*12730*/  FADD.FTZ R0, R125, R3 ;  /* 0x000000037d007221 */ /* 0x000fe20000010000 */
[C---:B------:R-:W-:Y:S01]  /*12740*/  HMMA.16816.F32.BF16 R8, R68.reuse, R100, R8 ;  /* 0x000000644408723c */ /* 0x040fe20000041808 */
[----:B------:R-:W1:Y:S03]  /*12750*/  MUFU.EX2 R94, R240 ;  /* 0x000000f0005e7308 */ /* 0x000e660000000800 */
[----:B------:R-:W-:Y:S02]  /*12760*/  FADD.FTZ R3, R126, R81 ;  /* 0x000000517e037221 */ /* 0x000fe40000010000 */
[----:B------:R-:W-:Y:S01]  /*12770*/  FADD.FTZ R2, R124, R80 ;  /* 0x000000507c027221 */ /* 0x000fe20000010000 */
[----:B----4-:R-:W-:Y:S01]  /*12780*/  F2FP.BF16.PACK_AB R100, R96, R97 ;  /* 0x000000616064723e */ /* 0x010fe200000010ff */
[-C--:B------:R-:W-:Y:S03]  /*12790*/  HMMA.16816.F32.BF16 R12, R68, R102.reuse, R12 ;  /* 0x00000066440c723c */ /* 0x080fe6000004180c */
[----:B------:R-:W-:Y:S01]  /*127a0*/  MUFU.EX2 R83, R237 ;  /* 0x000000ed00537308 */ /* 0x000fe20000000800 */
[----:B------:R-:W-:Y:S02]  /*127b0*/  FADD.FTZ R0, R127, R0 ;  /* 0x000000007f007221 */ /* 0x000fe40000010000 */
[----:B------:R-:W-:Y:S02]  /*127c0*/  FADD.FTZ R3, R251, R3 ;  /* 0x00000003fb037221 */ /* 0x000fe40000010000 */
[C---:B------:R-:W-:Y:S04]  /*127d0*/  HMMA.16816.F32.BF16 R16, R72.reuse, R102, R16 ;  /* 0x000000664810723c */ /* 0x040fe80000041810 */
[----:B------:R-:W-:Y:S01]  /*127e0*/  FADD.FTZ R2, R184, R2 ;  /* 0x00000002b8027221 */ /* 0x000fe20000010000 */
[----:B------:R-:W4:Y:S01]  /*127f0*/  MUFU.EX2 R84, R239 ;  /* 0x000000ef00547308 */ /* 0x000f220000000800 */
[----:B------:R-:W-:Y:S02]  /*12800*/  FADD.FTZ R3, R183, R3 ;  /* 0x00000003b7037221 */ /* 0x000fe40000010000 */
[-C--:B------:R-:W-:Y:S03]  /*12810*/  HMMA.16816.F32.BF16 R20, R72, R104.reuse, R20 ;  /* 0x000000684814723c */ /* 0x080fe60000041814 */
[----:B---3--:R-:W-:Y:S01]  /*12820*/  ISETP.GT.AND P0, PT, R226, R187, PT ;  /* 0x000000bbe200720c */ /* 0x008fe20003f04270 */
[----:B------:R-:W-:Y:S01]  /*12830*/  FADD.FTZ R2, R158, R2 ;  /* 0x000000029e027221 */ /* 0x000fe20000010000 */
[----:B-1----:R-:W-:Y:S01]  /*12840*/  F2FP.BF16.PACK_AB R102, R94, R95 ;  /* 0x0000005f5e66723e */ /* 0x002fe200000010ff */
[----:B------:R-:W-:Y:S01]  /*12850*/  FADD.FTZ R3, R182, R3 ;  /* 0x00000003b6037221 */ /* 0x000fe20000010000 */
[----:B------:R-:W-:Y:S01]  /*12860*/  MUFU.EX2 R82, R241 ;  /* 0x000000f100527308 */ /* 0x000fe20000000800 */
[C---:B------:R-:W-:Y:S04]  /*12870*/  HMMA.16816.F32.BF16 R24, R68.reuse, R104, R24 ;  /* 0x000000684418723c */ /* 0x040fe80000041818 */
[----:B------:R-:W-:Y:S02]  /*12880*/  FADD.FTZ R2, R157, R2 ;  /* 0x000000029d027221 */ /* 0x000fe40000010000 */
[----:B------:R-:W-:Y:S02]  /*12890*/  FADD.FTZ R0, R250, R0 ;  /* 0x00000000fa007221 */ /* 0x000fe40000010000 */
[-C--:B------:R-:W-:Y:S04]  /*128a0*/  HMMA.16816.F32.BF16 R28, R68, R106.reuse, R28 ;  /* 0x0000006a441c723c */ /* 0x080fe8000004181c */
[----:B------:R-:W-:Y:S01]  /*128b0*/  FADD.FTZ R3, R159, R3 ;  /* 0x000000039f037221 */ /* 0x000fe20000010000 */
[----:B----4-:R-:W-:Y:S01]  /*128c0*/  F2FP.BF16.PACK_AB R101, R84, R83 ;  /* 0x000000535465723e */ /* 0x010fe200000010ff */
        /* <DEDUP_REMOVED lines=16> */
[-C--:B--2---:R-:W-:Y:S04]  /*129d0*/  HMMA.16816.F32.BF16 R52, R72, R76.reuse, R52 ;  /* 0x0000004c4834723c */ /* 0x084fe80000041834 */
[----:B------:R-:W-:Y:S02]  /*129e0*/  FADD.FTZ R2, R167, R2 ;  /* 0x00000002a7027221 */ /* 0x000fe40000010000 */
[----:B------:R-:W-:Y:S02]  /*129f0*/  FADD.FTZ R0, R179, R0 ;  /* 0x00000000b3007221 */ /* 0x000fe40000010000 */
[C---:B------:R-:W-:Y:S01]  /*12a00*/  HMMA.16816.F32.BF16 R56, R68.reuse, R76, R56 ;  /* 0x0000004c4438723c */ /* 0x040fe20000041838 */
[----:B------:R-:W1:Y:S03]  /*12a10*/  MUFU.EX2 R76, R242 ;  /* 0x000000f2004c7308 */ /* 0x000e660000000800 */
[----:B------:R-:W-:Y:S02]  /*12a20*/  FADD.FTZ R3, R178, R3 ;  /* 0x00000003b2037221 */ /* 0x000fe40000010000 */
[----:B------:R-:W-:Y:S02]  /*12a30*/  FADD.FTZ R2, R166, R2 ;  /* 0x00000002a6027221 */ /* 0x000fe40000010000 */
[-C--:B------:R-:W-:Y:S01]  /*12a40*/  HMMA.16816.F32.BF16 R60, R68, R78.reuse, R60 ;  /* 0x0000004e443c723c */ /* 0x080fe2000004183c */
[----:B------:R-:W2:Y:S03]  /*12a50*/  LDSM.16.MT88.4 R68, [R200+0x2000] ;  /* 0x00200000c844783b */ /* 0x000ea60000004200 */
[----:B------:R-:W-:Y:S02]  /*12a60*/  FADD.FTZ R0, R180, R0 ;  /* 0x00000000b4007221 */ /* 0x000fe40000010000 */
[----:B------:R-:W-:Y:S02]  /*12a70*/  FADD.FTZ R3, R181, R3 ;  /* 0x00000003b5037221 */ /* 0x000fe40000010000 */
[----:B------:R-:W-:Y:S04]  /*12a80*/  HMMA.16816.F32.BF16 R64, R72, R78, R64 ;  /* 0x0000004e4840723c */ /* 0x000fe80000041840 */
[----:B------:R-:W-:Y:S02]  /*12a90*/  FADD.FTZ R2, R164, R2 ;  /* 0x00000002a4027221 */ /* 0x000fe40000010000 */
[----:B------:R-:W-:Y:S02]  /*12aa0*/  FADD.FTZ R0, R171, R0 ;  /* 0x00000000ab007221 */ /* 0x000fe40000010000 */
[-C--:B------:R-:W-:Y:S05]  /*12ab0*/  HMMA.16816.F32.BF16 R132, R160, R136.reuse, R4 ;  /* 0x00000088a084723c */ /* 0x080fea0000041804 */
[----:B-1----:R-:W-:Y:S02]  /*12ac0*/  F2FP.BF16.PACK_AB R103, R76, R82 ;  /* 0x000000524c67723e */ /* 0x002fe400000010ff */
[----:B------:R-:W-:Y:S01]  /*12ad0*/  FADD.FTZ R5, R97, R3 ;  /* 0x0000000361057221 */ /* 0x000fe20000010000 */
[----:B------:R-:W-:Y:S01]  /*12ae0*/  MOV R97, R85 ;  /* 0x0000005500617202 */ /* 0x000fe20000000f00 */
[----:B------:R-:W-:Y:S03]  /*12af0*/  FADD.FTZ R4, R83, R2 ;  /* 0x0000000253047221 */ /* 0x000fe60000010000 */
        /* <DEDUP_REMOVED lines=10> */
[----:B------:R-:W-:Y:S01]  /*12ba0*/  FADD.FTZ R2, R82, R0 ;  /* 0x0000000052027221 */ /* 0x000fe20000010000 */
[----:B------:R-:W-:Y:S01]  /*12bb0*/  IADD3 R0, R226, -0x1, RZ ;  /* 0xffffffffe2007810 */ /* 0x000fe20007ffe0ff */
[-C--:B------:R-:W-:Y:S04]  /*12bc0*/  HMMA.16816.F32.BF16 R140, R160, R144.reuse, R20 ;  /* 0x00000090a08c723c */ /* 0x080fe80000041814 */
[----:B------:R-:W-:Y:S01]  /*12bd0*/  FADD.FTZ R223, R165, R4 ;  /* 0x00000004a5df7221 */ /* 0x000fe20000010000 */
[----:B------:R-:W-:Y:S01]  /*12be0*/  MOV R226, R0 ;  /* 0x0000000000e27202 */ /* 0x000fe20000000f00 */
        /* <DEDUP_REMOVED lines=13> */
[----:B------:R-:W-:Y:S01]  /*12cc0*/  HMMA.16816.F32.BF16 R160, R160, R70, R64 ;  /* 0x00000046a0a0723c */ /* 0x000fe20000041840 */
[----:B------:R-:W-:Y:S07]  /*12cd0*/  @!UPT UIADD3 URZ, URZ, URZ, URZ ;  /* 0x0000003f3f3ff290 */ /* 0x000fee000fffe03f */
[----:B------:R-:W-:-:S11]  /*12ce0*/  @P0 BRA `(.L_x_2252) ;  /* 0xffffcd6000000947 */ /* 0x000fd6000383ffff */
.L_x_2245:
[----:B------:R-:W-:Y:S05]  /*12cf0*/  BRA.DIV ~URZ, `(.L_x_2253) ;  /* 0x00005fc27f007947 */ /* 0x000fea000b800000 */
[----:B------:R1:W2:Y:S02]  /*12d00*/  SHFL.BFLY PT, R0, R225, 0x2, 0x1f ;  /* 0x0c401f00e1007f89 */ /* 0x0002a400000e0000 */
.L_x_2343:
        /* <DEDUP_REMOVED lines=15> */
.L_x_2344:
[----:B------:R-:W-:Y:S01]  /*12e00*/  FSETP.NE.FTZ.AND P3, PT, R4, RZ, PT ;  /* 0x000000ff0400720b */ /* 0x000fe20003f75000 */
[----:B------:R-:W-:Y:S01]  /*12e10*/  CS2R R2, SRZ ;  /* 0x0000000000027805 */ /* 0x000fe2000001ff00 */
[----:B------:R-:W-:Y:S02]  /*12e20*/  MOV R0, RZ ;  /* 0x000000ff00007202 */ /* 0x000fe40000000f00 */
[----:B------:R-:W-:Y:S02]  /*12e30*/  FSETP.NE.FTZ.AND P2, PT, R6, RZ, PT ;  /* 0x000000ff0600720b */ /* 0x000fe40003f55000 */
[----:B------:R-:W-:Y:S02]  /*12e40*/  FSETP.NE.FTZ.AND P1, PT, R5, RZ, PT ;  /* 0x000000ff0500720b */ /* 0x000fe40003f35000 */
[----:B------:R-:W-:-:S02]  /*12e50*/  MOV R25, 0xff800000 ;  /* 0xff80000000197802 */ /* 0x000fc40000000f00 */
[----:B------:R-:W-:Y:S02]  /*12e60*/  MOV R23, 0xff800000 ;  /* 0xff80000000177802 */ /* 0x000fe40000000f00 */
[----:B------:R-:W-:Y:S01]  /*12e70*/  MOV R24, 0xff800000 ;  /* 0xff80000000187802 */ /* 0x000fe20000000f00 */
[----:B------:R-:W2:Y:S01]  /*12e80*/  @P3 MUFU.RCP R0, R4 ;  /* 0x0000000400003308 */ /* 0x000ea20000001000 */
[----:B------:R-:W-:-:S05]  /*12e90*/  MOV R22, 0xff800000 ;  /* 0xff80000000167802 */ /* 0x000fca0000000f00 */
[----:B------:R-:W-:Y:S02]  /*12ea0*/  @P1 MOV R10, 0x3f317218 ;  /* 0x3f317218000a1802 */ /* 0x000fe40000000f00 */
[----:B------:R3:W-:Y:S01]  /*12eb0*/  @P3 MUFU.LG2 R9, R4 ;  /* 0x0000000400093308 */ /* 0x0007e20000000c00 */
[----:B--2---:R-:W-:-:S07]  /*12ec0*/  FMUL.FTZ R64, R0, R132 ;  /* 0x0000008400407220 */ /* 0x004fce0000410000 */
[----:B------:R-:W-:Y:S01]  /*12ed0*/  @P2 MUFU.RCP R3, R6 ;  /* 0x0000000600032308 */ /* 0x000fe20000001000 */
[C---:B------:R-:W-:Y:S02]  /*12ee0*/  FMUL.FTZ R65, R0.reuse, R133 ;  /* 0x0000008500417220 */ /* 0x040fe40000410000 */
[C---:B------:R-:W-:Y:S02]  /*12ef0*/  FMUL.FTZ R66, R0.reuse, R136 ;  /* 0x0000008800427220 */ /* 0x040fe40000410000 */
[----:B------:R-:W-:Y:S02]  /*12f00*/  FMUL.FTZ R67, R0, R137 ;  /* 0x0000008900437220 */ /* 0x000fe40000410000 */
[----:B-1-3--:R-:W-:Y:S01]  /*12f10*/  FADD.FTZ R4, R8, R7 ;  /* 0x0000000708047221 */ /* 0x00afe20000010000 */
[----:B------:R-:W-:Y:S01]  /*12f20*/  @P1 MUFU.RCP R2, R5 ;  /* 0x0000000500021308 */ /* 0x000fe20000001000 */
[C---:B------:R-:W-:Y:S02]  /*12f30*/  FMUL.FTZ R68, R0.reuse, R140 ;  /* 0x0000008c00447220 */ /* 0x040fe40000410000 */
[----:B------:R-:W-:Y:S01]  /*12f40*/  FMUL.FTZ R69, R0, R141 ;  /* 0x0000008d00457220 */ /* 0x000fe20000410000 */
[----:B------:R-:W-:Y:S01]  /*12f50*/  FSETP.NE.FTZ.AND P0, PT, R4, RZ, PT ;  /* 0x000000ff0400720b */ /* 0x000fe20003f15000 */
[----:B------:R-:W-:-:S02]  /*12f60*/  FMUL.FTZ R70, R0, R144 ;  /* 0x0000009000467220 */ /* 0x000fc40000410000 */
[C---:B------:R-:W-:Y:S01]  /*12f70*/  FMUL.FTZ R71, R0.reuse, R145 ;  /* 0x0000009100477220 */ /* 0x040fe20000410000 */
[----:B----4-:R-:W1:Y:S01]  /*12f80*/  @P2 MUFU.LG2 R7, R6 ;  /* 0x0000000600072308 */ /* 0x010e620000000c00 */
        /* <DEDUP_REMOVED lines=8> */
[----:B------:R2:W3:Y:S01]  /*13010*/  @P1 MUFU.LG2 R0, R5 ;  /* 0x0000000500001308 */ /* 0x0004e20000000c00 */
[----:B-1----:R-:W-:Y:S02]  /*13020*/  @P2 FMUL.FTZ R8, R7, 0.69314718246459960938 ;  /* 0x3f31721807082820 */ /* 0x002fe40000410000 */
[C---:B------:R-:W-:Y:S02]  /*13030*/  FMUL.FTZ R78, R3.reuse, R134 ;  /* 0x00000086034e7220 */ /* 0x040fe40000410000 */
[----:B------:R-:W-:-:S02]  /*13040*/  FMUL.FTZ R79, R3, R135 ;  /* 0x00000087034f7220 */ /* 0x000fc40000410000 */
[C---:B------:R-:W-:Y:S02]  /*13050*/  FMUL.FTZ R80, R3.reuse, R138 ;  /* 0x0000008a03507220 */ /* 0x040fe40000410000 */
[C---:B------:R-:W-:Y:S02]  /*13060*/  FMUL.FTZ R81, R3.reuse, R139 ;  /* 0x0000008b03517220 */ /* 0x040fe40000410000 */
[C---:B------:R-:W-:Y:S02]  /*13070*/  FMUL.FTZ R82, R3.reuse, R142 ;  /* 0x0000008e03527220 */ /* 0x040fe40000410000 */
[C---:B------:R-:W-:Y:S02]  /*13080*/  FMUL.FTZ R83, R3.reuse, R143 ;  /* 0x0000008f03537220 */ /* 0x040fe40000410000 */
[C---:B------:R-:W-:Y:S01]  /*13090*/  FMUL.FTZ R94, R3.reuse, R146 ;  /* 0x00000092035e7220 */ /* 0x040fe20000410000 */
[----:B--2---:R-:W-:Y:S01]  /*130a0*/  @P2 MOV R5, 0x3f317218 ;  /* 0x3f31721800052802 */ /* 0x004fe20000000f00 */
[----:B---3--:R-:W-:Y:S01]  /*130b0*/  @P1 FMUL.FTZ R7, R0, 0.69314718246459960938 ;  /* 0x3f31721800071820 */ /* 0x008fe20000410000 */
        /* <DEDUP_REMOVED lines=58> */
.L_x_2183:
[----:B-1----:R1:W5:Y:S04]  /*13460*/  LDL R6, [R1+0x30] ;  /* 0x0000300001067983 */ /* 0x0023680000100800 */
[----:B------:R-:W3:Y:S01]  /*13470*/  S2R R2, SR_TID.X ;  /* 0x0000000000027919 */ /* 0x000ee20000002100 */
[----:B------:R-:W-:Y:S01]  /*13480*/  BSSY B0, `(.L_x_2255) ;  /* 0x0000011000007945 */ /* 0x000fe20003800000 */
[----:B---3--:R-:W-:-:S13]  /*13490*/  LOP3.LUT P0, RZ, R2, 0x7f, RZ, 0xc0, !PT ;  /* 0x0000007f02ff7812 */ /* 0x008fda000780c0ff */
[----:B------:R-:W-:Y:S05]  /*134a0*/  @P0 BRA `(.L_x_2256) ;  /* 0x000000e000000947 */ /* 0x000fea0003800000 */
[----:B-1----:R-:W1:Y:S01]  /*134b0*/  S2R R4, SR_LANEID ;  /* 0x0000000000047919 */ /* 0x002e620000000000 */
[----:B------:R-:W-:Y:S01]  /*134c0*/  VOTEU.ANY UR4, UPT, PT ;  /* 0x0000000000047886 */ /* 0x000fe200038e0100 */
[----:B------:R-:W-:Y:S01]  /*134d0*/  IMAD.MOV.U32 R5, RZ, RZ, c[0x0][0x564] ;  /* 0x00015900ff057624 */ /* 0x000fe200078e00ff */
[----:B--2---:R-:W1:Y:S08]  /*134e0*/  FLO.U32 R3, UR4 ;  /* 0x0000000400037d00 */ /* 0x004e7000080e0000 */
        /* <DEDUP_REMOVED lines=10> */
.L_x_2256:
[----:B-1----:R-:W-:Y:S05]  /*13590*/  BSYNC B0 ;  /* 0x0000000000007941 */ /* 0x002fea0003800000 */
.L_x_2255:
[----:B------:R-:W-:Y:S01]  /*135a0*/  PRMT R0, R0, 0x9910, RZ ;  /* 0x0000991000007816 */ /* 0x000fe200000000ff */
[----:B------:R-:W-:Y:S01]  /*135b0*/  BSSY B1, `(.L_x_2257) ;  /* 0x00002f4000017945 */ /* 0x000fe20003800000 */
[----:B-----5:R-:W-:Y:S02]  /*135c0*/  IMAD.MOV.U32 R84, RZ, RZ, R6 ;  /* 0x000000ffff547224 */ /* 0x020fe400078e0006 */
[----:B------:R-:W-:-:S13]  /*135d0*/  ISETP.NE.AND P0, PT, R0, RZ, PT ;  /* 0x000000ff0000720c */ /* 0x000fda0003f05270 */
[----:B------:R-:W-:Y:S05]  /*135e0*/  @!P0 BRA `(.L_x_2258) ;  /* 0x0000230000008947 */ /* 0x000fea0003800000 */
[----:B------:R-:W3:Y:S04]  /*135f0*/  LDL R6, [R1+0x8c] ;  /* 0x00008c0001067983 */ /* 0x000ee80000100800 */
[----:B------:R-:W4:Y:S04]  /*13600*/  LDL R5, [R1+0x9c] ;  /* 0x00009c0001057983 */ /* 0x000f280000100800 */
        /* <DEDUP_REMOVED lines=96> */
.L_x_2259:
        /* <DEDUP_REMOVED lines=93> */
[----:B-1----:R-:W2:Y:S01]  /*141e0*/  LDL R88, [R1] ;  /* 0x0000000001587983 */ /* 0x002ea20000100800 */
[----:B------:R-:W-:Y:S01]  /*141f0*/  IMAD R16, R16, c[0x0][0x3a0], RZ ;  /* 0x0000e80010107a24 */ /* 0x000fe200078e02ff */
[----:B------:R-:W-:Y:S01]  /*14200*/  SHF.R.S32.HI R4, RZ, 0x1f, R2 ;  /* 0x0000001fff047819 */ /* 0x000fe20000011402 */
[C---:B------:R-:W-:Y:S01]  /*14210*/  IMAD.WIDE.U32 R6, R3.reuse, c[0x0][0x3a0], RZ ;  /* 0x0000e80003067a25 */ /* 0x040fe200078e00ff */
[----:B------:R1:W3:Y:S01]  /*14220*/  LDS.128 R12, [R213+0x80] ;  /* 0x00008000d50c7984 */ /* 0x0002e20000000c00 */
[----:B------:R-:W-:Y:S02]  /*14230*/  ISETP.GE.AND P2, PT, R244, c[0x0][0x3c8], PT ;  /* 0x0000f200f4007a0c */ /* 0x000fe40003f46270 */
        /* <DEDUP_REMOVED lines=20> */
[----:B--2---:R-:W-:-:S04]  /*14380*/  LEA R8, R85, R88, 0x7 ;  /* 0x0000005855087211 */ /* 0x004fc800078e38ff */
        /* <DEDUP_REMOVED lines=16> */
[----:B------:R-:W-:Y:S02]  /*14490*/  LEA R4, R85, R10, 0x7 ;  /* 0x0000000a55047211 */ /* 0x000fe400078e38ff */
[----:B------:R-:W-:Y:S01]  /*144a0*/  LEA.HI.X R5, R2, c[0x0][0x384], R3, 0x1, P0 ;  /* 0x0000e10002057a11 */ /* 0x000fe200000f0c03 */
[----:B------:R-:W-:Y:S05]  /*144b0*/  BRA.DIV ~URZ, `(.L_x_2261) ;  /* 0x00004a927f007947 */ /* 0x000fea000b800000 */
[----:B-1-34-:R1:W2:Y:S02]  /*144c0*/  SHFL.IDX PT, R7, R5, RZ, 0x181f ;  /* 0x00181fff05077589 */ /* 0x01a2a400000e0000 */
.L_x_2345:
[----:B------:R-:W-:Y:S05]  /*144d0*/  BRA.DIV ~URZ, `(.L_x_2262) ;  /* 0x00004ae27f007947 */ /* 0x000fea000b800000 */
[----:B------:R3:W4:Y:S02]  /*144e0*/  SHFL.IDX PT, R2, R6, RZ, 0x181f ;  /* 0x00181fff06027589 */ /* 0x00072400000e0000 */
.L_x_2346:
[----:B------:R-:W-:-:S13]  /*144f0*/  ISETP.GE.OR P0, PT, R4, R0, P2 ;  /* 0x000000000400720c */ /* 0x000fda0001706670 */
[----:B----4-:R-:W-:-:S04]  /*14500*/  @!P0 LEA R2, P1, R244, R2, 0x1 ;  /* 0x00000002f4028211 */ /* 0x010fc800078208ff */
[----:B--2---:R-:W-:-:S05]  /*14510*/  @!P0 LEA.HI.X R3, R244, R7, R245, 0x1, P1 ;  /* 0x00000007f4038211 */ /* 0x004fca00008f0cf5 */
[----:B------:R2:W-:Y:S01]  /*14520*/  @!P0 ST.E.128 [R2.64], R12 ;  /* 0x0000000c02008985 */ /* 0x0005e2000c101d08 */
[----:B------:R-:W-:Y:S05]  /*14530*/  BRA.DIV ~URZ, `(.L_x_2263) ;  /* 0x00004af27f007947 */ /* 0x000fea000b800000 */
[----:B------:R4:W1:Y:S04]  /*14540*/  SHFL.IDX PT, R7, R5, 0x1, 0x181f ;  /* 0x00381f0005077f89 */ /* 0x00086800000e0000 */
[----:B--2---:R4:W2:Y:S02]  /*14550*/  SHFL.IDX PT, R2, R6, 0x1, 0x181f ;  /* 0x00381f0006027f89 */ /* 0x0048a400000e0000 */
.L_x_2347:
[----:B------:R-:W-:-:S04]  /*14560*/  IADD3 R3, R4, 0x10, RZ ;  /* 0x0000001004037810 */ /* 0x000fc80007ffe0ff */
[----:B------:R-:W-:-:S13]  /*14570*/  ISETP.GE.OR P0, PT, R3, R0, P2 ;  /* 0x000000000300720c */ /* 0x000fda0001706670 */
[----:B--2---:R-:W-:-:S04]  /*14580*/  @!P0 LEA R2, P1, R244, R2, 0x1 ;  /* 0x00000002f4028211 */ /* 0x004fc800078208ff */
[----:B-1----:R-:W-:-:S05]  /*14590*/  @!P0 LEA.HI.X R3, R244, R7, R245, 0x1, P1 ;  /* 0x00000007f4038211 */ /* 0x002fca00008f0cf5 */
[----:B------:R1:W-:Y:S01]  /*145a0*/  @!P0 ST.E.128 [R2.64], R16 ;  /* 0x0000001002008985 */ /* 0x0003e2000c101d08 */
[----:B------:R-:W-:Y:S05]  /*145b0*/  BRA.DIV ~URZ, `(.L_x_2264) ;  /* 0x00004b427f007947 */ /* 0x000fea000b800000 */
[----:B------:R2:W1:Y:S02]  /*145c0*/  SHFL.IDX PT, R7, R5, 0x2, 0x181f ;  /* 0x00581f0005077f89 */ /* 0x00046400000e0000 */
.L_x_2348:
[----:B------:R-:W-:Y:S05]  /*145d0*/  BRA.DIV ~URZ, `(.L_x_2265) ;  /* 0x00004b927f007947 */ /* 0x000fea000b800000 */
[----:B-1----:R1:W2:Y:S02]  /*145e0*/  SHFL.IDX PT, R2, R6, 0x2, 0x181f ;  /* 0x00581f0006027f89 */ /* 0x0022a400000e0000 */
.L_x_2349:
        /* <DEDUP_REMOVED lines=8> */
.L_x_2350:
[----:B------:R-:W-:-:S04]  /*14670*/  IADD3 R3, R4, 0x30, RZ ;  /* 0x0000003004037810 */ /* 0x000fc80007ffe0ff */
[----:B------:R-:W-:-:S13]  /*14680*/  ISETP.GE.OR P0, PT, R3, R0, P2 ;  /* 0x000000000300720c */ /* 0x000fda0001706670 */
[----:B--2---:R-:W-:-:S04]  /*14690*/  @!P0 LEA R2, P1, R244, R2, 0x1 ;  /* 0x00000002f4028211 */ /* 0x004fc800078208ff */
[----:B------:R-:W-:-:S05]  /*146a0*/  @!P0 LEA.HI.X R3, R244, R7, R245, 0x1, P1 ;  /* 0x00000007f4038211 */ /* 0x000fca00008f0cf5 */
[----:B------:R2:W-:Y:S01]  /*146b0*/  @!P0 ST.E.128 [R2.64], R24 ;  /* 0x0000001802008985 */ /* 0x0005e2000c101d08 */
[----:B------:R-:W-:Y:S05]  /*146c0*/  BRA.DIV ~URZ, `(.L_x_2267) ;  /* 0x00004be27f007947 */ /* 0x000fea000b800000 */
[----:B------:R1:W2:Y:S02]  /*146d0*/  SHFL.IDX PT, R7, R5, 0x4, 0x181f ;  /* 0x00981f0005077f89 */ /* 0x0002a400000e0000 */
.L_x_2351:
[----:B------:R-:W-:Y:S05]  /*146e0*/  BRA.DIV ~URZ, `(.L_x_2268) ;  /* 0x00004c327f007947 */ /* 0x000fea000b800000 */
[----:B--2---:R2:W1:Y:S02]  /*146f0*/  SHFL.IDX PT, R2, R6, 0x4, 0x181f ;  /* 0x00981f0006027f89 */ /* 0x00446400000e0000 */
.L_x_2352:
        /* <DEDUP_REMOVED lines=8> */
.L_x_2353:
[----:B------:R-:W-:-:S04]  /*14780*/  IADD3 R3, R4, 0x50, RZ ;  /* 0x0000005004037810 */ /* 0x000fc80007ffe0ff */
[----:B------:R-:W-:-:S13]  /*14790*/  ISETP.GE.OR P0, PT, R3, R0, P2 ;  /* 0x000000000300720c */ /* 0x000fda0001706670 */
[----:B---3--:R-:W-:-:S04]  /*147a0*/  @!P0 LEA R2, P1, R244, R2, 0x1 ;  /* 0x00000002f4028211 */ /* 0x008fc800078208ff */
[----:B--2---:R-:W-:-:S05]  /*147b0*/  @!P0 LEA.HI.X R3, R244, R7, R245, 0x1, P1 ;  /* 0x00000007f4038211 */ /* 0x004fca00008f0cf5 */
[----:B------:R2:W-:Y:S01]  /*147c0*/  @!P0 ST.E.128 [R2.64], R32 ;  /* 0x0000002002008985 */ /* 0x0005e2000c101d08 */
[----:B------:R-:W-:Y:S05]  /*147d0*/  BRA.DIV ~URZ, `(.L_x_2270) ;  /* 0x00004c827f007947 */ /* 0x000fea000b800000 */
[----:B------:R3:W1:Y:S02]  /*147e0*/  SHFL.IDX PT, R7, R5, 0x6, 0x181f ;  /* 0x00d81f0005077f89 */ /* 0x00066400000e0000 */
.L_x_2354:
[----:B------:R-:W-:Y:S05]  /*147f0*/  BRA.DIV ~URZ, `(.L_x_2271) ;  /* 0x00004cd27f007947 */ /* 0x000fea000b800000 */
[----:B--2---:R2:W3:Y:S02]  /*14800*/  SHFL.IDX PT, R2, R6, 0x6, 0x181f ;  /* 0x00d81f0006027f89 */ /* 0x0044e400000e0000 */
.L_x_2355:
        /* <DEDUP_REMOVED lines=8> */
.L_x_2356:
[----:B------:R-:W-:-:S04]  /*14890*/  IADD3 R2, R4, 0x70, RZ ;  /* 0x0000007004027810 */ /* 0x000fc80007ffe0ff */
[----:B------:R-:W-:-:S13]  /*148a0*/  ISETP.GE.OR P0, PT, R2, R0, P2 ;  /* 0x000000000200720c */ /* 0x000fda0001706670 */
[----:B------:R-:W-:Y:S05]  /*148b0*/  @P0 BRA `(.L_x_2273) ;  /* 0x00001c3000000947 */ /* 0x000fea0003800000 */
[----:B----4-:R-:W-:-:S04]  /*148c0*/  LEA R2, P0, R244, R3, 0x1 ;  /* 0x00000003f4027211 */ /* 0x010fc800078008ff */
[----:B---3--:R-:W-:-:S05]  /*148d0*/  LEA.HI.X R3, R244, R5, R245, 0x1, P0 ;  /* 0x00000005f4037211 */ /* 0x008fca00000f0cf5 */
[----:B------:R3:W-:Y:S01]  /*148e0*/  ST.E.128 [R2.64], R40 ;  /* 0x0000002802007985 */ /* 0x0007e2000c101d08 */
[----:B------:R-:W-:Y:S05]  /*148f0*/  BRA `(.L_x_2273) ;  /* 0x00001bf000007947 */ /* 0x000fea0003800000 */
.L_x_2260:
        /* <DEDUP_REMOVED lines=33> */
.L_x_2357:
[----:B------:R-:W-:Y:S05]  /*14b10*/  BRA.DIV ~URZ, `(.L_x_2275) ;  /* 0x00004b627f007947 */ /* 0x000fea000b800000 */
[----:B------:R3:W4:Y:S02]  /*14b20*/  SHFL.IDX PT, R0, R12, RZ, 0x1c1f ;  /* 0x001c1fff0c007589 */ /* 0x00072400000e0000 */
.L_x_2358:
        /* <DEDUP_REMOVED lines=50> */
.L_x_2277:
[----:B------:R-:W-:Y:S05]  /*14e50*/  BSYNC B0 ;  /* 0x0000000000007941 */ /* 0x000fea0003800000 */
.L_x_2276:
[----:B------:R-:W-:Y:S05]  /*14e60*/  BRA.DIV ~URZ, `(.L_x_2278) ;  /* 0x000048827f007947 */ /* 0x000fea000b800000 */
[----:B--2---:R2:W1:Y:S04]  /*14e70*/  SHFL.IDX PT, R4, R5, 0x1, 0x1c1f ;  /* 0x003c1f0005047f89 */ /* 0x00446800000e0000 */
[----:B----4-:R2:W4:Y:S02]  /*14e80*/  SHFL.IDX PT, R0, R12, 0x1, 0x1c1f ;  /* 0x003c1f000c007f89 */ /* 0x01052400000e0000 */
.L_x_2359:
        /* <DEDUP_REMOVED lines=50> */
.L_x_2280:
[----:B------:R-:W-:Y:S05]  /*151b0*/  BSYNC B0 ;  /* 0x0000000000007941 */ /* 0x000fea0003800000 */
.L_x_2279:
[----:B------:R-:W-:Y:S05]  /*151c0*/  BRA.DIV ~URZ, `(.L_x_2281) ;  /* 0x000045f27f007947 */ /* 0x000fea000b800000 */
[----:B-1----:R1:W2:Y:S02]  /*151d0*/  SHFL.IDX PT, R4, R5, 0x2, 0x1c1f ;  /* 0x005c1f0005047f89 */ /* 0x0022a400000e0000 */
.L_x_2360:
[----:B------:R-:W-:Y:S05]  /*151e0*/  BRA.DIV ~URZ, `(.L_x_2282) ;  /* 0x000046427f007947 */ /* 0x000fea000b800000 */
[----:B----4-:R4:W1:Y:S02]  /*151f0*/  SHFL.IDX PT, R0, R12, 0x2, 0x1c1f ;  /* 0x005c1f000c007f89 */ /* 0x01086400000e0000 */
.L_x_2361:
        /* <DEDUP_REMOVED lines=52> */
.L_x_2284:
[----:B------:R-:W-:Y:S05]  /*15540*/  BSYNC B0 ;  /* 0x0000000000007941 */ /* 0x000fea0003800000 */
.L_x_2283:
[----:B------:R-:W-:Y:S05]  /*15550*/  BRA.DIV ~URZ, `(.L_x_2285) ;  /* 0x000043427f007947 */ /* 0x000fea000b800000 */
[----:B--2---:R2:W3:Y:S04]  /*15560*/  SHFL.IDX PT, R4, R5, 0x3, 0x1c1f ;  /* 0x007c1f0005047f89 */ /* 0x0044e800000e0000 */
[----:B-1----:R2:W1:Y:S02]  /*15570*/  SHFL.IDX PT, R0, R12, 0x3, 0x1c1f ;  /* 0x007c1f000c007f89 */ /* 0x00246400000e0000 */
.L_x_2362:
        /* <DEDUP_REMOVED lines=55> */
.L_x_2258:
[----:B------:R-:W3:Y:S04]  /*158f0*/  LDL.LU R0, [R1+0x50] ;  /* 0x0000500001007983 */ /* 0x000ee80000300800 */
[----:B------:R-:W4:Y:S01]  /*15900*/  LDL.LU R7, [R1+0x54] ;  /* 0x0000540001077983 */ /* 0x000f220000300800 */
[----:B------:R-:W-:Y:S02]  /*15910*/  ISETP.NE.U32.AND P0, PT, RZ, c[0x0][0x508], PT ;  /* 0x00014200ff007a0c */ /* 0x000fe40003f05070 */
[----:B------:R-:W-:Y:S01]  /*15920*/  ISETP.NE.U32.AND P3, PT, RZ, c[0x0][0x500], PT ;  /* 0x00014000ff007a0c */ /* 0x000fe20003f65070 */
[----:B--2---:R-:W2:Y:S01]  /*15930*/  LDL.LU R6, [R1+0x84] ;  /* 0x0000840001067983 */ /* 0x004ea20000300800 */
[----:B------:R-:W-:Y:S01]  /*15940*/  ISETP.NE.AND.EX P2, PT, RZ, c[0x0][0x50c], PT, P0 ;  /* 0x00014300ff007a0c */ /* 0x000fe20003f45300 */
[----:B------:R-:W-:Y:S01]  /*15950*/  IMAD.MOV.U32 R19, RZ, RZ, c[0x0][0x388] ;  /* 0x0000e200ff137624 */ /* 0x000fe200078e00ff */
        /* <DEDUP_REMOVED lines=15> */
.L_x_2286:
        /* <DEDUP_REMOVED lines=60> */
.L_x_2288:
[----:B------:R-:W-:Y:S05]  /*15e10*/  BSYNC B0 ;  /* 0x0000000000007941 */ /* 0x000fea0003800000 */
.L_x_2287:
[----:B------:R-:W-:-:S13]  /*15e20*/  ISETP.GT.AND P0, PT, R18, 0x1, PT ;  /* 0x000000011200780c */ /* 0x000fda0003f04270 */
[----:B------:R-:W-:Y:S05]  /*15e30*/  @P0 BRA `(.L_x_2273) ;  /* 0x000006b000000947 */ /* 0x000fea0003800000 */
[----:B-1----:R-:W2:Y:S04]  /*15e40*/  LDL.LU R2, [R1+0x34] ;  /* 0x0000340001027983 */ /* 0x002ea80000300800 */
[----:B------:R-:W3:Y:S01]  /*15e50*/  LDL R5, [R1] ;  /* 0x0000000001057983 */ /* 0x000ee20000100800 */
        /* <DEDUP_REMOVED lines=11> */
[----:B---3--:R-:W-:Y:S01]  /*15f10*/  LEA R4, R10, R5, 0x7 ;  /* 0x000000050a047211 */ /* 0x008fe200078e38ff */
        /* <DEDUP_REMOVED lines=27> */
.L_x_2363:
[----:B------:R-:W-:Y:S05]  /*160d0*/  BRA.DIV ~URZ, `(.L_x_2290) ;  /* 0x000039027f007947 */ /* 0x000fea000b800000 */
[----:B------:R3:W4:Y:S02]  /*160e0*/  SHFL.IDX PT, R2, R6, RZ, 0x181f ;  /* 0x00181fff06027589 */ /* 0x00072400000e0000 */
.L_x_2364:
        /* <DEDUP_REMOVED lines=8> */
.L_x_2365:
[----:B------:R-:W-:-:S04]  /*16170*/  IADD3 R3, R0, 0x10, RZ ;  /* 0x0000001000037810 */ /* 0x000fc80007ffe0ff */
[----:B------:R-:W-:-:S13]  /*16180*/  ISETP.GE.OR P0, PT, R3, R4, P2 ;  /* 0x000000040300720c */ /* 0x000fda0001706670 */
[----:B--2---:R-:W-:-:S04]  /*16190*/  @!P0 LEA R2, P1, R244, R2, 0x1 ;  /* 0x00000002f4028211 */ /* 0x004fc800078208ff */
[----:B-1----:R-:W-:-:S05]  /*161a0*/  @!P0 LEA.HI.X R3, R244, R7, R245, 0x1, P1 ;  /* 0x00000007f4038211 */ /* 0x002fca00008f0cf5 */
[----:B------:R1:W-:Y:S01]  /*161b0*/  @!P0 ST.E.128 [R2.64], RZ ;  /* 0x000000ff02008985 */ /* 0x0003e2000c101d08 */
[----:B------:R-:W-:Y:S05]  /*161c0*/  BRA.DIV ~URZ, `(.L_x_2292) ;  /* 0x000039527f007947 */ /* 0x000fea000b800000 */
[----:B------:R2:W1:Y:S02]  /*161d0*/  SHFL.IDX PT, R7, R5, 0x2, 0x181f ;  /* 0x00581f0005077f89 */ /* 0x00046400000e0000 */
.L_x_2366:
[----:B------:R-:W-:Y:S05]  /*161e0*/  BRA.DIV ~URZ, `(.L_x_2293) ;  /* 0x000039a27f007947 */ /* 0x000fea000b800000 */
[----:B-1----:R1:W2:Y:S02]  /*161f0*/  SHFL.IDX PT, R2, R6, 0x2, 0x181f ;  /* 0x00581f0006027f89 */ /* 0x0022a400000e0000 */
.L_x_2367:
        /* <DEDUP_REMOVED lines=8> */
.L_x_2368:
[----:B------:R-:W-:-:S04]  /*16280*/  IADD3 R3, R0, 0x30, RZ ;  /* 0x0000003000037810 */ /* 0x000fc80007ffe0ff */
[----:B------:R-:W-:-:S13]  /*16290*/  ISETP.GE.OR P0, PT, R3, R4, P2 ;  /* 0x000000040300720c */ /* 0x000fda0001706670 */
[----:B--2---:R-:W-:-:S04]  /*162a0*/  @!P0 LEA R2, P1, R244, R2, 0x1 ;  /* 0x00000002f4028211 */ /* 0x004fc800078208ff */
[----:B------:R-:W-:-:S05]  /*162b0*/  @!P0 LEA.HI.X R3, R244, R7, R245, 0x1, P1 ;  /* 0x00000007f4038211 */ /* 0x000fca00008f0cf5 */
[----:B------:R2:W-:Y:S01]  /*162c0*/  @!P0 ST.E.128 [R2.64], RZ ;  /* 0x000000ff02008985 */ /* 0x0005e2000c101d08 */
[----:B------:R-:W-:Y:S05]  /*162d0*/  BRA.DIV ~URZ, `(.L_x_2295) ;  /* 0x000039f27f007947 */ /* 0x000fea000b800000 */
[----:B------:R1:W2:Y:S02]  /*162e0*/  SHFL.IDX PT, R7, R5, 0x4, 0x181f ;  /* 0x00981f0005077f89 */ /* 0x0002a400000e0000 */
.L_x_2369:
[----:B------:R-:W-:Y:S05]  /*162f0*/  BRA.DIV ~URZ, `(.L_x_2296) ;  /* 0x00003a427f007947 */ /* 0x000fea000b800000 */
[----:B--2---:R2:W1:Y:S02]  /*16300*/  SHFL.IDX PT, R2, R6, 0x4, 0x181f ;  /* 0x00981f0006027f89 */ /* 0x00446400000e0000 */
.L_x_2370:
        /* <DEDUP_REMOVED lines=8> */
.L_x_2371:
[----:B------:R-:W-:-:S04]  /*16390*/  IADD3 R3, R0, 0x50, RZ ;  /* 0x0000005000037810 */ /* 0x000fc80007ffe0ff */
[----:B------:R-:W-:-:S13]  /*163a0*/  ISETP.GE.OR P0, PT, R3, R4, P2 ;  /* 0x000000040300720c */ /* 0x000fda0001706670 */
[----:B---3--:R-:W-:-:S04]  /*163b0*/  @!P0 LEA R2, P1, R244, R2, 0x1 ;  /* 0x00000002f4028211 */ /* 0x008fc800078208ff */
[----:B--2---:R-:W-:-:S05]  /*163c0*/  @!P0 LEA.HI.X R3, R244, R7, R245, 0x1, P1 ;  /* 0x00000007f4038211 */ /* 0x004fca00008f0cf5 */
[----:B------:R2:W-:Y:S01]  /*163d0*/  @!P0 ST.E.128 [R2.64], RZ ;  /* 0x000000ff02008985 */ /* 0x0005e2000c101d08 */
[----:B------:R-:W-:Y:S05]  /*163e0*/  BRA.DIV ~URZ, `(.L_x_2298) ;  /* 0x00003a927f007947 */ /* 0x000fea000b800000 */
[----:B------:R3:W1:Y:S02]  /*163f0*/  SHFL.IDX PT, R7, R5, 0x6, 0x181f ;  /* 0x00d81f0005077f89 */ /* 0x00066400000e0000 */
.L_x_2372:
[----:B------:R-:W-:Y:S05]  /*16400*/  BRA.DIV ~URZ, `(.L_x_2299) ;  /* 0x00003ae27f007947 */ /* 0x000fea000b800000 */
[----:B--2---:R2:W3:Y:S02]  /*16410*/  SHFL.IDX PT, R2, R6, 0x6, 0x181f ;  /* 0x00d81f0006027f89 */ /* 0x0044e400000e0000 */
.L_x_2373:
        /* <DEDUP_REMOVED lines=8> */
.L_x_2374:
[----:B------:R-:W-:-:S04]  /*164a0*/  IADD3 R0, R0, 0x70, RZ ;  /* 0x0000007000007810 */ /* 0x000fc80007ffe0ff */
[----:B------:R-:W-:-:S13]  /*164b0*/  ISETP.GE.OR P0, PT, R0, R4, P2 ;  /* 0x000000040000720c */ /* 0x000fda0001706670 */
[----:B----4-:R-:W-:-:S04]  /*164c0*/  @!P0 LEA R2, P1, R244, R2, 0x1 ;  /* 0x00000002f4028211 */ /* 0x010fc800078208ff */
[----:B---3--:R-:W-:-:S05]  /*164d0*/  @!P0 LEA.HI.X R3, R244, R5, R245, 0x1, P1 ;  /* 0x00000005f4038211 */ /* 0x008fca00008f0cf5 */
[----:B------:R3:W-:Y:S04]  /*164e0*/  @!P0 ST.E.128 [R2.64], RZ ;  /* 0x000000ff02008985 */ /* 0x0007e8000c101d08 */
.L_x_2273:
[----:B------:R-:W-:Y:S05]  /*164f0*/  BSYNC B1 ;  /* 0x0000000000017941 */ /* 0x000fea0003800000 */
.L_x_2257:
        /* <DEDUP_REMOVED lines=15> */
.L_x_2375:
[----:B------:R-:W-:Y:S05]  /*165f0*/  BRA.DIV ~URZ, `(.L_x_2303) ;  /* 0x00003aa27f007947 */ /* 0x000fea000b800000 */
[----:B------:R3:W1:Y:S02]  /*16600*/  SHFL.IDX PT, R8, R84, 0x1, 0x1f ;  /* 0x00201f0054087f89 */ /* 0x00066400000e0000 */
.L_x_2376:
        /* <DEDUP_REMOVED lines=19> */
.L_x_2377:
        /* <DEDUP_REMOVED lines=16> */
.L_x_2378:
[----:B----4-:R-:W-:Y:S01]  /*16840*/  IMAD R0, R0, c[0x0][0x538], RZ ;  /* 0x00014e0000007a24 */ /* 0x010fe200078e02ff */
[----:B------:R-:W-:Y:S04]  /*16850*/  BSSY B1, `(.L_x_2306) ;  /* 0x0000084000017945 */ /* 0x000fe80003800000 */
[----:B-1----:R-:W-:-:S04]  /*16860*/  IADD3 R8, R0, R8, RZ ;  /* 0x0000000800087210 */ /* 0x002fc80007ffe0ff */
[----:B--2---:R-:W-:-:S13]  /*16870*/  ISETP.GT.AND P0, PT, R8, R9, PT ;  /* 0x000000090800720c */ /* 0x004fda0003f04270 */
[----:B------:R-:W-:Y:S05]  /*16880*/  @P0 BRA `(.L_x_2307) ;  /* 0x0000025000000947 */ /* 0x000fea0003800000 */
.L_x_2311:
        /* <DEDUP_REMOVED lines=17> */
.L_x_2379:
        /* <DEDUP_REMOVED lines=16> */
.L_x_2380:
[----:B--2---:R-:W-:-:S05]  /*16aa0*/  IMAD R0, R0, c[0x0][0x538], RZ ;  /* 0x00014e0000007a24 */ /* 0x004fca00078e02ff */
[----:B------:R-:W-:-:S04]  /*16ab0*/  IADD3 R8, R0, R8, RZ ;  /* 0x0000000800087210 */ /* 0x000fc80007ffe0ff */
[----:B------:R-:W-:-:S13]  /*16ac0*/  ISETP.GT.AND P0, PT, R8, R9, PT ;  /* 0x000000090800720c */ /* 0x000fda0003f04270 */
[----:B-1----:R-:W-:Y:S05]  /*16ad0*/  @!P0 BRA `(.L_x_2311) ;  /* 0xfffffdb000008947 */ /* 0x002fea000383ffff */
.L_x_2307:
[----:B------:R-:W-:-:S05]  /*16ae0*/  IADD3 R8, -R0, R8, RZ ;  /* 0x0000000800087210 */ /* 0x000fca0007ffe1ff */
[----:B------:R-:W-:-:S05]  /*16af0*/  IMAD R0, R4, c[0x0][0x538], R8 ;  /* 0x00014e0004007a24 */ /* 0x000fca00078e0208 */
[----:B------:R-:W-:Y:S01]  /*16b00*/  ISETP.GT.AND P0, PT, R0, R9, PT ;  /* 0x000000090000720c */ /* 0x000fe20003f04270 */
[----:B------:R-:W-:-:S12]  /*16b10*/  BRA.DIV ~URZ, `(.L_x_2312) ;  /* 0x000039e27f007947 */ /* 0x000fd8000b800000 */
[----:B------:R-:W-:-:S04]  /*16b20*/  VOTE.ANY R0, PT, !P0 ;  /* 0x0000000000007806 */ /* 0x000fc800040e0100 */
.L_x_2381:
[----:B------:R1:W2:Y:S01]  /*16b30*/  POPC R10, R0 ;  /* 0x00000000000a7309 */ /* 0x0002a20000000000 */
[----:B------:R-:W-:Y:S05]  /*16b40*/  BRA.DIV ~URZ, `(.L_x_2313) ;  /* 0x000039f27f007947 */ /* 0x000fea000b800000 */
[----:B--2---:R2:W4:Y:S04]  /*16b50*/  SHFL.IDX PT, R6, R6, R10, 0x1f ;  /* 0x00001f0a06067589 */ /* 0x00452800000e0000 */
[----:B------:R2:W1:Y:S02]  /*16b60*/  SHFL.IDX PT, R7, R7, R10, 0x1f ;  /* 0x00001f0a07077589 */ /* 0x00046400000e0000 */
.L_x_2382:
[----:B------:R-:W-:Y:S01]  /*16b70*/  ISETP.NE.AND P0, PT, R0, RZ, PT ;  /* 0x000000ff0000720c */ /* 0x000fe20003f05270 */
[----:B------:R-:W-:-:S12]  /*16b80*/  BSSY B0, `(.L_x_2314) ;  /* 0x0000005000007945 */ /* 0x000fd80003800000 */
[----:B------:R-:W-:Y:S05]  /*16b90*/  @!P0 BRA `(.L_x_2315) ;  /* 0x0000003000008947 */ /* 0x000fea0003800000 */
[----:B-1----:R-:W-:Y:S01]  /*16ba0*/  IADD3 R0, R10, -0x1, RZ ;  /* 0xffffffff0a007810 */ /* 0x002fe20007ffe0ff */
[----:B------:R-:W-:Y:S05]  /*16bb0*/  BRA.DIV ~URZ, `(.L_x_2316) ;  /* 0x00003a527f007947 */ /* 0x000fea000b800000 */
[----:B------:R1:W2:Y:S02]  /*16bc0*/  SHFL.IDX PT, R11, R4, R0, 0x1f ;  /* 0x00001f00040b7589 */ /* 0x0002a400000e0000 */
.L_x_2315:
[----:B------:R-:W-:Y:S05]  /*16bd0*/  BSYNC B0 ;  /* 0x0000000000007941 */ /* 0x000fea0003800000 */
.L_x_2314:
        /* <DEDUP_REMOVED lines=70> */
.L_x_2308:
[----:B------:R-:W-:Y:S01]  /*17040*/  MOV R0, c[0x0][0x53c] ;  /* 0x00014f0000007a02 */ /* 0x000fe20000000f00 */
[----:B------:R1:W-:Y:S04]  /*17050*/  STL [R1+0x30], R9 ;  /* 0x0000300901007387 */ /* 0x0003e80000100800 */
[----:B------:R1:W-:Y:S04]  /*17060*/  STL [R1+0x34], RZ ;  /* 0x000034ff01007387 */ /* 0x0003e80000100800 */
[----:B------:R1:W-:Y:S04]  /*17070*/  STL [R1+0x38], RZ ;  /* 0x000038ff01007387 */ /* 0x0003e80000100800 */
[----:B------:R1:W-:Y:S02]  /*17080*/  STL [R1+0x3c], R0 ;  /* 0x00003c0001007387 */ /* 0x0003e40000100800 */
.L_x_2317:
[----:B------:R-:W-:Y:S05]  /*17090*/  BSYNC B1 ;  /* 0x0000000000017941 */ /* 0x000fea0003800000 */
.L_x_2306:
        /* <DEDUP_REMOVED lines=9> */
.L_x_2301:
[----:B-1----:R-:W3:Y:S02]  /*17130*/  LDL R0, [R1+0x3c] ;  /* 0x00003c0001007983 */ /* 0x002ee40000100800 */
[----:B---3--:R-:W-:-:S13]  /*17140*/  ISETP.GE.AND P0, PT, R0, c[0x0][0x53c], PT ;  /* 0x00014f0000007a0c */ /* 0x008fda0003f06270 */
[----:B--2-4-:R-:W-:Y:S01]  /*17150*/  @P0 CALL.REL.NOINC `(.L_x_2318) ;  /* 0x0000001000000944 */ /* 0x014fe20003c00000 */
[----:B------:R-:W-:Y:S05]  /*17160*/  BRA `(.L_x_2319) ;  /* 0xfffea91000007947 */ /* 0x000fea000383ffff */
.L_x_2318:
[----:B------:R-:W-:Y:S05]  /*17170*/  EXIT ;  /* 0x000000000000794d */ /* 0x000fea0003800000 */
.L_x_2131:
[----:B------:R-:W-:Y:S01]  /*17180*/  IMAD.MOV.U32 R0, RZ, RZ, R5 ;  /* 0x000000ffff007224 */ /* 0x000fe200078e0005 */
[----:B------:R-:W-:Y:S02]  /*17190*/  MOV R2, 0x1 ;  /* 0x0000000100027802 */ /* 0x000fe40000000f00 */
[----:B------:R-:W-:Y:S02]  /*171a0*/  MOV R3, 0x171c0 ;  /* 0x000171c000037802 */ /* 0x000fe40000000f00 */
[----:B------:R-:W-:Y:S05]  /*171b0*/  CALL.REL.NOINC `($__internal_32_$__cuda_sm70_shflsync_up_p) ;  /* 0x0000357000007944 */ /* 0x000fea0003c00000 */
[----:B------:R-:W-:Y:S01]  /*171c0*/  MOV R0, R4 ;  /* 0x0000000400007202 */ /* 0x000fe20000000f00 */
[----:B------:R-:W-:Y:S05]  /*171d0*/  BRA `(.L_x_2320) ;  /* 0xfffe929000007947 */ /* 0x000fea000383ffff */
.L_x_2132:
[----:B------:R-:W-:Y:S01]  /*171e0*/  IMAD.MOV.U32 R0, RZ, RZ, R5 ;  /* 0x000000ffff007224 */ /* 0x000fe200078e0005 */
[----:B------:R-:W-:Y:S02]  /*171f0*/  MOV R2, 0x2 ;  /* 0x0000000200027802 */ /* 0x000fe40000000f00 */
[----:B------:R-:W-:Y:S02]  /*17200*/  MOV R3, 0x17220 ;  /* 0x0001722000037802 */ /* 0x000fe40000000f00 */
[----:B------:R-:W-:Y:S05]  /*17210*/  CALL.REL.NOINC `($__internal_32_$__cuda_sm70_shflsync_up_p) ;  /* 0x0000351000007944 */ /* 0x000fea0003c00000 */
[----:B------:R-:W-:Y:S01]  /*17220*/  SEL R0, R4, RZ, P4 ;  /* 0x000000ff04007207 */ /* 0x000fe20002000000 */
[----:B------:R-:W-:Y:S01]  /*17230*/  IMAD.MOV.U32 R2, RZ, RZ, 0x4 ;  /* 0x00000004ff027424 */ /* 0x000fe200078e00ff */
[----:B------:R-:W-:-:S03]  /*17240*/  MOV R3, 0x17270 ;  /* 0x0001727000037802 */ /* 0x000fc60000000f00 */
[----:B------:R-:W-:Y:S02]  /*17250*/  IMAD.IADD R0, R5, 0x1, R0 ;  /* 0x0000000105007824 */ /* 0x000fe400078e0200 */
        /* <DEDUP_REMOVED lines=13> */
[----:B------:R-:W-:Y:S02]  /*17330*/  MOV R3, 0x1f ;  /* 0x0000001f00037802 */ /* 0x000fe40000000f00 */
[----:B------:R-:W-:Y:S01]  /*17340*/  MOV R2, 0x17380 ;  /* 0x0001738000027802 */ /* 0x000fe20000000f00 */
[----:B------:R-:W-:-:S04]  /*17350*/  IMAD.IADD R4, R0, 0x1, R4 ;  /* 0x0000000100047824 */ /* 0x000fc800078e0204 */
[----:B------:R-:W-:Y:S02]  /*17360*/  IMAD.MOV.U32 R216, RZ, RZ, R4 ;  /* 0x000000ffffd87224 */ /* 0x000fe400078e0004 */
[----:B------:R-:W-:Y:S05]  /*17370*/  CALL.REL.NOINC `($__internal_31_$__cuda_sm70_shflsync_idx_p) ;  /* 0x0000336000007944 */ /* 0x000fea0003c00000 */
[----:B------:R-:W-:Y:S01]  /*17380*/  MOV R0, R215 ;  /* 0x000000d700007202 */ /* 0x000fe20000000f00 */
[----:B------:R-:W-:Y:S05]  /*17390*/  BRA `(.L_x_2321) ;  /* 0xfffe91d000007947 */ /* 0x000fea000383ffff */
.L_x_2134:
[----:B------:R-:W-:Y:S02]  /*173a0*/  SEL R0, RZ, 0x1, P0 ;  /* 0x00000001ff007807 */ /* 0x000fe40000000000 */
[----:B------:R-:W-:Y:S02]  /*173b0*/  MOV R2, 0x173d0 ;  /* 0x000173d000027802 */ /* 0x000fe40000000f00 */
[----:B------:R-:W-:Y:S05]  /*173c0*/  CALL.REL.NOINC `($__internal_33_$__cuda_sm70_votesync_ballot) ;  /* 0x000033d000007944 */ /* 0x000fea0003c00000 */
[----:B------:R-:W-:Y:S05]  /*173d0*/  BRA `(.L_x_2322) ;  /* 0xfffe922000007947 */ /* 0x000fea000383ffff */
.L_x_2135:
[----:B------:R-:W-:Y:S01]  /*173e0*/  IMAD.MOV.U32 R216, RZ, RZ, R8 ;  /* 0x000000ffffd87224 */ /* 0x000fe200078e0008 */
[----:B--2---:R-:W-:Y:S01]  /*173f0*/  MOV R215, R13 ;  /* 0x0000000d00d77202 */ /* 0x004fe20000000f00 */
[----:B------:R-:W-:Y:S01]  /*17400*/  IMAD.MOV.U32 R3, RZ, RZ, 0x1f ;  /* 0x0000001fff037424 */ /* 0x000fe200078e00ff */
[----:B------:R-:W-:Y:S02]  /*17410*/  MOV R2, 0x17430 ;  /* 0x0001743000027802 */ /* 0x000fe40000000f00 */
[----:B-1----:R-:W-:Y:S05]  /*17420*/  CALL.REL.NOINC `($__internal_31_$__cuda_sm70_shflsync_idx_p) ;  /* 0x000032b000007944 */ /* 0x002fea0003c00000 */
[----:B------:R-:W-:Y:S01]  /*17430*/  IMAD.MOV.U32 R11, RZ, RZ, R215 ;  /* 0x000000ffff0b7224 */ /* 0x000fe200078e00d7 */
[----:B------:R-:W-:Y:S01]  /*17440*/  MOV R216, R7 ;  /* 0x0000000700d87202 */ /* 0x000fe20000000f00 */
[----:B------:R-:W-:Y:S01]  /*17450*/  IMAD.MOV.U32 R6, RZ, RZ, RZ ;  /* 0x000000ffff067224 */ /* 0x000fe200078e00ff */
[----:B------:R-:W-:Y:S01]  /*17460*/  MOV R215, R13 ;  /* 0x0000000d00d77202 */ /* 0x000fe20000000f00 */
[----:B------:R-:W-:Y:S01]  /*17470*/  IMAD.MOV.U32 R3, RZ, RZ, 0x1f ;  /* 0x0000001fff037424 */ /* 0x000fe200078e00ff */
[----:B------:R-:W-:-:S02]  /*17480*/  MOV R2, 0x174a0 ;  /* 0x000174a000027802 */ /* 0x000fc40000000f00 */
[----:B------:R-:W-:Y:S05]  /*17490*/  CALL.REL.NOINC `($__internal_31_$__cuda_sm70_shflsync_idx_p) ;  /* 0x0000324000007944 */ /* 0x000fea0003c00000 */
[----:B------:R-:W-:Y:S01]  /*174a0*/  MOV R10, R215 ;  /* 0x000000d7000a7202 */ /* 0x000fe20000000f00 */
[----:B------:R-:W-:Y:S05]  /*174b0*/  BRA `(.L_x_2323) ;  /* 0xfffe919000007947 */ /* 0x000fea000383ffff */
.L_x_2138:
[----:B------:R-:W-:Y:S01]  /*174c0*/  IMAD.MOV.U32 R216, RZ, RZ, R4 ;  /* 0x000000ffffd87224 */ /* 0x000fe200078e0004 */
[----:B------:R-:W-:-:S02]  /*174d0*/  MOV R3, 0x1f ;  /* 0x0000001f00037802 */ /* 0x000fc40000000f00 */
[----:B------:R-:W-:Y:S02]  /*174e0*/  MOV R2, 0x17500 ;  /* 0x0001750000027802 */ /* 0x000fe40000000f00 */
[----:B-1234-:R-:W-:Y:S05]  /*174f0*/  CALL.REL.NOINC `($__internal_31_$__cuda_sm70_shflsync_idx_p) ;  /* 0x000031e000007944 */ /* 0x01efea0003c00000 */
[----:B------:R-:W-:Y:S01]  /*17500*/  MOV R6, R215 ;  /* 0x000000d700067202 */ /* 0x000fe20000000f00 */
[----:B------:R-:W-:Y:S05]  /*17510*/  BRA `(.L_x_2137) ;  /* 0xfffe919000007947 */ /* 0x000fea000383ffff */
.L_x_2184:
[----:B------:R-:W-:Y:S01]  /*17520*/  IMAD.MOV.U32 R216, RZ, RZ, R5 ;  /* 0x000000ffffd87224 */ /* 0x000fe200078e0005 */
[----:B------:R-:W-:Y:S01]  /*17530*/  MOV R215, RZ ;  /* 0x000000ff00d77202 */ /* 0x000fe20000000f00 */
[----:B------:R-:W-:Y:S01]  /*17540*/  IMAD.MOV.U32 R3, RZ, RZ, 0x181f ;  /* 0x0000181fff037424 */ /* 0x000fe200078e00ff */
[----:B------:R-:W-:Y:S02]  /*17550*/  MOV R2, 0x17570 ;  /* 0x0001757000027802 */ /* 0x000fe40000000f00 */
[----:B-----5:R-:W-:Y:S05]  /*17560*/  CALL.REL.NOINC `($__internal_31_$__cuda_sm70_shflsync_idx_p) ;  /* 0x0000317000007944 */ /* 0x020fea0003c00000 */
[----:B------:R-:W-:Y:S01]  /*17570*/  MOV R7, R215 ;  /* 0x000000d700077202 */ /* 0x000fe20000000f00 */
[----:B------:R-:W-:Y:S05]  /*17580*/  BRA `(.L_x_2324) ;  /* 0xffff0ee000007947 */ /* 0x000fea000383ffff */
.L_x_2185:
[----:B------:R-:W-:Y:S01]  /*17590*/  IMAD.MOV.U32 R216, RZ, RZ, R6 ;  /* 0x000000ffffd87224 */ /* 0x000fe200078e0006 */
[----:B------:R-:W-:Y:S01]  /*175a0*/  MOV R215, RZ ;  /* 0x000000ff00d77202 */ /* 0x000fe20000000f00 */
[----:B------:R-:W-:Y:S01]  /*175b0*/  IMAD.MOV.U32 R3, RZ, RZ, 0x181f ;  /* 0x0000181fff037424 */ /* 0x000fe200078e00ff */
[----:B------:R-:W-:Y:S02]  /*175c0*/  MOV R2, 0x175e0 ;  /* 0x000175e000027802 */ /* 0x000fe40000000f00 */
[----:B-12--5:R-:W-:Y:S05]  /*175d0*/  CALL.REL.NOINC `($__internal_31_$__cuda_sm70_shflsync_idx_p) ;  /* 0x0000310000007944 */ /* 0x026fea0003c00000 */
[----:B------:R-:W-:Y:S01]  /*175e0*/  MOV R2, R215 ;  /* 0x000000d700027202 */ /* 0x000fe20000000f00 */
[----:B------:R-:W-:Y:S05]  /*175f0*/  BRA `(.L_x_2325) ;  /* 0xffff0e9000007947 */ /* 0x000fea000383ffff */
.L_x_2188:
[----:B------:R-:W-:Y:S01]  /*17600*/  IMAD.MOV.U32 R216, RZ, RZ, R5 ;  /* 0x000000ffffd87224 */ /* 0x000fe200078e0005 */
[----:B------:R-:W-:Y:S01]  /*17610*/  MOV R215, 0x1 ;  /* 0x0000000100d77802 */ /* 0x000fe20000000f00 */
[----:B--2---:R-:W-:Y:S01]  /*17620*/  IMAD.MOV.U32 R3, RZ, RZ, 0x181f ;  /* 0x0000181fff037424 */ /* 0x004fe200078e00ff */
[----:B----4-:R-:W-:-:S02]  /*17630*/  MOV R2, 0x17650 ;  /* 0x0001765000027802 */ /* 0x010fc40000000f00 */
[----:B-1-3-5:R-:W-:Y:S05]  /*17640*/  CALL.REL.NOINC `($__internal_31_$__cuda_sm70_shflsync_idx_p) ;  /* 0x0000309000007944 */ /* 0x02afea0003c00000 */
[----:B------:R-:W-:Y:S01]  /*17650*/  IMAD.MOV.U32 R7, RZ, RZ, R215 ;  /* 0x000000ffff077224 */ /* 0x000fe200078e00d7 */
[----:B------:R-:W-:Y:S01]  /*17660*/  MOV R215, 0x1 ;  /* 0x0000000100d77802 */ /* 0x000fe20000000f00 */
[----:B------:R-:W-:Y:S01]  /*17670*/  IMAD.MOV.U32 R216, RZ, RZ, R6 ;  /* 0x000000ffffd87224 */ /* 0x000fe200078e0006 */
[----:B------:R-:W-:-:S02]  /*17680*/  MOV R3, 0x181f ;  /* 0x0000181f00037802 */ /* 0x000fc40000000f00 */
[----:B------:R-:W-:Y:S02]  /*17690*/  MOV R2, 0x176b0 ;  /* 0x000176b000027802 */ /* 0x000fe40000000f00 */
[----:B------:R-:W-:Y:S05]  /*176a0*/  CALL.REL.NOINC `($__internal_31_$__cuda_sm70_shflsync_idx_p) ;  /* 0x0000303000007944 */ /* 0x000fea0003c00000 */
[----:B------:R-:W-:Y:S01]  /*176b0*/  MOV R2, R215 ;  /* 0x000000d700027202 */ /* 0x000fe20000000f00 */
[----:B------:R-:W-:Y:S05]  /*176c0*/  BRA `(.L_x_2326) ;  /* 0xffff0ea000007947 */ /* 0x000fea000383ffff */
.L_x_2191:
[----:B------:R-:W-:Y:S01]  /*176d0*/  IMAD.MOV.U32 R216, RZ, RZ, R5 ;  /* 0x000000ffffd87224 */ /* 0x000fe200078e0005 */
[----:B------:R-:W-:Y:S01]  /*176e0*/  MOV R215, 0x2 ;  /* 0x0000000200d77802 */ /* 0x000fe20000000f00 */
[----:B-1----:R-:W-:Y:S01]  /*176f0*/  IMAD.MOV.U32 R3, RZ, RZ, 0x181f ;  /* 0x0000181fff037424 */ /* 0x002fe200078e00ff */
[----:B----4-:R-:W-:Y:S02]  /*17700*/  MOV R2, 0x17720 ;  /* 0x0001772000027802 */ /* 0x010fe40000000f00 */
[----:B--23-5:R-:W-:Y:S05]  /*17710*/  CALL.REL.NOINC `($__internal_31_$__cuda_sm70_shflsync_idx_p) ;  /* 0x00002fc000007944 */ /* 0x02cfea0003c00000 */
[----:B------:R-:W-:Y:S01]  /*17720*/  MOV R7, R215 ;  /* 0x000000d700077202 */ /* 0x000fe20000000f00 */
[----:B------:R-:W-:Y:S05]  /*17730*/  BRA `(.L_x_2327) ;  /* 0xffff0f0000007947 */ /* 0x000fea000383ffff */
.L_x_2192:
[----:B------:R-:W-:Y:S01]  /*17740*/  IMAD.MOV.U32 R216, RZ, RZ, R6 ;  /* 0x000000ffffd87224 */ /* 0x000fe200078e0006 */
[----:B------:R-:W-:Y:S01]  /*17750*/  MOV R215, 0x2 ;  /* 0x0000000200d77802 */ /* 0x000fe20000000f00 */
[----:B------:R-:W-:Y:S01]  /*17760*/  IMAD.MOV.U32 R3, RZ, RZ, 0x181f ;  /* 0x0000181fff037424 */ /* 0x000fe200078e00ff */
[----:B----4-:R-:W-:Y:S02]  /*17770*/  MOV R2, 0x17790 ;  /* 0x0001779000027802 */ /* 0x010fe40000000f00 */
[----:B-123-5:R-:W-:Y:S05]  /*17780*/  CALL.REL.NOINC `($__internal_31_$__cuda_sm70_shflsync_idx_p) ;  /* 0x00002f5000007944 */ /* 0x02efea0003c00000 */
[----:B------:R-:W-:Y:S01]  /*17790*/  MOV R2, R215 ;  /* 0x000000d700027202 */ /* 0x000fe20000000f00 */
[----:B------:R-:W-:Y:S05]  /*177a0*/  BRA `(.L_x_2328) ;  /* 0xffff0eb000007947 */ /* 0x000fea000383ffff */
.L_x_2195:
[----:B------:R-:W-:Y:S01]  /*177b0*/  IMAD.MOV.U32 R216, RZ, RZ, R5 ;  /* 0x000000ffffd87224 */ /* 0x000fe200078e0005 */
[----:B------:R-:W-:Y:S01]  /*177c0*/  MOV R215, 0x3 ;  /* 0x0000000300d77802 */ /* 0x000fe20000000f00 */
[----:B-1----:R-:W-:Y:S01]  /*177d0*/  IMAD.MOV.U32 R3, RZ, RZ, 0x181f ;  /* 0x0000181fff037424 */ /* 0x002fe200078e00ff */
[----:B------:R-:W-:-:S02]  /*177e0*/  MOV R2, 0x17800 ;  /* 0x0001780000027802 */ /* 0x000fc40000000f00 */
[----:B--2345:R-:W-:Y:S05]  /*177f0*/  CALL.REL.NOINC `($__internal_31_$__cuda_sm70_shflsync_idx_p) ;  /* 0x00002ee000007944 */ /* 0x03cfea0003c00000 */
        /* <DEDUP_REMOVED lines=8> */
.L_x_2198:
[----:B------:R-:W-:Y:S01]  /*17880*/  IMAD.MOV.U32 R216, RZ, RZ, R5 ;  /* 0x000000ffffd87224 */ /* 0x000fe200078e0005 */
[----:B------:R-:W-:Y:S01]  /*17890*/  MOV R215, 0x4 ;  /* 0x0000000400d77802 */ /* 0x000fe20000000f00 */
[----:B-1----:R-:W-:Y:S01]  /*178a0*/  IMAD.MOV.U32 R3, RZ, RZ, 0x181f ;  /* 0x0000181fff037424 */ /* 0x002fe200078e00ff */
[----:B------:R-:W-:Y:S02]  /*178b0*/  MOV R2, 0x178d0 ;  /* 0x000178d000027802 */ /* 0x000fe40000000f00 */
[----:B--2345:R-:W-:Y:S05]  /*178c0*/  CALL.REL.NOINC `($__internal_31_$__cuda_sm70_shflsync_idx_p) ;  /* 0x00002e1000007944 */ /* 0x03cfea0003c00000 */
[----:B------:R-:W-:Y:S01]  /*178d0*/  MOV R7, R215 ;  /* 0x000000d700077202 */ /* 0x000fe20000000f00 */
[----:B------:R-:W-:Y:S05]  /*178e0*/  BRA `(.L_x_2330) ;  /* 0xffff0f2000007947 */ /* 0x000fea000383ffff */
.L_x_2199:
[----:B------:R-:W-:Y:S01]  /*178f0*/  IMAD.MOV.U32 R216, RZ, RZ, R6 ;  /* 0x000000ffffd87224 */ /* 0x000fe200078e0006 */
[----:B------:R-:W-:Y:S01]  /*17900*/  MOV R215, 0x4 ;  /* 0x0000000400d77802 */ /* 0x000fe20000000f00 */
[----:B-1----:R-:W-:Y:S01]  /*17910*/  IMAD.MOV.U32 R3, RZ, RZ, 0x181f ;  /* 0x0000181fff037424 */ /* 0x002fe200078e00ff */
[----:B------:R-:W-:Y:S02]  /*17920*/  MOV R2, 0x17940 ;  /* 0x0001794000027802 */ /* 0x000fe40000000f00 */
[----:B--2345:R-:W-:Y:S05]  /*17930*/  CALL.REL.NOINC `($__internal_31_$__cuda_sm70_shflsync_idx_p) ;  /* 0x00002da000007944 */ /* 0x03cfea0003c00000 */
[----:B------:R-:W-:Y:S01]  /*17940*/  MOV R2, R215 ;  /* 0x000000d700027202 */ /* 0x000fe20000000f00 */
[----:B------:R-:W-:Y:S05]  /*17950*/  BRA `(.L_x_2331) ;  /* 0xffff0ed000007947 */ /* 0x000fea000383ffff */
.L_x_2202:
[----:B------:R-:W-:Y:S01]  /*17960*/  IMAD.MOV.U32 R216, RZ, RZ, R5 ;  /* 0x000000ffffd87224 */ /* 0x000fe200078e0005 */
[----:B------:R-:W-:Y:S01]  /*17970*/  MOV R215, 0x5 ;  /* 0x0000000500d77802 */ /* 0x000fe20000000f00 */
[----:B--2---:R-:W-:Y:S01]  /*17980*/  IMAD.MOV.U32 R3, RZ, RZ, 0x181f ;  /* 0x0000181fff037424 */ /* 0x004fe200078e00ff */
[----:B---3--:R-:W-:-:S02]  /*17990*/  MOV R2, 0x179b0 ;  /* 0x000179b000027802 */ /* 0x008fc40000000f00 */
[----:B-1--45:R-:W-:Y:S05]  /*179a0*/  CALL.REL.NOINC `($__internal_31_$__cuda_sm70_shflsync_idx_p) ;  /* 0x00002d3000007944 */ /* 0x032fea0003c00000 */
        /* <DEDUP_REMOVED lines=8> */
.L_x_2205:
[----:B------:R-:W-:Y:S01]  /*17a30*/  IMAD.MOV.U32 R216, RZ, RZ, R5 ;  /* 0x000000ffffd87224 */ /* 0x000fe200078e0005 */
[----:B------:R-:W-:Y:S01]  /*17a40*/  MOV R215, 0x6 ;  /* 0x0000000600d77802 */ /* 0x000fe20000000f00 */
[----:B-1----:R-:W-:Y:S01]  /*17a50*/  IMAD.MOV.U32 R3, RZ, RZ, 0x181f ;  /* 0x0000181fff037424 */ /* 0x002fe200078e00ff */
[----:B---3--:R-:W-:Y:S02]  /*17a60*/  MOV R2, 0x17a80 ;  /* 0x00017a8000027802 */ /* 0x008fe40000000f00 */
[----:B--2-45:R-:W-:Y:S05]  /*17a70*/  CALL.REL.NOINC `($__internal_31_$__cuda_sm70_shflsync_idx_p) ;  /* 0x00002c6000007944 */ /* 0x034fea0003c00000 */
[----:B------:R-:W-:Y:S01]  /*17a80*/  MOV R7, R215 ;  /* 0x000000d700077202 */ /* 0x000fe20000000f00 */
[----:B------:R-:W-:Y:S05]  /*17a90*/  BRA `(.L_x_2333) ;  /* 0xffff0f4000007947 */ /* 0x000fea000383ffff */
.L_x_2206:
[----:B------:R-:W-:Y:S01]  /*17aa0*/  IMAD.MOV.U32 R216, RZ, RZ, R6 ;  /* 0x000000ffffd87224 */ /* 0x000fe200078e0006 */
[----:B------:R-:W-:Y:S01]  /*17ab0*/  MOV R215, 0x6 ;  /* 0x0000000600d77802 */ /* 0x000fe20000000f00 */
[----:B------:R-:W-:Y:S01]  /*17ac0*/  IMAD.MOV.U32 R3, RZ, RZ, 0x181f ;  /* 0x0000181fff037424 */ /* 0x000fe200078e00ff */
[----:B---3--:R-:W-:Y:S02]  /*17ad0*/  MOV R2, 0x17af0 ;  /* 0x00017af000027802 */ /* 0x008fe40000000f00 */
[----:B-12-45:R-:W-:Y:S05]  /*17ae0*/  CALL.REL.NOINC `($__internal_31_$__cuda_sm70_shflsync_idx_p) ;  /* 0x00002bf000007944 */ /* 0x036fea0003c00000 */
[----:B------:R-:W-:Y:S01]  /*17af0*/  MOV R2, R215 ;  /* 0x000000d700027202 */ /* 0x000fe20000000f00 */
[----:B------:R-:W-:Y:S05]  /*17b00*/  BRA `(.L_x_2334) ;  /* 0xffff0ef000007947 */ /* 0x000fea000383ffff */
.L_x_2209:
        /* <DEDUP_REMOVED lines=13> */
.L_x_2242:
[----:B------:R-:W-:Y:S01]  /*17be0*/  IMAD.MOV.U32 R216, RZ, RZ, R5 ;  /* 0x000000ffffd87224 */ /* 0x000fe200078e0005 */
[----:B------:R-:W-:Y:S01]  /*17bf0*/  MOV R215, RZ ;  /* 0x000000ff00d77202 */ /* 0x000fe20000000f00 */
[----:B------:R-:W-:Y:S01]  /*17c00*/  IMAD.MOV.U32 R3, RZ, RZ, 0x181f ;  /* 0x0000181fff037424 */ /* 0x000fe200078e00ff */
[----:B------:R-:W-:Y:S02]  /*17c10*/  MOV R2, 0x17c30 ;  /* 0x00017c3000027802 */ /* 0x000fe40000000f00 */
[----:B------:R-:W-:Y:S05]  /*17c20*/  CALL.REL.NOINC `($__internal_31_$__cuda_sm70_shflsync_idx_p) ;  /* 0x00002ab000007944 */ /* 0x000fea0003c00000 */
[----:B------:R-:W-:Y:S01]  /*17c30*/  MOV R11, R215 ;  /* 0x000000d7000b7202 */ /* 0x000fe20000000f00 */
[----:B------:R-:W-:Y:S05]  /*17c40*/  BRA `(.L_x_2336) ;  /* 0xffff56b000007947 */ /* 0x000fea000383ffff */
.L_x_2243:
[----:B------:R-:W-:Y:S01]  /*17c50*/  IMAD.MOV.U32 R216, RZ, RZ, R4 ;  /* 0x000000ffffd87224 */ /* 0x000fe200078e0004 */
[----:B------:R-:W-:Y:S01]  /*17c60*/  MOV R215, RZ ;  /* 0x000000ff00d77202 */ /* 0x000fe20000000f00 */
[----:B------:R-:W-:Y:S01]  /*17c70*/  IMAD.MOV.U32 R3, RZ, RZ, 0x181f ;  /* 0x0000181fff037424 */ /* 0x000fe200078e00ff */
[----:B------:R-:W-:Y:S02]  /*17c80*/  MOV R2, 0x17ca0 ;  /* 0x00017ca000027802 */ /* 0x000fe40000000f00 */
[----:B-12---:R-:W-:Y:S05]  /*17c90*/  CALL.REL.NOINC `($__internal_31_$__cuda_sm70_shflsync_idx_p) ;  /* 0x00002a4000007944 */ /* 0x006fea0003c00000 */
        /* <DEDUP_REMOVED lines=12> */
[----:B------:R-:W-:Y:S05]  /*17d60*/  CALL.REL.NOINC `($__internal_31_$__cuda_sm70_shflsync_idx_p) ;  /* 0x0000297000007944 */ /* 0x000fea0003c00000 */
[----:B------:R-:W-:Y:S01]  /*17d70*/  IMAD.MOV.U32 R7, RZ, RZ, R215 ;  /* 0x000000ffff077224 */ /* 0x000fe200078e00d7 */
[----:B------:R-:W-:Y:S01]  /*17d80*/  MOV R215, 0x1 ;  /* 0x0000000100d77802 */ /* 0x000fe20000000f00 */
[----:B------:R-:W-:Y:S01]  /*17d90*/  IMAD.MOV.U32 R216, RZ, RZ, R4 ;  /* 0x000000ffffd87224 */ /* 0x000fe200078e0004 */
[----:B------:R-:W-:Y:S02]  /*17da0*/  MOV R3, 0x181f ;  /* 0x0000181f00037802 */ /* 0x000fe40000000f00 */
[----:B------:R-:W-:Y:S02]  /*17db0*/  MOV R2, 0x17dd0 ;  /* 0x00017dd000027802 */ /* 0x000fe40000000f00 */
[----:B------:R-:W-:Y:S05]  /*17dc0*/  CALL.REL.NOINC `($__internal_31_$__cuda_sm70_shflsync_idx_p) ;  /* 0x0000291000007944 */ /* 0x000fea0003c00000 */
        /* <DEDUP_REMOVED lines=60> */
[----:B------:R-:W-:Y:S01]  /*18190*/  MOV R4, R215 ;  /* 0x000000d700047202 */ /* 0x000fe20000000f00 */
[----:B------:R-:W-:Y:S05]  /*181a0*/  BRA `(.L_x_2337) ;  /* 0xffff52d000007947 */ /* 0x000fea000383ffff */
.L_x_2244:
[----:B------:R-:W-:Y:S01]  /*181b0*/  IMAD.MOV.U32 R84, RZ, RZ, R4 ;  /* 0x000000ffff547224 */ /* 0x000fe200078e0004 */
[----:B------:R-:W-:-:S02]  /*181c0*/  MOV R0, 0x2 ;  /* 0x0000000200007802 */ /* 0x000fc40000000f00 */
[----:B------:R-:W-:Y:S02]  /*181d0*/  MOV R2, 0x181f0 ;  /* 0x000181f000027802 */ /* 0x000fe40000000f00 */
[----:B------:R-:W-:Y:S05]  /*181e0*/  CALL.REL.NOINC `($__internal_30_$__cuda_sm70_shflsync_bfly_p) ;  /* 0x0000249000007944 */ /* 0x000fea0003c00000 */
[----:B------:R-:W-:Y:S01]  /*181f0*/  FMNMX.FTZ R4, R4, R0, !PT ;  /* 0x0000000004047209 */ /* 0x000fe20007810000 */
[----:B------:R-:W-:Y:S01]  /*18200*/  IMAD.MOV.U32 R0, RZ, RZ, 0x1 ;  /* 0x00000001ff007424 */ /* 0x000fe200078e00ff */
[----:B------:R-:W-:-:S03]  /*18210*/  MOV R2, 0x18240 ;  /* 0x0001824000027802 */ /* 0x000fc60000000f00 */
[----:B------:R-:W-:Y:S02]  /*18220*/  IMAD.MOV.U32 R84, RZ, RZ, R4 ;  /* 0x000000ffff547224 */ /* 0x000fe400078e0004 */
[----:B------:R-:W-:Y:S05]  /*18230*/  CALL.REL.NOINC `($__internal_30_$__cuda_sm70_shflsync_bfly_p) ;  /* 0x0000244000007944 */ /* 0x000fea0003c00000 */
[----:B------:R-:W-:Y:S01]  /*18240*/  FMNMX.FTZ R90, R4, R0, !PT ;  /* 0x00000000045a7209 */ /* 0x000fe20007810000 */
[----:B------:R-:W-:Y:S01]  /*18250*/  IMAD.MOV.U32 R84, RZ, RZ, R5 ;  /* 0x000000ffff547224 */ /* 0x000fe200078e0005 */
[----:B------:R-:W-:Y:S01]  /*18260*/  MOV R2, 0x18290 ;  /* 0x0001829000027802 */ /* 0x000fe20000000f00 */
[----:B------:R-:W-:Y:S02]  /*18270*/  IMAD.MOV.U32 R0, RZ, RZ, 0x2 ;  /* 0x00000002ff007424 */ /* 0x000fe400078e00ff */
        /* <DEDUP_REMOVED lines=26> */
[----:B------:R-:W-:Y:S01]  /*18420*/  MOV R8, R0 ;  /* 0x0000000000087202 */ /* 0x000fe20000000f00 */
[----:B------:R-:W-:Y:S05]  /*18430*/  BRA `(.L_x_2338) ;  /* 0xffff5d1000007947 */ /* 0x000fea000383ffff */
.L_x_2246:
[----:B-1--4-:R-:W-:Y:S01]  /*18440*/  MOV R215, RZ ;  /* 0x000000ff00d77202 */ /* 0x012fe20000000f00 */
[----:B------:R-:W-:Y:S01]  /*18450*/  IMAD.MOV.U32 R216, RZ, RZ, R56 ;  /* 0x000000ffffd87224 */ /* 0x000fe200078e0038 */
[----:B------:R-:W-:Y:S01]  /*18460*/  MOV R2, 0x18490 ;  /* 0x0001849000027802 */ /* 0x000fe20000000f00 */
[----:B------:R-:W-:Y:S02]  /*18470*/  IMAD.MOV.U32 R3, RZ, RZ, 0x181f ;  /* 0x0000181fff037424 */ /* 0x000fe400078e00ff */
[----:B------:R-:W-:Y:S05]  /*18480*/  CALL.REL.NOINC `($__internal_31_$__cuda_sm70_shflsync_idx_p) ;  /* 0x0000225000007944 */ /* 0x000fea0003c00000 */
[----:B------:R-:W-:Y:S01]  /*18490*/  MOV R58, R215 ;  /* 0x000000d7003a7202 */ /* 0x000fe20000000f00 */
[----:B------:R-:W-:-:S05]  /*184a0*/  BRA `(.L_x_2339) ;  /* 0xffff77e000007947 */ /* 0x000fca000383ffff */
.L_x_2249:
[----:B------:R-:W-:Y:S01]  /*184b0*/  MOV R215, RZ ;  /* 0x000000ff00d77202 */ /* 0x000fe20000000f00 */
[----:B------:R-:W-:Y:S01]  /*184c0*/  IMAD.MOV.U32 R216, RZ, RZ, R84 ;  /* 0x000000ffffd87224 */ /* 0x000fe200078e0054 */
[----:B------:R-:W-:Y:S01]  /*184d0*/  MOV R2, 0x18500 ;  /* 0x0001850000027802 */ /* 0x000fe20000000f00 */
[----:B------:R-:W-:Y:S02]  /*184e0*/  IMAD.MOV.U32 R3, RZ, RZ, 0x181f ;  /* 0x0000181fff037424 */ /* 0x000fe400078e00ff */
[----:B------:R-:W-:Y:S05]  /*184f0*/  CALL.REL.NOINC `($__internal_31_$__cuda_sm70_shflsync_idx_p) ;  /* 0x000021e000007944 */ /* 0x000fea0003c00000 */
[----:B------:R-:W-:Y:S01]  /*18500*/  MOV R90, R215 ;  /* 0x000000d7005a7202 */ /* 0x000fe20000000f00 */
[----:B------:R-:W-:-:S05]  /*18510*/  BRA `(.L_x_2340) ;  /* 0xffff821000007947 */ /* 0x000fca000383ffff */
.L_x_2250:
[----:B------:R-:W-:Y:S01]  /*18520*/  MOV R215, RZ ;  /* 0x000000ff00d77202 */ /* 0x000fe20000000f00 */
[----:B------:R-:W-:Y:S01]  /*18530*/  IMAD.MOV.U32 R216, RZ, RZ, R0 ;  /* 0x000000ffffd87224 */ /* 0x000fe200078e0000 */
[----:B------:R-:W-:Y:S01]  /*18540*/  MOV R2, 0x18570 ;  /* 0x0001857000027802 */ /* 0x000fe20000000f00 */
[----:B------:R-:W-:Y:S02]  /*18550*/  IMAD.MOV.U32 R3, RZ, RZ, 0x181f ;  /* 0x0000181fff037424 */ /* 0x000fe400078e00ff */
[----:B-12---:R-:W-:Y:S05]  /*18560*/  CALL.REL.NOINC `($__internal_31_$__cuda_sm70_shflsync_idx_p) ;  /* 0x0000217000007944 */ /* 0x006fea0003c00000 */
        /* <DEDUP_REMOVED lines=13> */
[----:B------:R-:W-:Y:S05]  /*18640*/  CALL.REL.NOINC `($__internal_31_$__cuda_sm70_shflsync_idx_p) ;  /* 0x0000209000007944 */ /* 0x000fea0003c00000 */
[----:B------:R-:W-:Y:S01]  /*18650*/  MOV R3, 0x181f ;  /* 0x0000181f00037802 */ /* 0x000fe20000000f00 */
[----:B------:R-:W-:Y:S01]  /*18660*/  IMAD.MOV.U32 R90, RZ, RZ, R215 ;  /* 0x000000ffff5a7224 */ /* 0x000fe200078e00d7 */
[----:B------:R-:W-:Y:S01]  /*18670*/  MOV R215, 0x1 ;  /* 0x0000000100d77802 */ /* 0x000fe20000000f00 */
[----:B------:R-:W-:Y:S01]  /*18680*/  IMAD.MOV.U32 R216, RZ, RZ, R0 ;  /* 0x000000ffffd87224 */ /* 0x000fe200078e0000 */
[----:B------:R-:W-:Y:S02]  /*18690*/  MOV R2, 0x186b0 ;  /* 0x000186b000027802 */ /* 0x000fe40000000f00 */
[----:B------:R-:W-:Y:S05]  /*186a0*/  CALL.REL.NOINC `($__internal_31_$__cuda_sm70_shflsync_idx_p) ;  /* 0x0000203000007944 */ /* 0x000fea0003c00000 */
        /* <DEDUP_REMOVED lines=60> */
[----:B------:R-:W-:Y:S01]  /*18a70*/  MOV R2, R215 ;  /* 0x000000d700027202 */ /* 0x000fe20000000f00 */
[----:B------:R-:W-:-:S05]  /*18a80*/  BRA `(.L_x_2341) ;  /* 0xffff7e3000007947 */ /* 0x000fca000383ffff */
.L_x_2251:
[----:B------:R-:W-:Y:S02]  /*18a90*/  MOV R0, 0x2 ;  /* 0x0000000200007802 */ /* 0x000fe40000000f00 */
[----:B------:R-:W-:Y:S02]  /*18aa0*/  MOV R2, 0x18ac0 ;  /* 0x00018ac000027802 */ /* 0x000fe40000000f00 */
[----:B------:R-:W-:Y:S05]  /*18ab0*/  CALL.REL.NOINC `($__internal_30_$__cuda_sm70_shflsync_bfly_p) ;  /* 0x00001bc000007944 */ /* 0x000fea0003c00000 */
[----:B------:R-:W-:Y:S01]  /*18ac0*/  FMNMX.FTZ R84, R84, R0, !PT ;  /* 0x0000000054547209 */ /* 0x000fe20007810000 */
[----:B------:R-:W-:Y:S01]  /*18ad0*/  IMAD.MOV.U32 R0, RZ, RZ, 0x1 ;  /* 0x00000001ff007424 */ /* 0x000fe200078e00ff */
[----:B------:R-:W-:Y:S02]  /*18ae0*/  MOV R2, 0x18b00 ;  /* 0x00018b0000027802 */ /* 0x000fe40000000f00 */
        /* <DEDUP_REMOVED lines=28> */
[----:B------:R-:W-:-:S05]  /*18cb0*/  BRA `(.L_x_2342) ;  /* 0xffff82b000007947 */ /* 0x000fca000383ffff */
.L_x_2253:
[----:B------:R-:W-:Y:S01]  /*18cc0*/  IMAD.MOV.U32 R84, RZ, RZ, R225 ;  /* 0x000000ffff547224 */ /* 0x000fe200078e00e1 */
[----:B------:R-:W-:-:S02]  /*18cd0*/  MOV R0, 0x2 ;  /* 0x0000000200007802 */ /* 0x000fc40000000f00 */
[----:B------:R-:W-:Y:S02]  /*18ce0*/  MOV R2, 0x18d00 ;  /* 0x00018d0000027802 */ /* 0x000fe40000000f00 */
[----:B------:R-:W-:Y:S05]  /*18cf0*/  CALL.REL.NOINC `($__internal_30_$__cuda_sm70_shflsync_bfly_p) ;  /* 0x0000198000007944 */ /* 0x000fea0003c00000 */
[----:B------:R-:W-:Y:S05]  /*18d00*/  BRA `(.L_x_2343) ;  /* 0xffffa00000007947 */ /* 0x000fea000383ffff */
.L_x_2254:
[----:B------:R-:W-:Y:S01]  /*18d10*/  IMAD.MOV.U32 R84, RZ, RZ, R4 ;  /* 0x000000ffff547224 */ /* 0x000fe200078e0004 */
[----:B------:R-:W-:Y:S02]  /*18d20*/  MOV R0, 0x1 ;  /* 0x0000000100007802 */ /* 0x000fe40000000f00 */
[----:B------:R-:W-:Y:S02]  /*18d30*/  MOV R2, 0x18d50 ;  /* 0x00018d5000027802 */ /* 0x000fe40000000f00 */
[----:B-1----:R-:W-:Y:S05]  /*18d40*/  CALL.REL.NOINC `($__internal_30_$__cuda_sm70_shflsync_bfly_p) ;  /* 0x0000193000007944 */ /* 0x002fea0003c00000 */
[----:B------:R-:W-:Y:S01]  /*18d50*/  FADD.FTZ R4, R4, R0 ;  /* 0x0000000004047221 */ /* 0x000fe20000010000 */
[----:B------:R-:W-:Y:S02]  /*18d60*/  MOV R84, R223 ;  /* 0x000000df00547202 */ /* 0x000fe40000000f00 */
[----:B------:R-:W-:Y:S02]  /*18d70*/  MOV R0, 0x2 ;  /* 0x0000000200007802 */ /* 0x000fe40000000f00 */
[----:B------:R-:W-:Y:S02]  /*18d80*/  MOV R2, 0x18da0 ;  /* 0x00018da000027802 */ /* 0x000fe40000000f00 */
[----:B------:R-:W-:Y:S05]  /*18d90*/  CALL.REL.NOINC `($__internal_30_$__cuda_sm70_shflsync_bfly_p) ;  /* 0x000018e000007944 */ /* 0x000fea0003c00000 */
[----:B------:R-:W-:Y:S01]  /*18da0*/  FADD.FTZ R6, R223, R0 ;  /* 0x00000000df067221 */ /* 0x000fe20000010000 */
[----:B------:R-:W-:Y:S02]  /*18db0*/  MOV R0, 0x1 ;  /* 0x0000000100007802 */ /* 0x000fe40000000f00 */
[----:B------:R-:W-:-:S02]  /*18dc0*/  MOV R2, 0x18df0 ;  /* 0x00018df000027802 */ /* 0x000fc40000000f00 */
[----:B------:R-:W-:Y:S02]  /*18dd0*/  MOV R84, R6 ;  /* 0x0000000600547202 */ /* 0x000fe40000000f00 */
[----:B------:R-:W-:Y:S05]  /*18de0*/  CALL.REL.NOINC `($__internal_30_$__cuda_sm70_shflsync_bfly_p) ;  /* 0x0000189000007944 */ /* 0x000fea0003c00000 */
[----:B------:R-:W-:Y:S01]  /*18df0*/  FADD.FTZ R6, R6, R0 ;  /* 0x0000000006067221 */ /* 0x000fe20000010000 */
[----:B------:R-:W-:Y:S02]  /*18e00*/  MOV R84, R243 ;  /* 0x000000f300547202 */ /* 0x000fe40000000f00 */
[----:B------:R-:W-:Y:S02]  /*18e10*/  MOV R0, 0x2 ;  /* 0x0000000200007802 */ /* 0x000fe40000000f00 */
[----:B------:R-:W-:Y:S02]  /*18e20*/  MOV R2, 0x18e40 ;  /* 0x00018e4000027802 */ /* 0x000fe40000000f00 */
[----:B------:R-:W-:Y:S05]  /*18e30*/  CALL.REL.NOINC `($__internal_30_$__cuda_sm70_shflsync_bfly_p) ;  /* 0x0000184000007944 */ /* 0x000fea0003c00000 */
[----:B------:R-:W-:Y:S01]  /*18e40*/  FADD.FTZ R5, R243, R0 ;  /* 0x00000000f3057221 */ /* 0x000fe20000010000 */
[----:B------:R-:W-:Y:S02]  /*18e50*/  MOV R0, 0x1 ;  /* 0x0000000100007802 */ /* 0x000fe40000000f00 */
[----:B------:R-:W-:Y:S02]  /*18e60*/  MOV R2, 0x18e90 ;  /* 0x00018e9000027802 */ /* 0x000fe40000000f00 */
[----:B------:R-:W-:-:S02]  /*18e70*/  MOV R84, R5 ;  /* 0x0000000500547202 */ /* 0x000fc40000000f00 */
[----:B------:R-:W-:Y:S05]  /*18e80*/  CALL.REL.NOINC `($__internal_30_$__cuda_sm70_shflsync_bfly_p) ;  /* 0x000017f000007944 */ /* 0x000fea0003c00000 */
[----:B------:R-:W-:Y:S01]  /*18e90*/  FADD.FTZ R5, R5, R0 ;  /* 0x0000000005057221 */ /* 0x000fe20000010000 */
[----:B------:R-:W-:-:S02]  /*18ea0*/  MOV R84, R246 ;  /* 0x000000f600547202 */ /* 0x000fc40000000f00 */
[----:B------:R-:W-:Y:S02]  /*18eb0*/  MOV R0, 0x2 ;  /* 0x0000000200007802 */ /* 0x000fe40000000f00 */
[----:B------:R-:W-:Y:S02]  /*18ec0*/  MOV R2, 0x18ee0 ;  /* 0x00018ee000027802 */ /* 0x000fe40000000f00 */
[----:B------:R-:W-:Y:S05]  /*18ed0*/  CALL.REL.NOINC `($__internal_30_$__cuda_sm70_shflsync_bfly_p) ;  /* 0x000017a000007944 */ /* 0x000fea0003c00000 */
[----:B------:R-:W-:Y:S01]  /*18ee0*/  FADD.FTZ R7, R246, R0 ;  /* 0x00000000f6077221 */ /* 0x000fe20000010000 */
[----:B------:R-:W-:Y:S02]  /*18ef0*/  MOV R0, 0x1 ;  /* 0x0000000100007802 */ /* 0x000fe40000000f00 */
[----:B------:R-:W-:Y:S02]  /*18f00*/  MOV R2, 0x18f30 ;  /* 0x00018f3000027802 */ /* 0x000fe40000000f00 */
[----:B------:R-:W-:Y:S02]  /*18f10*/  MOV R84, R7 ;  /* 0x0000000700547202 */ /* 0x000fe40000000f00 */
[----:B------:R-:W-:Y:S05]  /*18f20*/  CALL.REL.NOINC `($__internal_30_$__cuda_sm70_shflsync_bfly_p) ;  /* 0x0000175000007944 */ /* 0x000fea0003c00000 */
[----:B------:R-:W-:Y:S01]  /*18f30*/  MOV R8, R0 ;  /* 0x0000000000087202 */ /* 0x000fe20000000f00 */
[----:B------:R-:W-:Y:S05]  /*18f40*/  BRA `(.L_x_2344) ;  /* 0xffff9eb000007947 */ /* 0x000fea000383ffff */
.L_x_2261:
[----:B-1-34-:R-:W-:Y:S01]  /*18f50*/  IMAD.MOV.U32 R216, RZ, RZ, R5 ;  /* 0x000000ffffd87224 */ /* 0x01afe200078e0005 */
[----:B------:R-:W-:Y:S01]  /*18f60*/  MOV R215, RZ ;  /* 0x000000ff00d77202 */ /* 0x000fe20000000f00 */
[----:B------:R-:W-:Y:S01]  /*18f70*/  IMAD.MOV.U32 R3, RZ, RZ, 0x181f ;  /* 0x0000181fff037424 */ /* 0x000fe200078e00ff */
[----:B------:R-:W-:-:S02]  /*18f80*/  MOV R2, 0x18fa0 ;  /* 0x00018fa000027802 */ /* 0x000fc40000000f00 */
[----:B------:R-:W-:Y:S05]  /*18f90*/  CALL.REL.NOINC `($__internal_31_$__cuda_sm70_shflsync_idx_p) ;  /* 0x0000174000007944 */ /* 0x000fea0003c00000 */
[----:B------:R-:W-:Y:S01]  /*18fa0*/  MOV R7, R215 ;  /* 0x000000d700077202 */ /* 0x000fe20000000f00 */
[----:B------:R-:W-:Y:S05]  /*18fb0*/  BRA `(.L_x_2345) ;  /* 0xffffb51000007947 */ /* 0x000fea000383ffff */
.L_x_2262:
[----:B------:R-:W-:Y:S01]  /*18fc0*/  IMAD.MOV.U32 R216, RZ, RZ, R6 ;  /* 0x000000ffffd87224 */ /* 0x000fe200078e0006 */
[----:B------:R-:W-:Y:S01]  /*18fd0*/  MOV R215, RZ ;  /* 0x000000ff00d77202 */ /* 0x000fe20000000f00 */
[----:B------:R-:W-:Y:S01]  /*18fe0*/  IMAD.MOV.U32 R3, RZ, RZ, 0x181f ;  /* 0x0000181fff037424 */ /* 0x000fe200078e00ff */
[----:B------:R-:W-:-:S02]  /*18ff0*/  MOV R2, 0x19010 ;  /* 0x0001901000027802 */ /* 0x000fc40000000f00 */
[----:B-12---:R-:W-:Y:S05]  /*19000*/  CALL.REL.NOINC `($__internal_31_$__cuda_sm70_shflsync_idx_p) ;  /* 0x000016d000007944 */ /* 0x006fea0003c00000 */
[----:B------:R-:W-:Y:S01]  /*19010*/  MOV R2, R215 ;  /* 0x000000d700027202 */ /* 0x000fe20000000f00 */
[----:B------:R-:W-:Y:S05]  /*19020*/  BRA `(.L_x_2346) ;  /* 0xffffb4c000007947 */ /* 0x000fea000383ffff */
.L_x_2263:
[----:B------:R-:W-:Y:S01]  /*19030*/  IMAD.MOV.U32 R216, RZ, RZ, R5 ;  /* 0x000000ffffd87224 */ /* 0x000fe200078e0005 */
[----:B------:R-:W-:Y:S01]  /*19040*/  MOV R215, 0x1 ;  /* 0x0000000100d77802 */ /* 0x000fe20000000f00 */
[----:B--2---:R-:W-:Y:S01]  /*19050*/  IMAD.MOV.U32 R3, RZ, RZ, 0x181f ;  /* 0x0000181fff037424 */ /* 0x004fe200078e00ff */
[----:B------:R-:W-:-:S02]  /*19060*/  MOV R2, 0x19080 ;  /* 0x0001908000027802 */ /* 0x000fc40000000f00 */
[----:B-1-3--:R-:W-:Y:S05]  /*19070*/  CALL.REL.NOINC `($__internal_31_$__cuda_sm70_shflsync_idx_p) ;  /* 0x0000166000007944 */ /* 0x00afea0003c00000 */
        /* <DEDUP_REMOVED lines=8> */
.L_x_2264:
[----:B------:R-:W-:Y:S01]  /*19100*/  IMAD.MOV.U32 R216, RZ, RZ, R5 ;  /* 0x000000ffffd87224 */ /* 0x000fe200078e0005 */
[----:B------:R-:W-:Y:S01]  /*19110*/  MOV R215, 0x2 ;  /* 0x0000000200d77802 */ /* 0x000fe20000000f00 */
[----:B-1----:R-:W-:Y:S01]  /*19120*/  IMAD.MOV.U32 R3, RZ, RZ, 0x181f ;  /* 0x0000181fff037424 */ /* 0x002fe200078e00ff */
[----:B------:R-:W-:Y:S02]  /*19130*/  MOV R2, 0x19150 ;  /* 0x0001915000027802 */ /* 0x000fe40000000f00 */
[----:B---34-:R-:W-:Y:S05]  /*19140*/  CALL.REL.NOINC `($__internal_31_$__cuda_sm70_shflsync_idx_p) ;  /* 0x0000159000007944 */ /* 0x018fea0003c00000 */
[----:B------:R-:W-:Y:S01]  /*19150*/  MOV R7, R215 ;  /* 0x000000d700077202 */ /* 0x000fe20000000f00 */
[----:B------:R-:W-:Y:S05]  /*19160*/  BRA `(.L_x_2348) ;  /* 0xffffb46000007947 */ /* 0x000fea000383ffff */
.L_x_2265:
[----:B------:R-:W-:Y:S01]  /*19170*/  IMAD.MOV.U32 R216, RZ, RZ, R6 ;  /* 0x000000ffffd87224 */ /* 0x000fe200078e0006 */
[----:B------:R-:W-:Y:S01]  /*19180*/  MOV R215, 0x2 ;  /* 0x0000000200d77802 */ /* 0x000fe20000000f00 */
[----:B-1----:R-:W-:Y:S01]  /*19190*/  IMAD.MOV.U32 R3, RZ, RZ, 0x181f ;  /* 0x0000181fff037424 */ /* 0x002fe200078e00ff */
[----:B------:R-:W-:Y:S02]  /*191a0*/  MOV R2, 0x191c0 ;  /* 0x000191c000027802 */ /* 0x000fe40000000f00 */
[----:B--234-:R-:W-:Y:S05]  /*191b0*/  CALL.REL.NOINC `($__internal_31_$__cuda_sm70_shflsync_idx_p) ;  /* 0x0000152000007944 */ /* 0x01cfea0003c00000 */
[----:B------:R-:W-:Y:S01]  /*191c0*/  MOV R2, R215 ;  /* 0x000000d700027202 */ /* 0x000fe20000000f00 */
[----:B------:R-:W-:Y:S05]  /*191d0*/  BRA `(.L_x_2349) ;  /* 0xffffb41000007947 */ /* 0x000fea000383ffff */
.L_x_2266:
[----:B------:R-:W-:Y:S01]  /*191e0*/  IMAD.MOV.U32 R216, RZ, RZ, R5 ;  /* 0x000000ffffd87224 */ /* 0x000fe200078e0005 */
[----:B------:R-:W-:Y:S01]  /*191f0*/  MOV R215, 0x3 ;  /* 0x0000000300d77802 */ /* 0x000fe20000000f00 */
[----:B--2---:R-:W-:Y:S01]  /*19200*/  IMAD.MOV.U32 R3, RZ, RZ, 0x181f ;  /* 0x0000181fff037424 */ /* 0x004fe200078e00ff */
[----:B------:R-:W-:-:S02]  /*19210*/  MOV R2, 0x19230 ;  /* 0x0001923000027802 */ /* 0x000fc40000000f00 */
[----:B-1-34-:R-:W-:Y:S05]  /*19220*/  CALL.REL.NOINC `($__internal_31_$__cuda_sm70_shflsync_idx_p) ;  /* 0x000014b000007944 */ /* 0x01afea0003c00000 */
        /* <DEDUP_REMOVED lines=8> */
.L_x_2267:
[----:B------:R-:W-:Y:S01]  /*192b0*/  IMAD.MOV.U32 R216, RZ, RZ, R5 ;  /* 0x000000ffffd87224 */ /* 0x000fe200078e0005 */
[----:B------:R-:W-:Y:S01]  /*192c0*/  MOV R215, 0x4 ;  /* 0x0000000400d77802 */ /* 0x000fe20000000f00 */
[----:B--2---:R-:W-:Y:S01]  /*192d0*/  IMAD.MOV.U32 R3, RZ, RZ, 0x181f ;  /* 0x0000181fff037424 */ /* 0x004fe200078e00ff */
[----:B------:R-:W-:Y:S02]  /*192e0*/  MOV R2, 0x19300 ;  /* 0x0001930000027802 */ /* 0x000fe40000000f00 */
[----:B-1-34-:R-:W-:Y:S05]  /*192f0*/  CALL.REL.NOINC `($__internal_31_$__cuda_sm70_shflsync_idx_p) ;  /* 0x000013e000007944 */ /* 0x01afea0003c00000 */
[----:B------:R-:W-:Y:S01]  /*19300*/  MOV R7, R215 ;  /* 0x000000d700077202 */ /* 0x000fe20000000f00 */
[----:B------:R-:W-:Y:S05]  /*19310*/  BRA `(.L_x_2351) ;  /* 0xffffb3c000007947 */ /* 0x000fea000383ffff */
.L_x_2268:
[----:B------:R-:W-:Y:S01]  /*19320*/  IMAD.MOV.U32 R216, RZ, RZ, R6 ;  /* 0x000000ffffd87224 */ /* 0x000fe200078e0006 */
[----:B------:R-:W-:Y:S01]  /*19330*/  MOV R215, 0x4 ;  /* 0x0000000400d77802 */ /* 0x000fe20000000f00 */
[----:B--2---:R-:W-:Y:S01]  /*19340*/  IMAD.MOV.U32 R3, RZ, RZ, 0x181f ;  /* 0x0000181fff037424 */ /* 0x004fe200078e00ff */
[----:B------:R-:W-:Y:S02]  /*19350*/  MOV R2, 0x19370 ;  /* 0x0001937000027802 */ /* 0x000fe40000000f00 */
[----:B-1-34-:R-:W-:Y:S05]  /*19360*/  CALL.REL.NOINC `($__internal_31_$__cuda_sm70_shflsync_idx_p) ;  /* 0x0000137000007944 */ /* 0x01afea0003c00000 */
[----:B------:R-:W-:Y:S01]  /*19370*/  MOV R2, R215 ;  /* 0x000000d700027202 */ /* 0x000fe20000000f00 */
[----:B------:R-:W-:Y:S05]  /*19380*/  BRA `(.L_x_2352) ;  /* 0xffffb37000007947 */ /* 0x000fea000383ffff */
.L_x_2269:
[----:B------:R-:W-:Y:S01]  /*19390*/  IMAD.MOV.U32 R216, RZ, RZ, R5 ;  /* 0x000000ffffd87224 */ /* 0x000fe200078e0005 */
[----:B------:R-:W-:Y:S01]  /*193a0*/  MOV R215, 0x5 ;  /* 0x0000000500d77802 */ /* 0x000fe20000000f00 */
[----:B-1----:R-:W-:Y:S01]  /*193b0*/  IMAD.MOV.U32 R3, RZ, RZ, 0x181f ;  /* 0x0000181fff037424 */ /* 0x002fe200078e00ff */
[----:B------:R-:W-:-:S02]  /*193c0*/  MOV R2, 0x193e0 ;  /* 0x000193e000027802 */ /* 0x000fc40000000f00 */
[----:B--234-:R-:W-:Y:S05]  /*193d0*/  CALL.REL.NOINC `($__internal_31_$__cuda_sm70_shflsync_idx_p) ;  /* 0x0000130000007944 */ /* 0x01cfea0003c00000 */
        /* <DEDUP_REMOVED lines=8> */
.L_x_2270:
[----:B------:R-:W-:Y:S01]  /*19460*/  IMAD.MOV.U32 R216, RZ, RZ, R5 ;  /* 0x000000ffffd87224 */ /* 0x000fe200078e0005 */
[----:B------:R-:W-:Y:S01]  /*19470*/  MOV R215, 0x6 ;  /* 0x0000000600d77802 */ /* 0x000fe20000000f00 */
[----:B--2---:R-:W-:Y:S01]  /*19480*/  IMAD.MOV.U32 R3, RZ, RZ, 0x181f ;  /* 0x0000181fff037424 */ /* 0x004fe200078e00ff */
[----:B------:R-:W-:Y:S02]  /*19490*/  MOV R2, 0x194b0 ;  /* 0x000194b000027802 */ /* 0x000fe40000000f00 */
[----:B-1--4-:R-:W-:Y:S05]  /*194a0*/  CALL.REL.NOINC `($__internal_31_$__cuda_sm70_shflsync_idx_p) ;  /* 0x0000123000007944 */ /* 0x012fea0003c00000 */
[----:B------:R-:W-:Y:S01]  /*194b0*/  MOV R7, R215 ;  /* 0x000000d700077202 */ /* 0x000fe20000000f00 */
[----:B------:R-:W-:Y:S05]  /*194c0*/  BRA `(.L_x_2354) ;  /* 0xffffb32000007947 */ /* 0x000fea000383ffff */
.L_x_2271:
[----:B------:R-:W-:Y:S01]  /*194d0*/  IMAD.MOV.U32 R216, RZ, RZ, R6 ;  /* 0x000000ffffd87224 */ /* 0x000fe200078e0006 */
[----:B------:R-:W-:Y:S01]  /*194e0*/  MOV R215, 0x6 ;  /* 0x0000000600d77802 */ /* 0x000fe20000000f00 */
[----:B--2---:R-:W-:Y:S01]  /*194f0*/  IMAD.MOV.U32 R3, RZ, RZ, 0x181f ;  /* 0x0000181fff037424 */ /* 0x004fe200078e00ff */
[----:B------:R-:W-:Y:S02]  /*19500*/  MOV R2, 0x19520 ;  /* 0x0001952000027802 */ /* 0x000fe40000000f00 */
[----:B-1-34-:R-:W-:Y:S05]  /*19510*/  CALL.REL.NOINC `($__internal_31_$__cuda_sm70_shflsync_idx_p) ;  /* 0x000011c000007944 */ /* 0x01afea0003c00000 */
[----:B------:R-:W-:Y:S01]  /*19520*/  MOV R2, R215 ;  /* 0x000000d700027202 */ /* 0x000fe20000000f00 */
[----:B------:R-:W-:Y:S05]  /*19530*/  BRA `(.L_x_2355) ;  /* 0xffffb2d000007947 */ /* 0x000fea000383ffff */
.L_x_2272:
[----:B------:R-:W-:Y:S01]  /*19540*/  IMAD.MOV.U32 R216, RZ, RZ, R5 ;  /* 0x000000ffffd87224 */ /* 0x000fe200078e0005 */
[----:B------:R-:W-:Y:S01]  /*19550*/  MOV R215, 0x7 ;  /* 0x0000000700d77802 */ /* 0x000fe20000000f00 */
[----:B-1----:R-:W-:Y:S01]  /*19560*/  IMAD.MOV.U32 R3, RZ, RZ, 0x181f ;  /* 0x0000181fff037424 */ /* 0x002fe200078e00ff */
[----:B------:R-:W-:-:S02]  /*19570*/  MOV R2, 0x19590 ;  /* 0x0001959000027802 */ /* 0x000fc40000000f00 */
[----:B--2-4-:R-:W-:Y:S05]  /*19580*/  CALL.REL.NOINC `($__internal_31_$__cuda_sm70_shflsync_idx_p) ;  /* 0x0000115000007944 */ /* 0x014fea0003c00000 */
        /* <DEDUP_REMOVED lines=8> */
.L_x_2274:
[----:B------:R-:W-:Y:S01]  /*19610*/  IMAD.MOV.U32 R216, RZ, RZ, R5 ;  /* 0x000000ffffd87224 */ /* 0x000fe200078e0005 */
[----:B------:R-:W-:Y:S01]  /*19620*/  MOV R215, RZ ;  /* 0x000000ff00d77202 */ /* 0x000fe20000000f00 */
[----:B------:R-:W-:Y:S01]  /*19630*/  IMAD.MOV.U32 R3, RZ, RZ, 0x1c1f ;  /* 0x00001c1fff037424 */ /* 0x000fe200078e00ff */
[----:B------:R-:W-:Y:S02]  /*19640*/  MOV R2, 0x19660 ;  /* 0x0001966000027802 */ /* 0x000fe40000000f00 */
[----:B------:R-:W-:Y:S05]  /*19650*/  CALL.REL.NOINC `($__internal_31_$__cuda_sm70_shflsync_idx_p) ;  /* 0x0000108000007944 */ /* 0x000fea0003c00000 */
[----:B------:R-:W-:Y:S01]  /*19660*/  MOV R4, R215 ;  /* 0x000000d700047202 */ /* 0x000fe20000000f00 */
[----:B------:R-:W-:Y:S05]  /*19670*/  BRA `(.L_x_2357) ;  /* 0xffffb49000007947 */ /* 0x000fea000383ffff */
.L_x_2275:
[----:B------:R-:W-:Y:S01]  /*19680*/  IMAD.MOV.U32 R216, RZ, RZ, R12 ;  /* 0x000000ffffd87224 */ /* 0x000fe200078e000c */
[----:B------:R-:W-:Y:S01]  /*19690*/  MOV R215, RZ ;  /* 0x000000ff00d77202 */ /* 0x000fe20000000f00 */
[----:B------:R-:W-:Y:S01]  /*196a0*/  IMAD.MOV.U32 R3, RZ, RZ, 0x1c1f ;  /* 0x00001c1fff037424 */ /* 0x000fe200078e00ff */
[----:B------:R-:W-:Y:S02]  /*196b0*/  MOV R2, 0x196d0 ;  /* 0x000196d000027802 */ /* 0x000fe40000000f00 */
[----:B-12---:R-:W-:Y:S05]  /*196c0*/  CALL.REL.NOINC `($__internal_31_$__cuda_sm70_shflsync_idx_p) ;  /* 0x0000101000007944 */ /* 0x006fea0003c00000 */
[----:B------:R-:W-:Y:S01]  /*196d0*/  MOV R0, R215 ;  /* 0x000000d700007202 */ /* 0x000fe20000000f00 */
[----:B------:R-:W-:Y:S05]  /*196e0*/  BRA `(.L_x_2358) ;  /* 0xffffb44000007947 */ /* 0x000fea000383ffff */
.L_x_2278:
[----:B------:R-:W-:Y:S01]  /*196f0*/  IMAD.MOV.U32 R216, RZ, RZ, R5 ;  /* 0x000000ffffd87224 */ /* 0x000fe200078e0005 */
[----:B------:R-:W-:Y:S01]  /*19700*/  MOV R215, 0x1 ;  /* 0x0000000100d77802 */ /* 0x000fe20000000f00 */
[----:B----4-:R-:W-:Y:S01]  /*19710*/  IMAD.MOV.U32 R3, RZ, RZ, 0x1c1f ;  /* 0x00001c1fff037424 */ /* 0x010fe200078e00ff */
[----:B------:R-:W-:-:S02]  /*19720*/  MOV R2, 0x19740 ;  /* 0x0001974000027802 */ /* 0x000fc40000000f00 */
[----:B-123--:R-:W-:Y:S05]  /*19730*/  CALL.REL.NOINC `($__internal_31_$__cuda_sm70_shflsync_idx_p) ;  /* 0x00000fa000007944 */ /* 0x00efea0003c00000 */
        /* <DEDUP_REMOVED lines=8> */
.L_x_2281:
[----:B------:R-:W-:Y:S01]  /*197c0*/  IMAD.MOV.U32 R216, RZ, RZ, R5 ;  /* 0x000000ffffd87224 */ /* 0x000fe200078e0005 */
[----:B------:R-:W-:Y:S01]  /*197d0*/  MOV R215, 0x2 ;  /* 0x0000000200d77802 */ /* 0x000fe20000000f00 */
[----:B-1----:R-:W-:Y:S01]  /*197e0*/  IMAD.MOV.U32 R3, RZ, RZ, 0x1c1f ;  /* 0x00001c1fff037424 */ /* 0x002fe200078e00ff */
[----:B------:R-:W-:Y:S02]  /*197f0*/  MOV R2, 0x19810 ;  /* 0x0001981000027802 */ /* 0x000fe40000000f00 */
[----:B--234-:R-:W-:Y:S05]  /*19800*/  CALL.REL.NOINC `($__internal_31_$__cuda_sm70_shflsync_idx_p) ;  /* 0x00000ed000007944 */ /* 0x01cfea0003c00000 */
[----:B------:R-:W-:Y:S01]  /*19810*/  MOV R4, R215 ;  /* 0x000000d700047202 */ /* 0x000fe20000000f00 */
[----:B------:R-:W-:Y:S05]  /*19820*/  BRA `(.L_x_2360) ;  /* 0xffffb9b000007947 */ /* 0x000fea000383ffff */
.L_x_2282:
[----:B------:R-:W-:Y:S01]  /*19830*/  IMAD.MOV.U32 R216, RZ, RZ, R12 ;  /* 0x000000ffffd87224 */ /* 0x000fe200078e000c */
[----:B------:R-:W-:Y:S01]  /*19840*/  MOV R215, 0x2 ;  /* 0x0000000200d77802 */ /* 0x000fe20000000f00 */
[----:B------:R-:W-:Y:S01]  /*19850*/  IMAD.MOV.U32 R3, RZ, RZ, 0x1c1f ;  /* 0x00001c1fff037424 */ /* 0x000fe200078e00ff */
[----:B------:R-:W-:Y:S02]  /*19860*/  MOV R2, 0x19880 ;  /* 0x0001988000027802 */ /* 0x000fe40000000f00 */
[----:B-1234-:R-:W-:Y:S05]  /*19870*/  CALL.REL.NOINC `($__internal_31_$__cuda_sm70_shflsync_idx_p) ;  /* 0x00000e6000007944 */ /* 0x01efea0003c00000 */
[----:B------:R-:W-:Y:S01]  /*19880*/  MOV R0, R215 ;  /* 0x000000d700007202 */ /* 0x000fe20000000f00 */
[----:B------:R-:W-:Y:S05]  /*19890*/  BRA `(.L_x_2361) ;  /* 0xffffb96000007947 */ /* 0x000fea000383ffff */
.L_x_2285:
        /* <DEDUP_REMOVED lines=13> */
.L_x_2289:
[----:B------:R-:W-:Y:S01]  /*19970*/  IMAD.MOV.U32 R216, RZ, RZ, R5 ;  /* 0x000000ffffd87224 */ /* 0x000fe200078e0005 */
[----:B------:R-:W-:Y:S01]  /*19980*/  MOV R215, RZ ;  /* 0x000000ff00d77202 */ /* 0x000fe20000000f00 */
[----:B------:R-:W-:Y:S01]  /*19990*/  IMAD.MOV.U32 R3, RZ, RZ, 0x181f ;  /* 0x0000181fff037424 */ /* 0x000fe200078e00ff */
[----:B------:R-:W-:Y:S02]  /*199a0*/  MOV R2, 0x199c0 ;  /* 0x000199c000027802 */ /* 0x000fe40000000f00 */
[----:B------:R-:W-:Y:S05]  /*199b0*/  CALL.REL.NOINC `($__internal_31_$__cuda_sm70_shflsync_idx_p) ;  /* 0x00000d2000007944 */ /* 0x000fea0003c00000 */
[----:B------:R-:W-:Y:S01]  /*199c0*/  MOV R7, R215 ;  /* 0x000000d700077202 */ /* 0x000fe20000000f00 */
[----:B------:R-:W-:Y:S05]  /*199d0*/  BRA `(.L_x_2363) ;  /* 0xffffc6f000007947 */ /* 0x000fea000383ffff */
.L_x_2290:
[----:B------:R-:W-:Y:S01]  /*199e0*/  IMAD.MOV.U32 R216, RZ, RZ, R6 ;  /* 0x000000ffffd87224 */ /* 0x000fe200078e0006 */
[----:B------:R-:W-:Y:S01]  /*199f0*/  MOV R215, RZ ;  /* 0x000000ff00d77202 */ /* 0x000fe20000000f00 */
[----:B------:R-:W-:Y:S01]  /*19a00*/  IMAD.MOV.U32 R3, RZ, RZ, 0x181f ;  /* 0x0000181fff037424 */ /* 0x000fe200078e00ff */
[----:B------:R-:W-:Y:S02]  /*19a10*/  MOV R2, 0x19a30 ;  /* 0x00019a3000027802 */ /* 0x000fe40000000f00 */
[----:B-12---:R-:W-:Y:S05]  /*19a20*/  CALL.REL.NOINC `($__internal_31_$__cuda_sm70_shflsync_idx_p) ;  /* 0x00000cb000007944 */ /* 0x006fea0003c00000 */
[----:B------:R-:W-:Y:S01]  /*19a30*/  MOV R2, R215 ;  /* 0x000000d700027202 */ /* 0x000fe20000000f00 */
[----:B------:R-:W-:Y:S05]  /*19a40*/  BRA `(.L_x_2364) ;  /* 0xffffc6a000007947 */ /* 0x000fea000383ffff */
.L_x_2291:
        /* <DEDUP_REMOVED lines=13> */
.L_x_2292:
[----:B------:R-:W-:Y:S01]  /*19b20*/  IMAD.MOV.U32 R216, RZ, RZ, R5 ;  /* 0x000000ffffd87224 */ /* 0x000fe200078e0005 */
[----:B------:R-:W-:Y:S01]  /*19b30*/  MOV R215, 0x2 ;  /* 0x0000000200d77802 */ /* 0x000fe20000000f00 */
[----:B-1----:R-:W-:Y:S01]  /*19b40*/  IMAD.MOV.U32 R3, RZ, RZ, 0x181f ;  /* 0x0000181fff037424 */ /* 0x002fe200078e00ff */
[----:B------:R-:W-:Y:S02]  /*19b50*/  MOV R2, 0x19b70 ;  /* 0x00019b7000027802 */ /* 0x000fe40000000f00 */
[----:B---34-:R-:W-:Y:S05]  /*19b60*/  CALL.REL.NOINC `($__internal_31_$__cuda_sm70_shflsync_idx_p) ;  /* 0x00000b7000007944 */ /* 0x018fea0003c00000 */
[----:B------:R-:W-:Y:S01]  /*19b70*/  MOV R7, R215 ;  /* 0x000000d700077202 */ /* 0x000fe20000000f00 */
[----:B------:R-:W-:Y:S05]  /*19b80*/  BRA `(.L_x_2366) ;  /* 0xffffc65000007947 */ /* 0x000fea000383ffff */
.L_x_2293:
[----:B------:R-:W-:Y:S01]  /*19b90*/  IMAD.MOV.U32 R216, RZ, RZ, R6 ;  /* 0x000000ffffd87224 */ /* 0x000fe200078e0006 */
[----:B------:R-:W-:Y:S01]  /*19ba0*/  MOV R215, 0x2 ;  /* 0x0000000200d77802 */ /* 0x000fe20000000f00 */
[----:B-1----:R-:W-:Y:S01]  /*19bb0*/  IMAD.MOV.U32 R3, RZ, RZ, 0x181f ;  /* 0x0000181fff037424 */ /* 0x002fe200078e00ff */
[----:B------:R-:W-:Y:S02]  /*19bc0*/  MOV R2, 0x19be0 ;  /* 0x00019be000027802 */ /* 0x000fe40000000f00 */
[----:B--234-:R-:W-:Y:S05]  /*19bd0*/  CALL.REL.NOINC `($__internal_31_$__cuda_sm70_shflsync_idx_p) ;  /* 0x00000b0000007944 */ /* 0x01cfea0003c00000 */
[----:B------:R-:W-:Y:S01]  /*19be0*/  MOV R2, R215 ;  /* 0x000000d700027202 */ /* 0x000fe20000000f00 */
[----:B------:R-:W-:Y:S05]  /*19bf0*/  BRA `(.L_x_2367) ;  /* 0xffffc60000007947 */ /* 0x000fea000383ffff */
.L_x_2294:
        /* <DEDUP_REMOVED lines=13> */
.L_x_2295:
[----:B------:R-:W-:Y:S01]  /*19cd0*/  IMAD.MOV.U32 R216, RZ, RZ, R5 ;  /* 0x000000ffffd87224 */ /* 0x000fe200078e0005 */
[----:B------:R-:W-:Y:S01]  /*19ce0*/  MOV R215, 0x4 ;  /* 0x0000000400d77802 */ /* 0x000fe20000000f00 */
[----:B--2---:R-:W-:Y:S01]  /*19cf0*/  IMAD.MOV.U32 R3, RZ, RZ, 0x181f ;  /* 0x0000181fff037424 */ /* 0x004fe200078e00ff */
[----:B------:R-:W-:Y:S02]  /*19d00*/  MOV R2, 0x19d20 ;  /* 0x00019d2000027802 */ /* 0x000fe40000000f00 */
[----:B-1-34-:R-:W-:Y:S05]  /*19d10*/  CALL.REL.NOINC `($__internal_31_$__cuda_sm70_shflsync_idx_p) ;  /* 0x000009c000007944 */ /* 0x01afea0003c00000 */
[----:B------:R-:W-:Y:S01]  /*19d20*/  MOV R7, R215 ;  /* 0x000000d700077202 */ /* 0x000fe20000000f00 */
[----:B------:R-:W-:Y:S05]  /*19d30*/  BRA `(.L_x_2369) ;  /* 0xffffc5b000007947 */ /* 0x000fea000383ffff */
.L_x_2296:
[----:B------:R-:W-:Y:S01]  /*19d40*/  IMAD.MOV.U32 R216, RZ, RZ, R6 ;  /* 0x000000ffffd87224 */ /* 0x000fe200078e0006 */
[----:B------:R-:W-:Y:S01]  /*19d50*/  MOV R215, 0x4 ;  /* 0x0000000400d77802 */ /* 0x000fe20000000f00 */
[----:B--2---:R-:W-:Y:S01]  /*19d60*/  IMAD.MOV.U32 R3, RZ, RZ, 0x181f ;  /* 0x0000181fff037424 */ /* 0x004fe200078e00ff */
[----:B------:R-:W-:Y:S02]  /*19d70*/  MOV R2, 0x19d90 ;  /* 0x00019d9000027802 */ /* 0x000fe40000000f00 */
[----:B-1-34-:R-:W-:Y:S05]  /*19d80*/  CALL.REL.NOINC `($__internal_31_$__cuda_sm70_shflsync_idx_p) ;  /* 0x0000095000007944 */ /* 0x01afea0003c00000 */
[----:B------:R-:W-:Y:S01]  /*19d90*/  MOV R2, R215 ;  /* 0x000000d700027202 */ /* 0x000fe20000000f00 */
[----:B------:R-:W-:Y:S05]  /*19da0*/  BRA `(.L_x_2370) ;  /* 0xffffc56000007947 */ /* 0x000fea000383ffff */
.L_x_2297:
        /* <DEDUP_REMOVED lines=13> */
.L_x_2298:
[----:B------:R-:W-:Y:S01]  /*19e80*/  IMAD.MOV.U32 R216, RZ, RZ, R5 ;  /* 0x000000ffffd87224 */ /* 0x000fe200078e0005 */
[----:B------:R-:W-:Y:S01]  /*19e90*/  MOV R215, 0x6 ;  /* 0x0000000600d77802 */ /* 0x000fe20000000f00 */
[----:B--2---:R-:W-:Y:S01]  /*19ea0*/  IMAD.MOV.U32 R3, RZ, RZ, 0x181f ;  /* 0x0000181fff037424 */ /* 0x004fe200078e00ff */
[----:B------:R-:W-:Y:S02]  /*19eb0*/  MOV R2, 0x19ed0 ;  /* 0x00019ed000027802 */ /* 0x000fe40000000f00 */
[----:B-1--4-:R-:W-:Y:S05]  /*19ec0*/  CALL.REL.NOINC `($__internal_31_$__cuda_sm70_shflsync_idx_p) ;  /* 0x0000081000007944 */ /* 0x012fea0003c00000 */
[----:B------:R-:W-:Y:S01]  /*19ed0*/  MOV R7, R215 ;  /* 0x000000d700077202 */ /* 0x000fe20000000f00 */
[----:B------:R-:W-:Y:S05]  /*19ee0*/  BRA `(.L_x_2372) ;  /* 0xffffc51000007947 */ /* 0x000fea000383ffff */
.L_x_2299:
[----:B------:R-:W-:Y:S01]  /*19ef0*/  IMAD.MOV.U32 R216, RZ, RZ, R6 ;  /* 0x000000ffffd87224 */ /* 0x000fe200078e0006 */
[----:B------:R-:W-:Y:S01]  /*19f00*/  MOV R215, 0x6 ;  /* 0x0000000600d77802 */ /* 0x000fe20000000f00 */
[----:B--2---:R-:W-:Y:S01]  /*19f10*/  IMAD.MOV.U32 R3, RZ, RZ, 0x181f ;  /* 0x0000181fff037424 */ /* 0x004fe200078e00ff */
[----:B------:R-:W-:Y:S02]  /*19f20*/  MOV R2, 0x19f40 ;  /* 0x00019f4000027802 */ /* 0x000fe40000000f00 */
[----:B-1-34-:R-:W-:Y:S05]  /*19f30*/  CALL.REL.NOINC `($__internal_31_$__cuda_sm70_shflsync_idx_p) ;  /* 0x000007a000007944 */ /* 0x01afea0003c00000 */
[----:B------:R-:W-:Y:S01]  /*19f40*/  MOV R2, R215 ;  /* 0x000000d700027202 */ /* 0x000fe20000000f00 */
[----:B------:R-:W-:Y:S05]  /*19f50*/  BRA `(.L_x_2373) ;  /* 0xffffc4c000007947 */ /* 0x000fea000383ffff */
.L_x_2300:
        /* <DEDUP_REMOVED lines=13> */
.L_x_2302:
[----:B------:R-:W-:Y:S01]  /*1a030*/  IMAD.MOV.U32 R216, RZ, RZ, R84 ;  /* 0x000000ffffd87224 */ /* 0x000fe200078e0054 */
[----:B------:R-:W-:Y:S01]  /*1a040*/  MOV R215, RZ ;  /* 0x000000ff00d77202 */ /* 0x000fe20000000f00 */
[----:B----4-:R-:W-:Y:S01]  /*1a050*/  IMAD.MOV.U32 R3, RZ, RZ, 0x1f ;  /* 0x0000001fff037424 */ /* 0x010fe200078e00ff */
[----:B------:R-:W-:Y:S02]  /*1a060*/  MOV R2, 0x1a080 ;  /* 0x0001a08000027802 */ /* 0x000fe40000000f00 */
[----:B------:R-:W-:Y:S05]  /*1a070*/  CALL.REL.NOINC `($__internal_31_$__cuda_sm70_shflsync_idx_p) ;  /* 0x0000066000007944 */ /* 0x000fea0003c00000 */
[----:B------:R-:W-:Y:S01]  /*1a080*/  MOV R9, R215 ;  /* 0x000000d700097202 */ /* 0x000fe20000000f00 */
[----:B------:R-:W-:Y:S05]  /*1a090*/  BRA `(.L_x_2375) ;  /* 0xffffc55000007947 */ /* 0x000fea000383ffff */
.L_x_2303:
[----:B------:R-:W-:Y:S01]  /*1a0a0*/  IMAD.MOV.U32 R216, RZ, RZ, R84 ;  /* 0x000000ffffd87224 */ /* 0x000fe200078e0054 */
[----:B------:R-:W-:Y:S01]  /*1a0b0*/  MOV R215, 0x1 ;  /* 0x0000000100d77802 */ /* 0x000fe20000000f00 */
[----:B----4-:R-:W-:Y:S01]  /*1a0c0*/  IMAD.MOV.U32 R3, RZ, RZ, 0x1f ;  /* 0x0000001fff037424 */ /* 0x010fe200078e00ff */
[----:B------:R-:W-:Y:S02]  /*1a0d0*/  MOV R2, 0x1a0f0 ;  /* 0x0001a0f000027802 */ /* 0x000fe40000000f00 */
[----:B-12---:R-:W-:Y:S05]  /*1a0e0*/  CALL.REL.NOINC `($__internal_31_$__cuda_sm70_shflsync_idx_p) ;  /* 0x000005f000007944 */ /* 0x006fea0003c00000 */
[----:B------:R-:W-:Y:S01]  /*1a0f0*/  MOV R8, R215 ;  /* 0x000000d700087202 */ /* 0x000fe20000000f00 */
[----:B------:R-:W-:Y:S05]  /*1a100*/  BRA `(.L_x_2376) ;  /* 0xffffc50000007947 */ /* 0x000fea000383ffff */
.L_x_2304:
[----:B------:R-:W-:Y:S02]  /*1a110*/  MOV R2, 0x1 ;  /* 0x0000000100027802 */ /* 0x000fe40000000f00 */
[----:B------:R-:W-:-:S02]  /*1a120*/  MOV R3, 0x1a140 ;  /* 0x0001a14000037802 */ /* 0x000fc40000000f00 */
[----:B-123--:R-:W-:Y:S05]  /*1a130*/  CALL.REL.NOINC `($__internal_32_$__cuda_sm70_shflsync_up_p) ;  /* 0x000005f000007944 */ /* 0x00efea0003c00000 */
[----:B------:R-:W-:Y:S05]  /*1a140*/  BRA `(.L_x_2377) ;  /* 0xffffc5f000007947 */ /* 0x000fea000383ffff */
.L_x_2305:
[----:B------:R-:W-:Y:S02]  /*1a150*/  MOV R2, 0x2 ;  /* 0x0000000200027802 */ /* 0x000fe40000000f00 */
[----:B------:R-:W-:-:S02]  /*1a160*/  MOV R3, 0x1a180 ;  /* 0x0001a18000037802 */ /* 0x000fc40000000f00 */
[----:B-12---:R-:W-:Y:S05]  /*1a170*/  CALL.REL.NOINC `($__internal_32_$__cuda_sm70_shflsync_up_p) ;  /* 0x000005b000007944 */ /* 0x006fea0003c00000 */
        /* <DEDUP_REMOVED lines=24> */
.L_x_2309:
[----:B------:R-:W-:Y:S02]  /*1a300*/  MOV R2, 0x1 ;  /* 0x0000000100027802 */ /* 0x000fe40000000f00 */
[----:B------:R-:W-:Y:S02]  /*1a310*/  MOV R3, 0x1a330 ;  /* 0x0001a33000037802 */ /* 0x000fe40000000f00 */
[----:B------:R-:W-:Y:S05]  /*1a320*/  CALL.REL.NOINC `($__internal_32_$__cuda_sm70_shflsync_up_p) ;  /* 0x0000040000007944 */ /* 0x000fea0003c00000 */
[----:B------:R-:W-:Y:S01]  /*1a330*/  MOV R2, R4 ;  /* 0x0000000400027202 */ /* 0x000fe20000000f00 */
[----:B------:R-:W-:Y:S05]  /*1a340*/  BRA `(.L_x_2379) ;  /* 0xffffc65000007947 */ /* 0x000fea000383ffff */
.L_x_2310:
        /* <DEDUP_REMOVED lines=27> */
.L_x_2312:
[----:B------:R-:W-:Y:S02]  /*1a500*/  SEL R0, RZ, 0x1, P0 ;  /* 0x00000001ff007807 */ /* 0x000fe40000000000 */
[----:B------:R-:W-:Y:S02]  /*1a510*/  MOV R2, 0x1a530 ;  /* 0x0001a53000027802 */ /* 0x000fe40000000f00 */
[----:B---3--:R-:W-:Y:S05]  /*1a520*/  CALL.REL.NOINC `($__internal_33_$__cuda_sm70_votesync_ballot) ;  /* 0x0000027000007944 */ /* 0x008fea0003c00000 */
[----:B------:R-:W-:Y:S05]  /*1a530*/  BRA `(.L_x_2381) ;  /* 0xffffc5f000007947 */ /* 0x000fea000383ffff */
.L_x_2313:
[----:B------:R-:W-:Y:S01]  /*1a540*/  IMAD.MOV.U32 R216, RZ, RZ, R6 ;  /* 0x000000ffffd87224 */ /* 0x000fe200078e0006 */
[----:B--2---:R-:W-:Y:S01]  /*1a550*/  MOV R215, R10 ;  /* 0x0000000a00d77202 */ /* 0x004fe20000000f00 */
[----:B------:R-:W-:Y:S01]  /*1a560*/  IMAD.MOV.U32 R3, RZ, RZ, 0x1f ;  /* 0x0000001fff037424 */ /* 0x000fe200078e00ff */
[----:B------:R-:W-:Y:S02]  /*1a570*/  MOV R2, 0x1a590 ;  /* 0x0001a59000027802 */ /* 0x000fe40000000f00 */
[----:B-1-3--:R-:W-:Y:S05]  /*1a580*/  CALL.REL.NOINC `($__internal_31_$__cuda_sm70_shflsync_idx_p) ;  /* 0x0000015000007944 */ /* 0x00afea0003c00000 */
[----:B------:R-:W-:Y:S01]  /*1a590*/  IMAD.MOV.U32 R6, RZ, RZ, R215 ;  /* 0x000000ffff067224 */ /* 0x000fe200078e00d7 */
[----:B------:R-:W-:Y:S01]  /*1a5a0*/  MOV R215, R10 ;  /* 0x0000000a00d77202 */ /* 0x000fe20000000f00 */
[----:B------:R-:W-:Y:S01]  /*1a5b0*/  IMAD.MOV.U32 R216, RZ, RZ, R7 ;  /* 0x000000ffffd87224 */ /* 0x000fe200078e0007 */
[----:B------:R-:W-:Y:S02]  /*1a5c0*/  MOV R3, 0x1f ;  /* 0x0000001f00037802 */ /* 0x000fe40000000f00 */
[----:B------:R-:W-:-:S02]  /*1a5d0*/  MOV R2, 0x1a5f0 ;  /* 0x0001a5f000027802 */ /* 0x000fc40000000f00 */
[----:B------:R-:W-:Y:S05]  /*1a5e0*/  CALL.REL.NOINC `($__internal_31_$__cuda_sm70_shflsync_idx_p) ;  /* 0x000000f000007944 */ /* 0x000fea0003c00000 */
[----:B------:R-:W-:Y:S01]  /*1a5f0*/  MOV R7, R215 ;  /* 0x000000d700077202 */ /* 0x000fe20000000f00 */
[----:B------:R-:W-:Y:S05]  /*1a600*/  BRA `(.L_x_2382) ;  /* 0xffffc56000007947 */ /* 0x000fea000383ffff */
.L_x_2316:
[----:B------:R-:W-:Y:S01]  /*1a610*/  IMAD.MOV.U32 R216, RZ, RZ, R4 ;  /* 0x000000ffffd87224 */ /* 0x000fe200078e0004 */
[----:B------:R-:W-:Y:S01]  /*1a620*/  MOV R215, R0 ;  /* 0x0000000000d77202 */ /* 0x000fe20000000f00 */
[----:B------:R-:W-:Y:S01]  /*1a630*/  IMAD.MOV.U32 R3, RZ, RZ, 0x1f ;  /* 0x0000001fff037424 */ /* 0x000fe200078e00ff */
[----:B------:R-:W-:-:S02]  /*1a640*/  MOV R2, 0x1a660 ;  /* 0x0001a66000027802 */ /* 0x000fc40000000f00 */
[----:B--234-:R-:W-:Y:S05]  /*1a650*/  CALL.REL.NOINC `($__internal_31_$__cuda_sm70_shflsync_idx_p) ;  /* 0x0000008000007944 */ /* 0x01cfea0003c00000 */
[----:B------:R-:W-:Y:S01]  /*1a660*/  MOV R11, R215 ;  /* 0x000000d7000b7202 */ /* 0x000fe20000000f00 */
[----:B------:R-:W-:Y:S05]  /*1a670*/  BRA `(.L_x_2315) ;  /* 0xffffc55000007947 */ /* 0x000fea000383ffff */
        .weak           $__internal_30_$__cuda_sm70_shflsync_bfly_p
        .type           $__internal_30_$__cuda_sm70_shflsync_bfly_p,@function
        .size           $__internal_30_$__cuda_sm70_shflsync_bfly_p,($__internal_31_$__cuda_sm70_shflsync_idx_p - $__internal_30_$__cuda_sm70_shflsync_bfly_p)
$__internal_30_$__cuda_sm70_shflsync_bfly_p:
[----:B------:R-:W-:Y:S02]  /*1a680*/  MOV R165, 0xffffffff ;  /* 0xffffffff00a57802 */ /* 0x000fe40000000f00 */
[----:B------:R-:W-:-:S02]  /*1a690*/  MOV R3, 0x1f ;  /* 0x0000001f00037802 */ /* 0x000fc40000000f00 */
[----:B------:R-:W-:Y:S04]  /*1a6a0*/  WARPSYNC R165 ;  /* 0x000000a500007348 */ /* 0x000fe80003800000 */
[----:B------:R1:W2:Y:S02]  /*1a6b0*/  SHFL.BFLY PT, R0, R84, R0, R3 ;  /* 0x0c00000054007389 */ /* 0x0002a400000e0003 */
[----:B-1----:R-:W-:-:S04]  /*1a6c0*/  MOV R3, 0x0 ;  /* 0x0000000000037802 */ /* 0x002fc80000000f00 */
[----:B--2---:R-:W-:Y:S05]  /*1a6d0*/  RET.REL.NODEC R2 `(_ZN7cutlass13device_kernelIN5flash19enable_sm80_to_sm89INS1_16FlashAttnFwdSm80INS1_25CollectiveMainloopFwdSm80ILi4ELi1ELb0EN4cute5tupleIJNS5_1CILi128EEENS7_ILi80EEENS7_ILi64EEEEEELi64ENS_10bfloat16_tEfNS_4arch4Sm80ELb0ELb0ELb0ELb1ELb1ELb1ELb1ELb1EEENS1_21CollectiveEpilogueFwdINS6_IJS8_SA_S9_EEENS6_IJNS7_ILi1EEESI_SI_EEESC_SE_Li128ELb1ELb1ELb1ELb0EEENS1_36VarlenDynamicPersistentTileSchedulerILi128ELi80ELi128ELi128ELb1ELb1ELb0ELb0ELb1ELb1EEEEEEEEEvNT_6ParamsE) ;  /* 0xfffe592002007950 */ /* 0x004fea0003c3ffff */
        .weak           $__internal_31_$__cuda_sm70_shflsync_idx_p
        .type           $__internal_31_$__cuda_sm70_shflsync_idx_p,@function
        .size           $__internal_31_$__cuda_sm70_shflsync_idx_p,($__internal_32_$__cuda_sm70_shflsync_up_p - $__internal_31_$__cuda_sm70_shflsync_idx_p)
$__internal_31_$__cuda_sm70_shflsync_idx_p:
[----:B------:R-:W-:-:S04]  /*1a6e0*/  MOV R217, 0xffffffff ;  /* 0xffffffff00d97802 */ /* 0x000fc80000000f00 */
[----:B------:R-:W-:Y:S04]  /*1a6f0*/  WARPSYNC R217 ;  /* 0x000000d900007348 */ /* 0x000fe80003800000 */
[----:B------:R1:W2:Y:S02]  /*1a700*/  SHFL.IDX PT, R215, R216, R215, R3 ;  /* 0x000000d7d8d77389 */ /* 0x0002a400000e0003 */
[----:B-1----:R-:W-:-:S04]  /*1a710*/  MOV R3, 0x0 ;  /* 0x0000000000037802 */ /* 0x002fc80000000f00 */
[----:B--2---:R-:W-:Y:S05]  /*1a720*/  RET.REL.NODEC R2 `(_ZN7cutlass13device_kernelIN5flash19enable_sm80_to_sm89INS1_16FlashAttnFwdSm80INS1_25CollectiveMainloopFwdSm80ILi4ELi1ELb0EN4cute5tupleIJNS5_1CILi128EEENS7_ILi80EEENS7_ILi64EEEEEELi64ENS_10bfloat16_tEfNS_4arch4Sm80ELb0ELb0ELb0ELb1ELb1ELb1ELb1ELb1EEENS1_21CollectiveEpilogueFwdINS6_IJS8_SA_S9_EEENS6_IJNS7_ILi1EEESI_SI_EEESC_SE_Li128ELb1ELb1ELb1ELb0EEENS1_36VarlenDynamicPersistentTileSchedulerILi128ELi80ELi128ELi128ELb1ELb1ELb0ELb0ELb1ELb1EEEEEEEEEvNT_6ParamsE) ;  /* 0xfffe58d002007950 */ /* 0x004fea0003c3ffff */
        .weak           $__internal_32_$__cuda_sm70_shflsync_up_p
        .type           $__internal_32_$__cuda_sm70_shflsync_up_p,@function
        .size           $__internal_32_$__cuda_sm70_shflsync_up_p,($__internal_33_$__cuda_sm70_votesync_ballot - $__internal_32_$__cuda_sm70_shflsync_up_p)
$__internal_32_$__cuda_sm70_shflsync_up_p:
[----:B------:R-:W-:Y:S02]  /*1a730*/  IMAD.MOV.U32 R4, RZ, RZ, RZ ;  /* 0x000000ffff047224 */ /* 0x000fe400078e00ff */
[----:B------:R-:W-:-:S04]  /*1a740*/  IMAD.MOV.U32 R10, RZ, RZ, -0x1 ;  /* 0xffffffffff0a7424 */ /* 0x000fc800078e00ff */
[----:B------:R-:W-:Y:S04]  /*1a750*/  WARPSYNC R10 ;  /* 0x0000000a00007348 */ /* 0x000fe80003800000 */
[----:B------:R1:W2:Y:S02]  /*1a760*/  SHFL.UP PT, R4, R0, R2, R4 ;  /* 0x0400000200047389 */ /* 0x0002a400000e0004 */
[----:B-1----:R-:W-:Y:S02]  /*1a770*/  MOV R2, R3 ;  /* 0x0000000300027202 */ /* 0x002fe40000000f00 */
[----:B------:R-:W-:-:S04]  /*1a780*/  MOV R3, 0x0 ;  /* 0x0000000000037802 */ /* 0x000fc80000000f00 */
[----:B--2---:R-:W-:Y:S05]  /*1a790*/  RET.REL.NODEC R2 `(_ZN7cutlass13device_kernelIN5flash19enable_sm80_to_sm89INS1_16FlashAttnFwdSm80INS1_25CollectiveMainloopFwdSm80ILi4ELi1ELb0EN4cute5tupleIJNS5_1CILi128EEENS7_ILi80EEENS7_ILi64EEEEEELi64ENS_10bfloat16_tEfNS_4arch4Sm80ELb0ELb0ELb0ELb1ELb1ELb1ELb1ELb1EEENS1_21CollectiveEpilogueFwdINS6_IJS8_SA_S9_EEENS6_IJNS7_ILi1EEESI_SI_EEESC_SE_Li128ELb1ELb1ELb1ELb0EEENS1_36VarlenDynamicPersistentTileSchedulerILi128ELi80ELi128ELi128ELb1ELb1ELb0ELb0ELb1ELb1EEEEEEEEEvNT_6ParamsE) ;  /* 0xfffe586002007950 */ /* 0x004fea0003c3ffff */
        .weak           $__internal_33_$__cuda_sm70_votesync_ballot
        .type           $__internal_33_$__cuda_sm70_votesync_ballot,@function
        .size           $__internal_33_$__cuda_sm70_votesync_ballot,(.L_x_3859 - $__internal_33_$__cuda_sm70_votesync_ballot)
$__internal_33_$__cuda_sm70_votesync_ballot:
[----:B------:R-:W-:Y:S01]  /*1a7a0*/  ISETP.NE.U32.AND P0, PT, R0, 0x1, PT ;  /* 0x000000010000780c */ /* 0x000fe20003f05070 */
[----:B------:R-:W-:-:S04]  /*1a7b0*/  IMAD.MOV.U32 R3, RZ, RZ, -0x1 ;  /* 0xffffffffff037424 */ /* 0x000fc800078e00ff */
[----:B------:R-:W-:Y:S08]  /*1a7c0*/  WARPSYNC R3 ;  /* 0x0000000300007348 */ /* 0x000ff00003800000 */
[----:B------:R-:W-:-:S04]  /*1a7d0*/  VOTE.ANY R0, PT, !P0 ;  /* 0x0000000000007806 */ /* 0x000fc800040e0100 */
[----:B------:R-:W-:Y:S01]  /*1a7e0*/  LOP3.LUT R0, R0, R3, RZ, 0xc0, !PT ;  /* 0x0000000300007212 */ /* 0x000fe200078ec0ff */
[----:B------:R-:W-:-:S04]  /*1a7f0*/  IMAD.MOV.U32 R3, RZ, RZ, 0x0 ;  /* 0x00000000ff037424 */ /* 0x000fc800078e00ff */
[----:B------:R-:W-:Y:S05]  /*1a800*/  RET.REL.NODEC R2 `(_ZN7cutlass13device_kernelIN5flash19enable_sm80_to_sm89INS1_16FlashAttnFwdSm80INS1_25CollectiveMainloopFwdSm80ILi4ELi1ELb0EN4cute5tupleIJNS5_1CILi128EEENS7_ILi80EEENS7_ILi64EEEEEELi64ENS_10bfloat16_tEfNS_4arch4Sm80ELb0ELb0ELb0ELb1ELb1ELb1ELb1ELb1EEENS1_21CollectiveEpilogueFwdINS6_IJS8_SA_S9_EEENS6_IJNS7_ILi1EEESI_SI_EEESC_SE_Li128ELb1ELb1ELb1ELb0EEENS1_36VarlenDynamicPersistentTileSchedulerILi128ELi80ELi128ELi128ELb1ELb1ELb0ELb0ELb1ELb1EEEEEEEEEvNT_6ParamsE) ;  /* 0xfffe57f002007950 */ /* 0x000fea0003c3ffff */
.L_x_2383:
        /* <DEDUP_REMOVED lines=15> */
.L_x_3859:


//--------------------- .text._ZN7cutlass13device_kernelIN5flash19enable_sm80_to_sm89INS1_16FlashAttnFwdSm80INS1_25CollectiveMainloopFwdSm80ILi4ELi1ELb0EN4cute5tupleIJNS5_1CILi128EEENS7_ILi96EEENS7_ILi64EEEEEELi64ENS_10bfloat16_tEfNS_4arch4Sm80ELb0ELb1ELb0ELb0ELb1ELb0ELb1ELb1EEENS1_21CollectiveEpilogueFwdINS6_IJS8_SA_S9_EEENS6_IJNS7_ILi1EEESI_SI_EEESC_SE_Li128ELb0ELb1ELb1ELb0EEENS1_19SingleTileSchedulerILb0ELb1ELb1ELi128EEEEEEEEEvNT_6ParamsE --------------------------
	.section	.text._ZN7cutlass13device_kernelIN5flash19enable_sm80_to_sm89INS1_16FlashAttnFwdSm80INS1_25CollectiveMainloopFwdSm80ILi4ELi1ELb0EN4cute5tupleIJNS5_1CILi128EEENS7_ILi96EEENS7_ILi64EEEEEELi64ENS_10bfloat16_tEfNS_4arch4Sm80ELb0ELb1ELb0ELb0ELb1ELb0ELb1ELb1EEENS1_21CollectiveEpilogueFwdINS6_IJS8_SA_S9_EEENS6_IJNS7_ILi1EEESI_SI_EEESC_SE_Li128ELb0ELb1ELb1ELb0EEENS1_19SingleTileSchedulerILb0ELb1ELb1ELi128EEEEEEEEEvNT_6ParamsE,"ax",@progbits
	.sectioninfo	@"SHI_REGISTERS=255"
	.align	128
.text._ZN7cutlass13device_kernelIN5flash19enable_sm80_to_sm89INS1_16FlashAttnFwdSm80INS1_25CollectiveMainloopFwdSm80ILi4ELi1ELb0EN4cute5tupleIJNS5_1CILi128EEENS7_ILi96EEENS7_ILi64EEEEEELi64ENS_10bfloat16_tEfNS_4arch4Sm80ELb0ELb1ELb0ELb0ELb1ELb0ELb1ELb1EEENS1_21CollectiveEpilogueFwdINS6_IJS8_SA_S9_EEENS6_IJNS7_ILi1EEESI_SI_EEESC_SE_Li128ELb0ELb1ELb1ELb0EEENS1_19SingleTileSchedulerILb0ELb1ELb1ELi128EEEEEEEEEvNT_6ParamsE:
        .type           _ZN7cutlass13device_kernelIN5flash19enable_sm80_to_sm89INS1_16FlashAttnFwdSm80INS1_25CollectiveMainloopFwdSm80ILi4ELi1ELb0EN4cute5tupleIJNS5_1CILi128EEENS7_ILi96EEENS7_ILi64EEEEEELi64ENS_10bfloat16_tEfNS_4arch4Sm80ELb0ELb1ELb0ELb0ELb1ELb0ELb1ELb1EEENS1_21CollectiveEpilogueFwdINS6_IJS8_SA_S9_EEENS6_IJNS7_ILi1EEESI_SI_EEESC_SE_Li128ELb0ELb1ELb1ELb0EEENS1_19SingleTileSchedulerILb0ELb1ELb1ELi128EEEEEEEEEvNT_6ParamsE,@function
        .size           _ZN7cutlass13device_kernelIN5flash19enable_sm80_to_sm89INS1_16FlashAttnFwdSm80INS1_25CollectiveMainloopFwdSm80ILi4ELi1ELb0EN4cute5tupleIJNS5_1CILi128EEENS7_ILi96EEENS7_ILi64EEEEEELi64ENS_10bfloat16_tEfNS_4arch4Sm80ELb0ELb1ELb0ELb0ELb1ELb0ELb1ELb1EEENS1_21CollectiveEpilogueFwdINS6_IJS8_SA_S9_EEENS6_IJNS7_ILi1EEESI_SI_EEESC_SE_Li128ELb0ELb1ELb1ELb0EEENS1_19SingleTileSchedulerILb0ELb1ELb1ELi128EEEEEEEEEvNT_6ParamsE,(.L_x_3864 - _ZN7cutlass13device_kernelIN5flash19enable_sm80_to_sm89INS1_16FlashAttnFwdSm80INS1_25CollectiveMainloopFwdSm80ILi4ELi1ELb0EN4cute5tupleIJNS5_1CILi128EEENS7_ILi96EEENS7_ILi64EEEEEELi64ENS_10bfloat16_tEfNS_4arch4Sm80ELb0ELb1ELb0ELb0ELb1ELb0ELb1ELb1EEENS1_21CollectiveEpilogueFwdINS6_IJS8_SA_S9_EEENS6_IJNS7_ILi1EEESI_SI_EEESC_SE_Li128ELb0ELb1ELb1ELb0EEENS1_19SingleTileSchedulerILb0ELb1ELb1ELi128EEEEEEEEEvNT_6ParamsE)
        .other          _ZN7cutlass13device_kernelIN5flash19enable_sm80_to_sm89INS1_16FlashAttnFwdSm80INS1_25CollectiveMainloopFwdSm80ILi4ELi1ELb0EN4cute5tupleIJNS5_1CILi128EEENS7_ILi96EEENS7_ILi64EEEEEELi64ENS_10bfloat16_tEfNS_4arch4Sm80ELb0ELb1ELb0ELb0ELb1ELb0ELb1ELb1EEENS1_21CollectiveEpilogueFwdINS6_IJS8_SA_S9_EEENS6_IJNS7_ILi1EEESI_SI_EEESC_SE_Li128ELb0ELb1ELb1ELb0EEENS1_19SingleTileSchedulerILb0ELb1ELb1ELi128EEEEEEEEEvNT_6ParamsE,@"STO_CUDA_ENTRY STV_DEFAULT"
_ZN7cutlass13device_kernelIN5flash19enable_sm80_to_sm89INS1_16FlashAttnFwdSm80INS1_25CollectiveMainloopFwdSm80ILi4ELi1ELb0EN4cute5tupleIJNS5_1CILi128EEENS7_ILi96EEENS7_ILi64EEEEEELi64ENS_10bfloat16_tEfNS_4arch4Sm80ELb0ELb1ELb0ELb0ELb1ELb0ELb1ELb1EEENS1_21CollectiveEpilogueFwdINS6_IJS8_SA_S9_EEENS6_IJNS7_ILi1EEESI_SI_EEESC_SE_Li128ELb0ELb1ELb1ELb0EEENS1_19SingleTileSchedulerILb0ELb1ELb1ELi128EEEEEEEEEvNT_6ParamsE:
        /* <DEDUP_REMOVED lines=18> */
.L_x_2384:
[----:B------:R-:W-:Y:S02]  /*0120*/  ULDC.64 UR4, c[0x0][0x550] ;  /* 0x0001540000047ab9 */ /* 0x000fe40000000a00 */
[----:B------:R-:W-:Y:S02]  /*0130*/  UISETP.NE.AND UP0, UPT, UR4, 0x1, UPT ;  /* 0x000000010400788c */ /* 0x000fe4000bf05270 */
[----:B------:R-:W-:-:S02]  /*0140*/  UIMAD.WIDE.U32 UR10, UR7, UR5, URZ ;  /* 0x00000005070a72a5 */ /* 0x000fc4000f8e003f */
[----:B------:R-:W-:Y:S02]  /*0150*/  ULDC UR4, c[0x0][0x558] ;  /* 0x0001560000047ab9 */ /* 0x000fe40000000800 */
[----:B------:R-:W-:-:S05]  /*0160*/  UMOV UR9, UR7 ;  /* 0x0000000700097c82 */ /* 0x000fca0008000000 */
[----:B------:R-:W-:-:S03]  /*0170*/  @UP0 USHF.R.U32.HI UR9, URZ, UR4, UR11 ;  /* 0x000000043f090299 */ /* 0x000fc6000801160b */
.L_x_2385:
        /* <DEDUP_REMOVED lines=9> */
[----:B------:R-:W-:Y:S01]  /*0210*/  UISETP.NE.AND.EX UP0, UPT, URZ, UR5, UPT, UP0 ;  /* 0x000000053f00728c */ /* 0x000fe2000bf05300 */
[----:B------:R-:W1:Y:S01]  /*0220*/  S2UR UR19, SR_CTAID.X ;  /* 0x00000000001379c3 */ /* 0x000e620000002500 */
[----:B------:R-:W-:Y:S02]  /*0230*/  ULDC UR8, c[0x0][0x2ac] ;  /* 0x0000ab0000087ab9 */ /* 0x000fe40000000800 */
[----:B------:R-:W-:-:S02]  /*0240*/  ULDC.64 UR16, c[0x0][0x118] ;  /* 0x0000460000107ab9 */ /* 0x000fc40000000a00 */
[----:B------:R-:W-:-:S05]  /*0250*/  PLOP3.LUT P0, PT, PT, PT, UP0, 0x80, 0x0 ;  /* 0x000000000000781c */ /* 0x000fca0003f0f008 */
[----:B------:R-:W-:Y:S02]  /*0260*/  @UP0 UMOV UR4, 0x4 ;  /* 0x0000000400040882 */ /* 0x000fe40000000000 */
[----:B------:R-:W-:-:S06]  /*0270*/  @UP0 UIMAD.WIDE UR4, UR6, UR4, UR10 ;  /* 0x00000004060402a5 */ /* 0x000fcc000f8e020a */
[----:B------:R-:W-:Y:S01]  /*0280*/  MOV R2, UR4 ;  /* 0x0000000400027c02 */ /* 0x000fe20008000f00 */
[----:B------:R-:W-:Y:S01]  /*0290*/  ULDC UR4, c[0x0][0x2c4] ;  /* 0x0000b10000047ab9 */ /* 0x000fe20000000800 */
[----:B------:R-:W-:Y:S01]  /*02a0*/  IMAD.U32 R3, RZ, RZ, UR5 ;  /* 0x00000005ff037e24 */ /* 0x000fe2000f8e00ff */
[----:B------:R-:W-:Y:S02]  /*02b0*/  UISETP.NE.AND UP2, UPT, UR4, 0x1, UPT ;  /* 0x000000010400788c */ /* 0x000fe4000bf45270 */
[----:B-1----:R-:W-:Y:S02]  /*02c0*/  USHF.L.U32 UR19, UR19, 0x7, URZ ;  /* 0x0000000713137899 */ /* 0x002fe4000800063f */
[----:B------:R1:W5:Y:S01]  /*02d0*/  @P0 LDG.E R234, [R2.64] ;  /* 0x0000001002ea0981 */ /* 0x000362000c1e1900 */
[----:B------:R-:W-:Y:S02]  /*02e0*/  ULDC.64 UR4, c[0x0][0x2c8] ;  /* 0x0000b20000047ab9 */ /* 0x000fe40000000a00 */
[----:B------:R-:W-:-:S04]  /*02f0*/  UIADD3 UR10, UR19, 0x7f, URZ ;  /* 0x0000007f130a7890 */ /* 0x000fc8000fffe03f */
[----:B------:R-:W-:-:S04]  /*0300*/  @UP2 UIADD3 UR12, UR19, 0x7f, URZ ;  /* 0x0000007f130c2890 */ /* 0x000fc8000fffe03f */
        /* <DEDUP_REMOVED lines=12> */
[----:B------:R-:W-:-:S08]  /*03d0*/  UIADD3 UR10, UR5, UR4, URZ ;  /* 0x00000004050a7290 */ /* 0x000fd0000fffe03f */
[----:B------:R-:W-:Y:S05]  /*03e0*/  @P0 BRA `(.L_x_2386) ;  /* 0x0000016000000947 */ /* 0x000fea0003800000 */
[----:B-1----:R-:W-:Y:S01]  /*03f0*/  ISETP.LT.AND P0, PT, RZ, UR5, PT ;  /* 0x00000005ff007c0c */ /* 0x002fe2000bf01270 */
        /* <DEDUP_REMOVED lines=11> */
.L_x_2387:
[----:B------:R-:W-:Y:S02]  /*04b0*/  ULDC UR4, c[0x0][0x32c] ;  /* 0x0000cb0000047ab9 */ /* 0x000fe40000000800 */
[----:B------:R-:W-:-:S03]  /*04c0*/  UISETP.NE.AND UP0, UPT, UR11, UR4, UPT ;  /* 0x000000040b00728c */ /* 0x000fc6000bf05270 */
[----:B------:R-:W-:Y:S02]  /*04d0*/  ULDC.64 UR4, c[0x0][0x330] ;  /* 0x0000cc0000047ab9 */ /* 0x000fe40000000a00 */
[----:B------:R-:W-:-:S07]  /*04e0*/  UIMAD.WIDE.U32 UR14, UR12, UR4, URZ ;  /* 0x000000040c0e72a5 */ /* 0x000fce000f8e003f */
[----:B------:R-:W-:Y:S02]  /*04f0*/  @UP0 UMOV UR11, UR15 ;  /* 0x0000000f000b0c82 */ /* 0x000fe40008000000 */
[----:B------:R-:W-:Y:S02]  /*0500*/  @UP0 USHF.R.U32.HI UR12, URZ, UR5, UR11 ;  /* 0x000000053f0c0299 */ /* 0x000fe4000801160b */
.L_x_2388:
[----:B------:R-:W-:Y:S02]  /*0510*/  ULDC UR4, c[0x0][0x32c] ;  /* 0x0000cb0000047ab9 */ /* 0x000fe40000000800 */
[----:B------:R-:W-:-:S04]  /*0520*/  UIMAD UR4, UR12, UR4, UR4 ;  /* 0x000000040c0472a4 */ /* 0x000fc8000f8e0204 */
[----:B------:R-:W-:-:S04]  /*0530*/  UISETP.LT.AND UP0, UPT, UR10, UR4, UPT ;  /* 0x000000040a00728c */ /* 0x000fc8000bf01270 */
[----:B------:R-:W-:Y:S02]  /*0540*/  USEL UR10, UR10, UR4, UP0 ;  /* 0x000000040a0a7287 */ /* 0x000fe40008000000 */
.L_x_2386:
[----:B-1----:R-:W-:Y:S01]  /*0550*/  UIADD3 UR11, UR8, 0x5f, URZ ;  /* 0x0000005f080b7890 */ /* 0x002fe2000fffe03f */
        /* <DEDUP_REMOVED lines=32> */
.L_x_2390:
[----:B------:R-:W-:-:S04]  /*0760*/  MOV R0, c[0x0][0x32c] ;  /* 0x0000cb0000007a02 */ /* 0x000fc80000000f00 */
[----:B------:R-:W-:-:S13]  /*0770*/  ISETP.NE.AND P0, PT, R0, 0x1, PT ;  /* 0x000000010000780c */ /* 0x000fda0003f05270 */
[----:B------:R-:W-:-:S05]  /*0780*/  @P0 IMAD.HI.U32 R0, R3, c[0x0][0x330], RZ ;  /* 0x0000cc0003000a27 */ /* 0x000fca00078e00ff */
[----:B------:R-:W-:-:S05]  /*0790*/  @P0 SHF.R.U32.HI R3, RZ, c[0x0][0x334], R0 ;  /* 0x0000cd00ff030a19 */ /* 0x000fca0000011600 */
.L_x_2391:
[----:B------:R-:W-:-:S05]  /*07a0*/  IMAD R3, R3, c[0x0][0x32c], RZ ;  /* 0x0000cb0003037a24 */ /* 0x000fca00078e02ff */
[----:B------:R-:W-:-:S05]  /*07b0*/  IMNMX R2, R2, R3, !PT ;  /* 0x0000000302027217 */ /* 0x000fca0007800200 */
.L_x_2389:
[----:B------:R-:W-:Y:S01]  /*07c0*/  IMAD.HI R2, R2, 0x2aaaaaab, RZ ;  /* 0x2aaaaaab02027827 */ /* 0x000fe200078e02ff */
[----:B------:R-:W-:Y:S02]  /*07d0*/  USHF.R.U32.HI UR5, URZ, 0x10, UR7 ;  /* 0x000000103f057899 */ /* 0x000fe40008011607 */
[----:B------:R-:W-:Y:S01]  /*07e0*/  ULDC UR4, c[0x0][0x338] ;  /* 0x0000ce0000047ab9 */ /* 0x000fe20000000800 */
[----:B------:R-:W-:Y:S01]  /*07f0*/  IMAD.MOV.U32 R6, RZ, RZ, RZ ;  /* 0x000000ffff067224 */ /* 0x000fe200078e00ff */
[----:B------:R-:W-:Y:S01]  /*0800*/  SHF.R.U32.HI R0, RZ, 0x1f, R2 ;  /* 0x0000001fff007819 */ /* 0x000fe20000011602 */
[----:B------:R-:W-:-:S03]  /*0810*/  UISETP.NE.AND UP0, UPT, UR5, URZ, UPT ;  /* 0x0000003f0500728c */ /* 0x000fc6000bf05270 */
[----:B------:R-:W-:Y:S01]  /*0820*/  LEA.HI.SX32 R0, R2, R0, 0x1c ;  /* 0x0000000002007211 */ /* 0x000fe200078fe2ff */
[----:B------:R-:W-:-:S03]  /*0830*/  USEL UR4, UR5, UR4, UP0 ;  /* 0x0000000405047287 */ /* 0x000fc60008000000 */
[----:B------:R-:W-:-:S04]  /*0840*/  IMNMX R230, RZ, R0, !PT ;  /* 0x00000000ffe67217 */ /* 0x000fc80007800200 */
[----:B------:R-:W-:-:S13]  /*0850*/  ISETP.LT.AND P0, PT, R230, UR10, PT ;  /* 0x0000000ae6007c0c */ /* 0x000fda000bf01270 */
[----:B------:R-:W-:Y:S05]  /*0860*/  @!P0 BRA `(.L_x_2392) ;  /* 0x000001c000008947 */ /* 0x000fea0003800000 */
[----:B------:R-:W-:Y:S01]  /*0870*/  IMAD.U32 R0, RZ, RZ, UR4 ;  /* 0x00000004ff007e24 */ /* 0x000fe2000f8e00ff */
[----:B------:R-:W-:-:S04]  /*0880*/  UIADD3 UR5, UR4, -0x1, UR10 ;  /* 0xffffffff04057890 */ /* 0x000fc8000fffe00a */
[-C--:B------:R-:W-:Y:S02]  /*0890*/  IABS R4, R0.reuse ;  /* 0x0000000000047213 */ /* 0x080fe40000000000 */
[----:B------:R-:W-:Y:S02]  /*08a0*/  IADD3 R5, -R230, UR5, RZ ;  /* 0x00000005e6057c10 */ /* 0x000fe4000fffe1ff */
[----:B------:R-:W1:Y:S01]  /*08b0*/  I2F.RP R6, R4 ;  /* 0x0000000400067306 */ /* 0x000e620000209400 */
[----:B------:R-:W-:Y:S02]  /*08c0*/  IABS R0, R0 ;  /* 0x0000000000007213 */ /* 0x000fe40000000000 */
[----:B------:R-:W-:Y:S02]  /*08d0*/  IABS R2, R5 ;  /* 0x0000000500027213 */ /* 0x000fe40000000000 */
[----:B------:R-:W-:Y:S01]  /*08e0*/  LOP3.LUT R5, R5, UR4, RZ, 0x3c, !PT ;  /* 0x0000000405057c12 */ /* 0x000fe2000f8e3cff */
[----:B------:R-:W-:-:S03]  /*08f0*/  IMAD.MOV R0, RZ, RZ, -R0 ;  /* 0x000000ffff007224 */ /* 0x000fc600078e0a00 */
[----:B------:R-:W-:Y:S01]  /*0900*/  ISETP.GE.AND P0, PT, R5, RZ, PT ;  /* 0x000000ff0500720c */ /* 0x000fe20003f06270 */
[----:B-1----:R-:W1:Y:S02]  /*0910*/  MUFU.RCP R6, R6 ;  /* 0x0000000600067308 */ /* 0x002e640000001000 */
[----:B-1----:R-:W-:-:S06]  /*0920*/  IADD3 R6, R6, 0xffffffe, RZ ;  /* 0x0ffffffe06067810 */ /* 0x002fcc0007ffe0ff */
[----:B------:R-:W1:Y:S02]  /*0930*/  F2I.FTZ.U32.TRUNC.NTZ R7, R6 ;  /* 0x0000000600077305 */ /* 0x000e64000021f000 */
[----:B-1----:R-:W-:Y:S02]  /*0940*/  IMAD.MOV R3, RZ, RZ, -R7 ;  /* 0x000000ffff037224 */ /* 0x002fe400078e0a07 */
        /* <DEDUP_REMOVED lines=8> */
[----:B------:R-:W-:Y:S02]  /*09d0*/  ISETP.NE.AND P1, PT, RZ, UR4, PT ;  /* 0x00000004ff007c0c */ /* 0x000fe4000bf25270 */
[----:B------:R-:W-:-:S13]  /*09e0*/  ISETP.GE.U32.AND P2, PT, R0, R4, PT ;  /* 0x000000040000720c */ /* 0x000fda0003f46070 */
[----:B------:R-:W-:-:S05]  /*09f0*/  @P2 IADD3 R3, R3, 0x1, RZ ;  /* 0x0000000103032810 */ /* 0x000fca0007ffe0ff */
[----:B------:R-:W-:Y:S01]  /*0a00*/  @!P0 IMAD.MOV R3, RZ, RZ, -R3 ;  /* 0x000000ffff038224 */ /* 0x000fe200078e0a03 */
[----:B------:R-:W-:-:S05]  /*0a10*/  @!P1 LOP3.LUT R3, RZ, UR4, RZ, 0x33, !PT ;  /* 0x00000004ff039c12 */ /* 0x000fca000f8e33ff */
[----:B------:R-:W-:Y:S02]  /*0a20*/  IMAD.MOV.U32 R6, RZ, RZ, R3 ;  /* 0x000000ffff067224 */ /* 0x000fe400078e0003 */
.L_x_2392:
        /* <DEDUP_REMOVED lines=11> */
[----:B------:R-:W-:Y:S01]  /*0ae0*/  CS2R R116, SRZ ;  /* 0x0000000000747805 */ /* 0x000fe2000001ff00 */
        /* <DEDUP_REMOVED lines=42> */
[----:B------:R1:W2:Y:S01]  /*0d90*/  @P1 LDG.E R2, [R2.64] ;  /* 0x0000001002021981 */ /* 0x0002a2000c1e1900 */
[CC--:B------:R-:W-:Y:S01]  /*0da0*/  LEA.HI R18, R173.reuse, R171.reuse, RZ, 0x3 ;  /* 0x000000abad127211 */ /* 0x0c0fe200078f18ff */
[----:B------:R-:W-:Y:S01]  /*0db0*/  UIMAD UR7, UR7, UR4, URZ ;  /* 0x00000004070772a4 */ /* 0x000fe2000f8e023f */
[----:B------:R-:W-:Y:S01]  /*0dc0*/  PLOP3.LUT P0, PT, PT, PT, UP2, 0x80, 0x0 ;  /* 0x000000000000781c */ /* 0x000fe20003f0f028 */
[----:B------:R-:W-:Y:S01]  /*0dd0*/  UIMAD.WIDE.U32 UR12, UR9, UR4, URZ ;  /* 0x00000004090c72a5 */ /* 0x000fe2000f8e003f */
[----:B------:R-:W-:Y:S01]  /*0de0*/  LOP3.LUT R0, R18, 0xfffffff8, RZ, 0xc0, !PT ;  /* 0xfffffff812007812 */ /* 0x000fe200078ec0ff */
[----:B------:R-:W-:Y:S01]  /*0df0*/  UIMAD UR7, UR9, UR5, UR7 ;  /* 0x00000005090772a4 */ /* 0x000fe2000f8e0207 */
[----:B------:R-:W-:Y:S01]  /*0e00*/  SHF.R.S32.HI R18, RZ, 0x3, R18 ;  /* 0x00000003ff127819 */ /* 0x000fe20000011412 */
[----:B------:R-:W-:Y:S01]  /*0e10*/  USHF.R.S32.HI UR10, URZ, 0x1f, UR6 ;  /* 0x0000001f3f0a7899 */ /* 0x000fe20008011406 */
[-C--:B------:R-:W-:Y:S01]  /*0e20*/  LEA.HI R21, R173, R171.reuse, RZ, 0x4 ;  /* 0x000000abad157211 */ /* 0x080fe200078f20ff */
[----:B------:R-:W-:Y:S01]  /*0e30*/  IMAD.IADD R0, R171, 0x1, -R0 ;  /* 0x00000001ab007824 */ /* 0x000fe200078e0a00 */
[----:B------:R-:W-:Y:S01]  /*0e40*/  ULDC.64 UR4, c[0x0][0x1c0] ;  /* 0x0000700000047ab9 */ /* 0x000fe20000000a00 */
[----:B------:R-:W-:Y:S01]  /*0e50*/  IMAD.SHL.U32 R229, R18, 0x40, RZ ;  /* 0x0000004012e57824 */ /* 0x000fe200078e00ff */
[----:B------:R-:W-:Y:S01]  /*0e60*/  UIADD3 UR13, UR13, UR7, URZ ;  /* 0x000000070d0d7290 */ /* 0x000fe2000fffe03f */
[C---:B------:R-:W-:Y:S01]  /*0e70*/  IMAD R233, R0.reuse, 0x10, R18 ;  /* 0x0000001000e97824 */ /* 0x040fe200078e0212 */
[----:B------:R-:W-:Y:S01]  /*0e80*/  UIMAD UR10, UR10, UR4, URZ ;  /* 0x000000040a0a72a4 */ /* 0x000fe2000f8e023f */
[----:B------:R-:W-:Y:S01]  /*0e90*/  IMAD.SHL.U32 R0, R0, 0x8, RZ ;  /* 0x0000000800007824 */ /* 0x000fe200078e00ff */
[----:B------:R-:W-:Y:S01]  /*0ea0*/  UIMAD.WIDE.U32 UR12, UR6, UR4, UR12 ;  /* 0x00000004060c72a5 */ /* 0x000fe2000f8e000c */
[----:B------:R-:W-:Y:S01]  /*0eb0*/  LOP3.LUT R229, R229, 0x1c0, RZ, 0xc0, !PT ;  /* 0x000001c0e5e57812 */ /* 0x000fe200078ec0ff */
[----:B------:R-:W-:Y:S01]  /*0ec0*/  UIMAD UR5, UR6, UR5, UR10 ;  /* 0x00000005060572a4 */ /* 0x000fe2000f8e020a */
[----:B------:R-:W-:Y:S01]  /*0ed0*/  IADD3 R4, R233, UR19, RZ ;  /* 0x00000013e9047c10 */ /* 0x000fe2000fffe0ff */
[----:B------:R-:W-:Y:S01]  /*0ee0*/  ULDC UR4, c[0x0][0x2c4] ;  /* 0x0000b10000047ab9 */ /* 0x000fe20000000800 */
[----:B------:R-:W-:Y:S01]  /*0ef0*/  LEA.HI R88, R173, R171, RZ, 0x3 ;  /* 0x000000abad587211 */ /* 0x000fe200078f18ff */
[----:B------:R-:W-:Y:S01]  /*0f00*/  UIADD3 UR5, UR13, UR5, URZ ;  /* 0x000000050d057290 */ /* 0x000fe2000fffe03f */
[----:B------:R-:W-:Y:S01]  /*0f10*/  IMAD.U32 R9, RZ, RZ, UR13 ;  /* 0x0000000dff097e24 */ /* 0x000fe2000f8e00ff */
[----:B------:R-:W-:Y:S01]  /*0f20*/  ULDC UR7, c[0x0][0x168] ;  /* 0x00005a0000077ab9 */ /* 0x000fe20000000800 */
[----:B-1----:R-:W-:Y:S01]  /*0f30*/  @P2 IMAD.HI.U32 R3, R4, c[0x0][0x2c8], RZ ;  /* 0x0000b20004032a27 */ /* 0x002fe200078e00ff */
[----:B------:R-:W-:Y:S01]  /*0f40*/  UIMAD UR7, UR4, UR7, URZ ;  /* 0x00000007040772a4 */ /* 0x000fe2000f8e023f */
[----:B------:R-:W-:Y:S01]  /*0f50*/  LOP3.LUT R88, R88, 0xfffffff8, RZ, 0xc0, !PT ;  /* 0xfffffff858587812 */ /* 0x000fe200078ec0ff */
[----:B------:R-:W-:Y:S01]  /*0f60*/  BSSY B0, `(.L_x_2394) ;  /* 0x0000034000007945 */ /* 0x000fe20003800000 */
[----:B------:R-:W-:Y:S01]  /*0f70*/  IMAD.MOV.U32 R7, RZ, RZ, R4 ;  /* 0x000000ffff077224 */ /* 0x000fe200078e0004 */
[----:B------:R-:W-:Y:S01]  /*0f80*/  @P0 SHF.R.U32.HI R7, RZ, c[0x0][0x2cc], R3 ;  /* 0x0000b300ff070a19 */ /* 0x000fe20000011603 */
[----:B------:R-:W-:Y:S01]  /*0f90*/  IMAD.U32 R8, RZ, RZ, UR12 ;  /* 0x0000000cff087e24 */ /* 0x000fe2000f8e00ff */
[----:B------:R-:W-:Y:S01]  /*0fa0*/  ISETP.GE.AND P0, PT, R0, c[0x0][0x198], PT ;  /* 0x0000660000007a0c */ /* 0x000fe20003f06270 */
[----:B------:R-:W-:Y:S01]  /*0fb0*/  IMAD.U32 R9, RZ, RZ, UR5 ;  /* 0x00000005ff097e24 */ /* 0x000fe2000f8e00ff */
[--C-:B------:R-:W-:Y:S01]  /*0fc0*/  SHF.R.S32.HI R5, RZ, 0x1f, R7.reuse ;  /* 0x0000001fff057819 */ /* 0x100fe20000011407 */
[----:B------:R-:W-:-:S02]  /*0fd0*/  IMAD.MOV R3, RZ, RZ, -R7 ;  /* 0x000000ffff037224 */ /* 0x000fc400078e0a07 */
[----:B------:R-:W-:-:S04]  /*0fe0*/  IMAD.WIDE.U32 R10, R7, c[0x0][0x1b0], R8 ;  /* 0x00006c00070a7a25 */ /* 0x000fc800078e0008 */
[----:B------:R-:W-:Y:S02]  /*0ff0*/  IMAD R5, R5, c[0x0][0x1b0], RZ ;  /* 0x00006c0005057a24 */ /* 0x000fe400078e02ff */
[----:B------:R-:W-:Y:S01]  /*1000*/  IMAD R4, R3, c[0x0][0x2c4], R4 ;  /* 0x0000b10003047a24 */ /* 0x000fe200078e0204 */
[----:B------:R-:W-:Y:S01]  /*1010*/  LOP3.LUT R3, R229, 0x38, R0, 0xf8, !PT ;  /* 0x00000038e5037812 */ /* 0x000fe200078ef800 */
[----:B------:R-:W-:Y:S01]  /*1020*/  IMAD R5, R7, c[0x0][0x1b4], R5 ;  /* 0x00006d0007057a24 */ /* 0x000fe200078e0205 */
[----:B------:R-:W-:Y:S01]  /*1030*/  LOP3.LUT R7, R21, 0xfffffff0, RZ, 0xc0, !PT ;  /* 0xfffffff015077812 */ /* 0x000fe200078ec0ff */
[----:B------:R-:W-:Y:S01]  /*1040*/  IMAD.IADD R88, R171, 0x1, -R88 ;  /* 0x00000001ab587824 */ /* 0x000fe200078e0a58 */
[----:B------:R-:W-:Y:S01]  /*1050*/  SHF.R.S32.HI R9, RZ, 0x1f, R4 ;  /* 0x0000001fff097819 */ /* 0x000fe20000011404 */
[----:B------:R-:W-:Y:S01]  /*1060*/  IMAD.IADD R11, R11, 0x1, R5 ;  /* 0x000000010b0b7824 */ /* 0x000fe200078e0205 */
[----:B------:R-:W-:Y:S01]  /*1070*/  SHF.R.U32.HI R229, RZ, 0x3, R229 ;  /* 0x00000003ffe57819 */ /* 0x000fe200000116e5 */
[----:B------:R-:W-:-:S02]  /*1080*/  IMAD.IADD R0, R171, 0x1, -R7 ;  /* 0x00000001ab007824 */ /* 0x000fc400078e0a07 */
[----:B------:R-:W-:Y:S01]  /*1090*/  IMAD R9, R9, c[0x0][0x1a8], RZ ;  /* 0x00006a0009097a24 */ /* 0x000fe200078e02ff */
[----:B------:R-:W-:Y:S01]  /*10a0*/  LOP3.LUT R229, R3, R229, RZ, 0x3c, !PT ;  /* 0x000000e503e57212 */ /* 0x000fe200078e3cff */
[----:B------:R-:W-:Y:S01]  /*10b0*/  IMAD.SHL.U32 R236, R88, 0x8, RZ ;  /* 0x0000000858ec7824 */ /* 0x000fe200078e00ff */
[----:B------:R-:W-:Y:S01]  /*10c0*/  SHF.R.S32.HI R20, RZ, 0x1f, R0 ;  /* 0x0000001fff147819 */ /* 0x000fe20000011400 */
[C---:B------:R-:W-:Y:S02]  /*10d0*/  IMAD R9, R4.reuse, c[0x0][0x1ac], R9 ;  /* 0x00006b0004097a24 */ /* 0x040fe400078e0209 */
[----:B------:R-:W-:Y:S01]  /*10e0*/  IMAD.WIDE.U32 R4, R4, c[0x0][0x1a8], R10 ;  /* 0x00006a0004047a25 */ /* 0x000fe200078e000a */
[----:B------:R-:W-:Y:S02]  /*10f0*/  LEA.HI R20, R20, R0, RZ, 0x3 ;  /* 0x0000000014147211 */ /* 0x000fe400078f18ff */
[----:B------:R-:W-:Y:S01]  /*1100*/  SHF.R.S32.HI R235, RZ, 0x1f, R236 ;  /* 0x0000001fffeb7819 */ /* 0x000fe200000114ec */
[----:B------:R-:W-:Y:S01]  /*1110*/  IMAD.IADD R9, R5, 0x1, R9 ;  /* 0x0000000105097824 */ /* 0x000fe200078e0209 */
[----:B------:R-:W-:-:S02]  /*1120*/  LOP3.LUT R19, R20, 0xfffffff8, RZ, 0xc0, !PT ;  /* 0xfffffff814137812 */ /* 0x000fc400078ec0ff */
[----:B------:R-:W-:Y:S02]  /*1130*/  LEA R10, P2, R4, c[0x0][0x160], 0x1 ;  /* 0x00005800040a7a11 */ /* 0x000fe400078408ff */
[----:B------:R-:W-:Y:S01]  /*1140*/  LEA.HI R5, R173, R171, RZ, 0x6 ;  /* 0x000000abad057211 */ /* 0x000fe200078f30ff */
[----:B------:R-:W-:Y:S01]  /*1150*/  IMAD.IADD R19, R0, 0x1, -R19 ;  /* 0x0000000100137824 */ /* 0x000fe200078e0a13 */
[----:B------:R-:W-:Y:S01]  /*1160*/  LEA.HI.X R9, R4, c[0x0][0x164], R9, 0x1, P2 ;  /* 0x0000590004097a11 */ /* 0x000fe200010f0c09 */
[----:B------:R-:W-:Y:S01]  /*1170*/  IMAD.MOV.U32 R0, RZ, RZ, 0x10 ;  /* 0x00000010ff007424 */ /* 0x000fe200078e00ff */
[----:B------:R1:W3:Y:S01]  /*1180*/  SHFL.IDX PT, R12, R10, RZ, 0x181f ;  /* 0x00181fff0a0c7589 */ /* 0x0002e200000e0000 */
[----:B------:R-:W-:Y:S02]  /*1190*/  IMAD.SHL.U32 R5, R5, 0x8, RZ ;  /* 0x0000000805057824 */ /* 0x000fe400078e00ff */
[----:B------:R-:W-:Y:S01]  /*11a0*/  IMAD.MOV.U32 R4, RZ, RZ, 0x20 ;  /* 0x00000020ff047424 */ /* 0x000fe200078e00ff */
[----:B------:R1:W4:Y:S02]  /*11b0*/  SHFL.IDX PT, R3, R9, RZ, 0x181f ;  /* 0x00181fff09037589 */ /* 0x00032400000e0000 */
[----:B------:R-:W-:Y:S01]  /*11c0*/  LOP3.LUT R229, R229, 0xfffffe00, R5, 0xf8, !PT ;  /* 0xfffffe00e5e57812 */ /* 0x000fe200078ef805 */
[----:B--2---:R2:W1:Y:S02]  /*11d0*/  @P1 R2UR UR10, R2 ;  /* 0x00000000020a13c2 */ /* 0x00446400000e0000 */
[----:B-1----:R-:W-:Y:S01]  /*11e0*/  @!UP0 UMOV UR10, UR6 ;  /* 0x00000006000a8c82 */ /* 0x002fe20008000000 */
[----:B--2---:R-:W-:-:S04]  /*11f0*/  IADD3 R2, R18, UR19, RZ ;  /* 0x0000001312027c10 */ /* 0x004fc8000fffe0ff */
[----:B------:R-:W-:-:S04]  /*1200*/  ISETP.GE.AND P3, PT, R2, UR7, PT ;  /* 0x0000000702007c0c */ /* 0x000fc8000bf66270 */
[----:B------:R-:W-:-:S05]  /*1210*/  R2P PR, R19, 0x6 ;  /* 0x0000000613007804 */ /* 0x000fca0000000000 */
[----:B------:R-:W-:Y:S02]  /*1220*/  SEL R0, R0, 0xfffffff0, !P1 ;  /* 0xfffffff000007807 */ /* 0x000fe40004800000 */
[----:B------:R-:W-:Y:S02]  /*1230*/  SEL R4, R4, 0xffffffe0, !P2 ;  /* 0xffffffe004047807 */ /* 0x000fe40005000000 */
[----:B------:R-:W-:Y:S05]  /*1240*/  @P3 BRA `(.L_x_2395) ;  /* 0x0000005000003947 */ /* 0x000fea0003800000 */
[----:B---34-:R-:W-:-:S04]  /*1250*/  LEA R12, P1, R236, R12, 0x1 ;  /* 0x0000000cec0c7211 */ /* 0x018fc800078208ff */
[----:B------:R-:W-:Y:S01]  /*1260*/  LEA.HI.X R13, R236, R3, R235, 0x1, P1 ;  /* 0x00000003ec0d7211 */ /* 0x000fe200008f0ceb */
[----:B------:R-:W-:-:S05]  /*1270*/  IMAD.SHL.U32 R3, R229, 0x2, RZ ;  /* 0x00000002e5037824 */ /* 0x000fca00078e00ff */
[----:B------:R-:W-:Y:S01]  /*1280*/  @!PT LDS RZ, [RZ] ;  /* 0x00000000fffff984 */ /* 0x000fe20000000800 */
[----:B------:R1:W-:Y:S03]  /*1290*/  LDGSTS.E.BYPASS.LTC128B.128 [R3+0x6100], [R12.64], !P0 ;  /* 0x061000000c037fae */ /* 0x0003e6000c101d50 */
.L_x_2395:
[----:B---34-:R-:W-:Y:S05]  /*12a0*/  BSYNC B0 ;  /* 0x0000000000007941 */ /* 0x018fea0003800000 */
.L_x_2394:
[----:B------:R-:W-:Y:S01]  /*12b0*/  IADD3 R5, R2, 0x10, RZ ;  /* 0x0000001002057810 */ /* 0x000fe20007ffe0ff */
[----:B-1----:R1:W2:Y:S01]  /*12c0*/  SHFL.IDX PT, R3, R9, 0x1, 0x181f ;  /* 0x00381f0009037f89 */ /* 0x0022a200000e0000 */
[----:B------:R-:W-:Y:S02]  /*12d0*/  BSSY B0, `(.L_x_2396) ;  /* 0x0000009000007945 */ /* 0x000fe40003800000 */
[----:B------:R-:W-:Y:S01]  /*12e0*/  ISETP.GE.AND P1, PT, R5, UR7, PT ;  /* 0x0000000705007c0c */ /* 0x000fe2000bf26270 */
[----:B------:R1:W3:-:S12]  /*12f0*/  SHFL.IDX PT, R12, R10, 0x1, 0x181f ;  /* 0x00381f000a0c7f89 */ /* 0x0002d800000e0000 */
[----:B------:R-:W-:Y:S05]  /*1300*/  @P1 BRA `(.L_x_2397) ;  /* 0x0000005000001947 */ /* 0x000fea0003800000 */
[----:B---3--:R-:W-:-:S04]  /*1310*/  LEA R12, P1, R236, R12, 0x1 ;  /* 0x0000000cec0c7211 */ /* 0x008fc800078208ff */
[----:B--2---:R-:W-:Y:S01]  /*1320*/  LEA.HI.X R13, R236, R3, R235, 0x1, P1 ;  /* 0x00000003ec0d7211 */ /* 0x004fe200008f0ceb */
[----:B------:R-:W-:-:S05]  /*1330*/  IMAD.SHL.U32 R3, R229, 0x2, RZ ;  /* 0x00000002e5037824 */ /* 0x000fca00078e00ff */
[----:B------:R-:W-:Y:S01]  /*1340*/  @!PT LDS RZ, [RZ] ;  /* 0x00000000fffff984 */ /* 0x000fe20000000800 */
[----:B------:R2:W-:Y:S03]  /*1350*/  LDGSTS.E.BYPASS.LTC128B.128 [R3+0x6900], [R12.64], !P0 ;  /* 0x069000000c037fae */ /* 0x0005e6000c101d50 */
.L_x_2397:
[----:B------:R-:W-:Y:S05]  /*1360*/  BSYNC B0 ;  /* 0x0000000000007941 */ /* 0x000fea0003800000 */
.L_x_2396:
[----:B------:R-:W-:Y:S01]  /*1370*/  IADD3 R5, R2, 0x20, RZ ;  /* 0x0000002002057810 */ /* 0x000fe20007ffe0ff */
[----:B--2---:R2:W4:Y:S01]  /*1380*/  SHFL.IDX PT, R3, R9, 0x2, 0x181f ;  /* 0x00581f0009037f89 */ /* 0x00452200000e0000 */
[----:B------:R-:W-:Y:S02]  /*1390*/  BSSY B0, `(.L_x_2398) ;  /* 0x0000009000007945 */ /* 0x000fe40003800000 */
[----:B------:R-:W-:Y:S01]  /*13a0*/  ISETP.GE.AND P1, PT, R5, UR7, PT ;  /* 0x0000000705007c0c */ /* 0x000fe2000bf26270 */
[----:B---3--:R2:W3:-:S12]  /*13b0*/  SHFL.IDX PT, R12, R10, 0x2, 0x181f ;  /* 0x00581f000a0c7f89 */ /* 0x0084d800000e0000 */
[----:B------:R-:W-:Y:S05]  /*13c0*/  @P1 BRA `(.L_x_2399) ;  /* 0x0000005000001947 */ /* 0x000fea0003800000 */
[----:B---3--:R-:W-:-:S04]  /*13d0*/  LEA R12, P1, R236, R12, 0x1 ;  /* 0x0000000cec0c7211 */ /* 0x008fc800078208ff */
[----:B----4-:R-:W-:Y:S01]  /*13e0*/  LEA.HI.X R13, R236, R3, R235, 0x1, P1 ;  /* 0x00000003ec0d7211 */ /* 0x010fe200008f0ceb */
[----:B------:R-:W-:-:S05]  /*13f0*/  IMAD.SHL.U32 R3, R229, 0x2, RZ ;  /* 0x00000002e5037824 */ /* 0x000fca00078e00ff */
[----:B------:R-:W-:Y:S01]  /*1400*/  @!PT LDS RZ, [RZ] ;  /* 0x00000000fffff984 */ /* 0x000fe20000000800 */
[----:B------:R3:W-:Y:S03]  /*1410*/  LDGSTS.E.BYPASS.LTC128B.128 [R3+0x7100], [R12.64], !P0 ;  /* 0x071000000c037fae */ /* 0x0007e6000c101d50 */
.L_x_2399:
[----:B------:R-:W-:Y:S05]  /*1420*/  BSYNC B0 ;  /* 0x0000000000007941 */ /* 0x000fea0003800000 */
.L_x_2398:
[----:B------:R-:W-:Y:S01]  /*1430*/  IADD3 R5, R2, 0x30, RZ ;  /* 0x0000003002057810 */ /* 0x000fe20007ffe0ff */
[----:B---34-:R3:W4:Y:S01]  /*1440*/  SHFL.IDX PT, R3, R9, 0x3, 0x181f ;  /* 0x00781f0009037f89 */ /* 0x01872200000e0000 */
[----:B------:R-:W-:Y:S02]  /*1450*/  BSSY B0, `(.L_x_2400) ;  /* 0x0000009000007945 */ /* 0x000fe40003800000 */
[----:B------:R-:W-:Y:S01]  /*1460*/  ISETP.GE.AND P1, PT, R5, UR7, PT ;  /* 0x0000000705007c0c */ /* 0x000fe2000bf26270 */
[----:B------:R3:W1:-:S12]  /*1470*/  SHFL.IDX PT, R12, R10, 0x3, 0x181f ;  /* 0x00781f000a0c7f89 */ /* 0x00065800000e0000 */
[----:B------:R-:W-:Y:S05]  /*1480*/  @P1 BRA `(.L_x_2401) ;  /* 0x0000005000001947 */ /* 0x000fea0003800000 */
[----:B-1----:R-:W-:-:S04]  /*1490*/  LEA R12, P1, R236, R12, 0x1 ;  /* 0x0000000cec0c7211 */ /* 0x002fc800078208ff */
[----:B----4-:R-:W-:Y:S01]  /*14a0*/  LEA.HI.X R13, R236, R3, R235, 0x1, P1 ;  /* 0x00000003ec0d7211 */ /* 0x010fe200008f0ceb */
[----:B------:R-:W-:-:S05]  /*14b0*/  IMAD.SHL.U32 R3, R229, 0x2, RZ ;  /* 0x00000002e5037824 */ /* 0x000fca00078e00ff */
[----:B------:R-:W-:Y:S01]  /*14c0*/  @!PT LDS RZ, [RZ] ;  /* 0x00000000fffff984 */ /* 0x000fe20000000800 */
[----:B------:R1:W-:Y:S03]  /*14d0*/  LDGSTS.E.BYPASS.LTC128B.128 [R3+0x7900], [R12.64], !P0 ;  /* 0x079000000c037fae */ /* 0x0003e6000c101d50 */
.L_x_2401:
[----:B------:R-:W-:Y:S05]  /*14e0*/  BSYNC B0 ;  /* 0x0000000000007941 */ /* 0x000fea0003800000 */
.L_x_2400:
[----:B------:R-:W-:Y:S01]  /*14f0*/  IADD3 R5, R2, 0x40, RZ ;  /* 0x0000004002057810 */ /* 0x000fe20007ffe0ff */
[----:B-1--4-:R1:W4:Y:S01]  /*1500*/  SHFL.IDX PT, R3, R9, 0x4, 0x181f ;  /* 0x00981f0009037f89 */ /* 0x01232200000e0000 */
[----:B------:R-:W-:Y:S02]  /*1510*/  BSSY B0, `(.L_x_2402) ;  /* 0x0000009000007945 */ /* 0x000fe40003800000 */
[----:B------:R-:W-:Y:S01]  /*1520*/  ISETP.GE.AND P1, PT, R5, UR7, PT ;  /* 0x0000000705007c0c */ /* 0x000fe2000bf26270 */
[----:B------:R1:W2:-:S12]  /*1530*/  SHFL.IDX PT, R12, R10, 0x4, 0x181f ;  /* 0x00981f000a0c7f89 */ /* 0x00029800000e0000 */
[----:B------:R-:W-:Y:S05]  /*1540*/  @P1 BRA `(.L_x_2403) ;  /* 0x0000005000001947 */ /* 0x000fea0003800000 */
[----:B--2---:R-:W-:-:S04]  /*1550*/  LEA R12, P1, R236, R12, 0x1 ;  /* 0x0000000cec0c7211 */ /* 0x004fc800078208ff */
[----:B----4-:R-:W-:Y:S01]  /*1560*/  LEA.HI.X R13, R236, R3, R235, 0x1, P1 ;  /* 0x00000003ec0d7211 */ /* 0x010fe200008f0ceb */
[----:B------:R-:W-:-:S05]  /*1570*/  IMAD.SHL.U32 R3, R229, 0x2, RZ ;  /* 0x00000002e5037824 */ /* 0x000fca00078e00ff */
[----:B------:R-:W-:Y:S01]  /*1580*/  @!PT LDS RZ, [RZ] ;  /* 0x00000000fffff984 */ /* 0x000fe20000000800 */
[----:B------:R2:W-:Y:S03]  /*1590*/  LDGSTS.E.BYPASS.LTC128B.128 [R3+0x8100], [R12.64], !P0 ;  /* 0x081000000c037fae */ /* 0x0005e6000c101d50 */
.L_x_2403:
[----:B------:R-:W-:Y:S05]  /*15a0*/  BSYNC B0 ;  /* 0x0000000000007941 */ /* 0x000fea0003800000 */
.L_x_2402:
[----:B------:R-:W-:Y:S01]  /*15b0*/  IADD3 R5, R2, 0x50, RZ ;  /* 0x0000005002057810 */ /* 0x000fe20007ffe0ff */
[----:B--2-4-:R2:W4:Y:S01]  /*15c0*/  SHFL.IDX PT, R3, R9, 0x5, 0x181f ;  /* 0x00b81f0009037f89 */ /* 0x01452200000e0000 */
        /* <DEDUP_REMOVED lines=9> */
.L_x_2405:
[----:B------:R-:W-:Y:S05]  /*1660*/  BSYNC B0 ;  /* 0x0000000000007941 */ /* 0x000fea0003800000 */
.L_x_2404:
        /* <DEDUP_REMOVED lines=11> */
.L_x_2407:
[----:B------:R-:W-:Y:S05]  /*1720*/  BSYNC B0 ;  /* 0x0000000000007941 */ /* 0x000fea0003800000 */
.L_x_2406:
[----:B-123--:R-:W1:Y:S01]  /*1730*/  SHFL.IDX PT, R10, R10, 0x7, 0x181f ;  /* 0x00f81f000a0a7f89 */ /* 0x00ee6200000e0000 */
[----:B------:R-:W-:Y:S01]  /*1740*/  ULDC UR4, c[0x0][0x2b8] ;  /* 0x0000ae0000047ab9 */ /* 0x000fe20000000800 */
[----:B----4-:R-:W-:Y:S01]  /*1750*/  IMAD.MOV.U32 R3, RZ, RZ, 0x60 ;  /* 0x00000060ff037424 */ /* 0x010fe200078e00ff */
[----:B------:R-:W-:Y:S01]  /*1760*/  UISETP.NE.AND UP3, UPT, UR4, 0x1, UPT ;  /* 0x000000010400788c */ /* 0x000fe2000bf65270 */
[----:B------:R-:W2:Y:S01]  /*1770*/  SHFL.IDX PT, R9, R9, 0x7, 0x181f ;  /* 0x00f81f0009097f89 */ /* 0x000ea200000e0000 */
[----:B------:R-:W-:Y:S01]  /*1780*/  IADD3 R2, R2, 0x70, RZ ;  /* 0x0000007002027810 */ /* 0x000fe20007ffe0ff */
[----:B------:R-:W-:Y:S01]  /*1790*/  IMAD R169, R6, R3, -0x60 ;  /* 0xffffffa006a97424 */ /* 0x000fe200078e0203 */
[----:B------:R-:W-:Y:S01]  /*17a0*/  USHF.R.S32.HI UR6, URZ, 0x1f, UR10 ;  /* 0x0000001f3f067899 */ /* 0x000fe2000801140a */
[----:B------:R-:W-:Y:S01]  /*17b0*/  IMAD.SHL.U32 R229, R229, 0x2, RZ ;  /* 0x00000002e5e57824 */ /* 0x000fe200078e00ff */
[----:B------:R-:W-:Y:S01]  /*17c0*/  PLOP3.LUT P2, PT, PT, PT, UP3, 0x80, 0x0 ;  /* 0x000000000000781c */ /* 0x000fe20003f4f038 */
[C---:B------:R-:W-:Y:S01]  /*17d0*/  IMAD.IADD R232, R233.reuse, 0x1, R169 ;  /* 0x00000001e9e87824 */ /* 0x040fe200078e02a9 */
[----:B------:R-:W-:Y:S01]  /*17e0*/  ISETP.GE.AND P3, PT, R2, UR7, PT ;  /* 0x0000000702007c0c */ /* 0x000fe2000bf66270 */
[----:B------:R-:W-:Y:S01]  /*17f0*/  ULDC.64 UR4, c[0x0][0x2b0] ;  /* 0x0000ac0000047ab9 */ /* 0x000fe20000000a00 */
[----:B------:R-:W-:Y:S01]  /*1800*/  PLOP3.LUT P1, PT, PT, PT, UP3, 0x80, 0x0 ;  /* 0x000000000000781c */ /* 0x000fe20003f2f038 */
[----:B------:R-:W-:Y:S01]  /*1810*/  UIMAD UR6, UR6, UR4, URZ ;  /* 0x00000004060672a4 */ /* 0x000fe2000f8e023f */
[C---:B------:R-:W-:Y:S01]  /*1820*/  ISETP.GE.AND P4, PT, R232.reuse, UR8, PT ;  /* 0x00000008e8007c0c */ /* 0x040fe2000bf86270 */
[----:B-----5:R-:W-:Y:S01]  /*1830*/  IMAD.IADD R232, R232, 0x1, R234 ;  /* 0x00000001e8e87824 */ /* 0x020fe200078e02ea */
[----:B------:R-:W-:Y:S01]  /*1840*/  UIMAD.WIDE.U32 UR14, UR10, UR4, URZ ;  /* 0x000000040a0e72a5 */ /* 0x000fe2000f8e003f */
[----:B------:R-:W-:Y:S01]  /*1850*/  IMAD.MOV.U32 R231, RZ, RZ, RZ ;  /* 0x000000ffffe77224 */ /* 0x000fe200078e00ff */
[----:B------:R-:W-:Y:S01]  /*1860*/  ISETP.GT.OR P4, PT, R233, 0x5f, P4 ;  /* 0x0000005fe900780c */ /* 0x000fe20002784670 */
[----:B------:R-:W-:Y:S01]  /*1870*/  UIMAD UR5, UR10, UR5, UR6 ;  /* 0x000000050a0572a4 */ /* 0x000fe2000f8e0206 */
[----:B------:R-:W-:-:S02]  /*1880*/  IMAD.MOV.U32 R2, RZ, RZ, R232 ;  /* 0x000000ffff027224 */ /* 0x000fc400078e00e8 */
[----:B------:R-:W-:Y:S01]  /*1890*/  @P2 IMAD.HI.U32 R5, R232, c[0x0][0x2bc], RZ ;  /* 0x0000af00e8052a27 */ /* 0x000fe200078e00ff */
[----:B-1----:R-:W-:Y:S01]  /*18a0*/  @!P3 LEA R10, P2, R236, R10, 0x1 ;  /* 0x0000000aec0ab211 */ /* 0x002fe200078408ff */
[----:B------:R-:W-:-:S03]  /*18b0*/  UIADD3 UR7, UR15, UR5, URZ ;  /* 0x000000050f077290 */ /* 0x000fc6000fffe03f */
[----:B--2---:R-:W-:Y:S01]  /*18c0*/  @!P3 LEA.HI.X R11, R236, R9, R235, 0x1, P2 ;  /* 0x00000009ec0bb211 */ /* 0x004fe200010f0ceb */
[----:B------:R-:W-:Y:S01]  /*18d0*/  USHF.R.S32.HI UR12, URZ, 0x1f, UR9 ;  /* 0x0000001f3f0c7899 */ /* 0x000fe20008011409 */
[----:B------:R-:W-:Y:S01]  /*18e0*/  @P1 SHF.R.U32.HI R2, RZ, c[0x0][0x2c0], R5 ;  /* 0x0000b000ff021a19 */ /* 0x000fe20000011605 */
[----:B------:R-:W-:Y:S02]  /*18f0*/  ULDC.64 UR4, c[0x0][0x1e8] ;  /* 0x00007a0000047ab9 */ /* 0x000fe40000000a00 */
[----:B------:R-:W-:Y:S01]  /*1900*/  @!PT LDS RZ, [RZ] ;  /* 0x00000000fffff984 */ /* 0x000fe20000000800 */
[----:B------:R1:W-:Y:S01]  /*1910*/  @!P3 LDGSTS.E.BYPASS.LTC128B.128 [R229+0x9900], [R10.64], !P0 ;  /* 0x099000000ae5bfae */ /* 0x0003e2000c101d50 */
[----:B------:R-:W-:-:S03]  /*1920*/  @!P4 IADD3 R7, P1, R2, UR14, RZ ;  /* 0x0000000e0207cc10 */ /* 0x000fc6000ff3e0ff */
[----:B------:R-:W0:Y:S01]  /*1930*/  LDGDEPBAR ;  /* 0x00000000000079af */ /* 0x000e220000000000 */
[----:B------:R-:W-:Y:S02]  /*1940*/  @!P4 LEA.HI.X.SX32 R5, R2, UR7, 0x1, P1 ;  /* 0x000000070205cc11 */ /* 0x000fe400088f0eff */
[----:B------:R-:W-:-:S04]  /*1950*/  @!P4 LEA R8, P1, R7, c[0x0][0x2a0], 0x2 ;  /* 0x0000a8000708ca11 */ /* 0x000fc800078210ff */
[----:B------:R-:W-:Y:S01]  /*1960*/  @!P4 LEA.HI.X R9, R7, c[0x0][0x2a4], R5, 0x2, P1 ;  /* 0x0000a9000709ca11 */ /* 0x000fe200008f1405 */
[----:B------:R-:W-:Y:S06]  /*1970*/  BAR.SYNC.DEFER_BLOCKING 0x0 ;  /* 0x0000000000007b1d */ /* 0x000fec0000010000 */
[----:B------:R2:W3:Y:S01]  /*1980*/  @!P4 LDG.E R231, [R8.64] ;  /* 0x0000001008e7c981 */ /* 0x0004e2000c1e1900 */
[----:B------:R-:W-:Y:S01]  /*1990*/  IMAD.MOV R2, RZ, RZ, -R2 ;  /* 0x000000ffff027224 */ /* 0x000fe200078e0a02 */
[----:B------:R-:W-:Y:S01]  /*19a0*/  UIMAD UR6, UR12, UR4, URZ ;  /* 0x000000040c0672a4 */ /* 0x000fe2000f8e023f */
[----:B------:R-:W-:Y:S01]  /*19b0*/  IMAD R3, R6, -0x60, R3 ;  /* 0xffffffa006037824 */ /* 0x000fe200078e0203 */
[----:B------:R-:W-:Y:S01]  /*19c0*/  UIMAD.WIDE.U32 UR10, UR9, UR4, URZ ;  /* 0x00000004090a72a5 */ /* 0x000fe2000f8e003f */
[----:B------:R-:W-:Y:S01]  /*19d0*/  IMAD R232, R2, c[0x0][0x2b8], R232 ;  /* 0x0000ae0002e87a24 */ /* 0x000fe200078e02e8 */
[----:B------:R-:W-:Y:S01]  /*19e0*/  UIMAD UR6, UR9, UR5, UR6 ;  /* 0x00000005090672a4 */ /* 0x000fe2000f8e0206 */
[----:B------:R-:W-:Y:S01]  /*19f0*/  ISETP.GE.AND P4, PT, R236, c[0x0][0x1d4], PT ;  /* 0x00007500ec007a0c */ /* 0x000fe20003f86270 */
[----:B------:R-:W-:Y:S01]  /*1a00*/  IMAD.SHL.U32 R19, R19, 0x40, RZ ;  /* 0x0000004013137824 */ /* 0x000fe200078e00ff */
[----:B------:R-:W-:Y:S01]  /*1a10*/  IADD3 R5, R3, UR8, RZ ;  /* 0x0000000803057c10 */ /* 0x000fe2000fffe0ff */
[----:B------:R-:W-:Y:S01]  /*1a20*/  IMAD.WIDE.U32 R12, R232, c[0x0][0x1e0], RZ ;  /* 0x00007800e80c7a25 */ /* 0x000fe200078e00ff */
[----:B------:R-:W-:Y:S01]  /*1a30*/  UIADD3 UR6, UR11, UR6, URZ ;  /* 0x000000060b067290 */ /* 0x000fe2000fffe03f */
[----:B------:R-:W-:Y:S01]  /*1a40*/  LEA.HI R172, R173, R171, RZ, 0x5 ;  /* 0x000000abadac7211 */ /* 0x000fe200078f28ff */
[----:B------:R-:W-:Y:S01]  /*1a50*/  ULDC.64 UR4, c[0x0][0x210] ;  /* 0x0000840000047ab9 */ /* 0x000fe20000000a00 */
[----:B------:R-:W-:Y:S01]  /*1a60*/  IMAD.SHL.U32 R168, R20, 0x40, RZ ;  /* 0x0000004014a87824 */ /* 0x000fe200078e00ff */
[----:B------:R-:W-:Y:S01]  /*1a70*/  LOP3.LUT R19, R19, 0x1c0, RZ, 0xc0, !PT ;  /* 0x000001c013137812 */ /* 0x000fe200078ec0ff */
[----:B------:R-:W-:Y:S01]  /*1a80*/  IMAD.WIDE.U32 R38, R232, c[0x0][0x208], RZ ;  /* 0x00008200e8267a25 */ /* 0x000fe200078e00ff */
[----:B------:R-:W-:Y:S01]  /*1a90*/  SHF.R.S32.HI R170, RZ, 0x5, R172 ;  /* 0x00000005ffaa7819 */ /* 0x000fe200000114ac */
[----:B------:R-:W-:Y:S01]  /*1aa0*/  UIMAD UR12, UR12, UR4, URZ ;  /* 0x000000040c0c72a4 */ /* 0x000fe2000f8e023f */
[----:B------:R-:W-:Y:S01]  /*1ab0*/  LOP3.LUT R168, R168, 0xfffffe00, RZ, 0xc0, !PT ;  /* 0xfffffe00a8a87812 */ /* 0x000fe200078ec0ff */
[----:B------:R-:W-:Y:S01]  /*1ac0*/  UIMAD.WIDE.U32 UR20, UR9, UR4, URZ ;  /* 0x00000004091472a5 */ /* 0x000fe2000f8e003f */
[----:B------:R-:W-:Y:S01]  /*1ad0*/  IADD3 R239, R229, 0x100, RZ ;  /* 0x00000100e5ef7810 */ /* 0x000fe20007ffe0ff */
[----:B------:R-:W-:-:S02]  /*1ae0*/  UIMAD UR12, UR9, UR5, UR12 ;  /* 0x00000005090c72a4 */ /* 0x000fc4000f8e020c */
[----:B------:R-:W-:Y:S01]  /*1af0*/  IMAD R228, R170, 0x400, R168 ;  /* 0x00000400aae47824 */ /* 0x000fe200078e02a8 */
[----:B--2---:R-:W-:Y:S01]  /*1b00*/  SHF.R.S32.HI R8, RZ, 0x1f, R232 ;  /* 0x0000001fff087819 */ /* 0x004fe200000114e8 */
[----:B------:R-:W-:-:S04]  /*1b10*/  UIADD3 UR12, UR21, UR12, URZ ;  /* 0x0000000c150c7290 */ /* 0x000fc8000fffe03f */
[C---:B-1----:R-:W-:Y:S02]  /*1b20*/  IMAD R10, R8.reuse, c[0x0][0x1e0], RZ ;  /* 0x00007800080a7a24 */ /* 0x042fe400078e02ff */
[----:B------:R-:W-:Y:S02]  /*1b30*/  IMAD R8, R8, c[0x0][0x208], RZ ;  /* 0x0000820008087a24 */ /* 0x000fe400078e02ff */
[C---:B------:R-:W-:Y:S02]  /*1b40*/  IMAD R10, R232.reuse, c[0x0][0x1e4], R10 ;  /* 0x00007900e80a7a24 */ /* 0x040fe400078e020a */
[----:B------:R-:W-:Y:S02]  /*1b50*/  IMAD R8, R232, c[0x0][0x20c], R8 ;  /* 0x00008300e8087a24 */ /* 0x000fe400078e0208 */
[----:B------:R-:W-:Y:S02]  /*1b60*/  IMAD.IADD R11, R13, 0x1, R10 ;  /* 0x000000010d0b7824 */ /* 0x000fe400078e020a */
[----:B------:R-:W-:-:S02]  /*1b70*/  IMAD.MOV.U32 R10, RZ, RZ, R12 ;  /* 0x000000ffff0a7224 */ /* 0x000fc400078e000c */
[----:B------:R-:W-:Y:S01]  /*1b80*/  IMAD.IADD R39, R39, 0x1, R8 ;  /* 0x0000000127277824 */ /* 0x000fe200078e0208 */
[----:B---3--:R-:W-:Y:S01]  /*1b90*/  SHF.R.S32.HI R36, RZ, 0x1f, R231 ;  /* 0x0000001fff247819 */ /* 0x008fe200000114e7 */
[----:B------:R-:W-:-:S04]  /*1ba0*/  IMAD.WIDE.U32 R10, R231, c[0x0][0x1f0], R10 ;  /* 0x00007c00e70a7a25 */ /* 0x000fc800078e000a */
[----:B------:R-:W-:Y:S01]  /*1bb0*/  IMAD R9, R36, c[0x0][0x1f0], RZ ;  /* 0x00007c0024097a24 */ /* 0x000fe200078e02ff */
[----:B------:R-:W-:Y:S01]  /*1bc0*/  IADD3 R2, P0, R10, UR10, RZ ;  /* 0x0000000a0a027c10 */ /* 0x000fe2000ff1e0ff */
[----:B------:R-:W-:Y:S02]  /*1bd0*/  IMAD R36, R36, c[0x0][0x218], RZ ;  /* 0x0000860024247a24 */ /* 0x000fe400078e02ff */
[C---:B------:R-:W-:Y:S02]  /*1be0*/  IMAD R9, R231.reuse, c[0x0][0x1f4], R9 ;  /* 0x00007d00e7097a24 */ /* 0x040fe400078e0209 */
[----:B------:R-:W-:-:S03]  /*1bf0*/  IMAD.WIDE.U32 R38, R231, c[0x0][0x218], R38 ;  /* 0x00008600e7267a25 */ /* 0x000fc600078e0026 */
[----:B------:R-:W-:Y:S01]  /*1c00*/  IADD3.X R9, R11, UR6, R9, P0, !PT ;  /* 0x000000060b097c10 */ /* 0x000fe200087fe409 */
[----:B------:R-:W-:Y:S01]  /*1c10*/  IMAD R36, R231, c[0x0][0x21c], R36 ;  /* 0x00008700e7247a24 */ /* 0x000fe200078e0224 */
[----:B------:R-:W-:-:S04]  /*1c20*/  LEA R11, P0, R2, c[0x0][0x1c8], 0x1 ;  /* 0x00007200020b7a11 */ /* 0x000fc800078008ff */
[----:B------:R-:W-:Y:S01]  /*1c30*/  LEA.HI.X R9, R2, c[0x0][0x1cc], R9, 0x1, P0 ;  /* 0x0000730002097a11 */ /* 0x000fe200000f0c09 */
[----:B------:R-:W1:Y:S01]  /*1c40*/  SHFL.IDX PT, R22, R11, RZ, 0x181f ;  /* 0x00181fff0b167589 */ /* 0x000e6200000e0000 */
[----:B------:R-:W-:Y:S02]  /*1c50*/  IMAD.IADD R2, R5, 0x1, -R18 ;  /* 0x0000000105027824 */ /* 0x000fe400078e0a12 */
[----:B------:R-:W-:Y:S01]  /*1c60*/  IMAD.SHL.U32 R18, R18, 0x8, RZ ;  /* 0x0000000812127824 */ /* 0x000fe200078e00ff */
[----:B------:R-:W2:Y:S02]  /*1c70*/  SHFL.IDX PT, R7, R9, RZ, 0x181f ;  /* 0x00181fff09077589 */ /* 0x000ea400000e0000 */
[C---:B------:R-:W-:Y:S02]  /*1c80*/  ISETP.GE.AND P1, PT, R2.reuse, 0x1, PT ;  /* 0x000000010200780c */ /* 0x040fe40003f26270 */
[----:B------:R-:W3:Y:S01]  /*1c90*/  SHFL.IDX PT, R16, R11, 0x1, 0x181f ;  /* 0x00381f000b107f89 */ /* 0x000ee200000e0000 */
[----:B------:R-:W-:-:S02]  /*1ca0*/  ISETP.GE.AND P0, PT, R2, 0x11, PT ;  /* 0x000000110200780c */ /* 0x000fc40003f06270 */
[C---:B------:R-:W-:Y:S01]  /*1cb0*/  ISETP.GE.AND P6, PT, R2.reuse, 0x21, PT ;  /* 0x000000210200780c */ /* 0x040fe20003fc6270 */
[----:B------:R-:W4:Y:S01]  /*1cc0*/  SHFL.IDX PT, R17, R9, 0x1, 0x181f ;  /* 0x00381f0009117f89 */ /* 0x000f2200000e0000 */
[C---:B------:R-:W-:Y:S02]  /*1cd0*/  ISETP.GE.AND P5, PT, R2.reuse, 0x31, PT ;  /* 0x000000310200780c */ /* 0x040fe40003fa6270 */
[----:B------:R-:W-:Y:S01]  /*1ce0*/  ISETP.GE.AND P3, PT, R2, 0x41, PT ;  /* 0x000000410200780c */ /* 0x000fe20003f66270 */
[----:B------:R-:W3:Y:S04]  /*1cf0*/  SHFL.IDX PT, R14, R11, 0x2, 0x181f ;  /* 0x00581f000b0e7f89 */ /* 0x000ee800000e0000 */
[----:B------:R-:W3:Y:S01]  /*1d00*/  SHFL.IDX PT, R12, R11, 0x3, 0x181f ;  /* 0x00781f000b0c7f89 */ /* 0x000ee200000e0000 */
[----:B-1----:R-:W-:-:S03]  /*1d10*/  @P1 LEA R22, P2, R236, R22, 0x1 ;  /* 0x00000016ec161211 */ /* 0x002fc600078408ff */
[----:B------:R-:W1:Y:S01]  /*1d20*/  SHFL.IDX PT, R15, R9, 0x2, 0x181f ;  /* 0x00581f00090f7f89 */ /* 0x000e6200000e0000 */
[----:B--2---:R-:W-:-:S03]  /*1d30*/  @P1 LEA.HI.X R23, R236, R7, R235, 0x1, P2 ;  /* 0x00000007ec171211 */ /* 0x004fc600010f0ceb */
[----:B------:R-:W2:Y:S01]  /*1d40*/  SHFL.IDX PT, R10, R11, 0x4, 0x181f ;  /* 0x00981f000b0a7f89 */ /* 0x000ea200000e0000 */
[----:B------:R-:W-:-:S03]  /*1d50*/  ISETP.GE.AND P2, PT, R2, 0x51, PT ;  /* 0x000000510200780c */ /* 0x000fc60003f46270 */
[----:B------:R-:W1:Y:S04]  /*1d60*/  SHFL.IDX PT, R13, R9, 0x3, 0x181f ;  /* 0x00781f00090d7f89 */ /* 0x000e6800000e0000 */
[----:B------:R-:W-:Y:S04]  /*1d70*/  SHFL.IDX PT, R7, R11, 0x5, 0x181f ;  /* 0x00b81f000b077f89 */ /* 0x000fe800000e0000 */
[----:B------:R-:W1:Y:S04]  /*1d80*/  SHFL.IDX PT, R11, R9, 0x4, 0x181f ;  /* 0x00981f00090b7f89 */ /* 0x000e6800000e0000 */
[----:B------:R-:W1:Y:S04]  /*1d90*/  SHFL.IDX PT, R9, R9, 0x5, 0x181f ;  /* 0x00b81f0009097f89 */ /* 0x000e6800000e0000 */
[----:B------:R3:W-:Y:S02]  /*1da0*/  @P1 LDGSTS.E.BYPASS.LTC128B.128 [R229+0x3100], [R22.64], !P4 ;  /* 0x0310000016e51fae */ /* 0x0007e4000e101d50 */
[----:B---3--:R-:W-:-:S02]  /*1db0*/  @P0 LEA R22, P1, R236, R16, 0x1 ;  /* 0x00000010ec160211 */ /* 0x008fc400078208ff */
[----:B------:R-:W-:Y:S02]  /*1dc0*/  SHF.R.S32.HI R16, RZ, 0x4, R21 ;  /* 0x00000004ff107819 */ /* 0x000fe40000011415 */
[C-C-:B----4-:R-:W-:Y:S02]  /*1dd0*/  @P0 LEA.HI.X R23, R236.reuse, R17, R235.reuse, 0x1, P1 ;  /* 0x00000011ec170211 */ /* 0x150fe400008f0ceb */
[C---:B------:R-:W-:Y:S02]  /*1de0*/  @P6 LEA R14, P1, R236.reuse, R14, 0x1 ;  /* 0x0000000eec0e6211 */ /* 0x040fe400078208ff */
[----:B------:R-:W-:Y:S01]  /*1df0*/  LEA.HI R21, R21, R16, RZ, 0x1 ;  /* 0x0000001015157211 */ /* 0x000fe200078f08ff */
[----:B------:R3:W-:Y:S01]  /*1e00*/  @P0 LDGSTS.E.BYPASS.LTC128B.128 [R229+0x3900], [R22.64], !P4 ;  /* 0x0390000016e50fae */ /* 0x0007e2000e101d50 */
[C---:B------:R-:W-:Y:S02]  /*1e10*/  @P5 LEA R12, P0, R236.reuse, R12, 0x1 ;  /* 0x0000000cec0c5211 */ /* 0x040fe400078008ff */
[----:B-1----:R-:W-:-:S02]  /*1e20*/  @P6 LEA.HI.X R15, R236, R15, R235, 0x1, P1 ;  /* 0x0000000fec0f6211 */ /* 0x002fc400008f0ceb */
[C---:B--2---:R-:W-:Y:S02]  /*1e30*/  @P3 LEA R10, P1, R236.reuse, R10, 0x1 ;  /* 0x0000000aec0a3211 */ /* 0x044fe400078208ff */
[C-C-:B------:R-:W-:Y:S01]  /*1e40*/  @P5 LEA.HI.X R13, R236.reuse, R13, R235.reuse, 0x1, P0 ;  /* 0x0000000dec0d5211 */ /* 0x140fe200000f0ceb */
[----:B------:R1:W-:Y:S01]  /*1e50*/  @P6 LDGSTS.E.BYPASS.LTC128B.128 [R229+0x4100], [R14.64], !P4 ;  /* 0x041000000ee56fae */ /* 0x0003e2000e101d50 */
[----:B------:R-:W-:Y:S02]  /*1e60*/  @P3 LEA.HI.X R11, R236, R11, R235, 0x1, P1 ;  /* 0x0000000bec0b3211 */ /* 0x000fe400008f0ceb */
[----:B------:R-:W-:Y:S01]  /*1e70*/  LOP3.LUT R21, R21, 0xfffffffe, RZ, 0xc0, !PT ;  /* 0xfffffffe15157812 */ /* 0x000fe200078ec0ff */
[----:B------:R1:W-:Y:S01]  /*1e80*/  @P5 LDGSTS.E.BYPASS.LTC128B.128 [R229+0x4900], [R12.64], !P4 ;  /* 0x049000000ce55fae */ /* 0x0003e2000e101d50 */
[----:B------:R-:W-:-:S03]  /*1e90*/  LOP3.LUT P1, RZ, R88, 0x2, RZ, 0xc0, !PT ;  /* 0x0000000258ff7812 */ /* 0x000fc6000782c0ff */
[----:B------:R2:W-:Y:S01]  /*1ea0*/  @P3 LDGSTS.E.BYPASS.LTC128B.128 [R229+0x5100], [R10.64], !P4 ;  /* 0x051000000ae53fae */ /* 0x0005e2000e101d50 */
[----:B------:R-:W-:Y:S01]  /*1eb0*/  IMAD.IADD R16, R16, 0x1, -R21 ;  /* 0x0000000110107824 */ /* 0x000fe200078e0a15 */
[----:B---3--:R-:W-:Y:S01]  /*1ec0*/  @P2 LEA R22, P0, R236, R7, 0x1 ;  /* 0x00000007ec162211 */ /* 0x008fe200078008ff */
[----:B------:R-:W-:-:S03]  /*1ed0*/  IMAD.SHL.U32 R7, R88, 0x40, RZ ;  /* 0x0000004058077824 */ /* 0x000fc600078e00ff */
[----:B------:R-:W-:Y:S01]  /*1ee0*/  @P2 LEA.HI.X R23, R236, R9, R235, 0x1, P0 ;  /* 0x00000009ec172211 */ /* 0x000fe200000f0ceb */
[----:B------:R-:W-:Y:S01]  /*1ef0*/  IMAD.SHL.U32 R9, R16, 0x8, RZ ;  /* 0x0000000810097824 */ /* 0x000fe200078e00ff */
[----:B------:R-:W-:Y:S02]  /*1f00*/  LOP3.LUT R7, R7, 0x1c0, RZ, 0xc0, !PT ;  /* 0x000001c007077812 */ /* 0x000fe400078ec0ff */
[----:B------:R-:W-:Y:S01]  /*1f10*/  IADD3 R94, P0, R38, UR20, RZ ;  /* 0x00000014265e7c10 */ /* 0x000fe2000ff1e0ff */
[----:B------:R3:W-:Y:S01]  /*1f20*/  @P2 LDGSTS.E.BYPASS.LTC128B.128 [R229+0x5900], [R22.64], !P4 ;  /* 0x0590000016e52fae */ /* 0x0007e2000e101d50 */
[----:B------:R-:W-:Y:S02]  /*1f30*/  LOP3.LUT R18, R7, 0x8, R18, 0xf8, !PT ;  /* 0x0000000807127812 */ /* 0x000fe400078ef812 */
[----:B------:R-:W-:Y:S01]  /*1f40*/  SHF.R.U32.HI R7, RZ, 0x3, R7 ;  /* 0x00000003ff077819 */ /* 0x000fe20000011607 */
[----:B------:R-:W0:Y:S01]  /*1f50*/  LDGDEPBAR ;  /* 0x00000000000079af */ /* 0x000e220000000000 */
[----:B------:R-:W-:-:S02]  /*1f60*/  LOP3.LUT R9, R19, 0x8, R9, 0xf8, !PT ;  /* 0x0000000813097812 */ /* 0x000fc400078ef809 */
[----:B------:R-:W-:Y:S02]  /*1f70*/  SHF.R.U32.HI R19, RZ, 0x3, R19 ;  /* 0x00000003ff137819 */ /* 0x000fe40000011613 */
[----:B------:R-:W-:Y:S02]  /*1f80*/  LOP3.LUT R18, R18, R7, RZ, 0x3c, !PT ;  /* 0x0000000712127212 */ /* 0x000fe400078e3cff */
[----:B------:R-:W-:Y:S02]  /*1f90*/  LOP3.LUT R7, R9, R19, RZ, 0x3c, !PT ;  /* 0x0000001309077212 */ /* 0x000fe400078e3cff */
[----:B------:R-:W-:Y:S01]  /*1fa0*/  IADD3.X R36, R39, UR12, R36, P0, !PT ;  /* 0x0000000c27247c10 */ /* 0x000fe200087fe424 */
[----:B------:R-:W-:Y:S01]  /*1fb0*/  IMAD R227, R16, 0x200, R18 ;  /* 0x0000020010e37824 */ /* 0x000fe200078e0212 */
[----:B------:R-:W-:Y:S01]  /*1fc0*/  LEA R93, P0, R94, c[0x0][0x1f8], 0x1 ;  /* 0x00007e005e5d7a11 */ /* 0x000fe200078008ff */
[----:B------:R-:W-:Y:S01]  /*1fd0*/  IMAD.IADD R228, R7, 0x1, R228 ;  /* 0x0000000107e47824 */ /* 0x000fe200078e02e4 */
[----:B------:R-:W-:Y:S01]  /*1fe0*/  SHF.L.U64.HI R235, R236, 0x1, R235 ;  /* 0x00000001eceb7819 */ /* 0x000fe200000102eb */
[----:B------:R-:W-:Y:S01]  /*1ff0*/  IMAD.SHL.U32 R227, R227, 0x2, RZ ;  /* 0x00000002e3e37824 */ /* 0x000fe200078e00ff */
[----:B------:R-:W-:Y:S01]  /*2000*/  LEA.HI.X R94, R94, c[0x0][0x1fc], R36, 0x1, P0 ;  /* 0x00007f005e5e7a11 */ /* 0x000fe200000f0c24 */
[----:B------:R-:W-:Y:S01]  /*2010*/  IMAD.SHL.U32 R228, R228, 0x2, RZ ;  /* 0x00000002e4e47824 */ /* 0x000fe200078e00ff */
[----:B------:R-:W4:Y:S01]  /*2020*/  SHFL.IDX PT, R92, R93, 0x1, 0x181f ;  /* 0x00381f005d5c7f89 */ /* 0x000f2200000e0000 */
[C---:B------:R-:W-:Y:S01]  /*2030*/  ISETP.GE.AND P2, PT, R236.reuse, c[0x0][0x1d4], PT ;  /* 0x00007500ec007a0c */ /* 0x040fe20003f46270 */
[----:B------:R-:W-:Y:S01]  /*2040*/  IMAD.SHL.U32 R236, R236, 0x2, RZ ;  /* 0x00000002ecec7824 */ /* 0x000fe200078e00ff */
[C---:B------:R-:W-:Y:S01]  /*2050*/  IADD3 R37, R227.reuse, 0x3100, RZ ;  /* 0x00003100e3257810 */ /* 0x040fe20007ffe0ff */
[----:B------:R-:W-:Y:S01]  /*2060*/  SHFL.IDX PT, R95, R94, 0x1, 0x181f ;  /* 0x00381f005e5f7f89 */ /* 0x000fe200000e0000 */
[----:B------:R-:W-:Y:S01]  /*2070*/  IADD3 R226, R227, 0x3120, RZ ;  /* 0x00003120e3e27810 */ /* 0x000fe20007ffe0ff */
[----:B------:R-:W-:Y:S01]  /*2080*/  IMAD R224, R0, 0x2, R228 ;  /* 0x0000000200e07824 */ /* 0x000fe200078e02e4 */
[----:B------:R-:W-:-:S04]  /*2090*/  DEPBAR.LE SB0, 0x1 ;  /* 0x000080400000791a */ /* 0x000fc80000000000 */
[----:B------:R-:W-:-:S04]  /*20a0*/  DEPBAR.LE SB0, 0x0 ;  /* 0x000080000000791a */ /* 0x000fc80000000000 */
[----:B------:R-:W-:Y:S01]  /*20b0*/  BAR.SYNC.DEFER_BLOCKING 0x0 ;  /* 0x0000000000007b1d */ /* 0x000fe20000010000 */
[----:B------:R-:W-:Y:S01]  /*20c0*/  @P1 IADD3 R226, R37, -0x20, RZ ;  /* 0xffffffe025e21810 */ /* 0x000fe20007ffe0ff */
[----:B------:R-:W-:Y:S01]  /*20d0*/  IMAD R223, R4, 0x2, R228 ;  /* 0x0000000204df7824 */ /* 0x000fe200078e02e4 */
[----:B------:R-:W-:Y:S02]  /*20e0*/  LOP3.LUT P1, RZ, R88, 0x4, RZ, 0xc0, !PT ;  /* 0x0000000458ff7812 */ /* 0x000fe4000782c0ff */
[C---:B------:R-:W-:Y:S01]  /*20f0*/  ISETP.LT.OR P5, PT, R2.reuse, 0x1, P2 ;  /* 0x000000010200780c */ /* 0x040fe200017a1670 */
[----:B------:R-:W1:Y:S01]  /*2100*/  SHFL.IDX PT, R98, R93, RZ, 0x181f ;  /* 0x00181fff5d627589 */ /* 0x000e6200000e0000 */
[----:B------:R-:W-:Y:S01]  /*2110*/  ISETP.LT.OR P0, PT, R2, 0x11, P2 ;  /* 0x000000110200780c */ /* 0x000fe20001701670 */
[----:B------:R-:W-:Y:S01]  /*2120*/  IMAD R221, R0, 0x2, R223 ;  /* 0x0000000200dd7824 */ /* 0x000fe200078e02df */
[----:B----4-:R-:W-:Y:S01]  /*2130*/  IADD3 R92, P3, R92, R236, RZ ;  /* 0x000000ec5c5c7210 */ /* 0x010fe20007f7e0ff */
[----:B------:R-:W4:Y:S01]  /*2140*/  SHFL.IDX PT, R96, R94, RZ, 0x181f ;  /* 0x00181fff5e607589 */ /* 0x000f2200000e0000 */
[----:B------:R-:W-:-:S02]  /*2150*/  IADD3 R217, R226, 0x800, RZ ;  /* 0x00000800e2d97810 */ /* 0x000fc40007ffe0ff */
[C---:B------:R-:W-:Y:S01]  /*2160*/  IADD3 R216, R226.reuse, 0x1000, RZ ;  /* 0x00001000e2d87810 */ /* 0x040fe20007ffe0ff */
[----:B------:R-:W-:Y:S01]  /*2170*/  SHFL.IDX PT, R89, R94, 0x2, 0x181f ;  /* 0x00581f005e597f89 */ /* 0x000fe200000e0000 */
[C---:B------:R-:W-:Y:S02]  /*2180*/  IADD3 R215, R226.reuse, 0x1800, RZ ;  /* 0x00001800e2d77810 */ /* 0x040fe40007ffe0ff */
[C---:B------:R-:W-:Y:S01]  /*2190*/  IADD3 R214, R226.reuse, 0x2000, RZ ;  /* 0x00002000e2d67810 */ /* 0x040fe20007ffe0ff */
[----:B------:R-:W-:Y:S01]  /*21a0*/  SHFL.IDX PT, R91, R93, 0x3, 0x181f ;  /* 0x00781f005d5b7f89 */ /* 0x000fe200000e0000 */
[----:B------:R-:W-:-:S03]  /*21b0*/  IADD3 R213, R226, 0x2800, RZ ;  /* 0x00002800e2d57810 */ /* 0x000fc60007ffe0ff */
[----:B------:R-:W-:Y:S04]  /*21c0*/  SHFL.IDX PT, R90, R94, 0x3, 0x181f ;  /* 0x00781f005e5a7f89 */ /* 0x000fe800000e0000 */
[----:B------:R-:W-:Y:S04]  /*21d0*/  LDSM.16.M88.4 R28, [R228+0x6100] ;  /* 0x00610000e41c783b */ /* 0x000fe80000000200 */
[----:B------:R-:W-:Y:S01]  /*21e0*/  LDSM.16.M88.4 R32, [R228+0x8100] ;  /* 0x00810000e420783b */ /* 0x000fe20000000200 */
[----:B-1----:R-:W-:-:S03]  /*21f0*/  IADD3 R98, P6, R98, R236, RZ ;  /* 0x000000ec62627210 */ /* 0x002fc60007fde0ff */
[----:B------:R-:W1:Y:S02]  /*2200*/  LDSM.16.M88.4 R84, [R227+0x5900] ;  /* 0x00590000e354783b */ /* 0x000e640000000200 */
[----:B----4-:R-:W-:Y:S01]  /*2210*/  IMAD.X R99, R96, 0x1, R235, P6 ;  /* 0x0000000160637824 */ /* 0x010fe200030e06eb */
[C---:B------:R-:W-:Y:S01]  /*2220*/  ISETP.LT.OR P6, PT, R2.reuse, 0x21, P2 ;  /* 0x000000210200780c */ /* 0x040fe200017c1670 */
[----:B------:R-:W4:Y:S04]  /*2230*/  LDSM.16.M88.4 R76, [R227+0x3100] ;  /* 0x00310000e34c783b */ /* 0x000f280000000200 */
[----:B------:R-:W2:Y:S04]  /*2240*/  LDSM.16.M88.4 R68, [R227+0x3900] ;  /* 0x00390000e344783b */ /* 0x000ea80000000200 */
[----:B------:R-:W2:Y:S04]  /*2250*/  LDSM.16.M88.4 R60, [R227+0x4100] ;  /* 0x00410000e33c783b */ /* 0x000ea80000000200 */
[----:B------:R-:W2:Y:S04]  /*2260*/  LDSM.16.M88.4 R52, [R227+0x4900] ;  /* 0x00490000e334783b */ /* 0x000ea80000000200 */
[----:B------:R-:W2:Y:S04]  /*2270*/  LDSM.16.M88.4 R40, [R227+0x5100] ;  /* 0x00510000e328783b */ /* 0x000ea80000000200 */
[----:B------:R-:W-:Y:S04]  /*2280*/  LDSM.16.M88.4 R156, [R226] ;  /* 0x00000000e29c783b */ /* 0x000fe80000000200 */
[----:B------:R-:W-:Y:S04]  /*2290*/  LDSM.16.M88.4 R152, [R226+0x800] ;  /* 0x00080000e298783b */ /* 0x000fe80000000200 */
[----:B------:R-:W-:Y:S04]  /*22a0*/  LDSM.16.M88.4 R148, [R226+0x1000] ;  /* 0x00100000e294783b */ /* 0x000fe80000000200 */
[----:B------:R-:W-:Y:S01]  /*22b0*/  LDSM.16.M88.4 R144, [R226+0x1800] ;  /* 0x00180000e290783b */ /* 0x000fe20000000200 */
[-C--:B-1----:R-:W-:Y:S03]  /*22c0*/  HMMA.16816.F32.BF16 R36, R28, R84.reuse, RZ ;  /* 0x000000541c24723c */ /* 0x082fe600000418ff */
[----:B------:R-:W-:Y:S04]  /*22d0*/  LDSM.16.M88.4 R140, [R226+0x2000] ;  /* 0x00200000e28c783b */ /* 0x000fe80000000200 */
[----:B------:R-:W-:Y:S01]  /*22e0*/  LDSM.16.M88.4 R136, [R226+0x2800] ;  /* 0x00280000e288783b */ /* 0x000fe20000000200 */
[----:B------:R-:W-:Y:S03]  /*22f0*/  HMMA.16816.F32.BF16 R116, R32, R84, RZ ;  /* 0x000000542074723c */ /* 0x000fe600000418ff */
[----:B------:R-:W-:Y:S04]  /*2300*/  SHFL.IDX PT, R84, R93, 0x2, 0x181f ;  /* 0x00581f005d547f89 */ /* 0x000fe800000e0000 */
[----:B------:R-:W1:Y:S01]  /*2310*/  LDSM.16.M88.4 R112, [R224+0x6100] ;  /* 0x00610000e070783b */ /* 0x000e620000000200 */
[-C--:B----4-:R-:W-:Y:S03]  /*2320*/  HMMA.16816.F32.BF16 R80, R28, R76.reuse, RZ ;  /* 0x0000004c1c50723c */ /* 0x090fe600000418ff */
[----:B------:R-:W-:Y:S04]  /*2330*/  SHFL.IDX PT, R85, R93, 0x5, 0x181f ;  /* 0x00b81f005d557f89 */ /* 0x000fe800000e0000 */
[----:B------:R-:W-:Y:S01]  /*2340*/  LDSM.16.M88.4 R160, [R224+0x8100] ;  /* 0x00810000e0a0783b */ /* 0x000fe20000000200 */
[----:B------:R-:W-:Y:S03]  /*2350*/  HMMA.16816.F32.BF16 R24, R32, R76, RZ ;  /* 0x0000004c2018723c */ /* 0x000fe600000418ff */
[----:B------:R-:W-:Y:S01]  /*2360*/  @!PT LDS RZ, [RZ] ;  /* 0x00000000fffff984 */ /* 0x000fe20000000800 */
[----:B------:R-:W-:Y:S01]  /*2370*/  @!PT LDS RZ, [RZ] ;  /* 0x00000000fffff984 */ /* 0x000fe20000000800 */
[----:B------:R-:W-:Y:S01]  /*2380*/  @!PT LDS RZ, [RZ] ;  /* 0x00000000fffff984 */ /* 0x000fe20000000800 */
[----:B------:R4:W-:Y:S01]  /*2390*/  LDGSTS.E.BYPASS.LTC128B.128 [R229+0x100], [R98.64], !P5 ;  /* 0x0010000062e57fae */ /* 0x0009e2000e901d50 */
[----:B------:R-:W-:-:S04]  /*23a0*/  ISETP.LT.OR P5, PT, R2, 0x31, P2 ;  /* 0x000000310200780c */ /* 0x000fc800017a1670 */
[----:B------:R-:W-:Y:S08]  /*23b0*/  HMMA.16816.F32.BF16 R132, R32, R78, RZ ;  /* 0x0000004e2084723c */ /* 0x000ff000000418ff */
[-C--:B--2---:R-:W-:Y:S08]  /*23c0*/  HMMA.16816.F32.BF16 R72, R28, R68.reuse, RZ ;  /* 0x000000441c48723c */ /* 0x084ff000000418ff */
[C---:B---3--:R-:W-:Y:S08]  /*23d0*/  HMMA.16816.F32.BF16 R20, R32.reuse, R68, RZ ;  /* 0x000000442014723c */ /* 0x048ff000000418ff */
[----:B------:R-:W-:Y:S08]  /*23e0*/  HMMA.16816.F32.BF16 R128, R32, R70, RZ ;  /* 0x000000462080723c */ /* 0x000ff000000418ff */
[-C--:B------:R-:W-:Y:S08]  /*23f0*/  HMMA.16816.F32.BF16 R64, R28, R60.reuse, RZ ;  /* 0x0000003c1c40723c */ /* 0x080ff000000418ff */
[C---:B------:R-:W-:Y:S08]  /*2400*/  HMMA.16816.F32.BF16 R16, R32.reuse, R60, RZ ;  /* 0x0000003c2010723c */ /* 0x040ff000000418ff */
[----:B------:R-:W-:Y:S08]  /*2410*/  HMMA.16816.F32.BF16 R124, R32, R62, RZ ;  /* 0x0000003e207c723c */ /* 0x000ff000000418ff */
[-C--:B------:R-:W-:Y:S08]  /*2420*/  HMMA.16816.F32.BF16 R56, R28, R52.reuse, RZ ;  /* 0x000000341c38723c */ /* 0x080ff000000418ff */
[C---:B------:R-:W-:Y:S08]  /*2430*/  HMMA.16816.F32.BF16 R12, R32.reuse, R52, RZ ;  /* 0x00000034200c723c */ /* 0x040ff000000418ff */
[----:B------:R-:W-:Y:S08]  /*2440*/  HMMA.16816.F32.BF16 R120, R32, R54, RZ ;  /* 0x000000362078723c */ /* 0x000ff000000418ff */
[-C--:B------:R-:W-:Y:S08]  /*2450*/  HMMA.16816.F32.BF16 R48, R28, R40.reuse, RZ ;  /* 0x000000281c30723c */ /* 0x080ff000000418ff */
[C---:B------:R-:W-:Y:S08]  /*2460*/  HMMA.16816.F32.BF16 R8, R32.reuse, R40, RZ ;  /* 0x000000282008723c */ /* 0x040ff000000418ff */
[----:B------:R-:W-:Y:S08]  /*2470*/  HMMA.16816.F32.BF16 R44, R32, R42, RZ ;  /* 0x0000002a202c723c */ /* 0x000ff000000418ff */
[C---:B------:R-:W-:Y:S08]  /*2480*/  HMMA.16816.F32.BF16 R76, R28.reuse, R78, RZ ;  /* 0x0000004e1c4c723c */ /* 0x040ff000000418ff */
[C---:B------:R-:W-:Y:S08]  /*2490*/  HMMA.16816.F32.BF16 R68, R28.reuse, R70, RZ ;  /* 0x000000461c44723c */ /* 0x040ff000000418ff */
[C---:B------:R-:W-:Y:S08]  /*24a0*/  HMMA.16816.F32.BF16 R60, R28.reuse, R62, RZ ;  /* 0x0000003e1c3c723c */ /* 0x040ff000000418ff */
[C---:B------:R-:W-:Y:S08]  /*24b0*/  HMMA.16816.F32.BF16 R52, R28.reuse, R54, RZ ;  /* 0x000000361c34723c */ /* 0x040ff000000418ff */
[----:B------:R-:W-:Y:S08]  /*24c0*/  HMMA.16816.F32.BF16 R40, R28, R42, RZ ;  /* 0x0000002a1c28723c */ /* 0x000ff000000418ff */
[-C--:B------:R-:W-:Y:S08]  /*24d0*/  HMMA.16816.F32.BF16 R32, R32, R86.reuse, RZ ;  /* 0x000000562020723c */ /* 0x080ff000000418ff */
[----:B------:R-:W-:Y:S01]  /*24e0*/  HMMA.16816.F32.BF16 R28, R28, R86, RZ ;  /* 0x000000561c1c723c */ /* 0x000fe200000418ff */
[----:B------:R2:W3:Y:S04]  /*24f0*/  SHFL.IDX PT, R87, R93, 0x4, 0x181f ;  /* 0x00981f005d577f89 */ /* 0x0004e800000e0000 */
[----:B------:R-:W3:Y:S03]  /*2500*/  SHFL.IDX PT, R86, R94, 0x4, 0x181f ;  /* 0x00981f005e567f89 */ /* 0x000ee600000e0000 */
[C---:B-1----:R-:W-:Y:S08]  /*2510*/  HMMA.16816.F32.BF16 R80, R112.reuse, R156, R80 ;  /* 0x0000009c7050723c */ /* 0x042ff00000041850 */
[----:B------:R-:W-:Y:S01]  /*2520*/  HMMA.16816.F32.BF16 R72, R112, R152, R72 ;  /* 0x000000987048723c */ /* 0x000fe20000041848 */
[----:B--2---:R-:W-:Y:S01]  /*2530*/  IMAD.X R93, R95, 0x1, R235, P3 ;  /* 0x000000015f5d7824 */ /* 0x004fe200018e06eb */
[----:B------:R-:W-:-:S06]  /*2540*/  IADD3 R88, P3, R84, R236, RZ ;  /* 0x000000ec54587210 */ /* 0x000fcc0007f7e0ff */
[----:B------:R-:W-:Y:S01]  /*2550*/  HMMA.16816.F32.BF16 R64, R112, R148, R64 ;  /* 0x000000947040723c */ /* 0x000fe20000041840 */
[----:B------:R1:W2:Y:S01]  /*2560*/  SHFL.IDX PT, R84, R94, 0x5, 0x181f ;  /* 0x00b81f005e547f89 */ /* 0x0002a200000e0000 */
[----:B------:R-:W-:-:S03]  /*2570*/  IMAD.X R89, R89, 0x1, R235, P3 ;  /* 0x0000000159597824 */ /* 0x000fc600018e06eb */
[----:B------:R2:W-:Y:S03]  /*2580*/  LDGSTS.E.BYPASS.LTC128B.128 [R229+0x900], [R92.64], !P0 ;  /* 0x009000005ce57fae */ /* 0x0005e6000c101d50 */
[C---:B------:R-:W-:Y:S01]  /*2590*/  HMMA.16816.F32.BF16 R56, R112.reuse, R144, R56 ;  /* 0x000000907038723c */ /* 0x040fe20000041838 */
[----:B------:R2:W-:Y:S07]  /*25a0*/  LDGSTS.E.BYPASS.LTC128B.128 [R229+0x1100], [R88.64], !P6 ;  /* 0x0110000058e57fae */ /* 0x0005ee000f101d50 */
[----:B------:R-:W-:Y:S01]  /*25b0*/  HMMA.16816.F32.BF16 R48, R112, R140, R48 ;  /* 0x0000008c7030723c */ /* 0x000fe20000041830 */
[----:B-1----:R-:W-:-:S07]  /*25c0*/  IADD3 R94, P3, R91, R236, RZ ;  /* 0x000000ec5b5e7210 */ /* 0x002fce0007f7e0ff */
[----:B------:R-:W-:Y:S01]  /*25d0*/  HMMA.16816.F32.BF16 R36, R112, R136, R36 ;  /* 0x000000887024723c */ /* 0x000fe20000041824 */
[----:B------:R-:W-:Y:S01]  /*25e0*/  IMAD.X R95, R90, 0x1, R235, P3 ;  /* 0x000000015a5f7824 */ /* 0x000fe200018e06eb */
[----:B------:R-:W-:Y:S02]  /*25f0*/  ISETP.LT.OR P3, PT, R2, 0x41, P2 ;  /* 0x000000410200780c */ /* 0x000fe40001761670 */
[----:B---3--:R-:W-:-:S04]  /*2600*/  IADD3 R90, P0, R87, R236, RZ ;  /* 0x000000ec575a7210 */ /* 0x008fc80007f1e0ff */
[C---:B------:R-:W-:Y:S01]  /*2610*/  HMMA.16816.F32.BF16 R76, R112.reuse, R158, R76 ;  /* 0x0000009e704c723c */ /* 0x040fe2000004184c */
[----:B------:R-:W-:Y:S01]  /*2620*/  ISETP.LT.OR P2, PT, R2, 0x51, P2 ;  /* 0x000000510200780c */ /* 0x000fe20001741670 */
[----:B------:R-:W-:Y:S01]  /*2630*/  IMAD.MOV.U32 R2, RZ, RZ, 0x40 ;  /* 0x00000040ff027424 */ /* 0x000fe200078e00ff */
[----:B------:R1:W-:Y:S01]  /*2640*/  LDGSTS.E.BYPASS.LTC128B.128 [R229+0x1900], [R94.64], !P5 ;  /* 0x019000005ee57fae */ /* 0x0003e2000e901d50 */
[--C-:B------:R-:W-:Y:S01]  /*2650*/  IMAD.X R91, R86, 0x1, R235.reuse, P0 ;  /* 0x00000001565b7824 */ /* 0x100fe200000e06eb */
[----:B------:R-:W-:Y:S02]  /*2660*/  IADD3 R86, P0, R85, R236, RZ ;  /* 0x000000ec55567210 */ /* 0x000fe40007f1e0ff */
[----:B------:R-:W-:Y:S01]  /*2670*/  SEL R2, R2, 0xffffffc0, !P1 ;  /* 0xffffffc002027807 */ /* 0x000fe20004800000 */
[C---:B------:R-:W-:Y:S02]  /*2680*/  HMMA.16816.F32.BF16 R68, R112.reuse, R154, R68 ;  /* 0x0000009a7044723c */ /* 0x040fe40000041844 */
[----:B--2---:R-:W-:Y:S01]  /*2690*/  IMAD.X R87, R84, 0x1, R235, P0 ;  /* 0x0000000154577824 */ /* 0x004fe200000e06eb */
[----:B------:R2:W-:Y:S01]  /*26a0*/  LDGSTS.E.BYPASS.LTC128B.128 [R229+0x2100], [R90.64], !P3 ;  /* 0x021000005ae57fae */ /* 0x0005e2000d901d50 */
[----:B------:R-:W-:Y:S01]  /*26b0*/  IMAD.IADD R222, R227, 0x1, R2 ;  /* 0x00000001e3de7824 */ /* 0x000fe200078e0202 */
[----:B------:R-:W-:Y:S01]  /*26c0*/  ISETP.GT.AND P3, PT, R233, 0x5f, PT ;  /* 0x0000005fe900780c */ /* 0x000fe20003f64270 */
[----:B------:R-:W-:Y:S01]  /*26d0*/  IMAD.IADD R212, R2, 0x1, R226 ;  /* 0x0000000102d47824 */ /* 0x000fe200078e02e2 */
[----:B------:R3:W-:Y:S01]  /*26e0*/  LDGSTS.E.BYPASS.LTC128B.128 [R229+0x2900], [R86.64], !P2 ;  /* 0x0290000056e57fae */ /* 0x0007e2000d101d50 */
[----:B------:R-:W-:Y:S01]  /*26f0*/  HMMA.16816.F32.BF16 R60, R112, R150, R60 ;  /* 0x00000096703c723c */ /* 0x000fe2000004183c */
[----:B------:R-:W-:-:S02]  /*2700*/  IADD3 R2, R6, -0x1, RZ ;  /* 0xffffffff06027810 */ /* 0x000fc40007ffe0ff */
[----:B------:R-:W-:Y:S02]  /*2710*/  LDSM.16.M88.4 R108, [R223+0x8100] ;  /* 0x00810000df6c783b */ /* 0x000fe40000000200 */
[----:B------:R-:W-:Y:S02]  /*2720*/  ISETP.GT.AND P0, PT, R2, R230, PT ;  /* 0x000000e60200720c */ /* 0x000fe40003f04270 */
[----:B------:R-:W3:Y:S01]  /*2730*/  LDSM.16.M88.4 R104, [R222+0x3100] ;  /* 0x00310000de68783b */ /* 0x000ee20000000200 */
[C---:B------:R-:W-:Y:S03]  /*2740*/  HMMA.16816.F32.BF16 R52, R112.reuse, R146, R52 ;  /* 0x000000927034723c */ /* 0x040fe60000041834 */
[----:B------:R-:W3:Y:S04]  /*2750*/  LDSM.16.M88.4 R100, [R222+0x3900] ;  /* 0x00390000de64783b */ /* 0x000ee80000000200 */
[----:B----4-:R-:W4:Y:S01]  /*2760*/  LDSM.16.M88.4 R96, [R222+0x4100] ;  /* 0x00410000de60783b */ /* 0x010f220000000200 */
[C---:B------:R-:W-:Y:S03]  /*2770*/  HMMA.16816.F32.BF16 R40, R112.reuse, R142, R40 ;  /* 0x0000008e7028723c */ /* 0x040fe60000041828 */
[----:B-1----:R-:W1:Y:S04]  /*2780*/  LDSM.16.M88.4 R92, [R222+0x4900] ;  /* 0x00490000de5c783b */ /* 0x002e680000000200 */
[----:B--2---:R-:W2:Y:S01]  /*2790*/  LDSM.16.M88.4 R88, [R222+0x5100] ;  /* 0x00510000de58783b */ /* 0x004ea20000000200 */
[----:B------:R-:W-:Y:S03]  /*27a0*/  HMMA.16816.F32.BF16 R28, R112, R138, R28 ;  /* 0x0000008a701c723c */ /* 0x000fe6000004181c */
[----:B---3--:R-:W3:Y:S04]  /*27b0*/  LDSM.16.M88.4 R84, [R222+0x5900] ;  /* 0x00590000de54783b */ /* 0x008ee80000000200 */
[----:B------:R-:W1:Y:S01]  /*27c0*/  LDSM.16.M88.4 R112, [R223+0x6100] ;  /* 0x00610000df70783b */ /* 0x000e620000000200 */
[C---:B------:R-:W-:Y:S03]  /*27d0*/  HMMA.16816.F32.BF16 R24, R160.reuse, R156, R24 ;  /* 0x0000009ca018723c */ /* 0x040fe60000041818 */
[----:B------:R-:W-:Y:S04]  /*27e0*/  LDSM.16.M88.4 R164, [R221+0x6100] ;  /* 0x00610000dda4783b */ /* 0x000fe80000000200 */
[----:B------:R-:W0:Y:S01]  /*27f0*/  LDGDEPBAR ;  /* 0x00000000000079af */ /* 0x000e220000000000 */
        /* <DEDUP_REMOVED lines=9> */
[C---:B------:R-:W-:Y:S01]  /*2890*/  HMMA.16816.F32.BF16 R124, R160.reuse, R150, R124 ;  /* 0x00000096a07c723c */ /* 0x040fe2000004187c */
[----:B------:R-:W-:Y:S07]  /*28a0*/  LDSM.16.M88.4 R148, [R212+0x1000] ;  /* 0x00100000d494783b */ /* 0x000fee0000000200 */
[C---:B------:R-:W-:Y:S01]  /*28b0*/  HMMA.16816.F32.BF16 R120, R160.reuse, R146, R120 ;  /* 0x00000092a078723c */ /* 0x040fe20000041878 */
[----:B------:R-:W-:Y:S07]  /*28c0*/  LDSM.16.M88.4 R144, [R212+0x1800] ;  /* 0x00180000d490783b */ /* 0x000fee0000000200 */
[C---:B------:R-:W-:Y:S01]  /*28d0*/  HMMA.16816.F32.BF16 R44, R160.reuse, R142, R44 ;  /* 0x0000008ea02c723c */ /* 0x040fe2000004182c */
[----:B------:R-:W-:Y:S07]  /*28e0*/  LDSM.16.M88.4 R140, [R212+0x2000] ;  /* 0x00200000d48c783b */ /* 0x000fee0000000200 */
[----:B------:R-:W-:Y:S01]  /*28f0*/  HMMA.16816.F32.BF16 R32, R160, R138, R32 ;  /* 0x0000008aa020723c */ /* 0x000fe20000041820 */
[----:B------:R-:W2:Y:S04]  /*2900*/  LDSM.16.M88.4 R160, [R221+0x8100] ;  /* 0x00810000dda0783b */ /* 0x000ea80000000200 */
[----:B------:R-:W3:Y:S01]  /*2910*/  LDSM.16.M88.4 R136, [R212+0x2800] ;  /* 0x00280000d488783b */ /* 0x000ee20000000200 */
[----:B------:R-:W-:-:S04]  /*2920*/  DEPBAR.LE SB0, 0x0 ;  /* 0x000080000000791a */ /* 0x000fc80000000000 */
[C---:B------:R-:W-:Y:S08]  /*2930*/  HMMA.16816.F32.BF16 R24, R108.reuse, R104, R24 ;  /* 0x000000686c18723c */ /* 0x040ff00000041818 */
[C---:B------:R-:W-:Y:S08]  /*2940*/  HMMA.16816.F32.BF16 R20, R108.reuse, R100, R20 ;  /* 0x000000646c14723c */ /* 0x040ff00000041814 */
[C---:B----4-:R-:W-:Y:S08]  /*2950*/  HMMA.16816.F32.BF16 R16, R108.reuse, R96, R16 ;  /* 0x000000606c10723c */ /* 0x050ff00000041810 */
[C---:B-1----:R-:W-:Y:S08]  /*2960*/  HMMA.16816.F32.BF16 R12, R108.reuse, R92, R12 ;  /* 0x0000005c6c0c723c */ /* 0x042ff0000004180c */
[C---:B--2---:R-:W-:Y:S08]  /*2970*/  HMMA.16816.F32.BF16 R8, R108.reuse, R88, R8 ;  /* 0x000000586c08723c */ /* 0x044ff00000041808 */
[C---:B---3--:R-:W-:Y:S08]  /*2980*/  HMMA.16816.F32.BF16 R116, R108.reuse, R84, R116 ;  /* 0x000000546c74723c */ /* 0x048ff00000041874 */
        /* <DEDUP_REMOVED lines=67> */
[----:B------:R-:W-:-:S03]  /*2dc0*/  IADD3 R2, P0, R86, UR10, RZ ;  /* 0x0000000a56027c10 */ /* 0x000fc6000ff1e0ff */
[----:B------:R-:W-:-:S05]  /*2dd0*/  IMAD R84, R231, c[0x0][0x1f4], R84 ;  /* 0x00007d00e7547a24 */ /* 0x000fca00078e0254 */
[----:B------:R-:W-:Y:S02]  /*2de0*/  IADD3.X R84, R87, UR6, R84, P0, !PT ;  /* 0x0000000657547c10 */ /* 0x000fe400087fe454 */
[----:B------:R-:W-:-:S04]  /*2df0*/  LEA R98, P0, R2, c[0x0][0x1c8], 0x1 ;  /* 0x0000720002627a11 */ /* 0x000fc800078008ff */
[----:B------:R-:W-:Y:S01]  /*2e00*/  LEA.HI.X R2, R2, c[0x0][0x1cc], R84, 0x1, P0 ;  /* 0x0000730002027a11 */ /* 0x000fe200000f0c54 */
[----:B------:R-:W1:Y:S04]  /*2e10*/  SHFL.IDX PT, R93, R98, RZ, 0x181f ;  /* 0x00181fff625d7589 */ /* 0x000e6800000e0000 */
[----:B------:R-:W2:Y:S04]  /*2e20*/  SHFL.IDX PT, R94, R2, RZ, 0x181f ;  /* 0x00181fff025e7589 */ /* 0x000ea800000e0000 */
[----:B------:R-:W3:Y:S04]  /*2e30*/  SHFL.IDX PT, R91, R98, 0x1, 0x181f ;  /* 0x00381f00625b7f89 */ /* 0x000ee800000e0000 */
[----:B------:R-:W-:Y:S04]  /*2e40*/  SHFL.IDX PT, R89, R98, 0x2, 0x181f ;  /* 0x00581f0062597f89 */ /* 0x000fe800000e0000 */
[----:B------:R-:W4:Y:S04]  /*2e50*/  SHFL.IDX PT, R92, R2, 0x1, 0x181f ;  /* 0x00381f00025c7f89 */ /* 0x000f2800000e0000 */
[----:B------:R-:W5:Y:S04]  /*2e60*/  SHFL.IDX PT, R87, R98, 0x3, 0x181f ;  /* 0x00781f0062577f89 */ /* 0x000f6800000e0000 */
[----:B------:R-:W5:Y:S01]  /*2e70*/  SHFL.IDX PT, R85, R98, 0x4, 0x181f ;  /* 0x00981f0062557f89 */ /* 0x000f6200000e0000 */
[----:B-1----:R-:W-:-:S03]  /*2e80*/  IADD3 R96, P0, R93, R236, RZ ;  /* 0x000000ec5d607210 */ /* 0x002fc60007f1e0ff */
[----:B------:R1:W1:Y:S02]  /*2e90*/  SHFL.IDX PT, R84, R98, 0x5, 0x181f ;  /* 0x00b81f0062547f89 */ /* 0x00026400000e0000 */
[----:B--2---:R-:W-:Y:S02]  /*2ea0*/  IMAD.X R97, R94, 0x1, R235, P0 ;  /* 0x000000015e617824 */ /* 0x004fe400000e06eb */
[----:B------:R-:W-:Y:S01]  /*2eb0*/  SHFL.IDX PT, R90, R2, 0x2, 0x181f ;  /* 0x00581f00025a7f89 */ /* 0x000fe200000e0000 */
[----:B---3--:R-:W-:-:S03]  /*2ec0*/  IADD3 R94, P0, R91, R236, RZ ;  /* 0x000000ec5b5e7210 */ /* 0x008fc60007f1e0ff */
[----:B------:R-:W2:Y:S04]  /*2ed0*/  SHFL.IDX PT, R88, R2, 0x3, 0x181f ;  /* 0x00781f0002587f89 */ /* 0x000ea800000e0000 */
[----:B------:R-:W3:Y:S01]  /*2ee0*/  SHFL.IDX PT, R86, R2, 0x4, 0x181f ;  /* 0x00981f0002567f89 */ /* 0x000ee200000e0000 */
[----:B----4-:R-:W-:-:S03]  /*2ef0*/  IMAD.X R95, R92, 0x1, R235, P0 ;  /* 0x000000015c5f7824 */ /* 0x010fc600000e06eb */
[----:B------:R-:W4:Y:S01]  /*2f00*/  SHFL.IDX PT, R2, R2, 0x5, 0x181f ;  /* 0x00b81f0002027f89 */ /* 0x000f2200000e0000 */
[----:B-----5:R-:W-:-:S03]  /*2f10*/  IADD3 R92, P2, R87, R236, RZ ;  /* 0x000000ec575c7210 */ /* 0x020fc60007f5e0ff */
[----:B------:R5:W-:Y:S01]  /*2f20*/  LDGSTS.E.BYPASS.LTC128B.128 [R229+0x3100], [R96.64], !P4 ;  /* 0x0310000060e57fae */ /* 0x000be2000e101d50 */
[----:B-1----:R-:W-:-:S03]  /*2f30*/  IADD3 R98, P1, R85, R236, RZ ;  /* 0x000000ec55627210 */ /* 0x002fc60007f3e0ff */
[----:B------:R1:W-:Y:S01]  /*2f40*/  LDGSTS.E.BYPASS.LTC128B.128 [R229+0x3900], [R94.64], !P4 ;  /* 0x039000005ee57fae */ /* 0x0003e2000e101d50 */
[-C--:B------:R-:W-:Y:S01]  /*2f50*/  IADD3 R84, P0, R84, R236.reuse, RZ ;  /* 0x000000ec54547210 */ /* 0x080fe20007f1e0ff */
[--C-:B--2---:R-:W-:Y:S02]  /*2f60*/  IMAD.X R93, R88, 0x1, R235.reuse, P2 ;  /* 0x00000001585d7824 */ /* 0x104fe400010e06eb */
[--C-:B---3--:R-:W-:Y:S02]  /*2f70*/  IMAD.X R99, R86, 0x1, R235.reuse, P1 ;  /* 0x0000000156637824 */ /* 0x108fe400008e06eb */
[----:B----4-:R-:W-:Y:S01]  /*2f80*/  IMAD.X R85, R2, 0x1, R235, P0 ;  /* 0x0000000102557824 */ /* 0x010fe200000e06eb */
[----:B-----5:R-:W-:-:S05]  /*2f90*/  IADD3 R96, P5, R89, R236, RZ ;  /* 0x000000ec59607210 */ /* 0x020fca0007fbe0ff */
[----:B------:R-:W-:-:S05]  /*2fa0*/  IMAD.X R97, R90, 0x1, R235, P5 ;  /* 0x000000015a617824 */ /* 0x000fca00028e06eb */
[----:B------:R1:W-:Y:S04]  /*2fb0*/  LDGSTS.E.BYPASS.LTC128B.128 [R229+0x4100], [R96.64], !P4 ;  /* 0x0410000060e57fae */ /* 0x0003e8000e101d50 */
[----:B------:R1:W-:Y:S04]  /*2fc0*/  LDGSTS.E.BYPASS.LTC128B.128 [R229+0x4900], [R92.64], !P4 ;  /* 0x049000005ce57fae */ /* 0x0003e8000e101d50 */
[----:B------:R1:W-:Y:S04]  /*2fd0*/  LDGSTS.E.BYPASS.LTC128B.128 [R229+0x5100], [R98.64], !P4 ;  /* 0x0510000062e57fae */ /* 0x0003e8000e101d50 */
[----:B------:R1:W-:Y:S02]  /*2fe0*/  LDGSTS.E.BYPASS.LTC128B.128 [R229+0x5900], [R84.64], !P4 ;  /* 0x0590000054e57fae */ /* 0x0003e4000e101d50 */
.L_x_2408:
[----:B-1----:R-:W-:Y:S01]  /*2ff0*/  LEA.HI R85, R173, R171, RZ, 0x2 ;  /* 0x000000abad557211 */ /* 0x002fe200078f10ff */
[----:B------:R-:W-:Y:S01]  /*3000*/  ULDC UR13, c[0x0][0x324] ;  /* 0x0000c900000d7ab9 */ /* 0x000fe20000000800 */
[----:B------:R-:W-:Y:S01]  /*3010*/  LOP3.LUT R84, R172, 0xffffffe0, RZ, 0xc0, !PT ;  /* 0xffffffe0ac547812 */ /* 0x000fe200078ec0ff */
[----:B------:R-:W-:Y:S01]  /*3020*/  ULOP3.LUT UR13, URZ, UR13, URZ, 0x33, !UPT ;  /* 0x0000000d3f0d7292 */ /* 0x000fe2000f8e333f */
[----:B------:R-:W-:Y:S01]  /*3030*/  LOP3.LUT R85, R85, 0xfffffffc, RZ, 0xc0, !PT ;  /* 0xfffffffc55557812 */ /* 0x000fe200078ec0ff */
[----:B------:R-:W0:Y:S01]  /*3040*/  LDGDEPBAR ;  /* 0x00000000000079af */ /* 0x000e220000000000 */
[----:B------:R-:W-:Y:S01]  /*3050*/  SHF.R.S32.HI R86, RZ, 0x1f, R170 ;  /* 0x0000001fff567819 */ /* 0x000fe200000114aa */
[C---:B------:R-:W-:Y:S01]  /*3060*/  IMAD.IADD R84, R171.reuse, 0x1, -R84 ;  /* 0x00000001ab547824 */ /* 0x040fe200078e0a54 */
[----:B------:R-:W-:Y:S01]  /*3070*/  PLOP3.LUT P1, PT, PT, PT, UP2, 0x80, 0x0 ;  /* 0x000000000000781c */ /* 0x000fe20003f2f028 */
[----:B------:R-:W-:Y:S01]  /*3080*/  IMAD.IADD R171, R171, 0x1, -R85 ;  /* 0x00000001abab7824 */ /* 0x000fe200078e0a55 */
[----:B------:R-:W-:-:S02]  /*3090*/  LEA.HI R86, R86, R170, RZ, 0x2 ;  /* 0x000000aa56567211 */ /* 0x000fc400078f10ff */
[----:B------:R-:W-:Y:S02]  /*30a0*/  SHF.R.S32.HI R2, RZ, 0x1f, R84 ;  /* 0x0000001fff027819 */ /* 0x000fe40000011454 */
[----:B------:R-:W-:Y:S02]  /*30b0*/  LOP3.LUT R86, R86, 0xffffffc, RZ, 0xc0, !PT ;  /* 0x0ffffffc56567812 */ /* 0x000fe400078ec0ff */
[----:B------:R-:W-:Y:S02]  /*30c0*/  LEA.HI R85, R171, R171, RZ, 0x1 ;  /* 0x000000abab557211 */ /* 0x000fe400078f08ff */
[----:B------:R-:W-:Y:S01]  /*30d0*/  LEA.HI R2, R2, R84, RZ, 0x2 ;  /* 0x0000005402027211 */ /* 0x000fe200078f10ff */
[----:B------:R-:W-:Y:S01]  /*30e0*/  IMAD.IADD R170, R170, 0x1, -R86 ;  /* 0x00000001aaaa7824 */ /* 0x000fe200078e0a56 */
[----:B------:R-:W-:Y:S01]  /*30f0*/  PLOP3.LUT P0, PT, PT, PT, UP2, 0x80, 0x0 ;  /* 0x000000000000781c */ /* 0x000fe20003f0f028 */
[----:B------:R-:W-:Y:S01]  /*3100*/  IMAD.SHL.U32 R87, R85, 0x20, RZ ;  /* 0x0000002055577824 */ /* 0x000fe200078e00ff */
[----:B------:R-:W-:-:S02]  /*3110*/  LEA.HI.SX32 R86, R2, UR19, 0x1e ;  /* 0x0000001302567c11 */ /* 0x000fc4000f8ff2ff */
[----:B------:R-:W-:Y:S02]  /*3120*/  LOP3.LUT R85, R85, 0x1ffffffe, RZ, 0xc0, !PT ;  /* 0x1ffffffe55557812 */ /* 0x000fe400078ec0ff */
[----:B------:R-:W-:Y:S01]  /*3130*/  LOP3.LUT R87, R87, 0xffffffc0, RZ, 0xc0, !PT ;  /* 0xffffffc057577812 */ /* 0x000fe200078ec0ff */
[----:B------:R-:W-:Y:S02]  /*3140*/  IMAD R86, R170, 0x10, R86 ;  /* 0x00000010aa567824 */ /* 0x000fe400078e0256 */
[----:B------:R-:W-:Y:S02]  /*3150*/  IMAD.IADD R85, R171, 0x1, -R85 ;  /* 0x00000001ab557824 */ /* 0x000fe400078e0a55 */
[----:B------:R-:W-:-:S04]  /*3160*/  IMAD.IADD R86, R87, 0x1, R86 ;  /* 0x0000000157567824 */ /* 0x000fc800078e0256 */
[----:B------:R-:W-:-:S04]  /*3170*/  IMAD R237, R85, 0x8, R86 ;  /* 0x0000000855ed7824 */ /* 0x000fc800078e0256 */
[----:B------:R-:W-:-:S04]  /*3180*/  @P1 IMAD.HI.U32 R85, R237, c[0x0][0x2c8], RZ ;  /* 0x0000b200ed551a27 */ /* 0x000fc800078e00ff */
[----:B------:R-:W-:Y:S01]  /*3190*/  IMAD.MOV.U32 R96, RZ, RZ, R237 ;  /* 0x000000ffff607224 */ /* 0x000fe200078e00ed */
[----:B------:R-:W-:Y:S02]  /*31a0*/  @P0 SHF.R.U32.HI R96, RZ, c[0x0][0x2cc], R85 ;  /* 0x0000b300ff600a19 */ /* 0x000fe40000011655 */
[----:B------:R-:W-:Y:S02]  /*31b0*/  LOP3.LUT R85, R2, 0x7ffffffc, RZ, 0xc0, !PT ;  /* 0x7ffffffc02557812 */ /* 0x000fe400078ec0ff */
[----:B------:R-:W-:Y:S01]  /*31c0*/  PLOP3.LUT P0, PT, PT, PT, UP1, 0x40, 0x0 ;  /* 0x000000000000781c */ /* 0x000fe20003f0e818 */
[----:B------:R-:W1:Y:S02]  /*31d0*/  SHFL.IDX PT, R2, R96, RZ, 0x1c1f ;  /* 0x001c1fff60027589 */ /* 0x000e6400000e0000 */
[----:B------:R-:W-:Y:S02]  /*31e0*/  IMAD.IADD R85, R84, 0x1, -R85 ;  /* 0x0000000154557824 */ /* 0x000fe400078e0a55 */
[----:B------:R-:W-:-:S02]  /*31f0*/  IMAD.MOV.U32 R84, RZ, RZ, c[0x0][0x2ac] ;  /* 0x0000ab00ff547624 */ /* 0x000fc400078e00ff */
[----:B------:R-:W-:Y:S02]  /*3200*/  IMAD.SHL.U32 R238, R85, 0x2, RZ ;  /* 0x0000000255ee7824 */ /* 0x000fe400078e00ff */
[----:B------:R-:W-:Y:S02]  /*3210*/  IMAD R84, R84, c[0x0][0x1d0], R3 ;  /* 0x0000740054547a24 */ /* 0x000fe400078e0203 */
[--C-:B------:R-:W-:Y:S01]  /*3220*/  IMAD.IADD R100, R3, 0x1, -R238.reuse ;  /* 0x0000000103647824 */ /* 0x100fe200078e0aee */
[----:B------:R-:W-:Y:S01]  /*3230*/  IADD3 R98, -R238, 0x1, R5 ;  /* 0x00000001ee627810 */ /* 0x000fe20007ffe105 */
[----:B------:R-:W-:Y:S02]  /*3240*/  IMAD.IADD R97, R84, 0x1, -R238 ;  /* 0x0000000154617824 */ /* 0x000fe400078e0aee */
[----:B------:R-:W-:Y:S01]  /*3250*/  IMAD.IADD R5, R168, 0x1, R7 ;  /* 0x00000001a8057824 */ /* 0x000fe200078e0207 */
[----:B------:R-:W-:-:S04]  /*3260*/  IADD3 R98, R98, -c[0x0][0x168], RZ ;  /* 0x80005a0062627a10 */ /* 0x000fc80007ffe0ff */
[C---:B------:R-:W-:Y:S02]  /*3270*/  IADD3 R99, R98.reuse, c[0x0][0x328], RZ ;  /* 0x0000ca0062637a10 */ /* 0x040fe40007ffe0ff */
[----:B------:R-:W-:-:S03]  /*3280*/  IADD3 R98, R98, UR13, RZ ;  /* 0x0000000d62627c10 */ /* 0x000fc6000fffe0ff */
[--C-:B-1----:R-:W-:Y:S02]  /*3290*/  IMAD.IADD R87, R99, 0x1, R2.reuse ;  /* 0x0000000163577824 */ /* 0x102fe400078e0202 */
[----:B------:R-:W-:-:S03]  /*32a0*/  IMAD.IADD R84, R98, 0x1, R2 ;  /* 0x0000000162547824 */ /* 0x000fc600078e0202 */
[----:B------:R-:W-:Y:S01]  /*32b0*/  IMNMX R87, R87, R97, PT ;  /* 0x0000006157577217 */ /* 0x000fe20003800200 */
[----:B------:R-:W-:Y:S05]  /*32c0*/  @P0 BRA `(.L_x_2409) ;  /* 0x0000015000000947 */ /* 0x000fea0003800000 */
[----:B------:R-:W-:Y:S01]  /*32d0*/  IMAD.U32 R7, RZ, RZ, UR8 ;  /* 0x00000008ff077e24 */ /* 0x000fe2000f8e00ff */
        /* <DEDUP_REMOVED lines=11> */
.L_x_2411:
[----:B------:R-:W-:-:S04]  /*3390*/  MOV R2, c[0x0][0x32c] ;  /* 0x0000cb0000027a02 */ /* 0x000fc80000000f00 */
[----:B------:R-:W-:-:S13]  /*33a0*/  ISETP.NE.AND P0, PT, R2, 0x1, PT ;  /* 0x000000010200780c */ /* 0x000fda0003f05270 */
[----:B------:R-:W-:-:S05]  /*33b0*/  @P0 IMAD.HI.U32 R2, R7, c[0x0][0x330], RZ ;  /* 0x0000cc0007020a27 */ /* 0x000fca00078e00ff */
[----:B------:R-:W-:Y:S02]  /*33c0*/  @P0 SHF.R.U32.HI R7, RZ, c[0x0][0x334], R2 ;  /* 0x0000cd00ff070a19 */ /* 0x000fe40000011602 */
.L_x_2412:
[----:B------:R-:W-:Y:S05]  /*33d0*/  BSYNC B0 ;  /* 0x0000000000007941 */ /* 0x000fea0003800000 */
.L_x_2410:
[----:B------:R-:W-:-:S05]  /*33e0*/  IMAD R7, R7, c[0x0][0x32c], R100 ;  /* 0x0000cb0007077a24 */ /* 0x000fca00078e0264 */
[----:B------:R-:W-:Y:S02]  /*33f0*/  IADD3 R2, R7, c[0x0][0x32c], RZ ;  /* 0x0000cb0007027a10 */ /* 0x000fe40007ffe0ff */
[----:B------:R-:W-:Y:S02]  /*3400*/  IMNMX R84, R84, R7, !PT ;  /* 0x0000000754547217 */ /* 0x000fe40007800200 */
[----:B------:R-:W-:Y:S02]  /*3410*/  IMNMX R87, R87, R2, PT ;  /* 0x0000000257577217 */ /* 0x000fe40003800200 */
.L_x_2409:
[----:B------:R-:W1:Y:S01]  /*3420*/  SHFL.IDX PT, R2, R96, 0x1, 0x1c1f ;  /* 0x003c1f0060027f89 */ /* 0x000e6200000e0000 */
[----:B------:R-:W-:Y:S01]  /*3430*/  PLOP3.LUT P0, PT, PT, PT, UP1, 0x40, 0x0 ;  /* 0x000000000000781c */ /* 0x000fe20003f0e818 */
[--C-:B-1----:R-:W-:Y:S02]  /*3440*/  IMAD.IADD R142, R99, 0x1, R2.reuse ;  /* 0x00000001638e7824 */ /* 0x102fe400078e0202 */
[----:B------:R-:W-:-:S03]  /*3450*/  IMAD.IADD R139, R98, 0x1, R2 ;  /* 0x00000001628b7824 */ /* 0x000fc600078e0202 */
[----:B------:R-:W-:-:S07]  /*3460*/  IMNMX R142, R142, R97, PT ;  /* 0x000000618e8e7217 */ /* 0x000fce0003800200 */
        /* <DEDUP_REMOVED lines=13> */
.L_x_2415:
[----:B------:R-:W-:-:S04]  /*3540*/  MOV R2, c[0x0][0x32c] ;  /* 0x0000cb0000027a02 */ /* 0x000fc80000000f00 */
[----:B------:R-:W-:-:S13]  /*3550*/  ISETP.NE.AND P0, PT, R2, 0x1, PT ;  /* 0x000000010200780c */ /* 0x000fda0003f05270 */
[----:B------:R-:W-:-:S05]  /*3560*/  @P0 IMAD.HI.U32 R2, R7, c[0x0][0x330], RZ ;  /* 0x0000cc0007020a27 */ /* 0x000fca00078e00ff */
[----:B------:R-:W-:Y:S02]  /*3570*/  @P0 SHF.R.U32.HI R7, RZ, c[0x0][0x334], R2 ;  /* 0x0000cd00ff070a19 */ /* 0x000fe40000011602 */
.L_x_2416:
[----:B------:R-:W-:Y:S05]  /*3580*/  BSYNC B0 ;  /* 0x0000000000007941 */ /* 0x000fea0003800000 */
.L_x_2414:
[----:B------:R-:W-:-:S05]  /*3590*/  IMAD R7, R7, c[0x0][0x32c], R100 ;  /* 0x0000cb0007077a24 */ /* 0x000fca00078e0264 */
[----:B------:R-:W-:Y:S02]  /*35a0*/  IADD3 R2, R7, c[0x0][0x32c], RZ ;  /* 0x0000cb0007027a10 */ /* 0x000fe40007ffe0ff */
[----:B------:R-:W-:Y:S02]  /*35b0*/  IMNMX R139, R139, R7, !PT ;  /* 0x000000078b8b7217 */ /* 0x000fe40007800200 */
[----:B------:R-:W-:Y:S02]  /*35c0*/  IMNMX R142, R142, R2, PT ;  /* 0x000000028e8e7217 */ /* 0x000fe40003800200 */
.L_x_2413:
[C---:B------:R-:W-:Y:S02]  /*35d0*/  ISETP.GE.AND P0, PT, R3.reuse, 0x2, PT ;  /* 0x000000020300780c */ /* 0x040fe40003f06270 */
        /* <DEDUP_REMOVED lines=10> */
[C---:B------:R-:W-:Y:S02]  /*3680*/  ISETP.GT.AND P1, PT, R84.reuse, 0x8, !P1 ;  /* 0x000000085400780c */ /* 0x040fe40004f24270 */
        /* <DEDUP_REMOVED lines=28> */
[C---:B------:R-:W-:Y:S02]  /*3850*/  ISETP.GT.AND P0, PT, R84.reuse, 0x21, !P1 ;  /* 0x000000215400780c */ /* 0x040fe40004f04270 */
        /* <DEDUP_REMOVED lines=50> */
[----:B------:R-:W-:Y:S02]  /*3b80*/  ISETP.GE.AND P6, PT, R3, 0x51, PT ;  /* 0x000000510300780c */ /* 0x000fe40003fc6270 */
        /* <DEDUP_REMOVED lines=17> */
[----:B------:R-:W-:Y:S01]  /*3ca0*/  ISETP.GT.AND P0, PT, R84, RZ, !P1 ;  /* 0x000000ff5400720c */ /* 0x000fe20004f04270 */
[----:B------:R-:W1:Y:S01]  /*3cb0*/  SHFL.IDX PT, R28, R96, 0x2, 0x1c1f ;  /* 0x005c1f00601c7f89 */ /* 0x000e6200000e0000 */
[----:B------:R-:W-:Y:S02]  /*3cc0*/  ISETP.GE.AND P1, PT, R3, 0x5a, PT ;  /* 0x0000005a0300780c */ /* 0x000fe40003f26270 */
[----:B------:R-:W-:-:S04]  /*3cd0*/  ISETP.LT.OR P0, PT, R87, 0x1, P0 ;  /* 0x000000015700780c */ /* 0x000fc80000701670 */
[----:B------:R-:W-:Y:S02]  /*3ce0*/  FSEL R41, R80, -INF , !P0 ;  /* 0xff80000050297808 */ /* 0x000fe40004000000 */
[----:B------:R-:W-:-:S04]  /*3cf0*/  ISETP.GT.AND P0, PT, R84, 0x59, !P1 ;  /* 0x000000595400780c */ /* 0x000fc80004f04270 */
[----:B------:R-:W-:-:S04]  /*3d00*/  ISETP.LT.OR P0, PT, R87, 0x5a, P0 ;  /* 0x0000005a5700780c */ /* 0x000fc80000701670 */
[----:B------:R-:W-:Y:S02]  /*3d10*/  FSEL R111, R29, -INF , !P0 ;  /* 0xff8000001d6f7808 */ /* 0x000fe40004000000 */
        /* <DEDUP_REMOVED lines=17> */
.L_x_2419:
[----:B------:R-:W-:-:S04]  /*3e30*/  MOV R28, c[0x0][0x32c] ;  /* 0x0000cb00001c7a02 */ /* 0x000fc80000000f00 */
[----:B------:R-:W-:-:S13]  /*3e40*/  ISETP.NE.AND P0, PT, R28, 0x1, PT ;  /* 0x000000011c00780c */ /* 0x000fda0003f05270 */
[----:B------:R-:W-:-:S05]  /*3e50*/  @P0 IMAD.HI.U32 R28, R29, c[0x0][0x330], RZ ;  /* 0x0000cc001d1c0a27 */ /* 0x000fca00078e00ff */
[----:B------:R-:W-:Y:S02]  /*3e60*/  @P0 SHF.R.U32.HI R29, RZ, c[0x0][0x334], R28 ;  /* 0x0000cd00ff1d0a19 */ /* 0x000fe4000001161c */
.L_x_2420:
[----:B------:R-:W-:Y:S05]  /*3e70*/  BSYNC B0 ;  /* 0x0000000000007941 */ /* 0x000fea0003800000 */
.L_x_2418:
[----:B------:R-:W-:-:S05]  /*3e80*/  IMAD R29, R29, c[0x0][0x32c], R100 ;  /* 0x0000cb001d1d7a24 */ /* 0x000fca00078e0264 */
[----:B------:R-:W-:Y:S02]  /*3e90*/  IADD3 R28, R29, c[0x0][0x32c], RZ ;  /* 0x0000cb001d1c7a10 */ /* 0x000fe40007ffe0ff */
[----:B------:R-:W-:Y:S02]  /*3ea0*/  IMNMX R3, R3, R29, !PT ;  /* 0x0000001d03037217 */ /* 0x000fe40007800200 */
[----:B------:R-:W-:Y:S02]  /*3eb0*/  IMNMX R48, R48, R28, PT ;  /* 0x0000001c30307217 */ /* 0x000fe40003800200 */
.L_x_2417:
[----:B------:R-:W-:Y:S02]  /*3ec0*/  ISETP.NE.AND P0, PT, R102, RZ, PT ;  /* 0x000000ff6600720c */ /* 0x000fe40003f05270 */
[----:B------:R-:W-:Y:S02]  /*3ed0*/  P2R R147, PR, RZ, 0x10 ;  /* 0x00000010ff937803 */ /* 0x000fe40000000000 */
[----:B------:R-:W-:Y:S02]  /*3ee0*/  ISETP.GT.AND P0, PT, R139, 0x8, !P0 ;  /* 0x000000088b00780c */ /* 0x000fe40004704270 */
[----:B------:R-:W-:-:S02]  /*3ef0*/  ISETP.NE.AND P4, PT, R52, RZ, PT ;  /* 0x000000ff3400720c */ /* 0x000fc40003f85270 */
[----:B------:R-:W-:Y:S02]  /*3f00*/  ISETP.LT.OR P0, PT, R142, 0x9, P0 ;  /* 0x000000098e00780c */ /* 0x000fe40000701670 */
[----:B------:R-:W-:Y:S02]  /*3f10*/  P2R R57, PR, RZ, 0x8 ;  /* 0x00000008ff397803 */ /* 0x000fe40000000000 */
[----:B------:R-:W-:Y:S02]  /*3f20*/  FSEL R29, R78, -INF , !P0 ;  /* 0xff8000004e1d7808 */ /* 0x000fe40004000000 */
[----:B------:R-:W-:Y:S02]  /*3f30*/  ISETP.NE.AND P0, PT, R101, RZ, PT ;  /* 0x000000ff6500720c */ /* 0x000fe40003f05270 */
[----:B------:R-:W-:Y:S02]  /*3f40*/  ISETP.NE.AND P3, PT, R40, RZ, PT ;  /* 0x000000ff2800720c */ /* 0x000fe40003f65270 */
[----:B------:R-:W-:-:S02]  /*3f50*/  ISETP.GT.AND P0, PT, R139, 0x9, !P0 ;  /* 0x000000098b00780c */ /* 0x000fc40004704270 */
[----:B------:R-:W-:Y:S02]  /*3f60*/  P2R R36, PR, RZ, 0x10 ;  /* 0x00000010ff247803 */ /* 0x000fe40000000000 */
        /* <DEDUP_REMOVED lines=58> */
[----:B------:R-:W-:Y:S02]  /*4310*/  ISETP.GT.AND P0, PT, R139, 0x48, !P4 ;  /* 0x000000488b00780c */ /* 0x000fe40006704270 */
[----:B------:R-:W-:Y:S02]  /*4320*/  ISETP.NE.AND P4, PT, R146, RZ, PT ;  /* 0x000000ff9200720c */ /* 0x000fe40003f85270 */
        /* <DEDUP_REMOVED lines=12> */
[----:B------:R-:W-:-:S04]  /*43f0*/  ISETP.GT.AND P0, PT, R139, 0x1, !P0 ;  /* 0x000000018b00780c */ /* 0x000fc80004704270 */
[----:B------:R-:W-:-:S04]  /*4400*/  ISETP.LT.OR P0, PT, R142, 0x2, P0 ;  /* 0x000000028e00780c */ /* 0x000fc80000701670 */
[----:B------:R-:W-:Y:S02]  /*4410*/  FSEL R83, R83, -INF , !P0 ;  /* 0xff80000053537808 */ /* 0x000fe40004000000 */
[----:B------:R-:W-:-:S04]  /*4420*/  ISETP.GT.AND P0, PT, R139, RZ, !P4 ;  /* 0x000000ff8b00720c */ /* 0x000fc80006704270 */
        /* <DEDUP_REMOVED lines=8> */
[----:B------:R-:W-:Y:S02]  /*44b0*/  ISETP.GT.AND P0, PT, R3, RZ, !P4 ;  /* 0x000000ff0300720c */ /* 0x000fe40006704270 */
[----:B------:R-:W-:Y:S02]  /*44c0*/  ISETP.NE.AND P4, PT, R36, RZ, PT ;  /* 0x000000ff2400720c */ /* 0x000fe40003f85270 */
        /* <DEDUP_REMOVED lines=87> */
[----:B------:R-:W-:Y:S02]  /*4a40*/  ISETP.GT.AND P0, PT, R3, 0x59, !P1 ;  /* 0x000000590300780c */ /* 0x000fe40004f04270 */
[----:B------:R-:W1:Y:S02]  /*4a50*/  SHFL.IDX PT, R3, R96, 0x3, 0x1c1f ;  /* 0x007c1f0060037f89 */ /* 0x000e6400000e0000 */
        /* <DEDUP_REMOVED lines=19> */
.L_x_2423:
[----:B------:R-:W-:-:S04]  /*4b90*/  MOV R3, c[0x0][0x32c] ;  /* 0x0000cb0000037a02 */ /* 0x000fc80000000f00 */
[----:B------:R-:W-:-:S13]  /*4ba0*/  ISETP.NE.AND P0, PT, R3, 0x1, PT ;  /* 0x000000010300780c */ /* 0x000fda0003f05270 */
[----:B------:R-:W-:-:S05]  /*4bb0*/  @P0 IMAD.HI.U32 R3, R8, c[0x0][0x330], RZ ;  /* 0x0000cc0008030a27 */ /* 0x000fca00078e00ff */
[----:B------:R-:W-:Y:S02]  /*4bc0*/  @P0 SHF.R.U32.HI R8, RZ, c[0x0][0x334], R3 ;  /* 0x0000cd00ff080a19 */ /* 0x000fe40000011603 */
.L_x_2424:
[----:B------:R-:W-:Y:S05]  /*4bd0*/  BSYNC B0 ;  /* 0x0000000000007941 */ /* 0x000fea0003800000 */
.L_x_2422:
[----:B------:R-:W-:-:S05]  /*4be0*/  IMAD R8, R8, c[0x0][0x32c], R100 ;  /* 0x0000cb0008087a24 */ /* 0x000fca00078e0264 */
[----:B------:R-:W-:Y:S02]  /*4bf0*/  IADD3 R3, R8, c[0x0][0x32c], RZ ;  /* 0x0000cb0008037a10 */ /* 0x000fe40007ffe0ff */
[----:B------:R-:W-:Y:S02]  /*4c00*/  IMNMX R98, R98, R8, !PT ;  /* 0x0000000862627217 */ /* 0x000fe40007800200 */
[----:B------:R-:W-:Y:S02]  /*4c10*/  IMNMX R97, R97, R3, PT ;  /* 0x0000000361617217 */ /* 0x000fe40003800200 */
.L_x_2421:
[----:B------:R-:W-:Y:S01]  /*4c20*/  ISETP.NE.AND P0, PT, R102, RZ, PT ;  /* 0x000000ff6600720c */ /* 0x000fe20003f05270 */
[----:B------:R-:W-:Y:S01]  /*4c30*/  IMAD.SHL.U32 R225, R5, 0x2, RZ ;  /* 0x0000000205e17824 */ /* 0x000fe200078e00ff */
[----:B------:R-:W-:Y:S01]  /*4c40*/  FMNMX.FTZ R3, R41, R95, !PT ;  /* 0x0000005f29037209 */ /* 0x000fe20007810000 */
[----:B------:R-:W-:Y:S01]  /*4c50*/  ULDC.64 UR4, c[0x0][0x2c8] ;  /* 0x0000b20000047ab9 */ /* 0x000fe20000000a00 */
[----:B------:R-:W-:Y:S01]  /*4c60*/  ISETP.GT.AND P0, PT, R98, 0x8, !P0 ;  /* 0x000000086200780c */ /* 0x000fe20004704270 */
[--C-:B------:R-:W-:Y:S01]  /*4c70*/  IMAD R219, R4, 0x2, R225.reuse ;  /* 0x0000000204db7824 */ /* 0x100fe200078e02e1 */
[----:B------:R-:W-:Y:S01]  /*4c80*/  FMNMX.FTZ R3, R94, R3, !PT ;  /* 0x000000035e037209 */ /* 0x000fe20007810000 */
[C---:B------:R-:W-:Y:S01]  /*4c90*/  IMAD R220, R0.reuse, 0x2, R225 ;  /* 0x0000000200dc7824 */ /* 0x040fe200078e02e1 */
[----:B------:R-:W-:Y:S01]  /*4ca0*/  ISETP.LT.OR P0, PT, R97, 0x9, P0 ;  /* 0x000000096100780c */ /* 0x000fe20000701670 */
[----:B------:R-:W-:Y:S01]  /*4cb0*/  IMAD R218, R0, 0x2, R219 ;  /* 0x0000000200da7824 */ /* 0x000fe200078e02db */
[----:B------:R-:W-:Y:S01]  /*4cc0*/  FMNMX.FTZ R3, R93, R3, !PT ;  /* 0x000000035d037209 */ /* 0x000fe20007810000 */
[----:B------:R-:W-:Y:S01]  /*4cd0*/  UIMAD.WIDE.U32 UR22, UR19, UR4, URZ ;  /* 0x00000004131672a5 */ /* 0x000fe2000f8e003f */
[----:B------:R-:W-:-:S02]  /*4ce0*/  FSEL R57, R134, -INF , !P0 ;  /* 0xff80000086397808 */ /* 0x000fc40004000000 */
[----:B------:R-:W-:Y:S01]  /*4cf0*/  ISETP.NE.AND P0, PT, R101, RZ, PT ;  /* 0x000000ff6500720c */ /* 0x000fe20003f05270 */
[----:B------:R-:W-:Y:S01]  /*4d00*/  @UP2 USHF.R.U32.HI UR19, URZ, UR5, UR23 ;  /* 0x000000053f132299 */ /* 0x000fe20008011617 */
[----:B------:R-:W-:Y:S02]  /*4d10*/  FMNMX.FTZ R3, R92, R3, !PT ;  /* 0x000000035c037209 */ /* 0x000fe40007810000 */
[----:B------:R-:W-:Y:S01]  /*4d20*/  ISETP.GT.AND P0, PT, R98, 0x9, !P0 ;  /* 0x000000096200780c */ /* 0x000fe20004704270 */
[----:B------:R-:W-:Y:S01]  /*4d30*/  UIADD3 UR4, UR18, UR19, URZ ;  /* 0x0000001312047290 */ /* 0x000fe2000fffe03f */
[----:B------:R-:W-:Y:S02]  /*4d40*/  FMNMX.FTZ R3, R91, R3, !PT ;  /* 0x000000035b037209 */ /* 0x000fe40007810000 */
[----:B------:R-:W-:Y:S01]  /*4d50*/  ISETP.LT.OR P0, PT, R97, 0xa, P0 ;  /* 0x0000000a6100780c */ /* 0x000fe20000701670 */
[----:B------:R-:W-:Y:S01]  /*4d60*/  ULDC UR18, c[0x0][0x328] ;  /* 0x0000ca0000127ab9 */ /* 0x000fe20000000800 */
[----:B------:R-:W-:Y:S01]  /*4d70*/  FMNMX.FTZ R3, R90, R3, !PT ;  /* 0x000000035a037209 */ /* 0x000fe20007810000 */
[----:B------:R-:W-:Y:S01]  /*4d80*/  UIADD3 UR18, UR4, UR18, URZ ;  /* 0x0000001204127290 */ /* 0x000fe2000fffe03f */
        /* <DEDUP_REMOVED lines=11> */
[----:B------:R-:W-:Y:S02]  /*4e40*/  FMNMX.FTZ R3, R7, R3, !PT ;  /* 0x0000000307037209 */ /* 0x000fe40007810000 */
[----:B------:R-:W-:-:S02]  /*4e50*/  ISETP.LT.OR P0, PT, R97, 0x12, P0 ;  /* 0x000000126100780c */ /* 0x000fc40000701670 */
[----:B------:R-:W-:Y:S02]  /*4e60*/  FMNMX.FTZ R3, R73, R3, !PT ;  /* 0x0000000349037209 */ /* 0x000fe40007810000 */
[----:B------:R-:W-:Y:S02]  /*4e70*/  FSEL R38, R23, -INF , !P0 ;  /* 0xff80000017267808 */ /* 0x000fe40004000000 */
[----:B------:R-:W-:Y:S01]  /*4e80*/  ISETP.NE.AND P0, PT, R141, RZ, PT ;  /* 0x000000ff8d00720c */ /* 0x000fe20003f05270 */
[----:B------:R-:W-:Y:S01]  /*4e90*/  LDSM.16.MT88.4 R20, [R220+0x900] ;  /* 0x00090000dc14783b */ /* 0x000fe20000004200 */
[----:B------:R-:W-:Y:S02]  /*4ea0*/  FMNMX.FTZ R3, R72, R3, !PT ;  /* 0x0000000348037209 */ /* 0x000fe40007810000 */
[----:B------:R-:W-:Y:S02]  /*4eb0*/  ISETP.GT.AND P0, PT, R98, 0x18, !P0 ;  /* 0x000000186200780c */ /* 0x000fe40004704270 */
[----:B------:R-:W-:-:S02]  /*4ec0*/  FMNMX.FTZ R3, R69, R3, !PT ;  /* 0x0000000345037209 */ /* 0x000fc40007810000 */
[----:B------:R-:W-:Y:S02]  /*4ed0*/  ISETP.LT.OR P0, PT, R97, 0x19, P0 ;  /* 0x000000196100780c */ /* 0x000fe40000701670 */
[----:B------:R-:W-:Y:S02]  /*4ee0*/  FMNMX.FTZ R8, R82, R83, !PT ;  /* 0x0000005352087209 */ /* 0x000fe40007810000 */
[----:B------:R-:W-:Y:S02]  /*4ef0*/  FSEL R33, R130, -INF , !P0 ;  /* 0xff80000082217808 */ /* 0x000fe40004000000 */
[----:B------:R-:W-:Y:S02]  /*4f00*/  ISETP.NE.AND P0, PT, R140, RZ, PT ;  /* 0x000000ff8c00720c */ /* 0x000fe40003f05270 */
[----:B------:R-:W-:Y:S02]  /*4f10*/  FMNMX.FTZ R3, R68, R3, !PT ;  /* 0x0000000344037209 */ /* 0x000fe40007810000 */
[----:B------:R-:W-:-:S02]  /*4f20*/  ISETP.GT.AND P0, PT, R98, 0x19, !P0 ;  /* 0x000000196200780c */ /* 0x000fc40004704270 */
[----:B------:R-:W-:Y:S02]  /*4f30*/  FMNMX.FTZ R8, R29, R8, !PT ;  /* 0x000000081d087209 */ /* 0x000fe40007810000 */
[----:B------:R-:W-:Y:S02]  /*4f40*/  ISETP.LT.OR P0, PT, R97, 0x1a, P0 ;  /* 0x0000001a6100780c */ /* 0x000fe40000701670 */
[----:B------:R-:W-:Y:S02]  /*4f50*/  FMNMX.FTZ R3, R65, R3, !PT ;  /* 0x0000000341037209 */ /* 0x000fe40007810000 */
[----:B------:R-:W-:Y:S02]  /*4f60*/  FSEL R32, R131, -INF , !P0 ;  /* 0xff80000083207808 */ /* 0x000fe40004000000 */
        /* <DEDUP_REMOVED lines=14> */
[----:B------:R-:W-:Y:S01]  /*5050*/  ISETP.NE.AND P0, PT, R113, RZ, PT ;  /* 0x000000ff7100720c */ /* 0x000fe20003f05270 */
[----:B------:R-:W-:Y:S01]  /*5060*/  LDSM.16.MT88.4 R16, [R219+0x900] ;  /* 0x00090000db10783b */ /* 0x000fe20000004200 */
        /* <DEDUP_REMOVED lines=27> */
[----:B------:R-:W-:Y:S01]  /*5220*/  ISETP.NE.AND P0, PT, R105, RZ, PT ;  /* 0x000000ff6900720c */ /* 0x000fe20003f05270 */
[----:B------:R-:W-:Y:S01]  /*5230*/  LDSM.16.MT88.4 R12, [R218+0x900] ;  /* 0x00090000da0c783b */ /* 0x000fe20000004200 */
        /* <DEDUP_REMOVED lines=22> */
[C---:B------:R-:W-:Y:S02]  /*53a0*/  ISETP.GT.AND P0, PT, R98.reuse, 0x41, !P0 ;  /* 0x000000416200780c */ /* 0x040fe40004704270 */
[----:B------:R-:W-:Y:S02]  /*53b0*/  ISETP.GT.AND P6, PT, R98, 0x50, !P6 ;  /* 0x000000506200780c */ /* 0x000fe400077c4270 */
[----:B------:R-:W-:-:S02]  /*53c0*/  ISETP.LT.OR P0, PT, R97, 0x42, P0 ;  /* 0x000000426100780c */ /* 0x000fc40000701670 */
[----:B------:R-:W-:Y:S02]  /*53d0*/  ISETP.GT.AND P5, PT, R98, 0x51, !P5 ;  /* 0x000000516200780c */ /* 0x000fe40006fa4270 */
[----:B------:R-:W-:Y:S02]  /*53e0*/  FSEL R179, R11, -INF , !P0 ;  /* 0xff8000000bb37808 */ /* 0x000fe40004000000 */
[----:B------:R-:W-:Y:S02]  /*53f0*/  ISETP.NE.AND P0, PT, R2, RZ, PT ;  /* 0x000000ff0200720c */ /* 0x000fe40003f05270 */
[----:B------:R-:W1:Y:S01]  /*5400*/  SHFL.BFLY PT, R2, R3, 0x2, 0x1f ;  /* 0x0c401f0003027f89 */ /* 0x000e6200000e0000 */
[----:B------:R-:W-:Y:S02]  /*5410*/  ISETP.LT.OR P6, PT, R97, 0x51, P6 ;  /* 0x000000516100780c */ /* 0x000fe400037c1670 */
[C---:B------:R-:W-:Y:S02]  /*5420*/  ISETP.GT.AND P0, PT, R98.reuse, 0x1, !P0 ;  /* 0x000000016200780c */ /* 0x040fe40004704270 */
[----:B------:R-:W-:-:S02]  /*5430*/  ISETP.GT.AND P2, PT, R98, 0x58, !P2 ;  /* 0x000000586200780c */ /* 0x000fc40005744270 */
[C---:B------:R-:W-:Y:S02]  /*5440*/  ISETP.LT.OR P0, PT, R97.reuse, 0x2, P0 ;  /* 0x000000026100780c */ /* 0x040fe40000701670 */
[----:B------:R-:W-:Y:S02]  /*5450*/  ISETP.LT.OR P5, PT, R97, 0x52, P5 ;  /* 0x000000526100780c */ /* 0x000fe40002fa1670 */
[----:B------:R-:W-:Y:S02]  /*5460*/  FSEL R75, R27, -INF , !P0 ;  /* 0xff8000001b4b7808 */ /* 0x000fe40004000000 */
[----:B------:R-:W-:Y:S02]  /*5470*/  ISETP.NE.AND P0, PT, R146, RZ, PT ;  /* 0x000000ff9200720c */ /* 0x000fe40003f05270 */
[----:B------:R-:W-:Y:S02]  /*5480*/  FSEL R178, R118, -INF , !P6 ;  /* 0xff80000076b27808 */ /* 0x000fe40007000000 */
[----:B------:R-:W-:-:S02]  /*5490*/  ISETP.GT.AND P0, PT, R98, RZ, !P0 ;  /* 0x000000ff6200720c */ /* 0x000fc40004704270 */
[----:B------:R-:W-:Y:S02]  /*54a0*/  ISETP.GT.AND P1, PT, R98, 0x59, !P1 ;  /* 0x000000596200780c */ /* 0x000fe40004f24270 */
[C---:B------:R-:W-:Y:S02]  /*54b0*/  ISETP.LT.OR P0, PT, R97.reuse, 0x1, P0 ;  /* 0x000000016100780c */ /* 0x040fe40000701670 */
[----:B------:R-:W-:Y:S02]  /*54c0*/  ISETP.LT.OR P2, PT, R97, 0x59, P2 ;  /* 0x000000596100780c */ /* 0x000fe40001741670 */
[----:B-1----:R-:W-:Y:S02]  /*54d0*/  FMNMX.FTZ R3, R3, R2, !PT ;  /* 0x0000000203037209 */ /* 0x002fe40007810000 */
[----:B------:R-:W-:Y:S02]  /*54e0*/  FSEL R181, R26, -INF , !P0 ;  /* 0xff8000001ab57808 */ /* 0x000fe40004000000 */
[----:B------:R-:W-:Y:S01]  /*54f0*/  ISETP.NE.AND P0, PT, R52, RZ, PT ;  /* 0x000000ff3400720c */ /* 0x000fe20003f05270 */
[----:B------:R-:W1:Y:S01]  /*5500*/  SHFL.BFLY PT, R2, R3, 0x1, 0x1f ;  /* 0x0c201f0003027f89 */ /* 0x000e6200000e0000 */
[----:B------:R-:W-:-:S02]  /*5510*/  FMNMX.FTZ R44, R181, R75, !PT ;  /* 0x0000004bb52c7209 */ /* 0x000fc40007810000 */
[----:B------:R-:W-:Y:S01]  /*5520*/  ISETP.GT.AND P0, PT, R98, 0x48, !P0 ;  /* 0x000000486200780c */ /* 0x000fe20004704270 */
[----:B------:R-:W-:Y:S01]  /*5530*/  LDSM.16.MT88.4 R52, [R225+0x100] ;  /* 0x00010000e134783b */ /* 0x000fe20000004200 */
[----:B------:R-:W-:Y:S02]  /*5540*/  FMNMX.FTZ R44, R57, R44, !PT ;  /* 0x0000002c392c7209 */ /* 0x000fe40007810000 */
[----:B------:R-:W-:Y:S01]  /*5550*/  ISETP.LT.OR P0, PT, R97, 0x49, P0 ;  /* 0x000000496100780c */ /* 0x000fe20000701670 */
[----:B------:R-:W-:Y:S01]  /*5560*/  LDSM.16.MT88.4 R24, [R218+0x100] ;  /* 0x00010000da18783b */ /* 0x000fe20000004200 */
[----:B------:R-:W-:Y:S02]  /*5570*/  FMNMX.FTZ R44, R51, R44, !PT ;  /* 0x0000002c332c7209 */ /* 0x000fe40007810000 */
[----:B------:R-:W-:Y:S02]  /*5580*/  FSEL R180, R46, -INF , !P0 ;  /* 0xff8000002eb47808 */ /* 0x000fe40004000000 */
[----:B------:R-:W-:-:S02]  /*5590*/  FMNMX.FTZ R44, R48, R44, !PT ;  /* 0x0000002c302c7209 */ /* 0x000fc40007810000 */
[----:B------:R-:W-:Y:S02]  /*55a0*/  FSEL R176, R119, -INF , !P5 ;  /* 0xff80000077b07808 */ /* 0x000fe40006800000 */
[----:B------:R-:W-:Y:S02]  /*55b0*/  FMNMX.FTZ R44, R38, R44, !PT ;  /* 0x0000002c262c7209 */ /* 0x000fe40007810000 */
[----:B------:R-:W-:Y:S02]  /*55c0*/  ISETP.LT.OR P1, PT, R97, 0x5a, P1 ;  /* 0x0000005a6100780c */ /* 0x000fe40000f21670 */
[----:B------:R-:W-:Y:S02]  /*55d0*/  FMNMX.FTZ R44, R33, R44, !PT ;  /* 0x0000002c212c7209 */ /* 0x000fe40007810000 */
[----:B------:R-:W-:Y:S02]  /*55e0*/  FSEL R174, R34, -INF , !P2 ;  /* 0xff80000022ae7808 */ /* 0x000fe40005000000 */
[----:B-1----:R-:W-:-:S02]  /*55f0*/  FMNMX.FTZ R3, R3, R2, !PT ;  /* 0x0000000203037209 */ /* 0x002fc40007810000 */
[----:B------:R-:W1:Y:S01]  /*5600*/  SHFL.BFLY PT, R2, R8, 0x2, 0x1f ;  /* 0x0c401f0008027f89 */ /* 0x000e6200000e0000 */
[----:B------:R-:W-:Y:S02]  /*5610*/  FMNMX.FTZ R44, R32, R44, !PT ;  /* 0x0000002c202c7209 */ /* 0x000fe40007810000 */
[C---:B------:R-:W-:Y:S01]  /*5620*/  FMUL.FTZ R123, R3.reuse, c[0x0][0x2d0] ;  /* 0x0000b400037b7a20 */ /* 0x040fe20000410000 */
[----:B------:R-:W-:Y:S02]  /*5630*/  FSETP.NEU.FTZ.AND P0, PT, R3, -INF , PT ;  /* 0xff8000000300780b */ /* 0x000fe40003f1d000 */
[----:B------:R-:W-:Y:S02]  /*5640*/  FMNMX.FTZ R44, R247, R44, !PT ;  /* 0x0000002cf72c7209 */ /* 0x000fe40007810000 */
[----:B------:R-:W-:Y:S02]  /*5650*/  FSEL R123, R123, RZ, P0 ;  /* 0x000000ff7b7b7208 */ /* 0x000fe40000000000 */
[----:B------:R-:W-:-:S02]  /*5660*/  FMNMX.FTZ R44, R78, R44, !PT ;  /* 0x0000002c4e2c7209 */ /* 0x000fc40007810000 */
[----:B------:R-:W-:Y:S01]  /*5670*/  FSEL R175, R35, -INF , !P1 ;  /* 0xff80000023af7808 */ /* 0x000fe20004800000 */
[--C-:B------:R-:W-:Y:S01]  /*5680*/  FFMA.FTZ R141, R41, c[0x0][0x2d0], -R123.reuse ;  /* 0x0000b400298d7a23 */ /* 0x100fe2000001087b */
[----:B------:R-:W-:Y:S01]  /*5690*/  FMNMX.FTZ R44, R155, R44, !PT ;  /* 0x0000002c9b2c7209 */ /* 0x000fe20007810000 */
[--C-:B------:R-:W-:Y:S02]  /*56a0*/  FFMA.FTZ R140, R95, c[0x0][0x2d0], -R123.reuse ;  /* 0x0000b4005f8c7a23 */ /* 0x100fe4000001087b */
[--C-:B------:R-:W-:Y:S01]  /*56b0*/  FFMA.FTZ R164, R94, c[0x0][0x2d0], -R123.reuse ;  /* 0x0000b4005ea47a23 */ /* 0x100fe2000001087b */
[----:B------:R-:W-:Y:S01]  /*56c0*/  FMNMX.FTZ R44, R154, R44, !PT ;  /* 0x0000002c9a2c7209 */ /* 0x000fe20007810000 */
[--C-:B------:R-:W-:Y:S01]  /*56d0*/  FFMA.FTZ R107, R93, c[0x0][0x2d0], -R123.reuse ;  /* 0x0000b4005d6b7a23 */ /* 0x100fe2000001087b */
[----:B------:R-:W-:Y:S01]  /*56e0*/  MUFU.EX2 R141, R141 ;  /* 0x0000008d008d7308 */ /* 0x000fe20000000800 */
[--C-:B------:R-:W-:Y:S01]  /*56f0*/  FFMA.FTZ R105, R92, c[0x0][0x2d0], -R123.reuse ;  /* 0x0000b4005c697a23 */ /* 0x100fe2000001087b */
[----:B------:R-:W-:Y:S01]  /*5700*/  FMNMX.FTZ R44, R209, R44, !PT ;  /* 0x0000002cd12c7209 */ /* 0x000fe20007810000 */
[--C-:B------:R-:W-:Y:S01]  /*5710*/  FFMA.FTZ R99, R91, c[0x0][0x2d0], -R123.reuse ;  /* 0x0000b4005b637a23 */ /* 0x100fe2000001087b */
[----:B-1----:R-:W-:Y:S01]  /*5720*/  FMNMX.FTZ R8, R8, R2, !PT ;  /* 0x0000000208087209 */ /* 0x002fe20007810000 */
[--C-:B------:R-:W-:Y:S01]  /*5730*/  FFMA.FTZ R46, R88, c[0x0][0x2d0], -R123.reuse ;  /* 0x0000b400582e7a23 */ /* 0x100fe2000001087b */
[----:B------:R-:W-:Y:S01]  /*5740*/  FMNMX.FTZ R44, R205, R44, !PT ;  /* 0x0000002ccd2c7209 */ /* 0x000fe20007810000 */
[--C-:B------:R-:W-:Y:S01]  /*5750*/  FFMA.FTZ R118, R86, c[0x0][0x2d0], -R123.reuse ;  /* 0x0000b40056767a23 */ /* 0x100fe2000001087b */
[----:B------:R-:W1:Y:S01]  /*5760*/  MUFU.EX2 R140, R140 ;  /* 0x0000008c008c7308 */ /* 0x000e620000000800 */
[----:B------:R-:W2:Y:S01]  /*5770*/  SHFL.BFLY PT, R2, R8, 0x1, 0x1f ;  /* 0x0c201f0008027f89 */ /* 0x000ea200000e0000 */
[----:B------:R-:W-:Y:S01]  /*5780*/  FMNMX.FTZ R44, R203, R44, !PT ;  /* 0x0000002ccb2c7209 */ /* 0x000fe20007810000 */
[----:B------:R-:W-:-:S02]  /*5790*/  FFMA.FTZ R45, R81, c[0x0][0x2d0], -R123 ;  /* 0x0000b400512d7a23 */ /* 0x000fc4000001087b */
[----:B------:R-:W-:Y:S01]  /*57a0*/  LDSM.16.MT88.4 R92, [R225+0x1100] ;  /* 0x00110000e15c783b */ /* 0x000fe20000004200 */
[----:B------:R-:W-:Y:S01]  /*57b0*/  FMNMX.FTZ R44, R202, R44, !PT ;  /* 0x0000002cca2c7209 */ /* 0x000fe20007810000 */
[--C-:B------:R-:W-:Y:S01]  /*57c0*/  FFMA.FTZ R7, R7, c[0x0][0x2d0], -R123.reuse ;  /* 0x0000b40007077a23 */ /* 0x100fe2000001087b */
[----:B------:R-:W-:Y:S01]  /*57d0*/  MUFU.EX2 R164, R164 ;  /* 0x000000a400a47308 */ /* 0x000fe20000000800 */
[--C-:B------:R-:W-:Y:S01]  /*57e0*/  FFMA.FTZ R195, R73, c[0x0][0x2d0], -R123.reuse ;  /* 0x0000b40049c37a23 */ /* 0x100fe2000001087b */
[----:B------:R-:W-:Y:S01]  /*57f0*/  FMNMX.FTZ R44, R177, R44, !PT ;  /* 0x0000002cb12c7209 */ /* 0x000fe20007810000 */
[--C-:B------:R-:W-:Y:S02]  /*5800*/  FFMA.FTZ R194, R72, c[0x0][0x2d0], -R123.reuse ;  /* 0x0000b40048c27a23 */ /* 0x100fe4000001087b */
[--C-:B------:R-:W-:Y:S01]  /*5810*/  FFMA.FTZ R197, R69, c[0x0][0x2d0], -R123.reuse ;  /* 0x0000b40045c57a23 */ /* 0x100fe2000001087b */
[----:B------:R-:W-:Y:S01]  /*5820*/  FMNMX.FTZ R44, R179, R44, !PT ;  /* 0x0000002cb32c7209 */ /* 0x000fe20007810000 */
[--C-:B------:R-:W-:Y:S01]  /*5830*/  FFMA.FTZ R199, R68, c[0x0][0x2d0], -R123.reuse ;  /* 0x0000b40044c77a23 */ /* 0x100fe2000001087b */
[----:B------:R-:W3:Y:S01]  /*5840*/  MUFU.EX2 R107, R107 ;  /* 0x0000006b006b7308 */ /* 0x000ee20000000800 */
[----:B-1----:R-:W-:Y:S01]  /*5850*/  F2FP.BF16.PACK_AB R124, R140, R141 ;  /* 0x0000008d8c7c723e */ /* 0x002fe200000010ff */
[--C-:B------:R-:W-:Y:S01]  /*5860*/  FFMA.FTZ R200, R65, c[0x0][0x2d0], -R123.reuse ;  /* 0x0000b40041c87a23 */ /* 0x100fe2000001087b */
[----:B------:R-:W-:Y:S01]  /*5870*/  FMNMX.FTZ R44, R180, R44, !PT ;  /* 0x0000002cb42c7209 */ /* 0x000fe20007810000 */
[----:B------:R-:W-:-:S02]  /*5880*/  FFMA.FTZ R208, R208, c[0x0][0x2d0], -R123 ;  /* 0x0000b400d0d07a23 */ /* 0x000fc4000001087b */
[--C-:B------:R-:W-:Y:S02]  /*5890*/  FFMA.FTZ R210, R210, c[0x0][0x2d0], -R123.reuse ;  /* 0x0000b400d2d27a23 */ /* 0x100fe4000001087b */
[----:B------:R-:W-:Y:S01]  /*58a0*/  MUFU.EX2 R105, R105 ;  /* 0x0000006900697308 */ /* 0x000fe20000000800 */
[----:B--2---:R-:W-:Y:S01]  /*58b0*/  FMNMX.FTZ R2, R8, R2, !PT ;  /* 0x0000000208027209 */ /* 0x004fe20007810000 */
[--C-:B------:R-:W-:Y:S01]  /*58c0*/  FFMA.FTZ R211, R77, c[0x0][0x2d0], -R123.reuse ;  /* 0x0000b4004dd37a23 */ /* 0x100fe2000001087b */
[----:B------:R-:W-:Y:S01]  /*58d0*/  FMNMX.FTZ R8, R59, R58, !PT ;  /* 0x0000003a3b087209 */ /* 0x000fe20007810000 */
[----:B------:R-:W-:Y:S01]  /*58e0*/  FFMA.FTZ R111, R111, c[0x0][0x2d0], -R123 ;  /* 0x0000b4006f6f7a23 */ /* 0x000fe2000001087b */
[C---:B------:R-:W-:Y:S01]  /*58f0*/  FSETP.NEU.FTZ.AND P0, PT, R2.reuse, -INF , PT ;  /* 0xff8000000200780b */ /* 0x040fe20003f1d000 */
[----:B------:R-:W-:Y:S01]  /*5900*/  FMUL.FTZ R122, R2, c[0x0][0x2d0] ;  /* 0x0000b400027a7a20 */ /* 0x000fe20000410000 */
[----:B------:R-:W-:Y:S01]  /*5910*/  FMNMX.FTZ R8, R56, R8, !PT ;  /* 0x0000000838087209 */ /* 0x000fe20007810000 */
[----:B------:R-:W-:Y:S01]  /*5920*/  MUFU.EX2 R99, R99 ;  /* 0x0000006300637308 */ /* 0x000fe20000000800 */
[----:B---3--:R-:W-:-:S02]  /*5930*/  F2FP.BF16.PACK_AB R126, R107, R164 ;  /* 0x000000a46b7e723e */ /* 0x008fc400000010ff */
[----:B------:R-:W-:Y:S02]  /*5940*/  FMNMX.FTZ R8, R50, R8, !PT ;  /* 0x0000000832087209 */ /* 0x000fe40007810000 */
[----:B------:R-:W-:Y:S02]  /*5950*/  FSEL R122, R122, RZ, P0 ;  /* 0x000000ff7a7a7208 */ /* 0x000fe40000000000 */
[----:B------:R-:W-:Y:S01]  /*5960*/  FMNMX.FTZ R8, R49, R8, !PT ;  /* 0x0000000831087209 */ /* 0x000fe20007810000 */
[----:B------:R-:W-:Y:S01]  /*5970*/  MUFU.EX2 R46, R46 ;  /* 0x0000002e002e7308 */ /* 0x000fe20000000800 */
[----:B------:R-:W-:Y:S01]  /*5980*/  ISETP.NE.AND P0, PT, R40, RZ, PT ;  /* 0x000000ff2800720c */ /* 0x000fe20003f05270 */
[--C-:B------:R-:W-:Y:S01]  /*5990*/  FFMA.FTZ R167, R29, c[0x0][0x2d0], -R122.reuse ;  /* 0x0000b4001da77a23 */ /* 0x100fe2000001087a */
[----:B------:R-:W-:Y:S01]  /*59a0*/  FMNMX.FTZ R8, R39, R8, !PT ;  /* 0x0000000827087209 */ /* 0x000fe20007810000 */
[--C-:B------:R-:W-:Y:S01]  /*59b0*/  FFMA.FTZ R104, R28, c[0x0][0x2d0], -R122.reuse ;  /* 0x0000b4001c687a23 */ /* 0x100fe2000001087a */
[----:B------:R-:W-:Y:S01]  /*59c0*/  ISETP.GT.AND P0, PT, R98, 0x49, !P0 ;  /* 0x000000496200780c */ /* 0x000fe20004704270 */
[----:B------:R-:W-:Y:S01]  /*59d0*/  LDSM.16.MT88.4 R40, [R220+0x100] ;  /* 0x00010000dc28783b */ /* 0x000fe20000004200 */
[----:B------:R-:W-:Y:S01]  /*59e0*/  FMNMX.FTZ R5, R37, R8, !PT ;  /* 0x0000000825057209 */ /* 0x000fe20007810000 */
[--C-:B------:R-:W-:Y:S01]  /*59f0*/  FFMA.FTZ R166, R82, c[0x0][0x2d0], -R122.reuse ;  /* 0x0000b40052a67a23 */ /* 0x100fe2000001087a */
[----:B------:R-:W-:Y:S01]  /*5a00*/  ISETP.LT.OR P0, PT, R97, 0x4a, P0 ;  /* 0x0000004a6100780c */ /* 0x000fe20000701670 */
[----:B------:R-:W-:Y:S01]  /*5a10*/  LDSM.16.MT88.4 R28, [R219+0x100] ;  /* 0x00010000db1c783b */ /* 0x000fe20000004200 */
[----:B------:R-:W-:Y:S01]  /*5a20*/  FMNMX.FTZ R5, R36, R5, !PT ;  /* 0x0000000524057209 */ /* 0x000fe20007810000 */
[--C-:B------:R-:W-:Y:S01]  /*5a30*/  FFMA.FTZ R165, R83, c[0x0][0x2d0], -R122.reuse ;  /* 0x0000b40053a57a23 */ /* 0x100fe2000001087a */
[----:B------:R-:W-:Y:S01]  /*5a40*/  FSEL R182, R47, -INF , !P0 ;  /* 0xff8000002fb67808 */ /* 0x000fe20004000000 */
[----:B------:R-:W-:Y:S01]  /*5a50*/  MUFU.EX2 R166, R166 ;  /* 0x000000a600a67308 */ /* 0x000fe20000000800 */
[----:B------:R-:W-:Y:S01]  /*5a60*/  FMNMX.FTZ R5, R244, R5, !PT ;  /* 0x00000005f4057209 */ /* 0x000fe20007810000 */
[--C-:B------:R-:W-:Y:S01]  /*5a70*/  FFMA.FTZ R106, R61, c[0x0][0x2d0], -R122.reuse ;  /* 0x0000b4003d6a7a23 */ /* 0x100fe2000001087a */
[----:B------:R-:W-:Y:S01]  /*5a80*/  FMNMX.FTZ R44, R182, R44, !PT ;  /* 0x0000002cb62c7209 */ /* 0x000fe20007810000 */
[--C-:B------:R-:W-:Y:S01]  /*5a90*/  FFMA.FTZ R117, R60, c[0x0][0x2d0], -R122.reuse ;  /* 0x0000b4003c757a23 */ /* 0x100fe2000001087a */
[----:B------:R-:W-:Y:S01]  /*5aa0*/  FMNMX.FTZ R5, R245, R5, !PT ;  /* 0x00000005f5057209 */ /* 0x000fe20007810000 */
[----:B------:R-:W-:Y:S01]  /*5ab0*/  LDSM.16.MT88.4 R60, [R225+0x900] ;  /* 0x00090000e13c783b */ /* 0x000fe20000004200 */
[----:B------:R-:W-:Y:S01]  /*5ac0*/  FMNMX.FTZ R44, R178, R44, !PT ;  /* 0x0000002cb22c7209 */ /* 0x000fe20007810000 */
[----:B------:R-:W1:Y:S01]  /*5ad0*/  MUFU.EX2 R165, R165 ;  /* 0x000000a500a57308 */ /* 0x000e620000000800 */
[----:B------:R-:W-:Y:S01]  /*5ae0*/  FMNMX.FTZ R4, R246, R5, !PT ;  /* 0x00000005f6047209 */ /* 0x000fe20007810000 */
[--C-:B------:R-:W-:Y:S01]  /*5af0*/  FFMA.FTZ R98, R90, c[0x0][0x2d0], -R123.reuse ;  /* 0x0000b4005a627a23 */ /* 0x100fe2000001087b */
[----:B------:R-:W-:Y:S01]  /*5b00*/  FMNMX.FTZ R44, R176, R44, !PT ;  /* 0x0000002cb02c7209 */ /* 0x000fe20007810000 */
[--C-:B------:R-:W-:Y:S01]  /*5b10*/  FFMA.FTZ R116, R87, c[0x0][0x2d0], -R122.reuse ;  /* 0x0000b40057747a23 */ /* 0x100fe2000001087a */
[----:B------:R-:W-:Y:S01]  /*5b20*/  FMNMX.FTZ R4, R76, R4, !PT ;  /* 0x000000044c047209 */ /* 0x000fe20007810000 */
[--C-:B------:R-:W-:Y:S01]  /*5b30*/  FFMA.FTZ R89, R89, c[0x0][0x2d0], -R122.reuse ;  /* 0x0000b40059597a23 */ /* 0x100fe2000001087a */
[----:B------:R-:W-:Y:S01]  /*5b40*/  FMNMX.FTZ R44, R174, R44, !PT ;  /* 0x0000002cae2c7209 */ /* 0x000fe20007810000 */
[----:B------:R-:W-:Y:S01]  /*5b50*/  MUFU.EX2 R167, R167 ;  /* 0x000000a700a77308 */ /* 0x000fe20000000800 */
[----:B------:R-:W-:Y:S01]  /*5b60*/  FMNMX.FTZ R0, R152, R4, !PT ;  /* 0x0000000498007209 */ /* 0x000fe20007810000 */
[----:B------:R-:W-:Y:S01]  /*5b70*/  FFMA.FTZ R97, R85, c[0x0][0x2d0], -R123 ;  /* 0x0000b40055617a23 */ /* 0x000fe2000001087b */
[----:B------:R-:W-:Y:S01]  /*5b80*/  FMNMX.FTZ R44, R175, R44, !PT ;  /* 0x0000002caf2c7209 */ /* 0x000fe20007810000 */
[--C-:B------:R-:W-:Y:S01]  /*5b90*/  FFMA.FTZ R96, R84, c[0x0][0x2d0], -R122.reuse ;  /* 0x0000b40054607a23 */ /* 0x100fe2000001087a */
[----:B------:R-:W-:Y:S01]  /*5ba0*/  FMNMX.FTZ R0, R153, R0, !PT ;  /* 0x0000000099007209 */ /* 0x000fe20007810000 */
[--C-:B------:R-:W-:Y:S01]  /*5bb0*/  FFMA.FTZ R47, R80, c[0x0][0x2d0], -R122.reuse ;  /* 0x0000b400502f7a23 */ /* 0x100fe2000001087a */
[----:B------:R-:W-:Y:S01]  /*5bc0*/  LDSM.16.MT88.4 R84, [R219+0x1100] ;  /* 0x00110000db54783b */ /* 0x000fe20000004200 */
[----:B------:R-:W2:Y:S01]  /*5bd0*/  MUFU.EX2 R104, R104 ;  /* 0x0000006800687308 */ /* 0x000ea20000000800 */
[----:B------:R-:W-:Y:S01]  /*5be0*/  FMNMX.FTZ R0, R120, R0, !PT ;  /* 0x0000000078007209 */ /* 0x000fe20007810000 */
[--C-:B------:R-:W-:Y:S01]  /*5bf0*/  FFMA.FTZ R201, R70, c[0x0][0x2d0], -R122.reuse ;  /* 0x0000b40046c97a23 */ /* 0x100fe2000001087a */
[----:B------:R-:W3:Y:S01]  /*5c00*/  SHFL.BFLY PT, R5, R44, 0x2, 0x1f ;  /* 0x0c401f002c057f89 */ /* 0x000ee200000e0000 */
[----:B-1----:R-:W-:Y:S01]  /*5c10*/  F2FP.BF16.PACK_AB R125, R165, R166 ;  /* 0x000000a6a57d723e */ /* 0x002fe200000010ff */
[--C-:B------:R-:W-:Y:S01]  /*5c20*/  FFMA.FTZ R204, R67, c[0x0][0x2d0], -R122.reuse ;  /* 0x0000b40043cc7a23 */ /* 0x100fe2000001087a */
[----:B------:R-:W-:Y:S01]  /*5c30*/  FMNMX.FTZ R0, R121, R0, !PT ;  /* 0x0000000079007209 */ /* 0x000fe20007810000 */
[----:B------:R-:W-:Y:S01]  /*5c40*/  LDSM.16.MT88.4 R80, [R218+0x1100] ;  /* 0x00110000da50783b */ /* 0x000fe20000004200 */
[----:B------:R-:W1:Y:S01]  /*5c50*/  MUFU.EX2 R98, R98 ;  /* 0x0000006200627308 */ /* 0x000e620000000800 */
[----:B------:R-:W-:Y:S01]  /*5c60*/  F2FP.BF16.PACK_AB R8, R99, R105 ;  /* 0x000000696308723e */ /* 0x000fe200000010ff */
[--C-:B------:R-:W-:Y:S01]  /*5c70*/  FFMA.FTZ R207, R66, c[0x0][0x2d0], -R122.reuse ;  /* 0x0000b40042cf7a23 */ /* 0x100fe2000001087a */
[----:B------:R-:W-:Y:S01]  /*5c80*/  FMNMX.FTZ R0, R142, R0, !PT ;  /* 0x000000008e007209 */ /* 0x000fe20007810000 */
[----:B------:R-:W-:-:S02]  /*5c90*/  FFMA.FTZ R206, R64, c[0x0][0x2d0], -R122 ;  /* 0x0000b40040ce7a23 */ /* 0x000fc4000001087a */
[----:B------:R-:W-:Y:S01]  /*5ca0*/  LDSM.16.MT88.4 R64, [R219+0x1900] ;  /* 0x00190000db40783b */ /* 0x000fe20000004200 */
[----:B------:R-:W-:Y:S01]  /*5cb0*/  FMNMX.FTZ R0, R143, R0, !PT ;  /* 0x000000008f007209 */ /* 0x000fe20007810000 */
[----:B------:R-:W-:Y:S01]  /*5cc0*/  MUFU.EX2 R106, R106 ;  /* 0x0000006a006a7308 */ /* 0x000fe20000000800 */
[----:B--2---:R-:W-:Y:S01]  /*5cd0*/  F2FP.BF16.PACK_AB R127, R104, R167 ;  /* 0x000000a7687f723e */ /* 0x004fe200000010ff */
[--C-:B------:R-:W-:Y:S01]  /*5ce0*/  FFMA.FTZ R240, R240, c[0x0][0x2d0], -R122.reuse ;  /* 0x0000b400f0f07a23 */ /* 0x100fe2000001087a */
[----:B------:R-:W-:Y:S01]  /*5cf0*/  FMNMX.FTZ R0, R156, R0, !PT ;  /* 0x000000009c007209 */ /* 0x000fe20007810000 */
[--C-:B------:R-:W-:Y:S02]  /*5d00*/  FFMA.FTZ R241, R241, c[0x0][0x2d0], -R122.reuse ;  /* 0x0000b400f1f17a23 */ /* 0x100fe4000001087a */
[--C-:B------:R-:W-:Y:S01]  /*5d10*/  FFMA.FTZ R242, R242, c[0x0][0x2d0], -R122.reuse ;  /* 0x0000b400f2f27a23 */ /* 0x100fe2000001087a */
[----:B------:R-:W-:Y:S01]  /*5d20*/  FMNMX.FTZ R0, R157, R0, !PT ;  /* 0x000000009d007209 */ /* 0x000fe20007810000 */
[C---:B------:R-:W-:Y:S01]  /*5d30*/  HMMA.16816.F32.BF16 R160, R124.reuse, R52, RZ ;  /* 0x000000347ca0723c */ /* 0x040fe200000418ff */
[----:B------:R-:W2:Y:S01]  /*5d40*/  MUFU.EX2 R117, R117 ;  /* 0x0000007500757308 */ /* 0x000ea20000000800 */
[----:B-1----:R-:W-:Y:S01]  /*5d50*/  F2FP.BF16.PACK_AB R10, R46, R98 ;  /* 0x000000622e0a723e */ /* 0x002fe200000010ff */
[--C-:B------:R-:W-:Y:S01]  /*5d60*/  FFMA.FTZ R243, R79, c[0x0][0x2d0], -R122.reuse ;  /* 0x0000b4004ff37a23 */ /* 0x100fe2000001087a */
[----:B------:R-:W-:Y:S01]  /*5d70*/  FMNMX.FTZ R0, R158, R0, !PT ;  /* 0x000000009e007209 */ /* 0x000fe20007810000 */
[----:B------:R-:W-:Y:S01]  /*5d80*/  FADD.FTZ R165, R166, R165 ;  /* 0x000000a5a6a57221 */ /* 0x000fe20000010000 */
[----:B---3--:R-:W-:Y:S01]  /*5d90*/  FMNMX.FTZ R44, R44, R5, !PT ;  /* 0x000000052c2c7209 */ /* 0x008fe20007810000 */
[----:B------:R-:W-:Y:S01]  /*5da0*/  FFMA.FTZ R5, R74, c[0x0][0x2d0], -R122 ;  /* 0x0000b4004a057a23 */ /* 0x000fe2000001087a */
[----:B------:R-:W-:Y:S01]  /*5db0*/  FMNMX.FTZ R0, R159, R0, !PT ;  /* 0x000000009f007209 */ /* 0x000fe20007810000 */
[----:B------:R-:W-:Y:S01]  /*5dc0*/  HMMA.16816.F32.BF16 R144, R124, R40, RZ ;  /* 0x000000287c90723c */ /* 0x000fe200000418ff */
[----:B------:R1:W3:Y:S01]  /*5dd0*/  MUFU.EX2 R119, R89 ;  /* 0x0000005900777308 */ /* 0x0002e20000000800 */
[----:B------:R-:W4:Y:S01]  /*5de0*/  SHFL.BFLY PT, R34, R44, 0x1, 0x1f ;  /* 0x0c201f002c227f89 */ /* 0x000f2200000e0000 */
[----:B------:R-:W-:Y:S01]  /*5df0*/  FMNMX.FTZ R0, R171, R0, !PT ;  /* 0x00000000ab007209 */ /* 0x000fe20007810000 */
[----:B------:R-:W-:-:S03]  /*5e00*/  FADD.FTZ R165, R167, R165 ;  /* 0x000000a5a7a57221 */ /* 0x000fc60000010000 */
[----:B------:R-:W-:Y:S01]  /*5e10*/  FMNMX.FTZ R0, R173, R0, !PT ;  /* 0x00000000ad007209 */ /* 0x000fe20007810000 */
[C---:B------:R-:W-:Y:S01]  /*5e20*/  HMMA.16816.F32.BF16 R132, R124.reuse, R28, RZ ;  /* 0x0000001c7c84723c */ /* 0x040fe200000418ff */
[----:B------:R-:W5:Y:S01]  /*5e30*/  MUFU.EX2 R116, R116 ;  /* 0x0000007400747308 */ /* 0x000f620000000800 */
[C---:B--2---:R-:W-:Y:S01]  /*5e40*/  F2FP.BF16.PACK_AB R9, R117.reuse, R106 ;  /* 0x0000006a7509723e */ /* 0x044fe200000010ff */
[----:B------:R-:W-:Y:S01]  /*5e50*/  FADD.FTZ R165, R104, R165 ;  /* 0x000000a568a57221 */ /* 0x000fe20000010000 */
[----:B------:R-:W2:Y:S03]  /*5e60*/  SHFL.BFLY PT, R4, R0, 0x2, 0x1f ;  /* 0x0c401f0000047f89 */ /* 0x000ea600000e0000 */
[----:B------:R-:W-:Y:S01]  /*5e70*/  FADD.FTZ R165, R106, R165 ;  /* 0x000000a56aa57221 */ /* 0x000fe20000010000 */
[----:B------:R-:W-:Y:S01]  /*5e80*/  HMMA.16816.F32.BF16 R128, R124, R24, RZ ;  /* 0x000000187c80723c */ /* 0x000fe200000418ff */
[----:B-1----:R-:W-:Y:S01]  /*5e90*/  LDSM.16.MT88.4 R88, [R220+0x1100] ;  /* 0x00110000dc58783b */ /* 0x002fe20000004200 */
[----:B------:R-:W-:Y:S01]  /*5ea0*/  MUFU.EX2 R118, R118 ;  /* 0x0000007600767308 */ /* 0x000fe20000000800 */
[----:B------:R-:W-:-:S04]  /*5eb0*/  FADD.FTZ R165, R117, R165 ;  /* 0x000000a575a57221 */ /* 0x000fc80000010000 */
[----:B---3--:R-:W-:Y:S01]  /*5ec0*/  FADD.FTZ R165, R119, R165 ;  /* 0x000000a577a57221 */ /* 0x008fe20000010000 */
[----:B------:R-:W-:Y:S01]  /*5ed0*/  HMMA.16816.F32.BF16 R148, R124, R54, RZ ;  /* 0x000000367c94723c */ /* 0x000fe200000418ff */
[----:B-----5:R-:W-:Y:S01]  /*5ee0*/  F2FP.BF16.PACK_AB R11, R116, R119 ;  /* 0x00000077740b723e */ /* 0x020fe200000010ff */
[----:B------:R-:W-:Y:S01]  /*5ef0*/  MUFU.EX2 R97, R97 ;  /* 0x0000006100617308 */ /* 0x000fe20000000800 */
[----:B----4-:R-:W-:Y:S01]  /*5f00*/  FMNMX.FTZ R44, R34, R44, !PT ;  /* 0x0000002c222c7209 */ /* 0x010fe20007810000 */
[----:B------:R-:W-:-:S04]  /*5f10*/  FADD.FTZ R165, R116, R165 ;  /* 0x000000a574a57221 */ /* 0x000fc80000010000 */
[----:B------:R-:W-:Y:S01]  /*5f20*/  HMMA.16816.F32.BF16 R100, R124, R42, RZ ;  /* 0x0000002a7c64723c */ /* 0x000fe200000418ff */
[----:B------:R-:W-:Y:S01]  /*5f30*/  FMUL.FTZ R198, R44, c[0x0][0x2d0] ;  /* 0x0000b4002cc67a20 */ /* 0x000fe20000410000 */
[----:B------:R-:W-:Y:S01]  /*5f40*/  MUFU.EX2 R45, R45 ;  /* 0x0000002d002d7308 */ /* 0x000fe20000000800 */
[----:B--2---:R-:W-:-:S05]  /*5f50*/  FMNMX.FTZ R0, R0, R4, !PT ;  /* 0x0000000400007209 */ /* 0x004fca0007810000 */
[C---:B------:R-:W-:Y:S01]  /*5f60*/  HMMA.16816.F32.BF16 R112, R124.reuse, R30, RZ ;  /* 0x0000001e7c70723c */ /* 0x040fe200000418ff */
[----:B------:R-:W1:Y:S01]  /*5f70*/  SHFL.BFLY PT, R4, R0, 0x1, 0x1f ;  /* 0x0c201f0000047f89 */ /* 0x000e6200000e0000 */
[----:B------:R-:W-:Y:S06]  /*5f80*/  MUFU.EX2 R7, R7 ;  /* 0x0000000700077308 */ /* 0x000fec0000000800 */
[----:B------:R-:W-:Y:S02]  /*5f90*/  HMMA.16816.F32.BF16 R124, R124, R26, RZ ;  /* 0x0000001a7c7c723c */ /* 0x000fe400000418ff */
[----:B------:R-:W2:Y:S06]  /*5fa0*/  MUFU.EX2 R96, R96 ;  /* 0x0000006000607308 */ /* 0x000eac0000000800 */
[C---:B------:R-:W-:Y:S02]  /*5fb0*/  HMMA.16816.F32.BF16 R160, R8.reuse, R60, R160 ;  /* 0x0000003c08a0723c */ /* 0x040fe400000418a0 */
[----:B------:R-:W3:Y:S06]  /*5fc0*/  MUFU.EX2 R47, R47 ;  /* 0x0000002f002f7308 */ /* 0x000eec0000000800 */
[----:B------:R-:W-:Y:S01]  /*5fd0*/  HMMA.16816.F32.BF16 R144, R8, R20, R144 ;  /* 0x000000140890723c */ /* 0x000fe20000041890 */
[----:B-1----:R-:W-:Y:S01]  /*5fe0*/  FMNMX.FTZ R0, R0, R4, !PT ;  /* 0x0000000400007209 */ /* 0x002fe20007810000 */
[----:B------:R-:W-:Y:S01]  /*5ff0*/  FFMA.FTZ R4, R71, c[0x0][0x2d0], -R122 ;  /* 0x0000b40047047a23 */ /* 0x000fe2000001087a */
[----:B------:R-:W-:Y:S01]  /*6000*/  MUFU.EX2 R5, R5 ;  /* 0x0000000500057308 */ /* 0x000fe20000000800 */
[----:B------:R-:W-:Y:S01]  /*6010*/  LDSM.16.MT88.4 R68, [R220+0x1900] ;  /* 0x00190000dc44783b */ /* 0x000fe20000004200 */
[C---:B------:R-:W-:Y:S01]  /*6020*/  FSETP.NEU.FTZ.AND P0, PT, R0.reuse, -INF , PT ;  /* 0xff8000000000780b */ /* 0x040fe20003f1d000 */
[----:B------:R-:W-:-:S02]  /*6030*/  FMUL.FTZ R196, R0, c[0x0][0x2d0] ;  /* 0x0000b40000c47a20 */ /* 0x000fc40000410000 */
[C---:B------:R-:W-:Y:S01]  /*6040*/  HMMA.16816.F32.BF16 R132, R8.reuse, R16, R132 ;  /* 0x000000100884723c */ /* 0x040fe20000041884 */
[----:B--2---:R-:W-:Y:S02]  /*6050*/  FADD.FTZ R165, R96, R165 ;  /* 0x000000a560a57221 */ /* 0x004fe40000010000 */
[----:B------:R-:W-:Y:S01]  /*6060*/  FSEL R196, R196, RZ, P0 ;  /* 0x000000ffc4c47208 */ /* 0x000fe20000000000 */
[----:B------:R-:W1:Y:S01]  /*6070*/  MUFU.EX2 R4, R4 ;  /* 0x0000000400047308 */ /* 0x000e620000000800 */
[----:B------:R-:W-:Y:S01]  /*6080*/  FSETP.NEU.FTZ.AND P0, PT, R44, -INF , PT ;  /* 0xff8000002c00780b */ /* 0x000fe20003f1d000 */
[----:B---3--:R-:W-:Y:S02]  /*6090*/  FADD.FTZ R165, R47, R165 ;  /* 0x000000a52fa57221 */ /* 0x008fe40000010000 */
[----:B------:R-:W-:Y:S01]  /*60a0*/  HMMA.16816.F32.BF16 R128, R8, R12, R128 ;  /* 0x0000000c0880723c */ /* 0x000fe20000041880 */
[----:B------:R-:W-:Y:S01]  /*60b0*/  FSEL R198, R198, RZ, P0 ;  /* 0x000000ffc6c67208 */ /* 0x000fe20000000000 */
[--C-:B------:R-:W-:Y:S01]  /*60c0*/  FFMA.FTZ R168, R59, c[0x0][0x2d0], -R196.reuse ;  /* 0x0000b4003ba87a23 */ /* 0x100fe200000108c4 */
[----:B------:R-:W-:Y:S01]  /*60d0*/  PLOP3.LUT P0, PT, PT, PT, UP1, 0x40, 0x0 ;  /* 0x000000000000781c */ /* 0x000fe20003f0e818 */
[--C-:B------:R-:W-:Y:S01]  /*60e0*/  FFMA.FTZ R170, R58, c[0x0][0x2d0], -R196.reuse ;  /* 0x0000b4003aaa7a23 */ /* 0x100fe200000108c4 */
[----:B------:R-:W-:Y:S01]  /*60f0*/  MUFU.EX2 R195, R195 ;  /* 0x000000c300c37308 */ /* 0x000fe20000000800 */
[----:B------:R-:W-:-:S02]  /*6100*/  FFMA.FTZ R169, R56, c[0x0][0x2d0], -R196 ;  /* 0x0000b40038a97a23 */ /* 0x000fc400000108c4 */
[C---:B------:R-:W-:Y:S01]  /*6110*/  HMMA.16816.F32.BF16 R148, R8.reuse, R62, R148 ;  /* 0x0000003e0894723c */ /* 0x040fe20000041894 */
[----:B------:R-:W-:Y:S02]  /*6120*/  FFMA.FTZ R172, R50, c[0x0][0x2d0], -R196 ;  /* 0x0000b40032ac7a23 */ /* 0x000fe400000108c4 */
[--C-:B------:R-:W-:Y:S02]  /*6130*/  FFMA.FTZ R181, R181, c[0x0][0x2d0], -R198.reuse ;  /* 0x0000b400b5b57a23 */ /* 0x100fe400000108c6 */
[--C-:B------:R-:W-:Y:S01]  /*6140*/  FFMA.FTZ R184, R75, c[0x0][0x2d0], -R198.reuse ;  /* 0x0000b4004bb87a23 */ /* 0x100fe200000108c6 */
[----:B------:R-:W-:Y:S01]  /*6150*/  MUFU.EX2 R168, R168 ;  /* 0x000000a800a87308 */ /* 0x000fe20000000800 */
[--C-:B------:R-:W-:Y:S01]  /*6160*/  FFMA.FTZ R183, R57, c[0x0][0x2d0], -R198.reuse ;  /* 0x0000b40039b77a23 */ /* 0x100fe200000108c6 */
[----:B------:R-:W-:Y:S01]  /*6170*/  HMMA.16816.F32.BF16 R100, R8, R22, R100 ;  /* 0x000000160864723c */ /* 0x000fe20000041864 */
[----:B------:R-:W-:Y:S01]  /*6180*/  FFMA.FTZ R185, R51, c[0x0][0x2d0], -R198 ;  /* 0x0000b40033b97a23 */ /* 0x000fe200000108c6 */
[----:B------:R-:W2:Y:S01]  /*6190*/  LDSM.16.MT88.4 R72, [R225+0x1900] ;  /* 0x00190000e148783b */ /* 0x000ea20000004200 */
[----:B------:R-:W-:-:S02]  /*61a0*/  FFMA.FTZ R186, R49, c[0x0][0x2d0], -R196 ;  /* 0x0000b40031ba7a23 */ /* 0x000fc400000108c4 */
[--C-:B------:R-:W-:Y:S01]  /*61b0*/  FFMA.FTZ R189, R39, c[0x0][0x2d0], -R196.reuse ;  /* 0x0000b40027bd7a23 */ /* 0x100fe200000108c4 */
[----:B------:R-:W3:Y:S01]  /*61c0*/  MUFU.EX2 R170, R170 ;  /* 0x000000aa00aa7308 */ /* 0x000ee20000000800 */
[--C-:B------:R-:W-:Y:S01]  /*61d0*/  FFMA.FTZ R187, R37, c[0x0][0x2d0], -R196.reuse ;  /* 0x0000b40025bb7a23 */ /* 0x100fe200000108c4 */
[C---:B------:R-:W-:Y:S01]  /*61e0*/  HMMA.16816.F32.BF16 R112, R8.reuse, R18, R112 ;  /* 0x000000120870723c */ /* 0x040fe20000041870 */
[----:B------:R-:W-:Y:S02]  /*61f0*/  FFMA.FTZ R188, R36, c[0x0][0x2d0], -R196 ;  /* 0x0000b40024bc7a23 */ /* 0x000fe400000108c4 */
[--C-:B------:R-:W-:Y:S02]  /*6200*/  FFMA.FTZ R191, R48, c[0x0][0x2d0], -R198.reuse ;  /* 0x0000b40030bf7a23 */ /* 0x100fe400000108c6 */
[--C-:B------:R-:W-:Y:S01]  /*6210*/  FFMA.FTZ R193, R38, c[0x0][0x2d0], -R198.reuse ;  /* 0x0000b40026c17a23 */ /* 0x100fe200000108c6 */
[----:B------:R-:W-:Y:S01]  /*6220*/  MUFU.EX2 R169, R169 ;  /* 0x000000a900a97308 */ /* 0x000fe20000000800 */
[--C-:B------:R-:W-:Y:S01]  /*6230*/  FFMA.FTZ R190, R33, c[0x0][0x2d0], -R198.reuse ;  /* 0x0000b40021be7a23 */ /* 0x100fe200000108c6 */
[----:B------:R-:W-:Y:S01]  /*6240*/  HMMA.16816.F32.BF16 R124, R8, R14, R124 ;  /* 0x0000000e087c723c */ /* 0x000fe2000004187c */
[----:B------:R-:W-:-:S02]  /*6250*/  FFMA.FTZ R192, R32, c[0x0][0x2d0], -R198 ;  /* 0x0000b40020c07a23 */ /* 0x000fc400000108c6 */
[--C-:B------:R-:W-:Y:S02]  /*6260*/  FFMA.FTZ R249, R246, c[0x0][0x2d0], -R196.reuse ;  /* 0x0000b400f6f97a23 */ /* 0x100fe400000108c4 */
[--C-:B------:R-:W-:Y:S01]  /*6270*/  FFMA.FTZ R244, R244, c[0x0][0x2d0], -R196.reuse ;  /* 0x0000b400f4f47a23 */ /* 0x100fe200000108c4 */
[----:B------:R-:W4:Y:S01]  /*6280*/  MUFU.EX2 R172, R172 ;  /* 0x000000ac00ac7308 */ /* 0x000f220000000800 */
[----:B------:R-:W-:Y:S01]  /*6290*/  F2FP.BF16.PACK_AB R8, R97, R118 ;  /* 0x000000766108723e */ /* 0x000fe200000010ff */
[--C-:B------:R-:W-:Y:S01]  /*62a0*/  FFMA.FTZ R245, R245, c[0x0][0x2d0], -R196.reuse ;  /* 0x0000b400f5f57a23 */ /* 0x100fe200000108c4 */
[----:B------:R-:W-:Y:S01]  /*62b0*/  F2FP.BF16.PACK_AB R9, R47, R96 ;  /* 0x000000602f09723e */ /* 0x000fe200000010ff */
[----:B------:R-:W-:Y:S01]  /*62c0*/  FFMA.FTZ R248, R76, c[0x0][0x2d0], -R196 ;  /* 0x0000b4004cf87a23 */ /* 0x000fe200000108c4 */
[----:B------:R-:W-:Y:S01]  /*62d0*/  F2FP.BF16.PACK_AB R10, R7, R45 ;  /* 0x0000002d070a723e */ /* 0x000fe200000010ff */
[--C-:B------:R-:W-:Y:S01]  /*62e0*/  FFMA.FTZ R247, R247, c[0x0][0x2d0], -R198.reuse ;  /* 0x0000b400f7f77a23 */ /* 0x100fe200000108c6 */
[----:B-1----:R-:W-:Y:S01]  /*62f0*/  F2FP.BF16.PACK_AB R11, R4, R5 ;  /* 0x00000005040b723e */ /* 0x002fe200000010ff */
[----:B------:R-:W-:Y:S01]  /*6300*/  MUFU.EX2 R181, R181 ;  /* 0x000000b500b57308 */ /* 0x000fe20000000800 */
[----:B------:R-:W-:-:S02]  /*6310*/  FFMA.FTZ R246, R78, c[0x0][0x2d0], -R198 ;  /* 0x0000b4004ef67a23 */ /* 0x000fc400000108c6 */
[--C-:B------:R-:W-:Y:S02]  /*6320*/  FFMA.FTZ R250, R155, c[0x0][0x2d0], -R198.reuse ;  /* 0x0000b4009bfa7a23 */ /* 0x100fe400000108c6 */
[----:B------:R-:W-:Y:S01]  /*6330*/  FFMA.FTZ R251, R154, c[0x0][0x2d0], -R198 ;  /* 0x0000b4009afb7a23 */ /* 0x000fe200000108c6 */
[C---:B------:R-:W-:Y:S01]  /*6340*/  HMMA.16816.F32.BF16 R160, R8.reuse, R92, R160 ;  /* 0x0000005c08a0723c */ /* 0x040fe200000418a0 */
[----:B------:R-:W-:Y:S01]  /*6350*/  FFMA.FTZ R120, R120, c[0x0][0x2d0], -R196 ;  /* 0x0000b40078787a23 */ /* 0x000fe200000108c4 */
[----:B------:R-:W1:Y:S01]  /*6360*/  MUFU.EX2 R184, R184 ;  /* 0x000000b800b87308 */ /* 0x000e620000000800 */
[----:B------:R-:W-:Y:S02]  /*6370*/  FADD.FTZ R165, R5, R165 ;  /* 0x000000a505a57221 */ /* 0x000fe40000010000 */
[----:B------:R-:W-:Y:S02]  /*6380*/  FFMA.FTZ R175, R175, c[0x0][0x2d0], -R198 ;  /* 0x0000b400afaf7a23 */ /* 0x000fe400000108c6 */
[----:B------:R-:W-:Y:S01]  /*6390*/  FADD.FTZ R165, R4, R165 ;  /* 0x000000a504a57221 */ /* 0x000fe20000010000 */
[C---:B------:R-:W-:Y:S02]  /*63a0*/  HMMA.16816.F32.BF16 R144, R8.reuse, R88, R144 ;  /* 0x000000580890723c */ /* 0x040fe40000041890 */
[----:B------:R-:W-:Y:S06]  /*63b0*/  MUFU.EX2 R183, R183 ;  /* 0x000000b700b77308 */ /* 0x000fec0000000800 */
[C---:B------:R-:W-:Y:S02]  /*63c0*/  HMMA.16816.F32.BF16 R132, R8.reuse, R84, R132 ;  /* 0x000000540884723c */ /* 0x040fe40000041884 */
[----:B------:R-:W5:Y:S06]  /*63d0*/  MUFU.EX2 R185, R185 ;  /* 0x000000b900b97308 */ /* 0x000f6c0000000800 */
[C---:B------:R-:W-:Y:S02]  /*63e0*/  HMMA.16816.F32.BF16 R128, R8.reuse, R80, R128 ;  /* 0x000000500880723c */ /* 0x040fe40000041880 */
[----:B------:R-:W1:Y:S06]  /*63f0*/  MUFU.EX2 R186, R186 ;  /* 0x000000ba00ba7308 */ /* 0x000e6c0000000800 */
[C---:B------:R-:W-:Y:S02]  /*6400*/  HMMA.16816.F32.BF16 R148, R8.reuse, R94, R148 ;  /* 0x0000005e0894723c */ /* 0x040fe40000041894 */
[----:B------:R-:W-:Y:S06]  /*6410*/  MUFU.EX2 R189, R189 ;  /* 0x000000bd00bd7308 */ /* 0x000fec0000000800 */
[C---:B------:R-:W-:Y:S02]  /*6420*/  HMMA.16816.F32.BF16 R100, R8.reuse, R90, R100 ;  /* 0x0000005a0864723c */ /* 0x040fe40000041864 */
[----:B------:R-:W-:Y:S06]  /*6430*/  MUFU.EX2 R187, R187 ;  /* 0x000000bb00bb7308 */ /* 0x000fec0000000800 */
[C---:B------:R-:W-:Y:S02]  /*6440*/  HMMA.16816.F32.BF16 R112, R8.reuse, R86, R112 ;  /* 0x000000560870723c */ /* 0x040fe40000041870 */
[----:B------:R-:W-:Y:S06]  /*6450*/  MUFU.EX2 R188, R188 ;  /* 0x000000bc00bc7308 */ /* 0x000fec0000000800 */
[----:B------:R-:W-:Y:S02]  /*6460*/  HMMA.16816.F32.BF16 R124, R8, R82, R124 ;  /* 0x00000052087c723c */ /* 0x000fe4000004187c */
[----:B------:R-:W2:Y:S05]  /*6470*/  MUFU.EX2 R191, R191 ;  /* 0x000000bf00bf7308 */ /* 0x000eaa0000000800 */
[----:B---3--:R-:W-:Y:S01]  /*6480*/  F2FP.BF16.PACK_AB R8, R170, R168 ;  /* 0x000000a8aa08723e */ /* 0x008fe200000010ff */
[----:B------:R-:W-:Y:S01]  /*6490*/  FADD.FTZ R168, R168, R170 ;  /* 0x000000aaa8a87221 */ /* 0x000fe20000010000 */
[----:B----4-:R-:W-:Y:S01]  /*64a0*/  F2FP.BF16.PACK_AB R10, R172, R169 ;  /* 0x000000a9ac0a723e */ /* 0x010fe200000010ff */
[----:B------:R-:W3:Y:S01]  /*64b0*/  MUFU.EX2 R193, R193 ;  /* 0x000000c100c17308 */ /* 0x000ee20000000800 */
[----:B-1----:R-:W-:Y:S01]  /*64c0*/  F2FP.BF16.PACK_AB R9, R184, R181 ;  /* 0x000000b5b809723e */ /* 0x002fe200000010ff */
[----:B------:R-:W-:Y:S01]  /*64d0*/  FADD.FTZ R181, R181, R184 ;  /* 0x000000b8b5b57221 */ /* 0x000fe20000010000 */
[----:B-----5:R-:W-:Y:S01]  /*64e0*/  F2FP.BF16.PACK_AB R11, R185, R183 ;  /* 0x000000b7b90b723e */ /* 0x020fe200000010ff */
[----:B------:R-:W-:-:S02]  /*64f0*/  FADD.FTZ R168, R169, R168 ;  /* 0x000000a8a9a87221 */ /* 0x000fc40000010000 */
[----:B------:R-:W-:Y:S02]  /*6500*/  FADD.FTZ R181, R183, R181 ;  /* 0x000000b5b7b57221 */ /* 0x000fe40000010000 */
[----:B------:R-:W1:Y:S01]  /*6510*/  MUFU.EX2 R190, R190 ;  /* 0x000000be00be7308 */ /* 0x000e620000000800 */
[----:B------:R-:W-:Y:S01]  /*6520*/  FADD.FTZ R168, R172, R168 ;  /* 0x000000a8aca87221 */ /* 0x000fe20000010000 */
[C---:B------:R-:W-:Y:S01]  /*6530*/  HMMA.16816.F32.BF16 R56, R8.reuse, R52, RZ ;  /* 0x000000340838723c */ /* 0x040fe200000418ff */
[----:B------:R-:W-:Y:S02]  /*6540*/  FADD.FTZ R181, R185, R181 ;  /* 0x000000b5b9b57221 */ /* 0x000fe40000010000 */
[----:B------:R-:W-:Y:S02]  /*6550*/  FADD.FTZ R168, R186, R168 ;  /* 0x000000a8baa87221 */ /* 0x000fe40000010000 */
[----:B--2---:R-:W-:Y:S01]  /*6560*/  FADD.FTZ R181, R191, R181 ;  /* 0x000000b5bfb57221 */ /* 0x004fe20000010000 */
[----:B------:R-:W2:Y:S01]  /*6570*/  MUFU.EX2 R192, R192 ;  /* 0x000000c000c07308 */ /* 0x000ea20000000800 */
[----:B------:R-:W-:Y:S01]  /*6580*/  FADD.FTZ R168, R189, R168 ;  /* 0x000000a8bda87221 */ /* 0x000fe20000010000 */
[----:B------:R-:W-:Y:S01]  /*6590*/  HMMA.16816.F32.BF16 R52, R8, R54, RZ ;  /* 0x000000360834723c */ /* 0x000fe200000418ff */
[----:B---3--:R-:W-:-:S02]  /*65a0*/  FADD.FTZ R181, R193, R181 ;  /* 0x000000b5c1b57221 */ /* 0x008fc40000010000 */
[----:B------:R-:W-:-:S03]  /*65b0*/  FADD.FTZ R168, R187, R168 ;  /* 0x000000a8bba87221 */ /* 0x000fc60000010000 */
[----:B------:R-:W-:Y:S01]  /*65c0*/  MUFU.EX2 R194, R194 ;  /* 0x000000c200c27308 */ /* 0x000fe20000000800 */
[----:B-1----:R-:W-:Y:S01]  /*65d0*/  FADD.FTZ R181, R190, R181 ;  /* 0x000000b5beb57221 */ /* 0x002fe20000010000 */
[----:B------:R-:W-:Y:S01]  /*65e0*/  HMMA.16816.F32.BF16 R36, R8, R28, RZ ;  /* 0x0000001c0824723c */ /* 0x000fe200000418ff */
[----:B------:R-:W-:-:S05]  /*65f0*/  FADD.FTZ R168, R188, R168 ;  /* 0x000000a8bca87221 */ /* 0x000fca0000010000 */
[----:B------:R-:W-:Y:S01]  /*6600*/  MUFU.EX2 R197, R197 ;  /* 0x000000c500c57308 */ /* 0x000fe20000000800 */
[----:B--2---:R-:W-:Y:S01]  /*6610*/  FADD.FTZ R181, R192, R181 ;  /* 0x000000b5c0b57221 */ /* 0x004fe20000010000 */
[C---:B------:R-:W-:Y:S06]  /*6620*/  HMMA.16816.F32.BF16 R32, R8.reuse, R30, RZ ;  /* 0x0000001e0820723c */ /* 0x040fec00000418ff */
[----:B------:R-:W-:Y:S02]  /*6630*/  MUFU.EX2 R199, R199 ;  /* 0x000000c700c77308 */ /* 0x000fe40000000800 */
[C---:B------:R-:W-:Y:S06]  /*6640*/  HMMA.16816.F32.BF16 R48, R8.reuse, R40, RZ ;  /* 0x000000280830723c */ /* 0x040fec00000418ff */
[----:B------:R-:W1:Y:S02]  /*6650*/  MUFU.EX2 R201, R201 ;  /* 0x000000c900c97308 */ /* 0x000e640000000800 */
[C---:B------:R-:W-:Y:S06]  /*6660*/  HMMA.16816.F32.BF16 R28, R8.reuse, R24, RZ ;  /* 0x00000018081c723c */ /* 0x040fec00000418ff */
[----:B------:R-:W2:Y:S02]  /*6670*/  MUFU.EX2 R204, R204 ;  /* 0x000000cc00cc7308 */ /* 0x000ea40000000800 */
[C---:B------:R-:W-:Y:S06]  /*6680*/  HMMA.16816.F32.BF16 R40, R8.reuse, R42, RZ ;  /* 0x0000002a0828723c */ /* 0x040fec00000418ff */
[----:B------:R-:W3:Y:S01]  /*6690*/  MUFU.EX2 R207, R207 ;  /* 0x000000cf00cf7308 */ /* 0x000ee20000000800 */
[----:B-1----:R-:W-:Y:S01]  /*66a0*/  FADD.FTZ R165, R201, R165 ;  /* 0x000000a5c9a57221 */ /* 0x002fe20000010000 */
[----:B------:R-:W-:Y:S06]  /*66b0*/  HMMA.16816.F32.BF16 R24, R8, R26, RZ ;  /* 0x0000001a0818723c */ /* 0x000fec00000418ff */
[----:B------:R-:W1:Y:S01]  /*66c0*/  MUFU.EX2 R206, R206 ;  /* 0x000000ce00ce7308 */ /* 0x000e620000000800 */
[----:B------:R-:W-:Y:S01]  /*66d0*/  F2FP.BF16.PACK_AB R8, R189, R186 ;  /* 0x000000babd08723e */ /* 0x000fe200000010ff */
[----:B--2---:R-:W-:Y:S01]  /*66e0*/  FADD.FTZ R165, R204, R165 ;  /* 0x000000a5cca57221 */ /* 0x004fe20000010000 */
[----:B------:R-:W-:-:S02]  /*66f0*/  F2FP.BF16.PACK_AB R10, R188, R187 ;  /* 0x000000bbbc0a723e */ /* 0x000fc400000010ff */
[----:B------:R-:W-:Y:S02]  /*6700*/  F2FP.BF16.PACK_AB R9, R193, R191 ;  /* 0x000000bfc109723e */ /* 0x000fe400000010ff */
[----:B------:R-:W-:Y:S01]  /*6710*/  F2FP.BF16.PACK_AB R11, R192, R190 ;  /* 0x000000bec00b723e */ /* 0x000fe200000010ff */
[----:B------:R-:W-:Y:S01]  /*6720*/  MUFU.EX2 R200, R200 ;  /* 0x000000c800c87308 */ /* 0x000fe20000000800 */
[----:B---3--:R-:W-:-:S05]  /*6730*/  FADD.FTZ R165, R207, R165 ;  /* 0x000000a5cfa57221 */ /* 0x008fca0000010000 */
[----:B------:R-:W-:Y:S02]  /*6740*/  HMMA.16816.F32.BF16 R56, R8, R60, R56 ;  /* 0x0000003c0838723c */ /* 0x000fe40000041838 */
[----:B------:R-:W2:Y:S01]  /*6750*/  MUFU.EX2 R208, R208 ;  /* 0x000000d000d07308 */ /* 0x000ea20000000800 */
[----:B-1----:R-:W-:-:S05]  /*6760*/  FADD.FTZ R165, R206, R165 ;  /* 0x000000a5cea57221 */ /* 0x002fca0000010000 */
[C---:B------:R-:W-:Y:S01]  /*6770*/  HMMA.16816.F32.BF16 R52, R8.reuse, R62, R52 ;  /* 0x0000003e0834723c */ /* 0x040fe20000041834 */
[----:B------:R-:W1:Y:S01]  /*6780*/  LDSM.16.MT88.4 R60, [R218+0x1900] ;  /* 0x00190000da3c783b */ /* 0x000e620000004200 */
[----:B------:R-:W-:Y:S06]  /*6790*/  MUFU.EX2 R210, R210 ;  /* 0x000000d200d27308 */ /* 0x000fec0000000800 */
[----:B------:R-:W-:Y:S02]  /*67a0*/  HMMA.16816.F32.BF16 R48, R8, R20, R48 ;  /* 0x000000140830723c */ /* 0x000fe40000041830 */
[----:B------:R-:W3:Y:S01]  /*67b0*/  MUFU.EX2 R211, R211 ;  /* 0x000000d300d37308 */ /* 0x000ee20000000800 */
[----:B--2---:R-:W-:-:S05]  /*67c0*/  F2FP.BF16.PACK_AB R76, R208, R200 ;  /* 0x000000c8d04c723e */ /* 0x004fca00000010ff */
[C---:B------:R-:W-:Y:S02]  /*67d0*/  HMMA.16816.F32.BF16 R36, R8.reuse, R16, R36 ;  /* 0x000000100824723c */ /* 0x040fe40000041824 */
[----:B------:R-:W2:Y:S06]  /*67e0*/  MUFU.EX2 R240, R240 ;  /* 0x000000f000f07308 */ /* 0x000eac0000000800 */
[----:B------:R-:W-:Y:S02]  /*67f0*/  HMMA.16816.F32.BF16 R28, R8, R12, R28 ;  /* 0x0000000c081c723c */ /* 0x000fe4000004181c */
[----:B------:R-:W4:Y:S01]  /*6800*/  MUFU.EX2 R241, R241 ;  /* 0x000000f100f17308 */ /* 0x000f220000000800 */
[----:B---3--:R-:W-:-:S05]  /*6810*/  F2FP.BF16.PACK_AB R78, R211, R210 ;  /* 0x000000d2d34e723e */ /* 0x008fca00000010ff */
[----:B------:R-:W-:Y:S01]  /*6820*/  HMMA.16816.F32.BF16 R40, R8, R22, R40 ;  /* 0x000000160828723c */ /* 0x000fe20000041828 */
[----:B------:R-:W3:Y:S01]  /*6830*/  LDSM.16.MT88.4 R20, [R225+0x2100] ;  /* 0x00210000e114783b */ /* 0x000ee20000004200 */
[----:B------:R-:W5:Y:S01]  /*6840*/  MUFU.EX2 R242, R242 ;  /* 0x000000f200f27308 */ /* 0x000f620000000800 */
[----:B--2---:R-:W-:-:S05]  /*6850*/  FADD.FTZ R165, R240, R165 ;  /* 0x000000a5f0a57221 */ /* 0x004fca0000010000 */
[----:B------:R-:W-:Y:S01]  /*6860*/  HMMA.16816.F32.BF16 R32, R8, R18, R32 ;  /* 0x000000120820723c */ /* 0x000fe20000041820 */
[----:B------:R-:W2:Y:S01]  /*6870*/  LDSM.16.MT88.4 R16, [R220+0x2100] ;  /* 0x00210000dc10783b */ /* 0x000ea20000004200 */
[----:B------:R-:W1:Y:S01]  /*6880*/  MUFU.EX2 R243, R243 ;  /* 0x000000f300f37308 */ /* 0x000e620000000800 */
[C---:B----4-:R-:W-:Y:S01]  /*6890*/  F2FP.BF16.PACK_AB R77, R241.reuse, R240 ;  /* 0x000000f0f14d723e */ /* 0x050fe200000010ff */
[----:B------:R-:W-:-:S04]  /*68a0*/  FADD.FTZ R165, R241, R165 ;  /* 0x000000a5f1a57221 */ /* 0x000fc80000010000 */
[----:B------:R-:W-:Y:S01]  /*68b0*/  HMMA.16816.F32.BF16 R24, R8, R14, R24 ;  /* 0x0000000e0818723c */ /* 0x000fe20000041818 */
[----:B------:R-:W4:Y:S01]  /*68c0*/  LDSM.16.MT88.4 R12, [R219+0x2100] ;  /* 0x00210000db0c783b */ /* 0x000f220000004200 */
[----:B------:R-:W1:Y:S01]  /*68d0*/  MUFU.EX2 R244, R244 ;  /* 0x000000f400f47308 */ /* 0x000e620000000800 */
[----:B-----5:R-:W-:-:S04]  /*68e0*/  FADD.FTZ R165, R242, R165 ;  /* 0x000000a5f2a57221 */ /* 0x020fc80000010000 */
[----:B------:R-:W-:Y:S02]  /*68f0*/  F2FP.BF16.PACK_AB R8, R194, R195 ;  /* 0x000000c3c208723e */ /* 0x000fe400000010ff */
[----:B------:R-:W-:Y:S01]  /*6900*/  F2FP.BF16.PACK_AB R9, R204, R201 ;  /* 0x000000c9cc09723e */ /* 0x000fe200000010ff */
[----:B------:R-:W5:Y:S01]  /*6910*/  MUFU.EX2 R245, R245 ;  /* 0x000000f500f57308 */ /* 0x000f620000000800 */
[----:B------:R-:W-:Y:S01]  /*6920*/  F2FP.BF16.PACK_AB R10, R199, R197 ;  /* 0x000000c5c70a723e */ /* 0x000fe200000010ff */
[C---:B-1----:R-:W-:Y:S01]  /*6930*/  FADD.FTZ R165, R243.reuse, R165 ;  /* 0x000000a5f3a57221 */ /* 0x042fe20000010000 */
[----:B------:R-:W-:Y:S02]  /*6940*/  F2FP.BF16.PACK_AB R11, R206, R207 ;  /* 0x000000cfce0b723e */ /* 0x000fe400000010ff */
[----:B------:R-:W-:-:S03]  /*6950*/  F2FP.BF16.PACK_AB R79, R243, R242 ;  /* 0x000000f2f34f723e */ /* 0x000fc600000010ff */
[----:B------:R-:W1:Y:S01]  /*6960*/  MUFU.EX2 R249, R249 ;  /* 0x000000f900f97308 */ /* 0x000e620000000800 */
[----:B------:R-:W-:Y:S01]  /*6970*/  FADD.FTZ R168, R244, R168 ;  /* 0x000000a8f4a87221 */ /* 0x000fe20000010000 */
[C---:B------:R-:W-:Y:S06]  /*6980*/  HMMA.16816.F32.BF16 R160, R8.reuse, R72, R160 ;  /* 0x0000004808a0723c */ /* 0x040fec00000418a0 */
[----:B------:R-:W2:Y:S01]  /*6990*/  MUFU.EX2 R248, R248 ;  /* 0x000000f800f87308 */ /* 0x000ea20000000800 */
[----:B-----5:R-:W-:Y:S01]  /*69a0*/  FADD.FTZ R168, R245, R168 ;  /* 0x000000a8f5a87221 */ /* 0x020fe20000010000 */
[C---:B------:R-:W-:Y:S06]  /*69b0*/  HMMA.16816.F32.BF16 R148, R8.reuse, R74, R148 ;  /* 0x0000004a0894723c */ /* 0x040fec0000041894 */
[----:B------:R-:W5:Y:S01]  /*69c0*/  MUFU.EX2 R247, R247 ;  /* 0x000000f700f77308 */ /* 0x000f620000000800 */
[----:B-1----:R-:W-:Y:S01]  /*69d0*/  FADD.FTZ R168, R249, R168 ;  /* 0x000000a8f9a87221 */ /* 0x002fe20000010000 */
[C---:B------:R-:W-:Y:S06]  /*69e0*/  HMMA.16816.F32.BF16 R144, R8.reuse, R68, R144 ;  /* 0x000000440890723c */ /* 0x040fec0000041890 */
[----:B------:R-:W1:Y:S01]  /*69f0*/  MUFU.EX2 R246, R246 ;  /* 0x000000f600f67308 */ /* 0x000e620000000800 */
[----:B--2---:R-:W-:Y:S01]  /*6a00*/  FADD.FTZ R168, R248, R168 ;  /* 0x000000a8f8a87221 */ /* 0x004fe20000010000 */
[C---:B------:R-:W-:Y:S06]  /*6a10*/  HMMA.16816.F32.BF16 R100, R8.reuse, R70, R100 ;  /* 0x000000460864723c */ /* 0x040fec0000041864 */
[----:B------:R-:W2:Y:S01]  /*6a20*/  MUFU.EX2 R250, R250 ;  /* 0x000000fa00fa7308 */ /* 0x000ea20000000800 */
[----:B-----5:R-:W-:Y:S01]  /*6a30*/  FADD.FTZ R181, R247, R181 ;  /* 0x000000b5f7b57221 */ /* 0x020fe20000010000 */
[C---:B------:R-:W-:Y:S06]  /*6a40*/  HMMA.16816.F32.BF16 R132, R8.reuse, R64, R132 ;  /* 0x000000400884723c */ /* 0x040fec0000041884 */
[----:B------:R-:W5:Y:S01]  /*6a50*/  MUFU.EX2 R251, R251 ;  /* 0x000000fb00fb7308 */ /* 0x000f620000000800 */
[----:B-1----:R-:W-:Y:S01]  /*6a60*/  FADD.FTZ R181, R246, R181 ;  /* 0x000000b5f6b57221 */ /* 0x002fe20000010000 */
[----:B------:R-:W-:Y:S03]  /*6a70*/  HMMA.16816.F32.BF16 R112, R8, R66, R112 ;  /* 0x000000420870723c */ /* 0x000fe60000041870 */
[----:B--2---:R-:W-:-:S05]  /*6a80*/  FADD.FTZ R181, R250, R181 ;  /* 0x000000b5fab57221 */ /* 0x004fca0000010000 */
[----:B------:R-:W-:Y:S01]  /*6a90*/  HMMA.16816.F32.BF16 R128, R8, R60, R128 ;  /* 0x0000003c0880723c */ /* 0x000fe20000041880 */
[----:B-----5:R-:W-:-:S07]  /*6aa0*/  FADD.FTZ R181, R251, R181 ;  /* 0x000000b5fbb57221 */ /* 0x020fce0000010000 */
[----:B------:R-:W-:Y:S01]  /*6ab0*/  HMMA.16816.F32.BF16 R124, R8, R62, R124 ;  /* 0x0000003e087c723c */ /* 0x000fe2000004187c */
[----:B------:R-:W1:Y:S07]  /*6ac0*/  LDSM.16.MT88.4 R8, [R218+0x2100] ;  /* 0x00210000da08783b */ /* 0x000e6e0000004200 */
[C---:B---3--:R-:W-:Y:S08]  /*6ad0*/  HMMA.16816.F32.BF16 R160, R76.reuse, R20, R160 ;  /* 0x000000144ca0723c */ /* 0x048ff000000418a0 */
[C---:B------:R-:W-:Y:S08]  /*6ae0*/  HMMA.16816.F32.BF16 R148, R76.reuse, R22, R148 ;  /* 0x000000164c94723c */ /* 0x040ff00000041894 */
[C---:B------:R-:W-:Y:S08]  /*6af0*/  HMMA.16816.F32.BF16 R144, R76.reuse, R16, R144 ;  /* 0x000000104c90723c */ /* 0x040ff00000041890 */
[C---:B------:R-:W-:Y:S08]  /*6b00*/  HMMA.16816.F32.BF16 R100, R76.reuse, R18, R100 ;  /* 0x000000124c64723c */ /* 0x040ff00000041864 */
[C---:B----4-:R-:W-:Y:S08]  /*6b10*/  HMMA.16816.F32.BF16 R132, R76.reuse, R12, R132 ;  /* 0x0000000c4c84723c */ /* 0x050ff00000041884 */
[C---:B------:R-:W-:Y:S08]  /*6b20*/  HMMA.16816.F32.BF16 R112, R76.reuse, R14, R112 ;  /* 0x0000000e4c70723c */ /* 0x040ff00000041870 */
[C---:B-1----:R-:W-:Y:S08]  /*6b30*/  HMMA.16816.F32.BF16 R128, R76.reuse, R8, R128 ;  /* 0x000000084c80723c */ /* 0x042ff00000041880 */
[----:B------:R-:W-:Y:S07]  /*6b40*/  HMMA.16816.F32.BF16 R124, R76, R10, R124 ;  /* 0x0000000a4c7c723c */ /* 0x000fee000004187c */
[----:B------:R-:W-:-:S02]  /*6b50*/  F2FP.BF16.PACK_AB R76, R245, R244 ;  /* 0x000000f4f54c723e */ /* 0x000fc400000010ff */
[----:B------:R-:W-:Y:S02]  /*6b60*/  F2FP.BF16.PACK_AB R78, R248, R249 ;  /* 0x000000f9f84e723e */ /* 0x000fe400000010ff */
[----:B------:R-:W-:Y:S02]  /*6b70*/  F2FP.BF16.PACK_AB R77, R246, R247 ;  /* 0x000000f7f64d723e */ /* 0x000fe400000010ff */
[----:B------:R-:W-:Y:S02]  /*6b80*/  F2FP.BF16.PACK_AB R79, R251, R250 ;  /* 0x000000fafb4f723e */ /* 0x000fe400000010ff */
[----:B------:R-:W-:-:S05]  /*6b90*/  IADD3 R244, R6, -0x2, RZ ;  /* 0xfffffffe06f47810 */ /* 0x000fca0007ffe0ff */
[C---:B------:R-:W-:Y:S07]  /*6ba0*/  HMMA.16816.F32.BF16 R48, R76.reuse, R88, R48 ;  /* 0x000000584c30723c */ /* 0x040fee0000041830 */
[----:B------:R-:W-:Y:S01]  /*6bb0*/  FFMA.FTZ R89, R137, c[0x0][0x2d0], -R122 ;  /* 0x0000b40089597a23 */ /* 0x000fe2000001087a */
[----:B------:R-:W-:Y:S01]  /*6bc0*/  HMMA.16816.F32.BF16 R40, R76, R90, R40 ;  /* 0x0000005a4c28723c */ /* 0x000fe20000041828 */
[----:B------:R-:W-:-:S04]  /*6bd0*/  FFMA.FTZ R88, R110, c[0x0][0x2d0], -R123 ;  /* 0x0000b4006e587a23 */ /* 0x000fc8000001087b */
[----:B------:R-:W-:Y:S02]  /*6be0*/  MUFU.EX2 R89, R89 ;  /* 0x0000005900597308 */ /* 0x000fe40000000800 */
[----:B------:R-:W-:Y:S01]  /*6bf0*/  FFMA.FTZ R90, R138, c[0x0][0x2d0], -R122 ;  /* 0x0000b4008a5a7a23 */ /* 0x000fe2000001087a */
[----:B------:R-:W-:Y:S01]  /*6c00*/  HMMA.16816.F32.BF16 R32, R76, R86, R32 ;  /* 0x000000564c20723c */ /* 0x000fe20000041820 */
[----:B------:R-:W-:-:S04]  /*6c10*/  FFMA.FTZ R91, R153, c[0x0][0x2d0], -R196 ;  /* 0x0000b400995b7a23 */ /* 0x000fc800000108c4 */
[----:B------:R1:W-:Y:S02]  /*6c20*/  MUFU.EX2 R86, R111 ;  /* 0x0000006f00567308 */ /* 0x0003e40000000800 */
[--C-:B------:R-:W-:Y:S01]  /*6c30*/  FFMA.FTZ R87, R136, c[0x0][0x2d0], -R122.reuse ;  /* 0x0000b40088577a23 */ /* 0x100fe2000001087a */
[C---:B------:R-:W-:Y:S01]  /*6c40*/  HMMA.16816.F32.BF16 R36, R76.reuse, R84, R36 ;  /* 0x000000544c24723c */ /* 0x040fe20000041824 */
[----:B------:R-:W-:Y:S02]  /*6c50*/  FFMA.FTZ R122, R139, c[0x0][0x2d0], -R122 ;  /* 0x0000b4008b7a7a23 */ /* 0x000fe4000001087a */
[----:B------:R-:W-:Y:S02]  /*6c60*/  LDSM.16.MT88.4 R136, [R220+0x2900] ;  /* 0x00290000dc88783b */ /* 0x000fe40000004200 */
[----:B------:R-:W2:Y:S02]  /*6c70*/  MUFU.EX2 R88, R88 ;  /* 0x0000005800587308 */ /* 0x000ea40000000800 */
[--C-:B------:R-:W-:Y:S01]  /*6c80*/  FFMA.FTZ R84, R108, c[0x0][0x2d0], -R123.reuse ;  /* 0x0000b4006c547a23 */ /* 0x100fe2000001087b */
[----:B------:R-:W-:Y:S01]  /*6c90*/  HMMA.16816.F32.BF16 R28, R76, R80, R28 ;  /* 0x000000504c1c723c */ /* 0x000fe2000004181c */
[----:B------:R-:W-:-:S04]  /*6ca0*/  FFMA.FTZ R85, R109, c[0x0][0x2d0], -R123 ;  /* 0x0000b4006d557a23 */ /* 0x000fc8000001087b */
[----:B------:R-:W-:Y:S01]  /*6cb0*/  MUFU.EX2 R80, R122 ;  /* 0x0000007a00507308 */ /* 0x000fe20000000800 */
[----:B-1----:R-:W-:Y:S01]  /*6cc0*/  LDSM.16.MT88.4 R108, [R219+0x2900] ;  /* 0x00290000db6c783b */ /* 0x002fe20000004200 */
[--C-:B------:R-:W-:Y:S01]  /*6cd0*/  FFMA.FTZ R81, R152, c[0x0][0x2d0], -R196.reuse ;  /* 0x0000b40098517a23 */ /* 0x100fe200000108c4 */
[C---:B------:R-:W-:Y:S02]  /*6ce0*/  HMMA.16816.F32.BF16 R24, R76.reuse, R82, R24 ;  /* 0x000000524c18723c */ /* 0x040fe40000041818 */
[----:B------:R-:W1:Y:S03]  /*6cf0*/  LDSM.16.MT88.4 R152, [R225+0x2900] ;  /* 0x00290000e198783b */ /* 0x000e660000004200 */
[----:B------:R3:W-:Y:S02]  /*6d00*/  MUFU.EX2 R82, R120 ;  /* 0x0000007800527308 */ /* 0x0007e40000000800 */
[----:B------:R-:W-:Y:S01]  /*6d10*/  FFMA.FTZ R83, R121, c[0x0][0x2d0], -R196 ;  /* 0x0000b40079537a23 */ /* 0x000fe200000108c4 */
[C---:B------:R-:W-:Y:S05]  /*6d20*/  HMMA.16816.F32.BF16 R56, R76.reuse, R92, R56 ;  /* 0x0000005c4c38723c */ /* 0x040fea0000041838 */
[----:B------:R-:W-:Y:S02]  /*6d30*/  MUFU.EX2 R84, R84 ;  /* 0x0000005400547308 */ /* 0x000fe40000000800 */
[--C-:B------:R-:W-:Y:S01]  /*6d40*/  FFMA.FTZ R92, R209, c[0x0][0x2d0], -R198.reuse ;  /* 0x0000b400d15c7a23 */ /* 0x100fe200000108c6 */
[----:B------:R-:W-:Y:S01]  /*6d50*/  HMMA.16816.F32.BF16 R52, R76, R94, R52 ;  /* 0x0000005e4c34723c */ /* 0x000fe20000041834 */
[--C-:B------:R-:W-:Y:S01]  /*6d60*/  FFMA.FTZ R93, R205, c[0x0][0x2d0], -R198.reuse ;  /* 0x0000b400cd5d7a23 */ /* 0x100fe200000108c6 */
[----:B---3--:R-:W3:Y:S03]  /*6d70*/  LDSM.16.MT88.4 R120, [R218+0x2900] ;  /* 0x00290000da78783b */ /* 0x008ee60000004200 */
[----:B------:R-:W4:Y:S02]  /*6d80*/  MUFU.EX2 R85, R85 ;  /* 0x0000005500557308 */ /* 0x000f240000000800 */
[--C-:B------:R-:W-:Y:S01]  /*6d90*/  FFMA.FTZ R94, R203, c[0x0][0x2d0], -R198.reuse ;  /* 0x0000b400cb5e7a23 */ /* 0x100fe200000108c6 */
[----:B--2---:R-:W-:Y:S01]  /*6da0*/  F2FP.BF16.PACK_AB R78, R86, R88 ;  /* 0x00000058564e723e */ /* 0x004fe200000010ff */
[----:B------:R-:W-:-:S04]  /*6db0*/  FFMA.FTZ R95, R202, c[0x0][0x2d0], -R198 ;  /* 0x0000b400ca5f7a23 */ /* 0x000fc800000108c6 */
[----:B------:R-:W2:Y:S08]  /*6dc0*/  MUFU.EX2 R87, R87 ;  /* 0x0000005700577308 */ /* 0x000eb00000000800 */
[----:B------:R-:W5:Y:S01]  /*6dd0*/  MUFU.EX2 R90, R90 ;  /* 0x0000005a005a7308 */ /* 0x000f620000000800 */
[----:B----4-:R-:W-:-:S07]  /*6de0*/  F2FP.BF16.PACK_AB R76, R85, R84 ;  /* 0x00000054554c723e */ /* 0x010fce00000010ff */
[----:B------:R-:W4:Y:S01]  /*6df0*/  MUFU.EX2 R81, R81 ;  /* 0x0000005100517308 */ /* 0x000f220000000800 */
[----:B--2---:R-:W-:Y:S01]  /*6e00*/  F2FP.BF16.PACK_AB R77, R89, R87 ;  /* 0x00000057594d723e */ /* 0x004fe200000010ff */
[----:B------:R-:W-:-:S04]  /*6e10*/  FADD.FTZ R165, R87, R165 ;  /* 0x000000a557a57221 */ /* 0x000fc80000010000 */
[----:B------:R-:W-:Y:S02]  /*6e20*/  FADD.FTZ R165, R89, R165 ;  /* 0x000000a559a57221 */ /* 0x000fe40000010000 */
[----:B------:R-:W2:Y:S01]  /*6e30*/  MUFU.EX2 R91, R91 ;  /* 0x0000005b005b7308 */ /* 0x000ea20000000800 */
[----:B-----5:R-:W-:Y:S01]  /*6e40*/  F2FP.BF16.PACK_AB R79, R80, R90 ;  /* 0x0000005a504f723e */ /* 0x020fe200000010ff */
[----:B------:R-:W-:-:S04]  /*6e50*/  FADD.FTZ R165, R90, R165 ;  /* 0x000000a55aa57221 */ /* 0x000fc80000010000 */
[----:B------:R-:W-:Y:S02]  /*6e60*/  FADD.FTZ R242, R80, R165 ;  /* 0x000000a550f27221 */ /* 0x000fe40000010000 */
[----:B------:R-:W5:Y:S01]  /*6e70*/  MUFU.EX2 R83, R83 ;  /* 0x0000005300537308 */ /* 0x000f620000000800 */
[----:B-1----:R-:W-:Y:S01]  /*6e80*/  HMMA.16816.F32.BF16 R160, R76, R152, R160 ;  /* 0x000000984ca0723c */ /* 0x002fe200000418a0 */
[----:B----4-:R-:W-:-:S06]  /*6e90*/  FADD.FTZ R168, R81, R168 ;  /* 0x000000a851a87221 */ /* 0x010fcc0000010000 */
[----:B------:R-:W1:Y:S01]  /*6ea0*/  MUFU.EX2 R92, R92 ;  /* 0x0000005c005c7308 */ /* 0x000e620000000800 */
[----:B------:R-:W-:Y:S01]  /*6eb0*/  HMMA.16816.F32.BF16 R148, R76, R154, R148 ;  /* 0x0000009a4c94723c */ /* 0x000fe20000041894 */
[----:B--2---:R-:W-:-:S04]  /*6ec0*/  FADD.FTZ R168, R91, R168 ;  /* 0x000000a85ba87221 */ /* 0x004fc80000010000 */
[----:B------:R-:W-:Y:S02]  /*6ed0*/  FADD.FTZ R168, R82, R168 ;  /* 0x000000a852a87221 */ /* 0x000fe40000010000 */
[----:B------:R-:W2:Y:S01]  /*6ee0*/  MUFU.EX2 R93, R93 ;  /* 0x0000005d005d7308 */ /* 0x000ea20000000800 */
[----:B------:R-:W-:Y:S01]  /*6ef0*/  HMMA.16816.F32.BF16 R144, R76, R136, R144 ;  /* 0x000000884c90723c */ /* 0x000fe20000041890 */
[----:B-----5:R-:W-:-:S06]  /*6f00*/  FADD.FTZ R168, R83, R168 ;  /* 0x000000a853a87221 */ /* 0x020fcc0000010000 */
[----:B------:R-:W4:Y:S01]  /*6f10*/  MUFU.EX2 R94, R94 ;  /* 0x0000005e005e7308 */ /* 0x000f220000000800 */
[----:B------:R-:W-:Y:S01]  /*6f20*/  HMMA.16816.F32.BF16 R100, R76, R138, R100 ;  /* 0x0000008a4c64723c */ /* 0x000fe20000041864 */
[----:B-1----:R-:W-:-:S06]  /*6f30*/  FADD.FTZ R181, R92, R181 ;  /* 0x000000b55cb57221 */ /* 0x002fcc0000010000 */
[----:B------:R-:W1:Y:S01]  /*6f40*/  MUFU.EX2 R95, R95 ;  /* 0x0000005f005f7308 */ /* 0x000e620000000800 */
[----:B------:R-:W-:Y:S01]  /*6f50*/  HMMA.16816.F32.BF16 R132, R76, R108, R132 ;  /* 0x0000006c4c84723c */ /* 0x000fe20000041884 */
[----:B--2---:R-:W-:-:S04]  /*6f60*/  FADD.FTZ R181, R93, R181 ;  /* 0x000000b55db57221 */ /* 0x004fc80000010000 */
[----:B----4-:R-:W-:-:S03]  /*6f70*/  FADD.FTZ R181, R94, R181 ;  /* 0x000000b55eb57221 */ /* 0x010fc60000010000 */
[----:B------:R-:W-:Y:S01]  /*6f80*/  HMMA.16816.F32.BF16 R112, R76, R110, R112 ;  /* 0x0000006e4c70723c */ /* 0x000fe20000041870 */
[----:B-1----:R-:W-:-:S07]  /*6f90*/  FADD.FTZ R181, R95, R181 ;  /* 0x000000b55fb57221 */ /* 0x002fce0000010000 */
[C---:B---3--:R-:W-:Y:S08]  /*6fa0*/  HMMA.16816.F32.BF16 R128, R76.reuse, R120, R128 ;  /* 0x000000784c80723c */ /* 0x048ff00000041880 */
[----:B------:R-:W-:Y:S07]  /*6fb0*/  HMMA.16816.F32.BF16 R124, R76, R122, R124 ;  /* 0x0000007a4c7c723c */ /* 0x000fee000004187c */
[----:B------:R-:W-:-:S02]  /*6fc0*/  F2FP.BF16.PACK_AB R76, R91, R81 ;  /* 0x000000515b4c723e */ /* 0x000fc400000010ff */
[----:B------:R-:W-:Y:S02]  /*6fd0*/  F2FP.BF16.PACK_AB R78, R83, R82 ;  /* 0x00000052534e723e */ /* 0x000fe400000010ff */
[----:B------:R-:W-:Y:S02]  /*6fe0*/  F2FP.BF16.PACK_AB R77, R93, R92 ;  /* 0x0000005c5d4d723e */ /* 0x000fe400000010ff */
[----:B------:R-:W-:-:S07]  /*6ff0*/  F2FP.BF16.PACK_AB R79, R95, R94 ;  /* 0x0000005e5f4f723e */ /* 0x000fce00000010ff */
[C---:B------:R-:W-:Y:S07]  /*7000*/  HMMA.16816.F32.BF16 R56, R76.reuse, R72, R56 ;  /* 0x000000484c38723c */ /* 0x040fee0000041838 */
[--C-:B------:R-:W-:Y:S01]  /*7010*/  FFMA.FTZ R72, R180, c[0x0][0x2d0], -R198.reuse ;  /* 0x0000b400b4487a23 */ /* 0x100fe200000108c6 */
[----:B------:R-:W-:Y:S01]  /*7020*/  HMMA.16816.F32.BF16 R40, R76, R70, R40 ;  /* 0x000000464c28723c */ /* 0x000fe20000041828 */
[----:B------:R-:W-:-:S04]  /*7030*/  FFMA.FTZ R73, R182, c[0x0][0x2d0], -R198 ;  /* 0x0000b400b6497a23 */ /* 0x000fc800000108c6 */
[----:B------:R-:W-:Y:S02]  /*7040*/  MUFU.EX2 R72, R72 ;  /* 0x0000004800487308 */ /* 0x000fe40000000800 */
[--C-:B------:R-:W-:Y:S01]  /*7050*/  FFMA.FTZ R70, R177, c[0x0][0x2d0], -R198.reuse ;  /* 0x0000b400b1467a23 */ /* 0x100fe200000108c6 */
[----:B------:R-:W-:Y:S01]  /*7060*/  HMMA.16816.F32.BF16 R36, R76, R64, R36 ;  /* 0x000000404c24723c */ /* 0x000fe20000041824 */
[----:B------:R-:W-:-:S04]  /*7070*/  FFMA.FTZ R71, R179, c[0x0][0x2d0], -R198 ;  /* 0x0000b400b3477a23 */ /* 0x000fc800000108c6 */
[----:B------:R-:W1:Y:S02]  /*7080*/  MUFU.EX2 R70, R70 ;  /* 0x0000004600467308 */ /* 0x000e640000000800 */
[--C-:B------:R-:W-:Y:S01]  /*7090*/  FFMA.FTZ R64, R142, c[0x0][0x2d0], -R196.reuse ;  /* 0x0000b4008e407a23 */ /* 0x100fe200000108c4 */
[----:B------:R-:W-:Y:S01]  /*70a0*/  HMMA.16816.F32.BF16 R32, R76, R66, R32 ;  /* 0x000000424c20723c */ /* 0x000fe20000041820 */
[----:B------:R-:W-:-:S04]  /*70b0*/  FFMA.FTZ R65, R143, c[0x0][0x2d0], -R196 ;  /* 0x0000b4008f417a23 */ /* 0x000fc800000108c4 */
[----:B------:R-:W2:Y:S02]  /*70c0*/  MUFU.EX2 R64, R64 ;  /* 0x0000004000407308 */ /* 0x000ea40000000800 */
[--C-:B------:R-:W-:Y:S01]  /*70d0*/  FFMA.FTZ R66, R156, c[0x0][0x2d0], -R196.reuse ;  /* 0x0000b4009c427a23 */ /* 0x100fe200000108c4 */
[----:B------:R-:W-:Y:S01]  /*70e0*/  HMMA.16816.F32.BF16 R28, R76, R60, R28 ;  /* 0x0000003c4c1c723c */ /* 0x000fe2000004181c */
[----:B------:R-:W-:-:S04]  /*70f0*/  FFMA.FTZ R67, R157, c[0x0][0x2d0], -R196 ;  /* 0x0000b4009d437a23 */ /* 0x000fc800000108c4 */
[----:B------:R-:W3:Y:S01]  /*7100*/  MUFU.EX2 R65, R65 ;  /* 0x0000004100417308 */ /* 0x000ee20000000800 */
[----:B-1----:R-:W-:Y:S02]  /*7110*/  FADD.FTZ R181, R70, R181 ;  /* 0x000000b546b57221 */ /* 0x002fe40000010000 */
[C---:B------:R-:W-:Y:S05]  /*7120*/  HMMA.16816.F32.BF16 R24, R76.reuse, R62, R24 ;  /* 0x0000003e4c18723c */ /* 0x040fea0000041818 */
[----:B------:R-:W-:Y:S01]  /*7130*/  MUFU.EX2 R66, R66 ;  /* 0x0000004200427308 */ /* 0x000fe20000000800 */
[----:B--2---:R-:W-:Y:S02]  /*7140*/  FADD.FTZ R168, R64, R168 ;  /* 0x000000a840a87221 */ /* 0x004fe40000010000 */
[C---:B------:R-:W-:Y:S05]  /*7150*/  HMMA.16816.F32.BF16 R48, R76.reuse, R68, R48 ;  /* 0x000000444c30723c */ /* 0x040fea0000041830 */
[----:B------:R-:W1:Y:S01]  /*7160*/  MUFU.EX2 R67, R67 ;  /* 0x0000004300437308 */ /* 0x000e620000000800 */
[----:B---3--:R-:W-:Y:S01]  /*7170*/  F2FP.BF16.PACK_AB R60, R65, R64 ;  /* 0x00000040413c723e */ /* 0x008fe200000010ff */
[--C-:B------:R-:W-:Y:S01]  /*7180*/  FFMA.FTZ R68, R158, c[0x0][0x2d0], -R196.reuse ;  /* 0x0000b4009e447a23 */ /* 0x100fe200000108c4 */
[----:B------:R-:W-:Y:S01]  /*7190*/  HMMA.16816.F32.BF16 R52, R76, R74, R52 ;  /* 0x0000004a4c34723c */ /* 0x000fe20000041834 */
[----:B------:R-:W-:-:S02]  /*71a0*/  FFMA.FTZ R69, R159, c[0x0][0x2d0], -R196 ;  /* 0x0000b4009f457a23 */ /* 0x000fc400000108c4 */
[----:B------:R-:W-:Y:S02]  /*71b0*/  FADD.FTZ R168, R65, R168 ;  /* 0x000000a841a87221 */ /* 0x000fe40000010000 */
[----:B------:R-:W2:Y:S02]  /*71c0*/  MUFU.EX2 R71, R71 ;  /* 0x0000004700477308 */ /* 0x000ea40000000800 */
[----:B------:R-:W-:Y:S02]  /*71d0*/  FFMA.FTZ R76, R178, c[0x0][0x2d0], -R198 ;  /* 0x0000b400b24c7a23 */ /* 0x000fe400000108c6 */
[--C-:B------:R-:W-:Y:S02]  /*71e0*/  FFMA.FTZ R74, R171, c[0x0][0x2d0], -R196.reuse ;  /* 0x0000b400ab4a7a23 */ /* 0x100fe400000108c4 */
[----:B------:R-:W-:Y:S02]  /*71f0*/  FFMA.FTZ R75, R173, c[0x0][0x2d0], -R196 ;  /* 0x0000b400ad4b7a23 */ /* 0x000fe400000108c4 */
[----:B------:R-:W3:Y:S01]  /*7200*/  MUFU.EX2 R73, R73 ;  /* 0x0000004900497308 */ /* 0x000ee20000000800 */
[----:B-1----:R-:W-:Y:S01]  /*7210*/  F2FP.BF16.PACK_AB R62, R67, R66 ;  /* 0x00000042433e723e */ /* 0x002fe200000010ff */
[----:B------:R-:W-:-:S04]  /*7220*/  FADD.FTZ R168, R66, R168 ;  /* 0x000000a842a87221 */ /* 0x000fc80000010000 */
[----:B------:R-:W-:Y:S01]  /*7230*/  FADD.FTZ R168, R67, R168 ;  /* 0x000000a843a87221 */ /* 0x000fe20000010000 */
[C---:B--2---:R-:W-:Y:S01]  /*7240*/  F2FP.BF16.PACK_AB R61, R71.reuse, R70 ;  /* 0x00000046473d723e */ /* 0x044fe200000010ff */
[----:B------:R-:W1:Y:S01]  /*7250*/  MUFU.EX2 R68, R68 ;  /* 0x0000004400447308 */ /* 0x000e620000000800 */
[----:B------:R-:W-:-:S04]  /*7260*/  FADD.FTZ R181, R71, R181 ;  /* 0x000000b547b57221 */ /* 0x000fc80000010000 */
[----:B------:R-:W-:Y:S01]  /*7270*/  FADD.FTZ R181, R72, R181 ;  /* 0x000000b548b57221 */ /* 0x000fe20000010000 */
[C---:B---3--:R-:W-:Y:S02]  /*7280*/  F2FP.BF16.PACK_AB R63, R73.reuse, R72 ;  /* 0x00000048493f723e */ /* 0x048fe400000010ff */
[----:B------:R-:W2:Y:S01]  /*7290*/  MUFU.EX2 R76, R76 ;  /* 0x0000004c004c7308 */ /* 0x000ea20000000800 */
[----:B------:R-:W-:-:S04]  /*72a0*/  FADD.FTZ R181, R73, R181 ;  /* 0x000000b549b57221 */ /* 0x000fc80000010000 */
[----:B------:R-:W-:Y:S03]  /*72b0*/  HMMA.16816.F32.BF16 R36, R60, R12, R36 ;  /* 0x0000000c3c24723c */ /* 0x000fe60000041824 */
[----:B------:R-:W3:Y:S01]  /*72c0*/  MUFU.EX2 R69, R69 ;  /* 0x0000004500457308 */ /* 0x000ee20000000800 */
[----:B-1----:R-:W-:-:S03]  /*72d0*/  FADD.FTZ R168, R68, R168 ;  /* 0x000000a844a87221 */ /* 0x002fc60000010000 */
[----:B------:R-:W-:Y:S01]  /*72e0*/  FADD.FTZ R12, R141, R140 ;  /* 0x0000008c8d0c7221 */ /* 0x000fe20000010000 */
[C---:B------:R-:W-:Y:S03]  /*72f0*/  HMMA.16816.F32.BF16 R56, R60.reuse, R20, R56 ;  /* 0x000000143c38723c */ /* 0x040fe60000041838 */
[----:B------:R-:W1:Y:S01]  /*7300*/  MUFU.EX2 R74, R74 ;  /* 0x0000004a004a7308 */ /* 0x000e620000000800 */
[----:B------:R-:W-:Y:S02]  /*7310*/  FADD.FTZ R12, R164, R12 ;  /* 0x0000000ca40c7221 */ /* 0x000fe40000010000 */
[----:B--2---:R-:W-:Y:S02]  /*7320*/  FADD.FTZ R181, R76, R181 ;  /* 0x000000b54cb57221 */ /* 0x004fe40000010000 */
[----:B------:R-:W-:Y:S01]  /*7330*/  FADD.FTZ R12, R107, R12 ;  /* 0x0000000c6b0c7221 */ /* 0x000fe20000010000 */
[----:B------:R-:W-:Y:S01]  /*7340*/  HMMA.16816.F32.BF16 R48, R60, R16, R48 ;  /* 0x000000103c30723c */ /* 0x000fe20000041830 */
[----:B------:R-:W-:Y:S01]  /*7350*/  FFMA.FTZ R20, R176, c[0x0][0x2d0], -R198 ;  /* 0x0000b400b0147a23 */ /* 0x000fe200000108c6 */
[----:B------:R-:W2:Y:S01]  /*7360*/  MUFU.EX2 R75, R75 ;  /* 0x0000004b004b7308 */ /* 0x000ea20000000800 */
[----:B------:R-:W-:-:S02]  /*7370*/  FADD.FTZ R12, R105, R12 ;  /* 0x0000000c690c7221 */ /* 0x000fc40000010000 */
[----:B------:R-:W-:Y:S02]  /*7380*/  FFMA.FTZ R21, R174, c[0x0][0x2d0], -R198 ;  /* 0x0000b400ae157a23 */ /* 0x000fe400000108c6 */
[----:B------:R-:W-:Y:S01]  /*7390*/  FADD.FTZ R12, R99, R12 ;  /* 0x0000000c630c7221 */ /* 0x000fe20000010000 */
[C---:B------:R-:W-:Y:S01]  /*73a0*/  HMMA.16816.F32.BF16 R28, R60.reuse, R8, R28 ;  /* 0x000000083c1c723c */ /* 0x040fe2000004181c */
[C---:B---3--:R-:W-:Y:S01]  /*73b0*/  FADD.FTZ R168, R69.reuse, R168 ;  /* 0x000000a845a87221 */ /* 0x048fe20000010000 */
[----:B------:R-:W3:Y:S01]  /*73c0*/  MUFU.EX2 R20, R20 ;  /* 0x0000001400147308 */ /* 0x000ee20000000800 */
[----:B------:R-:W-:Y:S02]  /*73d0*/  FADD.FTZ R12, R98, R12 ;  /* 0x0000000c620c7221 */ /* 0x000fe40000010000 */
[----:B-1----:R-:W-:Y:S02]  /*73e0*/  FADD.FTZ R168, R74, R168 ;  /* 0x000000a84aa87221 */ /* 0x002fe40000010000 */
[----:B------:R-:W-:Y:S01]  /*73f0*/  FADD.FTZ R12, R46, R12 ;  /* 0x0000000c2e0c7221 */ /* 0x000fe20000010000 */
[----:B------:R-:W-:Y:S01]  /*7400*/  HMMA.16816.F32.BF16 R52, R60, R22, R52 ;  /* 0x000000163c34723c */ /* 0x000fe20000041834 */
[----:B------:R-:W-:Y:S01]  /*7410*/  F2FP.BF16.PACK_AB R8, R69, R68 ;  /* 0x000000444508723e */ /* 0x000fe200000010ff */
[----:B------:R-:W1:Y:S01]  /*7420*/  MUFU.EX2 R21, R21 ;  /* 0x0000001500157308 */ /* 0x000e620000000800 */
[----:B------:R-:W-:-:S02]  /*7430*/  FADD.FTZ R12, R118, R12 ;  /* 0x0000000c760c7221 */ /* 0x000fc40000010000 */
[----:B--2---:R-:W-:Y:S02]  /*7440*/  FADD.FTZ R241, R75, R168 ;  /* 0x000000a84bf17221 */ /* 0x004fe40000010000 */
[----:B------:R-:W-:Y:S01]  /*7450*/  FADD.FTZ R12, R97, R12 ;  /* 0x0000000c610c7221 */ /* 0x000fe20000010000 */
[C---:B------:R-:W-:Y:S02]  /*7460*/  HMMA.16816.F32.BF16 R40, R60.reuse, R18, R40 ;  /* 0x000000123c28723c */ /* 0x040fe40000041828 */
[----:B------:R-:W2:Y:S01]  /*7470*/  MUFU.EX2 R16, R175 ;  /* 0x000000af00107308 */ /* 0x000ea20000000800 */
[----:B------:R-:W-:Y:S01]  /*7480*/  FADD.FTZ R12, R45, R12 ;  /* 0x0000000c2d0c7221 */ /* 0x000fe20000010000 */
[C---:B---3--:R-:W-:Y:S01]  /*7490*/  F2FP.BF16.PACK_AB R9, R20.reuse, R76 ;  /* 0x0000004c1409723e */ /* 0x048fe200000010ff */
[----:B------:R-:W-:Y:S02]  /*74a0*/  FADD.FTZ R181, R20, R181 ;  /* 0x000000b514b57221 */ /* 0x000fe40000010000 */
[----:B------:R-:W-:Y:S01]  /*74b0*/  FADD.FTZ R12, R7, R12 ;  /* 0x0000000c070c7221 */ /* 0x000fe20000010000 */
[----:B------:R-:W-:Y:S01]  /*74c0*/  HMMA.16816.F32.BF16 R32, R60, R14, R32 ;  /* 0x0000000e3c20723c */ /* 0x000fe20000041820 */
[----:B-1----:R-:W-:-:S02]  /*74d0*/  FADD.FTZ R181, R21, R181 ;  /* 0x000000b515b57221 */ /* 0x002fc40000010000 */
[----:B------:R-:W-:-:S04]  /*74e0*/  FADD.FTZ R12, R195, R12 ;  /* 0x0000000cc30c7221 */ /* 0x000fc80000010000 */
[----:B------:R-:W-:Y:S01]  /*74f0*/  FADD.FTZ R12, R194, R12 ;  /* 0x0000000cc20c7221 */ /* 0x000fe20000010000 */
[----:B------:R-:W-:Y:S01]  /*7500*/  HMMA.16816.F32.BF16 R24, R60, R10, R24 ;  /* 0x0000000a3c18723c */ /* 0x000fe20000041818 */
[----:B--2---:R-:W-:Y:S02]  /*7510*/  FADD.FTZ R240, R16, R181 ;  /* 0x000000b510f07221 */ /* 0x004fe40000010000 */
[----:B------:R-:W-:-:S04]  /*7520*/  FADD.FTZ R12, R197, R12 ;  /* 0x0000000cc50c7221 */ /* 0x000fc80000010000 */
[----:B------:R-:W-:Y:S01]  /*7530*/  FADD.FTZ R12, R199, R12 ;  /* 0x0000000cc70c7221 */ /* 0x000fe20000010000 */
[----:B------:R-:W-:Y:S02]  /*7540*/  F2FP.BF16.PACK_AB R10, R75, R74 ;  /* 0x0000004a4b0a723e */ /* 0x000fe400000010ff */
[----:B------:R-:W-:Y:S01]  /*7550*/  F2FP.BF16.PACK_AB R11, R16, R21 ;  /* 0x00000015100b723e */ /* 0x000fe200000010ff */
[----:B------:R-:W-:-:S04]  /*7560*/  FADD.FTZ R12, R200, R12 ;  /* 0x0000000cc80c7221 */ /* 0x000fc80000010000 */
[----:B------:R-:W-:Y:S02]  /*7570*/  FADD.FTZ R12, R208, R12 ;  /* 0x0000000cd00c7221 */ /* 0x000fe40000010000 */
[----:B------:R-:W-:Y:S02]  /*7580*/  HMMA.16816.F32.BF16 R156, R8, R152, R56 ;  /* 0x00000098089c723c */ /* 0x000fe40000041838 */
        /* <DEDUP_REMOVED lines=8> */
[C---:B------:R-:W-:Y:S08]  /*7610*/  HMMA.16816.F32.BF16 R116, R8.reuse, R120, R28 ;  /* 0x000000780874723c */ /* 0x040ff0000004181c */
[C---:B------:R-:W-:Y:S08]  /*7620*/  HMMA.16816.F32.BF16 R152, R8.reuse, R154, R52 ;  /* 0x0000009a0898723c */ /* 0x040ff00000041834 */
[C---:B------:R-:W-:Y:S08]  /*7630*/  HMMA.16816.F32.BF16 R136, R8.reuse, R138, R40 ;  /* 0x0000008a0888723c */ /* 0x040ff00000041828 */
[C---:B------:R-:W-:Y:S08]  /*7640*/  HMMA.16816.F32.BF16 R108, R8.reuse, R110, R32 ;  /* 0x0000006e086c723c */ /* 0x040ff00000041820 */
[----:B------:R-:W-:Y:S01]  /*7650*/  HMMA.16816.F32.BF16 R120, R8, R122, R24 ;  /* 0x0000007a0878723c */ /* 0x000fe20000041818 */
[----:B------:R-:W-:Y:S07]  /*7660*/  @P0 BRA `(.L_x_2425) ;  /* 0x0000016000000947 */ /* 0x000fee0003800000 */
[----:B------:R-:W-:Y:S01]  /*7670*/  ISETP.LT.AND P0, PT, RZ, UR4, PT ;  /* 0x00000004ff007c0c */ /* 0x000fe2000bf01270 */
        /* <DEDUP_REMOVED lines=11> */
.L_x_2426:
[----:B------:R-:W-:Y:S02]  /*7730*/  UMOV UR5, 0x1 ;  /* 0x0000000100057882 */ /* 0x000fe40000000000 */
[----:B------:R-:W-:Y:S02]  /*7740*/  ULDC UR4, c[0x0][0x32c] ;  /* 0x0000cb0000047ab9 */ /* 0x000fe40000000800 */
[----:B------:R-:W-:-:S03]  /*7750*/  UISETP.NE.AND UP0, UPT, UR5, UR4, UPT ;  /* 0x000000040500728c */ /* 0x000fc6000bf05270 */
[----:B------:R-:W-:Y:S02]  /*7760*/  ULDC.64 UR4, c[0x0][0x330] ;  /* 0x0000cc0000047ab9 */ /* 0x000fe40000000a00 */
[----:B------:R-:W-:-:S06]  /*7770*/  UIMAD.WIDE.U32 UR22, UR19, UR4, URZ ;  /* 0x00000004131672a5 */ /* 0x000fcc000f8e003f */
[----:B------:R-:W-:Y:S02]  /*7780*/  @UP0 USHF.R.U32.HI UR19, URZ, UR5, UR23 ;  /* 0x000000053f130299 */ /* 0x000fe40008011617 */
.L_x_2427:
[----:B------:R-:W-:Y:S02]  /*7790*/  ULDC UR4, c[0x0][0x32c] ;  /* 0x0000cb0000047ab9 */ /* 0x000fe40000000800 */
[----:B------:R-:W-:-:S04]  /*77a0*/  UIMAD UR4, UR19, UR4, UR4 ;  /* 0x00000004130472a4 */ /* 0x000fc8000f8e0204 */
[----:B------:R-:W-:-:S04]  /*77b0*/  UISETP.LT.AND UP0, UPT, UR18, UR4, UPT ;  /* 0x000000041200728c */ /* 0x000fc8000bf01270 */
[----:B------:R-:W-:-:S03]  /*77c0*/  USEL UR18, UR18, UR4, UP0 ;  /* 0x0000000412127287 */ /* 0x000fc60008000000 */
.L_x_2425:
[----:B------:R-:W1:Y:S01]  /*77d0*/  R2UR UR4, R230 ;  /* 0x00000000e60473c2 */ /* 0x000e6200000e0000 */
[----:B------:R-:W-:-:S04]  /*77e0*/  UIMAD.WIDE UR18, UR18, 0x2aaaaaab, URZ ;  /* 0x2aaaaaab121278a5 */ /* 0x000fc8000f8e023f */
[----:B------:R-:W-:-:S04]  /*77f0*/  USHF.R.U32.HI UR5, URZ, 0x1f, UR19 ;  /* 0x0000001f3f057899 */ /* 0x000fc80008011613 */
[----:B------:R-:W-:-:S04]  /*7800*/  ULEA.HI.SX32 UR5, UR19, UR5, 0x1c ;  /* 0x0000000513057291 */ /* 0x000fc8000f8fe23f */
        /* <DEDUP_REMOVED lines=8> */
.L_x_2447:
[----:B------:R-:W-:Y:S04]  /*7890*/  DEPBAR.LE SB0, 0x0 ;  /* 0x000080000000791a */ /* 0x000fe80000000000 */
[----:B------:R-:W-:Y:S01]  /*78a0*/  BAR.SYNC.DEFER_BLOCKING 0x0 ;  /* 0x0000000000007b1d */ /* 0x000fe20000010000 */
[----:B------:R-:W-:Y:S05]  /*78b0*/  ISETP.GT.AND P0, PT, R230, R244, PT ;  /* 0x000000f4e600720c */ /* 0x000fea0003f04270 */
[----:B------:R1:W2:Y:S04]  /*78c0*/  LDSM.16.M88.4 R96, [R228+0x6100] ;  /* 0x00610000e460783b */ /* 0x0002a80000000200 */
[----:B------:R1:W3:Y:S04]  /*78d0*/  LDSM.16.M88.4 R92, [R228+0x8100] ;  /* 0x00810000e45c783b */ /* 0x0002e80000000200 */
        /* <DEDUP_REMOVED lines=14> */
[----:B------:R-:W-:-:S05]  /*79c0*/  @P0 BRA `(.L_x_2429) ;  /* 0x000002b000000947 */ /* 0x000fca0003800000 */
[----:B--234-:R-:W-:Y:S01]  /*79d0*/  SHF.R.S32.HI R0, RZ, 0x1f, R232 ;  /* 0x0000001fff007819 */ /* 0x01cfe200000114e8 */
[----:B------:R-:W-:Y:S01]  /*79e0*/  IMAD.WIDE.U32 R4, R232, c[0x0][0x208], RZ ;  /* 0x00008200e8047a25 */ /* 0x000fe200078e00ff */
[----:B------:R-:W-:Y:S03]  /*79f0*/  SHF.R.S32.HI R2, RZ, 0x1f, R231 ;  /* 0x0000001fff027819 */ /* 0x000fe600000114e7 */
[----:B------:R-:W-:Y:S02]  /*7a00*/  IMAD R0, R0, c[0x0][0x208], RZ ;  /* 0x0000820000007a24 */ /* 0x000fe400078e02ff */
[----:B------:R-:W-:Y:S02]  /*7a10*/  IMAD R2, R2, c[0x0][0x218], RZ ;  /* 0x0000860002027a24 */ /* 0x000fe400078e02ff */
[----:B------:R-:W-:Y:S02]  /*7a20*/  IMAD R0, R232, c[0x0][0x20c], R0 ;  /* 0x00008300e8007a24 */ /* 0x000fe400078e0200 */
[----:B------:R-:W-:Y:S02]  /*7a30*/  IMAD R2, R231, c[0x0][0x21c], R2 ;  /* 0x00008700e7027a24 */ /* 0x000fe400078e0202 */
[----:B------:R-:W-:Y:S04]  /*7a40*/  IMAD.IADD R5, R5, 0x1, R0 ;  /* 0x0000000105057824 */ /* 0x000fe800078e0200 */
[----:B------:R-:W-:Y:S05]  /*7a50*/  IMAD.WIDE.U32 R4, R231, c[0x0][0x218], R4 ;  /* 0x00008600e7047a25 */ /* 0x000fea00078e0004 */
[----:B------:R-:W-:Y:S04]  /*7a60*/  IADD3 R0, P0, R4, UR20, RZ ;  /* 0x0000001404007c10 */ /* 0x000fe8000ff1e0ff */
[----:B------:R-:W-:Y:S02]  /*7a70*/  IADD3.X R2, R5, UR12, R2, P0, !PT ;  /* 0x0000000c05027c10 */ /* 0x000fe400087fe402 */
[C---:B------:R-:W-:Y:S04]  /*7a80*/  LEA R20, P0, R0.reuse, c[0x0][0x1f8], 0x1 ;  /* 0x00007e0000147a11 */ /* 0x040fe800078008ff */
[----:B------:R-:W-:Y:S01]  /*7a90*/  LEA.HI.X R0, R0, c[0x0][0x1fc], R2, 0x1, P0 ;  /* 0x00007f0000007a11 */ /* 0x000fe200000f0c02 */
[----:B------:R-:W2:Y:S04]  /*7aa0*/  SHFL.IDX PT, R11, R20, RZ, 0x181f ;  /* 0x00181fff140b7589 */ /* 0x000ea800000e0000 */
[----:B------:R-:W3:Y:S04]  /*7ab0*/  SHFL.IDX PT, R12, R0, RZ, 0x181f ;  /* 0x00181fff000c7589 */ /* 0x000ee800000e0000 */
[----:B------:R-:W4:Y:S04]  /*7ac0*/  SHFL.IDX PT, R9, R20, 0x1, 0x181f ;  /* 0x00381f0014097f89 */ /* 0x000f2800000e0000 */
[----:B------:R-:W-:Y:S04]  /*7ad0*/  SHFL.IDX PT, R7, R20, 0x2, 0x181f ;  /* 0x00581f0014077f89 */ /* 0x000fe800000e0000 */
[----:B------:R-:W5:Y:S04]  /*7ae0*/  SHFL.IDX PT, R10, R0, 0x1, 0x181f ;  /* 0x00381f00000a7f89 */ /* 0x000f6800000e0000 */
[----:B------:R-:W1:Y:S04]  /*7af0*/  SHFL.IDX PT, R5, R20, 0x3, 0x181f ;  /* 0x00781f0014057f89 */ /* 0x000e6800000e0000 */
[----:B------:R-:W-:Y:S04]  /*7b00*/  SHFL.IDX PT, R8, R0, 0x2, 0x181f ;  /* 0x00581f0000087f89 */ /* 0x000fe800000e0000 */
[----:B------:R-:W1:Y:S04]  /*7b10*/  SHFL.IDX PT, R3, R20, 0x4, 0x181f ;  /* 0x00981f0014037f89 */ /* 0x000e6800000e0000 */
[----:B------:R1:W-:Y:S04]  /*7b20*/  SHFL.IDX PT, R2, R20, 0x5, 0x181f ;  /* 0x00b81f0014027f89 */ /* 0x0003e800000e0000 */
[----:B------:R-:W1:Y:S04]  /*7b30*/  SHFL.IDX PT, R6, R0, 0x3, 0x181f ;  /* 0x00781f0000067f89 */ /* 0x000e6800000e0000 */
[----:B------:R-:W1:Y:S04]  /*7b40*/  SHFL.IDX PT, R4, R0, 0x4, 0x181f ;  /* 0x00981f0000047f89 */ /* 0x000e6800000e0000 */
[----:B------:R-:W1:Y:S01]  /*7b50*/  SHFL.IDX PT, R0, R0, 0x5, 0x181f ;  /* 0x00b81f0000007f89 */ /* 0x000e6200000e0000 */
[-C--:B--2---:R-:W-:Y:S05]  /*7b60*/  IADD3 R14, P0, R11, R236.reuse, RZ ;  /* 0x000000ec0b0e7210 */ /* 0x084fea0007f1e0ff */
[--C-:B---3--:R-:W-:Y:S01]  /*7b70*/  IMAD.X R15, R12, 0x1, R235.reuse, P0 ;  /* 0x000000010c0f7824 */ /* 0x108fe200000e06eb */
[-C--:B----4-:R-:W-:Y:S04]  /*7b80*/  IADD3 R12, P0, R9, R236.reuse, RZ ;  /* 0x000000ec090c7210 */ /* 0x090fe80007f1e0ff */
[----:B------:R2:W-:Y:S01]  /*7b90*/  LDGSTS.E.BYPASS.LTC128B.128 [R239], [R14.64], !P4 ;  /* 0x000000000eef7fae */ /* 0x0005e2000e101d50 */
[--C-:B-----5:R-:W-:Y:S01]  /*7ba0*/  IMAD.X R13, R10, 0x1, R235.reuse, P0 ;  /* 0x000000010a0d7824 */ /* 0x120fe200000e06eb */
[-C--:B-1----:R-:W-:Y:S02]  /*7bb0*/  IADD3 R10, P2, R5, R236.reuse, RZ ;  /* 0x000000ec050a7210 */ /* 0x082fe40007f5e0ff */
[-C--:B------:R-:W-:Y:S02]  /*7bc0*/  IADD3 R20, P1, R3, R236.reuse, RZ ;  /* 0x000000ec03147210 */ /* 0x080fe40007f3e0ff */
[----:B------:R1:W-:Y:S01]  /*7bd0*/  LDGSTS.E.BYPASS.LTC128B.128 [R239+0x800], [R12.64], !P4 ;  /* 0x008000000cef7fae */ /* 0x0003e2000e101d50 */
[--C-:B------:R-:W-:Y:S01]  /*7be0*/  IMAD.X R11, R6, 0x1, R235.reuse, P2 ;  /* 0x00000001060b7824 */ /* 0x100fe200010e06eb */
[-C--:B------:R-:W-:Y:S01]  /*7bf0*/  IADD3 R2, P0, R2, R236.reuse, RZ ;  /* 0x000000ec02027210 */ /* 0x080fe20007f1e0ff */
[----:B------:R-:W-:Y:S03]  /*7c00*/  IMAD.X R21, R4, 0x1, R235, P1 ;  /* 0x0000000104157824 */ /* 0x000fe600008e06eb */
[-C--:B------:R-:W-:Y:S02]  /*7c10*/  IADD3.X R3, R0, R235.reuse, RZ, P0, !PT ;  /* 0x000000eb00037210 */ /* 0x080fe400007fe4ff */
[----:B--2---:R-:W-:Y:S04]  /*7c20*/  IADD3 R14, P5, R7, R236, RZ ;  /* 0x000000ec070e7210 */ /* 0x004fe80007fbe0ff */
[----:B------:R-:W-:Y:S05]  /*7c30*/  IADD3.X R15, R8, R235, RZ, P5, !PT ;  /* 0x000000eb080f7210 */ /* 0x000fea0002ffe4ff */
[----:B------:R1:W-:Y:S04]  /*7c40*/  LDGSTS.E.BYPASS.LTC128B.128 [R239+0x1000], [R14.64], !P4 ;  /* 0x010000000eef7fae */ /* 0x0003e8000e101d50 */
[----:B------:R1:W-:Y:S04]  /*7c50*/  LDGSTS.E.BYPASS.LTC128B.128 [R239+0x1800], [R10.64], !P4 ;  /* 0x018000000aef7fae */ /* 0x0003e8000e101d50 */
[----:B------:R1:W-:Y:S04]  /*7c60*/  LDGSTS.E.BYPASS.LTC128B.128 [R239+0x2000], [R20.64], !P4 ;  /* 0x0200000014ef7fae */ /* 0x0003e8000e101d50 */
[----:B------:R1:W-:Y:S02]  /*7c70*/  LDGSTS.E.BYPASS.LTC128B.128 [R239+0x2800], [R2.64], !P4 ;  /* 0x0280000002ef7fae */ /* 0x0003e4000e101d50 */
.L_x_2429:
[-C--:B--234-:R-:W-:Y:S01]  /*7c80*/  HMMA.16816.F32.BF16 R4, R96, R16.reuse, RZ ;  /* 0x000000106004723c */ /* 0x09cfe200000418ff */
[----:B------:R-:W-:Y:S02]  /*7c90*/  LDSM.16.M88.4 R204, [R222+0x4100] ;  /* 0x00410000decc783b */ /* 0x000fe40000000200 */
[----:B------:R-:W-:Y:S05]  /*7ca0*/  ISETP.GT.AND P0, PT, R244, R230, PT ;  /* 0x000000e6f400720c */ /* 0x000fea0003f04270 */
[C---:B-1----:R-:W-:Y:S01]  /*7cb0*/  HMMA.16816.F32.BF16 R8, R92.reuse, R16, RZ ;  /* 0x000000105c08723c */ /* 0x042fe200000418ff */
[----:B------:R-:W0:Y:S07]  /*7cc0*/  LDGDEPBAR ;  /* 0x00000000000079af */ /* 0x000e2e0000000000 */
[-C--:B------:R-:W-:Y:S01]  /*7cd0*/  HMMA.16816.F32.BF16 R12, R92, R18.reuse, RZ ;  /* 0x000000125c0c723c */ /* 0x080fe200000418ff */
[----:B------:R-:W-:Y:S07]  /*7ce0*/  LDSM.16.M88.4 R208, [R222+0x4900] ;  /* 0x00490000ded0783b */ /* 0x000fee0000000200 */
        /* <DEDUP_REMOVED lines=54> */
[----:B------:R-:W-:Y:S07]  /*8050*/  LDSM.16.M88.4 R200, [R212+0x1000] ;  /* 0x00100000d4c8783b */ /* 0x000fee0000000200 */
        /* <DEDUP_REMOVED lines=19> */
[-C--:B----4-:R-:W-:Y:S08]  /*8190*/  HMMA.16816.F32.BF16 R68, R168, R172.reuse, R68 ;  /* 0x000000aca844723c */ /* 0x090ff00000041844 */
[C---:B------:R-:W-:Y:S08]  /*81a0*/  HMMA.16816.F32.BF16 R72, R184.reuse, R172, R72 ;  /* 0x000000acb848723c */ /* 0x040ff00000041848 */
[-C--:B------:R-:W-:Y:S08]  /*81b0*/  HMMA.16816.F32.BF16 R76, R184, R174.reuse, R76 ;  /* 0x000000aeb84c723c */ /* 0x080ff0000004184c */
[C---:B------:R-:W-:Y:S01]  /*81c0*/  HMMA.16816.F32.BF16 R80, R168.reuse, R174, R80 ;  /* 0x000000aea850723c */ /* 0x040fe20000041850 */
[----:B------:R-:W4:Y:S01]  /*81d0*/  LDSM.16.M88.4 R172, [R212+0x2800] ;  /* 0x00280000d4ac783b */ /* 0x000f220000000200 */
[----:B------:R-:W-:Y:S06]  /*81e0*/  DEPBAR.LE SB0, 0x0 ;  /* 0x000080000000791a */ /* 0x000fec0000000000 */
[-C--:B-1----:R-:W-:Y:S01]  /*81f0*/  HMMA.16816.F32.BF16 R84, R168, R176.reuse, R84 ;  /* 0x000000b0a854723c */ /* 0x082fe20000041854 */
[----:B------:R-:W-:Y:S07]  /*8200*/  BAR.SYNC.DEFER_BLOCKING 0x0 ;  /* 0x0000000000007b1d */ /* 0x000fee0000010000 */
[C---:B------:R-:W-:Y:S08]  /*8210*/  HMMA.16816.F32.BF16 R88, R184.reuse, R176, R88 ;  /* 0x000000b0b858723c */ /* 0x040ff00000041858 */
[-C--:B------:R-:W-:Y:S08]  /*8220*/  HMMA.16816.F32.BF16 R92, R184, R178.reuse, R92 ;  /* 0x000000b2b85c723c */ /* 0x080ff0000004185c */
[----:B------:R-:W-:Y:S08]  /*8230*/  HMMA.16816.F32.BF16 R96, R168, R178, R96 ;  /* 0x000000b2a860723c */ /* 0x000ff00000041860 */
[-C--:B--2---:R-:W-:Y:S08]  /*8240*/  HMMA.16816.F32.BF16 R4, R180, R188.reuse, R4 ;  /* 0x000000bcb404723c */ /* 0x084ff00000041804 */
        /* <DEDUP_REMOVED lines=15> */
[-C--:B-----5:R-:W-:Y:S08]  /*8340*/  HMMA.16816.F32.BF16 R68, R180, R208.reuse, R68 ;  /* 0x000000d0b444723c */ /* 0x0a0ff00000041844 */
[C---:B------:R-:W-:Y:S08]  /*8350*/  HMMA.16816.F32.BF16 R72, R192.reuse, R208, R72 ;  /* 0x000000d0c048723c */ /* 0x040ff00000041848 */
[-C--:B------:R-:W-:Y:S08]  /*8360*/  HMMA.16816.F32.BF16 R76, R192, R210.reuse, R76 ;  /* 0x000000d2c04c723c */ /* 0x080ff0000004184c */
[C---:B------:R-:W-:Y:S08]  /*8370*/  HMMA.16816.F32.BF16 R80, R180.reuse, R210, R80 ;  /* 0x000000d2b450723c */ /* 0x040ff00000041850 */
[-C--:B----4-:R-:W-:Y:S08]  /*8380*/  HMMA.16816.F32.BF16 R84, R180, R172.reuse, R84 ;  /* 0x000000acb454723c */ /* 0x090ff00000041854 */
[C---:B------:R-:W-:Y:S08]  /*8390*/  HMMA.16816.F32.BF16 R88, R192.reuse, R172, R88 ;  /* 0x000000acc058723c */ /* 0x040ff00000041858 */
[-C--:B------:R-:W-:Y:S08]  /*83a0*/  HMMA.16816.F32.BF16 R92, R192, R174.reuse, R92 ;  /* 0x000000aec05c723c */ /* 0x080ff0000004185c */
[----:B------:R-:W-:Y:S01]  /*83b0*/  HMMA.16816.F32.BF16 R96, R180, R174, R96 ;  /* 0x000000aeb460723c */ /* 0x000fe20000041860 */
[----:B------:R-:W-:-:S07]  /*83c0*/  @!P0 BRA `(.L_x_2430) ;  /* 0x000003a000008947 */ /* 0x000fce0003800000 */
[----:B------:R-:W-:Y:S01]  /*83d0*/  PLOP3.LUT P1, PT, PT, PT, UP3, 0x80, 0x0 ;  /* 0x000000000000781c */ /* 0x000fe20003f2f038 */
[----:B------:R-:W-:Y:S01]  /*83e0*/  IMAD R232, R244, 0x60, R234 ;  /* 0x00000060f4e87824 */ /* 0x000fe200078e02ea */
[----:B------:R-:W-:Y:S01]  /*83f0*/  PLOP3.LUT P0, PT, PT, PT, UP3, 0x80, 0x0 ;  /* 0x000000000000781c */ /* 0x000fe20003f0f038 */
[----:B------:R-:W-:Y:S03]  /*8400*/  IMAD.MOV.U32 R231, RZ, RZ, RZ ;  /* 0x000000ffffe77224 */ /* 0x000fe600078e00ff */
[----:B------:R-:W-:Y:S05]  /*8410*/  IADD3 R232, R232, -0x60, R233 ;  /* 0xffffffa0e8e87810 */ /* 0x000fea0007ffe0e9 */
[----:B------:R-:W-:Y:S02]  /*8420*/  IMAD.MOV.U32 R0, RZ, RZ, R232 ;  /* 0x000000ffff007224 */ /* 0x000fe400078e00e8 */
[----:B------:R-:W-:Y:S05]  /*8430*/  @P1 IMAD.HI.U32 R2, R232, c[0x0][0x2bc], RZ ;  /* 0x0000af00e8021a27 */ /* 0x000fea00078e00ff */
[----:B------:R-:W-:Y:S04]  /*8440*/  @P0 SHF.R.U32.HI R0, RZ, c[0x0][0x2c0], R2 ;  /* 0x0000b000ff000a19 */ /* 0x000fe80000011602 */
[C---:B------:R-:W-:Y:S04]  /*8450*/  @!P3 IADD3 R168, P0, R0.reuse, UR14, RZ ;  /* 0x0000000e00a8bc10 */ /* 0x040fe8000ff1e0ff */
[----:B------:R-:W-:Y:S01]  /*8460*/  @!P3 LEA.HI.X.SX32 R3, R0, UR7, 0x1, P0 ;  /* 0x000000070003bc11 */ /* 0x000fe200080f0eff */
[----:B------:R-:W-:Y:S01]  /*8470*/  IMAD.MOV R0, RZ, RZ, -R0 ;  /* 0x000000ffff007224 */ /* 0x000fe200078e0a00 */
[----:B------:R-:W-:Y:S03]  /*8480*/  @!P3 LEA R2, P0, R168, c[0x0][0x2a0], 0x2 ;  /* 0x0000a800a802ba11 */ /* 0x000fe600078010ff */
        /* <DEDUP_REMOVED lines=12> */
[----:B------:R-:W-:Y:S05]  /*8550*/  IMAD R0, R231, c[0x0][0x1f4], R0 ;  /* 0x00007d00e7007a24 */ /* 0x000fea00078e0200 */
[----:B------:R-:W-:Y:S02]  /*8560*/  IADD3.X R0, R3, UR6, R0, P0, !PT ;  /* 0x0000000603007c10 */ /* 0x000fe400087fe400 */
[C---:B------:R-:W-:Y:S04]  /*8570*/  LEA R180, P0, R2.reuse, c[0x0][0x1c8], 0x1 ;  /* 0x0000720002b47a11 */ /* 0x040fe800078008ff */
[----:B------:R-:W-:Y:S01]  /*8580*/  LEA.HI.X R0, R2, c[0x0][0x1cc], R0, 0x1, P0 ;  /* 0x0000730002007a11 */ /* 0x000fe200000f0c00 */
[----:B------:R-:W1:Y:S04]  /*8590*/  SHFL.IDX PT, R175, R180, RZ, 0x181f ;  /* 0x00181fffb4af7589 */ /* 0x000e6800000e0000 */
[----:B------:R-:W2:Y:S04]  /*85a0*/  SHFL.IDX PT, R176, R0, RZ, 0x181f ;  /* 0x00181fff00b07589 */ /* 0x000ea800000e0000 */
[----:B------:R-:W3:Y:S04]  /*85b0*/  SHFL.IDX PT, R173, R180, 0x1, 0x181f ;  /* 0x00381f00b4ad7f89 */ /* 0x000ee800000e0000 */
[----:B------:R-:W-:Y:S04]  /*85c0*/  SHFL.IDX PT, R171, R180, 0x2, 0x181f ;  /* 0x00581f00b4ab7f89 */ /* 0x000fe800000e0000 */
[----:B------:R-:W4:Y:S04]  /*85d0*/  SHFL.IDX PT, R174, R0, 0x1, 0x181f ;  /* 0x00381f0000ae7f89 */ /* 0x000f2800000e0000 */
[----:B------:R-:W5:Y:S04]  /*85e0*/  SHFL.IDX PT, R169, R180, 0x3, 0x181f ;  /* 0x00781f00b4a97f89 */ /* 0x000f6800000e0000 */
[----:B------:R-:W-:Y:S01]  /*85f0*/  SHFL.IDX PT, R172, R0, 0x2, 0x181f ;  /* 0x00581f0000ac7f89 */ /* 0x000fe200000e0000 */
[-C--:B-1----:R-:W-:Y:S03]  /*8600*/  IADD3 R178, P0, R175, R236.reuse, RZ ;  /* 0x000000ecafb27210 */ /* 0x082fe60007f1e0ff */
[----:B------:R-:W1:Y:S02]  /*8610*/  SHFL.IDX PT, R3, R180, 0x4, 0x181f ;  /* 0x00981f00b4037f89 */ /* 0x000e6400000e0000 */
[--C-:B--2---:R-:W-:Y:S02]  /*8620*/  IMAD.X R179, R176, 0x1, R235.reuse, P0 ;  /* 0x00000001b0b37824 */ /* 0x104fe400000e06eb */
[----:B------:R1:W2:Y:S01]  /*8630*/  SHFL.IDX PT, R2, R180, 0x5, 0x181f ;  /* 0x00b81f00b4027f89 */ /* 0x0002a200000e0000 */
[-C--:B---3--:R-:W-:Y:S03]  /*8640*/  IADD3 R176, P0, R173, R236.reuse, RZ ;  /* 0x000000ecadb07210 */ /* 0x088fe60007f1e0ff */
[----:B------:R3:W-:Y:S04]  /*8650*/  LDGSTS.E.BYPASS.LTC128B.128 [R229+0x3100], [R178.64], !P4 ;  /* 0x03100000b2e57fae */ /* 0x0007e8000e101d50 */
[----:B------:R-:W3:Y:S01]  /*8660*/  SHFL.IDX PT, R170, R0, 0x3, 0x181f ;  /* 0x00781f0000aa7f89 */ /* 0x000ee200000e0000 */
[--C-:B----4-:R-:W-:Y:S03]  /*8670*/  IMAD.X R177, R174, 0x1, R235.reuse, P0 ;  /* 0x00000001aeb17824 */ /* 0x110fe600000e06eb */
[----:B------:R-:W4:Y:S01]  /*8680*/  SHFL.IDX PT, R168, R0, 0x4, 0x181f ;  /* 0x00981f0000a87f89 */ /* 0x000f2200000e0000 */
[-C--:B-----5:R-:W-:Y:S03]  /*8690*/  IADD3 R174, P2, R169, R236.reuse, RZ ;  /* 0x000000eca9ae7210 */ /* 0x0a0fe60007f5e0ff */
[----:B------:R-:W5:Y:S04]  /*86a0*/  SHFL.IDX PT, R0, R0, 0x5, 0x181f ;  /* 0x00b81f0000007f89 */ /* 0x000f6800000e0000 */
[----:B------:R5:W-:Y:S01]  /*86b0*/  LDGSTS.E.BYPASS.LTC128B.128 [R229+0x3900], [R176.64], !P4 ;  /* 0x03900000b0e57fae */ /* 0x000be2000e101d50 */
[-C--:B-1----:R-:W-:Y:S02]  /*86c0*/  IADD3 R180, P1, R3, R236.reuse, RZ ;  /* 0x000000ec03b47210 */ /* 0x082fe40007f3e0ff */
[-C--:B--2---:R-:W-:Y:S02]  /*86d0*/  IADD3 R2, P0, R2, R236.reuse, RZ ;  /* 0x000000ec02027210 */ /* 0x084fe40007f1e0ff */
[----:B---3--:R-:W-:Y:S01]  /*86e0*/  IADD3 R178, P5, R171, R236, RZ ;  /* 0x000000ecabb27210 */ /* 0x008fe20007fbe0ff */
[--C-:B------:R-:W-:Y:S04]  /*86f0*/  IMAD.X R175, R170, 0x1, R235.reuse, P2 ;  /* 0x00000001aaaf7824 */ /* 0x100fe800010e06eb */
[--C-:B------:R-:W-:Y:S02]  /*8700*/  IMAD.X R179, R172, 0x1, R235.reuse, P5 ;  /* 0x00000001acb37824 */ /* 0x100fe400028e06eb */
[--C-:B----4-:R-:W-:Y:S02]  /*8710*/  IMAD.X R181, R168, 0x1, R235.reuse, P1 ;  /* 0x00000001a8b57824 */ /* 0x110fe400008e06eb */
[----:B-----5:R-:W-:Y:S01]  /*8720*/  IMAD.X R3, R0, 0x1, R235, P0 ;  /* 0x0000000100037824 */ /* 0x020fe200000e06eb */
[----:B------:R1:W-:Y:S04]  /*8730*/  LDGSTS.E.BYPASS.LTC128B.128 [R229+0x4100], [R178.64], !P4 ;  /* 0x04100000b2e57fae */ /* 0x0003e8000e101d50 */
[----:B------:R1:W-:Y:S04]  /*8740*/  LDGSTS.E.BYPASS.LTC128B.128 [R229+0x4900], [R174.64], !P4 ;  /* 0x04900000aee57fae */ /* 0x0003e8000e101d50 */
[----:B------:R1:W-:Y:S04]  /*8750*/  LDGSTS.E.BYPASS.LTC128B.128 [R229+0x5100], [R180.64], !P4 ;  /* 0x05100000b4e57fae */ /* 0x0003e8000e101d50 */
[----:B------:R1:W-:Y:S02]  /*8760*/  LDGSTS.E.BYPASS.LTC128B.128 [R229+0x5900], [R2.64], !P4 ;  /* 0x0590000002e57fae */ /* 0x0003e4000e101d50 */
.L_x_2430:
[----:B------:R-:W-:Y:S01]  /*8770*/  IMAD.MOV.U32 R171, RZ, RZ, R237 ;  /* 0x000000ffffab7224 */ /* 0x000fe200078e00ed */
[----:B------:R-:W-:Y:S01]  /*8780*/  PLOP3.LUT P1, PT, PT, PT, UP2, 0x80, 0x0 ;  /* 0x000000000000781c */ /* 0x000fe20003f2f028 */
[----:B------:R-:W0:Y:S01]  /*8790*/  LDGDEPBAR ;  /* 0x00000000000079af */ /* 0x000e220000000000 */
[----:B------:R-:W-:Y:S01]  /*87a0*/  PLOP3.LUT P0, PT, PT, PT, UP2, 0x80, 0x0 ;  /* 0x000000000000781c */ /* 0x000fe20003f0f028 */
[----:B------:R-:W-:Y:S05]  /*87b0*/  IMAD R170, R244, -0x60, RZ ;  /* 0xffffffa0f4aa7824 */ /* 0x000fea00078e02ff */
[----:B-1----:R-:W-:Y:S05]  /*87c0*/  IADD3 R2, -R238, 0x1, R170 ;  /* 0x00000001ee027810 */ /* 0x002fea0007ffe1aa */
[----:B------:R-:W-:Y:S05]  /*87d0*/  @P1 IMAD.HI.U32 R0, R237, c[0x0][0x2c8], RZ ;  /* 0x0000b200ed001a27 */ /* 0x000fea00078e00ff */
[----:B------:R-:W-:Y:S01]  /*87e0*/  @P0 SHF.R.U32.HI R171, RZ, c[0x0][0x2cc], R0 ;  /* 0x0000b300ffab0a19 */ /* 0x000fe20000011600 */
[----:B------:R-:W-:Y:S01]  /*87f0*/  IMAD.MOV.U32 R0, RZ, RZ, c[0x0][0x2ac] ;  /* 0x0000ab00ff007624 */ /* 0x000fe200078e00ff */
[----:B------:R-:W-:Y:S03]  /*8800*/  PLOP3.LUT P0, PT, PT, PT, UP1, 0x40, 0x0 ;  /* 0x000000000000781c */ /* 0x000fe60003f0e818 */
[----:B------:R-:W1:Y:S01]  /*8810*/  SHFL.IDX PT, R168, R171, RZ, 0x1c1f ;  /* 0x001c1fffaba87589 */ /* 0x000e6200000e0000 */
        /* <DEDUP_REMOVED lines=22> */
.L_x_2433:
[----:B------:R-:W-:Y:S04]  /*8980*/  MOV R0, c[0x0][0x32c] ;  /* 0x0000cb0000007a02 */ /* 0x000fe80000000f00 */
[----:B------:R-:W-:Y:S11]  /*8990*/  ISETP.NE.AND P0, PT, R0, 0x1, PT ;  /* 0x000000010000780c */ /* 0x000ff60003f05270 */
[----:B------:R-:W-:Y:S02]  /*89a0*/  @!UPT UIADD3 URZ, URZ, URZ, URZ ;  /* 0x0000003f3f3ff290 */ /* 0x000fe4000fffe03f */
[----:B------:R-:W-:Y:S05]  /*89b0*/  @P0 IMAD.HI.U32 R0, R168, c[0x0][0x330], RZ ;  /* 0x0000cc00a8000a27 */ /* 0x000fea00078e00ff */
[----:B------:R-:W-:Y:S02]  /*89c0*/  @P0 SHF.R.U32.HI R168, RZ, c[0x0][0x334], R0 ;  /* 0x0000cd00ffa80a19 */ /* 0x000fe40000011600 */
.L_x_2434:
[----:B------:R-:W-:Y:S05]  /*89d0*/  BSYNC B0 ;  /* 0x0000000000007941 */ /* 0x000fea0003800000 */
.L_x_2432:
[----:B------:R-:W-:Y:S04]  /*89e0*/  IMAD.IADD R0, R170, 0x1, -R238 ;  /* 0x00000001aa007824 */ /* 0x000fe800078e0aee */
[----:B------:R-:W-:Y:S05]  /*89f0*/  IMAD R168, R168, c[0x0][0x32c], R0 ;  /* 0x0000cb00a8a87a24 */ /* 0x000fea00078e0200 */
[----:B------:R-:W-:Y:S02]  /*8a00*/  IADD3 R0, R168, c[0x0][0x32c], RZ ;  /* 0x0000cb00a8007a10 */ /* 0x000fe40007ffe0ff */
[----:B------:R-:W-:Y:S02]  /*8a10*/  IMNMX R180, R180, R168, !PT ;  /* 0x000000a8b4b47217 */ /* 0x000fe40007800200 */
[----:B------:R-:W-:Y:S02]  /*8a20*/  IMNMX R183, R183, R0, PT ;  /* 0x00000000b7b77217 */ /* 0x000fe40003800200 */
.L_x_2431:
[----:B------:R-:W-:Y:S01]  /*8a30*/  PLOP3.LUT P0, PT, PT, PT, UP1, 0x40, 0x0 ;  /* 0x000000000000781c */ /* 0x000fe20003f0e818 */
[----:B------:R-:W1:Y:S02]  /*8a40*/  SHFL.IDX PT, R168, R171, 0x1, 0x1c1f ;  /* 0x003c1f00aba87f89 */ /* 0x000e6400000e0000 */
[----:B-1----:R-:W-:Y:S01]  /*8a50*/  IADD3 R177, R2, R168, RZ ;  /* 0x000000a802b17210 */ /* 0x002fe20007ffe0ff */
[----:B------:R-:W-:Y:S09]  /*8a60*/  IMAD.IADD R181, R3, 0x1, R168 ;  /* 0x0000000103b57824 */ /* 0x000ff200078e02a8 */
        /* <DEDUP_REMOVED lines=16> */
.L_x_2437:
[----:B------:R-:W-:Y:S04]  /*8b70*/  MOV R0, 0x1 ;  /* 0x0000000100007802 */ /* 0x000fe80000000f00 */
[----:B------:R-:W-:Y:S11]  /*8b80*/  ISETP.NE.AND P0, PT, R0, c[0x0][0x32c], PT ;  /* 0x0000cb0000007a0c */ /* 0x000ff60003f05270 */
[----:B------:R-:W-:Y:S02]  /*8b90*/  @!UPT UIADD3 URZ, URZ, URZ, URZ ;  /* 0x0000003f3f3ff290 */ /* 0x000fe4000fffe03f */
[----:B------:R-:W-:Y:S05]  /*8ba0*/  @P0 IMAD.HI.U32 R0, R168, c[0x0][0x330], RZ ;  /* 0x0000cc00a8000a27 */ /* 0x000fea00078e00ff */
[----:B------:R-:W-:Y:S02]  /*8bb0*/  @P0 SHF.R.U32.HI R168, RZ, c[0x0][0x334], R0 ;  /* 0x0000cd00ffa80a19 */ /* 0x000fe40000011600 */
.L_x_2438:
[----:B------:R-:W-:Y:S05]  /*8bc0*/  BSYNC B0 ;  /* 0x0000000000007941 */ /* 0x000fea0003800000 */
.L_x_2436:
[----:B------:R-:W-:Y:S04]  /*8bd0*/  IMAD.IADD R0, R170, 0x1, -R238 ;  /* 0x00000001aa007824 */ /* 0x000fe800078e0aee */
[----:B------:R-:W-:Y:S05]  /*8be0*/  IMAD R0, R168, c[0x0][0x32c], R0 ;  /* 0x0000cb00a8007a24 */ /* 0x000fea00078e0200 */
[----:B------:R-:W-:Y:S02]  /*8bf0*/  IADD3 R168, R0, c[0x0][0x32c], RZ ;  /* 0x0000cb0000a87a10 */ /* 0x000fe40007ffe0ff */
[----:B------:R-:W-:Y:S02]  /*8c00*/  IMNMX R177, R177, R0, !PT ;  /* 0x00000000b1b17217 */ /* 0x000fe40007800200 */
[----:B------:R-:W-:Y:S02]  /*8c10*/  IMNMX R181, R181, R168, PT ;  /* 0x000000a8b5b57217 */ /* 0x000fe40003800200 */
.L_x_2435:
        /* <DEDUP_REMOVED lines=20> */
.L_x_2441:
[----:B------:R-:W-:Y:S04]  /*8d60*/  MOV R0, c[0x0][0x32c] ;  /* 0x0000cb0000007a02 */ /* 0x000fe80000000f00 */
[----:B------:R-:W-:Y:S11]  /*8d70*/  ISETP.NE.AND P0, PT, R0, 0x1, PT ;  /* 0x000000010000780c */ /* 0x000ff60003f05270 */
[----:B------:R-:W-:Y:S02]  /*8d80*/  @!UPT UIADD3 URZ, URZ, URZ, URZ ;  /* 0x0000003f3f3ff290 */ /* 0x000fe4000fffe03f */
[----:B------:R-:W-:Y:S05]  /*8d90*/  @P0 IMAD.HI.U32 R0, R168, c[0x0][0x330], RZ ;  /* 0x0000cc00a8000a27 */ /* 0x000fea00078e00ff */
[----:B------:R-:W-:Y:S02]  /*8da0*/  @P0 SHF.R.U32.HI R168, RZ, c[0x0][0x334], R0 ;  /* 0x0000cd00ffa80a19 */ /* 0x000fe40000011600 */
.L_x_2442:
[----:B------:R-:W-:Y:S05]  /*8db0*/  BSYNC B0 ;  /* 0x0000000000007941 */ /* 0x000fea0003800000 */
.L_x_2440:
[----:B------:R-:W-:Y:S04]  /*8dc0*/  IMAD.IADD R0, R170, 0x1, -R238 ;  /* 0x00000001aa007824 */ /* 0x000fe800078e0aee */
[----:B------:R-:W-:Y:S05]  /*8dd0*/  IMAD R0, R168, c[0x0][0x32c], R0 ;  /* 0x0000cb00a8007a24 */ /* 0x000fea00078e0200 */
[----:B------:R-:W-:Y:S02]  /*8de0*/  IADD3 R168, R0, c[0x0][0x32c], RZ ;  /* 0x0000cb0000a87a10 */ /* 0x000fe40007ffe0ff */
[----:B------:R-:W-:Y:S02]  /*8df0*/  IMNMX R174, R174, R0, !PT ;  /* 0x00000000aeae7217 */ /* 0x000fe40007800200 */
[----:B------:R-:W-:Y:S02]  /*8e00*/  IMNMX R175, R175, R168, PT ;  /* 0x000000a8afaf7217 */ /* 0x000fe40003800200 */
.L_x_2439:
[C---:B------:R-:W-:Y:S02]  /*8e10*/  ISETP.GE.AND P1, PT, R170.reuse, 0x9, PT ;  /* 0x00000009aa00780c */ /* 0x040fe40003f26270 */
[----:B------:R-:W-:Y:S02]  /*8e20*/  ISETP.GE.AND P5, PT, R170, 0xa, PT ;  /* 0x0000000aaa00780c */ /* 0x000fe40003fa6270 */
[----:B------:R-:W-:Y:S02]  /*8e30*/  ISETP.GT.AND P0, PT, R180, 0x8, !P1 ;  /* 0x00000008b400780c */ /* 0x000fe40004f04270 */
[----:B------:R-:W-:Y:S02]  /*8e40*/  P2R R173, PR, RZ, 0x2 ;  /* 0x00000002ffad7803 */ /* 0x000fe40000000000 */
[----:B------:R-:W-:Y:S02]  /*8e50*/  ISETP.LT.OR P0, PT, R183, 0x9, P0 ;  /* 0x00000009b700780c */ /* 0x000fe40000701670 */
[C---:B------:R-:W-:Y:S02]  /*8e60*/  ISETP.GT.AND P1, PT, R177.reuse, 0x8, !P1 ;  /* 0x00000008b100780c */ /* 0x040fe40004f24270 */
[----:B------:R-:W-:Y:S02]  /*8e70*/  P2R R179, PR, RZ, 0x10 ;  /* 0x00000010ffb37803 */ /* 0x000fe40000000000 */
[----:B------:R-:W-:Y:S02]  /*8e80*/  FSEL R169, R16, -INF , !P0 ;  /* 0xff80000010a97808 */ /* 0x000fe40004000000 */
[----:B------:R-:W-:Y:S02]  /*8e90*/  ISETP.GT.AND P0, PT, R177, 0x9, !P5 ;  /* 0x00000009b100780c */ /* 0x000fe40006f04270 */
[C---:B------:R-:W-:Y:S02]  /*8ea0*/  ISETP.LT.OR P1, PT, R181.reuse, 0x9, P1 ;  /* 0x00000009b500780c */ /* 0x040fe40000f21670 */
[----:B------:R-:W-:Y:S02]  /*8eb0*/  ISETP.GE.AND P4, PT, R170, 0x11, PT ;  /* 0x00000011aa00780c */ /* 0x000fe40003f86270 */
[----:B------:R-:W-:Y:S02]  /*8ec0*/  ISETP.LT.OR P0, PT, R181, 0xa, P0 ;  /* 0x0000000ab500780c */ /* 0x000fe40000701670 */
[----:B------:R-:W-:Y:S02]  /*8ed0*/  FSEL R0, R18, -INF , !P1 ;  /* 0xff80000012007808 */ /* 0x000fe40004800000 */
[----:B------:R-:W-:Y:S02]  /*8ee0*/  ISETP.GT.AND P1, PT, R180, 0x10, !P4 ;  /* 0x00000010b400780c */ /* 0x000fe40006724270 */
[----:B------:R-:W-:Y:S02]  /*8ef0*/  P2R R176, PR, RZ, 0x8 ;  /* 0x00000008ffb07803 */ /* 0x000fe40000000000 */
[----:B------:R-:W-:Y:S02]  /*8f00*/  FSEL R19, R19, -INF , !P0 ;  /* 0xff80000013137808 */ /* 0x000fe40004000000 */
[C---:B------:R-:W-:Y:S02]  /*8f10*/  ISETP.LT.OR P0, PT, R183.reuse, 0x11, P1 ;  /* 0x00000011b700780c */ /* 0x040fe40000f01670 */
[----:B------:R-:W-:Y:S02]  /*8f20*/  ISETP.GE.AND P3, PT, R170, 0x12, PT ;  /* 0x00000012aa00780c */ /* 0x000fe40003f66270 */
[----:B------:R-:W-:Y:S02]  /*8f30*/  ISETP.GT.AND P2, PT, R180, 0x9, !P5 ;  /* 0x00000009b400780c */ /* 0x000fe40006f44270 */
[----:B------:R-:W-:Y:S02]  /*8f40*/  FSEL R20, R20, -INF , !P0 ;  /* 0xff80000014147808 */ /* 0x000fe40004000000 */
[----:B------:R-:W-:Y:S02]  /*8f50*/  ISETP.GT.AND P0, PT, R180, 0x11, !P3 ;  /* 0x00000011b400780c */ /* 0x000fe40005f04270 */
[C---:B------:R-:W-:Y:S02]  /*8f60*/  ISETP.LT.OR P2, PT, R183.reuse, 0xa, P2 ;  /* 0x0000000ab700780c */ /* 0x040fe40001741670 */
[----:B------:R-:W-:Y:S02]  /*8f70*/  ISETP.LT.OR P0, PT, R183, 0x12, P0 ;  /* 0x00000012b700780c */ /* 0x000fe40000701670 */
[----:B------:R-:W-:Y:S02]  /*8f80*/  FSEL R168, R17, -INF , !P2 ;  /* 0xff80000011a87808 */ /* 0x000fe40005000000 */
[----:B------:R-:W-:Y:S02]  /*8f90*/  FSEL R17, R21, -INF , !P0 ;  /* 0xff80000015117808 */ /* 0x000fe40004000000 */
[----:B------:R-:W-:Y:S02]  /*8fa0*/  ISETP.GT.AND P0, PT, R177, 0x10, !P4 ;  /* 0x00000010b100780c */ /* 0x000fe40006704270 */
[C---:B------:R-:W-:Y:S02]  /*8fb0*/  ISETP.GE.AND P2, PT, R170.reuse, 0x19, PT ;  /* 0x00000019aa00780c */ /* 0x040fe40003f46270 */
[----:B------:R-:W-:Y:S02]  /*8fc0*/  ISETP.LT.OR P0, PT, R181, 0x11, P0 ;  /* 0x00000011b500780c */ /* 0x000fe40000701670 */
[----:B------:R-:W-:Y:S02]  /*8fd0*/  ISETP.GE.AND P1, PT, R170, 0x1a, PT ;  /* 0x0000001aaa00780c */ /* 0x000fe40003f26270 */
[----:B------:R-:W-:Y:S02]  /*8fe0*/  FSEL R18, R22, -INF , !P0 ;  /* 0xff80000016127808 */ /* 0x000fe40004000000 */
[----:B------:R-:W-:Y:S02]  /*8ff0*/  ISETP.GT.AND P0, PT, R177, 0x11, !P3 ;  /* 0x00000011b100780c */ /* 0x000fe40005f04270 */
[----:B------:R-:W-:Y:S02]  /*9000*/  P2R R22, PR, RZ, 0x4 ;  /* 0x00000004ff167803 */ /* 0x000fe40000000000 */
[----:B------:R-:W-:Y:S02]  /*9010*/  ISETP.LT.OR P0, PT, R181, 0x12, P0 ;  /* 0x00000012b500780c */ /* 0x000fe40000701670 */
[----:B------:R-:W-:Y:S02]  /*9020*/  P2R R21, PR, RZ, 0x2 ;  /* 0x00000002ff157803 */ /* 0x000fe40000000000 */
[----:B------:R-:W-:Y:S02]  /*9030*/  FSEL R16, R23, -INF , !P0 ;  /* 0xff80000017107808 */ /* 0x000fe40004000000 */
[----:B------:R-:W-:Y:S02]  /*9040*/  ISETP.GT.AND P0, PT, R180, 0x18, !P2 ;  /* 0x00000018b400780c */ /* 0x000fe40005704270 */
[----:B------:R-:W-:Y:S02]  /*9050*/  P2R R178, PR, RZ, 0x10 ;  /* 0x00000010ffb27803 */ /* 0x000fe40000000000 */
[C---:B------:R-:W-:Y:S02]  /*9060*/  ISETP.LT.OR P0, PT, R183.reuse, 0x19, P0 ;  /* 0x00000019b700780c */ /* 0x040fe40000701670 */
[----:B------:R-:W-:Y:S02]  /*9070*/  ISETP.GE.AND P4, PT, R170, 0x4a, PT ;  /* 0x0000004aaa00780c */ /* 0x000fe40003f86270 */
[----:B------:R-:W-:Y:S02]  /*9080*/  FSEL R32, R32, -INF , !P0 ;  /* 0xff80000020207808 */ /* 0x000fe40004000000 */
[----:B------:R-:W-:Y:S02]  /*9090*/  ISETP.GT.AND P0, PT, R180, 0x19, !P1 ;  /* 0x00000019b400780c */ /* 0x000fe40004f04270 */
[C---:B------:R-:W-:Y:S02]  /*90a0*/  ISETP.GE.AND P6, PT, R170.reuse, 0x52, PT ;  /* 0x00000052aa00780c */ /* 0x040fe40003fc6270 */
[----:B------:R-:W-:Y:S02]  /*90b0*/  ISETP.LT.OR P0, PT, R183, 0x1a, P0 ;  /* 0x0000001ab700780c */ /* 0x000fe40000701670 */
[----:B------:R-:W-:Y:S02]  /*90c0*/  P2R R182, PR, RZ, 0x8 ;  /* 0x00000008ffb67803 */ /* 0x000fe40000000000 */
[----:B------:R-:W-:Y:S02]  /*90d0*/  FSEL R33, R33, -INF , !P0 ;  /* 0xff80000021217808 */ /* 0x000fe40004000000 */
[----:B------:R-:W-:Y:S02]  /*90e0*/  ISETP.GT.AND P0, PT, R177, 0x18, !P2 ;  /* 0x00000018b100780c */ /* 0x000fe40005704270 */
[----:B------:R-:W-:Y:S02]  /*90f0*/  ISETP.GE.AND P2, PT, R170, 0x21, PT ;  /* 0x00000021aa00780c */ /* 0x000fe40003f46270 */
        /* <DEDUP_REMOVED lines=10> */
[C---:B------:R-:W-:Y:S02]  /*91a0*/  ISETP.LT.OR P0, PT, R183.reuse, 0x21, P0 ;  /* 0x00000021b700780c */ /* 0x040fe40000701670 */
[----:B------:R-:W-:Y:S02]  /*91b0*/  P2R R172, PR, RZ, 0x20 ;  /* 0x00000020ffac7803 */ /* 0x000fe40000000000 */
[----:B------:R-:W-:Y:S02]  /*91c0*/  FSEL R190, R36, -INF , !P0 ;  /* 0xff80000024be7808 */ /* 0x000fe40004000000 */
[----:B------:R-:W-:Y:S02]  /*91d0*/  ISETP.GT.AND P0, PT, R180, 0x21, !P1 ;  /* 0x00000021b400780c */ /* 0x000fe40004f04270 */
[C---:B------:R-:W-:Y:S02]  /*91e0*/  ISETP.GE.AND P5, PT, R170.reuse, 0x59, PT ;  /* 0x00000059aa00780c */ /* 0x040fe40003fa6270 */
[----:B------:R-:W-:Y:S04]  /*91f0*/  ISETP.LT.OR P0, PT, R183, 0x22, P0 ;  /* 0x00000022b700780c */ /* 0x000fe80000701670 */
[----:B------:R-:W-:Y:S02]  /*9200*/  FSEL R36, R37, -INF , !P0 ;  /* 0xff80000025247808 */ /* 0x000fe40004000000 */
[----:B------:R-:W-:Y:S02]  /*9210*/  ISETP.GT.AND P0, PT, R177, 0x20, !P2 ;  /* 0x00000020b100780c */ /* 0x000fe40005704270 */
[----:B------:R-:W-:Y:S01]  /*9220*/  ISETP.GE.AND P2, PT, R170, 0x29, PT ;  /* 0x00000029aa00780c */ /* 0x000fe20003f46270 */
[----:B------:R1:W-:Y:S01]  /*9230*/  STL [R1+0x10], R36 ;  /* 0x0000102401007387 */ /* 0x0003e20000100800 */
[----:B------:R-:W-:Y:S02]  /*9240*/  ISETP.LT.OR P0, PT, R181, 0x21, P0 ;  /* 0x00000021b500780c */ /* 0x000fe40000701670 */
[----:B------:R-:W-:Y:S02]  /*9250*/  P2R R37, PR, RZ, 0x4 ;  /* 0x00000004ff257803 */ /* 0x000fe40000000000 */
[----:B-1----:R-:W-:Y:S02]  /*9260*/  FSEL R36, R38, -INF , !P0 ;  /* 0xff80000026247808 */ /* 0x002fe40004000000 */
[----:B------:R-:W-:Y:S02]  /*9270*/  ISETP.GT.AND P0, PT, R177, 0x21, !P1 ;  /* 0x00000021b100780c */ /* 0x000fe40004f04270 */
[----:B------:R-:W-:Y:S01]  /*9280*/  ISETP.GE.AND P1, PT, R170, 0x2a, PT ;  /* 0x0000002aaa00780c */ /* 0x000fe20003f26270 */
[----:B------:R1:W-:Y:S01]  /*9290*/  STL [R1+0xc], R36 ;  /* 0x00000c2401007387 */ /* 0x0003e20000100800 */
[----:B------:R-:W-:Y:S04]  /*92a0*/  ISETP.LT.OR P0, PT, R181, 0x22, P0 ;  /* 0x00000022b500780c */ /* 0x000fe80000701670 */
[----:B------:R-:W-:Y:S02]  /*92b0*/  FSEL R211, R39, -INF , !P0 ;  /* 0xff80000027d37808 */ /* 0x000fe40004000000 */
[----:B------:R-:W-:Y:S04]  /*92c0*/  ISETP.GT.AND P0, PT, R180, 0x28, !P2 ;  /* 0x00000028b400780c */ /* 0x000fe80005704270 */
[C---:B------:R-:W-:Y:S04]  /*92d0*/  ISETP.LT.OR P0, PT, R183.reuse, 0x29, P0 ;  /* 0x00000029b700780c */ /* 0x040fe80000701670 */
[----:B------:R-:W-:Y:S02]  /*92e0*/  FSEL R196, R48, -INF , !P0 ;  /* 0xff80000030c47808 */ /* 0x000fe40004000000 */
[----:B------:R-:W-:Y:S02]  /*92f0*/  ISETP.GT.AND P0, PT, R180, 0x29, !P1 ;  /* 0x00000029b400780c */ /* 0x000fe40004f04270 */
[----:B------:R-:W-:Y:S02]  /*9300*/  P2R R48, PR, RZ, 0x10 ;  /* 0x00000010ff307803 */ /* 0x000fe40000000000 */
[----:B------:R-:W-:Y:S04]  /*9310*/  ISETP.LT.OR P0, PT, R183, 0x2a, P0 ;  /* 0x0000002ab700780c */ /* 0x000fe80000701670 */
[----:B------:R-:W-:Y:S02]  /*9320*/  FSEL R188, R49, -INF , !P0 ;  /* 0xff80000031bc7808 */ /* 0x000fe40004000000 */
[----:B------:R-:W-:Y:S02]  /*9330*/  ISETP.GT.AND P0, PT, R177, 0x28, !P2 ;  /* 0x00000028b100780c */ /* 0x000fe40005704270 */
[----:B------:R-:W-:Y:S02]  /*9340*/  ISETP.GE.AND P2, PT, R170, 0x31, PT ;  /* 0x00000031aa00780c */ /* 0x000fe40003f46270 */
[----:B------:R-:W-:Y:S02]  /*9350*/  ISETP.LT.OR P0, PT, R181, 0x29, P0 ;  /* 0x00000029b500780c */ /* 0x000fe40000701670 */
[----:B-1----:R-:W-:Y:S02]  /*9360*/  P2R R36, PR, RZ, 0x2 ;  /* 0x00000002ff247803 */ /* 0x002fe40000000000 */
[----:B------:R-:W-:Y:S02]  /*9370*/  FSEL R205, R50, -INF , !P0 ;  /* 0xff80000032cd7808 */ /* 0x000fe40004000000 */
[----:B------:R-:W-:Y:S02]  /*9380*/  ISETP.GT.AND P0, PT, R177, 0x29, !P1 ;  /* 0x00000029b100780c */ /* 0x000fe40004f04270 */
[----:B------:R-:W-:Y:S02]  /*9390*/  ISETP.GE.AND P1, PT, R170, 0x32, PT ;  /* 0x00000032aa00780c */ /* 0x000fe40003f26270 */
[----:B------:R-:W-:Y:S02]  /*93a0*/  ISETP.LT.OR P0, PT, R181, 0x2a, P0 ;  /* 0x0000002ab500780c */ /* 0x000fe40000701670 */
[----:B------:R-:W-:Y:S02]  /*93b0*/  P2R R39, PR, RZ, 0x4 ;  /* 0x00000004ff277803 */ /* 0x000fe40000000000 */
[----:B------:R-:W-:Y:S02]  /*93c0*/  FSEL R251, R51, -INF , !P0 ;  /* 0xff80000033fb7808 */ /* 0x000fe40004000000 */
[----:B------:R-:W-:Y:S02]  /*93d0*/  ISETP.GT.AND P0, PT, R180, 0x30, !P2 ;  /* 0x00000030b400780c */ /* 0x000fe40005704270 */
[----:B------:R-:W-:Y:S02]  /*93e0*/  P2R R38, PR, RZ, 0x2 ;  /* 0x00000002ff267803 */ /* 0x000fe40000000000 */
[C---:B------:R-:W-:Y:S04]  /*93f0*/  ISETP.LT.OR P0, PT, R183.reuse, 0x31, P0 ;  /* 0x00000031b700780c */ /* 0x040fe80000701670 */
[----:B------:R-:W-:Y:S02]  /*9400*/  FSEL R208, R52, -INF , !P0 ;  /* 0xff80000034d07808 */ /* 0x000fe40004000000 */
[----:B------:R-:W-:Y:S04]  /*9410*/  ISETP.GT.AND P0, PT, R180, 0x31, !P1 ;  /* 0x00000031b400780c */ /* 0x000fe80004f04270 */
[----:B------:R-:W-:Y:S04]  /*9420*/  ISETP.LT.OR P0, PT, R183, 0x32, P0 ;  /* 0x00000032b700780c */ /* 0x000fe80000701670 */
        /* <DEDUP_REMOVED lines=46> */
[----:B------:R-:W-:Y:S04]  /*9710*/  ISETP.GT.AND P0, PT, R180, 0x49, !P4 ;  /* 0x00000049b400780c */ /* 0x000fe80006704270 */
[----:B------:R-:W-:Y:S04]  /*9720*/  ISETP.LT.OR P0, PT, R183, 0x4a, P0 ;  /* 0x0000004ab700780c */ /* 0x000fe80000701670 */
[----:B------:R-:W-:Y:S02]  /*9730*/  FSEL R203, R81, -INF , !P0 ;  /* 0xff80000051cb7808 */ /* 0x000fe40004000000 */
[----:B------:R-:W-:Y:S02]  /*9740*/  ISETP.GT.AND P0, PT, R177, 0x48, !P1 ;  /* 0x00000048b100780c */ /* 0x000fe40004f04270 */
[----:B------:R-:W-:Y:S02]  /*9750*/  ISETP.GE.AND P1, PT, R170, 0x51, PT ;  /* 0x00000051aa00780c */ /* 0x000fe40003f26270 */
        /* <DEDUP_REMOVED lines=19> */
[----:B------:R-:W-:Y:S04]  /*9890*/  ISETP.GT.AND P0, PT, R180, RZ, !P3 ;  /* 0x000000ffb400720c */ /* 0x000fe80005f04270 */
        /* <DEDUP_REMOVED lines=9> */
[----:B------:R-:W-:Y:S04]  /*9930*/  ISETP.LT.OR P0, PT, R181, 0x1, P0 ;  /* 0x00000001b500780c */ /* 0x000fe80000701670 */
[----:B------:R-:W-:Y:S02]  /*9940*/  FSEL R6, R6, -INF , !P0 ;  /* 0xff80000006067808 */ /* 0x000fe40004000000 */
[----:B------:R-:W-:Y:S04]  /*9950*/  ISETP.GT.AND P0, PT, R180, 0x58, !P5 ;  /* 0x00000058b400780c */ /* 0x000fe80006f04270 */
[C---:B------:R-:W-:Y:S04]  /*9960*/  ISETP.LT.OR P0, PT, R183.reuse, 0x59, P0 ;  /* 0x00000059b700780c */ /* 0x040fe80000701670 */
[----:B------:R-:W-:Y:S02]  /*9970*/  FSEL R186, R96, -INF , !P0 ;  /* 0xff80000060ba7808 */ /* 0x000fe40004000000 */
[----:B------:R-:W-:Y:S04]  /*9980*/  ISETP.GE.AND P0, PT, R170, 0x5a, PT ;  /* 0x0000005aaa00780c */ /* 0x000fe80003f06270 */
        /* <DEDUP_REMOVED lines=10> */
[----:B------:R-:W-:Y:S02]  /*9a30*/  ISETP.NE.AND P4, PT, R48, RZ, PT ;  /* 0x000000ff3000720c */ /* 0x000fe40003f85270 */
        /* <DEDUP_REMOVED lines=22> */
[----:B------:R-:W-:Y:S01]  /*9ba0*/  ISETP.NE.AND P2, PT, R21, RZ, PT ;  /* 0x000000ff1500720c */ /* 0x000fe20003f45270 */
[----:B------:R-:W1:Y:S03]  /*9bb0*/  SHFL.IDX PT, R28, R171, 0x3, 0x1c1f ;  /* 0x007c1f00ab1c7f89 */ /* 0x000e6600000e0000 */
[----:B------:R-:W-:Y:S04]  /*9bc0*/  ISETP.GT.AND P2, PT, R174, 0x19, !P2 ;  /* 0x00000019ae00780c */ /* 0x000fe80005744270 */
[----:B------:R-:W-:Y:S04]  /*9bd0*/  ISETP.LT.OR P2, PT, R175, 0x1a, P2 ;  /* 0x0000001aaf00780c */ /* 0x000fe80001741670 */
[----:B------:R-:W-:Y:S02]  /*9be0*/  FSEL R48, R29, -INF , !P2 ;  /* 0xff8000001d307808 */ /* 0x000fe40005000000 */
[----:B------:R-:W-:Y:S04]  /*9bf0*/  ISETP.NE.AND P2, PT, R184, RZ, PT ;  /* 0x000000ffb800720c */ /* 0x000fe80003f45270 */
[----:B------:R-:W-:Y:S04]  /*9c00*/  ISETP.GT.AND P2, PT, R174, 0x20, !P2 ;  /* 0x00000020ae00780c */ /* 0x000fe80005744270 */
[----:B------:R-:W-:Y:S01]  /*9c10*/  ISETP.LT.OR P2, PT, R175, 0x21, P2 ;  /* 0x00000021af00780c */ /* 0x000fe20001741670 */
[--C-:B-1----:R-:W-:Y:S03]  /*9c20*/  IMAD.IADD R24, R3, 0x1, R28.reuse ;  /* 0x0000000103187824 */ /* 0x102fe600078e021c */
[----:B------:R-:W-:Y:S01]  /*9c30*/  FSEL R40, R40, -INF , !P2 ;  /* 0xff80000028287808 */ /* 0x000fe20005000000 */
[----:B------:R-:W-:Y:S01]  /*9c40*/  IMAD.IADD R25, R2, 0x1, R28 ;  /* 0x0000000102197824 */ /* 0x000fe200078e021c */
        /* <DEDUP_REMOVED lines=38> */
[----:B------:R-:W-:Y:S04]  /*9eb0*/  ISETP.LT.OR P2, PT, R175, 0x49, P2 ;  /* 0x00000049af00780c */ /* 0x000fe80001741670 */
[----:B------:R-:W-:Y:S02]  /*9ec0*/  FSEL R207, R76, -INF , !P2 ;  /* 0xff8000004ccf7808 */ /* 0x000fe40005000000 */
[C---:B------:R-:W-:Y:S02]  /*9ed0*/  ISETP.GT.AND P2, PT, R174.reuse, 0x49, !P4 ;  /* 0x00000049ae00780c */ /* 0x040fe40006744270 */
[----:B------:R-:W-:Y:S02]  /*9ee0*/  ISETP.NE.AND P4, PT, R179, RZ, PT ;  /* 0x000000ffb300720c */ /* 0x000fe40003f85270 */
        /* <DEDUP_REMOVED lines=11> */
[----:B------:R-:W-:Y:S02]  /*9fa0*/  ISETP.GT.AND P2, PT, R174, RZ, !P3 ;  /* 0x000000ffae00720c */ /* 0x000fe40005f44270 */
[----:B------:R-:W-:Y:S02]  /*9fb0*/  ISETP.NE.AND P3, PT, R176, RZ, PT ;  /* 0x000000ffb000720c */ /* 0x000fe40003f65270 */
[C---:B------:R-:W-:Y:S04]  /*9fc0*/  ISETP.LT.OR P2, PT, R175.reuse, 0x1, P2 ;  /* 0x00000001af00780c */ /* 0x040fe80001741670 */
[----:B------:R-:W-:Y:S02]  /*9fd0*/  FSEL R8, R8, -INF , !P2 ;  /* 0xff80000008087808 */ /* 0x000fe40005000000 */
[----:B------:R-:W-:Y:S04]  /*9fe0*/  ISETP.GT.AND P2, PT, R174, 0x59, !P0 ;  /* 0x00000059ae00780c */ /* 0x000fe80004744270 */
[----:B------:R-:W-:Y:S04]  /*9ff0*/  ISETP.LT.OR P2, PT, R175, 0x5a, P2 ;  /* 0x0000005aaf00780c */ /* 0x000fe80001741670 */
        /* <DEDUP_REMOVED lines=19> */
.L_x_2445:
[----:B------:R-:W-:Y:S04]  /*a130*/  MOV R2, c[0x0][0x32c] ;  /* 0x0000cb0000027a02 */ /* 0x000fe80000000f00 */
[----:B------:R-:W-:Y:S11]  /*a140*/  ISETP.NE.AND P2, PT, R2, 0x1, PT ;  /* 0x000000010200780c */ /* 0x000ff60003f45270 */
[----:B------:R-:W-:Y:S02]  /*a150*/  @!UPT UIADD3 URZ, URZ, URZ, URZ ;  /* 0x0000003f3f3ff290 */ /* 0x000fe4000fffe03f */
[----:B------:R-:W-:Y:S05]  /*a160*/  @P2 IMAD.HI.U32 R2, R28, c[0x0][0x330], RZ ;  /* 0x0000cc001c022a27 */ /* 0x000fea00078e00ff */
[----:B------:R-:W-:Y:S02]  /*a170*/  @P2 SHF.R.U32.HI R28, RZ, c[0x0][0x334], R2 ;  /* 0x0000cd00ff1c2a19 */ /* 0x000fe40000011602 */
.L_x_2446:
[----:B------:R-:W-:Y:S05]  /*a180*/  BSYNC B0 ;  /* 0x0000000000007941 */ /* 0x000fea0003800000 */
.L_x_2444:
[----:B------:R-:W-:Y:S04]  /*a190*/  IMAD.IADD R170, R170, 0x1, -R238 ;  /* 0x00000001aaaa7824 */ /* 0x000fe800078e0aee */
[----:B------:R-:W-:Y:S05]  /*a1a0*/  IMAD R170, R28, c[0x0][0x32c], R170 ;  /* 0x0000cb001caa7a24 */ /* 0x000fea00078e02aa */
[----:B------:R-:W-:Y:S02]  /*a1b0*/  IADD3 R2, R170, c[0x0][0x32c], RZ ;  /* 0x0000cb00aa027a10 */ /* 0x000fe40007ffe0ff */
[----:B------:R-:W-:Y:S02]  /*a1c0*/  IMNMX R25, R25, R170, !PT ;  /* 0x000000aa19197217 */ /* 0x000fe40007800200 */
[----:B------:R-:W-:Y:S02]  /*a1d0*/  IMNMX R24, R24, R2, PT ;  /* 0x0000000218187217 */ /* 0x000fe40003800200 */
.L_x_2443:
[----:B------:R-:W2:Y:S01]  /*a1e0*/  LDL.LU R89, [R1+0x10] ;  /* 0x0000100001597983 */ /* 0x000ea20000300800 */
[----:B------:R-:W-:Y:S01]  /*a1f0*/  ISETP.NE.AND P2, PT, R67, RZ, PT ;  /* 0x000000ff4300720c */ /* 0x000fe20003f45270 */
[----:B------:R-:W-:Y:S01]  /*a200*/  IMAD.MOV.U32 R86, RZ, RZ, R208 ;  /* 0x000000ffff567224 */ /* 0x000fe200078e00d0 */
[----:B------:R-:W-:Y:S01]  /*a210*/  FMNMX.FTZ R3, R4, R167, !PT ;  /* 0x000000a704037209 */ /* 0x000fe20007810000 */
[----:B------:R-:W3:Y:S01]  /*a220*/  LDL.LU R44, [R1+0xc] ;  /* 0x00000c00012c7983 */ /* 0x000ee20000300800 */
[----:B------:R-:W-:Y:S01]  /*a230*/  ISETP.GT.AND P2, PT, R25, RZ, !P2 ;  /* 0x000000ff1900720c */ /* 0x000fe20005744270 */
[----:B------:R-:W-:Y:S01]  /*a240*/  IMAD.MOV.U32 R61, RZ, RZ, R246 ;  /* 0x000000ffff3d7224 */ /* 0x000fe200078e00f6 */
        /* <DEDUP_REMOVED lines=19> */
[----:B------:R-:W-:Y:S01]  /*a380*/  MOV R92, R40 ;  /* 0x00000028005c7202 */ /* 0x000fe20000000f00 */
[----:B------:R-:W-:Y:S01]  /*a390*/  IMAD.MOV.U32 R40, RZ, RZ, R191 ;  /* 0x000000ffff287224 */ /* 0x000fe200078e00bf */
[----:B------:R-:W-:Y:S02]  /*a3a0*/  ISETP.GT.AND P2, PT, R25, 0x9, !P2 ;  /* 0x000000091900780c */ /* 0x000fe40005744270 */
[----:B------:R-:W-:Y:S02]  /*a3b0*/  MOV R85, R211 ;  /* 0x000000d300557202 */ /* 0x000fe40000000f00 */
[----:B------:R-:W-:Y:S02]  /*a3c0*/  ISETP.LT.OR P2, PT, R24, 0xa, P2 ;  /* 0x0000000a1800780c */ /* 0x000fe40001741670 */
[----:B------:R-:W-:Y:S02]  /*a3d0*/  MOV R87, R205 ;  /* 0x000000cd00577202 */ /* 0x000fe40000000f00 */
[----:B------:R-:W-:Y:S02]  /*a3e0*/  FSEL R15, R15, -INF , !P2 ;  /* 0xff8000000f0f7808 */ /* 0x000fe40005000000 */
[----:B------:R-:W-:Y:S02]  /*a3f0*/  ISETP.NE.AND P2, PT, R178, RZ, PT ;  /* 0x000000ffb200720c */ /* 0x000fe40003f45270 */
[----:B------:R-:W-:Y:S02]  /*a400*/  MOV R29, R195 ;  /* 0x000000c3001d7202 */ /* 0x000fe40000000f00 */
[C---:B------:R-:W-:Y:S02]  /*a410*/  ISETP.GT.AND P2, PT, R25.reuse, 0x10, !P2 ;  /* 0x000000101900780c */ /* 0x040fe40005744270 */
[C---:B------:R-:W-:Y:S02]  /*a420*/  ISETP.GT.AND P1, PT, R25.reuse, 0x50, !P1 ;  /* 0x000000501900780c */ /* 0x040fe40004f24270 */
[C---:B------:R-:W-:Y:S02]  /*a430*/  ISETP.LT.OR P2, PT, R24.reuse, 0x11, P2 ;  /* 0x000000111800780c */ /* 0x040fe40001741670 */
[----:B------:R-:W-:Y:S02]  /*a440*/  ISETP.LT.OR P1, PT, R24, 0x51, P1 ;  /* 0x000000511800780c */ /* 0x000fe40000f21670 */
[----:B------:R-:W-:Y:S02]  /*a450*/  FSEL R57, R26, -INF , !P2 ;  /* 0xff8000001a397808 */ /* 0x000fe40005000000 */
[----:B------:R-:W-:Y:S02]  /*a460*/  ISETP.NE.AND P2, PT, R182, RZ, PT ;  /* 0x000000ffb600720c */ /* 0x000fe40003f45270 */
[C---:B------:R-:W-:Y:S02]  /*a470*/  ISETP.GT.AND P6, PT, R25.reuse, 0x51, !P6 ;  /* 0x000000511900780c */ /* 0x040fe400077c4270 */
[----:B------:R-:W-:Y:S02]  /*a480*/  ISETP.GT.AND P2, PT, R25, 0x11, !P2 ;  /* 0x000000111900780c */ /* 0x000fe40005744270 */
[----:B------:R-:W-:Y:S02]  /*a490*/  FSEL R191, R90, -INF , !P1 ;  /* 0xff8000005abf7808 */ /* 0x000fe40004800000 */
[C---:B------:R-:W-:Y:S02]  /*a4a0*/  ISETP.LT.OR P2, PT, R24.reuse, 0x12, P2 ;  /* 0x000000121800780c */ /* 0x040fe40001741670 */
[----:B------:R-:W-:Y:S02]  /*a4b0*/  ISETP.LT.OR P6, PT, R24, 0x52, P6 ;  /* 0x000000521800780c */ /* 0x000fe400037c1670 */
[----:B------:R-:W-:Y:S02]  /*a4c0*/  FSEL R56, R27, -INF , !P2 ;  /* 0xff8000001b387808 */ /* 0x000fe40005000000 */
[----:B------:R-:W-:Y:S02]  /*a4d0*/  ISETP.NE.AND P2, PT, R22, RZ, PT ;  /* 0x000000ff1600720c */ /* 0x000fe40003f45270 */
[C---:B------:R-:W-:Y:S02]  /*a4e0*/  ISETP.GT.AND P5, PT, R25.reuse, 0x58, !P5 ;  /* 0x000000581900780c */ /* 0x040fe40006fa4270 */
[----:B------:R-:W-:Y:S02]  /*a4f0*/  ISETP.GT.AND P2, PT, R25, 0x18, !P2 ;  /* 0x000000181900780c */ /* 0x000fe40005744270 */
[----:B------:R-:W-:Y:S02]  /*a500*/  MOV R90, R187 ;  /* 0x000000bb005a7202 */ /* 0x000fe40000000f00 */
[C---:B------:R-:W-:Y:S02]  /*a510*/  ISETP.LT.OR P2, PT, R24.reuse, 0x19, P2 ;  /* 0x000000191800780c */ /* 0x040fe40001741670 */
[----:B------:R-:W-:Y:S02]  /*a520*/  ISETP.LT.OR P5, PT, R24, 0x59, P5 ;  /* 0x000000591800780c */ /* 0x000fe40002fa1670 */
        /* <DEDUP_REMOVED lines=28> */
[----:B------:R-:W-:Y:S01]  /*a6f0*/  FSEL R28, R46, -INF , !P2 ;  /* 0xff8000002e1c7808 */ /* 0x000fe20005000000 */
[----:B------:R-:W-:Y:S01]  /*a700*/  IMAD.MOV.U32 R46, RZ, RZ, R199 ;  /* 0x000000ffff2e7224 */ /* 0x000fe200078e00c7 */
        /* <DEDUP_REMOVED lines=8> */
[----:B------:R-:W-:Y:S02]  /*a790*/  MOV R47, R198 ;  /* 0x000000c6002f7202 */ /* 0x000fe40000000f00 */
[----:B------:R-:W-:Y:S02]  /*a7a0*/  ISETP.GT.AND P2, PT, R25, 0x30, !P2 ;  /* 0x000000301900780c */ /* 0x000fe40005744270 */
[----:B------:R-:W-:Y:S02]  /*a7b0*/  FMNMX.FTZ R21, R47, R21, !PT ;  /* 0x000000152f157209 */ /* 0x000fe40007810000 */
[----:B------:R-:W-:Y:S02]  /*a7c0*/  ISETP.LT.OR P2, PT, R24, 0x31, P2 ;  /* 0x000000311800780c */ /* 0x000fe40001741670 */
[----:B------:R-:W-:Y:S02]  /*a7d0*/  FMNMX.FTZ R21, R81, R21, !PT ;  /* 0x0000001551157209 */ /* 0x000fe40007810000 */
[----:B------:R-:W-:Y:S01]  /*a7e0*/  FSEL R45, R58, -INF , !P2 ;  /* 0xff8000003a2d7808 */ /* 0x000fe20005000000 */
[----:B------:R-:W-:Y:S01]  /*a7f0*/  IMAD.MOV.U32 R58, RZ, RZ, R2 ;  /* 0x000000ffff3a7224 */ /* 0x000fe200078e0002 */
[----:B------:R-:W-:Y:S02]  /*a800*/  FMNMX.FTZ R2, R6, R166, !PT ;  /* 0x000000a606027209 */ /* 0x000fe40007810000 */
        /* <DEDUP_REMOVED lines=8> */
[----:B------:R-:W-:Y:S02]  /*a890*/  FMNMX.FTZ R2, R18, R2, !PT ;  /* 0x0000000212027209 */ /* 0x000fe40007810000 */
        /* <DEDUP_REMOVED lines=43> */
[----:B------:R-:W-:Y:S02]  /*ab50*/  FMNMX.FTZ R23, R93, R23, !PT ;  /* 0x000000175d177209 */ /* 0x000fe40007810000 */
[----:B------:R-:W-:Y:S02]  /*ab60*/  ISETP.GT.AND P0, PT, R25, 0x59, !P0 ;  /* 0x000000591900780c */ /* 0x000fe40004704270 */
[----:B------:R-:W-:Y:S02]  /*ab70*/  FMNMX.FTZ R23, R84, R23, !PT ;  /* 0x0000001754177209 */ /* 0x000fe40007810000 */
[----:B------:R-:W-:Y:S01]  /*ab80*/  FSEL R184, R94, -INF , !P5 ;  /* 0xff8000005eb87808 */ /* 0x000fe20006800000 */
[----:B------:R-:W-:Y:S01]  /*ab90*/  IMAD.MOV.U32 R94, RZ, RZ, R196 ;  /* 0x000000ffff5e7224 */ /* 0x000fe200078e00c4 */
[----:B------:R-:W-:Y:S02]  /*aba0*/  FMNMX.FTZ R23, R28, R23, !PT ;  /* 0x000000171c177209 */ /* 0x000fe40007810000 */
[----:B------:R-:W-:Y:S04]  /*abb0*/  ISETP.LT.OR P0, PT, R24, 0x5a, P0 ;  /* 0x0000005a1800780c */ /* 0x000fe80000701670 */
[----:B------:R-:W-:Y:S02]  /*abc0*/  FSEL R73, R95, -INF , !P0 ;  /* 0xff8000005f497808 */ /* 0x000fe40004000000 */
[----:B------:R-:W-:Y:S02]  /*abd0*/  MOV R95, R29 ;  /* 0x0000001d005f7202 */ /* 0x000fe40000000f00 */
[----:B---3--:R-:W-:Y:S02]  /*abe0*/  FMNMX.FTZ R2, R44, R2, !PT ;  /* 0x000000022c027209 */ /* 0x008fe40007810000 */
[----:B--2---:R-:W-:Y:S02]  /*abf0*/  FMNMX.FTZ R3, R89, R3, !PT ;  /* 0x0000000359037209 */ /* 0x004fe40007810000 */
        /* <DEDUP_REMOVED lines=29> */
[----:B------:R-:W-:Y:S01]  /*add0*/  FSEL R187, R91, -INF , !P6 ;  /* 0xff8000005bbb7808 */ /* 0x000fe20007000000 */
[----:B------:R-:W1:Y:S01]  /*ade0*/  SHFL.BFLY PT, R22, R3, 0x2, 0x1f ;  /* 0x0c401f0003167f89 */ /* 0x000e6200000e0000 */
[----:B------:R-:W-:Y:S07]  /*adf0*/  IMAD.MOV.U32 R91, RZ, RZ, R192 ;  /* 0x000000ffff5b7224 */ /* 0x000fee00078e00c0 */
[----:B------:R-:W2:Y:S01]  /*ae00*/  SHFL.BFLY PT, R26, R2, 0x2, 0x1f ;  /* 0x0c401f00021a7f89 */ /* 0x000ea200000e0000 */
[----:B-1----:R-:W-:Y:S07]  /*ae10*/  FMNMX.FTZ R3, R3, R22, !PT ;  /* 0x0000001603037209 */ /* 0x002fee0007810000 */
[----:B------:R-:W1:Y:S01]  /*ae20*/  SHFL.BFLY PT, R22, R3, 0x1, 0x1f ;  /* 0x0c201f0003167f89 */ /* 0x000e6200000e0000 */
[----:B--2---:R-:W-:Y:S02]  /*ae30*/  FMNMX.FTZ R2, R2, R26, !PT ;  /* 0x0000001a02027209 */ /* 0x004fe40007810000 */
[----:B-1----:R-:W-:Y:S05]  /*ae40*/  FMNMX.FTZ R3, R3, R22, !PT ;  /* 0x0000001603037209 */ /* 0x002fea0007810000 */
[----:B------:R-:W1:Y:S01]  /*ae50*/  SHFL.BFLY PT, R22, R2, 0x1, 0x1f ;  /* 0x0c201f0002167f89 */ /* 0x000e6200000e0000 */
[C---:B------:R-:W-:Y:S01]  /*ae60*/  FSETP.NEU.FTZ.AND P2, PT, R3.reuse, -INF , PT ;  /* 0xff8000000300780b */ /* 0x040fe20003f5d000 */
[C---:B------:R-:W-:Y:S03]  /*ae70*/  FMUL.FTZ R199, R3.reuse, c[0x0][0x2d0] ;  /* 0x0000b40003c77a20 */ /* 0x040fe60000410000 */
[----:B------:R-:W-:Y:S02]  /*ae80*/  FSEL R71, R3, RZ, P2 ;  /* 0x000000ff03477208 */ /* 0x000fe40001000000 */
[----:B------:R-:W-:Y:S03]  /*ae90*/  FSEL R199, R199, RZ, P2 ;  /* 0x000000ffc7c77208 */ /* 0x000fe60001000000 */
[----:B------:R-:W-:Y:S02]  /*aea0*/  FADD.FTZ R71, -R71, R167 ;  /* 0x000000a747477221 */ /* 0x000fe40000010100 */
[--C-:B------:R-:W-:Y:S02]  /*aeb0*/  FFMA.FTZ R172, R4, c[0x0][0x2d0], -R199.reuse ;  /* 0x0000b40004ac7a23 */ /* 0x100fe400000108c7 */
[----:B------:R-:W2:Y:S01]  /*aec0*/  SHFL.BFLY PT, R4, R21, 0x2, 0x1f ;  /* 0x0c401f0015047f89 */ /* 0x000ea200000e0000 */
        /* <DEDUP_REMOVED lines=8> */
[----:B------:R-:W-:Y:S01]  /*af50*/  FMUL.FTZ R71, R71, c[0x0][0x2d0] ;  /* 0x0000b40047477a20 */ /* 0x000fe20000410000 */
[----:B------:R-:W-:Y:S01]  /*af60*/  FMNMX.FTZ R5, R59, R5, !PT ;  /* 0x000000053b057209 */ /* 0x000fe20007810000 */
[--C-:B------:R-:W-:Y:S01]  /*af70*/  FFMA.FTZ R178, R17, c[0x0][0x2d0], -R199.reuse ;  /* 0x0000b40011b27a23 */ /* 0x100fe200000108c7 */
[----:B------:R-:W-:Y:S02]  /*af80*/  FSETP.NEU.FTZ.AND P1, PT, R2, -INF , PT ;  /* 0xff8000000200780b */ /* 0x000fe40003f3d000 */
[----:B------:R-:W1:Y:S01]  /*af90*/  MUFU.EX2 R97, R97 ;  /* 0x0000006100617308 */ /* 0x000e620000000800 */
[----:B------:R-:W-:Y:S01]  /*afa0*/  FMNMX.FTZ R5, R62, R5, !PT ;  /* 0x000000053e057209 */ /* 0x000fe20007810000 */
[C---:B------:R-:W-:Y:S01]  /*afb0*/  FMUL.FTZ R198, R2.reuse, c[0x0][0x2d0] ;  /* 0x0000b40002c67a20 */ /* 0x040fe20000410000 */
[----:B------:R-:W-:Y:S01]  /*afc0*/  FSEL R70, R2, RZ, P1 ;  /* 0x000000ff02467208 */ /* 0x000fe20000800000 */
[--C-:B------:R-:W-:Y:S02]  /*afd0*/  FFMA.FTZ R249, R249, c[0x0][0x2d0], -R199.reuse ;  /* 0x0000b400f9f97a23 */ /* 0x100fe400000108c7 */
[--C-:B------:R-:W-:Y:S01]  /*afe0*/  FFMA.FTZ R248, R248, c[0x0][0x2d0], -R199.reuse ;  /* 0x0000b400f8f87a23 */ /* 0x100fe200000108c7 */
[----:B------:R-:W-:Y:S01]  /*aff0*/  FSEL R198, R198, RZ, P1 ;  /* 0x000000ffc6c67208 */ /* 0x000fe20000800000 */
[----:B------:R-:W-:Y:S02]  /*b000*/  FADD.FTZ R70, -R70, R166 ;  /* 0x000000a646467221 */ /* 0x000fe40000010100 */
[----:B------:R-:W-:Y:S01]  /*b010*/  MUFU.EX2 R74, R74 ;  /* 0x0000004a004a7308 */ /* 0x000fe20000000800 */
[----:B--2---:R-:W-:Y:S01]  /*b020*/  FMNMX.FTZ R21, R21, R4, !PT ;  /* 0x0000000415157209 */ /* 0x004fe20007810000 */
[--C-:B------:R-:W-:Y:S01]  /*b030*/  FFMA.FTZ R96, R0, c[0x0][0x2d0], -R198.reuse ;  /* 0x0000b40000607a23 */ /* 0x100fe200000108c6 */
[----:B------:R-:W-:Y:S01]  /*b040*/  FMNMX.FTZ R4, R63, R5, !PT ;  /* 0x000000053f047209 */ /* 0x000fe20007810000 */
[--C-:B------:R-:W-:Y:S02]  /*b050*/  FFMA.FTZ R169, R7, c[0x0][0x2d0], -R198.reuse ;  /* 0x0000b40007a97a23 */ /* 0x100fe400000108c6 */
[----:B------:R-:W2:Y:S01]  /*b060*/  SHFL.BFLY PT, R5, R21, 0x1, 0x1f ;  /* 0x0c201f0015057f89 */ /* 0x000ea200000e0000 */
[----:B------:R-:W-:Y:S01]  /*b070*/  FMNMX.FTZ R4, R246, R4, !PT ;  /* 0x00000004f6047209 */ /* 0x000fe20007810000 */
[--C-:B------:R-:W-:Y:S02]  /*b080*/  FFMA.FTZ R168, R19, c[0x0][0x2d0], -R198.reuse ;  /* 0x0000b40013a87a23 */ /* 0x100fe400000108c6 */
[----:B------:R-:W3:Y:S01]  /*b090*/  MUFU.EX2 R75, R75 ;  /* 0x0000004b004b7308 */ /* 0x000ee20000000800 */
[----:B------:R-:W-:Y:S01]  /*b0a0*/  FMNMX.FTZ R4, R211, R4, !PT ;  /* 0x00000004d3047209 */ /* 0x000fe20007810000 */
[--C-:B------:R-:W-:Y:S02]  /*b0b0*/  FFMA.FTZ R174, R6, c[0x0][0x2d0], -R198.reuse ;  /* 0x0000b40006ae7a23 */ /* 0x100fe400000108c6 */
[----:B------:R-:W-:Y:S01]  /*b0c0*/  FMUL.FTZ R70, R70, c[0x0][0x2d0] ;  /* 0x0000b40046467a20 */ /* 0x000fe20000410000 */
[----:B------:R-:W-:Y:S01]  /*b0d0*/  FMNMX.FTZ R4, R208, R4, !PT ;  /* 0x00000004d0047209 */ /* 0x000fe20007810000 */
[--C-:B------:R-:W-:Y:S01]  /*b0e0*/  FFMA.FTZ R196, R35, c[0x0][0x2d0], -R198.reuse ;  /* 0x0000b40023c47a23 */ /* 0x100fe200000108c6 */
[----:B-1----:R-:W-:Y:S01]  /*b0f0*/  F2FP.BF16.PACK_AB R76, R97, R172 ;  /* 0x000000ac614c723e */ /* 0x002fe200000010ff */
[--C-:B------:R-:W-:Y:S01]  /*b100*/  FFMA.FTZ R182, R16, c[0x0][0x2d0], -R198.reuse ;  /* 0x0000b40010b67a23 */ /* 0x100fe200000108c6 */
[----:B------:R-:W-:Y:S01]  /*b110*/  FMNMX.FTZ R4, R205, R4, !PT ;  /* 0x00000004cd047209 */ /* 0x000fe20007810000 */
[----:B------:R-:W-:Y:S01]  /*b120*/  MUFU.EX2 R174, R174 ;  /* 0x000000ae00ae7308 */ /* 0x000fe20000000800 */
[--C-:B------:R-:W-:Y:S02]  /*b130*/  FFMA.FTZ R252, R252, c[0x0][0x2d0], -R198.reuse ;  /* 0x0000b400fcfc7a23 */ /* 0x100fe400000108c6 */
[----:B------:R-:W-:Y:S01]  /*b140*/  FMNMX.FTZ R4, R191, R4, !PT ;  /* 0x00000004bf047209 */ /* 0x000fe20007810000 */
[--C-:B------:R-:W-:Y:S02]  /*b150*/  FFMA.FTZ R250, R250, c[0x0][0x2d0], -R198.reuse ;  /* 0x0000b400fafa7a23 */ /* 0x100fe400000108c6 */
[--C-:B------:R-:W-:Y:S01]  /*b160*/  FFMA.FTZ R247, R247, c[0x0][0x2d0], -R198.reuse ;  /* 0x0000b400f7f77a23 */ /* 0x100fe200000108c6 */
[----:B------:R-:W-:Y:S01]  /*b170*/  FMNMX.FTZ R4, R187, R4, !PT ;  /* 0x00000004bb047209 */ /* 0x000fe20007810000 */
[--C-:B------:R-:W-:Y:S02]  /*b180*/  FFMA.FTZ R209, R209, c[0x0][0x2d0], -R198.reuse ;  /* 0x0000b400d1d17a23 */ /* 0x100fe400000108c6 */
[----:B------:R-:W1:Y:S01]  /*b190*/  MUFU.EX2 R169, R169 ;  /* 0x000000a900a97308 */ /* 0x000e620000000800 */
[----:B------:R-:W-:Y:S01]  /*b1a0*/  FMNMX.FTZ R4, R184, R4, !PT ;  /* 0x00000004b8047209 */ /* 0x000fe20007810000 */
[--C-:B------:R-:W-:Y:S01]  /*b1b0*/  FFMA.FTZ R206, R206, c[0x0][0x2d0], -R199.reuse ;  /* 0x0000b400cece7a23 */ /* 0x100fe200000108c7 */
[----:B--2---:R-:W-:Y:S01]  /*b1c0*/  FMNMX.FTZ R0, R21, R5, !PT ;  /* 0x0000000515007209 */ /* 0x004fe20007810000 */
[--C-:B------:R-:W-:Y:S01]  /*b1d0*/  FFMA.FTZ R203, R203, c[0x0][0x2d0], -R199.reuse ;  /* 0x0000b400cbcb7a23 */ /* 0x100fe200000108c7 */
[----:B------:R-:W-:Y:S01]  /*b1e0*/  FMNMX.FTZ R4, R73, R4, !PT ;  /* 0x0000000449047209 */ /* 0x000fe20007810000 */
[----:B------:R-:W-:Y:S01]  /*b1f0*/  LDSM.16.MT88.4 R20, [R225+0x100] ;  /* 0x00010000e114783b */ /* 0x000fe20000004200 */
[C---:B------:R-:W-:Y:S01]  /*b200*/  FSETP.NEU.FTZ.AND P0, PT, R0.reuse, -INF , PT ;  /* 0xff8000000000780b */ /* 0x040fe20003f1d000 */
[----:B------:R-:W-:Y:S01]  /*b210*/  FMUL.FTZ R195, R0, c[0x0][0x2d0] ;  /* 0x0000b40000c37a20 */ /* 0x000fe20000410000 */
[----:B---3--:R-:W-:Y:S01]  /*b220*/  F2FP.BF16.PACK_AB R78, R75, R74 ;  /* 0x0000004a4b4e723e */ /* 0x008fe200000010ff */
[----:B------:R-:W-:Y:S01]  /*b230*/  MUFU.EX2 R96, R96 ;  /* 0x0000006000607308 */ /* 0x000fe20000000800 */
[--C-:B------:R-:W-:Y:S02]  /*b240*/  FFMA.FTZ R202, R202, c[0x0][0x2d0], -R198.reuse ;  /* 0x0000b400caca7a23 */ /* 0x100fe400000108c6 */
[----:B------:R-:W-:Y:S01]  /*b250*/  FSEL R195, R195, RZ, P0 ;  /* 0x000000ffc3c37208 */ /* 0x000fe20000000000 */
[----:B------:R-:W2:Y:S01]  /*b260*/  SHFL.BFLY PT, R5, R4, 0x2, 0x1f ;  /* 0x0c401f0004057f89 */ /* 0x000ea200000e0000 */
[--C-:B------:R-:W-:Y:S02]  /*b270*/  FFMA.FTZ R201, R201, c[0x0][0x2d0], -R198.reuse ;  /* 0x0000b400c9c97a23 */ /* 0x100fe400000108c6 */
[----:B------:R-:W-:Y:S02]  /*b280*/  FFMA.FTZ R200, R200, c[0x0][0x2d0], -R199 ;  /* 0x0000b400c8c87a23 */ /* 0x000fe400000108c7 */
[--C-:B------:R-:W-:Y:S01]  /*b290*/  FFMA.FTZ R51, R51, c[0x0][0x2d0], -R195.reuse ;  /* 0x0000b40033337a23 */ /* 0x100fe200000108c3 */
[----:B------:R-:W3:Y:S01]  /*b2a0*/  MUFU.EX2 R168, R168 ;  /* 0x000000a800a87308 */ /* 0x000ee20000000800 */
[--C-:B------:R-:W-:Y:S02]  /*b2b0*/  FFMA.FTZ R49, R49, c[0x0][0x2d0], -R195.reuse ;  /* 0x0000b40031317a23 */ /* 0x100fe400000108c3 */
[--C-:B------:R-:W-:Y:S01]  /*b2c0*/  FFMA.FTZ R173, R8, c[0x0][0x2d0], -R195.reuse ;  /* 0x0000b40008ad7a23 */ /* 0x100fe200000108c3 */
[----:B-1----:R-:W-:Y:S01]  /*b2d0*/  F2FP.BF16.PACK_AB R77, R169, R174 ;  /* 0x000000aea94d723e */ /* 0x002fe200000010ff */
[--C-:B------:R-:W-:Y:S02]  /*b2e0*/  FFMA.FTZ R99, R9, c[0x0][0x2d0], -R195.reuse ;  /* 0x0000b40009637a23 */ /* 0x100fe400000108c3 */
[--C-:B------:R-:W-:Y:S02]  /*b2f0*/  FFMA.FTZ R98, R12, c[0x0][0x2d0], -R195.reuse ;  /* 0x0000b4000c627a23 */ /* 0x100fe400000108c3 */
[--C-:B------:R-:W-:Y:S01]  /*b300*/  FFMA.FTZ R170, R13, c[0x0][0x2d0], -R195.reuse ;  /* 0x0000b4000daa7a23 */ /* 0x100fe200000108c3 */
[----:B------:R-:W1:Y:S01]  /*b310*/  MUFU.EX2 R71, R71 ;  /* 0x0000004700477308 */ /* 0x000e620000000800 */
[--C-:B------:R-:W-:Y:S02]  /*b320*/  FFMA.FTZ R245, R245, c[0x0][0x2d0], -R195.reuse ;  /* 0x0000b400f5f57a23 */ /* 0x100fe400000108c3 */
[--C-:B------:R-:W-:Y:S02]  /*b330*/  FFMA.FTZ R210, R210, c[0x0][0x2d0], -R195.reuse ;  /* 0x0000b400d2d27a23 */ /* 0x100fe400000108c3 */
[--C-:B------:R-:W-:Y:S02]  /*b340*/  FFMA.FTZ R207, R207, c[0x0][0x2d0], -R195.reuse ;  /* 0x0000b400cfcf7a23 */ /* 0x100fe400000108c3 */
[----:B------:R-:W-:Y:S01]  /*b350*/  FFMA.FTZ R204, R204, c[0x0][0x2d0], -R195 ;  /* 0x0000b400cccc7a23 */ /* 0x000fe200000108c3 */
[----:B--2---:R-:W-:Y:S01]  /*b360*/  FMNMX.FTZ R4, R4, R5, !PT ;  /* 0x0000000504047209 */ /* 0x004fe20007810000 */
[----:B------:R-:W-:Y:S01]  /*b370*/  FFMA.FTZ R197, R197, c[0x0][0x2d0], -R199 ;  /* 0x0000b400c5c57a23 */ /* 0x000fe200000108c7 */
[----:B------:R-:W2:Y:S01]  /*b380*/  MUFU.EX2 R70, R70 ;  /* 0x0000004600467308 */ /* 0x000ea20000000800 */
[----:B------:R-:W-:Y:S01]  /*b390*/  FSEL R5, R0, RZ, P0 ;  /* 0x000000ff00057208 */ /* 0x000fe20000000000 */
[--C-:B------:R-:W-:Y:S01]  /*b3a0*/  FFMA.FTZ R194, R194, c[0x0][0x2d0], -R198.reuse ;  /* 0x0000b400c2c27a23 */ /* 0x100fe200000108c6 */
[----:B------:R-:W4:Y:S01]  /*b3b0*/  SHFL.BFLY PT, R72, R4, 0x1, 0x1f ;  /* 0x0c201f0004487f89 */ /* 0x000f2200000e0000 */
[----:B---3--:R-:W-:Y:S01]  /*b3c0*/  F2FP.BF16.PACK_AB R79, R168, R96 ;  /* 0x00000060a84f723e */ /* 0x008fe200000010ff */
[--C-:B------:R-:W-:Y:S02]  /*b3d0*/  FFMA.FTZ R189, R189, c[0x0][0x2d0], -R198.reuse ;  /* 0x0000b400bdbd7a23 */ /* 0x100fe400000108c6 */
[----:B------:R-:W-:Y:S02]  /*b3e0*/  FADD.FTZ R5, -R5, R165 ;  /* 0x000000a505057221 */ /* 0x000fe40000010100 */
[----:B------:R-:W-:Y:S01]  /*b3f0*/  FFMA.FTZ R186, R186, c[0x0][0x2d0], -R199 ;  /* 0x0000b400baba7a23 */ /* 0x000fe200000108c7 */
[----:B------:R-:W-:Y:S01]  /*b400*/  MUFU.EX2 R173, R173 ;  /* 0x000000ad00ad7308 */ /* 0x000fe20000000800 */
[----:B------:R-:W-:Y:S02]  /*b410*/  FMUL.FTZ R5, R5, c[0x0][0x2d0] ;  /* 0x0000b40005057a20 */ /* 0x000fe40000410000 */
[----:B------:R-:W-:Y:S02]  /*b420*/  FFMA.FTZ R180, R180, c[0x0][0x2d0], -R198 ;  /* 0x0000b400b4b47a23 */ /* 0x000fe400000108c6 */
[C---:B-1----:R-:W-:Y:S02]  /*b430*/  FMUL.FTZ R17, R71.reuse, R149 ;  /* 0x0000009547117220 */ /* 0x042fe40000410000 */
[----:B------:R-:W-:Y:S02]  /*b440*/  IMAD.MOV.U32 R149, RZ, RZ, R58 ;  /* 0x000000ffff957224 */ /* 0x000fe400078e003a */
[C---:B------:R-:W-:Y:S01]  /*b450*/  FMUL.FTZ R16, R71.reuse, R148 ;  /* 0x0000009447107220 */ /* 0x040fe20000410000 */
[----:B------:R1:W-:Y:S01]  /*b460*/  MUFU.EX2 R69, R5 ;  /* 0x0000000500457308 */ /* 0x0003e20000000800 */
[----:B------:R-:W-:Y:S02]  /*b470*/  FFMA.FTZ R172, R71, R243, R172 ;  /* 0x000000f347ac7223 */ /* 0x000fe400000100ac */
[----:B--2---:R-:W-:Y:S02]  /*b480*/  FMUL.FTZ R7, R70, R163 ;  /* 0x000000a346077220 */ /* 0x004fe40000410000 */
[----:B------:R-:W-:Y:S01]  /*b490*/  IMAD.MOV.U32 R163, RZ, RZ, R80 ;  /* 0x000000ffffa37224 */ /* 0x000fe200078e0050 */
[----:B----4-:R-:W-:Y:S01]  /*b4a0*/  FMNMX.FTZ R72, R72, R4, !PT ;  /* 0x0000000448487209 */ /* 0x010fe20007810000 */
[----:B------:R-:W-:Y:S01]  /*b4b0*/  FMUL.FTZ R19, R70, R151 ;  /* 0x0000009746137220 */ /* 0x000fe20000410000 */
[----:B------:R-:W-:Y:S02]  /*b4c0*/  MOV R151, R84 ;  /* 0x0000005400977202 */ /* 0x000fe40000000f00 */
[----:B------:R-:W2:Y:S01]  /*b4d0*/  MUFU.EX2 R99, R99 ;  /* 0x0000006300637308 */ /* 0x000ea20000000800 */
[C---:B------:R-:W-:Y:S01]  /*b4e0*/  FSETP.NEU.FTZ.AND P0, PT, R72.reuse, -INF , PT ;  /* 0xff8000004800780b */ /* 0x040fe20003f1d000 */
[----:B------:R-:W-:Y:S02]  /*b4f0*/  FMUL.FTZ R192, R72, c[0x0][0x2d0] ;  /* 0x0000b40048c07a20 */ /* 0x000fe40000410000 */
[----:B------:R-:W-:Y:S01]  /*b500*/  FMUL.FTZ R35, R70, R103 ;  /* 0x0000006746237220 */ /* 0x000fe20000410000 */
[----:B------:R-:W-:Y:S01]  /*b510*/  FSEL R4, R72, RZ, P0 ;  /* 0x000000ff48047208 */ /* 0x000fe20000000000 */
[----:B------:R-:W-:Y:S01]  /*b520*/  FMUL.FTZ R6, R70, R162 ;  /* 0x000000a246067220 */ /* 0x000fe20000410000 */
[----:B------:R-:W-:Y:S01]  /*b530*/  FSEL R192, R192, RZ, P0 ;  /* 0x000000ffc0c07208 */ /* 0x000fe20000000000 */
[----:B------:R-:W-:Y:S01]  /*b540*/  FADD.FTZ R172, R97, R172 ;  /* 0x000000ac61ac7221 */ /* 0x000fe20000010000 */
[----:B------:R-:W-:Y:S01]  /*b550*/  MOV R162, R40 ;  /* 0x0000002800a27202 */ /* 0x000fe20000000f00 */
[----:B------:R-:W-:Y:S01]  /*b560*/  MUFU.EX2 R98, R98 ;  /* 0x0000006200627308 */ /* 0x000fe20000000800 */
[----:B------:R-:W-:Y:S01]  /*b570*/  FADD.FTZ R4, -R4, R164 ;  /* 0x000000a404047221 */ /* 0x000fe20000010100 */
[----:B------:R-:W-:Y:S01]  /*b580*/  ISETP.GT.AND P0, PT, R244, UR4, PT ;  /* 0x00000004f4007c0c */ /* 0x000fe2000bf04270 */
[--C-:B------:R-:W-:Y:S01]  /*b590*/  FFMA.FTZ R175, R10, c[0x0][0x2d0], -R192.reuse ;  /* 0x0000b4000aaf7a23 */ /* 0x100fe200000108c0 */
[----:B------:R-:W-:Y:S01]  /*b5a0*/  IADD3 R244, R244, -0x1, RZ ;  /* 0xfffffffff4f47810 */ /* 0x000fe20007ffe0ff */
[----:B------:R-:W-:Y:S02]  /*b5b0*/  FMUL.FTZ R4, R4, c[0x0][0x2d0] ;  /* 0x0000b40004047a20 */ /* 0x000fe40000410000 */
[----:B-1----:R-:W-:Y:S02]  /*b5c0*/  FMUL.FTZ R5, R71, R161 ;  /* 0x000000a147057220 */ /* 0x002fe40000410000 */
[----:B------:R-:W-:Y:S01]  /*b5d0*/  IMAD.MOV.U32 R161, RZ, RZ, R81 ;  /* 0x000000ffffa17224 */ /* 0x000fe200078e0051 */
[----:B------:R1:W3:Y:S01]  /*b5e0*/  MUFU.EX2 R68, R4 ;  /* 0x0000000400447308 */ /* 0x0002e20000000800 */
[--C-:B------:R-:W-:Y:S02]  /*b5f0*/  FFMA.FTZ R167, R11, c[0x0][0x2d0], -R192.reuse ;  /* 0x0000b4000ba77a23 */ /* 0x100fe400000108c0 */
[--C-:B------:R-:W-:Y:S01]  /*b600*/  FFMA.FTZ R166, R14, c[0x0][0x2d0], -R192.reuse ;  /* 0x0000b4000ea67a23 */ /* 0x100fe200000108c0 */
[----:B--2---:R-:W-:Y:S01]  /*b610*/  F2FP.BF16.PACK_AB R64, R99, R173 ;  /* 0x000000ad6340723e */ /* 0x004fe200000010ff */
[----:B------:R-:W-:Y:S02]  /*b620*/  FFMA.FTZ R165, R15, c[0x0][0x2d0], -R192 ;  /* 0x0000b4000fa57a23 */ /* 0x000fe400000108c0 */
[----:B------:R-:W-:Y:S01]  /*b630*/  IMAD.MOV.U32 R148, RZ, RZ, R161 ;  /* 0x000000ffff947224 */ /* 0x000fe200078e00a1 */
[----:B------:R-:W-:Y:S01]  /*b640*/  MOV R161, R62 ;  /* 0x0000003e00a17202 */ /* 0x000fe20000000f00 */
[C---:B------:R-:W-:Y:S01]  /*b650*/  FMUL.FTZ R8, R69.reuse, R156 ;  /* 0x0000009c45087220 */ /* 0x040fe20000410000 */
[----:B------:R-:W2:Y:S01]  /*b660*/  MUFU.EX2 R170, R170 ;  /* 0x000000aa00aa7308 */ /* 0x000ea20000000800 */
[C---:B------:R-:W-:Y:S01]  /*b670*/  FMUL.FTZ R9, R69.reuse, R157 ;  /* 0x0000009d45097220 */ /* 0x040fe20000410000 */
[----:B------:R-:W-:Y:S01]  /*b680*/  MOV R157, R28 ;  /* 0x0000001c009d7202 */ /* 0x000fe20000000f00 */
[C---:B------:R-:W-:Y:S01]  /*b690*/  FMUL.FTZ R12, R69.reuse, R152 ;  /* 0x00000098450c7220 */ /* 0x040fe20000410000 */
[----:B------:R-:W-:Y:S01]  /*b6a0*/  MOV R152, R190 ;  /* 0x000000be00987202 */ /* 0x000fe20000000f00 */
[C---:B------:R-:W-:Y:S02]  /*b6b0*/  FMUL.FTZ R13, R69.reuse, R153 ;  /* 0x00000099450d7220 */ /* 0x040fe40000410000 */
[----:B------:R-:W-:Y:S02]  /*b6c0*/  FFMA.FTZ R164, R18, c[0x0][0x2d0], -R198 ;  /* 0x0000b40012a47a23 */ /* 0x000fe400000108c6 */
[----:B------:R-:W-:Y:S01]  /*b6d0*/  FMUL.FTZ R18, R70, R150 ;  /* 0x0000009646127220 */ /* 0x000fe20000410000 */
[----:B------:R-:W-:Y:S01]  /*b6e0*/  MUFU.EX2 R175, R175 ;  /* 0x000000af00af7308 */ /* 0x000fe20000000800 */
[----:B------:R-:W-:Y:S02]  /*b6f0*/  IMAD.MOV.U32 R150, RZ, RZ, R157 ;  /* 0x000000ffff967224 */ /* 0x000fe400078e009d */
[----:B------:R-:W-:Y:S02]  /*b700*/  FMUL.FTZ R24, R69, R140 ;  /* 0x0000008c45187220 */ /* 0x000fe40000410000 */
[----:B-1----:R-:W-:Y:S01]  /*b710*/  FMUL.FTZ R4, R71, R160 ;  /* 0x000000a047047220 */ /* 0x002fe20000410000 */
[----:B------:R-:W-:Y:S01]  /*b720*/  MOV R160, R82 ;  /* 0x0000005200a07202 */ /* 0x000fe20000000f00 */
[C---:B---3--:R-:W-:Y:S01]  /*b730*/  FMUL.FTZ R10, R68.reuse, R158 ;  /* 0x0000009e440a7220 */ /* 0x048fe20000410000 */
[----:B------:R-:W1:Y:S01]  /*b740*/  LDSM.16.MT88.4 R80, [R218+0x100] ;  /* 0x00010000da50783b */ /* 0x000e620000004200 */
[----:B------:R-:W-:Y:S01]  /*b750*/  MOV R158, R193 ;  /* 0x000000c1009e7202 */ /* 0x000fe20000000f00 */
[----:B------:R-:W3:Y:S01]  /*b760*/  MUFU.EX2 R167, R167 ;  /* 0x000000a700a77308 */ /* 0x000ee20000000800 */
[C---:B------:R-:W-:Y:S01]  /*b770*/  FMUL.FTZ R11, R68.reuse, R159 ;  /* 0x0000009f440b7220 */ /* 0x040fe20000410000 */
[-C--:B------:R-:W-:Y:S01]  /*b780*/  HMMA.16816.F32.BF16 R4, R76, R20.reuse, R4 ;  /* 0x000000144c04723c */ /* 0x080fe20000041804 */
[----:B------:R-:W-:Y:S01]  /*b790*/  FMUL.FTZ R14, R68, R154 ;  /* 0x0000009a440e7220 */ /* 0x000fe20000410000 */
[----:B------:R-:W-:Y:S01]  /*b7a0*/  MOV R154, R158 ;  /* 0x0000009e009a7202 */ /* 0x000fe20000000f00 */
[----:B------:R-:W-:Y:S01]  /*b7b0*/  IMAD.MOV.U32 R158, RZ, RZ, R91 ;  /* 0x000000ffff9e7224 */ /* 0x000fe200078e005b */
[----:B--2---:R-:W-:Y:S01]  /*b7c0*/  F2FP.BF16.PACK_AB R66, R170, R98 ;  /* 0x00000062aa42723e */ /* 0x004fe200000010ff */
[C---:B------:R-:W-:Y:S01]  /*b7d0*/  FMUL.FTZ R15, R68.reuse, R155 ;  /* 0x0000009b440f7220 */ /* 0x040fe20000410000 */
[----:B------:R-:W-:Y:S01]  /*b7e0*/  MOV R155, R162 ;  /* 0x000000a2009b7202 */ /* 0x000fe20000000f00 */
[C---:B------:R-:W-:Y:S01]  /*b7f0*/  FMUL.FTZ R25, R69.reuse, R141 ;  /* 0x0000008d45197220 */ /* 0x040fe20000410000 */
[----:B------:R-:W-:Y:S01]  /*b800*/  MUFU.EX2 R166, R166 ;  /* 0x000000a600a67308 */ /* 0x000fe20000000800 */
[----:B------:R-:W-:Y:S03]  /*b810*/  MOV R162, R59 ;  /* 0x0000003b00a27202 */ /* 0x000fe60000000f00 */
[C---:B------:R-:W-:Y:S01]  /*b820*/  FMUL.FTZ R26, R68.reuse, R142 ;  /* 0x0000008e441a7220 */ /* 0x040fe20000410000 */
[----:B------:R-:W-:Y:S01]  /*b830*/  MOV R157, R160 ;  /* 0x000000a0009d7202 */ /* 0x000fe20000000f00 */
[----:B------:R-:W-:Y:S02]  /*b840*/  IMAD.MOV.U32 R160, RZ, RZ, R63 ;  /* 0x000000ffffa07224 */ /* 0x000fe400078e003f */
[C---:B------:R-:W-:Y:S02]  /*b850*/  FMUL.FTZ R27, R68.reuse, R143 ;  /* 0x0000008f441b7220 */ /* 0x040fe40000410000 */
[----:B------:R-:W2:Y:S01]  /*b860*/  MUFU.EX2 R165, R165 ;  /* 0x000000a500a57308 */ /* 0x000ea20000000800 */
[C---:B------:R-:W-:Y:S02]  /*b870*/  FMUL.FTZ R28, R69.reuse, R136 ;  /* 0x00000088451c7220 */ /* 0x040fe40000410000 */
[----:B------:R-:W-:Y:S01]  /*b880*/  FMUL.FTZ R29, R69, R137 ;  /* 0x00000089451d7220 */ /* 0x000fe20000410000 */
[----:B---3--:R-:W-:Y:S01]  /*b890*/  F2FP.BF16.PACK_AB R65, R167, R175 ;  /* 0x000000afa741723e */ /* 0x008fe200000010ff */
[C---:B------:R-:W-:Y:S02]  /*b8a0*/  FMUL.FTZ R30, R68.reuse, R138 ;  /* 0x0000008a441e7220 */ /* 0x040fe40000410000 */
[----:B------:R-:W-:Y:S02]  /*b8b0*/  FMUL.FTZ R31, R68, R139 ;  /* 0x0000008b441f7220 */ /* 0x000fe40000410000 */
[----:B------:R-:W-:Y:S01]  /*b8c0*/  IMAD.MOV.U32 R159, RZ, RZ, R188 ;  /* 0x000000ffff9f7224 */ /* 0x000fe200078e00bc */
[----:B------:R3:W-:Y:S01]  /*b8d0*/  MUFU.EX2 R136, R51 ;  /* 0x0000003300887308 */ /* 0x0007e20000000800 */
[--C-:B------:R-:W-:Y:S02]  /*b8e0*/  FFMA.FTZ R188, R32, c[0x0][0x2d0], -R199.reuse ;  /* 0x0000b40020bc7a23 */ /* 0x100fe400000108c7 */
[----:B------:R-:W-:Y:S02]  /*b8f0*/  FMUL.FTZ R32, R71, R100 ;  /* 0x0000006447207220 */ /* 0x000fe40000410000 */
[----:B------:R-:W-:Y:S02]  /*b900*/  FFMA.FTZ R190, R33, c[0x0][0x2d0], -R199 ;  /* 0x0000b40021be7a23 */ /* 0x000fe400000108c7 */
[----:B------:R-:W-:Y:S02]  /*b910*/  FMUL.FTZ R33, R71, R101 ;  /* 0x0000006547217220 */ /* 0x000fe40000410000 */
[----:B------:R-:W-:Y:S01]  /*b920*/  FFMA.FTZ R193, R34, c[0x0][0x2d0], -R198 ;  /* 0x0000b40022c17a23 */ /* 0x000fe200000108c6 */
[----:B------:R-:W-:Y:S01]  /*b930*/  MUFU.EX2 R171, R171 ;  /* 0x000000ab00ab7308 */ /* 0x000fe20000000800 */
[----:B------:R-:W-:Y:S02]  /*b940*/  FMUL.FTZ R34, R70, R102 ;  /* 0x0000006646227220 */ /* 0x000fe40000410000 */
[----:B------:R-:W-:Y:S01]  /*b950*/  FMUL.FTZ R40, R69, R104 ;  /* 0x0000006845287220 */ /* 0x000fe20000410000 */
[----:B--2---:R-:W-:Y:S01]  /*b960*/  F2FP.BF16.PACK_AB R67, R165, R166 ;  /* 0x000000a6a543723e */ /* 0x004fe200000010ff */
[C---:B------:R-:W-:Y:S02]  /*b970*/  FMUL.FTZ R42, R68.reuse, R106 ;  /* 0x0000006a442a7220 */ /* 0x040fe40000410000 */
[C---:B------:R-:W-:Y:S02]  /*b980*/  FMUL.FTZ R43, R68.reuse, R107 ;  /* 0x0000006b442b7220 */ /* 0x040fe40000410000 */
[----:B------:R-:W-:Y:S01]  /*b990*/  IMAD.MOV.U32 R156, RZ, RZ, R41 ;  /* 0x000000ffff9c7224 */ /* 0x000fe200078e0029 */
[----:B------:R-:W-:Y:S01]  /*b9a0*/  MUFU.EX2 R178, R178 ;  /* 0x000000b200b27308 */ /* 0x000fe20000000800 */
[C---:B------:R-:W-:Y:S01]  /*b9b0*/  HMMA.16816.F32.BF16 R8, R64.reuse, R20, R8 ;  /* 0x000000144008723c */ /* 0x040fe20000041808 */
[----:B------:R-:W-:Y:S02]  /*b9c0*/  FMUL.FTZ R41, R69, R105 ;  /* 0x0000006945297220 */ /* 0x000fe40000410000 */
[----:B------:R-:W-:Y:S01]  /*b9d0*/  IMAD.MOV.U32 R141, RZ, RZ, R159 ;  /* 0x000000ffff8d7224 */ /* 0x000fe200078e009f */
[----:B------:R-:W-:Y:S01]  /*b9e0*/  MOV R159, R46 ;  /* 0x0000002e009f7202 */ /* 0x000fe20000000f00 */
[----:B------:R-:W-:Y:S01]  /*b9f0*/  FMUL.FTZ R46, R68, R110 ;  /* 0x0000006e442e7220 */ /* 0x000fe20000410000 */
[----:B------:R-:W-:Y:S01]  /*ba00*/  MOV R140, R156 ;  /* 0x0000009c008c7202 */ /* 0x000fe20000000f00 */
[C---:B------:R-:W-:Y:S01]  /*ba10*/  FMUL.FTZ R21, R71.reuse, R145 ;  /* 0x0000009147157220 */ /* 0x040fe20000410000 */
[-C--:B------:R-:W-:Y:S01]  /*ba20*/  HMMA.16816.F32.BF16 R12, R64, R22.reuse, R12 ;  /* 0x00000016400c723c */ /* 0x080fe2000004180c */
[----:B------:R-:W-:Y:S03]  /*ba30*/  MUFU.EX2 R164, R164 ;  /* 0x000000a400a47308 */ /* 0x000fe60000000800 */
[----:B------:R-:W-:Y:S01]  /*ba40*/  FMUL.FTZ R20, R71, R144 ;  /* 0x0000009047147220 */ /* 0x000fe20000410000 */
[----:B------:R-:W-:Y:S01]  /*ba50*/  MOV R145, R86 ;  /* 0x0000005600917202 */ /* 0x000fe20000000f00 */
[----:B------:R-:W-:Y:S01]  /*ba60*/  IMAD.MOV.U32 R144, RZ, RZ, R47 ;  /* 0x000000ffff907224 */ /* 0x000fe200078e002f */
[----:B------:R-:W-:Y:S01]  /*ba70*/  MOV R143, R141 ;  /* 0x0000008d008f7202 */ /* 0x000fe20000000f00 */
[C---:B------:R-:W-:Y:S01]  /*ba80*/  HMMA.16816.F32.BF16 R16, R76.reuse, R22, R16 ;  /* 0x000000164c10723c */ /* 0x040fe20000041810 */
[----:B------:R-:W-:Y:S02]  /*ba90*/  IMAD.MOV.U32 R156, RZ, RZ, R163 ;  /* 0x000000ffff9c7224 */ /* 0x000fe400078e00a3 */
[----:B------:R-:W-:Y:S01]  /*baa0*/  MUFU.EX2 R182, R182 ;  /* 0x000000b600b67308 */ /* 0x000fe20000000800 */
[----:B------:R-:W-:Y:S01]  /*bab0*/  MOV R163, R45 ;  /* 0x0000002d00a37202 */ /* 0x000fe20000000f00 */
[C---:B------:R-:W-:Y:S02]  /*bac0*/  FMUL.FTZ R45, R69.reuse, R109 ;  /* 0x0000006d452d7220 */ /* 0x040fe40000410000 */
[C---:B------:R-:W-:Y:S02]  /*bad0*/  FMUL.FTZ R22, R70.reuse, R146 ;  /* 0x0000009246167220 */ /* 0x040fe40000410000 */
[----:B------:R-:W-:Y:S03]  /*bae0*/  FMUL.FTZ R23, R70, R147 ;  /* 0x0000009346177220 */ /* 0x000fe60000410000 */
[----:B------:R-:W-:Y:S01]  /*baf0*/  FMUL.FTZ R47, R68, R111 ;  /* 0x0000006f442f7220 */ /* 0x000fe20000410000 */
[----:B------:R-:W-:Y:S01]  /*bb00*/  MUFU.EX2 R188, R188 ;  /* 0x000000bc00bc7308 */ /* 0x000fe20000000800 */
[----:B------:R-:W-:Y:S02]  /*bb10*/  IMAD.MOV.U32 R142, RZ, RZ, R44 ;  /* 0x000000ffff8e7224 */ /* 0x000fe400078e002c */
[-C--:B------:R-:W-:Y:S01]  /*bb20*/  HMMA.16816.F32.BF16 R20, R76, R36.reuse, R20 ;  /* 0x000000244c14723c */ /* 0x080fe20000041814 */
[----:B------:R-:W-:Y:S02]  /*bb30*/  FMUL.FTZ R44, R69, R108 ;  /* 0x0000006c452c7220 */ /* 0x000fe40000410000 */
[----:B---3--:R-:W-:Y:S02]  /*bb40*/  FMUL.FTZ R51, R70, R115 ;  /* 0x0000007346337220 */ /* 0x008fe40000410000 */
[--C-:B------:R-:W-:Y:S02]  /*bb50*/  FFMA.FTZ R137, R50, c[0x0][0x2d0], -R195.reuse ;  /* 0x0000b40032897a23 */ /* 0x100fe400000108c3 */
[----:B------:R-:W-:Y:S01]  /*bb60*/  MUFU.EX2 R190, R190 ;  /* 0x000000be00be7308 */ /* 0x000fe20000000800 */
[C---:B------:R-:W-:Y:S01]  /*bb70*/  HMMA.16816.F32.BF16 R24, R64.reuse, R36, R24 ;  /* 0x000000244018723c */ /* 0x040fe20000041818 */
[----:B------:R-:W-:Y:S03]  /*bb80*/  FMUL.FTZ R50, R70, R114 ;  /* 0x0000007246327220 */ /* 0x000fe60000410000 */
[----:B------:R-:W-:Y:S02]  /*bb90*/  FFMA.FTZ R104, R48, c[0x0][0x2d0], -R195 ;  /* 0x0000b40030687a23 */ /* 0x000fe400000108c3 */
[C---:B------:R-:W-:Y:S02]  /*bba0*/  FMUL.FTZ R48, R71.reuse, R112 ;  /* 0x0000007047307220 */ /* 0x040fe40000410000 */
[-C--:B------:R-:W-:Y:S01]  /*bbb0*/  HMMA.16816.F32.BF16 R28, R64, R38.reuse, R28 ;  /* 0x00000026401c723c */ /* 0x080fe2000004181c */
[----:B------:R-:W-:Y:S03]  /*bbc0*/  MUFU.EX2 R193, R193 ;  /* 0x000000c100c17308 */ /* 0x000fe60000000800 */
[C---:B------:R-:W-:Y:S02]  /*bbd0*/  FMUL.FTZ R36, R71.reuse, R132 ;  /* 0x0000008447247220 */ /* 0x040fe40000410000 */
[----:B------:R-:W-:Y:S02]  /*bbe0*/  IMAD.MOV.U32 R146, RZ, RZ, R87 ;  /* 0x000000ffff927224 */ /* 0x000fe400078e0057 */
[C---:B------:R-:W-:Y:S01]  /*bbf0*/  HMMA.16816.F32.BF16 R32, R76.reuse, R38, R32 ;  /* 0x000000264c20723c */ /* 0x040fe20000041820 */
[----:B------:R-:W-:Y:S02]  /*bc00*/  IMAD.MOV.U32 R147, RZ, RZ, R85 ;  /* 0x000000ffff937224 */ /* 0x000fe400078e0055 */
[----:B------:R2:W-:Y:S01]  /*bc10*/  MUFU.EX2 R132, R49 ;  /* 0x0000003100847308 */ /* 0x0005e20000000800 */
[----:B------:R-:W-:Y:S01]  /*bc20*/  FMUL.FTZ R37, R71, R133 ;  /* 0x0000008547257220 */ /* 0x000fe20000410000 */
[----:B------:R-:W3:Y:S01]  /*bc30*/  LDSM.16.MT88.4 R84, [R225+0x900] ;  /* 0x00090000e154783b */ /* 0x000ee20000004200 */
[--C-:B------:R-:W-:Y:S02]  /*bc40*/  FFMA.FTZ R106, R57, c[0x0][0x2d0], -R192.reuse ;  /* 0x0000b400396a7a23 */ /* 0x100fe400000108c0 */
[C---:B------:R-:W-:Y:S04]  /*bc50*/  FMUL.FTZ R38, R70.reuse, R134 ;  /* 0x0000008646267220 */ /* 0x040fe80000410000 */
[----:B------:R-:W-:Y:S01]  /*bc60*/  FMUL.FTZ R39, R70, R135 ;  /* 0x0000008746277220 */ /* 0x000fe20000410000 */
[----:B------:R-:W-:Y:S01]  /*bc70*/  MUFU.EX2 R196, R196 ;  /* 0x000000c400c47308 */ /* 0x000fe20000000800 */
[----:B------:R-:W-:Y:S02]  /*bc80*/  FFMA.FTZ R109, R88, c[0x0][0x2d0], -R192 ;  /* 0x0000b400586d7a23 */ /* 0x000fe400000108c0 */
[--C-:B------:R-:W-:Y:S02]  /*bc90*/  FFMA.FTZ R110, R89, c[0x0][0x2d0], -R199.reuse ;  /* 0x0000b400596e7a23 */ /* 0x100fe400000108c7 */
[----:B------:R-:W-:Y:S01]  /*bca0*/  IMAD.MOV.U32 R141, RZ, RZ, R92 ;  /* 0x000000ffff8d7224 */ /* 0x000fe200078e005c */
[-C--:B------:R-:W-:Y:S01]  /*bcb0*/  HMMA.16816.F32.BF16 R36, R76, R52.reuse, R36 ;  /* 0x000000344c24723c */ /* 0x080fe20000041824 */
[----:B------:R-:W-:Y:S02]  /*bcc0*/  FMUL.FTZ R57, R69, R117 ;  /* 0x0000007545397220 */ /* 0x000fe40000410000 */
[--C-:B------:R-:W-:Y:S01]  /*bcd0*/  FFMA.FTZ R107, R56, c[0x0][0x2d0], -R192.reuse ;  /* 0x0000b400386b7a23 */ /* 0x100fe200000108c0 */
[----:B------:R-:W4:Y:S01]  /*bce0*/  MUFU.EX2 R137, R137 ;  /* 0x0000008900897308 */ /* 0x000f220000000800 */
[--C-:B------:R-:W-:Y:S02]  /*bcf0*/  FFMA.FTZ R117, R94, c[0x0][0x2d0], -R199.reuse ;  /* 0x0000b4005e757a23 */ /* 0x100fe400000108c7 */
[----:B------:R-:W-:Y:S01]  /*bd00*/  FFMA.FTZ R105, R152, c[0x0][0x2d0], -R199 ;  /* 0x0000b40098697a23 */ /* 0x000fe200000108c7 */
[C---:B------:R-:W-:Y:S01]  /*bd10*/  HMMA.16816.F32.BF16 R40, R64.reuse, R52, R40 ;  /* 0x000000344028723c */ /* 0x040fe20000041828 */
[----:B--2---:R-:W-:Y:S03]  /*bd20*/  FMUL.FTZ R49, R71, R113 ;  /* 0x0000007147317220 */ /* 0x004fe60000410000 */
[----:B------:R-:W-:Y:S01]  /*bd30*/  FMUL.FTZ R56, R69, R116 ;  /* 0x0000007445387220 */ /* 0x000fe20000410000 */
[----:B------:R-:W-:Y:S01]  /*bd40*/  MOV R152, R90 ;  /* 0x0000005a00987202 */ /* 0x000fe20000000f00 */
[----:B------:R-:W-:Y:S01]  /*bd50*/  MUFU.EX2 R104, R104 ;  /* 0x0000006800687308 */ /* 0x000fe20000000800 */
[----:B------:R-:W2:Y:S01]  /*bd60*/  LDSM.16.MT88.4 R88, [R220+0x900] ;  /* 0x00090000dc58783b */ /* 0x000ea20000004200 */
[-C--:B------:R-:W-:Y:S01]  /*bd70*/  HMMA.16816.F32.BF16 R44, R64, R54.reuse, R44 ;  /* 0x00000036402c723c */ /* 0x080fe2000004182c */
[C---:B------:R-:W-:Y:S03]  /*bd80*/  FMUL.FTZ R52, R71.reuse, R128 ;  /* 0x0000008047347220 */ /* 0x040fe60000410000 */
[----:B------:R-:W-:Y:S02]  /*bd90*/  FMUL.FTZ R53, R71, R129 ;  /* 0x0000008147357220 */ /* 0x000fe40000410000 */
[C---:B------:R-:W-:Y:S02]  /*bda0*/  FMUL.FTZ R58, R68.reuse, R118 ;  /* 0x00000076443a7220 */ /* 0x040fe40000410000 */
[----:B------:R-:W-:Y:S01]  /*bdb0*/  MUFU.EX2 R106, R106 ;  /* 0x0000006a006a7308 */ /* 0x000fe20000000800 */
[C---:B------:R-:W-:Y:S03]  /*bdc0*/  HMMA.16816.F32.BF16 R48, R76.reuse, R54, R48 ;  /* 0x000000364c30723c */ /* 0x040fe60000041830 */
[----:B------:R-:W-:Y:S02]  /*bdd0*/  FMUL.FTZ R59, R68, R119 ;  /* 0x00000077443b7220 */ /* 0x000fe40000410000 */
[----:B------:R-:W-:Y:S02]  /*bde0*/  IMAD.MOV.U32 R153, RZ, RZ, R61 ;  /* 0x000000ffff997224 */ /* 0x000fe400078e003d */
[C---:B------:R-:W-:Y:S02]  /*bdf0*/  FMUL.FTZ R54, R70.reuse, R130 ;  /* 0x0000008246367220 */ /* 0x040fe40000410000 */
[----:B------:R-:W-:Y:S01]  /*be00*/  FMUL.FTZ R55, R70, R131 ;  /* 0x0000008346377220 */ /* 0x000fe20000410000 */
[----:B------:R-:W5:Y:S02]  /*be10*/  MUFU.EX2 R107, R107 ;  /* 0x0000006b006b7308 */ /* 0x000f640000000800 */
[C---:B------:R-:W-:Y:S02]  /*be20*/  FMUL.FTZ R61, R69.reuse, R121 ;  /* 0x00000079453d7220 */ /* 0x040fe40000410000 */
[----:B------:R-:W-:Y:S02]  /*be30*/  FFMA.FTZ R108, R60, c[0x0][0x2d0], -R192 ;  /* 0x0000b4003c6c7a23 */ /* 0x000fe400000108c0 */
[-C--:B-1----:R-:W-:Y:S01]  /*be40*/  HMMA.16816.F32.BF16 R52, R76, R80.reuse, R52 ;  /* 0x000000504c34723c */ /* 0x082fe20000041834 */
[----:B------:R-:W-:Y:S02]  /*be50*/  FMUL.FTZ R60, R69, R120 ;  /* 0x00000078453c7220 */ /* 0x000fe40000410000 */
[C---:B------:R-:W-:Y:S01]  /*be60*/  FMUL.FTZ R62, R68.reuse, R122 ;  /* 0x0000007a443e7220 */ /* 0x040fe20000410000 */
[----:B------:R-:W-:Y:S01]  /*be70*/  MUFU.EX2 R108, R108 ;  /* 0x0000006c006c7308 */ /* 0x000fe20000000800 */
[----:B------:R-:W-:Y:S02]  /*be80*/  FMUL.FTZ R63, R68, R123 ;  /* 0x0000007b443f7220 */ /* 0x000fe40000410000 */
[----:B------:R-:W-:Y:S01]  /*be90*/  FFMA.FTZ R116, R147, c[0x0][0x2d0], -R198 ;  /* 0x0000b40093747a23 */ /* 0x000fe200000108c6 */
[C---:B------:R-:W-:Y:S01]  /*bea0*/  HMMA.16816.F32.BF16 R56, R64.reuse, R80, R56 ;  /* 0x000000504038723c */ /* 0x040fe20000041838 */
[----:B------:R-:W-:Y:S03]  /*beb0*/  MOV R147, R144 ;  /* 0x0000009000937202 */ /* 0x000fe60000000f00 */
[----:B------:R-:W-:Y:S01]  /*bec0*/  MOV R144, R93 ;  /* 0x0000005d00907202 */ /* 0x000fe20000000f00 */
[----:B------:R-:W-:Y:S01]  /*bed0*/  FFMA.FTZ R246, R246, c[0x0][0x2d0], -R192 ;  /* 0x0000b400f6f67a23 */ /* 0x000fe200000108c0 */
[----:B------:R-:W1:Y:S01]  /*bee0*/  MUFU.EX2 R109, R109 ;  /* 0x0000006d006d7308 */ /* 0x000e620000000800 */
[----:B----4-:R-:W-:Y:S01]  /*bef0*/  F2FP.BF16.PACK_AB R80, R137, R136 ;  /* 0x000000888950723e */ /* 0x010fe200000010ff */
[-C--:B------:R-:W-:Y:S01]  /*bf00*/  HMMA.16816.F32.BF16 R60, R64, R82.reuse, R60 ;  /* 0x00000052403c723c */ /* 0x080fe2000004183c */
[----:B------:R-:W-:Y:S03]  /*bf10*/  FFMA.FTZ R111, R142, c[0x0][0x2d0], -R198 ;  /* 0x0000b4008e6f7a23 */ /* 0x000fe600000108c6 */
[----:B-----5:R-:W-:Y:S01]  /*bf20*/  F2FP.BF16.PACK_AB R81, R107, R106 ;  /* 0x0000006a6b51723e */ /* 0x020fe200000010ff */
[----:B------:R-:W-:Y:S01]  /*bf30*/  IMAD.MOV.U32 R142, RZ, RZ, R146 ;  /* 0x000000ffff8e7224 */ /* 0x000fe200078e0092 */
[----:B------:R-:W-:Y:S01]  /*bf40*/  MOV R146, R148 ;  /* 0x0000009400927202 */ /* 0x000fe20000000f00 */
[C---:B------:R-:W-:Y:S01]  /*bf50*/  FMUL.FTZ R64, R71.reuse, R124 ;  /* 0x0000007c47407220 */ /* 0x040fe20000410000 */
[----:B------:R-:W-:Y:S01]  /*bf60*/  MUFU.EX2 R105, R105 ;  /* 0x0000006900697308 */ /* 0x000fe20000000800 */
[----:B------:R-:W-:Y:S03]  /*bf70*/  FMUL.FTZ R65, R71, R125 ;  /* 0x0000007d47417220 */ /* 0x000fe60000410000 */
[C---:B------:R-:W-:Y:S02]  /*bf80*/  FMUL.FTZ R66, R70.reuse, R126 ;  /* 0x0000007e46427220 */ /* 0x040fe40000410000 */
[----:B------:R-:W-:Y:S02]  /*bf90*/  FMUL.FTZ R67, R70, R127 ;  /* 0x0000007f46437220 */ /* 0x000fe40000410000 */
[----:B------:R-:W-:Y:S01]  /*bfa0*/  IMAD.MOV.U32 R148, RZ, RZ, R155 ;  /* 0x000000ffff947224 */ /* 0x000fe200078e009b */
[----:B------:R-:W-:Y:S01]  /*bfb0*/  MOV R155, R95 ;  /* 0x0000005f009b7202 */ /* 0x000fe20000000f00 */
[----:B------:R-:W-:Y:S01]  /*bfc0*/  MUFU.EX2 R110, R110 ;  /* 0x0000006e006e7308 */ /* 0x000fe20000000800 */
[----:B------:R-:W4:Y:S01]  /*bfd0*/  LDSM.16.MT88.4 R92, [R219+0x900] ;  /* 0x00090000db5c783b */ /* 0x000f220000004200 */
[----:B------:R-:W-:Y:S01]  /*bfe0*/  FFMA.FTZ R211, R211, c[0x0][0x2d0], -R192 ;  /* 0x0000b400d3d37a23 */ /* 0x000fe200000108c0 */
[----:B------:R-:W-:Y:S01]  /*bff0*/  HMMA.16816.F32.BF16 R64, R76, R82, R64 ;  /* 0x000000524c40723c */ /* 0x000fe20000041840 */
[----:B------:R-:W-:Y:S02]  /*c000*/  FFMA.FTZ R118, R143, c[0x0][0x2d0], -R199 ;  /* 0x0000b4008f767a23 */ /* 0x000fe400000108c7 */
[--C-:B------:R-:W-:Y:S02]  /*c010*/  FFMA.FTZ R119, R142, c[0x0][0x2d0], -R198.reuse ;  /* 0x0000b4008e777a23 */ /* 0x100fe400000108c6 */
[----:B------:R-:W-:Y:S02]  /*c020*/  FFMA.FTZ R128, R251, c[0x0][0x2d0], -R198 ;  /* 0x0000b400fb807a23 */ /* 0x000fe400000108c6 */
[----:B------:R-:W-:Y:S01]  /*c030*/  F2FP.BF16.PACK_AB R76, R178, R171 ;  /* 0x000000abb24c723e */ /* 0x000fe200000010ff */
[----:B------:R-:W-:Y:S01]  /*c040*/  MUFU.EX2 R111, R111 ;  /* 0x0000006f006f7308 */ /* 0x000fe20000000800 */
[----:B------:R-:W-:Y:S03]  /*c050*/  F2FP.BF16.PACK_AB R77, R182, R164 ;  /* 0x000000a4b64d723e */ /* 0x000fe600000010ff */
[----:B------:R-:W-:Y:S01]  /*c060*/  F2FP.BF16.PACK_AB R78, R190, R188 ;  /* 0x000000bcbe4e723e */ /* 0x000fe200000010ff */
[--C-:B------:R-:W-:Y:S01]  /*c070*/  FFMA.FTZ R129, R141, c[0x0][0x2d0], -R195.reuse ;  /* 0x0000b4008d817a23 */ /* 0x100fe200000108c3 */
[----:B------:R-:W-:Y:S01]  /*c080*/  F2FP.BF16.PACK_AB R79, R196, R193 ;  /* 0x000000c1c44f723e */ /* 0x000fe200000010ff */
[--C-:B------:R-:W-:Y:S01]  /*c090*/  FFMA.FTZ R208, R208, c[0x0][0x2d0], -R192.reuse ;  /* 0x0000b400d0d07a23 */ /* 0x100fe200000108c0 */
[----:B------:R-:W-:Y:S01]  /*c0a0*/  F2FP.BF16.PACK_AB R82, R104, R132 ;  /* 0x000000846852723e */ /* 0x000fe200000010ff */
[----:B------:R-:W-:Y:S01]  /*c0b0*/  FFMA.FTZ R205, R205, c[0x0][0x2d0], -R192 ;  /* 0x0000b400cdcd7a23 */ /* 0x000fe200000108c0 */
[----:B-1----:R-:W-:Y:S01]  /*c0c0*/  F2FP.BF16.PACK_AB R83, R109, R108 ;  /* 0x0000006c6d53723e */ /* 0x002fe200000010ff */
[----:B------:R-:W-:Y:S01]  /*c0d0*/  MUFU.EX2 R116, R116 ;  /* 0x0000007400747308 */ /* 0x000fe20000000800 */
[--C-:B------:R-:W-:Y:S01]  /*c0e0*/  FFMA.FTZ R130, R140, c[0x0][0x2d0], -R195.reuse ;  /* 0x0000b4008c827a23 */ /* 0x100fe200000108c3 */
[-C--:B---3--:R-:W-:Y:S01]  /*c0f0*/  HMMA.16816.F32.BF16 R4, R76, R84.reuse, R4 ;  /* 0x000000544c04723c */ /* 0x088fe20000041804 */
[--C-:B------:R-:W-:Y:S02]  /*c100*/  FFMA.FTZ R131, R147, c[0x0][0x2d0], -R195.reuse ;  /* 0x0000b40093837a23 */ /* 0x100fe400000108c3 */
[----:B------:R-:W-:Y:S02]  /*c110*/  FFMA.FTZ R251, R146, c[0x0][0x2d0], -R195 ;  /* 0x0000b40092fb7a23 */ /* 0x000fe400000108c3 */
[----:B------:R-:W-:Y:S02]  /*c120*/  FFMA.FTZ R173, R69, R241, R173 ;  /* 0x000000f145ad7223 */ /* 0x000fe400000100ad */
[----:B------:R-:W-:Y:S01]  /*c130*/  FADD.FTZ R172, R74, R172 ;  /* 0x000000ac4aac7221 */ /* 0x000fe20000010000 */
[C---:B------:R-:W-:Y:S01]  /*c140*/  HMMA.16816.F32.BF16 R8, R80.reuse, R84, R8 ;  /* 0x000000545008723c */ /* 0x040fe20000041808 */
[----:B------:R-:W-:Y:S03]  /*c150*/  MUFU.EX2 R117, R117 ;  /* 0x0000007500757308 */ /* 0x000fe60000000800 */
[----:B------:R-:W-:Y:S02]  /*c160*/  FADD.FTZ R173, R99, R173 ;  /* 0x000000ad63ad7221 */ /* 0x000fe40000010000 */
[----:B------:R-:W-:Y:S02]  /*c170*/  FFMA.FTZ R175, R68, R240, R175 ;  /* 0x000000f044af7223 */ /* 0x000fe400000100af */
[-C--:B------:R-:W-:Y:S01]  /*c180*/  HMMA.16816.F32.BF16 R12, R80, R86.reuse, R12 ;  /* 0x00000056500c723c */ /* 0x080fe2000004180c */
[----:B------:R-:W-:Y:S02]  /*c190*/  FADD.FTZ R173, R98, R173 ;  /* 0x000000ad62ad7221 */ /* 0x000fe40000010000 */
        /* <DEDUP_REMOVED lines=8> */
[-C--:B--2---:R-:W-:Y:S01]  /*c220*/  HMMA.16816.F32.BF16 R20, R76, R88.reuse, R20 ;  /* 0x000000584c14723c */ /* 0x084fe20000041814 */
[----:B------:R-:W-:Y:S03]  /*c230*/  FADD.FTZ R173, R136, R173 ;  /* 0x000000ad88ad7221 */ /* 0x000fe60000010000 */
[----:B------:R-:W-:Y:S02]  /*c240*/  FFMA.FTZ R174, R70, R242, R174 ;  /* 0x000000f246ae7223 */ /* 0x000fe400000100ae */
[----:B------:R-:W-:Y:S01]  /*c250*/  FADD.FTZ R175, R166, R175 ;  /* 0x000000afa6af7221 */ /* 0x000fe20000010000 */
[----:B------:R-:W-:Y:S01]  /*c260*/  MUFU.EX2 R128, R128 ;  /* 0x0000008000807308 */ /* 0x000fe20000000800 */
[C---:B------:R-:W-:Y:S01]  /*c270*/  HMMA.16816.F32.BF16 R24, R80.reuse, R88, R24 ;  /* 0x000000585018723c */ /* 0x040fe20000041818 */
[----:B------:R-:W-:Y:S03]  /*c280*/  MOV R166, R2 ;  /* 0x0000000200a67202 */ /* 0x000fe60000000f00 */
[----:B------:R-:W-:Y:S02]  /*c290*/  FADD.FTZ R172, R178, R172 ;  /* 0x000000acb2ac7221 */ /* 0x000fe40000010000 */
[----:B------:R-:W-:Y:S02]  /*c2a0*/  FADD.FTZ R173, R137, R173 ;  /* 0x000000ad89ad7221 */ /* 0x000fe40000010000 */
[-C--:B------:R-:W-:Y:S01]  /*c2b0*/  HMMA.16816.F32.BF16 R28, R80, R90.reuse, R28 ;  /* 0x0000005a501c723c */ /* 0x080fe2000004181c */
[----:B------:R-:W-:Y:S01]  /*c2c0*/  FFMA.FTZ R88, R145, c[0x0][0x2d0], -R199 ;  /* 0x0000b40091587a23 */ /* 0x000fe200000108c7 */
[----:B------:R-:W2:Y:S02]  /*c2d0*/  MUFU.EX2 R129, R129 ;  /* 0x0000008100817308 */ /* 0x000ea40000000800 */
[----:B------:R-:W-:Y:S02]  /*c2e0*/  FADD.FTZ R174, R169, R174 ;  /* 0x000000aea9ae7221 */ /* 0x000fe40000010000 */
[----:B------:R-:W-:Y:S01]  /*c2f0*/  FADD.FTZ R175, R165, R175 ;  /* 0x000000afa5af7221 */ /* 0x000fe20000010000 */
[----:B------:R-:W-:Y:S01]  /*c300*/  MOV R165, R0 ;  /* 0x0000000000a57202 */ /* 0x000fe20000000f00 */
[C---:B------:R-:W-:Y:S01]  /*c310*/  HMMA.16816.F32.BF16 R32, R76.reuse, R90, R32 ;  /* 0x0000005a4c20723c */ /* 0x040fe20000041820 */
[----:B------:R-:W-:Y:S03]  /*c320*/  FADD.FTZ R172, R188, R172 ;  /* 0x000000acbcac7221 */ /* 0x000fe60000010000 */
[----:B------:R3:W-:Y:S01]  /*c330*/  MUFU.EX2 R102, R88 ;  /* 0x0000005800667308 */ /* 0x0007e20000000800 */
[----:B------:R-:W-:Y:S02]  /*c340*/  FADD.FTZ R173, R132, R173 ;  /* 0x000000ad84ad7221 */ /* 0x000fe40000010000 */
[----:B------:R-:W-:Y:S01]  /*c350*/  FADD.FTZ R174, R96, R174 ;  /* 0x000000ae60ae7221 */ /* 0x000fe20000010000 */
[-C--:B----4-:R-:W-:Y:S01]  /*c360*/  HMMA.16816.F32.BF16 R36, R76, R92.reuse, R36 ;  /* 0x0000005c4c24723c */ /* 0x090fe20000041824 */
[----:B------:R-:W-:Y:S03]  /*c370*/  FADD.FTZ R175, R106, R175 ;  /* 0x000000af6aaf7221 */ /* 0x000fe60000010000 */
[----:B------:R-:W-:Y:S02]  /*c380*/  FADD.FTZ R172, R190, R172 ;  /* 0x000000acbeac7221 */ /* 0x000fe40000010000 */
[----:B------:R-:W4:Y:S01]  /*c390*/  MUFU.EX2 R130, R130 ;  /* 0x0000008200827308 */ /* 0x000f220000000800 */
[----:B------:R-:W-:Y:S01]  /*c3a0*/  FADD.FTZ R104, R104, R173 ;  /* 0x000000ad68687221 */ /* 0x000fe20000010000 */
[C---:B------:R-:W-:Y:S01]  /*c3b0*/  HMMA.16816.F32.BF16 R40, R80.reuse, R92, R40 ;  /* 0x0000005c5028723c */ /* 0x040fe20000041828 */
[----:B------:R-:W-:Y:S03]  /*c3c0*/  FADD.FTZ R174, R168, R174 ;  /* 0x000000aea8ae7221 */ /* 0x000fe60000010000 */
[----:B------:R-:W-:Y:S02]  /*c3d0*/  FADD.FTZ R107, R107, R175 ;  /* 0x000000af6b6b7221 */ /* 0x000fe40000010000 */
[----:B--2---:R-:W-:Y:S02]  /*c3e0*/  FADD.FTZ R104, R129, R104 ;  /* 0x0000006881687221 */ /* 0x004fe40000010000 */
[-C--:B------:R-:W-:Y:S01]  /*c3f0*/  HMMA.16816.F32.BF16 R44, R80, R94.reuse, R44 ;  /* 0x0000005e502c723c */ /* 0x080fe2000004182c */
[--C-:B------:R-:W-:Y:S01]  /*c400*/  FFMA.FTZ R92, R151, c[0x0][0x2d0], -R192.reuse ;  /* 0x0000b400975c7a23 */ /* 0x100fe200000108c0 */
[----:B------:R-:W2:Y:S02]  /*c410*/  MUFU.EX2 R131, R131 ;  /* 0x0000008300837308 */ /* 0x000ea40000000800 */
[----:B---3--:R-:W-:Y:S02]  /*c420*/  FFMA.FTZ R88, R144, c[0x0][0x2d0], -R192 ;  /* 0x0000b40090587a23 */ /* 0x008fe400000108c0 */
[----:B------:R-:W-:Y:S01]  /*c430*/  FADD.FTZ R174, R164, R174 ;  /* 0x000000aea4ae7221 */ /* 0x000fe20000010000 */
[----:B------:R-:W-:Y:S01]  /*c440*/  MOV R164, R72 ;  /* 0x0000004800a47202 */ /* 0x000fe20000000f00 */
[C---:B------:R-:W-:Y:S01]  /*c450*/  HMMA.16816.F32.BF16 R48, R76.reuse, R94, R48 ;  /* 0x0000005e4c30723c */ /* 0x040fe20000041830 */
[----:B------:R-:W-:Y:S03]  /*c460*/  FADD.FTZ R107, R108, R107 ;  /* 0x0000006b6c6b7221 */ /* 0x000fe60000010000 */
[----:B------:R3:W-:Y:S01]  /*c470*/  MUFU.EX2 R100, R88 ;  /* 0x0000005800647308 */ /* 0x0007e20000000800 */
[----:B------:R-:W-:Y:S02]  /*c480*/  FADD.FTZ R174, R182, R174 ;  /* 0x000000aeb6ae7221 */ /* 0x000fe40000010000 */
[----:B----4-:R-:W-:Y:S01]  /*c490*/  FADD.FTZ R104, R130, R104 ;  /* 0x0000006882687221 */ /* 0x010fe20000010000 */
[-C--:B-1----:R-:W-:Y:S01]  /*c4a0*/  HMMA.16816.F32.BF16 R52, R76, R84.reuse, R52 ;  /* 0x000000544c34723c */ /* 0x082fe20000041834 */
[----:B------:R-:W-:Y:S03]  /*c4b0*/  FADD.FTZ R107, R109, R107 ;  /* 0x0000006b6d6b7221 */ /* 0x000fe60000010000 */
[----:B------:R-:W-:Y:S02]  /*c4c0*/  FADD.FTZ R174, R193, R174 ;  /* 0x000000aec1ae7221 */ /* 0x000fe40000010000 */
[----:B------:R-:W1:Y:S01]  /*c4d0*/  MUFU.EX2 R101, R92 ;  /* 0x0000005c00657308 */ /* 0x000e620000000800 */
[----:B------:R-:W-:Y:S01]  /*c4e0*/  IMAD.MOV.U32 R167, RZ, RZ, R3 ;  /* 0x000000ffffa77224 */ /* 0x000fe200078e0003 */
[C---:B------:R-:W-:Y:S01]  /*c4f0*/  HMMA.16816.F32.BF16 R56, R80.reuse, R84, R56 ;  /* 0x000000545038723c */ /* 0x040fe20000041838 */
[----:B------:R-:W-:Y:S03]  /*c500*/  FADD.FTZ R174, R196, R174 ;  /* 0x000000aec4ae7221 */ /* 0x000fe60000010000 */
[----:B--2---:R-:W-:Y:S02]  /*c510*/  FADD.FTZ R104, R131, R104 ;  /* 0x0000006883687221 */ /* 0x004fe40000010000 */
[----:B------:R-:W-:Y:S02]  /*c520*/  FADD.FTZ R174, R111, R174 ;  /* 0x000000ae6fae7221 */ /* 0x000fe40000010000 */
[-C--:B------:R-:W-:Y:S01]  /*c530*/  HMMA.16816.F32.BF16 R60, R80, R86.reuse, R60 ;  /* 0x00000056503c723c */ /* 0x080fe2000004183c */
[----:B------:R-:W-:Y:S01]  /*c540*/  FFMA.FTZ R84, R149, c[0x0][0x2d0], -R192 ;  /* 0x0000b40095547a23 */ /* 0x000fe200000108c0 */
[----:B------:R-:W2:Y:S01]  /*c550*/  MUFU.EX2 R251, R251 ;  /* 0x000000fb00fb7308 */ /* 0x000ea20000000800 */
[----:B---3--:R-:W3:Y:S01]  /*c560*/  LDSM.16.MT88.4 R88, [R225+0x1100] ;  /* 0x00110000e158783b */ /* 0x008ee20000004200 */
[----:B------:R-:W-:Y:S03]  /*c570*/  FADD.FTZ R174, R116, R174 ;  /* 0x000000ae74ae7221 */ /* 0x000fe60000010000 */
[----:B------:R-:W-:Y:S01]  /*c580*/  FFMA.FTZ R80, R148, c[0x0][0x2d0], -R199 ;  /* 0x0000b40094507a23 */ /* 0x000fe200000108c7 */
[----:B------:R-:W-:Y:S01]  /*c590*/  HMMA.16816.F32.BF16 R64, R76, R86, R64 ;  /* 0x000000564c40723c */ /* 0x000fe20000041840 */
[----:B------:R-:W-:Y:S03]  /*c5a0*/  FADD.FTZ R174, R119, R174 ;  /* 0x000000ae77ae7221 */ /* 0x000fe60000010000 */
[----:B------:R4:W-:Y:S01]  /*c5b0*/  MUFU.EX2 R114, R80 ;  /* 0x0000005000727308 */ /* 0x0009e20000000800 */
[----:B------:R-:W-:Y:S01]  /*c5c0*/  FADD.FTZ R174, R128, R174 ;  /* 0x000000ae80ae7221 */ /* 0x000fe20000010000 */
[----:B-1----:R-:W-:Y:S01]  /*c5d0*/  F2FP.BF16.PACK_AB R81, R101, R100 ;  /* 0x000000646551723e */ /* 0x002fe200000010ff */
[----:B------:R-:W-:Y:S01]  /*c5e0*/  FFMA.FTZ R92, R150, c[0x0][0x2d0], -R192 ;  /* 0x0000b400965c7a23 */ /* 0x000fe200000108c0 */
[----:B------:R-:W-:Y:S01]  /*c5f0*/  F2FP.BF16.PACK_AB R76, R110, R105 ;  /* 0x000000696e4c723e */ /* 0x000fe200000010ff */
[----:B------:R-:W-:Y:S03]  /*c600*/  LDSM.16.MT88.4 R148, [R225+0x2900] ;  /* 0x00290000e194783b */ /* 0x000fe60000004200 */
[----:B------:R-:W-:Y:S01]  /*c610*/  F2FP.BF16.PACK_AB R77, R116, R111 ;  /* 0x0000006f744d723e */ /* 0x000fe200000010ff */
[----:B------:R-:W-:Y:S01]  /*c620*/  FADD.FTZ R105, R105, R172 ;  /* 0x000000ac69697221 */ /* 0x000fe20000010000 */
[----:B------:R1:W-:Y:S01]  /*c630*/  MUFU.EX2 R121, R84 ;  /* 0x0000005400797308 */ /* 0x0003e20000000800 */
[----:B------:R-:W-:Y:S02]  /*c640*/  F2FP.BF16.PACK_AB R78, R118, R117 ;  /* 0x00000075764e723e */ /* 0x000fe400000010ff */
[----:B------:R-:W-:Y:S01]  /*c650*/  F2FP.BF16.PACK_AB R79, R128, R119 ;  /* 0x00000077804f723e */ /* 0x000fe200000010ff */
[----:B------:R-:W-:Y:S01]  /*c660*/  FADD.FTZ R105, R110, R105 ;  /* 0x000000696e697221 */ /* 0x000fe20000010000 */
[C---:B--2---:R-:W-:Y:S01]  /*c670*/  F2FP.BF16.PACK_AB R82, R251.reuse, R131 ;  /* 0x00000083fb52723e */ /* 0x044fe200000010ff */
[----:B------:R-:W-:Y:S02]  /*c680*/  FADD.FTZ R251, R251, R104 ;  /* 0x00000068fbfb7221 */ /* 0x000fe40000010000 */
[----:B------:R-:W-:Y:S02]  /*c690*/  FADD.FTZ R105, R117, R105 ;  /* 0x0000006975697221 */ /* 0x000fe40000010000 */
[----:B------:R-:W2:Y:S02]  /*c6a0*/  MUFU.EX2 R113, R92 ;  /* 0x0000005c00717308 */ /* 0x000ea40000000800 */
[----:B------:R-:W-:Y:S02]  /*c6b0*/  FADD.FTZ R118, R118, R105 ;  /* 0x0000006976767221 */ /* 0x000fe40000010000 */
[--C-:B----4-:R-:W-:Y:S06]  /*c6c0*/  FFMA.FTZ R80, R155, c[0x0][0x2d0], -R198.reuse ;  /* 0x0000b4009b507a23 */ /* 0x110fec00000108c6 */
[----:B------:R4:W-:Y:S01]  /*c6d0*/  MUFU.EX2 R103, R80 ;  /* 0x0000005000677308 */ /* 0x0009e20000000800 */
[-C--:B---3--:R-:W-:Y:S01]  /*c6e0*/  HMMA.16816.F32.BF16 R4, R76, R88.reuse, R4 ;  /* 0x000000584c04723c */ /* 0x088fe20000041804 */
[----:B-1----:R-:W1:Y:S08]  /*c6f0*/  LDSM.16.MT88.4 R84, [R220+0x1100] ;  /* 0x00110000dc54783b */ /* 0x002e700000004200 */
[----:B------:R-:W-:Y:S03]  /*c700*/  MUFU.EX2 R252, R252 ;  /* 0x000000fc00fc7308 */ /* 0x000fe60000000800 */
[----:B--2---:R-:W-:Y:S01]  /*c710*/  F2FP.BF16.PACK_AB R83, R121, R113 ;  /* 0x000000717953723e */ /* 0x004fe200000010ff */
[--C-:B------:R-:W-:Y:S02]  /*c720*/  FFMA.FTZ R92, R154, c[0x0][0x2d0], -R198.reuse ;  /* 0x0000b4009a5c7a23 */ /* 0x100fe400000108c6 */
[----:B------:R-:W-:Y:S04]  /*c730*/  FFMA.FTZ R198, R177, c[0x0][0x2d0], -R198 ;  /* 0x0000b400b1c67a23 */ /* 0x000fe800000108c6 */
[----:B------:R2:W-:Y:S01]  /*c740*/  MUFU.EX2 R115, R92 ;  /* 0x0000005c00737308 */ /* 0x0005e20000000800 */
[----:B----4-:R-:W-:Y:S09]  /*c750*/  F2FP.BF16.PACK_AB R80, R130, R129 ;  /* 0x000000818250723e */ /* 0x010ff200000010ff */
[----:B------:R-:W-:Y:S01]  /*c760*/  MUFU.EX2 R250, R250 ;  /* 0x000000fa00fa7308 */ /* 0x000fe20000000800 */
[C---:B------:R-:W-:Y:S07]  /*c770*/  HMMA.16816.F32.BF16 R8, R80.reuse, R88, R8 ;  /* 0x000000585008723c */ /* 0x040fee0000041808 */
[----:B------:R-:W-:Y:S01]  /*c780*/  FFMA.FTZ R88, R153, c[0x0][0x2d0], -R199 ;  /* 0x0000b40099587a23 */ /* 0x000fe200000108c7 */
[-C--:B------:R-:W-:Y:S01]  /*c790*/  HMMA.16816.F32.BF16 R12, R80, R90.reuse, R12 ;  /* 0x0000005a500c723c */ /* 0x080fe2000004180c */
[----:B------:R-:W-:Y:S01]  /*c7a0*/  MUFU.EX2 R249, R249 ;  /* 0x000000f900f97308 */ /* 0x000fe20000000800 */
[----:B--2---:R-:W2:Y:S06]  /*c7b0*/  LDSM.16.MT88.4 R92, [R219+0x1100] ;  /* 0x00110000db5c783b */ /* 0x004eac0000004200 */
[C---:B------:R-:W-:Y:S03]  /*c7c0*/  HMMA.16816.F32.BF16 R16, R76.reuse, R90, R16 ;  /* 0x0000005a4c10723c */ /* 0x040fe60000041810 */
[----:B------:R3:W-:Y:S05]  /*c7d0*/  MUFU.EX2 R122, R88 ;  /* 0x00000058007a7308 */ /* 0x0007ea0000000800 */
[-C--:B-1----:R-:W-:Y:S05]  /*c7e0*/  HMMA.16816.F32.BF16 R20, R76, R84.reuse, R20 ;  /* 0x000000544c14723c */ /* 0x082fea0000041814 */
[----:B------:R-:W-:Y:S03]  /*c7f0*/  MUFU.EX2 R248, R248 ;  /* 0x000000f800f87308 */ /* 0x000fe60000000800 */
[C---:B------:R-:W-:Y:S07]  /*c800*/  HMMA.16816.F32.BF16 R24, R80.reuse, R84, R24 ;  /* 0x000000545018723c */ /* 0x040fee0000041818 */
[----:B------:R-:W-:Y:S01]  /*c810*/  FFMA.FTZ R84, R159, c[0x0][0x2d0], -R195 ;  /* 0x0000b4009f547a23 */ /* 0x000fe200000108c3 */
[-C--:B------:R-:W-:Y:S01]  /*c820*/  HMMA.16816.F32.BF16 R28, R80, R86.reuse, R28 ;  /* 0x00000056501c723c */ /* 0x080fe2000004181c */
[----:B------:R-:W-:Y:S03]  /*c830*/  MUFU.EX2 R247, R247 ;  /* 0x000000f700f77308 */ /* 0x000fe60000000800 */
[--C-:B---3--:R-:W-:Y:S02]  /*c840*/  FFMA.FTZ R88, R152, c[0x0][0x2d0], -R199.reuse ;  /* 0x0000b40098587a23 */ /* 0x108fe400000108c7 */
[----:B------:R-:W-:Y:S02]  /*c850*/  FFMA.FTZ R199, R183, c[0x0][0x2d0], -R199 ;  /* 0x0000b400b7c77a23 */ /* 0x000fe400000108c7 */
[C---:B------:R-:W-:Y:S03]  /*c860*/  HMMA.16816.F32.BF16 R32, R76.reuse, R86, R32 ;  /* 0x000000564c20723c */ /* 0x040fe60000041820 */
[----:B------:R1:W-:Y:S05]  /*c870*/  MUFU.EX2 R112, R84 ;  /* 0x0000005400707308 */ /* 0x0003ea0000000800 */
[-C--:B--2---:R-:W-:Y:S05]  /*c880*/  HMMA.16816.F32.BF16 R36, R76, R92.reuse, R36 ;  /* 0x0000005c4c24723c */ /* 0x084fea0000041824 */
[----:B------:R2:W-:Y:S03]  /*c890*/  MUFU.EX2 R125, R88 ;  /* 0x00000058007d7308 */ /* 0x0005e60000000800 */
[C---:B------:R-:W-:Y:S07]  /*c8a0*/  HMMA.16816.F32.BF16 R40, R80.reuse, R92, R40 ;  /* 0x0000005c5028723c */ /* 0x040fee0000041828 */
[--C-:B------:R-:W-:Y:S01]  /*c8b0*/  FFMA.FTZ R92, R162, c[0x0][0x2d0], -R192.reuse ;  /* 0x0000b400a25c7a23 */ /* 0x100fe200000108c0 */
[-C--:B------:R-:W-:Y:S01]  /*c8c0*/  HMMA.16816.F32.BF16 R44, R80, R94.reuse, R44 ;  /* 0x0000005e502c723c */ /* 0x080fe2000004182c */
[----:B------:R-:W-:Y:S03]  /*c8d0*/  MUFU.EX2 R209, R209 ;  /* 0x000000d100d17308 */ /* 0x000fe60000000800 */
[--C-:B-1----:R-:W-:Y:S04]  /*c8e0*/  FFMA.FTZ R84, R158, c[0x0][0x2d0], -R195.reuse ;  /* 0x0000b4009e547a23 */ /* 0x102fe800000108c3 */
[C---:B------:R-:W-:Y:S03]  /*c8f0*/  HMMA.16816.F32.BF16 R48, R76.reuse, R94, R48 ;  /* 0x0000005e4c30723c */ /* 0x040fe60000041830 */
[----:B------:R1:W3:Y:S01]  /*c900*/  MUFU.EX2 R120, R84 ;  /* 0x0000005400787308 */ /* 0x0002e20000000800 */
[----:B--2---:R-:W2:Y:S09]  /*c910*/  LDSM.16.MT88.4 R88, [R218+0x1100] ;  /* 0x00110000da58783b */ /* 0x004eb20000004200 */
[----:B------:R4:W-:Y:S10]  /*c920*/  MUFU.EX2 R126, R92 ;  /* 0x0000005c007e7308 */ /* 0x0009f40000000800 */
[----:B------:R-:W-:Y:S01]  /*c930*/  MUFU.EX2 R206, R206 ;  /* 0x000000ce00ce7308 */ /* 0x000fe20000000800 */
[--C-:B-1----:R-:W-:Y:S09]  /*c940*/  FFMA.FTZ R84, R157, c[0x0][0x2d0], -R195.reuse ;  /* 0x0000b4009d547a23 */ /* 0x102ff200000108c3 */
[----:B------:R1:W-:Y:S01]  /*c950*/  MUFU.EX2 R123, R84 ;  /* 0x00000054007b7308 */ /* 0x0003e20000000800 */
[--C-:B----4-:R-:W-:Y:S09]  /*c960*/  FFMA.FTZ R92, R161, c[0x0][0x2d0], -R192.reuse ;  /* 0x0000b400a15c7a23 */ /* 0x110ff200000108c0 */
[----:B------:R4:W5:Y:S01]  /*c970*/  MUFU.EX2 R133, R92 ;  /* 0x0000005c00857308 */ /* 0x0009620000000800 */
[-C--:B--2---:R-:W-:Y:S08]  /*c980*/  HMMA.16816.F32.BF16 R52, R76, R88.reuse, R52 ;  /* 0x000000584c34723c */ /* 0x084ff00000041834 */
[C---:B------:R-:W-:Y:S01]  /*c990*/  HMMA.16816.F32.BF16 R56, R80.reuse, R88, R56 ;  /* 0x000000585038723c */ /* 0x040fe20000041838 */
[----:B------:R-:W-:Y:S03]  /*c9a0*/  MUFU.EX2 R203, R203 ;  /* 0x000000cb00cb7308 */ /* 0x000fe60000000800 */
[--C-:B-1----:R-:W-:Y:S03]  /*c9b0*/  FFMA.FTZ R84, R156, c[0x0][0x2d0], -R195.reuse ;  /* 0x0000b4009c547a23 */ /* 0x102fe600000108c3 */
[--C-:B------:R-:W-:Y:S01]  /*c9c0*/  FFMA.FTZ R88, R160, c[0x0][0x2d0], -R192.reuse ;  /* 0x0000b400a0587a23 */ /* 0x100fe200000108c0 */
[-C--:B------:R-:W-:Y:S03]  /*c9d0*/  HMMA.16816.F32.BF16 R60, R80, R90.reuse, R60 ;  /* 0x0000005a503c723c */ /* 0x080fe6000004183c */
[----:B------:R1:W2:Y:S01]  /*c9e0*/  MUFU.EX2 R127, R84 ;  /* 0x00000054007f7308 */ /* 0x0002a20000000800 */
[----:B----4-:R-:W-:Y:S03]  /*c9f0*/  LDSM.16.MT88.4 R92, [R219+0x1900] ;  /* 0x00190000db5c783b */ /* 0x010fe60000004200 */
[----:B---3--:R-:W-:Y:S01]  /*ca00*/  F2FP.BF16.PACK_AB R80, R120, R112 ;  /* 0x000000707850723e */ /* 0x008fe200000010ff */
[----:B------:R-:W-:Y:S01]  /*ca10*/  HMMA.16816.F32.BF16 R64, R76, R90, R64 ;  /* 0x0000005a4c40723c */ /* 0x000fe20000041840 */
[----:B-----5:R-:W-:Y:S04]  /*ca20*/  MOV R177, R133 ;  /* 0x0000008500b17202 */ /* 0x020fe80000000f00 */
[----:B------:R3:W4:Y:S02]  /*ca30*/  MUFU.EX2 R134, R88 ;  /* 0x0000005800867308 */ /* 0x0007240000000800 */
[----:B------:R-:W-:Y:S02]  /*ca40*/  F2FP.BF16.PACK_AB R76, R114, R102 ;  /* 0x00000066724c723e */ /* 0x000fe400000010ff */
[----:B------:R-:W-:Y:S03]  /*ca50*/  F2FP.BF16.PACK_AB R77, R115, R103 ;  /* 0x00000067734d723e */ /* 0x000fe600000010ff */
[----:B------:R-:W-:Y:S02]  /*ca60*/  F2FP.BF16.PACK_AB R78, R125, R122 ;  /* 0x0000007a7d4e723e */ /* 0x000fe400000010ff */
[----:B------:R-:W-:Y:S01]  /*ca70*/  F2FP.BF16.PACK_AB R79, R250, R252 ;  /* 0x000000fcfa4f723e */ /* 0x000fe200000010ff */
[----:B------:R-:W-:Y:S01]  /*ca80*/  MUFU.EX2 R202, R202 ;  /* 0x000000ca00ca7308 */ /* 0x000fe20000000800 */
[--C-:B-1----:R-:W-:Y:S01]  /*ca90*/  FFMA.FTZ R84, R163, c[0x0][0x2d0], -R192.reuse ;  /* 0x0000b400a3547a23 */ /* 0x102fe200000108c0 */
[----:B--2---:R-:W-:Y:S08]  /*caa0*/  F2FP.BF16.PACK_AB R82, R127, R123 ;  /* 0x0000007b7f52723e */ /* 0x004ff000000010ff */
[----:B------:R1:W2:Y:S01]  /*cab0*/  MUFU.EX2 R124, R84 ;  /* 0x00000054007c7308 */ /* 0x0002a20000000800 */
[----:B---3--:R-:W-:Y:S01]  /*cac0*/  LDSM.16.MT88.4 R88, [R220+0x1900] ;  /* 0x00190000dc58783b */ /* 0x008fe20000004200 */
[----:B----4-:R-:W-:Y:S02]  /*cad0*/  F2FP.BF16.PACK_AB R83, R134, R133 ;  /* 0x000000858653723e */ /* 0x010fe400000010ff */
[----:B------:R-:W-:Y:S06]  /*cae0*/  MOV R183, R134 ;  /* 0x0000008600b77202 */ /* 0x000fec0000000f00 */
[----:B------:R-:W-:Y:S10]  /*caf0*/  MUFU.EX2 R201, R201 ;  /* 0x000000c900c97308 */ /* 0x000ff40000000800 */
[----:B------:R-:W-:Y:S01]  /*cb00*/  MUFU.EX2 R245, R245 ;  /* 0x000000f500f57308 */ /* 0x000fe20000000800 */
[----:B-1----:R-:W1:Y:S01]  /*cb10*/  LDSM.16.MT88.4 R84, [R225+0x1900] ;  /* 0x00190000e154783b */ /* 0x002e620000004200 */
[----:B--2---:R-:W-:Y:S08]  /*cb20*/  F2FP.BF16.PACK_AB R81, R126, R124 ;  /* 0x0000007c7e51723e */ /* 0x004ff000000010ff */
[----:B------:R-:W2:Y:S10]  /*cb30*/  MUFU.EX2 R210, R210 ;  /* 0x000000d200d27308 */ /* 0x000eb40000000800 */
[----:B------:R-:W-:Y:S10]  /*cb40*/  MUFU.EX2 R207, R207 ;  /* 0x000000cf00cf7308 */ /* 0x000ff40000000800 */
[----:B------:R-:W3:Y:S10]  /*cb50*/  MUFU.EX2 R204, R204 ;  /* 0x000000cc00cc7308 */ /* 0x000ef40000000800 */
[----:B------:R-:W-:Y:S01]  /*cb60*/  MUFU.EX2 R246, R246 ;  /* 0x000000f600f67308 */ /* 0x000fe20000000800 */
[-C--:B-1----:R-:W-:Y:S09]  /*cb70*/  HMMA.16816.F32.BF16 R4, R76, R84.reuse, R4 ;  /* 0x000000544c04723c */ /* 0x082ff20000041804 */
[----:B------:R-:W1:Y:S01]  /*cb80*/  MUFU.EX2 R211, R211 ;  /* 0x000000d300d37308 */ /* 0x000e620000000800 */
[C---:B------:R-:W-:Y:S08]  /*cb90*/  HMMA.16816.F32.BF16 R8, R80.reuse, R84, R8 ;  /* 0x000000545008723c */ /* 0x040ff00000041808 */
[-C--:B------:R-:W-:Y:S01]  /*cba0*/  HMMA.16816.F32.BF16 R12, R80, R86.reuse, R12 ;  /* 0x00000056500c723c */ /* 0x080fe2000004180c */
[----:B------:R-:W-:Y:S07]  /*cbb0*/  MUFU.EX2 R208, R208 ;  /* 0x000000d000d07308 */ /* 0x000fee0000000800 */
[C---:B------:R-:W-:Y:S01]  /*cbc0*/  HMMA.16816.F32.BF16 R16, R76.reuse, R86, R16 ;  /* 0x000000564c10723c */ /* 0x040fe20000041810 */
[----:B------:R-:W4:Y:S02]  /*cbd0*/  LDSM.16.MT88.4 R84, [R218+0x1900] ;  /* 0x00190000da54783b */ /* 0x000f240000004200 */
[----:B------:R-:W5:Y:S05]  /*cbe0*/  MUFU.EX2 R205, R205 ;  /* 0x000000cd00cd7308 */ /* 0x000f6a0000000800 */
[-C--:B------:R-:W-:Y:S05]  /*cbf0*/  HMMA.16816.F32.BF16 R20, R76, R88.reuse, R20 ;  /* 0x000000584c14723c */ /* 0x080fea0000041814 */
        /* <DEDUP_REMOVED lines=10> */
[----:B------:R-:W-:Y:S02]  /*cca0*/  MUFU.EX2 R186, R186 ;  /* 0x000000ba00ba7308 */ /* 0x000fe40000000800 */
[-C--:B------:R-:W-:Y:S08]  /*ccb0*/  HMMA.16816.F32.BF16 R44, R80, R94.reuse, R44 ;  /* 0x0000005e502c723c */ /* 0x080ff0000004182c */
[C---:B------:R-:W-:Y:S01]  /*ccc0*/  HMMA.16816.F32.BF16 R48, R76.reuse, R94, R48 ;  /* 0x0000005e4c30723c */ /* 0x040fe20000041830 */
[----:B------:R-:W-:Y:S01]  /*ccd0*/  LDSM.16.MT88.4 R92, [R219+0x2100] ;  /* 0x00210000db5c783b */ /* 0x000fe20000004200 */
[----:B------:R-:W-:Y:S06]  /*cce0*/  MUFU.EX2 R199, R199 ;  /* 0x000000c700c77308 */ /* 0x000fec0000000800 */
[-C--:B----4-:R-:W-:Y:S04]  /*ccf0*/  HMMA.16816.F32.BF16 R52, R76, R84.reuse, R52 ;  /* 0x000000544c34723c */ /* 0x090fe80000041834 */
[----:B------:R-:W-:Y:S04]  /*cd00*/  MUFU.EX2 R180, R180 ;  /* 0x000000b400b47308 */ /* 0x000fe80000000800 */
[C---:B------:R-:W-:Y:S06]  /*cd10*/  HMMA.16816.F32.BF16 R56, R80.reuse, R84, R56 ;  /* 0x000000545038723c */ /* 0x040fec0000041838 */
[----:B------:R-:W4:Y:S02]  /*cd20*/  MUFU.EX2 R198, R198 ;  /* 0x000000c600c67308 */ /* 0x000f240000000800 */
[-C--:B------:R-:W-:Y:S07]  /*cd30*/  HMMA.16816.F32.BF16 R60, R80, R86.reuse, R60 ;  /* 0x00000056503c723c */ /* 0x080fee000004183c */
[----:B--2---:R-:W-:Y:S01]  /*cd40*/  F2FP.BF16.PACK_AB R80, R210, R245 ;  /* 0x000000f5d250723e */ /* 0x004fe200000010ff */
[----:B------:R-:W-:Y:S01]  /*cd50*/  HMMA.16816.F32.BF16 R64, R76, R86, R64 ;  /* 0x000000564c40723c */ /* 0x000fe20000041840 */
[----:B------:R-:W2:Y:S03]  /*cd60*/  LDSM.16.MT88.4 R84, [R220+0x2100] ;  /* 0x00210000dc54783b */ /* 0x000ea60000004200 */
[----:B---3--:R-:W-:Y:S02]  /*cd70*/  F2FP.BF16.PACK_AB R82, R204, R207 ;  /* 0x000000cfcc52723e */ /* 0x008fe400000010ff */
[----:B-1----:R-:W-:Y:S02]  /*cd80*/  F2FP.BF16.PACK_AB R81, R211, R246 ;  /* 0x000000f6d351723e */ /* 0x002fe400000010ff */
[----:B------:R-:W-:Y:S04]  /*cd90*/  F2FP.BF16.PACK_AB R76, R248, R249 ;  /* 0x000000f9f84c723e */ /* 0x000fe800000010ff */
[----:B------:R-:W-:Y:S02]  /*cda0*/  F2FP.BF16.PACK_AB R77, R209, R247 ;  /* 0x000000f7d14d723e */ /* 0x000fe400000010ff */
[----:B------:R-:W-:Y:S02]  /*cdb0*/  F2FP.BF16.PACK_AB R78, R203, R206 ;  /* 0x000000cecb4e723e */ /* 0x000fe400000010ff */
[----:B------:R-:W-:Y:S02]  /*cdc0*/  F2FP.BF16.PACK_AB R79, R201, R202 ;  /* 0x000000cac94f723e */ /* 0x000fe400000010ff */
[----:B-----5:R-:W-:Y:S05]  /*cdd0*/  F2FP.BF16.PACK_AB R83, R205, R208 ;  /* 0x000000d0cd53723e */ /* 0x020fea00000010ff */
[-C--:B------:R-:W-:Y:S08]  /*cde0*/  HMMA.16816.F32.BF16 R4, R76, R88.reuse, R4 ;  /* 0x000000584c04723c */ /* 0x080ff00000041804 */
[C---:B------:R-:W-:Y:S08]  /*cdf0*/  HMMA.16816.F32.BF16 R8, R80.reuse, R88, R8 ;  /* 0x000000585008723c */ /* 0x040ff00000041808 */
[-C--:B------:R-:W-:Y:S08]  /*ce00*/  HMMA.16816.F32.BF16 R12, R80, R90.reuse, R12 ;  /* 0x0000005a500c723c */ /* 0x080ff0000004180c */
[C---:B------:R-:W-:Y:S01]  /*ce10*/  HMMA.16816.F32.BF16 R16, R76.reuse, R90, R16 ;  /* 0x0000005a4c10723c */ /* 0x040fe20000041810 */
[----:B------:R-:W1:Y:S07]  /*ce20*/  LDSM.16.MT88.4 R88, [R218+0x2100] ;  /* 0x00210000da58783b */ /* 0x000e6e0000004200 */
[-C--:B--2---:R-:W-:Y:S08]  /*ce30*/  HMMA.16816.F32.BF16 R20, R76, R84.reuse, R20 ;  /* 0x000000544c14723c */ /* 0x084ff00000041814 */
[C---:B------:R-:W-:Y:S07]  /*ce40*/  HMMA.16816.F32.BF16 R24, R80.reuse, R84, R24 ;  /* 0x000000545018723c */ /* 0x040fee0000041818 */
[----:B------:R-:W-:Y:S01]  /*ce50*/  FFMA.FTZ R84, R185, c[0x0][0x2d0], -R195 ;  /* 0x0000b400b9547a23 */ /* 0x000fe200000108c3 */
[-C--:B------:R-:W-:Y:S01]  /*ce60*/  HMMA.16816.F32.BF16 R28, R80, R86.reuse, R28 ;  /* 0x00000056501c723c */ /* 0x080fe2000004181c */
[----:B------:R-:W-:Y:S03]  /*ce70*/  IMAD.MOV.U32 R185, RZ, RZ, R127 ;  /* 0x000000ffffb97224 */ /* 0x000fe600078e007f */
[----:B----4-:R-:W-:Y:S01]  /*ce80*/  F2FP.BF16.PACK_AB R127, R198, R180 ;  /* 0x000000b4c67f723e */ /* 0x010fe200000010ff */
[--C-:B------:R-:W-:Y:S01]  /*ce90*/  FFMA.FTZ R85, R181, c[0x0][0x2d0], -R195.reuse ;  /* 0x0000b400b5557a23 */ /* 0x100fe200000108c3 */
[----:B------:R-:W-:Y:S01]  /*cea0*/  MOV R181, R126 ;  /* 0x0000007e00b57202 */ /* 0x000fe20000000f00 */
[----:B------:R-:W-:Y:S01]  /*ceb0*/  MUFU.EX2 R84, R84 ;  /* 0x0000005400547308 */ /* 0x000fe20000000800 */
[C---:B------:R-:W-:Y:S01]  /*cec0*/  HMMA.16816.F32.BF16 R32, R76.reuse, R86, R32 ;  /* 0x000000564c20723c */ /* 0x040fe20000041820 */
[----:B------:R-:W-:Y:S06]  /*ced0*/  F2FP.BF16.PACK_AB R126, R199, R186 ;  /* 0x000000bac77e723e */ /* 0x000fec00000010ff */
[----:B------:R-:W-:Y:S01]  /*cee0*/  FFMA.FTZ R87, R191, c[0x0][0x2d0], -R192 ;  /* 0x0000b400bf577a23 */ /* 0x000fe200000108c0 */
[-C--:B------:R-:W-:Y:S01]  /*cef0*/  HMMA.16816.F32.BF16 R36, R76, R92.reuse, R36 ;  /* 0x0000005c4c24723c */ /* 0x080fe20000041824 */
[--C-:B------:R-:W-:Y:S01]  /*cf00*/  FFMA.FTZ R86, R179, c[0x0][0x2d0], -R195.reuse ;  /* 0x0000b400b3567a23 */ /* 0x100fe200000108c3 */
[----:B------:R-:W2:Y:S02]  /*cf10*/  MUFU.EX2 R85, R85 ;  /* 0x0000005500557308 */ /* 0x000ea40000000800 */
[----:B------:R-:W-:Y:S01]  /*cf20*/  MOV R179, R125 ;  /* 0x0000007d00b37202 */ /* 0x000fe20000000f00 */
[----:B------:R-:W-:Y:S01]  /*cf30*/  FFMA.FTZ R195, R176, c[0x0][0x2d0], -R195 ;  /* 0x0000b400b0c37a23 */ /* 0x000fe200000108c3 */
[----:B------:R-:W-:Y:S01]  /*cf40*/  F2FP.BF16.PACK_AB R125, R189, R194 ;  /* 0x000000c2bd7d723e */ /* 0x000fe200000010ff */
[----:B------:R-:W-:Y:S01]  /*cf50*/  IMAD.MOV.U32 R176, RZ, RZ, R124 ;  /* 0x000000ffffb07224 */ /* 0x000fe200078e007c */
[C---:B------:R-:W-:Y:S01]  /*cf60*/  HMMA.16816.F32.BF16 R40, R80.reuse, R92, R40 ;  /* 0x0000005c5028723c */ /* 0x040fe20000041828 */
[----:B------:R-:W-:Y:S03]  /*cf70*/  F2FP.BF16.PACK_AB R124, R197, R200 ;  /* 0x000000c8c57c723e */ /* 0x000fe600000010ff */
[----:B------:R-:W-:Y:S01]  /*cf80*/  MOV R191, R123 ;  /* 0x0000007b00bf7202 */ /* 0x000fe20000000f00 */
[----:B------:R-:W-:Y:S02]  /*cf90*/  MUFU.EX2 R86, R86 ;  /* 0x0000005600567308 */ /* 0x000fe40000000800 */
[--C-:B------:R-:W-:Y:S01]  /*cfa0*/  FFMA.FTZ R93, R184, c[0x0][0x2d0], -R192.reuse ;  /* 0x0000b400b85d7a23 */ /* 0x100fe200000108c0 */
[-C--:B------:R-:W-:Y:S01]  /*cfb0*/  HMMA.16816.F32.BF16 R44, R80, R94.reuse, R44 ;  /* 0x0000005e502c723c */ /* 0x080fe2000004182c */
[----:B------:R-:W-:Y:S03]  /*cfc0*/  MOV R184, R115 ;  /* 0x0000007300b87202 */ /* 0x000fe60000000f00 */
[--C-:B------:R-:W-:Y:S01]  /*cfd0*/  FFMA.FTZ R92, R187, c[0x0][0x2d0], -R192.reuse ;  /* 0x0000b400bb5c7a23 */ /* 0x100fe200000108c0 */
[----:B------:R-:W-:Y:S01]  /*cfe0*/  MOV R187, R120 ;  /* 0x0000007800bb7202 */ /* 0x000fe20000000f00 */
[----:B------:R-:W-:Y:S01]  /*cff0*/  FFMA.FTZ R192, R73, c[0x0][0x2d0], -R192 ;  /* 0x0000b40049c07a23 */ /* 0x000fe200000108c0 */
[----:B------:R-:W-:Y:S01]  /*d000*/  MOV R73, R112 ;  /* 0x0000007000497202 */ /* 0x000fe20000000f00 */
[C---:B------:R-:W-:Y:S01]  /*d010*/  HMMA.16816.F32.BF16 R48, R76.reuse, R94, R48 ;  /* 0x0000005e4c30723c */ /* 0x040fe20000041830 */
[----:B------:R-:W3:Y:S03]  /*d020*/  MUFU.EX2 R195, R195 ;  /* 0x000000c300c37308 */ /* 0x000ee60000000800 */
[----:B--2---:R-:W-:Y:S01]  /*d030*/  F2FP.BF16.PACK_AB R120, R85, R84 ;  /* 0x000000545578723e */ /* 0x004fe200000010ff */
[----:B------:R-:W-:Y:S02]  /*d040*/  FADD.FTZ R251, R73, R251 ;  /* 0x000000fb49fb7221 */ /* 0x000fe40000010000 */
[----:B------:R-:W-:Y:S01]  /*d050*/  MOV R95, R122 ;  /* 0x0000007a005f7202 */ /* 0x000fe20000000f00 */
[-C--:B-1----:R-:W-:Y:S01]  /*d060*/  HMMA.16816.F32.BF16 R52, R76, R88.reuse, R52 ;  /* 0x000000584c34723c */ /* 0x082fe20000041834 */
[----:B------:R-:W-:Y:S02]  /*d070*/  IMAD.MOV.U32 R94, RZ, RZ, R121 ;  /* 0x000000ffff5e7224 */ /* 0x000fe400078e0079 */
[----:B------:R-:W-:Y:S01]  /*d080*/  MUFU.EX2 R87, R87 ;  /* 0x0000005700577308 */ /* 0x000fe20000000800 */
[----:B------:R-:W-:Y:S04]  /*d090*/  FADD.FTZ R251, R187, R251 ;  /* 0x000000fbbbfb7221 */ /* 0x000fe80000010000 */
[C---:B------:R-:W-:Y:S01]  /*d0a0*/  HMMA.16816.F32.BF16 R56, R80.reuse, R88, R56 ;  /* 0x000000585038723c */ /* 0x040fe20000041838 */
[----:B------:R-:W-:Y:S04]  /*d0b0*/  FADD.FTZ R251, R191, R251 ;  /* 0x000000fbbffb7221 */ /* 0x000fe80000010000 */
[----:B------:R-:W1:Y:S01]  /*d0c0*/  MUFU.EX2 R92, R92 ;  /* 0x0000005c005c7308 */ /* 0x000e620000000800 */
[----:B------:R-:W-:Y:S01]  /*d0d0*/  FADD.FTZ R251, R185, R251 ;  /* 0x000000fbb9fb7221 */ /* 0x000fe20000010000 */
[----:B------:R-:W-:Y:S01]  /*d0e0*/  MOV R88, R113 ;  /* 0x0000007100587202 */ /* 0x000fe20000000f00 */
[-C--:B------:R-:W-:Y:S01]  /*d0f0*/  HMMA.16816.F32.BF16 R60, R80, R90.reuse, R60 ;  /* 0x0000005a503c723c */ /* 0x080fe2000004183c */
[----:B------:R-:W-:Y:S02]  /*d100*/  IMAD.MOV.U32 R89, RZ, RZ, R114 ;  /* 0x000000ffff597224 */ /* 0x000fe400078e0072 */
[----:B------:R-:W-:Y:S01]  /*d110*/  LDSM.16.MT88.4 R112, [R219+0x2900] ;  /* 0x00290000db70783b */ /* 0x000fe20000004200 */
[----:B---3--:R-:W-:Y:S01]  /*d120*/  F2FP.BF16.PACK_AB R122, R195, R86 ;  /* 0x00000056c37a723e */ /* 0x008fe200000010ff */
[----:B------:R-:W-:Y:S02]  /*d130*/  FADD.FTZ R251, R245, R251 ;  /* 0x000000fbf5fb7221 */ /* 0x000fe40000010000 */
[----:B------:R-:W-:Y:S01]  /*d140*/  MUFU.EX2 R93, R93 ;  /* 0x0000005d005d7308 */ /* 0x000fe20000000800 */
[----:B------:R-:W-:Y:S01]  /*d150*/  HMMA.16816.F32.BF16 R64, R76, R90, R64 ;  /* 0x0000005a4c40723c */ /* 0x000fe20000041840 */
[----:B------:R-:W-:Y:S03]  /*d160*/  IMAD.MOV.U32 R83, RZ, RZ, R103 ;  /* 0x000000ffff537224 */ /* 0x000fe600078e0067 */
[----:B------:R-:W-:Y:S01]  /*d170*/  MOV R82, R102 ;  /* 0x0000006600527202 */ /* 0x000fe20000000f00 */
[----:B------:R-:W-:Y:S01]  /*d180*/  IMAD.MOV.U32 R80, RZ, RZ, R100 ;  /* 0x000000ffff507224 */ /* 0x000fe200078e0064 */
[----:B------:R-:W-:Y:S01]  /*d190*/  MOV R81, R101 ;  /* 0x0000006500517202 */ /* 0x000fe20000000f00 */
[----:B------:R-:W-:Y:S01]  /*d1a0*/  FADD.FTZ R174, R83, R174 ;  /* 0x000000ae53ae7221 */ /* 0x000fe20000010000 */
[-C--:B------:R-:W-:Y:S01]  /*d1b0*/  HMMA.16816.F32.BF16 R160, R124, R148.reuse, R4 ;  /* 0x000000947ca0723c */ /* 0x080fe20000041804 */
[----:B------:R-:W2:Y:S01]  /*d1c0*/  MUFU.EX2 R192, R192 ;  /* 0x000000c000c07308 */ /* 0x000ea20000000800 */
[----:B------:R-:W3:Y:S02]  /*d1d0*/  LDSM.16.MT88.4 R100, [R220+0x2900] ;  /* 0x00290000dc64783b */ /* 0x000ee40000004200 */
[----:B------:R-:W-:Y:S01]  /*d1e0*/  FADD.FTZ R118, R82, R118 ;  /* 0x0000007652767221 */ /* 0x000fe20000010000 */
[----:B-1----:R-:W-:Y:S01]  /*d1f0*/  F2FP.BF16.PACK_AB R121, R92, R87 ;  /* 0x000000575c79723e */ /* 0x002fe200000010ff */
[----:B------:R-:W-:Y:S02]  /*d200*/  FADD.FTZ R174, R184, R174 ;  /* 0x000000aeb8ae7221 */ /* 0x000fe40000010000 */
[----:B------:R-:W-:Y:S02]  /*d210*/  FADD.FTZ R118, R89, R118 ;  /* 0x0000007659767221 */ /* 0x000fe40000010000 */
[----:B------:R-:W1:Y:S02]  /*d220*/  LDSM.16.MT88.4 R4, [R218+0x2900] ;  /* 0x00290000da04783b */ /* 0x000e640000004200 */
[----:B------:R-:W-:Y:S02]  /*d230*/  FADD.FTZ R118, R95, R118 ;  /* 0x000000765f767221 */ /* 0x000fe40000010000 */
[----:B------:R-:W-:Y:S02]  /*d240*/  FADD.FTZ R174, R252, R174 ;  /* 0x000000aefcae7221 */ /* 0x000fe40000010000 */
[----:B------:R-:W-:Y:S02]  /*d250*/  FADD.FTZ R118, R179, R118 ;  /* 0x00000076b3767221 */ /* 0x000fe40000010000 */
[----:B------:R-:W-:Y:S02]  /*d260*/  FADD.FTZ R174, R250, R174 ;  /* 0x000000aefaae7221 */ /* 0x000fe40000010000 */
[----:B------:R-:W-:Y:S02]  /*d270*/  FADD.FTZ R118, R249, R118 ;  /* 0x00000076f9767221 */ /* 0x000fe40000010000 */
[----:B------:R-:W-:Y:S02]  /*d280*/  FADD.FTZ R174, R247, R174 ;  /* 0x000000aef7ae7221 */ /* 0x000fe40000010000 */
[----:B------:R-:W-:Y:S01]  /*d290*/  FADD.FTZ R118, R248, R118 ;  /* 0x00000076f8767221 */ /* 0x000fe20000010000 */
[----:B--2---:R-:W-:Y:S01]  /*d2a0*/  F2FP.BF16.PACK_AB R123, R192, R93 ;  /* 0x0000005dc07b723e */ /* 0x004fe200000010ff */
[----:B------:R-:W-:Y:S02]  /*d2b0*/  FADD.FTZ R174, R209, R174 ;  /* 0x000000aed1ae7221 */ /* 0x000fe40000010000 */
[----:B------:R-:W-:Y:S02]  /*d2c0*/  FADD.FTZ R206, R206, R118 ;  /* 0x00000076cece7221 */ /* 0x000fe40000010000 */
[----:B------:R-:W-:Y:S02]  /*d2d0*/  FADD.FTZ R251, R210, R251 ;  /* 0x000000fbd2fb7221 */ /* 0x000fe40000010000 */
        /* <DEDUP_REMOVED lines=9> */
[C---:B------:R-:W-:Y:S01]  /*d370*/  HMMA.16816.F32.BF16 R148, R124.reuse, R150, R16 ;  /* 0x000000967c94723c */ /* 0x040fe20000041810 */
[----:B------:R-:W-:Y:S03]  /*d380*/  FADD.FTZ R8, R88, R8 ;  /* 0x0000000858087221 */ /* 0x000fe60000010000 */
[----:B------:R-:W-:Y:S02]  /*d390*/  FADD.FTZ R206, R200, R206 ;  /* 0x000000cec8ce7221 */ /* 0x000fe40000010000 */
[----:B------:R-:W-:Y:S02]  /*d3a0*/  FADD.FTZ R8, R94, R8 ;  /* 0x000000085e087221 */ /* 0x000fe40000010000 */
[-C--:B---3--:R-:W-:Y:S01]  /*d3b0*/  HMMA.16816.F32.BF16 R144, R124, R100.reuse, R20 ;  /* 0x000000647c90723c */ /* 0x088fe20000041814 */
[----:B------:R-:W-:Y:S03]  /*d3c0*/  FADD.FTZ R174, R194, R174 ;  /* 0x000000aec2ae7221 */ /* 0x000fe60000010000 */
[----:B------:R-:W-:Y:S02]  /*d3d0*/  FADD.FTZ R8, R176, R8 ;  /* 0x00000008b0087221 */ /* 0x000fe40000010000 */
[----:B------:R-:W-:Y:S02]  /*d3e0*/  FADD.FTZ R251, R84, R251 ;  /* 0x000000fb54fb7221 */ /* 0x000fe40000010000 */
[C---:B------:R-:W-:Y:S01]  /*d3f0*/  HMMA.16816.F32.BF16 R140, R120.reuse, R100, R24 ;  /* 0x00000064788c723c */ /* 0x040fe20000041818 */
[----:B------:R-:W-:Y:S03]  /*d400*/  FADD.FTZ R8, R181, R8 ;  /* 0x00000008b5087221 */ /* 0x000fe60000010000 */
[----:B------:R-:W-:Y:S02]  /*d410*/  FADD.FTZ R206, R197, R206 ;  /* 0x000000cec5ce7221 */ /* 0x000fe40000010000 */
[----:B------:R-:W-:Y:S02]  /*d420*/  FADD.FTZ R8, R177, R8 ;  /* 0x00000008b1087221 */ /* 0x000fe40000010000 */
        /* <DEDUP_REMOVED lines=19> */
[----:B------:R-:W-:Y:S01]  /*d560*/  FADD.FTZ R241, R195, R251 ;  /* 0x000000fbc3f17221 */ /* 0x000fe20000010000 */
[----:B------:R-:W-:Y:S01]  /*d570*/  MOV R44, R72 ;  /* 0x00000048002c7202 */ /* 0x000fe20000000f00 */
[C---:B------:R-:W-:Y:S01]  /*d580*/  HMMA.16816.F32.BF16 R112, R124.reuse, R114, R48 ;  /* 0x000000727c70723c */ /* 0x040fe20000041830 */
[----:B------:R-:W-:Y:S04]  /*d590*/  FADD.FTZ R8, R93, R8 ;  /* 0x000000085d087221 */ /* 0x000fe80000010000 */
[----:B------:R-:W-:Y:S03]  /*d5a0*/  FADD.FTZ R240, R192, R8 ;  /* 0x00000008c0f07221 */ /* 0x000fe60000010000 */
[-C--:B-1----:R-:W-:Y:S08]  /*d5b0*/  HMMA.16816.F32.BF16 R128, R124, R4.reuse, R52 ;  /* 0x000000047c80723c */ /* 0x082ff00000041834 */
[C---:B------:R-:W-:Y:S08]  /*d5c0*/  HMMA.16816.F32.BF16 R116, R120.reuse, R4, R56 ;  /* 0x000000047874723c */ /* 0x040ff00000041838 */
[-C--:B------:R-:W-:Y:S08]  /*d5d0*/  HMMA.16816.F32.BF16 R120, R120, R6.reuse, R60 ;  /* 0x000000067878723c */ /* 0x080ff0000004183c */
[----:B------:R-:W-:Y:S01]  /*d5e0*/  HMMA.16816.F32.BF16 R124, R124, R6, R64 ;  /* 0x000000067c7c723c */ /* 0x000fe20000041840 */
[----:B------:R-:W-:-:S07]  /*d5f0*/  @P0 BRA `(.L_x_2447) ;  /* 0xffffa29000000947 */ /* 0x000fce000383ffff */
.L_x_2428:
[----:B------:R-:W1:Y:S01]  /*d600*/  S2UR UR18, SR_CTAID.X ;  /* 0x00000000001279c3 */ /* 0x000e620000002500 */
[----:B------:R-:W-:Y:S01]  /*d610*/  ULDC.64 UR4, c[0x0][0x2c8] ;  /* 0x0000b20000047ab9 */ /* 0x000fe20000000a00 */
[----:B------:R-:W-:Y:S01]  /*d620*/  IMAD.MOV.U32 R4, RZ, RZ, 0x1 ;  /* 0x00000001ff047424 */ /* 0x000fe200078e00ff */
[----:B------:R-:W-:Y:S01]  /*d630*/  PLOP3.LUT P0, PT, PT, PT, UP1, 0x40, 0x0 ;  /* 0x000000000000781c */ /* 0x000fe20003f0e818 */
[----:B------:R-:W-:-:S03]  /*d640*/  IMAD.MOV.U32 R5, RZ, RZ, c[0x0][0x2ac] ;  /* 0x0000ab00ff057624 */ /* 0x000fc600078e00ff */
[----:B------:R-:W-:-:S05]  /*d650*/  IADD3 R6, R4, -c[0x0][0x168], RZ ;  /* 0x80005a0004067a10 */ /* 0x000fca0007ffe0ff */
[----:B------:R-:W-:Y:S01]  /*d660*/  IMAD R5, R5, c[0x0][0x1d0], R6 ;  /* 0x0000740005057a24 */ /* 0x000fe200078e0206 */
[----:B-1----:R-:W-:-:S04]  /*d670*/  ULEA UR18, UR18, 0x7f, 0x7 ;  /* 0x0000007f12127891 */ /* 0x002fc8000f8e383f */
        /* <DEDUP_REMOVED lines=14> */
.L_x_2449:
[----:B------:R-:W-:-:S13]  /*d760*/  ISETP.NE.AND P0, PT, R4, c[0x0][0x32c], PT ;  /* 0x0000cb0004007a0c */ /* 0x000fda0003f05270 */
[----:B------:R-:W-:-:S05]  /*d770*/  @P0 IMAD.HI.U32 R4, R5, c[0x0][0x330], RZ ;  /* 0x0000cc0005040a27 */ /* 0x000fca00078e00ff */
[----:B------:R-:W-:-:S05]  /*d780*/  @P0 SHF.R.U32.HI R5, RZ, c[0x0][0x334], R4 ;  /* 0x0000cd00ff050a19 */ /* 0x000fca0000011604 */
.L_x_2450:
[----:B------:R-:W-:-:S05]  /*d790*/  IMAD R5, R5, c[0x0][0x32c], RZ ;  /* 0x0000cb0005057a24 */ /* 0x000fca00078e02ff */
[----:B------:R-:W-:-:S04]  /*d7a0*/  IMNMX R6, R6, R5, !PT ;  /* 0x0000000506067217 */ /* 0x000fc80007800200 */
.L_x_2448:
[----:B------:R-:W-:-:S05]  /*d7b0*/  IADD3 R5, R6, 0x5f, RZ ;  /* 0x0000005f06057810 */ /* 0x000fca0007ffe0ff */
[----:B------:R-:W-:-:S05]  /*d7c0*/  IMAD.HI R5, R5, 0x2aaaaaab, RZ ;  /* 0x2aaaaaab05057827 */ /* 0x000fca00078e02ff */
[----:B------:R-:W-:-:S04]  /*d7d0*/  SHF.R.U32.HI R4, RZ, 0x1f, R5 ;  /* 0x0000001fff047819 */ /* 0x000fc80000011605 */
[----:B------:R-:W-:-:S04]  /*d7e0*/  LEA.HI.SX32 R4, R5, R4, 0x1c ;  /* 0x0000000405047211 */ /* 0x000fc800078fe2ff */
[----:B------:R-:W-:-:S04]  /*d7f0*/  IMNMX R245, R230, R4, !PT ;  /* 0x00000004e6f57217 */ /* 0x000fc80007800200 */
[----:B------:R-:W-:-:S13]  /*d800*/  ISETP.GE.AND P0, PT, R244, R245, PT ;  /* 0x000000f5f400720c */ /* 0x000fda0003f06270 */
[----:B------:R-:W-:Y:S05]  /*d810*/  @!P0 BRA `(.L_x_2451) ;  /* 0x000038d000008947 */ /* 0x000fea0003800000 */
[----:B------:R-:W-:Y:S01]  /*d820*/  IMAD.MOV.U32 R166, RZ, RZ, R2 ;  /* 0x000000ffffa67224 */ /* 0x000fe200078e0002 */
[----:B------:R-:W-:Y:S01]  /*d830*/  MOV R164, R44 ;  /* 0x0000002c00a47202 */ /* 0x000fe20000000f00 */
[----:B------:R-:W-:Y:S01]  /*d840*/  IMAD.MOV.U32 R167, RZ, RZ, R3 ;  /* 0x000000ffffa77224 */ /* 0x000fe200078e0003 */
[----:B------:R-:W-:Y:S02]  /*d850*/  MOV R165, R0 ;  /* 0x0000000000a57202 */ /* 0x000fe40000000f00 */
.L_x_2454:
        /* <DEDUP_REMOVED lines=63> */
.L_x_2452:
        /* <DEDUP_REMOVED lines=175> */
.L_x_2453:
[----:B------:R-:W-:Y:S01]  /*e740*/  FMNMX.FTZ R169, R8, R165, !PT ;  /* 0x000000a508a97209 */ /* 0x000fe20007810000 */
[----:B-1----:R-:W-:Y:S01]  /*e750*/  LDSM.16.MT88.4 R172, [R220+0x100] ;  /* 0x00010000dcac783b */ /* 0x002fe20000004200 */
        /* <DEDUP_REMOVED lines=82> */
[----:B------:R-:W-:Y:S01]  /*ec80*/  FMNMX.FTZ R3, R80, R3, !PT ;  /* 0x0000000350037209 */ /* 0x000fe20007810000 */
[----:B------:R-:W1:Y:S01]  /*ec90*/  SHFL.BFLY PT, R2, R170, 0x1, 0x1f ;  /* 0x0c201f00aa027f89 */ /* 0x000e6200000e0000 */
[----:B------:R-:W-:Y:S02]  /*eca0*/  FMNMX.FTZ R169, R93, R169, !PT ;  /* 0x000000a95da97209 */ /* 0x000fe40007810000 */
[----:B------:R-:W-:Y:S02]  /*ecb0*/  FMNMX.FTZ R3, R81, R3, !PT ;  /* 0x0000000351037209 */ /* 0x000fe40007810000 */
[----:B------:R-:W-:Y:S02]  /*ecc0*/  FMNMX.FTZ R0, R63, R0, !PT ;  /* 0x000000003f007209 */ /* 0x000fe40007810000 */
[----:B------:R-:W-:Y:S01]  /*ecd0*/  FMNMX.FTZ R3, R84, R3, !PT ;  /* 0x0000000354037209 */ /* 0x000fe20007810000 */
[----:B------:R-:W2:Y:S01]  /*ece0*/  SHFL.BFLY PT, R168, R169, 0x2, 0x1f ;  /* 0x0c401f00a9a87f89 */ /* 0x000ea200000e0000 */
[----:B------:R-:W-:Y:S02]  /*ecf0*/  FMNMX.FTZ R0, R74, R0, !PT ;  /* 0x000000004a007209 */ /* 0x000fe40007810000 */
[----:B------:R-:W-:Y:S02]  /*ed00*/  FMNMX.FTZ R3, R85, R3, !PT ;  /* 0x0000000355037209 */ /* 0x000fe40007810000 */
[----:B------:R-:W-:Y:S02]  /*ed10*/  ISETP.GT.AND P0, PT, R244, R245, PT ;  /* 0x000000f5f400720c */ /* 0x000fe40003f04270 */
[----:B------:R-:W-:Y:S02]  /*ed20*/  FMNMX.FTZ R3, R96, R3, !PT ;  /* 0x0000000360037209 */ /* 0x000fe40007810000 */
[----:B------:R-:W-:Y:S02]  /*ed30*/  IADD3 R244, R244, -0x1, RZ ;  /* 0xfffffffff4f47810 */ /* 0x000fe40007ffe0ff */
[----:B------:R-:W-:Y:S02]  /*ed40*/  FMNMX.FTZ R3, R97, R3, !PT ;  /* 0x0000000361037209 */ /* 0x000fe40007810000 */
[----:B-1----:R-:W-:Y:S03]  /*ed50*/  FMNMX.FTZ R2, R170, R2, !PT ;  /* 0x00000002aa027209 */ /* 0x002fe60007810000 */
[----:B------:R-:W1:Y:S02]  /*ed60*/  SHFL.BFLY PT, R171, R3, 0x2, 0x1f ;  /* 0x0c401f0003ab7f89 */ /* 0x000e6400000e0000 */
[C---:B------:R-:W-:Y:S02]  /*ed70*/  FMUL.FTZ R204, R2.reuse, c[0x0][0x2d0] ;  /* 0x0000b40002cc7a20 */ /* 0x040fe40000410000 */
[----:B------:R-:W-:Y:S01]  /*ed80*/  FADD.FTZ R166, -R2, R166 ;  /* 0x000000a602a67221 */ /* 0x000fe20000010100 */
[----:B--2---:R-:W-:Y:S01]  /*ed90*/  FMNMX.FTZ R169, R169, R168, !PT ;  /* 0x000000a8a9a97209 */ /* 0x004fe20007810000 */
[--C-:B------:R-:W-:Y:S01]  /*eda0*/  FFMA.FTZ R191, R22, c[0x0][0x2d0], -R204.reuse ;  /* 0x0000b40016bf7a23 */ /* 0x100fe200000108cc */
[----:B------:R-:W-:Y:S01]  /*edb0*/  FMNMX.FTZ R168, R75, R0, !PT ;  /* 0x000000004ba87209 */ /* 0x000fe20007810000 */
[--C-:B------:R-:W-:Y:S02]  /*edc0*/  FFMA.FTZ R192, R23, c[0x0][0x2d0], -R204.reuse ;  /* 0x0000b40017c07a23 */ /* 0x100fe400000108cc */
[--C-:B------:R-:W-:Y:S01]  /*edd0*/  FFMA.FTZ R54, R54, c[0x0][0x2d0], -R204.reuse ;  /* 0x0000b40036367a23 */ /* 0x100fe200000108cc */
[----:B------:R-:W2:Y:S01]  /*ede0*/  SHFL.BFLY PT, R0, R169, 0x1, 0x1f ;  /* 0x0c201f00a9007f89 */ /* 0x000ea200000e0000 */
[----:B------:R-:W-:Y:S01]  /*edf0*/  MUFU.EX2 R191, R191 ;  /* 0x000000bf00bf7308 */ /* 0x000fe20000000800 */
[--C-:B------:R-:W-:Y:S01]  /*ee00*/  FFMA.FTZ R55, R55, c[0x0][0x2d0], -R204.reuse ;  /* 0x0000b40037377a23 */ /* 0x100fe200000108cc */
[----:B------:R-:W-:Y:S01]  /*ee10*/  FMNMX.FTZ R168, R78, R168, !PT ;  /* 0x000000a84ea87209 */ /* 0x000fe20007810000 */
[--C-:B------:R-:W-:Y:S02]  /*ee20*/  FFMA.FTZ R66, R66, c[0x0][0x2d0], -R204.reuse ;  /* 0x0000b40042427a23 */ /* 0x100fe400000108cc */
[--C-:B------:R-:W-:Y:S01]  /*ee30*/  FFMA.FTZ R67, R67, c[0x0][0x2d0], -R204.reuse ;  /* 0x0000b40043437a23 */ /* 0x100fe200000108cc */
[----:B------:R-:W-:Y:S01]  /*ee40*/  FMNMX.FTZ R168, R79, R168, !PT ;  /* 0x000000a84fa87209 */ /* 0x000fe20007810000 */
[--C-:B------:R-:W-:Y:S02]  /*ee50*/  FFMA.FTZ R195, R34, c[0x0][0x2d0], -R204.reuse ;  /* 0x0000b40022c37a23 */ /* 0x100fe400000108cc */
        /* <DEDUP_REMOVED lines=8> */
[--C-:B------:R-:W-:Y:S02]  /*eee0*/  FFMA.FTZ R180, R6, c[0x0][0x2d0], -R204.reuse ;  /* 0x0000b40006b47a23 */ /* 0x100fe400000108cc */
[--C-:B------:R-:W-:Y:S01]  /*eef0*/  FFMA.FTZ R177, R7, c[0x0][0x2d0], -R204.reuse ;  /* 0x0000b40007b17a23 */ /* 0x100fe200000108cc */
[----:B------:R-:W-:Y:S01]  /*ef00*/  MUFU.EX2 R195, R195 ;  /* 0x000000c300c37308 */ /* 0x000fe20000000800 */
[--C-:B------:R-:W-:Y:S01]  /*ef10*/  FFMA.FTZ R178, R18, c[0x0][0x2d0], -R204.reuse ;  /* 0x0000b40012b27a23 */ /* 0x100fe200000108cc */
[----:B------:R-:W1:Y:S01]  /*ef20*/  SHFL.BFLY PT, R171, R3, 0x1, 0x1f ;  /* 0x0c201f0003ab7f89 */ /* 0x000e6200000e0000 */
[----:B--2---:R-:W-:Y:S01]  /*ef30*/  FMNMX.FTZ R0, R169, R0, !PT ;  /* 0x00000000a9007209 */ /* 0x004fe20007810000 */
[--C-:B------:R-:W-:Y:S01]  /*ef40*/  FFMA.FTZ R211, R50, c[0x0][0x2d0], -R204.reuse ;  /* 0x0000b40032d37a23 */ /* 0x100fe200000108cc */
[----:B------:R-:W-:Y:S01]  /*ef50*/  FMNMX.FTZ R168, R94, R168, !PT ;  /* 0x000000a85ea87209 */ /* 0x000fe20007810000 */
[----:B------:R-:W-:Y:S02]  /*ef60*/  FFMA.FTZ R246, R51, c[0x0][0x2d0], -R204 ;  /* 0x0000b40033f67a23 */ /* 0x000fe400000108cc */
[C---:B------:R-:W-:Y:S01]  /*ef70*/  FMUL.FTZ R202, R0.reuse, c[0x0][0x2d0] ;  /* 0x0000b40000ca7a20 */ /* 0x040fe20000410000 */
[----:B------:R-:W-:Y:S01]  /*ef80*/  FMNMX.FTZ R168, R95, R168, !PT ;  /* 0x000000a85fa87209 */ /* 0x000fe20007810000 */
[----:B------:R-:W2:Y:S01]  /*ef90*/  MUFU.EX2 R166, R166 ;  /* 0x000000a600a67308 */ /* 0x000ea20000000800 */
[----:B------:R-:W-:Y:S02]  /*efa0*/  FADD.FTZ R165, -R0, R165 ;  /* 0x000000a500a57221 */ /* 0x000fe40000010100 */
[--C-:B------:R-:W-:Y:S01]  /*efb0*/  FFMA.FTZ R247, R40, c[0x0][0x2d0], -R202.reuse ;  /* 0x0000b40028f77a23 */ /* 0x100fe200000108ca */
[----:B------:R-:W3:Y:S01]  /*efc0*/  SHFL.BFLY PT, R169, R168, 0x2, 0x1f ;  /* 0x0c401f00a8a97f89 */ /* 0x000ee200000e0000 */
[--C-:B------:R-:W-:Y:S02]  /*efd0*/  FFMA.FTZ R248, R45, c[0x0][0x2d0], -R202.reuse ;  /* 0x0000b4002df87a23 */ /* 0x100fe400000108ca */
[--C-:B------:R-:W-:Y:S02]  /*efe0*/  FFMA.FTZ R56, R56, c[0x0][0x2d0], -R202.reuse ;  /* 0x0000b40038387a23 */ /* 0x100fe400000108ca */
[--C-:B------:R-:W-:Y:S01]  /*eff0*/  FFMA.FTZ R57, R57, c[0x0][0x2d0], -R202.reuse ;  /* 0x0000b40039397a23 */ /* 0x100fe200000108ca */
[----:B------:R-:W-:Y:S01]  /*f000*/  MUFU.EX2 R180, R180 ;  /* 0x000000b400b47308 */ /* 0x000fe20000000800 */
[--C-:B------:R-:W-:Y:S02]  /*f010*/  FFMA.FTZ R197, R24, c[0x0][0x2d0], -R202.reuse ;  /* 0x0000b40018c57a23 */ /* 0x100fe400000108ca */
[--C-:B------:R-:W-:Y:S02]  /*f020*/  FFMA.FTZ R198, R25, c[0x0][0x2d0], -R202.reuse ;  /* 0x0000b40019c67a23 */ /* 0x100fe400000108ca */
[--C-:B------:R-:W-:Y:S01]  /*f030*/  FFMA.FTZ R203, R28, c[0x0][0x2d0], -R202.reuse ;  /* 0x0000b4001ccb7a23 */ /* 0x100fe200000108ca */
[----:B-1----:R-:W-:Y:S01]  /*f040*/  FMNMX.FTZ R3, R3, R171, !PT ;  /* 0x000000ab03037209 */ /* 0x002fe20007810000 */
[----:B------:R-:W-:Y:S02]  /*f050*/  FMUL.FTZ R165, R165, c[0x0][0x2d0] ;  /* 0x0000b400a5a57a20 */ /* 0x000fe40000410000 */
[--C-:B------:R-:W-:Y:S01]  /*f060*/  FFMA.FTZ R182, R12, c[0x0][0x2d0], -R202.reuse ;  /* 0x0000b4000cb67a23 */ /* 0x100fe200000108ca */
[----:B------:R-:W-:Y:S01]  /*f070*/  MUFU.EX2 R177, R177 ;  /* 0x000000b100b17308 */ /* 0x000fe20000000800 */
[----:B------:R-:W-:Y:S02]  /*f080*/  FMUL.FTZ R205, R3, c[0x0][0x2d0] ;  /* 0x0000b40003cd7a20 */ /* 0x000fe40000410000 */
[----:B------:R-:W-:Y:S02]  /*f090*/  FFMA.FTZ R183, R13, c[0x0][0x2d0], -R202 ;  /* 0x0000b4000db77a23 */ /* 0x000fe400000108ca */
[--C-:B------:R-:W-:Y:S02]  /*f0a0*/  FFMA.FTZ R189, R20, c[0x0][0x2d0], -R205.reuse ;  /* 0x0000b40014bd7a23 */ /* 0x100fe400000108cd */
[--C-:B------:R-:W-:Y:S01]  /*f0b0*/  FFMA.FTZ R190, R21, c[0x0][0x2d0], -R205.reuse ;  /* 0x0000b40015be7a23 */ /* 0x100fe200000108cd */
[----:B---3--:R-:W-:Y:S01]  /*f0c0*/  FMNMX.FTZ R169, R168, R169, !PT ;  /* 0x000000a9a8a97209 */ /* 0x008fe20007810000 */
[----:B------:R-:W-:Y:S01]  /*f0d0*/  LDSM.16.MT88.4 R20, [R225+0x100] ;  /* 0x00010000e114783b */ /* 0x000fe20000004200 */
[----:B------:R-:W-:Y:S01]  /*f0e0*/  MUFU.EX2 R178, R178 ;  /* 0x000000b200b27308 */ /* 0x000fe20000000800 */
[C---:B--2---:R-:W-:Y:S02]  /*f0f0*/  FMUL.FTZ R38, R166.reuse, R130 ;  /* 0x00000082a6267220 */ /* 0x044fe40000410000 */
[----:B------:R-:W-:Y:S02]  /*f100*/  FMUL.FTZ R39, R166, R131 ;  /* 0x00000083a6277220 */ /* 0x000fe40000410000 */
[--C-:B------:R-:W-:Y:S02]  /*f110*/  FFMA.FTZ R251, R52, c[0x0][0x2d0], -R205.reuse ;  /* 0x0000b40034fb7a23 */ /* 0x100fe400000108cd */
[--C-:B------:R-:W-:Y:S01]  /*f120*/  FFMA.FTZ R252, R53, c[0x0][0x2d0], -R205.reuse ;  /* 0x0000b40035fc7a23 */ /* 0x100fe200000108cd */
[----:B------:R-:W1:Y:S01]  /*f130*/  SHFL.BFLY PT, R168, R169, 0x1, 0x1f ;  /* 0x0c201f00a9a87f89 */ /* 0x000e6200000e0000 */
[--C-:B------:R-:W-:Y:S01]  /*f140*/  FFMA.FTZ R64, R64, c[0x0][0x2d0], -R205.reuse ;  /* 0x0000b40040407a23 */ /* 0x100fe200000108cd */
[----:B------:R-:W2:Y:S01]  /*f150*/  MUFU.EX2 R165, R165 ;  /* 0x000000a500a57308 */ /* 0x000ea20000000800 */
[--C-:B------:R-:W-:Y:S02]  /*f160*/  FFMA.FTZ R65, R65, c[0x0][0x2d0], -R205.reuse ;  /* 0x0000b40041417a23 */ /* 0x100fe400000108cd */
[----:B------:R-:W-:Y:S02]  /*f170*/  FMUL.FTZ R18, R166, R150 ;  /* 0x00000096a6127220 */ /* 0x000fe40000410000 */
[--C-:B------:R-:W-:Y:S02]  /*f180*/  FFMA.FTZ R194, R33, c[0x0][0x2d0], -R205.reuse ;  /* 0x0000b40021c27a23 */ /* 0x100fe400000108cd */
[--C-:B------:R-:W-:Y:S02]  /*f190*/  FFMA.FTZ R206, R37, c[0x0][0x2d0], -R205.reuse ;  /* 0x0000b40025ce7a23 */ /* 0x100fe400000108cd */
[--C-:B------:R-:W-:Y:S01]  /*f1a0*/  FFMA.FTZ R171, R16, c[0x0][0x2d0], -R205.reuse ;  /* 0x0000b40010ab7a23 */ /* 0x100fe200000108cd */
[----:B------:R-:W-:Y:S01]  /*f1b0*/  MUFU.EX2 R182, R182 ;  /* 0x000000b600b67308 */ /* 0x000fe20000000800 */
[--C-:B------:R-:W-:Y:S02]  /*f1c0*/  FFMA.FTZ R176, R17, c[0x0][0x2d0], -R205.reuse ;  /* 0x0000b40011b07a23 */ /* 0x100fe400000108cd */
[C---:B------:R-:W-:Y:S02]  /*f1d0*/  FMUL.FTZ R6, R166.reuse, R162 ;  /* 0x000000a2a6067220 */ /* 0x040fe40000410000 */
[----:B------:R-:W-:Y:S02]  /*f1e0*/  FMUL.FTZ R7, R166, R163 ;  /* 0x000000a3a6077220 */ /* 0x000fe40000410000 */
[----:B------:R-:W-:Y:S02]  /*f1f0*/  FFMA.FTZ R193, R32, c[0x0][0x2d0], -R205 ;  /* 0x0000b40020c17a23 */ /* 0x000fe400000108cd */
[C---:B------:R-:W-:Y:S01]  /*f200*/  FMUL.FTZ R102, R166.reuse, R102 ;  /* 0x00000066a6667220 */ /* 0x040fe20000410000 */
[----:B------:R-:W-:Y:S01]  /*f210*/  MUFU.EX2 R171, R171 ;  /* 0x000000ab00ab7308 */ /* 0x000fe20000000800 */
[----:B------:R-:W-:Y:S01]  /*f220*/  FMUL.FTZ R103, R166, R103 ;  /* 0x00000067a6677220 */ /* 0x000fe20000410000 */
[----:B-1----:R-:W-:Y:S01]  /*f230*/  FMNMX.FTZ R168, R168, R169, !PT ;  /* 0x000000a9a8a87209 */ /* 0x002fe20007810000 */
[----:B------:R-:W-:Y:S02]  /*f240*/  FFMA.FTZ R169, R19, c[0x0][0x2d0], -R204 ;  /* 0x0000b40013a97a23 */ /* 0x000fe400000108cc */
[C---:B--2---:R-:W-:Y:S02]  /*f250*/  FMUL.FTZ R24, R165.reuse, R140 ;  /* 0x0000008ca5187220 */ /* 0x044fe40000410000 */
[C---:B------:R-:W-:Y:S02]  /*f260*/  FMUL.FTZ R25, R165.reuse, R141 ;  /* 0x0000008da5197220 */ /* 0x040fe40000410000 */
[C---:B------:R-:W-:Y:S01]  /*f270*/  FMUL.FTZ R33, R165.reuse, R137 ;  /* 0x00000089a5217220 */ /* 0x040fe20000410000 */
[----:B------:R-:W1:Y:S01]  /*f280*/  MUFU.EX2 R176, R176 ;  /* 0x000000b000b07308 */ /* 0x000e620000000800 */
[----:B------:R-:W-:Y:S02]  /*f290*/  FMUL.FTZ R201, R168, c[0x0][0x2d0] ;  /* 0x0000b400a8c97a20 */ /* 0x000fe40000410000 */
[----:B------:R-:W-:Y:S02]  /*f2a0*/  FMUL.FTZ R12, R165, R152 ;  /* 0x00000098a50c7220 */ /* 0x000fe40000410000 */
[--C-:B------:R-:W-:Y:S02]  /*f2b0*/  FFMA.FTZ R249, R46, c[0x0][0x2d0], -R201.reuse ;  /* 0x0000b4002ef97a23 */ /* 0x100fe400000108c9 */
[--C-:B------:R-:W-:Y:S02]  /*f2c0*/  FFMA.FTZ R250, R47, c[0x0][0x2d0], -R201.reuse ;  /* 0x0000b4002ffa7a23 */ /* 0x100fe400000108c9 */
[--C-:B------:R-:W-:Y:S01]  /*f2d0*/  FFMA.FTZ R58, R58, c[0x0][0x2d0], -R201.reuse ;  /* 0x0000b4003a3a7a23 */ /* 0x100fe200000108c9 */
[----:B------:R-:W2:Y:S01]  /*f2e0*/  MUFU.EX2 R169, R169 ;  /* 0x000000a900a97308 */ /* 0x000ea20000000800 */
[--C-:B------:R-:W-:Y:S02]  /*f2f0*/  FFMA.FTZ R59, R59, c[0x0][0x2d0], -R201.reuse ;  /* 0x0000b4003b3b7a23 */ /* 0x100fe400000108c9 */
[----:B------:R-:W-:Y:S02]  /*f300*/  FMUL.FTZ R13, R165, R153 ;  /* 0x00000099a50d7220 */ /* 0x000fe40000410000 */
[----:B------:R-:W-:Y:S02]  /*f310*/  FMUL.FTZ R19, R166, R151 ;  /* 0x00000097a6137220 */ /* 0x000fe40000410000 */
[--C-:B------:R-:W-:Y:S02]  /*f320*/  FFMA.FTZ R199, R26, c[0x0][0x2d0], -R201.reuse ;  /* 0x0000b4001ac77a23 */ /* 0x100fe400000108c9 */
[--C-:B------:R-:W-:Y:S01]  /*f330*/  FFMA.FTZ R200, R27, c[0x0][0x2d0], -R201.reuse ;  /* 0x0000b4001bc87a23 */ /* 0x100fe200000108c9 */
[----:B------:R-:W-:Y:S01]  /*f340*/  MUFU.EX2 R183, R183 ;  /* 0x000000b700b77308 */ /* 0x000fe20000000800 */
[----:B------:R-:W-:Y:S02]  /*f350*/  FMUL.FTZ R32, R165, R136 ;  /* 0x00000088a5207220 */ /* 0x000fe40000410000 */
[--C-:B------:R-:W-:Y:S01]  /*f360*/  FFMA.FTZ R136, R31, c[0x0][0x2d0], -R201.reuse ;  /* 0x0000b4001f887a23 */ /* 0x100fe200000108c9 */
[----:B-1----:R-:W-:Y:S01]  /*f370*/  F2FP.BF16.PACK_AB R162, R176, R171 ;  /* 0x000000abb0a2723e */ /* 0x002fe200000010ff */
[----:B------:R-:W-:Y:S02]  /*f380*/  FMUL.FTZ R31, R166, R135 ;  /* 0x00000087a61f7220 */ /* 0x000fe40000410000 */
[--C-:B------:R-:W-:Y:S02]  /*f390*/  FFMA.FTZ R185, R14, c[0x0][0x2d0], -R201.reuse ;  /* 0x0000b4000eb97a23 */ /* 0x100fe400000108c9 */
[----:B------:R-:W-:Y:S01]  /*f3a0*/  FFMA.FTZ R186, R15, c[0x0][0x2d0], -R201 ;  /* 0x0000b4000fba7a23 */ /* 0x000fe200000108c9 */
[----:B------:R-:W-:Y:S01]  /*f3b0*/  MUFU.EX2 R189, R189 ;  /* 0x000000bd00bd7308 */ /* 0x000fe20000000800 */
[C---:B------:R-:W-:Y:S02]  /*f3c0*/  FMUL.FTZ R104, R165.reuse, R104 ;  /* 0x00000068a5687220 */ /* 0x040fe40000410000 */
[----:B------:R-:W-:Y:S01]  /*f3d0*/  FMUL.FTZ R105, R165, R105 ;  /* 0x00000069a5697220 */ /* 0x000fe20000410000 */
[----:B--2---:R-:W-:Y:S01]  /*f3e0*/  F2FP.BF16.PACK_AB R163, R169, R178 ;  /* 0x000000b2a9a3723e */ /* 0x004fe200000010ff */
[C---:B------:R-:W-:Y:S02]  /*f3f0*/  FMUL.FTZ R108, R165.reuse, R108 ;  /* 0x0000006ca56c7220 */ /* 0x040fe40000410000 */
[----:B------:R-:W-:Y:S02]  /*f400*/  FMUL.FTZ R109, R165, R109 ;  /* 0x0000006da56d7220 */ /* 0x000fe40000410000 */
[----:B------:R-:W-:Y:S01]  /*f410*/  FMUL.FTZ R114, R166, R114 ;  /* 0x00000072a6727220 */ /* 0x000fe20000410000 */
[----:B------:R-:W-:Y:S01]  /*f420*/  MUFU.EX2 R185, R185 ;  /* 0x000000b900b97308 */ /* 0x000fe20000000800 */
[----:B------:R-:W-:Y:S02]  /*f430*/  FADD.FTZ R167, -R3, R167 ;  /* 0x000000a703a77221 */ /* 0x000fe40000010100 */
[--C-:B------:R-:W-:Y:S02]  /*f440*/  FFMA.FTZ R179, R4, c[0x0][0x2d0], -R205.reuse ;  /* 0x0000b40004b37a23 */ /* 0x100fe400000108cd */
[----:B------:R-:W-:Y:S02]  /*f450*/  FMUL.FTZ R167, R167, c[0x0][0x2d0] ;  /* 0x0000b400a7a77a20 */ /* 0x000fe40000410000 */
[--C-:B------:R-:W-:Y:S02]  /*f460*/  FFMA.FTZ R170, R5, c[0x0][0x2d0], -R205.reuse ;  /* 0x0000b40005aa7a23 */ /* 0x100fe400000108cd */
[----:B------:R-:W-:Y:S01]  /*f470*/  FMUL.FTZ R115, R166, R115 ;  /* 0x00000073a6737220 */ /* 0x000fe20000410000 */
[----:B------:R-:W-:Y:S01]  /*f480*/  MUFU.EX2 R179, R179 ;  /* 0x000000b300b37308 */ /* 0x000fe20000000800 */
[----:B------:R-:W-:Y:S02]  /*f490*/  FADD.FTZ R164, -R168, R164 ;  /* 0x000000a4a8a47221 */ /* 0x000fe40000010100 */
[C---:B------:R-:W-:Y:S02]  /*f4a0*/  FMUL.FTZ R116, R165.reuse, R116 ;  /* 0x00000074a5747220 */ /* 0x040fe40000410000 */
[----:B------:R-:W-:Y:S02]  /*f4b0*/  FMUL.FTZ R164, R164, c[0x0][0x2d0] ;  /* 0x0000b400a4a47a20 */ /* 0x000fe40000410000 */
[C---:B------:R-:W-:Y:S02]  /*f4c0*/  FMUL.FTZ R117, R165.reuse, R117 ;  /* 0x00000075a5757220 */ /* 0x040fe40000410000 */
[C---:B------:R-:W-:Y:S01]  /*f4d0*/  FMUL.FTZ R120, R165.reuse, R120 ;  /* 0x00000078a5787220 */ /* 0x040fe20000410000 */
[----:B------:R-:W1:Y:S01]  /*f4e0*/  MUFU.EX2 R167, R167 ;  /* 0x000000a700a77308 */ /* 0x000e620000000800 */
[----:B------:R-:W-:Y:S02]  /*f4f0*/  FMUL.FTZ R121, R165, R121 ;  /* 0x00000079a5797220 */ /* 0x000fe40000410000 */
[C---:B------:R-:W-:Y:S02]  /*f500*/  FMUL.FTZ R126, R166.reuse, R126 ;  /* 0x0000007ea67e7220 */ /* 0x040fe40000410000 */
[----:B------:R-:W-:Y:S02]  /*f510*/  FMUL.FTZ R127, R166, R127 ;  /* 0x0000007fa67f7220 */ /* 0x000fe40000410000 */
[--C-:B------:R-:W-:Y:S02]  /*f520*/  FFMA.FTZ R209, R48, c[0x0][0x2d0], -R205.reuse ;  /* 0x0000b40030d17a23 */ /* 0x100fe400000108cd */
[----:B------:R-:W-:Y:S01]  /*f530*/  FFMA.FTZ R210, R49, c[0x0][0x2d0], -R205 ;  /* 0x0000b40031d27a23 */ /* 0x000fe200000108cd */
[----:B------:R-:W2:Y:S01]  /*f540*/  MUFU.EX2 R170, R170 ;  /* 0x000000aa00aa7308 */ /* 0x000ea20000000800 */
[--C-:B------:R-:W-:Y:S01]  /*f550*/  FFMA.FTZ R188, R8, c[0x0][0x2d0], -R202.reuse ;  /* 0x0000b40008bc7a23 */ /* 0x100fe200000108ca */
[----:B------:R-:W-:Y:S01]  /*f560*/  F2FP.BF16.PACK_AB R49, R192, R191 ;  /* 0x000000bfc031723e */ /* 0x000fe200000010ff */
[--C-:B------:R-:W-:Y:S02]  /*f570*/  FFMA.FTZ R181, R9, c[0x0][0x2d0], -R202.reuse ;  /* 0x0000b40009b57a23 */ /* 0x100fe400000108ca */
[--C-:B------:R-:W-:Y:S02]  /*f580*/  FFMA.FTZ R187, R10, c[0x0][0x2d0], -R201.reuse ;  /* 0x0000b4000abb7a23 */ /* 0x100fe400000108c9 */
[--C-:B------:R-:W-:Y:S02]  /*f590*/  FFMA.FTZ R184, R11, c[0x0][0x2d0], -R201.reuse ;  /* 0x0000b4000bb87a23 */ /* 0x100fe400000108c9 */
[C---:B------:R-:W-:Y:S01]  /*f5a0*/  FMUL.FTZ R8, R165.reuse, R156 ;  /* 0x0000009ca5087220 */ /* 0x040fe20000410000 */
[----:B------:R-:W3:Y:S01]  /*f5b0*/  MUFU.EX2 R164, R164 ;  /* 0x000000a400a47308 */ /* 0x000ee20000000800 */
[----:B------:R-:W-:Y:S02]  /*f5c0*/  FMUL.FTZ R9, R165, R157 ;  /* 0x0000009da5097220 */ /* 0x000fe40000410000 */
[--C-:B------:R-:W-:Y:S02]  /*f5d0*/  FFMA.FTZ R60, R60, c[0x0][0x2d0], -R202.reuse ;  /* 0x0000b4003c3c7a23 */ /* 0x100fe400000108ca */
[C---:B-1----:R-:W-:Y:S02]  /*f5e0*/  FMUL.FTZ R28, R167.reuse, R132 ;  /* 0x00000084a71c7220 */ /* 0x042fe40000410000 */
[C---:B------:R-:W-:Y:S02]  /*f5f0*/  FMUL.FTZ R37, R167.reuse, R129 ;  /* 0x00000081a7257220 */ /* 0x040fe40000410000 */
[C---:B------:R-:W-:Y:S01]  /*f600*/  FMUL.FTZ R16, R167.reuse, R148 ;  /* 0x00000094a7107220 */ /* 0x040fe20000410000 */
[----:B------:R-:W-:Y:S01]  /*f610*/  MUFU.EX2 R188, R188 ;  /* 0x000000bc00bc7308 */ /* 0x000fe20000000800 */
[C---:B------:R-:W-:Y:S02]  /*f620*/  FMUL.FTZ R17, R167.reuse, R149 ;  /* 0x00000095a7117220 */ /* 0x040fe40000410000 */
[C---:B------:R-:W-:Y:S01]  /*f630*/  FMUL.FTZ R4, R167.reuse, R160 ;  /* 0x000000a0a7047220 */ /* 0x040fe20000410000 */
[----:B--2---:R-:W-:Y:S01]  /*f640*/  F2FP.BF16.PACK_AB R160, R170, R179 ;  /* 0x000000b3aaa0723e */ /* 0x004fe200000010ff */
[----:B------:R-:W-:Y:S01]  /*f650*/  FMUL.FTZ R5, R167, R161 ;  /* 0x000000a1a7057220 */ /* 0x000fe20000410000 */
[----:B------:R-:W-:Y:S01]  /*f660*/  F2FP.BF16.PACK_AB R161, R177, R180 ;  /* 0x000000b4b1a1723e */ /* 0x000fe200000010ff */
[C---:B------:R-:W-:Y:S02]  /*f670*/  FMUL.FTZ R100, R167.reuse, R100 ;  /* 0x00000064a7647220 */ /* 0x040fe40000410000 */
[C---:B------:R-:W-:Y:S01]  /*f680*/  FMUL.FTZ R101, R167.reuse, R101 ;  /* 0x00000065a7657220 */ /* 0x040fe20000410000 */
[----:B------:R-:W1:Y:S01]  /*f690*/  MUFU.EX2 R181, R181 ;  /* 0x000000b500b57308 */ /* 0x000e620000000800 */
[----:B------:R-:W-:Y:S02]  /*f6a0*/  FMUL.FTZ R112, R167, R112 ;  /* 0x00000070a7707220 */ /* 0x000fe40000410000 */
[-C--:B------:R-:W-:Y:S05]  /*f6b0*/  HMMA.16816.F32.BF16 R4, R160, R20.reuse, R4 ;  /* 0x00000014a004723c */ /* 0x080fea0000041804 */
[C---:B---3--:R-:W-:Y:S02]  /*f6c0*/  FMUL.FTZ R26, R164.reuse, R142 ;  /* 0x0000008ea41a7220 */ /* 0x048fe40000410000 */
[----:B------:R-:W-:Y:S01]  /*f6d0*/  MUFU.EX2 R187, R187 ;  /* 0x000000bb00bb7308 */ /* 0x000fe20000000800 */
[C---:B------:R-:W-:Y:S02]  /*f6e0*/  FMUL.FTZ R27, R164.reuse, R143 ;  /* 0x0000008fa41b7220 */ /* 0x040fe40000410000 */
[----:B------:R-:W-:Y:S02]  /*f6f0*/  LDSM.16.MT88.4 R140, [R219+0x900] ;  /* 0x00090000db8c783b */ /* 0x000fe40000004200 */
[C---:B------:R-:W-:Y:S02]  /*f700*/  FMUL.FTZ R34, R164.reuse, R138 ;  /* 0x0000008aa4227220 */ /* 0x040fe40000410000 */
[C---:B------:R-:W-:Y:S02]  /*f710*/  FMUL.FTZ R35, R164.reuse, R139 ;  /* 0x0000008ba4237220 */ /* 0x040fe40000410000 */
[C---:B------:R-:W-:Y:S01]  /*f720*/  FMUL.FTZ R14, R164.reuse, R154 ;  /* 0x0000009aa40e7220 */ /* 0x040fe20000410000 */
[----:B------:R-:W2:Y:S01]  /*f730*/  MUFU.EX2 R184, R184 ;  /* 0x000000b800b87308 */ /* 0x000ea20000000800 */
[C---:B------:R-:W-:Y:S02]  /*f740*/  FMUL.FTZ R15, R164.reuse, R155 ;  /* 0x0000009ba40f7220 */ /* 0x040fe40000410000 */
[C---:B------:R-:W-:Y:S01]  /*f750*/  FMUL.FTZ R10, R164.reuse, R158 ;  /* 0x0000009ea40a7220 */ /* 0x040fe20000410000 */
[----:B-1----:R-:W-:Y:S01]  /*f760*/  F2FP.BF16.PACK_AB R156, R181, R188 ;  /* 0x000000bcb59c723e */ /* 0x002fe200000010ff */
[C---:B------:R-:W-:Y:S01]  /*f770*/  FMUL.FTZ R11, R164.reuse, R159 ;  /* 0x0000009fa40b7220 */ /* 0x040fe20000410000 */
[----:B------:R-:W-:Y:S01]  /*f780*/  F2FP.BF16.PACK_AB R158, R183, R182 ;  /* 0x000000b6b79e723e */ /* 0x000fe200000010ff */
[C---:B------:R-:W-:Y:S02]  /*f790*/  FMUL.FTZ R106, R164.reuse, R106 ;  /* 0x0000006aa46a7220 */ /* 0x040fe40000410000 */
[C---:B------:R-:W-:Y:S01]  /*f7a0*/  FMUL.FTZ R107, R164.reuse, R107 ;  /* 0x0000006ba46b7220 */ /* 0x040fe20000410000 */
[----:B------:R-:W1:Y:S01]  /*f7b0*/  MUFU.EX2 R186, R186 ;  /* 0x000000ba00ba7308 */ /* 0x000e620000000800 */
[C---:B------:R-:W-:Y:S02]  /*f7c0*/  FMUL.FTZ R110, R164.reuse, R110 ;  /* 0x0000006ea46e7220 */ /* 0x040fe40000410000 */
[C---:B------:R-:W-:Y:S02]  /*f7d0*/  FMUL.FTZ R111, R164.reuse, R111 ;  /* 0x0000006fa46f7220 */ /* 0x040fe40000410000 */
[C---:B------:R-:W-:Y:S02]  /*f7e0*/  FMUL.FTZ R113, R167.reuse, R113 ;  /* 0x00000071a7717220 */ /* 0x040fe40000410000 */
[C---:B------:R-:W-:Y:S02]  /*f7f0*/  FMUL.FTZ R118, R164.reuse, R118 ;  /* 0x00000076a4767220 */ /* 0x040fe40000410000 */
[C---:B------:R-:W-:Y:S01]  /*f800*/  FMUL.FTZ R119, R164.reuse, R119 ;  /* 0x00000077a4777220 */ /* 0x040fe20000410000 */
[----:B------:R-:W3:Y:S01]  /*f810*/  MUFU.EX2 R190, R190 ;  /* 0x000000be00be7308 */ /* 0x000ee20000000800 */
[C---:B------:R-:W-:Y:S02]  /*f820*/  FMUL.FTZ R122, R164.reuse, R122 ;  /* 0x0000007aa47a7220 */ /* 0x040fe40000410000 */
[----:B------:R-:W-:Y:S01]  /*f830*/  FMUL.FTZ R123, R164, R123 ;  /* 0x0000007ba47b7220 */ /* 0x000fe20000410000 */
[----:B--2---:R-:W-:Y:S01]  /*f840*/  F2FP.BF16.PACK_AB R157, R184, R187 ;  /* 0x000000bbb89d723e */ /* 0x004fe200000010ff */
[C---:B------:R-:W-:Y:S02]  /*f850*/  FMUL.FTZ R124, R167.reuse, R124 ;  /* 0x0000007ca77c7220 */ /* 0x040fe40000410000 */
[----:B------:R-:W-:Y:S02]  /*f860*/  FMUL.FTZ R125, R167, R125 ;  /* 0x0000007da77d7220 */ /* 0x000fe40000410000 */
[--C-:B------:R-:W-:Y:S01]  /*f870*/  FFMA.FTZ R61, R61, c[0x0][0x2d0], -R202.reuse ;  /* 0x0000b4003d3d7a23 */ /* 0x100fe200000108ca */
[----:B------:R-:W-:Y:S01]  /*f880*/  MUFU.EX2 R152, R54 ;  /* 0x0000003600987308 */ /* 0x000fe20000000800 */
[--C-:B------:R-:W-:Y:S02]  /*f890*/  FFMA.FTZ R62, R62, c[0x0][0x2d0], -R201.reuse ;  /* 0x0000b4003e3e7a23 */ /* 0x100fe400000108c9 */
[--C-:B------:R-:W-:Y:S01]  /*f8a0*/  FFMA.FTZ R63, R63, c[0x0][0x2d0], -R201.reuse ;  /* 0x0000b4003f3f7a23 */ /* 0x100fe200000108c9 */
[----:B-1----:R-:W-:Y:S01]  /*f8b0*/  F2FP.BF16.PACK_AB R159, R186, R185 ;  /* 0x000000b9ba9f723e */ /* 0x002fe200000010ff */
[--C-:B------:R-:W-:Y:S02]  /*f8c0*/  FFMA.FTZ R72, R72, c[0x0][0x2d0], -R202.reuse ;  /* 0x0000b40048487a23 */ /* 0x100fe400000108ca */
[--C-:B------:R-:W-:Y:S02]  /*f8d0*/  FFMA.FTZ R73, R73, c[0x0][0x2d0], -R202.reuse ;  /* 0x0000b40049497a23 */ /* 0x100fe400000108ca */
[--C-:B------:R-:W-:Y:S01]  /*f8e0*/  FFMA.FTZ R74, R74, c[0x0][0x2d0], -R201.reuse ;  /* 0x0000b4004a4a7a23 */ /* 0x100fe200000108c9 */
[----:B------:R1:W-:Y:S01]  /*f8f0*/  MUFU.EX2 R155, R55 ;  /* 0x00000037009b7308 */ /* 0x0003e20000000800 */
[C---:B------:R-:W-:Y:S04]  /*f900*/  HMMA.16816.F32.BF16 R8, R156.reuse, R20, R8 ;  /* 0x000000149c08723c */ /* 0x040fe80000041808 */
[----:B---3--:R-:W-:Y:S01]  /*f910*/  F2FP.BF16.PACK_AB R48, R190, R189 ;  /* 0x000000bdbe30723e */ /* 0x008fe200000010ff */
[--C-:B------:R-:W-:Y:S02]  /*f920*/  FFMA.FTZ R75, R75, c[0x0][0x2d0], -R201.reuse ;  /* 0x0000b4004b4b7a23 */ /* 0x100fe400000108c9 */
[C---:B------:R-:W-:Y:S01]  /*f930*/  FMUL.FTZ R20, R167.reuse, R144 ;  /* 0x00000090a7147220 */ /* 0x040fe20000410000 */
[-C--:B------:R-:W-:Y:S01]  /*f940*/  HMMA.16816.F32.BF16 R12, R156, R22.reuse, R12 ;  /* 0x000000169c0c723c */ /* 0x080fe2000004180c */
[----:B------:R-:W-:Y:S03]  /*f950*/  MUFU.EX2 R150, R64 ;  /* 0x0000004000967308 */ /* 0x000fe60000000800 */
[----:B------:R-:W-:Y:S02]  /*f960*/  FMUL.FTZ R21, R167, R145 ;  /* 0x00000091a7157220 */ /* 0x000fe40000410000 */
[--C-:B------:R-:W-:Y:S02]  /*f970*/  FFMA.FTZ R76, R76, c[0x0][0x2d0], -R202.reuse ;  /* 0x0000b4004c4c7a23 */ /* 0x100fe400000108ca */
[C---:B------:R-:W-:Y:S03]  /*f980*/  HMMA.16816.F32.BF16 R16, R160.reuse, R22, R16 ;  /* 0x00000016a010723c */ /* 0x040fe60000041810 */
[----:B------:R-:W-:Y:S01]  /*f990*/  MUFU.EX2 R151, R66 ;  /* 0x0000004200977308 */ /* 0x000fe20000000800 */
[----:B------:R-:W-:Y:S02]  /*f9a0*/  FFMA.FTZ R77, R77, c[0x0][0x2d0], -R202 ;  /* 0x0000b4004d4d7a23 */ /* 0x000fe400000108ca */
[--C-:B------:R-:W-:Y:S01]  /*f9b0*/  FFMA.FTZ R78, R78, c[0x0][0x2d0], -R201.reuse ;  /* 0x0000b4004e4e7a23 */ /* 0x100fe200000108c9 */
[----:B-1----:R-:W-:Y:S01]  /*f9c0*/  LDSM.16.MT88.4 R52, [R220+0x1100] ;  /* 0x00110000dc34783b */ /* 0x002fe20000004200 */
[C---:B------:R-:W-:Y:S04]  /*f9d0*/  FMUL.FTZ R22, R166.reuse, R146 ;  /* 0x00000092a6167220 */ /* 0x040fe80000410000 */
[C---:B------:R-:W-:Y:S01]  /*f9e0*/  FMUL.FTZ R23, R166.reuse, R147 ;  /* 0x00000093a6177220 */ /* 0x040fe20000410000 */
[----:B------:R-:W-:Y:S01]  /*f9f0*/  MUFU.EX2 R153, R56 ;  /* 0x0000003800997308 */ /* 0x000fe20000000800 */
[----:B------:R-:W-:Y:S01]  /*fa00*/  FFMA.FTZ R79, R79, c[0x0][0x2d0], -R201 ;  /* 0x0000b4004f4f7a23 */ /* 0x000fe200000108c9 */
[----:B------:R-:W1:Y:S01]  /*fa10*/  LDSM.16.MT88.4 R144, [R219+0x100] ;  /* 0x00010000db90783b */ /* 0x000e620000004200 */
[----:B------:R-:W-:Y:S02]  /*fa20*/  FFMA.FTZ R179, R167, R243, R179 ;  /* 0x000000f3a7b37223 */ /* 0x000fe400000100b3 */
[----:B------:R-:W-:Y:S01]  /*fa30*/  FFMA.FTZ R180, R166, R242, R180 ;  /* 0x000000f2a6b47223 */ /* 0x000fe200000100b4 */
[-C--:B------:R-:W-:Y:S03]  /*fa40*/  HMMA.16816.F32.BF16 R20, R160, R172.reuse, R20 ;  /* 0x000000aca014723c */ /* 0x080fe60000041814 */
[----:B------:R-:W-:Y:S01]  /*fa50*/  FFMA.FTZ R188, R165, R241, R188 ;  /* 0x000000f1a5bc7223 */ /* 0x000fe200000100bc */
[----:B------:R-:W-:Y:S01]  /*fa60*/  MUFU.EX2 R148, R57 ;  /* 0x0000003900947308 */ /* 0x000fe20000000800 */
[----:B------:R-:W-:Y:S01]  /*fa70*/  MOV R165, R0 ;  /* 0x0000000000a57202 */ /* 0x000fe20000000f00 */
[----:B------:R-:W-:Y:S01]  /*fa80*/  FFMA.FTZ R187, R164, R240, R187 ;  /* 0x000000f0a4bb7223 */ /* 0x000fe200000100bb */
[----:B------:R-:W-:Y:S01]  /*fa90*/  MOV R164, R168 ;  /* 0x000000a800a47202 */ /* 0x000fe20000000f00 */
[C---:B------:R-:W-:Y:S04]  /*faa0*/  HMMA.16816.F32.BF16 R24, R156.reuse, R172, R24 ;  /* 0x000000ac9c18723c */ /* 0x040fe80000041818 */
[----:B------:R-:W-:Y:S02]  /*fab0*/  FADD.FTZ R179, R170, R179 ;  /* 0x000000b3aab37221 */ /* 0x000fe40000010000 */
[----:B------:R-:W-:Y:S01]  /*fac0*/  MUFU.EX2 R154, R58 ;  /* 0x0000003a009a7308 */ /* 0x000fe20000000800 */
[----:B------:R-:W-:Y:S01]  /*fad0*/  FFMA.FTZ R172, R29, c[0x0][0x2d0], -R202 ;  /* 0x0000b4001dac7a23 */ /* 0x000fe200000108ca */
[-C--:B------:R-:W-:Y:S04]  /*fae0*/  HMMA.16816.F32.BF16 R32, R156, R174.reuse, R32 ;  /* 0x000000ae9c20723c */ /* 0x080fe80000041820 */
[C---:B------:R-:W-:Y:S02]  /*faf0*/  FMUL.FTZ R29, R167.reuse, R133 ;  /* 0x00000085a71d7220 */ /* 0x040fe40000410000 */
[----:B------:R-:W-:Y:S02]  /*fb00*/  FFMA.FTZ R173, R30, c[0x0][0x2d0], -R201 ;  /* 0x0000b4001ead7a23 */ /* 0x000fe400000108c9 */
[C---:B------:R-:W-:Y:S01]  /*fb10*/  HMMA.16816.F32.BF16 R100, R160.reuse, R174, R100 ;  /* 0x000000aea064723c */ /* 0x040fe20000041864 */
[----:B------:R2:W-:Y:S03]  /*fb20*/  MUFU.EX2 R174, R136 ;  /* 0x0000008800ae7308 */ /* 0x0005e60000000800 */
[----:B------:R-:W-:Y:S01]  /*fb30*/  FMUL.FTZ R30, R166, R134 ;  /* 0x00000086a61e7220 */ /* 0x000fe20000410000 */
[----:B------:R-:W-:Y:S01]  /*fb40*/  MOV R166, R2 ;  /* 0x0000000200a67202 */ /* 0x000fe20000000f00 */
[----:B------:R-:W3:Y:S01]  /*fb50*/  LDSM.16.MT88.4 R132, [R218+0x100] ;  /* 0x00010000da84783b */ /* 0x000ee20000004200 */
[----:B------:R-:W-:Y:S02]  /*fb60*/  FFMA.FTZ R175, R36, c[0x0][0x2d0], -R205 ;  /* 0x0000b40024af7a23 */ /* 0x000fe400000108cd */
[----:B------:R-:W-:Y:S02]  /*fb70*/  FMUL.FTZ R36, R167, R128 ;  /* 0x00000080a7247220 */ /* 0x000fe40000410000 */
[----:B------:R4:W-:Y:S01]  /*fb80*/  MUFU.EX2 R149, R59 ;  /* 0x0000003b00957308 */ /* 0x0009e20000000800 */
[-C--:B-1----:R-:W-:Y:S02]  /*fb90*/  HMMA.16816.F32.BF16 R28, R160, R144.reuse, R28 ;  /* 0x00000090a01c723c */ /* 0x082fe4000004181c */
[----:B------:R-:W1:Y:S01]  /*fba0*/  LDSM.16.MT88.4 R128, [R225+0x900] ;  /* 0x00090000e180783b */ /* 0x000e620000004200 */
[----:B------:R-:W-:Y:S01]  /*fbb0*/  FADD.FTZ R180, R177, R180 ;  /* 0x000000b4b1b47221 */ /* 0x000fe20000010000 */
[----:B------:R-:W-:Y:S01]  /*fbc0*/  MOV R167, R3 ;  /* 0x0000000300a77202 */ /* 0x000fe20000000f00 */
[----:B------:R-:W-:Y:S02]  /*fbd0*/  FADD.FTZ R188, R181, R188 ;  /* 0x000000bcb5bc7221 */ /* 0x000fe40000010000 */
[----:B------:R-:W-:Y:S01]  /*fbe0*/  FADD.FTZ R187, R184, R187 ;  /* 0x000000bbb8bb7221 */ /* 0x000fe20000010000 */
[C---:B------:R-:W-:Y:S01]  /*fbf0*/  HMMA.16816.F32.BF16 R104, R156.reuse, R144, R104 ;  /* 0x000000909c68723c */ /* 0x040fe20000041868 */
[----:B------:R-:W-:Y:S03]  /*fc00*/  MUFU.EX2 R145, R65 ;  /* 0x0000004100917308 */ /* 0x000fe60000000800 */
[----:B------:R-:W-:Y:S01]  /*fc10*/  FADD.FTZ R179, R171, R179 ;  /* 0x000000b3abb37221 */ /* 0x000fe20000010000 */
[----:B--2---:R-:W2:Y:S01]  /*fc20*/  LDSM.16.MT88.4 R136, [R220+0x900] ;  /* 0x00090000dc88783b */ /* 0x004ea20000004200 */
[----:B------:R-:W-:Y:S02]  /*fc30*/  FADD.FTZ R180, R178, R180 ;  /* 0x000000b4b2b47221 */ /* 0x000fe40000010000 */
[-C--:B------:R-:W-:Y:S03]  /*fc40*/  HMMA.16816.F32.BF16 R108, R156, R146.reuse, R108 ;  /* 0x000000929c6c723c */ /* 0x080fe6000004186c */
[----:B------:R5:W-:Y:S01]  /*fc50*/  MUFU.EX2 R144, R67 ;  /* 0x0000004300907308 */ /* 0x000be20000000800 */
[----:B------:R-:W-:Y:S02]  /*fc60*/  FADD.FTZ R188, R182, R188 ;  /* 0x000000bcb6bc7221 */ /* 0x000fe40000010000 */
[----:B------:R-:W-:Y:S01]  /*fc70*/  FADD.FTZ R187, R185, R187 ;  /* 0x000000bbb9bb7221 */ /* 0x000fe20000010000 */
[----:B----4-:R-:W-:Y:S01]  /*fc80*/  LDSM.16.MT88.4 R56, [R219+0x1900] ;  /* 0x00190000db38783b */ /* 0x010fe20000004200 */
[C---:B------:R-:W-:Y:S04]  /*fc90*/  HMMA.16816.F32.BF16 R112, R160.reuse, R146, R112 ;  /* 0x00000092a070723c */ /* 0x040fe80000041870 */
[----:B------:R-:W-:Y:S01]  /*fca0*/  FADD.FTZ R179, R176, R179 ;  /* 0x000000b3b0b37221 */ /* 0x000fe20000010000 */
[----:B------:R-:W-:Y:S01]  /*fcb0*/  MUFU.EX2 R247, R247 ;  /* 0x000000f700f77308 */ /* 0x000fe20000000800 */
[----:B------:R-:W-:Y:S02]  /*fcc0*/  FADD.FTZ R180, R169, R180 ;  /* 0x000000b4a9b47221 */ /* 0x000fe40000010000 */
[----:B------:R-:W-:Y:S01]  /*fcd0*/  FADD.FTZ R188, R183, R188 ;  /* 0x000000bcb7bc7221 */ /* 0x000fe20000010000 */
[-C--:B---3--:R-:W-:Y:S03]  /*fce0*/  HMMA.16816.F32.BF16 R36, R160, R132.reuse, R36 ;  /* 0x00000084a024723c */ /* 0x088fe60000041824 */
[----:B------:R-:W-:Y:S03]  /*fcf0*/  FADD.FTZ R187, R186, R187 ;  /* 0x000000bbbabb7221 */ /* 0x000fe60000010000 */
[----:B------:R-:W3:Y:S01]  /*fd00*/  MUFU.EX2 R193, R193 ;  /* 0x000000c100c17308 */ /* 0x000ee20000000800 */
[----:B------:R-:W-:Y:S01]  /*fd10*/  FADD.FTZ R179, R189, R179 ;  /* 0x000000b3bdb37221 */ /* 0x000fe20000010000 */
[C---:B------:R-:W-:Y:S01]  /*fd20*/  HMMA.16816.F32.BF16 R116, R156.reuse, R132, R116 ;  /* 0x000000849c74723c */ /* 0x040fe20000041874 */
[----:B-----5:R-:W-:Y:S03]  /*fd30*/  LDSM.16.MT88.4 R64, [R219+0x1100] ;  /* 0x00110000db40783b */ /* 0x020fe60000004200 */
[----:B------:R-:W-:Y:S02]  /*fd40*/  FADD.FTZ R180, R191, R180 ;  /* 0x000000b4bfb47221 */ /* 0x000fe40000010000 */
[----:B------:R-:W-:Y:S02]  /*fd50*/  FADD.FTZ R179, R190, R179 ;  /* 0x000000b3beb37221 */ /* 0x000fe40000010000 */
[----:B------:R-:W4:Y:S01]  /*fd60*/  MUFU.EX2 R194, R194 ;  /* 0x000000c200c27308 */ /* 0x000f220000000800 */
[-C--:B------:R-:W-:Y:S03]  /*fd70*/  HMMA.16816.F32.BF16 R120, R156, R134.reuse, R120 ;  /* 0x000000869c78723c */ /* 0x080fe60000041878 */
[----:B------:R-:W-:Y:S05]  /*fd80*/  FADD.FTZ R180, R192, R180 ;  /* 0x000000b4c0b47221 */ /* 0x000fea0000010000 */
[----:B------:R-:W-:Y:S01]  /*fd90*/  HMMA.16816.F32.BF16 R124, R160, R134, R124 ;  /* 0x00000086a07c723c */ /* 0x000fe2000004187c */
[----:B------:R-:W5:Y:S03]  /*fda0*/  MUFU.EX2 R196, R196 ;  /* 0x000000c400c47308 */ /* 0x000f660000000800 */
[----:B------:R-:W-:Y:S02]  /*fdb0*/  FADD.FTZ R180, R195, R180 ;  /* 0x000000b4c3b47221 */ /* 0x000fe40000010000 */
[----:B---3--:R-:W-:Y:S05]  /*fdc0*/  FADD.FTZ R179, R193, R179 ;  /* 0x000000b3c1b37221 */ /* 0x008fea0000010000 */
[----:B------:R-:W3:Y:S01]  /*fdd0*/  MUFU.EX2 R197, R197 ;  /* 0x000000c500c57308 */ /* 0x000ee20000000800 */
[C---:B----4-:R-:W-:Y:S01]  /*fde0*/  F2FP.BF16.PACK_AB R50, R194.reuse, R193 ;  /* 0x000000c1c232723e */ /* 0x050fe200000010ff */
[----:B------:R-:W-:Y:S08]  /*fdf0*/  FADD.FTZ R194, R194, R179 ;  /* 0x000000b3c2c27221 */ /* 0x000ff00000010000 */
[----:B------:R-:W4:Y:S01]  /*fe00*/  MUFU.EX2 R198, R198 ;  /* 0x000000c600c67308 */ /* 0x000f220000000800 */
[C---:B-----5:R-:W-:Y:S01]  /*fe10*/  F2FP.BF16.PACK_AB R51, R196.reuse, R195 ;  /* 0x000000c3c433723e */ /* 0x060fe200000010ff */
[----:B------:R-:W-:Y:S08]  /*fe20*/  FADD.FTZ R196, R196, R180 ;  /* 0x000000b4c4c47221 */ /* 0x000ff00000010000 */
[----:B------:R-:W5:Y:S01]  /*fe30*/  MUFU.EX2 R199, R199 ;  /* 0x000000c700c77308 */ /* 0x000f620000000800 */
[-C--:B-1----:R-:W-:Y:S05]  /*fe40*/  HMMA.16816.F32.BF16 R4, R48, R128.reuse, R4 ;  /* 0x000000803004723c */ /* 0x082fea0000041804 */
[----:B---3--:R-:W-:Y:S04]  /*fe50*/  FADD.FTZ R188, R197, R188 ;  /* 0x000000bcc5bc7221 */ /* 0x008fe80000010000 */
[----:B------:R-:W1:Y:S03]  /*fe60*/  MUFU.EX2 R200, R200 ;  /* 0x000000c800c87308 */ /* 0x000e660000000800 */
[C---:B----4-:R-:W-:Y:S01]  /*fe70*/  F2FP.BF16.PACK_AB R132, R198.reuse, R197 ;  /* 0x000000c5c684723e */ /* 0x050fe200000010ff */
[----:B------:R-:W-:Y:S06]  /*fe80*/  FADD.FTZ R188, R198, R188 ;  /* 0x000000bcc6bc7221 */ /* 0x000fec0000010000 */
[----:B------:R-:W3:Y:S01]  /*fe90*/  MUFU.EX2 R203, R203 ;  /* 0x000000cb00cb7308 */ /* 0x000ee20000000800 */
[----:B-----5:R-:W-:Y:S09]  /*fea0*/  FADD.FTZ R187, R199, R187 ;  /* 0x000000bbc7bb7221 */ /* 0x020ff20000010000 */
[----:B------:R-:W4:Y:S01]  /*feb0*/  MUFU.EX2 R172, R172 ;  /* 0x000000ac00ac7308 */ /* 0x000f220000000800 */
[C---:B-1----:R-:W-:Y:S01]  /*fec0*/  F2FP.BF16.PACK_AB R133, R200.reuse, R199 ;  /* 0x000000c7c885723e */ /* 0x042fe200000010ff */
[----:B------:R-:W-:Y:S08]  /*fed0*/  FADD.FTZ R187, R200, R187 ;  /* 0x000000bbc8bb7221 */ /* 0x000ff00000010000 */
[----:B------:R-:W1:Y:S01]  /*fee0*/  MUFU.EX2 R173, R173 ;  /* 0x000000ad00ad7308 */ /* 0x000e620000000800 */
[----:B---3--:R-:W-:Y:S09]  /*fef0*/  FADD.FTZ R188, R203, R188 ;  /* 0x000000bccbbc7221 */ /* 0x008ff20000010000 */
[----:B------:R-:W-:Y:S01]  /*ff00*/  MUFU.EX2 R248, R248 ;  /* 0x000000f800f87308 */ /* 0x000fe20000000800 */
[C---:B----4-:R-:W-:Y:S01]  /*ff10*/  F2FP.BF16.PACK_AB R134, R172.reuse, R203 ;  /* 0x000000cbac86723e */ /* 0x050fe200000010ff */
[----:B------:R-:W-:Y:S04]  /*ff20*/  FADD.FTZ R172, R172, R188 ;  /* 0x000000bcacac7221 */ /* 0x000fe80000010000 */
[----:B------:R-:W-:Y:S04]  /*ff30*/  FADD.FTZ R172, R247, R172 ;  /* 0x000000acf7ac7221 */ /* 0x000fe80000010000 */
[----:B------:R-:W-:Y:S01]  /*ff40*/  MUFU.EX2 R249, R249 ;  /* 0x000000f900f97308 */ /* 0x000fe20000000800 */
[C---:B-1----:R-:W-:Y:S01]  /*ff50*/  F2FP.BF16.PACK_AB R135, R174.reuse, R173 ;  /* 0x000000adae87723e */ /* 0x042fe200000010ff */
[----:B------:R-:W-:Y:S04]  /*ff60*/  FADD.FTZ R187, R173, R187 ;  /* 0x000000bbadbb7221 */ /* 0x000fe80000010000 */
[----:B------:R-:W-:Y:S04]  /*ff70*/  FADD.FTZ R187, R174, R187 ;  /* 0x000000bbaebb7221 */ /* 0x000fe80000010000 */
[----:B------:R-:W-:Y:S01]  /*ff80*/  MUFU.EX2 R250, R250 ;  /* 0x000000fa00fa7308 */ /* 0x000fe20000000800 */
[C---:B------:R-:W-:Y:S07]  /*ff90*/  HMMA.16816.F32.BF16 R8, R132.reuse, R128, R8 ;  /* 0x000000808408723c */ /* 0x040fee0000041808 */
[--C-:B------:R-:W-:Y:S01]  /*ffa0*/  FFMA.FTZ R128, R41, c[0x0][0x2d0], -R202.reuse ;  /* 0x0000b40029807a23 */ /* 0x100fe200000108ca */
[-C--:B------:R-:W-:Y:S01]  /*ffb0*/  HMMA.16816.F32.BF16 R12, R132, R130.reuse, R12 ;  /* 0x00000082840c723c */ /* 0x080fe2000004180c */
[----:B------:R-:W1:Y:S03]  /*ffc0*/  MUFU.EX2 R175, R175 ;  /* 0x000000af00af7308 */ /* 0x000e660000000800 */
[--C-:B------:R-:W-:Y:S04]  /*ffd0*/  FFMA.FTZ R129, R42, c[0x0][0x2d0], -R201.reuse ;  /* 0x0000b4002a817a23 */ /* 0x100fe800000108c9 */
[C---:B------:R-:W-:Y:S03]  /*ffe0*/  HMMA.16816.F32.BF16 R16, R48.reuse, R130, R16 ;  /* 0x000000823010723c */ /* 0x040fe60000041810 */
[----:B------:R-:W3:Y:S04]  /*fff0*/  MUFU.EX2 R128, R128 ;  /* 0x0000008000807308 */ /* 0x000ee80000000800 */
[----:B------:R-:W-:Y:S01]  /*10000*/  FFMA.FTZ R130, R43, c[0x0][0x2d0], -R201 ;  /* 0x0000b4002b827a23 */ /* 0x000fe200000108c9 */
[-C--:B--2---:R-:W-:Y:S01]  /*10010*/  HMMA.16816.F32.BF16 R20, R48, R136.reuse, R20 ;  /* 0x000000883014723c */ /* 0x084fe20000041814 */
[----:B------:R-:W2:Y:S03]  /*10020*/  LDSM.16.MT88.4 R40, [R218+0x900] ;  /* 0x00090000da28783b */ /* 0x000ea60000004200 */
[----:B------:R-:W-:Y:S01]  /*10030*/  FFMA.FTZ R131, R44, c[0x0][0x2d0], -R202 ;  /* 0x0000b4002c837a23 */ /* 0x000fe200000108ca */
[----:B------:R-:W4:Y:S03]  /*10040*/  MUFU.EX2 R129, R129 ;  /* 0x0000008100817308 */ /* 0x000f260000000800 */
[C---:B------:R-:W-:Y:S01]  /*10050*/  HMMA.16816.F32.BF16 R24, R132.reuse, R136, R24 ;  /* 0x000000888418723c */ /* 0x040fe20000041818 */
[----:B------:R-:W5:Y:S03]  /*10060*/  LDSM.16.MT88.4 R44, [R225+0x1100] ;  /* 0x00110000e12c783b */ /* 0x000f660000004200 */
[----:B-1----:R-:W-:Y:S03]  /*10070*/  FADD.FTZ R194, R175, R194 ;  /* 0x000000c2afc27221 */ /* 0x002fe60000010000 */
[----:B------:R-:W1:Y:S01]  /*10080*/  MUFU.EX2 R130, R130 ;  /* 0x0000008200827308 */ /* 0x000e620000000800 */
[-C--:B------:R-:W-:Y:S04]  /*10090*/  HMMA.16816.F32.BF16 R32, R132, R138.reuse, R32 ;  /* 0x0000008a8420723c */ /* 0x080fe80000041820 */
[----:B---3--:R-:W-:Y:S04]  /*100a0*/  FADD.FTZ R172, R128, R172 ;  /* 0x000000ac80ac7221 */ /* 0x008fe80000010000 */
[C---:B------:R-:W-:Y:S01]  /*100b0*/  HMMA.16816.F32.BF16 R100, R48.reuse, R138, R100 ;  /* 0x0000008a3064723c */ /* 0x040fe20000041864 */
[----:B------:R-:W3:Y:S03]  /*100c0*/  MUFU.EX2 R131, R131 ;  /* 0x0000008300837308 */ /* 0x000ee60000000800 */
[----:B----4-:R-:W-:Y:S04]  /*100d0*/  FADD.FTZ R187, R129, R187 ;  /* 0x000000bb81bb7221 */ /* 0x010fe80000010000 */
[-C--:B------:R-:W-:Y:S03]  /*100e0*/  HMMA.16816.F32.BF16 R28, R48, R140.reuse, R28 ;  /* 0x0000008c301c723c */ /* 0x080fe6000004181c */
[----:B------:R-:W4:Y:S01]  /*100f0*/  MUFU.EX2 R206, R206 ;  /* 0x000000ce00ce7308 */ /* 0x000f220000000800 */
[----:B-1----:R-:W-:Y:S04]  /*10100*/  FADD.FTZ R187, R130, R187 ;  /* 0x000000bb82bb7221 */ /* 0x002fe80000010000 */
[C---:B------:R-:W-:Y:S04]  /*10110*/  HMMA.16816.F32.BF16 R104, R132.reuse, R140, R104 ;  /* 0x0000008c8468723c */ /* 0x040fe80000041868 */
[----:B------:R-:W-:Y:S01]  /*10120*/  FADD.FTZ R187, R249, R187 ;  /* 0x000000bbf9bb7221 */ /* 0x000fe20000010000 */
[----:B------:R-:W1:Y:S03]  /*10130*/  MUFU.EX2 R207, R207 ;  /* 0x000000cf00cf7308 */ /* 0x000e660000000800 */
[-C--:B------:R-:W-:Y:S04]  /*10140*/  HMMA.16816.F32.BF16 R108, R132, R142.reuse, R108 ;  /* 0x0000008e846c723c */ /* 0x080fe8000004186c */
[----:B---3--:R-:W-:Y:S02]  /*10150*/  FADD.FTZ R172, R131, R172 ;  /* 0x000000ac83ac7221 */ /* 0x008fe40000010000 */
[----:B------:R-:W-:Y:S01]  /*10160*/  FADD.FTZ R187, R250, R187 ;  /* 0x000000bbfabb7221 */ /* 0x000fe20000010000 */
[----:B------:R-:W3:Y:S01]  /*10170*/  MUFU.EX2 R208, R208 ;  /* 0x000000d000d07308 */ /* 0x000ee20000000800 */
[C---:B------:R-:W-:Y:S04]  /*10180*/  HMMA.16816.F32.BF16 R112, R48.reuse, R142, R112 ;  /* 0x0000008e3070723c */ /* 0x040fe80000041870 */
[----:B----4-:R-:W-:Y:S02]  /*10190*/  FADD.FTZ R194, R206, R194 ;  /* 0x000000c2cec27221 */ /* 0x010fe40000010000 */
[----:B------:R-:W-:Y:S02]  /*101a0*/  FADD.FTZ R172, R248, R172 ;  /* 0x000000acf8ac7221 */ /* 0x000fe40000010000 */
[-C--:B--2---:R-:W-:Y:S01]  /*101b0*/  HMMA.16816.F32.BF16 R36, R48, R40.reuse, R36 ;  /* 0x000000283024723c */ /* 0x084fe20000041824 */
[----:B------:R-:W2:Y:S03]  /*101c0*/  MUFU.EX2 R209, R209 ;  /* 0x000000d100d17308 */ /* 0x000ea60000000800 */
[----:B-1----:R-:W-:Y:S04]  /*101d0*/  FADD.FTZ R196, R207, R196 ;  /* 0x000000c4cfc47221 */ /* 0x002fe80000010000 */
[C---:B------:R-:W-:Y:S03]  /*101e0*/  HMMA.16816.F32.BF16 R116, R132.reuse, R40, R116 ;  /* 0x000000288474723c */ /* 0x040fe60000041874 */
[----:B------:R-:W1:Y:S04]  /*101f0*/  MUFU.EX2 R210, R210 ;  /* 0x000000d200d27308 */ /* 0x000e680000000800 */
[----:B------:R-:W-:Y:S01]  /*10200*/  F2FP.BF16.PACK_AB R40, R206, R175 ;  /* 0x000000afce28723e */ /* 0x000fe200000010ff */
[-C--:B------:R-:W-:Y:S04]  /*10210*/  HMMA.16816.F32.BF16 R120, R132, R42.reuse, R120 ;  /* 0x0000002a8478723c */ /* 0x080fe80000041878 */
[C---:B---3--:R-:W-:Y:S01]  /*10220*/  F2FP.BF16.PACK_AB R41, R208.reuse, R207 ;  /* 0x000000cfd029723e */ /* 0x048fe200000010ff */
[----:B------:R-:W3:Y:S01]  /*10230*/  MUFU.EX2 R211, R211 ;  /* 0x000000d300d37308 */ /* 0x000ee20000000800 */
[----:B------:R-:W-:Y:S02]  /*10240*/  FADD.FTZ R196, R208, R196 ;  /* 0x000000c4d0c47221 */ /* 0x000fe40000010000 */
[----:B------:R-:W-:Y:S04]  /*10250*/  HMMA.16816.F32.BF16 R124, R48, R42, R124 ;  /* 0x0000002a307c723c */ /* 0x000fe8000004187c */
[----:B--2---:R-:W-:Y:S03]  /*10260*/  FADD.FTZ R194, R209, R194 ;  /* 0x000000c2d1c27221 */ /* 0x004fe60000010000 */
[----:B------:R-:W2:Y:S01]  /*10270*/  MUFU.EX2 R246, R246 ;  /* 0x000000f600f67308 */ /* 0x000ea20000000800 */
[----:B------:R-:W-:Y:S04]  /*10280*/  F2FP.BF16.PACK_AB R48, R128, R247 ;  /* 0x000000f78030723e */ /* 0x000fe800000010ff */
[C---:B-1----:R-:W-:Y:S01]  /*10290*/  F2FP.BF16.PACK_AB R42, R210.reuse, R209 ;  /* 0x000000d1d22a723e */ /* 0x042fe200000010ff */
[----:B------:R-:W-:Y:S01]  /*102a0*/  FADD.FTZ R194, R210, R194 ;  /* 0x000000c2d2c27221 */ /* 0x000fe20000010000 */
[----:B------:R-:W-:Y:S02]  /*102b0*/  F2FP.BF16.PACK_AB R49, R130, R129 ;  /* 0x000000818231723e */ /* 0x000fe400000010ff */
[----:B------:R-:W-:Y:S01]  /*102c0*/  F2FP.BF16.PACK_AB R50, R248, R131 ;  /* 0x00000083f832723e */ /* 0x000fe200000010ff */
[----:B------:R-:W1:Y:S01]  /*102d0*/  MUFU.EX2 R251, R251 ;  /* 0x000000fb00fb7308 */ /* 0x000e620000000800 */
[----:B------:R-:W-:Y:S01]  /*102e0*/  F2FP.BF16.PACK_AB R51, R250, R249 ;  /* 0x000000f9fa33723e */ /* 0x000fe200000010ff */
[----:B---3--:R-:W-:Y:S08]  /*102f0*/  FADD.FTZ R196, R211, R196 ;  /* 0x000000c4d3c47221 */ /* 0x008ff00000010000 */
[----:B------:R-:W3:Y:S01]  /*10300*/  MUFU.EX2 R252, R252 ;  /* 0x000000fc00fc7308 */ /* 0x000ee20000000800 */
[C---:B--2---:R-:W-:Y:S01]  /*10310*/  F2FP.BF16.PACK_AB R43, R246.reuse, R211 ;  /* 0x000000d3f62b723e */ /* 0x044fe200000010ff */
[----:B------:R-:W-:Y:S08]  /*10320*/  FADD.FTZ R196, R246, R196 ;  /* 0x000000c4f6c47221 */ /* 0x000ff00000010000 */
[----:B------:R-:W-:Y:S01]  /*10330*/  MUFU.EX2 R60, R60 ;  /* 0x0000003c003c7308 */ /* 0x000fe20000000800 */
[-C--:B-----5:R-:W-:Y:S05]  /*10340*/  HMMA.16816.F32.BF16 R4, R40, R44.reuse, R4 ;  /* 0x0000002c2804723c */ /* 0x0a0fea0000041804 */
[----:B-1----:R-:W-:Y:S03]  /*10350*/  FADD.FTZ R194, R251, R194 ;  /* 0x000000c2fbc27221 */ /* 0x002fe60000010000 */
[C---:B------:R-:W-:Y:S01]  /*10360*/  HMMA.16816.F32.BF16 R8, R48.reuse, R44, R8 ;  /* 0x0000002c3008723c */ /* 0x040fe20000041808 */
[----:B------:R-:W1:Y:S03]  /*10370*/  MUFU.EX2 R61, R61 ;  /* 0x0000003d003d7308 */ /* 0x000e660000000800 */
[----:B---3--:R-:W-:Y:S04]  /*10380*/  FADD.FTZ R194, R252, R194 ;  /* 0x000000c2fcc27221 */ /* 0x008fe80000010000 */
[-C--:B------:R-:W-:Y:S03]  /*10390*/  HMMA.16816.F32.BF16 R12, R48, R46.reuse, R12 ;  /* 0x0000002e300c723c */ /* 0x080fe6000004180c */
[----:B------:R-:W-:Y:S05]  /*103a0*/  MUFU.EX2 R62, R62 ;  /* 0x0000003e003e7308 */ /* 0x000fea0000000800 */
[C---:B------:R-:W-:Y:S01]  /*103b0*/  HMMA.16816.F32.BF16 R16, R40.reuse, R46, R16 ;  /* 0x0000002e2810723c */ /* 0x040fe20000041810 */
[----:B------:R-:W2:Y:S04]  /*103c0*/  LDSM.16.MT88.4 R44, [R218+0x1100] ;  /* 0x00110000da2c783b */ /* 0x000ea80000004200 */
[----:B------:R-:W3:Y:S03]  /*103d0*/  MUFU.EX2 R63, R63 ;  /* 0x0000003f003f7308 */ /* 0x000ee60000000800 */
[-C--:B------:R-:W-:Y:S07]  /*103e0*/  HMMA.16816.F32.BF16 R20, R40, R52.reuse, R20 ;  /* 0x000000342814723c */ /* 0x080fee0000041814 */
[----:B------:R-:W-:Y:S01]  /*103f0*/  MUFU.EX2 R72, R72 ;  /* 0x0000004800487308 */ /* 0x000fe20000000800 */
[C---:B------:R-:W-:Y:S08]  /*10400*/  HMMA.16816.F32.BF16 R24, R48.reuse, R52, R24 ;  /* 0x000000343018723c */ /* 0x040ff00000041818 */
[-C--:B------:R-:W-:Y:S01]  /*10410*/  HMMA.16816.F32.BF16 R32, R48, R54.reuse, R32 ;  /* 0x000000363020723c */ /* 0x080fe20000041820 */
[----:B------:R-:W-:Y:S07]  /*10420*/  MUFU.EX2 R73, R73 ;  /* 0x0000004900497308 */ /* 0x000fee0000000800 */
[C---:B------:R-:W-:Y:S01]  /*10430*/  HMMA.16816.F32.BF16 R100, R40.reuse, R54, R100 ;  /* 0x000000362864723c */ /* 0x040fe20000041864 */
[----:B------:R-:W4:Y:S02]  /*10440*/  LDSM.16.MT88.4 R52, [R225+0x1900] ;  /* 0x00190000e134783b */ /* 0x000f240000004200 */
[----:B------:R-:W-:Y:S05]  /*10450*/  MUFU.EX2 R74, R74 ;  /* 0x0000004a004a7308 */ /* 0x000fea0000000800 */
[-C--:B------:R-:W-:Y:S05]  /*10460*/  HMMA.16816.F32.BF16 R28, R40, R64.reuse, R28 ;  /* 0x00000040281c723c */ /* 0x080fea000004181c */
[----:B------:R-:W-:Y:S03]  /*10470*/  MUFU.EX2 R75, R75 ;  /* 0x0000004b004b7308 */ /* 0x000fe60000000800 */
[C---:B------:R-:W-:Y:S07]  /*10480*/  HMMA.16816.F32.BF16 R104, R48.reuse, R64, R104 ;  /* 0x000000403068723c */ /* 0x040fee0000041868 */
[----:B------:R-:W-:Y:S01]  /*10490*/  MUFU.EX2 R76, R76 ;  /* 0x0000004c004c7308 */ /* 0x000fe20000000800 */
[-C--:B------:R-:W-:Y:S04]  /*104a0*/  HMMA.16816.F32.BF16 R108, R48, R66.reuse, R108 ;  /* 0x00000042306c723c */ /* 0x080fe8000004186c */
[--C-:B------:R-:W-:Y:S02]  /*104b0*/  FFMA.FTZ R64, R68, c[0x0][0x2d0], -R205.reuse ;  /* 0x0000b40044407a23 */ /* 0x100fe400000108cd */
[--C-:B------:R-:W-:Y:S02]  /*104c0*/  FFMA.FTZ R65, R69, c[0x0][0x2d0], -R205.reuse ;  /* 0x0000b40045417a23 */ /* 0x100fe400000108cd */
[C---:B------:R-:W-:Y:S01]  /*104d0*/  HMMA.16816.F32.BF16 R112, R40.reuse, R66, R112 ;  /* 0x000000422870723c */ /* 0x040fe20000041870 */
[----:B------:R-:W-:Y:S03]  /*104e0*/  MUFU.EX2 R77, R77 ;  /* 0x0000004d004d7308 */ /* 0x000fe60000000800 */
[--C-:B------:R-:W-:Y:S02]  /*104f0*/  FFMA.FTZ R68, R80, c[0x0][0x2d0], -R205.reuse ;  /* 0x0000b40050447a23 */ /* 0x100fe400000108cd */
[--C-:B------:R-:W-:Y:S02]  /*10500*/  FFMA.FTZ R69, R81, c[0x0][0x2d0], -R205.reuse ;  /* 0x0000b40051457a23 */ /* 0x100fe400000108cd */
[-C--:B--2---:R-:W-:Y:S03]  /*10510*/  HMMA.16816.F32.BF16 R36, R40, R44.reuse, R36 ;  /* 0x0000002c2824723c */ /* 0x084fe60000041824 */
[----:B------:R-:W2:Y:S01]  /*10520*/  MUFU.EX2 R64, R64 ;  /* 0x0000004000407308 */ /* 0x000ea20000000800 */
[--C-:B------:R-:W-:Y:S02]  /*10530*/  FFMA.FTZ R66, R70, c[0x0][0x2d0], -R204.reuse ;  /* 0x0000b40046427a23 */ /* 0x100fe400000108cc */
[--C-:B------:R-:W-:Y:S02]  /*10540*/  FFMA.FTZ R67, R71, c[0x0][0x2d0], -R204.reuse ;  /* 0x0000b40047437a23 */ /* 0x100fe400000108cc */
[C---:B------:R-:W-:Y:S04]  /*10550*/  HMMA.16816.F32.BF16 R116, R48.reuse, R44, R116 ;  /* 0x0000002c3074723c */ /* 0x040fe80000041874 */
[--C-:B------:R-:W-:Y:S01]  /*10560*/  FFMA.FTZ R70, R82, c[0x0][0x2d0], -R204.reuse ;  /* 0x0000b40052467a23 */ /* 0x100fe200000108cc */
[----:B------:R-:W5:Y:S01]  /*10570*/  MUFU.EX2 R65, R65 ;  /* 0x0000004100417308 */ /* 0x000f620000000800 */
[--C-:B------:R-:W-:Y:S01]  /*10580*/  FFMA.FTZ R71, R83, c[0x0][0x2d0], -R204.reuse ;  /* 0x0000b40053477a23 */ /* 0x100fe200000108cc */
[----:B------:R-:W-:Y:S01]  /*10590*/  F2FP.BF16.PACK_AB R44, R148, R153 ;  /* 0x00000099942c723e */ /* 0x000fe200000010ff */
[-C--:B------:R-:W-:Y:S01]  /*105a0*/  HMMA.16816.F32.BF16 R120, R48, R46.reuse, R120 ;  /* 0x0000002e3078723c */ /* 0x080fe20000041878 */
[----:B------:R-:W2:Y:S03]  /*105b0*/  LDSM.16.MT88.4 R48, [R220+0x1900] ;  /* 0x00190000dc30783b */ /* 0x000ea60000004200 */
[----:B------:R-:W-:Y:S01]  /*105c0*/  F2FP.BF16.PACK_AB R45, R149, R154 ;  /* 0x0000009a952d723e */ /* 0x000fe200000010ff */
[----:B------:R-:W-:Y:S02]  /*105d0*/  FFMA.FTZ R81, R85, c[0x0][0x2d0], -R205 ;  /* 0x0000b40055517a23 */ /* 0x000fe400000108cd */
[--C-:B------:R-:W-:Y:S01]  /*105e0*/  FFMA.FTZ R85, R98, c[0x0][0x2d0], -R204.reuse ;  /* 0x0000b40062557a23 */ /* 0x100fe200000108cc */
[----:B------:R-:W-:Y:S01]  /*105f0*/  HMMA.16816.F32.BF16 R124, R40, R46, R124 ;  /* 0x0000002e287c723c */ /* 0x000fe2000004187c */
[----:B------:R-:W-:Y:S03]  /*10600*/  MUFU.EX2 R66, R66 ;  /* 0x0000004200427308 */ /* 0x000fe60000000800 */
[-C--:B------:R-:W-:Y:S01]  /*10610*/  MOV R98, R151.reuse ;  /* 0x0000009700627202 */ /* 0x080fe20000000f00 */
[--C-:B------:R-:W-:Y:S02]  /*10620*/  FFMA.FTZ R82, R86, c[0x0][0x2d0], -R204.reuse ;  /* 0x0000b40056527a23 */ /* 0x100fe400000108cc */
[----:B------:R-:W-:Y:S01]  /*10630*/  F2FP.BF16.PACK_AB R42, R145, R150 ;  /* 0x00000096912a723e */ /* 0x000fe200000010ff */
[--C-:B------:R-:W-:Y:S01]  /*10640*/  FFMA.FTZ R83, R87, c[0x0][0x2d0], -R204.reuse ;  /* 0x0000b40057537a23 */ /* 0x100fe200000108cc */
[----:B------:R-:W-:Y:S02]  /*10650*/  F2FP.BF16.PACK_AB R43, R144, R151 ;  /* 0x00000097902b723e */ /* 0x000fe400000010ff */
[----:B------:R-:W-:Y:S01]  /*10660*/  MUFU.EX2 R67, R67 ;  /* 0x0000004300437308 */ /* 0x000fe20000000800 */
[----:B------:R-:W-:Y:S01]  /*10670*/  F2FP.BF16.PACK_AB R40, R252, R251 ;  /* 0x000000fbfc28723e */ /* 0x000fe200000010ff */
[----:B------:R-:W-:Y:S01]  /*10680*/  FFMA.FTZ R204, R99, c[0x0][0x2d0], -R204 ;  /* 0x0000b40063cc7a23 */ /* 0x000fe200000108cc */
[----:B------:R-:W-:Y:S01]  /*10690*/  F2FP.BF16.PACK_AB R41, R155, R152 ;  /* 0x000000989b29723e */ /* 0x000fe200000010ff */
[--C-:B------:R-:W-:Y:S01]  /*106a0*/  FFMA.FTZ R87, R89, c[0x0][0x2d0], -R202.reuse ;  /* 0x0000b40059577a23 */ /* 0x100fe200000108ca */
[----:B------:R-:W-:Y:S01]  /*106b0*/  MOV R99, R150 ;  /* 0x0000009600637202 */ /* 0x000fe20000000f00 */
[--C-:B------:R-:W-:Y:S01]  /*106c0*/  FFMA.FTZ R89, R91, c[0x0][0x2d0], -R201.reuse ;  /* 0x0000b4005b597a23 */ /* 0x100fe200000108c9 */
[----:B------:R-:W-:Y:S01]  /*106d0*/  MOV R91, R149 ;  /* 0x00000095005b7202 */ /* 0x000fe20000000f00 */
[--C-:B------:R-:W-:Y:S01]  /*106e0*/  FFMA.FTZ R86, R88, c[0x0][0x2d0], -R202.reuse ;  /* 0x0000b40058567a23 */ /* 0x100fe200000108ca */
[----:B-1----:R-:W-:Y:S01]  /*106f0*/  F2FP.BF16.PACK_AB R46, R61, R60 ;  /* 0x0000003c3d2e723e */ /* 0x002fe200000010ff */
[-C--:B----4-:R-:W-:Y:S01]  /*10700*/  HMMA.16816.F32.BF16 R4, R40, R52.reuse, R4 ;  /* 0x000000342804723c */ /* 0x090fe20000041804 */
[----:B------:R-:W1:Y:S02]  /*10710*/  MUFU.EX2 R68, R68 ;  /* 0x0000004400447308 */ /* 0x000e640000000800 */
[----:B---3--:R-:W-:Y:S01]  /*10720*/  F2FP.BF16.PACK_AB R47, R63, R62 ;  /* 0x0000003e3f2f723e */ /* 0x008fe200000010ff */
[----:B------:R-:W-:Y:S02]  /*10730*/  FFMA.FTZ R88, R90, c[0x0][0x2d0], -R201 ;  /* 0x0000b4005a587a23 */ /* 0x000fe400000108c9 */
[--C-:B------:R-:W-:Y:S01]  /*10740*/  FFMA.FTZ R90, R92, c[0x0][0x2d0], -R202.reuse ;  /* 0x0000b4005c5a7a23 */ /* 0x100fe200000108ca */
[----:B------:R-:W-:Y:S01]  /*10750*/  MOV R92, R148 ;  /* 0x00000094005c7202 */ /* 0x000fe20000000f00 */
[--C-:B------:R-:W-:Y:S01]  /*10760*/  FFMA.FTZ R80, R84, c[0x0][0x2d0], -R205.reuse ;  /* 0x0000b40054507a23 */ /* 0x100fe200000108cd */
[----:B------:R-:W-:Y:S01]  /*10770*/  LDSM.16.MT88.4 R148, [R225+0x2900] ;  /* 0x00290000e194783b */ /* 0x000fe20000004200 */
[C---:B------:R-:W-:Y:S01]  /*10780*/  HMMA.16816.F32.BF16 R8, R44.reuse, R52, R8 ;  /* 0x000000342c08723c */ /* 0x040fe20000041808 */
[----:B------:R-:W3:Y:S03]  /*10790*/  MUFU.EX2 R69, R69 ;  /* 0x0000004500457308 */ /* 0x000ee60000000800 */
[--C-:B------:R-:W-:Y:S01]  /*107a0*/  FFMA.FTZ R84, R96, c[0x0][0x2d0], -R205.reuse ;  /* 0x0000b40060547a23 */ /* 0x100fe200000108cd */
[----:B------:R-:W-:Y:S01]  /*107b0*/  MOV R96, R144 ;  /* 0x0000009000607202 */ /* 0x000fe20000000f00 */
[----:B------:R-:W-:Y:S01]  /*107c0*/  FFMA.FTZ R205, R97, c[0x0][0x2d0], -R205 ;  /* 0x0000b40061cd7a23 */ /* 0x000fe200000108cd */
[----:B------:R-:W-:Y:S01]  /*107d0*/  MOV R97, R145 ;  /* 0x0000009100617202 */ /* 0x000fe20000000f00 */
[-C--:B------:R-:W-:Y:S03]  /*107e0*/  HMMA.16816.F32.BF16 R12, R44, R54.reuse, R12 ;  /* 0x000000362c0c723c */ /* 0x080fe6000004180c */
[----:B------:R-:W-:Y:S01]  /*107f0*/  MUFU.EX2 R70, R70 ;  /* 0x0000004600467308 */ /* 0x000fe20000000800 */
[----:B------:R-:W-:Y:S01]  /*10800*/  FFMA.FTZ R202, R93, c[0x0][0x2d0], -R202 ;  /* 0x0000b4005dca7a23 */ /* 0x000fe200000108ca */
[----:B------:R-:W-:Y:S01]  /*10810*/  MOV R93, R155 ;  /* 0x0000009b005d7202 */ /* 0x000fe20000000f00 */
[----:B------:R-:W-:Y:S02]  /*10820*/  FADD.FTZ R194, R99, R194 ;  /* 0x000000c263c27221 */ /* 0x000fe40000010000 */
[C---:B------:R-:W-:Y:S01]  /*10830*/  HMMA.16816.F32.BF16 R16, R40.reuse, R54, R16 ;  /* 0x000000362810723c */ /* 0x040fe20000041810 */
[----:B------:R-:W4:Y:S03]  /*10840*/  LDSM.16.MT88.4 R52, [R218+0x1900] ;  /* 0x00190000da34783b */ /* 0x000f260000004200 */
[----:B------:R-:W-:Y:S01]  /*10850*/  FADD.FTZ R194, R97, R194 ;  /* 0x000000c261c27221 */ /* 0x000fe20000010000 */
[----:B------:R-:W-:Y:S03]  /*10860*/  MUFU.EX2 R71, R71 ;  /* 0x0000004700477308 */ /* 0x000fe60000000800 */
[-C--:B--2---:R-:W-:Y:S04]  /*10870*/  HMMA.16816.F32.BF16 R20, R40, R48.reuse, R20 ;  /* 0x000000302814723c */ /* 0x084fe80000041814 */
[----:B------:R-:W-:Y:S03]  /*10880*/  FADD.FTZ R194, R64, R194 ;  /* 0x000000c240c27221 */ /* 0x000fe60000010000 */
[----:B------:R-:W-:Y:S01]  /*10890*/  MUFU.EX2 R78, R78 ;  /* 0x0000004e004e7308 */ /* 0x000fe20000000800 */
[C---:B------:R-:W-:Y:S04]  /*108a0*/  HMMA.16816.F32.BF16 R24, R44.reuse, R48, R24 ;  /* 0x000000302c18723c */ /* 0x040fe80000041818 */
[----:B-----5:R-:W-:Y:S04]  /*108b0*/  FADD.FTZ R194, R65, R194 ;  /* 0x000000c241c27221 */ /* 0x020fe80000010000 */
[-C--:B------:R-:W-:Y:S01]  /*108c0*/  HMMA.16816.F32.BF16 R32, R44, R50.reuse, R32 ;  /* 0x000000322c20723c */ /* 0x080fe20000041820 */
[----:B------:R-:W-:Y:S03]  /*108d0*/  MUFU.EX2 R79, R79 ;  /* 0x0000004f004f7308 */ /* 0x000fe60000000800 */
[----:B-1----:R-:W-:Y:S04]  /*108e0*/  FADD.FTZ R194, R68, R194 ;  /* 0x000000c244c27221 */ /* 0x002fe80000010000 */
[C---:B------:R-:W-:Y:S01]  /*108f0*/  HMMA.16816.F32.BF16 R100, R40.reuse, R50, R100 ;  /* 0x000000322864723c */ /* 0x040fe20000041864 */
[----:B------:R-:W1:Y:S02]  /*10900*/  LDSM.16.MT88.4 R48, [R225+0x2100] ;  /* 0x00210000e130783b */ /* 0x000e640000004200 */
[----:B------:R-:W2:Y:S01]  /*10910*/  MUFU.EX2 R80, R80 ;  /* 0x0000005000507308 */ /* 0x000ea20000000800 */
[----:B---3--:R-:W-:Y:S04]  /*10920*/  FADD.FTZ R194, R69, R194 ;  /* 0x000000c245c27221 */ /* 0x008fe80000010000 */
[-C--:B------:R-:W-:Y:S05]  /*10930*/  HMMA.16816.F32.BF16 R28, R40, R56.reuse, R28 ;  /* 0x00000038281c723c */ /* 0x080fea000004181c */
[----:B------:R-:W3:Y:S03]  /*10940*/  MUFU.EX2 R81, R81 ;  /* 0x0000005100517308 */ /* 0x000ee60000000800 */
[C---:B------:R-:W-:Y:S07]  /*10950*/  HMMA.16816.F32.BF16 R104, R44.reuse, R56, R104 ;  /* 0x000000382c68723c */ /* 0x040fee0000041868 */
[----:B------:R-:W-:Y:S01]  /*10960*/  MUFU.EX2 R82, R82 ;  /* 0x0000005200527308 */ /* 0x000fe20000000800 */
[-C--:B------:R-:W-:Y:S04]  /*10970*/  HMMA.16816.F32.BF16 R108, R44, R58.reuse, R108 ;  /* 0x0000003a2c6c723c */ /* 0x080fe8000004186c */
[----:B--2---:R-:W-:Y:S04]  /*10980*/  FADD.FTZ R194, R80, R194 ;  /* 0x000000c250c27221 */ /* 0x004fe80000010000 */
[C---:B------:R-:W-:Y:S01]  /*10990*/  HMMA.16816.F32.BF16 R112, R40.reuse, R58, R112 ;  /* 0x0000003a2870723c */ /* 0x040fe20000041870 */
[----:B------:R-:W-:Y:S01]  /*109a0*/  LDSM.16.MT88.4 R56, [R219+0x2100] ;  /* 0x00210000db38783b */ /* 0x000fe20000004200 */
[----:B------:R-:W-:Y:S02]  /*109b0*/  MUFU.EX2 R83, R83 ;  /* 0x0000005300537308 */ /* 0x000fe40000000800 */
[----:B---3--:R-:W-:Y:S04]  /*109c0*/  FADD.FTZ R194, R81, R194 ;  /* 0x000000c251c27221 */ /* 0x008fe80000010000 */
[-C--:B----4-:R-:W-:Y:S04]  /*109d0*/  HMMA.16816.F32.BF16 R36, R40, R52.reuse, R36 ;  /* 0x000000342824723c */ /* 0x090fe80000041824 */
[----:B------:R-:W2:Y:S04]  /*109e0*/  MUFU.EX2 R84, R84 ;  /* 0x0000005400547308 */ /* 0x000ea80000000800 */
[C---:B------:R-:W-:Y:S06]  /*109f0*/  HMMA.16816.F32.BF16 R116, R44.reuse, R52, R116 ;  /* 0x000000342c74723c */ /* 0x040fec0000041874 */
[----:B------:R-:W3:Y:S02]  /*10a00*/  MUFU.EX2 R205, R205 ;  /* 0x000000cd00cd7308 */ /* 0x000ee40000000800 */
[-C--:B------:R-:W-:Y:S07]  /*10a10*/  HMMA.16816.F32.BF16 R120, R44, R54.reuse, R120 ;  /* 0x000000362c78723c */ /* 0x080fee0000041878 */
[----:B------:R-:W-:Y:S01]  /*10a20*/  F2FP.BF16.PACK_AB R44, R73, R72 ;  /* 0x00000048492c723e */ /* 0x000fe200000010ff */
[----:B------:R-:W-:Y:S01]  /*10a30*/  HMMA.16816.F32.BF16 R124, R40, R54, R124 ;  /* 0x00000036287c723c */ /* 0x000fe2000004187c */
[----:B------:R-:W4:Y:S01]  /*10a40*/  LDSM.16.MT88.4 R52, [R220+0x2100] ;  /* 0x00210000dc34783b */ /* 0x000f220000004200 */
[----:B------:R-:W-:Y:S02]  /*10a50*/  MUFU.EX2 R85, R85 ;  /* 0x0000005500557308 */ /* 0x000fe40000000800 */
[----:B------:R-:W-:Y:S01]  /*10a60*/  F2FP.BF16.PACK_AB R45, R75, R74 ;  /* 0x0000004a4b2d723e */ /* 0x000fe200000010ff */
[----:B--2---:R-:W-:Y:S01]  /*10a70*/  FADD.FTZ R194, R84, R194 ;  /* 0x000000c254c27221 */ /* 0x004fe20000010000 */
[----:B------:R-:W-:Y:S02]  /*10a80*/  F2FP.BF16.PACK_AB R46, R77, R76 ;  /* 0x0000004c4d2e723e */ /* 0x000fe400000010ff */
[----:B------:R-:W-:Y:S04]  /*10a90*/  F2FP.BF16.PACK_AB R40, R65, R64 ;  /* 0x000000404128723e */ /* 0x000fe800000010ff */
[----:B------:R-:W-:Y:S01]  /*10aa0*/  F2FP.BF16.PACK_AB R41, R67, R66 ;  /* 0x000000424329723e */ /* 0x000fe200000010ff */
[----:B------:R-:W-:Y:S01]  /*10ab0*/  MUFU.EX2 R204, R204 ;  /* 0x000000cc00cc7308 */ /* 0x000fe20000000800 */
[----:B------:R-:W-:Y:S01]  /*10ac0*/  F2FP.BF16.PACK_AB R42, R69, R68 ;  /* 0x00000044452a723e */ /* 0x000fe200000010ff */
[----:B---3--:R-:W-:Y:S01]  /*10ad0*/  FADD.FTZ R243, R205, R194 ;  /* 0x000000c2cdf37221 */ /* 0x008fe20000010000 */
[----:B------:R-:W-:Y:S02]  /*10ae0*/  F2FP.BF16.PACK_AB R43, R71, R70 ;  /* 0x00000046472b723e */ /* 0x000fe400000010ff */
[----:B------:R-:W-:Y:S05]  /*10af0*/  F2FP.BF16.PACK_AB R47, R79, R78 ;  /* 0x0000004e4f2f723e */ /* 0x000fea00000010ff */
[-C--:B-1----:R-:W-:Y:S01]  /*10b00*/  HMMA.16816.F32.BF16 R4, R40, R48.reuse, R4 ;  /* 0x000000302804723c */ /* 0x082fe20000041804 */
[----:B------:R-:W-:Y:S07]  /*10b10*/  MUFU.EX2 R86, R86 ;  /* 0x0000005600567308 */ /* 0x000fee0000000800 */
[C---:B------:R-:W-:Y:S03]  /*10b20*/  HMMA.16816.F32.BF16 R8, R44.reuse, R48, R8 ;  /* 0x000000302c08723c */ /* 0x040fe60000041808 */
[----:B------:R-:W1:Y:S05]  /*10b30*/  MUFU.EX2 R87, R87 ;  /* 0x0000005700577308 */ /* 0x000e6a0000000800 */
[-C--:B------:R-:W-:Y:S05]  /*10b40*/  HMMA.16816.F32.BF16 R12, R44, R50.reuse, R12 ;  /* 0x000000322c0c723c */ /* 0x080fea000004180c */
[----:B------:R-:W-:Y:S03]  /*10b50*/  MUFU.EX2 R88, R88 ;  /* 0x0000005800587308 */ /* 0x000fe60000000800 */
[C---:B------:R-:W-:Y:S01]  /*10b60*/  HMMA.16816.F32.BF16 R16, R40.reuse, R50, R16 ;  /* 0x000000322810723c */ /* 0x040fe20000041810 */
[----:B------:R-:W2:Y:S06]  /*10b70*/  LDSM.16.MT88.4 R48, [R218+0x2100] ;  /* 0x00210000da30783b */ /* 0x000eac0000004200 */
[----:B------:R-:W3:Y:S01]  /*10b80*/  MUFU.EX2 R89, R89 ;  /* 0x0000005900597308 */ /* 0x000ee20000000800 */
[-C--:B----4-:R-:W-:Y:S08]  /*10b90*/  HMMA.16816.F32.BF16 R20, R40, R52.reuse, R20 ;  /* 0x000000342814723c */ /* 0x090ff00000041814 */
[C---:B------:R-:W-:Y:S01]  /*10ba0*/  HMMA.16816.F32.BF16 R24, R44.reuse, R52, R24 ;  /* 0x000000342c18723c */ /* 0x040fe20000041818 */
[----:B------:R-:W-:Y:S07]  /*10bb0*/  MUFU.EX2 R90, R90 ;  /* 0x0000005a005a7308 */ /* 0x000fee0000000800 */
[-C--:B------:R-:W-:Y:S03]  /*10bc0*/  HMMA.16816.F32.BF16 R32, R44, R54.reuse, R32 ;  /* 0x000000362c20723c */ /* 0x080fe60000041820 */
[----:B------:R-:W4:Y:S05]  /*10bd0*/  MUFU.EX2 R202, R202 ;  /* 0x000000ca00ca7308 */ /* 0x000f2a0000000800 */
[C---:B------:R-:W-:Y:S01]  /*10be0*/  HMMA.16816.F32.BF16 R100, R40.reuse, R54, R100 ;  /* 0x000000362864723c */ /* 0x040fe20000041864 */
[----:B------:R-:W5:Y:S07]  /*10bf0*/  LDSM.16.MT88.4 R52, [R220+0x2900] ;  /* 0x00290000dc34783b */ /* 0x000f6e0000004200 */
[-C--:B------:R-:W-:Y:S08]  /*10c00*/  HMMA.16816.F32.BF16 R28, R40, R56.reuse, R28 ;  /* 0x00000038281c723c */ /* 0x080ff0000004181c */
[C---:B------:R-:W-:Y:S07]  /*10c10*/  HMMA.16816.F32.BF16 R104, R44.reuse, R56, R104 ;  /* 0x000000382c68723c */ /* 0x040fee0000041868 */
[--C-:B------:R-:W-:Y:S01]  /*10c20*/  FFMA.FTZ R56, R94, c[0x0][0x2d0], -R201.reuse ;  /* 0x0000b4005e387a23 */ /* 0x100fe200000108c9 */
[-C--:B------:R-:W-:Y:S04]  /*10c30*/  HMMA.16816.F32.BF16 R108, R44, R58.reuse, R108 ;  /* 0x0000003a2c6c723c */ /* 0x080fe8000004186c */
[----:B------:R-:W-:Y:S01]  /*10c40*/  FFMA.FTZ R201, R95, c[0x0][0x2d0], -R201 ;  /* 0x0000b4005fc97a23 */ /* 0x000fe200000108c9 */
[----:B------:R-:W-:Y:S01]  /*10c50*/  MUFU.EX2 R56, R56 ;  /* 0x0000003800387308 */ /* 0x000fe20000000800 */
[----:B------:R-:W-:Y:S02]  /*10c60*/  MOV R57, R154 ;  /* 0x0000009a00397202 */ /* 0x000fe40000000f00 */
[C---:B------:R-:W-:Y:S04]  /*10c70*/  HMMA.16816.F32.BF16 R112, R40.reuse, R58, R112 ;  /* 0x0000003a2870723c */ /* 0x040fe80000041870 */
[----:B------:R-:W-:Y:S01]  /*10c80*/  FADD.FTZ R187, R57, R187 ;  /* 0x000000bb39bb7221 */ /* 0x000fe20000010000 */
[----:B------:R-:W-:Y:S02]  /*10c90*/  MOV R94, R153 ;  /* 0x00000099005e7202 */ /* 0x000fe40000000f00 */
[----:B------:R-:W1:Y:S01]  /*10ca0*/  MUFU.EX2 R201, R201 ;  /* 0x000000c900c97308 */ /* 0x000e620000000800 */
[-C--:B--2---:R-:W-:Y:S04]  /*10cb0*/  HMMA.16816.F32.BF16 R36, R40, R48.reuse, R36 ;  /* 0x000000302824723c */ /* 0x084fe80000041824 */
[----:B------:R-:W-:Y:S01]  /*10cc0*/  MOV R95, R152 ;  /* 0x00000098005f7202 */ /* 0x000fe20000000f00 */
        /* <DEDUP_REMOVED lines=9> */
[----:B------:R-:W-:Y:S04]  /*10d60*/  HMMA.16816.F32.BF16 R124, R40, R50, R124 ;  /* 0x00000032287c723c */ /* 0x000fe8000004187c */
[----:B---3--:R-:W-:Y:S01]  /*10d70*/  F2FP.BF16.PACK_AB R45, R89, R88 ;  /* 0x00000058592d723e */ /* 0x008fe200000010ff */
[----:B------:R-:W-:Y:S01]  /*10d80*/  FADD.FTZ R196, R98, R196 ;  /* 0x000000c462c47221 */ /* 0x000fe20000010000 */
[----:B----4-:R-:W-:Y:S01]  /*10d90*/  F2FP.BF16.PACK_AB R46, R202, R90 ;  /* 0x0000005aca2e723e */ /* 0x010fe200000010ff */
[----:B------:R-:W-:Y:S01]  /*10da0*/  FADD.FTZ R187, R62, R187 ;  /* 0x000000bb3ebb7221 */ /* 0x000fe20000010000 */
[----:B------:R-:W-:Y:S01]  /*10db0*/  F2FP.BF16.PACK_AB R40, R81, R80 ;  /* 0x000000505128723e */ /* 0x000fe200000010ff */
[----:B------:R-:W-:Y:S03]  /*10dc0*/  FADD.FTZ R196, R96, R196 ;  /* 0x000000c460c47221 */ /* 0x000fe60000010000 */
[----:B------:R-:W-:Y:S01]  /*10dd0*/  F2FP.BF16.PACK_AB R41, R83, R82 ;  /* 0x000000525329723e */ /* 0x000fe200000010ff */
[----:B------:R-:W-:Y:S01]  /*10de0*/  FADD.FTZ R172, R61, R172 ;  /* 0x000000ac3dac7221 */ /* 0x000fe20000010000 */
[----:B------:R-:W-:Y:S01]  /*10df0*/  F2FP.BF16.PACK_AB R42, R205, R84 ;  /* 0x00000054cd2a723e */ /* 0x000fe200000010ff */
[----:B------:R-:W-:Y:S01]  /*10e00*/  FADD.FTZ R187, R63, R187 ;  /* 0x000000bb3fbb7221 */ /* 0x000fe20000010000 */
[----:B------:R-:W-:Y:S01]  /*10e10*/  F2FP.BF16.PACK_AB R43, R204, R85 ;  /* 0x00000055cc2b723e */ /* 0x000fe200000010ff */
[----:B------:R-:W-:Y:S01]  /*10e20*/  FADD.FTZ R196, R66, R196 ;  /* 0x000000c442c47221 */ /* 0x000fe20000010000 */
[----:B------:R-:W-:Y:S01]  /*10e30*/  F2FP.BF16.PACK_AB R47, R201, R56 ;  /* 0x00000038c92f723e */ /* 0x000fe200000010ff */
[----:B------:R-:W-:Y:S02]  /*10e40*/  FADD.FTZ R172, R72, R172 ;  /* 0x000000ac48ac7221 */ /* 0x000fe40000010000 */
[----:B------:R-:W-:Y:S02]  /*10e50*/  FADD.FTZ R187, R74, R187 ;  /* 0x000000bb4abb7221 */ /* 0x000fe40000010000 */
[-C--:B------:R-:W-:Y:S01]  /*10e60*/  HMMA.16816.F32.BF16 R160, R40, R148.reuse, R4 ;  /* 0x0000009428a0723c */ /* 0x080fe20000041804 */
[----:B------:R-:W1:Y:S02]  /*10e70*/  LDSM.16.MT88.4 R4, [R219+0x2900] ;  /* 0x00290000db04783b */ /* 0x000e640000004200 */
[----:B------:R-:W-:Y:S02]  /*10e80*/  FADD.FTZ R196, R67, R196 ;  /* 0x000000c443c47221 */ /* 0x000fe40000010000 */
[----:B------:R-:W-:Y:S02]  /*10e90*/  FADD.FTZ R172, R73, R172 ;  /* 0x000000ac49ac7221 */ /* 0x000fe40000010000 */
[----:B------:R-:W-:Y:S01]  /*10ea0*/  FADD.FTZ R187, R75, R187 ;  /* 0x000000bb4bbb7221 */ /* 0x000fe20000010000 */
[C---:B------:R-:W-:Y:S01]  /*10eb0*/  HMMA.16816.F32.BF16 R156, R44.reuse, R148, R8 ;  /* 0x000000942c9c723c */ /* 0x040fe20000041808 */
[----:B------:R-:W2:Y:S03]  /*10ec0*/  LDSM.16.MT88.4 R8, [R218+0x2900] ;  /* 0x00290000da08783b */ /* 0x000ea60000004200 */
        /* <DEDUP_REMOVED lines=8> */
[-C--:B-----5:R-:W-:Y:S04]  /*10f50*/  HMMA.16816.F32.BF16 R144, R40, R52.reuse, R20 ;  /* 0x000000342890723c */ /* 0x0a0fe80000041814 */
        /* <DEDUP_REMOVED lines=11> */
[-C--:B-1----:R-:W-:Y:S04]  /*11010*/  HMMA.16816.F32.BF16 R132, R40, R4.reuse, R28 ;  /* 0x000000042884723c */ /* 0x082fe8000004181c */
[----:B------:R-:W-:Y:S02]  /*11020*/  FADD.FTZ R187, R56, R187 ;  /* 0x000000bb38bb7221 */ /* 0x000fe40000010000 */
[----:B------:R-:W-:Y:S02]  /*11030*/  FADD.FTZ R242, R204, R196 ;  /* 0x000000c4ccf27221 */ /* 0x000fe40000010000 */
[C---:B------:R-:W-:Y:S04]  /*11040*/  HMMA.16816.F32.BF16 R104, R44.reuse, R4, R104 ;  /* 0x000000042c68723c */ /* 0x040fe80000041868 */
[----:B------:R-:W-:Y:S02]  /*11050*/  FADD.FTZ R241, R202, R172 ;  /* 0x000000accaf17221 */ /* 0x000fe40000010000 */
[----:B------:R-:W-:Y:S02]  /*11060*/  FADD.FTZ R240, R201, R187 ;  /* 0x000000bbc9f07221 */ /* 0x000fe40000010000 */
[-C--:B------:R-:W-:Y:S08]  /*11070*/  HMMA.16816.F32.BF16 R108, R44, R6.reuse, R108 ;  /* 0x000000062c6c723c */ /* 0x080ff0000004186c */
[C---:B------:R-:W-:Y:S08]  /*11080*/  HMMA.16816.F32.BF16 R112, R40.reuse, R6, R112 ;  /* 0x000000062870723c */ /* 0x040ff00000041870 */
[-C--:B--2---:R-:W-:Y:S08]  /*11090*/  HMMA.16816.F32.BF16 R128, R40, R8.reuse, R36 ;  /* 0x000000082880723c */ /* 0x084ff00000041824 */
[C---:B------:R-:W-:Y:S08]  /*110a0*/  HMMA.16816.F32.BF16 R116, R44.reuse, R8, R116 ;  /* 0x000000082c74723c */ /* 0x040ff00000041874 */
[-C--:B------:R-:W-:Y:S07]  /*110b0*/  HMMA.16816.F32.BF16 R120, R44, R10.reuse, R120 ;  /* 0x0000000a2c78723c */ /* 0x080fee0000041878 */
[----:B------:R-:W-:Y:S01]  /*110c0*/  MOV R44, R168 ;  /* 0x000000a8002c7202 */ /* 0x000fe20000000f00 */
[----:B------:R-:W-:Y:S01]  /*110d0*/  HMMA.16816.F32.BF16 R124, R40, R10, R124 ;  /* 0x0000000a287c723c */ /* 0x000fe2000004187c */
[----:B------:R-:W-:-:S07]  /*110e0*/  @P0 BRA `(.L_x_2454) ;  /* 0xffffc77000000947 */ /* 0x000fce000383ffff */
.L_x_2451:
[----:B------:R-:W-:-:S13]  /*110f0*/  ISETP.GE.AND P0, PT, R244, R230, PT ;  /* 0x000000e6f400720c */ /* 0x000fda0003f06270 */
[----:B------:R-:W-:Y:S05]  /*11100*/  @!P0 BRA `(.L_x_2455) ;  /* 0x00005ac000008947 */ /* 0x000fea0003800000 */
[----:B------:R-:W-:Y:S01]  /*11110*/  IMAD.MOV.U32 R166, RZ, RZ, R2 ;  /* 0x000000ffffa67224 */ /* 0x000fe200078e0002 */
[----:B------:R-:W-:Y:S01]  /*11120*/  MOV R164, R44 ;  /* 0x0000002c00a47202 */ /* 0x000fe20000000f00 */
[----:B------:R-:W-:Y:S01]  /*11130*/  IMAD.MOV.U32 R167, RZ, RZ, R3 ;  /* 0x000000ffffa77224 */ /* 0x000fe200078e0003 */
[----:B------:R-:W-:Y:S02]  /*11140*/  MOV R165, R0 ;  /* 0x0000000000a57202 */ /* 0x000fe40000000f00 */
.L_x_2473:
[----:B------:R-:W-:Y:S04]  /*11150*/  DEPBAR.LE SB0, 0x0 ;  /* 0x000080000000791a */ /* 0x000fe80000000000 */
[----:B------:R-:W-:Y:S01]  /*11160*/  BAR.SYNC.DEFER_BLOCKING 0x0 ;  /* 0x0000000000007b1d */ /* 0x000fe20000010000 */
[----:B------:R-:W-:Y:S01]  /*11170*/  IMAD.WIDE.U32 R2, R232, c[0x0][0x208], RZ ;  /* 0x00008200e8027a25 */ /* 0x000fe200078e00ff */
[----:B------:R-:W-:Y:S05]  /*11180*/  SHF.R.S32.HI R0, RZ, 0x1f, R232 ;  /* 0x0000001fff007819 */ /* 0x000fea00000114e8 */
[----:B------:R-:W-:Y:S04]  /*11190*/  IMAD R0, R0, c[0x0][0x208], RZ ;  /* 0x0000820000007a24 */ /* 0x000fe800078e02ff */
[----:B------:R-:W-:Y:S04]  /*111a0*/  IMAD R0, R232, c[0x0][0x20c], R0 ;  /* 0x00008300e8007a24 */ /* 0x000fe800078e0200 */
[----:B------:R-:W-:Y:S01]  /*111b0*/  IMAD.IADD R3, R3, 0x1, R0 ;  /* 0x0000000103037824 */ /* 0x000fe200078e0200 */
[----:B------:R-:W-:Y:S03]  /*111c0*/  SHF.R.S32.HI R0, RZ, 0x1f, R231 ;  /* 0x0000001fff007819 */ /* 0x000fe600000114e7 */
[C---:B------:R-:W-:Y:S04]  /*111d0*/  IMAD.WIDE.U32 R2, R231.reuse, c[0x0][0x218], R2 ;  /* 0x00008600e7027a25 */ /* 0x040fe800078e0002 */
[----:B------:R-:W-:Y:S01]  /*111e0*/  IMAD R0, R0, c[0x0][0x218], RZ ;  /* 0x0000860000007a24 */ /* 0x000fe200078e02ff */
[----:B------:R-:W-:Y:S01]  /*111f0*/  LDSM.16.M88.4 R96, [R228+0x6100] ;  /* 0x00610000e460783b */ /* 0x000fe20000000200 */
[----:B------:R-:W-:Y:S02]  /*11200*/  IADD3 R188, P0, R2, UR20, RZ ;  /* 0x0000001402bc7c10 */ /* 0x000fe4000ff1e0ff */
[----:B------:R-:W-:Y:S03]  /*11210*/  IMAD R0, R231, c[0x0][0x21c], R0 ;  /* 0x00008700e7007a24 */ /* 0x000fe600078e0200 */
[----:B------:R-:W1:Y:S02]  /*11220*/  LDSM.16.M88.4 R16, [R227+0x3100] ;  /* 0x00310000e310783b */ /* 0x000e640000000200 */
[----:B------:R-:W-:Y:S02]  /*11230*/  IADD3.X R2, R3, UR12, R0, P0, !PT ;  /* 0x0000000c03027c10 */ /* 0x000fe400087fe400 */
[C---:B------:R-:W-:Y:S02]  /*11240*/  LEA R0, P0, R188.reuse, c[0x0][0x1f8], 0x1 ;  /* 0x00007e00bc007a11 */ /* 0x040fe400078008ff */
[----:B------:R-:W2:Y:S02]  /*11250*/  LDSM.16.M88.4 R92, [R228+0x8100] ;  /* 0x00810000e45c783b */ /* 0x000ea40000000200 */
[----:B------:R-:W-:Y:S04]  /*11260*/  LEA.HI.X R188, R188, c[0x0][0x1fc], R2, 0x1, P0 ;  /* 0x00007f00bcbc7a11 */ /* 0x000fe800000f0c02 */
[----:B------:R-:W3:Y:S06]  /*11270*/  LDSM.16.M88.4 R32, [R227+0x3900] ;  /* 0x00390000e320783b */ /* 0x000eec0000000200 */
[----:B------:R-:W-:Y:S06]  /*11280*/  LDSM.16.M88.4 R48, [R227+0x4100] ;  /* 0x00410000e330783b */ /* 0x000fec0000000200 */
[----:B------:R-:W-:Y:S06]  /*11290*/  LDSM.16.M88.4 R64, [R227+0x4900] ;  /* 0x00490000e340783b */ /* 0x000fec0000000200 */
[----:B------:R-:W-:Y:S06]  /*112a0*/  LDSM.16.M88.4 R80, [R227+0x5100] ;  /* 0x00510000e350783b */ /* 0x000fec0000000200 */
[----:B------:R-:W-:Y:S01]  /*112b0*/  LDSM.16.M88.4 R168, [R227+0x5900] ;  /* 0x00590000e3a8783b */ /* 0x000fe20000000200 */
[-C--:B-1----:R-:W-:Y:S05]  /*112c0*/  HMMA.16816.F32.BF16 R4, R96, R16.reuse, RZ ;  /* 0x000000106004723c */ /* 0x082fea00000418ff */
[----:B------:R-:W-:Y:S03]  /*112d0*/  LDSM.16.M88.4 R172, [R224+0x6100] ;  /* 0x00610000e0ac783b */ /* 0x000fe60000000200 */
[C---:B--2---:R-:W-:Y:S03]  /*112e0*/  HMMA.16816.F32.BF16 R8, R92.reuse, R16, RZ ;  /* 0x000000105c08723c */ /* 0x044fe600000418ff */
[----:B------:R-:W-:Y:S06]  /*112f0*/  LDSM.16.M88.4 R176, [R226] ;  /* 0x00000000e2b0783b */ /* 0x000fec0000000200 */
[----:B------:R-:W-:Y:S01]  /*11300*/  LDSM.16.M88.4 R180, [R224+0x8100] ;  /* 0x00810000e0b4783b */ /* 0x000fe20000000200 */
[-C--:B------:R-:W-:Y:S05]  /*11310*/  HMMA.16816.F32.BF16 R12, R92, R18.reuse, RZ ;  /* 0x000000125c0c723c */ /* 0x080fea00000418ff */
[----:B------:R-:W-:Y:S03]  /*11320*/  LDSM.16.M88.4 R184, [R217] ;  /* 0x00000000d9b8783b */ /* 0x000fe60000000200 */
[C---:B------:R-:W-:Y:S03]  /*11330*/  HMMA.16816.F32.BF16 R16, R96.reuse, R18, RZ ;  /* 0x000000126010723c */ /* 0x040fe600000418ff */
[----:B------:R-:W1:Y:S05]  /*11340*/  SHFL.IDX PT, R190, R0, RZ, 0x181f ;  /* 0x00181fff00be7589 */ /* 0x000e6a00000e0000 */
[-C--:B---3--:R-:W-:Y:S01]  /*11350*/  HMMA.16816.F32.BF16 R20, R96, R32.reuse, RZ ;  /* 0x000000206014723c */ /* 0x088fe200000418ff */
[----:B------:R-:W2:Y:S06]  /*11360*/  SHFL.IDX PT, R189, R0, 0x1, 0x181f ;  /* 0x00381f0000bd7f89 */ /* 0x000eac00000e0000 */
[----:B------:R-:W3:Y:S01]  /*11370*/  SHFL.IDX PT, R191, R188, RZ, 0x181f ;  /* 0x00181fffbcbf7589 */ /* 0x000ee200000e0000 */
[C---:B------:R-:W-:Y:S05]  /*11380*/  HMMA.16816.F32.BF16 R24, R92.reuse, R32, RZ ;  /* 0x000000205c18723c */ /* 0x040fea00000418ff */
[----:B------:R-:W4:Y:S03]  /*11390*/  SHFL.IDX PT, R195, R188, 0x1, 0x181f ;  /* 0x00381f00bcc37f89 */ /* 0x000f2600000e0000 */
[-C--:B------:R-:W-:Y:S03]  /*113a0*/  HMMA.16816.F32.BF16 R28, R92, R34.reuse, RZ ;  /* 0x000000225c1c723c */ /* 0x080fe600000418ff */
[----:B------:R-:W-:Y:S01]  /*113b0*/  SHFL.IDX PT, R194, R188, 0x2, 0x181f ;  /* 0x00581f00bcc27f89 */ /* 0x000fe200000e0000 */
[-C--:B-1----:R-:W-:Y:S04]  /*113c0*/  IADD3 R198, P1, R190, R236.reuse, RZ ;  /* 0x000000ecbec67210 */ /* 0x082fe80007f3e0ff */
[C---:B------:R-:W-:Y:S01]  /*113d0*/  HMMA.16816.F32.BF16 R32, R96.reuse, R34, RZ ;  /* 0x000000226020723c */ /* 0x040fe200000418ff */
[----:B------:R-:W-:Y:S03]  /*113e0*/  SHFL.IDX PT, R3, R188, 0x3, 0x181f ;  /* 0x00781f00bc037f89 */ /* 0x000fe600000e0000 */
[-C--:B--2---:R-:W-:Y:S01]  /*113f0*/  IADD3 R200, P0, R189, R236.reuse, RZ ;  /* 0x000000ecbdc87210 */ /* 0x084fe20007f1e0ff */
[--C-:B---3--:R-:W-:Y:S03]  /*11400*/  IMAD.X R199, R191, 0x1, R235.reuse, P1 ;  /* 0x00000001bfc77824 */ /* 0x108fe600008e06eb */
[-C--:B------:R-:W-:Y:S01]  /*11410*/  HMMA.16816.F32.BF16 R36, R96, R48.reuse, RZ ;  /* 0x000000306024723c */ /* 0x080fe200000418ff */
[----:B------:R-:W-:Y:S03]  /*11420*/  SHFL.IDX PT, R196, R188, 0x4, 0x181f ;  /* 0x00981f00bcc47f89 */ /* 0x000fe600000e0000 */
[--C-:B----4-:R-:W-:Y:S03]  /*11430*/  IMAD.X R201, R195, 0x1, R235.reuse, P0 ;  /* 0x00000001c3c97824 */ /* 0x110fe600000e06eb */
[----:B------:R-:W-:Y:S01]  /*11440*/  SHFL.IDX PT, R197, R188, 0x5, 0x181f ;  /* 0x00b81f00bcc57f89 */ /* 0x000fe200000e0000 */
[C---:B------:R-:W-:Y:S05]  /*11450*/  HMMA.16816.F32.BF16 R40, R92.reuse, R48, RZ ;  /* 0x000000305c28723c */ /* 0x040fea00000418ff */
[----:B------:R-:W-:Y:S03]  /*11460*/  LDSM.16.M88.4 R188, [R213] ;  /* 0x00000000d5bc783b */ /* 0x000fe60000000200 */
[-C--:B------:R-:W-:Y:S03]  /*11470*/  HMMA.16816.F32.BF16 R44, R92, R50.reuse, RZ ;  /* 0x000000325c2c723c */ /* 0x080fe600000418ff */
[----:B------:R-:W-:Y:S05]  /*11480*/  SHFL.IDX PT, R192, R0, 0x2, 0x181f ;  /* 0x00581f0000c07f89 */ /* 0x000fea00000e0000 */
[C---:B------:R-:W-:Y:S01]  /*11490*/  HMMA.16816.F32.BF16 R48, R96.reuse, R50, RZ ;  /* 0x000000326030723c */ /* 0x040fe200000418ff */
[----:B------:R-:W-:Y:S06]  /*114a0*/  SHFL.IDX PT, R193, R0, 0x3, 0x181f ;  /* 0x00781f0000c17f89 */ /* 0x000fec00000e0000 */
[----:B------:R-:W1:Y:S01]  /*114b0*/  SHFL.IDX PT, R2, R0, 0x4, 0x181f ;  /* 0x00981f0000027f89 */ /* 0x000e6200000e0000 */
[-C--:B------:R-:W-:Y:S05]  /*114c0*/  HMMA.16816.F32.BF16 R52, R96, R64.reuse, RZ ;  /* 0x000000406034723c */ /* 0x080fea00000418ff */
[----:B------:R-:W-:Y:S03]  /*114d0*/  SHFL.IDX PT, R0, R0, 0x5, 0x181f ;  /* 0x00b81f0000007f89 */ /* 0x000fe600000e0000 */
[C---:B------:R-:W-:Y:S08]  /*114e0*/  HMMA.16816.F32.BF16 R56, R92.reuse, R64, RZ ;  /* 0x000000405c38723c */ /* 0x040ff000000418ff */
[-C--:B------:R-:W-:Y:S01]  /*114f0*/  HMMA.16816.F32.BF16 R60, R92, R66.reuse, RZ ;  /* 0x000000425c3c723c */ /* 0x080fe200000418ff */
[-C--:B-1----:R-:W-:Y:S07]  /*11500*/  IADD3 R2, P1, R2, R236.reuse, RZ ;  /* 0x000000ec02027210 */ /* 0x082fee0007f3e0ff */
        /* <DEDUP_REMOVED lines=19> */
[----:B------:R-:W3:Y:S06]  /*11640*/  LDSM.16.M88.4 R184, [R214] ;  /* 0x00000000d6b8783b */ /* 0x000eec0000000200 */
[----:B------:R-:W-:Y:S01]  /*11650*/  @!PT LDS RZ, [RZ] ;  /* 0x00000000fffff984 */ /* 0x000fe20000000800 */
[----:B------:R-:W-:Y:S01]  /*11660*/  @!PT LDS RZ, [RZ] ;  /* 0x00000000fffff984 */ /* 0x000fe20000000800 */
[----:B------:R-:W-:Y:S01]  /*11670*/  @!PT LDS RZ, [RZ] ;  /* 0x00000000fffff984 */ /* 0x000fe20000000800 */
[----:B------:R4:W-:Y:S01]  /*11680*/  LDGSTS.E.BYPASS.LTC128B.128 [R239], [R198.64], !P4 ;  /* 0x00000000c6ef7fae */ /* 0x0009e2000e101d50 */
[-C--:B-1----:R-:W-:Y:S05]  /*11690*/  HMMA.16816.F32.BF16 R36, R172, R168.reuse, R36 ;  /* 0x000000a8ac24723c */ /* 0x082fea0000041824 */
[----:B------:R1:W-:Y:S03]  /*116a0*/  LDGSTS.E.BYPASS.LTC128B.128 [R239+0x800], [R200.64], !P4 ;  /* 0x00800000c8ef7fae */ /* 0x0003e6000e101d50 */
[C---:B------:R-:W-:Y:S08]  /*116b0*/  HMMA.16816.F32.BF16 R40, R180.reuse, R168, R40 ;  /* 0x000000a8b428723c */ /* 0x040ff00000041828 */
[-C--:B------:R-:W-:Y:S08]  /*116c0*/  HMMA.16816.F32.BF16 R44, R180, R170.reuse, R44 ;  /* 0x000000aab42c723c */ /* 0x080ff0000004182c */
[C---:B------:R-:W-:Y:S04]  /*116d0*/  HMMA.16816.F32.BF16 R48, R172.reuse, R170, R48 ;  /* 0x000000aaac30723c */ /* 0x040fe80000041830 */
[-C--:B----4-:R-:W-:Y:S02]  /*116e0*/  IADD3 R198, P0, R192, R236.reuse, RZ ;  /* 0x000000ecc0c67210 */ /* 0x090fe40007f1e0ff */
[-C--:B------:R-:W-:Y:S02]  /*116f0*/  IADD3 R192, P2, R193, R236.reuse, RZ ;  /* 0x000000ecc1c07210 */ /* 0x080fe40007f5e0ff */
[-C--:B--2---:R-:W-:Y:S04]  /*11700*/  HMMA.16816.F32.BF16 R52, R172, R176.reuse, R52 ;  /* 0x000000b0ac34723c */ /* 0x084fe80000041834 */
[--C-:B------:R-:W-:Y:S01]  /*11710*/  IMAD.X R199, R194, 0x1, R235.reuse, P0 ;  /* 0x00000001c2c77824 */ /* 0x100fe200000e06eb */
[----:B------:R-:W-:Y:S01]  /*11720*/  IADD3 R168, P0, R0, R236, RZ ;  /* 0x000000ec00a87210 */ /* 0x000fe20007f1e0ff */
[--C-:B------:R-:W-:Y:S02]  /*11730*/  IMAD.X R193, R3, 0x1, R235.reuse, P2 ;  /* 0x0000000103c17824 */ /* 0x100fe400010e06eb */
[C---:B------:R-:W-:Y:S01]  /*11740*/  HMMA.16816.F32.BF16 R56, R180.reuse, R176, R56 ;  /* 0x000000b0b438723c */ /* 0x040fe20000041838 */
[----:B------:R2:W-:Y:S03]  /*11750*/  LDGSTS.E.BYPASS.LTC128B.128 [R239+0x1000], [R198.64], !P4 ;  /* 0x01000000c6ef7fae */ /* 0x0005e6000e101d50 */
[--C-:B------:R-:W-:Y:S02]  /*11760*/  IMAD.X R3, R196, 0x1, R235.reuse, P1 ;  /* 0x00000001c4037824 */ /* 0x100fe400008e06eb */
[----:B------:R-:W-:Y:S01]  /*11770*/  IMAD.X R169, R197, 0x1, R235, P0 ;  /* 0x00000001c5a97824 */ /* 0x000fe200000e06eb */
[----:B------:R4:W-:Y:S01]  /*11780*/  LDGSTS.E.BYPASS.LTC128B.128 [R239+0x1800], [R192.64], !P4 ;  /* 0x01800000c0ef7fae */ /* 0x0009e2000e101d50 */
[-C--:B------:R-:W-:Y:S03]  /*11790*/  HMMA.16816.F32.BF16 R60, R180, R178.reuse, R60 ;  /* 0x000000b2b43c723c */ /* 0x080fe6000004183c */
[----:B------:R-:W-:Y:S02]  /*117a0*/  ISETP.GT.AND P0, PT, R244, R230, PT ;  /* 0x000000e6f400720c */ /* 0x000fe40003f04270 */
[----:B------:R2:W-:Y:S03]  /*117b0*/  LDGSTS.E.BYPASS.LTC128B.128 [R239+0x2000], [R2.64], !P4 ;  /* 0x0200000002ef7fae */ /* 0x0005e6000e101d50 */
[C---:B------:R-:W-:Y:S03]  /*117c0*/  HMMA.16816.F32.BF16 R64, R172.reuse, R178, R64 ;  /* 0x000000b2ac40723c */ /* 0x040fe60000041840 */
[----:B------:R5:W-:Y:S05]  /*117d0*/  LDGSTS.E.BYPASS.LTC128B.128 [R239+0x2800], [R168.64], !P4 ;  /* 0x02800000a8ef7fae */ /* 0x000bea000e101d50 */
[-C--:B---3--:R-:W-:Y:S01]  /*117e0*/  HMMA.16816.F32.BF16 R68, R172, R184.reuse, R68 ;  /* 0x000000b8ac44723c */ /* 0x088fe20000041844 */
[----:B-1----:R-:W-:Y:S06]  /*117f0*/  LDSM.16.M88.4 R200, [R222+0x3900] ;  /* 0x00390000dec8783b */ /* 0x002fec0000000200 */
[----:B------:R-:W0:Y:S01]  /*11800*/  LDGDEPBAR ;  /* 0x00000000000079af */ /* 0x000e220000000000 */
[C---:B------:R-:W-:Y:S05]  /*11810*/  HMMA.16816.F32.BF16 R72, R180.reuse, R184, R72 ;  /* 0x000000b8b448723c */ /* 0x040fea0000041848 */
[----:B----4-:R-:W-:Y:S03]  /*11820*/  LDSM.16.M88.4 R192, [R223+0x6100] ;  /* 0x00610000dfc0783b */ /* 0x010fe60000000200 */
[-C--:B------:R-:W-:Y:S03]  /*11830*/  HMMA.16816.F32.BF16 R76, R180, R186.reuse, R76 ;  /* 0x000000bab44c723c */ /* 0x080fe6000004184c */
[----:B--2---:R-:W-:Y:S05]  /*11840*/  LDSM.16.M88.4 R196, [R223+0x8100] ;  /* 0x00810000dfc4783b */ /* 0x004fea0000000200 */
[C---:B------:R-:W-:Y:S01]  /*11850*/  HMMA.16816.F32.BF16 R80, R172.reuse, R186, R80 ;  /* 0x000000baac50723c */ /* 0x040fe20000041850 */
[----:B-----5:R-:W1:Y:S06]  /*11860*/  LDSM.16.M88.4 R168, [R222+0x3100] ;  /* 0x00310000dea8783b */ /* 0x020e6c0000000200 */
[----:B------:R-:W2:Y:S01]  /*11870*/  LDSM.16.M88.4 R204, [R222+0x4100] ;  /* 0x00410000decc783b */ /* 0x000ea20000000200 */
[-C--:B------:R-:W-:Y:S05]  /*11880*/  HMMA.16816.F32.BF16 R84, R172, R188.reuse, R84 ;  /* 0x000000bcac54723c */ /* 0x080fea0000041854 */
[----:B------:R-:W3:Y:S03]  /*11890*/  LDSM.16.M88.4 R208, [R222+0x4900] ;  /* 0x00490000ded0783b */ /* 0x000ee60000000200 */
[C---:B------:R-:W-:Y:S03]  /*118a0*/  HMMA.16816.F32.BF16 R88, R180.reuse, R188, R88 ;  /* 0x000000bcb458723c */ /* 0x040fe60000041858 */
[----:B------:R-:W-:Y:S05]  /*118b0*/  LDSM.16.M88.4 R176, [R221+0x6100] ;  /* 0x00610000ddb0783b */ /* 0x000fea0000000200 */
[-C--:B------:R-:W-:Y:S01]  /*118c0*/  HMMA.16816.F32.BF16 R92, R180, R190.reuse, R92 ;  /* 0x000000beb45c723c */ /* 0x080fe2000004185c */
[----:B------:R-:W-:Y:S06]  /*118d0*/  LDSM.16.M88.4 R180, [R212] ;  /* 0x00000000d4b4783b */ /* 0x000fec0000000200 */
[----:B------:R-:W-:Y:S01]  /*118e0*/  LDSM.16.M88.4 R184, [R221+0x8100] ;  /* 0x00810000ddb8783b */ /* 0x000fe20000000200 */
[----:B------:R-:W-:Y:S05]  /*118f0*/  HMMA.16816.F32.BF16 R96, R172, R190, R96 ;  /* 0x000000beac60723c */ /* 0x000fea0000041860 */
[----:B------:R-:W4:Y:S03]  /*11900*/  LDSM.16.M88.4 R172, [R222+0x5100] ;  /* 0x00510000deac783b */ /* 0x000f260000000200 */
[-C--:B-1----:R-:W-:Y:S03]  /*11910*/  HMMA.16816.F32.BF16 R4, R192, R168.reuse, R4 ;  /* 0x000000a8c004723c */ /* 0x082fe60000041804 */
[----:B------:R-:W-:Y:S05]  /*11920*/  LDSM.16.M88.4 R188, [R212+0x800] ;  /* 0x00080000d4bc783b */ /* 0x000fea0000000200 */
        /* <DEDUP_REMOVED lines=8> */
[----:B------:R-:W5:Y:S07]  /*119b0*/  LDSM.16.M88.4 R200, [R212+0x1000] ;  /* 0x00100000d4c8783b */ /* 0x000f6e0000000200 */
[-C--:B--2---:R-:W-:Y:S08]  /*119c0*/  HMMA.16816.F32.BF16 R36, R192, R204.reuse, R36 ;  /* 0x000000ccc024723c */ /* 0x084ff00000041824 */
[C---:B------:R-:W-:Y:S08]  /*119d0*/  HMMA.16816.F32.BF16 R40, R196.reuse, R204, R40 ;  /* 0x000000ccc428723c */ /* 0x040ff00000041828 */
[-C--:B------:R-:W-:Y:S08]  /*119e0*/  HMMA.16816.F32.BF16 R44, R196, R206.reuse, R44 ;  /* 0x000000cec42c723c */ /* 0x080ff0000004182c */
[C---:B------:R-:W-:Y:S01]  /*119f0*/  HMMA.16816.F32.BF16 R48, R192.reuse, R206, R48 ;  /* 0x000000cec030723c */ /* 0x040fe20000041830 */
[----:B------:R-:W2:Y:S07]  /*11a00*/  LDSM.16.M88.4 R204, [R212+0x1800] ;  /* 0x00180000d4cc783b */ /* 0x000eae0000000200 */
[-C--:B---3--:R-:W-:Y:S08]  /*11a10*/  HMMA.16816.F32.BF16 R52, R192, R208.reuse, R52 ;  /* 0x000000d0c034723c */ /* 0x088ff00000041834 */
[C---:B------:R-:W-:Y:S08]  /*11a20*/  HMMA.16816.F32.BF16 R56, R196.reuse, R208, R56 ;  /* 0x000000d0c438723c */ /* 0x040ff00000041838 */
[-C--:B------:R-:W-:Y:S08]  /*11a30*/  HMMA.16816.F32.BF16 R60, R196, R210.reuse, R60 ;  /* 0x000000d2c43c723c */ /* 0x080ff0000004183c */
[C---:B------:R-:W-:Y:S01]  /*11a40*/  HMMA.16816.F32.BF16 R64, R192.reuse, R210, R64 ;  /* 0x000000d2c040723c */ /* 0x040fe20000041840 */
[----:B------:R-:W3:Y:S07]  /*11a50*/  LDSM.16.M88.4 R208, [R212+0x2000] ;  /* 0x00200000d4d0783b */ /* 0x000eee0000000200 */
[-C--:B----4-:R-:W-:Y:S08]  /*11a60*/  HMMA.16816.F32.BF16 R68, R192, R172.reuse, R68 ;  /* 0x000000acc044723c */ /* 0x090ff00000041844 */
[C---:B------:R-:W-:Y:S08]  /*11a70*/  HMMA.16816.F32.BF16 R72, R196.reuse, R172, R72 ;  /* 0x000000acc448723c */ /* 0x040ff00000041848 */
[-C--:B------:R-:W-:Y:S08]  /*11a80*/  HMMA.16816.F32.BF16 R76, R196, R174.reuse, R76 ;  /* 0x000000aec44c723c */ /* 0x080ff0000004184c */
[C---:B------:R-:W-:Y:S01]  /*11a90*/  HMMA.16816.F32.BF16 R80, R192.reuse, R174, R80 ;  /* 0x000000aec050723c */ /* 0x040fe20000041850 */
[----:B------:R-:W4:Y:S01]  /*11aa0*/  LDSM.16.M88.4 R172, [R212+0x2800] ;  /* 0x00280000d4ac783b */ /* 0x000f220000000200 */
[----:B------:R-:W-:Y:S05]  /*11ab0*/  DEPBAR.LE SB0, 0x0 ;  /* 0x000080000000791a */ /* 0x000fea0000000000 */
[----:B------:R-:W-:Y:S01]  /*11ac0*/  BAR.SYNC.DEFER_BLOCKING 0x0 ;  /* 0x0000000000007b1d */ /* 0x000fe20000010000 */
[-C--:B-1----:R-:W-:Y:S08]  /*11ad0*/  HMMA.16816.F32.BF16 R84, R192, R168.reuse, R84 ;  /* 0x000000a8c054723c */ /* 0x082ff00000041854 */
[C---:B------:R-:W-:Y:S08]  /*11ae0*/  HMMA.16816.F32.BF16 R88, R196.reuse, R168, R88 ;  /* 0x000000a8c458723c */ /* 0x040ff00000041858 */
[-C--:B------:R-:W-:Y:S08]  /*11af0*/  HMMA.16816.F32.BF16 R92, R196, R170.reuse, R92 ;  /* 0x000000aac45c723c */ /* 0x080ff0000004185c */
[----:B------:R-:W-:Y:S08]  /*11b00*/  HMMA.16816.F32.BF16 R96, R192, R170, R96 ;  /* 0x000000aac060723c */ /* 0x000ff00000041860 */
        /* <DEDUP_REMOVED lines=8> */
[-C--:B-----5:R-:W-:Y:S08]  /*11b90*/  HMMA.16816.F32.BF16 R36, R176, R200.reuse, R36 ;  /* 0x000000c8b024723c */ /* 0x0a0ff00000041824 */
        /* <DEDUP_REMOVED lines=74> */
.L_x_2456:
[----:B-1----:R-:W-:Y:S01]  /*12040*/  IMAD.MOV.U32 R174, RZ, RZ, R237 ;  /* 0x000000ffffae7224 */ /* 0x002fe200078e00ed */
[----:B------:R-:W-:Y:S01]  /*12050*/  PLOP3.LUT P1, PT, PT, PT, UP2, 0x80, 0x0 ;  /* 0x000000000000781c */ /* 0x000fe20003f2f028 */
[----:B------:R-:W0:Y:S01]  /*12060*/  LDGDEPBAR ;  /* 0x00000000000079af */ /* 0x000e220000000000 */
[----:B------:R-:W-:Y:S01]  /*12070*/  PLOP3.LUT P0, PT, PT, PT, UP2, 0x80, 0x0 ;  /* 0x000000000000781c */ /* 0x000fe20003f0f028 */
[----:B------:R-:W-:Y:S02]  /*12080*/  IMAD R169, R244, -0x60, RZ ;  /* 0xffffffa0f4a97824 */ /* 0x000fe400078e02ff */
[----:B------:R-:W-:Y:S02]  /*12090*/  IMAD.U32 R170, RZ, RZ, UR8 ;  /* 0x00000008ffaa7e24 */ /* 0x000fe4000f8e00ff */
[----:B------:R-:W-:Y:S06]  /*120a0*/  IMAD.IADD R3, R169, 0x1, -R238 ;  /* 0x00000001a9037824 */ /* 0x000fec00078e0aee */
[----:B------:R-:W-:Y:S05]  /*120b0*/  @P1 IMAD.HI.U32 R0, R237, c[0x0][0x2c8], RZ ;  /* 0x0000b200ed001a27 */ /* 0x000fea00078e00ff */
[----:B------:R-:W-:Y:S02]  /*120c0*/  @P0 SHF.R.U32.HI R174, RZ, c[0x0][0x2cc], R0 ;  /* 0x0000b300ffae0a19 */ /* 0x000fe40000011600 */
[----:B------:R-:W-:Y:S02]  /*120d0*/  PLOP3.LUT P0, PT, PT, PT, UP1, 0x40, 0x0 ;  /* 0x000000000000781c */ /* 0x000fe40003f0e818 */
[----:B------:R-:W-:Y:S01]  /*120e0*/  IADD3 R0, -R238, 0x1, R169 ;  /* 0x00000001ee007810 */ /* 0x000fe20007ffe1a9 */
[----:B------:R-:W1:Y:S03]  /*120f0*/  SHFL.IDX PT, R2, R174, RZ, 0x1c1f ;  /* 0x001c1fffae027589 */ /* 0x000e6600000e0000 */
        /* <DEDUP_REMOVED lines=21> */
.L_x_2459:
[----:B------:R-:W-:Y:S04]  /*12250*/  MOV R0, c[0x0][0x32c] ;  /* 0x0000cb0000007a02 */ /* 0x000fe80000000f00 */
[----:B------:R-:W-:Y:S11]  /*12260*/  ISETP.NE.AND P0, PT, R0, 0x1, PT ;  /* 0x000000010000780c */ /* 0x000ff60003f05270 */
[----:B------:R-:W-:Y:S02]  /*12270*/  @!UPT UIADD3 URZ, URZ, URZ, URZ ;  /* 0x0000003f3f3ff290 */ /* 0x000fe4000fffe03f */
[----:B------:R-:W-:Y:S05]  /*12280*/  @P0 IMAD.HI.U32 R0, R2, c[0x0][0x330], RZ ;  /* 0x0000cc0002000a27 */ /* 0x000fea00078e00ff */
[----:B------:R-:W-:Y:S02]  /*12290*/  @P0 SHF.R.U32.HI R2, RZ, c[0x0][0x334], R0 ;  /* 0x0000cd00ff020a19 */ /* 0x000fe40000011600 */
.L_x_2460:
[----:B------:R-:W-:Y:S05]  /*122a0*/  BSYNC B0 ;  /* 0x0000000000007941 */ /* 0x000fea0003800000 */
.L_x_2458:
[----:B------:R-:W-:Y:S05]  /*122b0*/  IMAD R2, R2, c[0x0][0x32c], R3 ;  /* 0x0000cb0002027a24 */ /* 0x000fea00078e0203 */
[----:B------:R-:W-:Y:S02]  /*122c0*/  IADD3 R0, R2, c[0x0][0x32c], RZ ;  /* 0x0000cb0002007a10 */ /* 0x000fe40007ffe0ff */
[----:B------:R-:W-:Y:S02]  /*122d0*/  IMNMX R171, R171, R2, !PT ;  /* 0x00000002abab7217 */ /* 0x000fe40007800200 */
[----:B------:R-:W-:Y:S02]  /*122e0*/  IMNMX R177, R177, R0, PT ;  /* 0x00000000b1b17217 */ /* 0x000fe40003800200 */
.L_x_2457:
        /* <DEDUP_REMOVED lines=20> */
.L_x_2463:
[----:B------:R-:W-:Y:S04]  /*12430*/  MOV R0, 0x1 ;  /* 0x0000000100007802 */ /* 0x000fe80000000f00 */
[----:B------:R-:W-:Y:S11]  /*12440*/  ISETP.NE.AND P0, PT, R0, c[0x0][0x32c], PT ;  /* 0x0000cb0000007a0c */ /* 0x000ff60003f05270 */
[----:B------:R-:W-:Y:S02]  /*12450*/  @!UPT UIADD3 URZ, URZ, URZ, URZ ;  /* 0x0000003f3f3ff290 */ /* 0x000fe4000fffe03f */
[----:B------:R-:W-:Y:S05]  /*12460*/  @P0 IMAD.HI.U32 R0, R2, c[0x0][0x330], RZ ;  /* 0x0000cc0002000a27 */ /* 0x000fea00078e00ff */
[----:B------:R-:W-:Y:S02]  /*12470*/  @P0 SHF.R.U32.HI R2, RZ, c[0x0][0x334], R0 ;  /* 0x0000cd00ff020a19 */ /* 0x000fe40000011600 */
.L_x_2464:
[----:B------:R-:W-:Y:S05]  /*12480*/  BSYNC B0 ;  /* 0x0000000000007941 */ /* 0x000fea0003800000 */
.L_x_2462:
[----:B------:R-:W-:Y:S05]  /*12490*/  IMAD R2, R2, c[0x0][0x32c], R3 ;  /* 0x0000cb0002027a24 */ /* 0x000fea00078e0203 */
[----:B------:R-:W-:Y:S02]  /*124a0*/  IADD3 R0, R2, c[0x0][0x32c], RZ ;  /* 0x0000cb0002007a10 */ /* 0x000fe40007ffe0ff */
[----:B------:R-:W-:Y:S02]  /*124b0*/  IMNMX R180, R180, R2, !PT ;  /* 0x00000002b4b47217 */ /* 0x000fe40007800200 */
[----:B------:R-:W-:Y:S02]  /*124c0*/  IMNMX R182, R182, R0, PT ;  /* 0x00000000b6b67217 */ /* 0x000fe40003800200 */
.L_x_2461:
[C---:B------:R-:W-:Y:S02]  /*124d0*/  ISETP.GE.AND P0, PT, R169.reuse, 0x2, PT ;  /* 0x00000002a900780c */ /* 0x040fe40003f06270 */
[----:B------:R-:W-:Y:S02]  /*124e0*/  ISETP.GE.AND P2, PT, R169, 0xa, PT ;  /* 0x0000000aa900780c */ /* 0x000fe40003f46270 */
[----:B------:R-:W-:Y:S02]  /*124f0*/  P2R R181, PR, RZ, 0x1 ;  /* 0x00000001ffb57803 */ /* 0x000fe40000000000 */
[----:B------:R-:W-:Y:S02]  /*12500*/  ISETP.GT.AND P0, PT, R171, 0x1, !P0 ;  /* 0x00000001ab00780c */ /* 0x000fe40004704270 */
[----:B------:R-:W-:Y:S02]  /*12510*/  ISETP.GE.AND P1, PT, R169, 0x9, PT ;  /* 0x00000009a900780c */ /* 0x000fe40003f26270 */
[----:B------:R-:W-:Y:S02]  /*12520*/  ISETP.LT.OR P0, PT, R177, 0x2, P0 ;  /* 0x00000002b100780c */ /* 0x000fe40000701670 */
[----:B------:R-:W-:Y:S02]  /*12530*/  P2R R179, PR, RZ, 0x2 ;  /* 0x00000002ffb37803 */ /* 0x000fe40000000000 */
[----:B------:R-:W-:Y:S02]  /*12540*/  FSEL R2, R5, -INF , !P0 ;  /* 0xff80000005027808 */ /* 0x000fe40004000000 */
[C---:B------:R-:W-:Y:S02]  /*12550*/  ISETP.GT.AND P0, PT, R171.reuse, 0x9, !P2 ;  /* 0x00000009ab00780c */ /* 0x040fe40005704270 */
[----:B------:R-:W-:Y:S02]  /*12560*/  ISETP.GT.AND P1, PT, R171, 0x8, !P1 ;  /* 0x00000008ab00780c */ /* 0x000fe40004f24270 */
[----:B------:R-:W-:Y:S02]  /*12570*/  P2R R183, PR, RZ, 0x4 ;  /* 0x00000004ffb77803 */ /* 0x000fe40000000000 */
[----:B------:R-:W-:Y:S02]  /*12580*/  ISETP.LT.OR P0, PT, R177, 0xa, P0 ;  /* 0x0000000ab100780c */ /* 0x000fe40000701670 */
        /* <DEDUP_REMOVED lines=14> */
[----:B------:R-:W-:Y:S01]  /*12670*/  P2R R211, PR, RZ, 0x2 ;  /* 0x00000002ffd37803 */ /* 0x000fe20000000000 */
[----:B------:R1:W-:Y:S01]  /*12680*/  STL [R1+0x8], R16 ;  /* 0x0000081001007387 */ /* 0x0003e20000100800 */
[----:B------:R-:W-:Y:S02]  /*12690*/  ISETP.LT.OR P0, PT, R177, 0x19, P0 ;  /* 0x00000019b100780c */ /* 0x000fe40000701670 */
[C---:B------:R-:W-:Y:S02]  /*126a0*/  ISETP.GE.AND P1, PT, R169.reuse, 0x1a, PT ;  /* 0x0000001aa900780c */ /* 0x040fe40003f26270 */
[C---:B------:R-:W-:Y:S02]  /*126b0*/  ISETP.GE.AND P6, PT, R169.reuse, 0x52, PT ;  /* 0x00000052a900780c */ /* 0x040fe40003fc6270 */
[----:B------:R-:W-:Y:S02]  /*126c0*/  P2R R209, PR, RZ, 0x2 ;  /* 0x00000002ffd17803 */ /* 0x000fe40000000000 */
[C---:B------:R-:W-:Y:S02]  /*126d0*/  ISETP.GE.AND P5, PT, R169.reuse, 0x59, PT ;  /* 0x00000059a900780c */ /* 0x040fe40003fa6270 */
[----:B------:R-:W-:Y:S02]  /*126e0*/  P2R R249, PR, RZ, 0x4 ;  /* 0x00000004fff97803 */ /* 0x000fe40000000000 */
[----:B------:R-:W-:Y:S02]  /*126f0*/  ISETP.GE.AND P2, PT, R169, 0x1, PT ;  /* 0x00000001a900780c */ /* 0x000fe40003f46270 */
[----:B-1----:R-:W-:Y:S02]  /*12700*/  FSEL R16, R32, -INF , !P0 ;  /* 0xff80000020107808 */ /* 0x002fe40004000000 */
[----:B------:R-:W-:Y:S02]  /*12710*/  ISETP.GT.AND P0, PT, R171, 0x19, !P1 ;  /* 0x00000019ab00780c */ /* 0x000fe40004f04270 */
[----:B------:R-:W-:Y:S02]  /*12720*/  ISETP.GE.AND P1, PT, R169, 0x21, PT ;  /* 0x00000021a900780c */ /* 0x000fe40003f26270 */
[----:B------:R-:W-:Y:S02]  /*12730*/  ISETP.LT.OR P0, PT, R177, 0x1a, P0 ;  /* 0x0000001ab100780c */ /* 0x000fe40000701670 */
[----:B------:R-:W-:Y:S02]  /*12740*/  P2R R203, PR, RZ, 0x2 ;  /* 0x00000002ffcb7803 */ /* 0x000fe40000000000 */
        /* <DEDUP_REMOVED lines=9> */
[----:B------:R-:W-:Y:S01]  /*127e0*/  STL [R1], R17 ;  /* 0x0000001101007387 */ /* 0x000fe20000100800 */
[----:B------:R-:W-:Y:S02]  /*127f0*/  ISETP.LT.OR P0, PT, R177, 0x22, P0 ;  /* 0x00000022b100780c */ /* 0x000fe40000701670 */
[----:B------:R-:W-:Y:S01]  /*12800*/  P2R R208, PR, RZ, 0x2 ;  /* 0x00000002ffd07803 */ /* 0x000fe20000000000 */
[----:B------:R-:W1:Y:S01]  /*12810*/  SHFL.IDX PT, R17, R174, 0x2, 0x1c1f ;  /* 0x005c1f00ae117f89 */ /* 0x000e6200000e0000 */
        /* <DEDUP_REMOVED lines=13> */
[----:B------:R-:W-:Y:S04]  /*128f0*/  ISETP.LT.OR P0, PT, R177, 0x31, P0 ;  /* 0x00000031b100780c */ /* 0x000fe80000701670 */
        /* <DEDUP_REMOVED lines=25> */
[----:B------:R-:W-:Y:S01]  /*12a90*/  FSEL R185, R69, -INF , !P0 ;  /* 0xff80000045b97808 */ /* 0x000fe20004000000 */
[--C-:B-1----:R-:W-:Y:S01]  /*12aa0*/  IMAD.IADD R69, R170, 0x1, R17.reuse ;  /* 0x00000001aa457824 */ /* 0x102fe200078e0211 */
[----:B------:R-:W-:Y:S02]  /*12ab0*/  ISETP.GT.AND P0, PT, R171, 0x48, !P1 ;  /* 0x00000048ab00780c */ /* 0x000fe40004f04270 */
[----:B------:R-:W-:Y:S02]  /*12ac0*/  P2R R32, PR, RZ, 0x2 ;  /* 0x00000002ff207803 */ /* 0x000fe40000000000 */
[----:B------:R-:W-:Y:S02]  /*12ad0*/  ISETP.LT.OR P0, PT, R177, 0x49, P0 ;  /* 0x00000049b100780c */ /* 0x000fe40000701670 */
[----:B------:R-:W-:Y:S02]  /*12ae0*/  ISETP.GE.AND P1, PT, R169, 0x4a, PT ;  /* 0x0000004aa900780c */ /* 0x000fe40003f26270 */
[----:B------:R-:W-:Y:S01]  /*12af0*/  FSEL R176, R80, -INF , !P0 ;  /* 0xff80000050b07808 */ /* 0x000fe20004000000 */
[----:B------:R-:W-:Y:S01]  /*12b00*/  IMAD.IADD R80, R173, 0x1, R17 ;  /* 0x00000001ad507824 */ /* 0x000fe200078e0211 */
[----:B------:R-:W-:Y:S02]  /*12b10*/  ISETP.GT.AND P0, PT, R171, 0x49, !P1 ;  /* 0x00000049ab00780c */ /* 0x000fe40004f04270 */
[----:B------:R-:W-:Y:S02]  /*12b20*/  P2R R21, PR, RZ, 0x2 ;  /* 0x00000002ff157803 */ /* 0x000fe40000000000 */
[----:B------:R-:W-:Y:S02]  /*12b30*/  ISETP.LT.OR P0, PT, R177, 0x4a, P0 ;  /* 0x0000004ab100780c */ /* 0x000fe40000701670 */
[----:B------:R-:W-:Y:S02]  /*12b40*/  ISETP.GE.AND P1, PT, R169, 0x51, PT ;  /* 0x00000051a900780c */ /* 0x000fe40003f26270 */
[----:B------:R-:W-:Y:S02]  /*12b50*/  FSEL R175, R81, -INF , !P0 ;  /* 0xff80000051af7808 */ /* 0x000fe40004000000 */
[----:B------:R-:W-:Y:S02]  /*12b60*/  ISETP.GT.AND P0, PT, R171, 0x50, !P1 ;  /* 0x00000050ab00780c */ /* 0x000fe40004f04270 */
[----:B------:R-:W-:Y:S02]  /*12b70*/  P2R R68, PR, RZ, 0x4 ;  /* 0x00000004ff447803 */ /* 0x000fe40000000000 */
        /* <DEDUP_REMOVED lines=11> */
[----:B------:R-:W-:Y:S04]  /*12c30*/  ISETP.GE.AND P0, PT, R169, 0x5a, PT ;  /* 0x0000005aa900780c */ /* 0x000fe80003f06270 */
        /* <DEDUP_REMOVED lines=21> */
.L_x_2467:
[----:B------:R-:W-:Y:S04]  /*12d90*/  MOV R4, c[0x0][0x32c] ;  /* 0x0000cb0000047a02 */ /* 0x000fe80000000f00 */
[----:B------:R-:W-:Y:S11]  /*12da0*/  ISETP.NE.AND P2, PT, R4, 0x1, PT ;  /* 0x000000010400780c */ /* 0x000ff60003f45270 */
[----:B------:R-:W-:Y:S02]  /*12db0*/  @!UPT UIADD3 URZ, URZ, URZ, URZ ;  /* 0x0000003f3f3ff290 */ /* 0x000fe4000fffe03f */
[----:B------:R-:W-:Y:S05]  /*12dc0*/  @P2 IMAD.HI.U32 R4, R17, c[0x0][0x330], RZ ;  /* 0x0000cc0011042a27 */ /* 0x000fea00078e00ff */
[----:B------:R-:W-:Y:S02]  /*12dd0*/  @P2 SHF.R.U32.HI R17, RZ, c[0x0][0x334], R4 ;  /* 0x0000cd00ff112a19 */ /* 0x000fe40000011604 */
.L_x_2468:
[----:B------:R-:W-:Y:S05]  /*12de0*/  BSYNC B0 ;  /* 0x0000000000007941 */ /* 0x000fea0003800000 */
.L_x_2466:
[----:B------:R-:W-:Y:S05]  /*12df0*/  IMAD R17, R17, c[0x0][0x32c], R3 ;  /* 0x0000cb0011117a24 */ /* 0x000fea00078e0203 */
[----:B------:R-:W-:Y:S02]  /*12e00*/  IADD3 R4, R17, c[0x0][0x32c], RZ ;  /* 0x0000cb0011047a10 */ /* 0x000fe40007ffe0ff */
[----:B------:R-:W-:Y:S02]  /*12e10*/  IMNMX R69, R69, R17, !PT ;  /* 0x0000001145457217 */ /* 0x000fe40007800200 */
[----:B------:R-:W-:Y:S02]  /*12e20*/  IMNMX R80, R80, R4, PT ;  /* 0x0000000450507217 */ /* 0x000fe40003800200 */
.L_x_2465:
[----:B------:R-:W-:Y:S02]  /*12e30*/  ISETP.NE.AND P2, PT, R179, RZ, PT ;  /* 0x000000ffb300720c */ /* 0x000fe40003f45270 */
[----:B------:R-:W-:Y:S02]  /*12e40*/  P2R R84, PR, RZ, 0x10 ;  /* 0x00000010ff547803 */ /* 0x000fe40000000000 */
[----:B------:R-:W-:Y:S02]  /*12e50*/  ISETP.GT.AND P2, PT, R180, 0x8, !P2 ;  /* 0x00000008b400780c */ /* 0x000fe40005744270 */
[----:B------:R-:W-:Y:S02]  /*12e60*/  ISETP.NE.AND P4, PT, R32, RZ, PT ;  /* 0x000000ff2000720c */ /* 0x000fe40003f85270 */
[----:B------:R-:W-:Y:S02]  /*12e70*/  ISETP.LT.OR P2, PT, R182, 0x9, P2 ;  /* 0x00000009b600780c */ /* 0x000fe40001741670 */
[----:B------:R-:W-:Y:S02]  /*12e80*/  P2R R81, PR, RZ, 0x8 ;  /* 0x00000008ff517803 */ /* 0x000fe40000000000 */
[----:B------:R-:W-:Y:S02]  /*12e90*/  FSEL R4, R18, -INF , !P2 ;  /* 0xff80000012047808 */ /* 0x000fe40005000000 */
[----:B------:R-:W-:Y:S02]  /*12ea0*/  ISETP.NE.AND P2, PT, R183, RZ, PT ;  /* 0x000000ffb700720c */ /* 0x000fe40003f45270 */
[----:B------:R-:W-:Y:S02]  /*12eb0*/  ISETP.NE.AND P3, PT, R21, RZ, PT ;  /* 0x000000ff1500720c */ /* 0x000fe40003f65270 */
[----:B------:R-:W-:Y:S04]  /*12ec0*/  ISETP.GT.AND P2, PT, R180, 0x9, !P2 ;  /* 0x00000009b400780c */ /* 0x000fe80005744270 */
[----:B------:R-:W-:Y:S04]  /*12ed0*/  ISETP.LT.OR P2, PT, R182, 0xa, P2 ;  /* 0x0000000ab600780c */ /* 0x000fe80001741670 */
[----:B------:R-:W-:Y:S02]  /*12ee0*/  FSEL R19, R19, -INF , !P2 ;  /* 0xff80000013137808 */ /* 0x000fe40005000000 */
[----:B------:R-:W-:Y:S04]  /*12ef0*/  ISETP.NE.AND P2, PT, R249, RZ, PT ;  /* 0x000000fff900720c */ /* 0x000fe80003f45270 */
[----:B------:R-:W-:Y:S04]  /*12f00*/  ISETP.GT.AND P2, PT, R180, 0x10, !P2 ;  /* 0x00000010b400780c */ /* 0x000fe80005744270 */
[----:B------:R-:W-:Y:S04]  /*12f10*/  ISETP.LT.OR P2, PT, R182, 0x11, P2 ;  /* 0x00000011b600780c */ /* 0x000fe80001741670 */
[----:B------:R-:W-:Y:S02]  /*12f20*/  FSEL R18, R22, -INF , !P2 ;  /* 0xff80000016127808 */ /* 0x000fe40005000000 */
[----:B------:R-:W-:Y:S02]  /*12f30*/  ISETP.NE.AND P2, PT, R245, RZ, PT ;  /* 0x000000fff500720c */ /* 0x000fe40003f45270 */
[----:B------:R-:W-:Y:S02]  /*12f40*/  P2R R22, PR, RZ, 0x10 ;  /* 0x00000010ff167803 */ /* 0x000fe40000000000 */
        /* <DEDUP_REMOVED lines=53> */
[----:B------:R-:W-:Y:S02]  /*132a0*/  ISETP.GT.AND P2, PT, R180, 0x48, !P4 ;  /* 0x00000048b400780c */ /* 0x000fe40006744270 */
[----:B------:R-:W-:Y:S02]  /*132b0*/  ISETP.NE.AND P4, PT, R68, RZ, PT ;  /* 0x000000ff4400720c */ /* 0x000fe40003f85270 */
        /* <DEDUP_REMOVED lines=12> */
[----:B------:R-:W-:Y:S04]  /*13380*/  ISETP.GT.AND P2, PT, R180, 0x1, !P2 ;  /* 0x00000001b400780c */ /* 0x000fe80005744270 */
[----:B------:R-:W-:Y:S04]  /*13390*/  ISETP.LT.OR P2, PT, R182, 0x2, P2 ;  /* 0x00000002b600780c */ /* 0x000fe80001741670 */
[----:B------:R-:W-:Y:S02]  /*133a0*/  FSEL R7, R7, -INF , !P2 ;  /* 0xff80000007077808 */ /* 0x000fe40005000000 */
[----:B------:R-:W-:Y:S04]  /*133b0*/  ISETP.GT.AND P2, PT, R180, RZ, !P4 ;  /* 0x000000ffb400720c */ /* 0x000fe80006744270 */
        /* <DEDUP_REMOVED lines=8> */
[----:B------:R-:W-:Y:S02]  /*13440*/  ISETP.GT.AND P2, PT, R69, RZ, !P4 ;  /* 0x000000ff4500720c */ /* 0x000fe40006744270 */
[----:B------:R-:W-:Y:S01]  /*13450*/  ISETP.NE.AND P4, PT, R22, RZ, PT ;  /* 0x000000ff1600720c */ /* 0x000fe20003f85270 */
[----:B------:R-:W-:Y:S01]  /*13460*/  IMAD.IADD R22, R173, 0x1, R23 ;  /* 0x00000001ad167824 */ /* 0x000fe200078e0217 */
        /* <DEDUP_REMOVED lines=74> */
[----:B------:R-:W-:Y:S02]  /*13910*/  ISETP.GT.AND P2, PT, R69, 0x49, !P3 ;  /* 0x000000494500780c */ /* 0x000fe40005f44270 */
[----:B------:R-:W-:Y:S02]  /*13920*/  ISETP.NE.AND P3, PT, R81, RZ, PT ;  /* 0x000000ff5100720c */ /* 0x000fe40003f65270 */
        /* <DEDUP_REMOVED lines=32> */
.L_x_2471:
[----:B------:R-:W-:Y:S04]  /*13b30*/  MOV R23, c[0x0][0x32c] ;  /* 0x0000cb0000177a02 */ /* 0x000fe80000000f00 */
[----:B------:R-:W-:Y:S11]  /*13b40*/  ISETP.NE.AND P2, PT, R23, 0x1, PT ;  /* 0x000000011700780c */ /* 0x000ff60003f45270 */
[----:B------:R-:W-:Y:S02]  /*13b50*/  @!UPT UIADD3 URZ, URZ, URZ, URZ ;  /* 0x0000003f3f3ff290 */ /* 0x000fe4000fffe03f */
[----:B------:R-:W-:Y:S05]  /*13b60*/  @P2 IMAD.HI.U32 R23, R24, c[0x0][0x330], RZ ;  /* 0x0000cc0018172a27 */ /* 0x000fea00078e00ff */
[----:B------:R-:W-:Y:S02]  /*13b70*/  @P2 SHF.R.U32.HI R24, RZ, c[0x0][0x334], R23 ;  /* 0x0000cd00ff182a19 */ /* 0x000fe40000011617 */
.L_x_2472:
[----:B------:R-:W-:Y:S05]  /*13b80*/  BSYNC B0 ;  /* 0x0000000000007941 */ /* 0x000fea0003800000 */
.L_x_2470:
[----:B------:R-:W-:Y:S05]  /*13b90*/  IMAD R3, R24, c[0x0][0x32c], R3 ;  /* 0x0000cb0018037a24 */ /* 0x000fea00078e0203 */
[----:B------:R-:W-:Y:S02]  /*13ba0*/  IADD3 R23, R3, c[0x0][0x32c], RZ ;  /* 0x0000cb0003177a10 */ /* 0x000fe40007ffe0ff */
[----:B------:R-:W-:Y:S02]  /*13bb0*/  IMNMX R170, R170, R3, !PT ;  /* 0x00000003aaaa7217 */ /* 0x000fe40007800200 */
[----:B------:R-:W-:Y:S02]  /*13bc0*/  IMNMX R22, R22, R23, PT ;  /* 0x0000001716167217 */ /* 0x000fe40003800200 */
.L_x_2469:
[----:B------:R-:W2:Y:S01]  /*13bd0*/  LDL.LU R39, [R1+0x4] ;  /* 0x0000040001277983 */ /* 0x000ea20000300800 */
[----:B------:R-:W-:Y:S02]  /*13be0*/  ISETP.NE.AND P2, PT, R68, RZ, PT ;  /* 0x000000ff4400720c */ /* 0x000fe40003f45270 */
[----:B------:R-:W-:Y:S01]  /*13bf0*/  FMNMX.FTZ R24, R6, R166, !PT ;  /* 0x000000a606187209 */ /* 0x000fe20007810000 */
[----:B------:R-:W3:Y:S01]  /*13c00*/  LDL.LU R34, [R1+0x8] ;  /* 0x0000080001227983 */ /* 0x000ee20000300800 */
[----:B------:R-:W-:Y:S02]  /*13c10*/  ISETP.GT.AND P2, PT, R170, RZ, !P2 ;  /* 0x000000ffaa00720c */ /* 0x000fe40005744270 */
[----:B------:R-:W-:Y:S01]  /*13c20*/  FMNMX.FTZ R24, R7, R24, !PT ;  /* 0x0000001807187209 */ /* 0x000fe20007810000 */
[----:B------:R-:W4:Y:S01]  /*13c30*/  LDL.LU R3, [R1] ;  /* 0x0000000001037983 */ /* 0x000f220000300800 */
        /* <DEDUP_REMOVED lines=29> */
[----:B------:R-:W-:Y:S02]  /*13e10*/  MOV R56, R28 ;  /* 0x0000001c00387202 */ /* 0x000fe40000000f00 */
[----:B------:R-:W-:Y:S02]  /*13e20*/  FSEL R61, R26, -INF , !P2 ;  /* 0xff8000001a3d7808 */ /* 0x000fe40005000000 */
[----:B------:R-:W-:Y:S02]  /*13e30*/  ISETP.NE.AND P2, PT, R245, RZ, PT ;  /* 0x000000fff500720c */ /* 0x000fe40003f45270 */
[----:B------:R-:W-:Y:S02]  /*13e40*/  MOV R28, R85 ;  /* 0x00000055001c7202 */ /* 0x000fe40000000f00 */
[----:B------:R-:W-:Y:S02]  /*13e50*/  ISETP.GT.AND P2, PT, R170, 0x11, !P2 ;  /* 0x00000011aa00780c */ /* 0x000fe40005744270 */
[----:B------:R-:W-:Y:S02]  /*13e60*/  FMNMX.FTZ R24, R248, R24, !PT ;  /* 0x00000018f8187209 */ /* 0x000fe40007810000 */
[----:B------:R-:W-:Y:S02]  /*13e70*/  ISETP.LT.OR P2, PT, R22, 0x12, P2 ;  /* 0x000000121600780c */ /* 0x000fe40001741670 */
[----:B------:R-:W-:Y:S02]  /*13e80*/  MOV R57, R25 ;  /* 0x0000001900397202 */ /* 0x000fe40000000f00 */
        /* <DEDUP_REMOVED lines=52> */
[C---:B------:R-:W-:Y:S02]  /*141d0*/  ISETP.GT.AND P1, PT, R170.reuse, 0x50, !P1 ;  /* 0x00000050aa00780c */ /* 0x040fe40004f24270 */
[----:B------:R-:W-:Y:S02]  /*141e0*/  ISETP.GT.AND P2, PT, R170, 0x31, !P2 ;  /* 0x00000031aa00780c */ /* 0x000fe40005744270 */
[C---:B------:R-:W-:Y:S02]  /*141f0*/  ISETP.LT.OR P1, PT, R22.reuse, 0x51, P1 ;  /* 0x000000511600780c */ /* 0x040fe40000f21670 */
[----:B------:R-:W-:Y:S02]  /*14200*/  ISETP.LT.OR P2, PT, R22, 0x32, P2 ;  /* 0x000000321600780c */ /* 0x000fe40001741670 */
[----:B------:R-:W-:Y:S02]  /*14210*/  ISETP.GT.AND P6, PT, R170, 0x51, !P6 ;  /* 0x00000051aa00780c */ /* 0x000fe400077c4270 */
[----:B------:R-:W-:Y:S02]  /*14220*/  FSEL R245, R59, -INF , !P2 ;  /* 0xff8000003bf57808 */ /* 0x000fe40005000000 */
[----:B------:R-:W-:Y:S02]  /*14230*/  ISETP.NE.AND P2, PT, R49, RZ, PT ;  /* 0x000000ff3100720c */ /* 0x000fe40003f45270 */
[----:B------:R-:W-:Y:S02]  /*14240*/  ISETP.LT.OR P6, PT, R22, 0x52, P6 ;  /* 0x000000521600780c */ /* 0x000fe400037c1670 */
[C---:B------:R-:W-:Y:S02]  /*14250*/  ISETP.GT.AND P2, PT, R170.reuse, 0x38, !P2 ;  /* 0x00000038aa00780c */ /* 0x040fe40005744270 */
[----:B------:R-:W-:Y:S02]  /*14260*/  ISETP.GT.AND P5, PT, R170, 0x58, !P5 ;  /* 0x00000058aa00780c */ /* 0x000fe40006fa4270 */
[C---:B------:R-:W-:Y:S02]  /*14270*/  ISETP.LT.OR P2, PT, R22.reuse, 0x39, P2 ;  /* 0x000000391600780c */ /* 0x040fe40001741670 */
[----:B------:R-:W-:Y:S02]  /*14280*/  ISETP.LT.OR P5, PT, R22, 0x59, P5 ;  /* 0x000000591600780c */ /* 0x000fe40002fa1670 */
[----:B------:R-:W-:Y:S02]  /*14290*/  FSEL R209, R62, -INF , !P2 ;  /* 0xff8000003ed17808 */ /* 0x000fe40005000000 */
[----:B------:R-:W-:Y:S02]  /*142a0*/  ISETP.NE.AND P2, PT, R48, RZ, PT ;  /* 0x000000ff3000720c */ /* 0x000fe40003f45270 */
[C---:B------:R-:W-:Y:S02]  /*142b0*/  ISETP.GT.AND P0, PT, R170.reuse, 0x59, !P0 ;  /* 0x00000059aa00780c */ /* 0x040fe40004704270 */
[----:B------:R-:W-:Y:S02]  /*142c0*/  ISETP.GT.AND P2, PT, R170, 0x39, !P2 ;  /* 0x00000039aa00780c */ /* 0x000fe40005744270 */
[C---:B------:R-:W-:Y:S02]  /*142d0*/  ISETP.LT.OR P0, PT, R22.reuse, 0x5a, P0 ;  /* 0x0000005a1600780c */ /* 0x040fe40000701670 */
[----:B------:R-:W-:Y:S02]  /*142e0*/  ISETP.LT.OR P2, PT, R22, 0x3a, P2 ;  /* 0x0000003a1600780c */ /* 0x000fe40001741670 */
[----:B------:R-:W-:Y:S02]  /*142f0*/  FSEL R90, R90, -INF , !P1 ;  /* 0xff8000005a5a7808 */ /* 0x000fe40004800000 */
[----:B------:R-:W-:Y:S02]  /*14300*/  FSEL R206, R63, -INF , !P2 ;  /* 0xff8000003fce7808 */ /* 0x000fe40005000000 */
[----:B------:R-:W-:Y:S02]  /*14310*/  ISETP.NE.AND P2, PT, R37, RZ, PT ;  /* 0x000000ff2500720c */ /* 0x000fe40003f45270 */
[----:B------:R-:W-:Y:S02]  /*14320*/  FSEL R91, R91, -INF , !P6 ;  /* 0xff8000005b5b7808 */ /* 0x000fe40007000000 */
[----:B------:R-:W-:Y:S02]  /*14330*/  ISETP.GT.AND P2, PT, R170, 0x40, !P2 ;  /* 0x00000040aa00780c */ /* 0x000fe40005744270 */
[----:B------:R-:W-:Y:S02]  /*14340*/  FSEL R94, R94, -INF , !P5 ;  /* 0xff8000005e5e7808 */ /* 0x000fe40006800000 */
[----:B------:R-:W-:Y:S02]  /*14350*/  ISETP.LT.OR P2, PT, R22, 0x41, P2 ;  /* 0x000000411600780c */ /* 0x000fe40001741670 */
[----:B------:R-:W-:Y:S02]  /*14360*/  FSEL R45, R95, -INF , !P0 ;  /* 0xff8000005f2d7808 */ /* 0x000fe40004000000 */
[----:B------:R-:W-:Y:S02]  /*14370*/  FSEL R187, R74, -INF , !P2 ;  /* 0xff8000004abb7808 */ /* 0x000fe40005000000 */
[----:B------:R-:W-:Y:S02]  /*14380*/  ISETP.NE.AND P2, PT, R33, RZ, PT ;  /* 0x000000ff2100720c */ /* 0x000fe40003f45270 */
[----:B------:R-:W-:Y:S02]  /*14390*/  FMNMX.FTZ R26, R211, R26, !PT ;  /* 0x0000001ad31a7209 */ /* 0x000fe40007810000 */
[----:B------:R-:W-:Y:S02]  /*143a0*/  ISETP.GT.AND P2, PT, R170, 0x41, !P2 ;  /* 0x00000041aa00780c */ /* 0x000fe40005744270 */
[----:B------:R-:W-:Y:S02]  /*143b0*/  FMNMX.FTZ R26, R249, R26, !PT ;  /* 0x0000001af91a7209 */ /* 0x000fe40007810000 */
[----:B------:R-:W-:Y:S04]  /*143c0*/  ISETP.LT.OR P2, PT, R22, 0x42, P2 ;  /* 0x000000421600780c */ /* 0x000fe80001741670 */
[----:B------:R-:W-:Y:S02]  /*143d0*/  FSEL R183, R75, -INF , !P2 ;  /* 0xff8000004bb77808 */ /* 0x000fe40005000000 */
[----:B------:R-:W-:Y:S04]  /*143e0*/  ISETP.NE.AND P2, PT, R32, RZ, PT ;  /* 0x000000ff2000720c */ /* 0x000fe80003f45270 */
[----:B------:R-:W-:Y:S04]  /*143f0*/  ISETP.GT.AND P2, PT, R170, 0x48, !P2 ;  /* 0x00000048aa00780c */ /* 0x000fe80005744270 */
[----:B------:R-:W-:Y:S04]  /*14400*/  ISETP.LT.OR P2, PT, R22, 0x49, P2 ;  /* 0x000000491600780c */ /* 0x000fe80001741670 */
        /* <DEDUP_REMOVED lines=14> */
[----:B------:R-:W-:Y:S02]  /*144f0*/  FMNMX.FTZ R21, R197, R21, !PT ;  /* 0x00000015c5157209 */ /* 0x000fe40007810000 */
[----:B----4-:R-:W-:Y:S02]  /*14500*/  MOV R63, R3 ;  /* 0x00000003003f7202 */ /* 0x010fe40000000f00 */
        /* <DEDUP_REMOVED lines=10> */
[----:B---3--:R-:W-:Y:S02]  /*145b0*/  FMNMX.FTZ R3, R34, R3, !PT ;  /* 0x0000000322037209 */ /* 0x008fe40007810000 */
[----:B------:R-:W-:Y:S02]  /*145c0*/  FMNMX.FTZ R21, R207, R21, !PT ;  /* 0x00000015cf157209 */ /* 0x000fe40007810000 */
[----:B------:R-:W-:Y:S02]  /*145d0*/  FMNMX.FTZ R3, R16, R3, !PT ;  /* 0x0000000310037209 */ /* 0x000fe40007810000 */
[----:B------:R-:W-:Y:S02]  /*145e0*/  FMNMX.FTZ R21, R188, R21, !PT ;  /* 0x00000015bc157209 */ /* 0x000fe40007810000 */
        /* <DEDUP_REMOVED lines=14> */
[----:B------:R-:W-:Y:S01]  /*146d0*/  SHFL.BFLY PT, R25, R24, 0x1, 0x1f ;  /* 0x0c201f0018197f89 */ /* 0x000fe200000e0000 */
[----:B------:R-:W-:Y:S02]  /*146e0*/  FMNMX.FTZ R3, R200, R3, !PT ;  /* 0x00000003c8037209 */ /* 0x000fe40007810000 */
[----:B------:R-:W-:Y:S02]  /*146f0*/  FMNMX.FTZ R21, R93, R21, !PT ;  /* 0x000000155d157209 */ /* 0x000fe40007810000 */
        /* <DEDUP_REMOVED lines=12> */
[----:B-1----:R-:W-:Y:S06]  /*147c0*/  FMNMX.FTZ R3, R3, R23, !PT ;  /* 0x0000001703037209 */ /* 0x002fec0007810000 */
[----:B------:R-:W1:Y:S01]  /*147d0*/  SHFL.BFLY PT, R23, R21, 0x2, 0x1f ;  /* 0x0c401f0015177f89 */ /* 0x000e6200000e0000 */
[C---:B------:R-:W-:Y:S01]  /*147e0*/  FSETP.NEU.FTZ.AND P2, PT, R3.reuse, -INF , PT ;  /* 0xff8000000300780b */ /* 0x040fe20003f5d000 */
[----:B------:R-:W-:Y:S05]  /*147f0*/  FMUL.FTZ R174, R3, c[0x0][0x2d0] ;  /* 0x0000b40003ae7a20 */ /* 0x000fea0000410000 */
[----:B------:R-:W-:Y:S05]  /*14800*/  FSEL R174, R174, RZ, P2 ;  /* 0x000000ffaeae7208 */ /* 0x000fea0001000000 */
[--C-:B------:R-:W-:Y:S02]  /*14810*/  FFMA.FTZ R75, R20, c[0x0][0x2d0], -R174.reuse ;  /* 0x0000b400144b7a23 */ /* 0x100fe400000108ae */
[--C-:B------:R-:W-:Y:S02]  /*14820*/  FFMA.FTZ R84, R34, c[0x0][0x2d0], -R174.reuse ;  /* 0x0000b40022547a23 */ /* 0x100fe400000108ae */
[----:B------:R-:W-:Y:S01]  /*14830*/  LDSM.16.MT88.4 R32, [R220+0x100] ;  /* 0x00010000dc20783b */ /* 0x000fe20000004200 */
[--C-:B------:R-:W-:Y:S01]  /*14840*/  FFMA.FTZ R87, R39, c[0x0][0x2d0], -R174.reuse ;  /* 0x0000b40027577a23 */ /* 0x100fe200000108ae */
[----:B------:R-:W-:Y:S01]  /*14850*/  MUFU.EX2 R75, R75 ;  /* 0x0000004b004b7308 */ /* 0x000fe20000000800 */
[--C-:B------:R-:W-:Y:S01]  /*14860*/  FFMA.FTZ R69, R2, c[0x0][0x2d0], -R174.reuse ;  /* 0x0000b40002457a23 */ /* 0x100fe200000108ae */
[----:B------:R-:W-:Y:S01]  /*14870*/  FMNMX.FTZ R2, R24, R25, !PT ;  /* 0x0000001918027209 */ /* 0x000fe20007810000 */
[--C-:B------:R-:W-:Y:S01]  /*14880*/  FFMA.FTZ R46, R5, c[0x0][0x2d0], -R174.reuse ;  /* 0x0000b400052e7a23 */ /* 0x100fe200000108ae */
[----:B------:R-:W-:Y:S01]  /*14890*/  FMNMX.FTZ R24, R245, R26, !PT ;  /* 0x0000001af5187209 */ /* 0x000fe20007810000 */
[--C-:B------:R-:W-:Y:S01]  /*148a0*/  FFMA.FTZ R86, R16, c[0x0][0x2d0], -R174.reuse ;  /* 0x0000b40010567a23 */ /* 0x100fe200000108ae */
[----:B-1----:R-:W-:Y:S01]  /*148b0*/  FMNMX.FTZ R5, R21, R23, !PT ;  /* 0x0000001715057209 */ /* 0x002fe20007810000 */
[C---:B------:R-:W-:Y:S01]  /*148c0*/  FMUL.FTZ R173, R2.reuse, c[0x0][0x2d0] ;  /* 0x0000b40002ad7a20 */ /* 0x040fe20000410000 */
[----:B------:R-:W-:Y:S01]  /*148d0*/  FMNMX.FTZ R24, R209, R24, !PT ;  /* 0x00000018d1187209 */ /* 0x000fe20007810000 */
[--C-:B------:R-:W-:Y:S01]  /*148e0*/  FFMA.FTZ R76, R53, c[0x0][0x2d0], -R174.reuse ;  /* 0x0000b400354c7a23 */ /* 0x100fe200000108ae */
[----:B------:R-:W-:Y:S01]  /*148f0*/  MUFU.EX2 R69, R69 ;  /* 0x0000004500457308 */ /* 0x000fe20000000800 */
[----:B------:R-:W-:Y:S01]  /*14900*/  FSETP.NEU.FTZ.AND P1, PT, R2, -INF , PT ;  /* 0xff8000000200780b */ /* 0x000fe20003f3d000 */
[--C-:B------:R-:W-:Y:S01]  /*14910*/  FFMA.FTZ R47, R0, c[0x0][0x2d0], -R174.reuse ;  /* 0x0000b400002f7a23 */ /* 0x100fe200000108ae */
[----:B------:R-:W-:Y:S01]  /*14920*/  FMNMX.FTZ R21, R206, R24, !PT ;  /* 0x00000018ce157209 */ /* 0x000fe20007810000 */
[--C-:B------:R-:W-:Y:S01]  /*14930*/  FFMA.FTZ R191, R191, c[0x0][0x2d0], -R174.reuse ;  /* 0x0000b400bfbf7a23 */ /* 0x100fe200000108ae */
[----:B------:R-:W-:Y:S01]  /*14940*/  FSEL R173, R173, RZ, P1 ;  /* 0x000000ffadad7208 */ /* 0x000fe20000800000 */
[--C-:B------:R-:W-:Y:S01]  /*14950*/  FFMA.FTZ R192, R192, c[0x0][0x2d0], -R174.reuse ;  /* 0x0000b400c0c07a23 */ /* 0x100fe200000108ae */
[----:B------:R-:W-:Y:S01]  /*14960*/  FMNMX.FTZ R21, R187, R21, !PT ;  /* 0x00000015bb157209 */ /* 0x000fe20007810000 */
[--C-:B------:R-:W-:Y:S01]  /*14970*/  FFMA.FTZ R201, R201, c[0x0][0x2d0], -R174.reuse ;  /* 0x0000b400c9c97a23 */ /* 0x100fe200000108ae */
[----:B------:R-:W1:Y:S01]  /*14980*/  SHFL.BFLY PT, R0, R5, 0x1, 0x1f ;  /* 0x0c201f0005007f89 */ /* 0x000e6200000e0000 */
[----:B------:R-:W2:Y:S01]  /*14990*/  MUFU.EX2 R76, R76 ;  /* 0x0000004c004c7308 */ /* 0x000ea20000000800 */
[--C-:B------:R-:W-:Y:S01]  /*149a0*/  FFMA.FTZ R78, R6, c[0x0][0x2d0], -R173.reuse ;  /* 0x0000b400064e7a23 */ /* 0x100fe200000108ad */
[----:B------:R-:W-:Y:S01]  /*149b0*/  FMNMX.FTZ R6, R183, R21, !PT ;  /* 0x00000015b7067209 */ /* 0x000fe20007810000 */
[--C-:B------:R-:W-:Y:S02]  /*149c0*/  FFMA.FTZ R72, R19, c[0x0][0x2d0], -R173.reuse ;  /* 0x0000b40013487a23 */ /* 0x100fe400000108ad */
[--C-:B------:R-:W-:Y:S01]  /*149d0*/  FFMA.FTZ R83, R18, c[0x0][0x2d0], -R173.reuse ;  /* 0x0000b40012537a23 */ /* 0x100fe200000108ad */
[----:B------:R-:W-:Y:S01]  /*149e0*/  FMNMX.FTZ R6, R181, R6, !PT ;  /* 0x00000006b5067209 */ /* 0x000fe20007810000 */
[----:B------:R-:W-:Y:S01]  /*149f0*/  LDSM.16.MT88.4 R20, [R225+0x100] ;  /* 0x00010000e114783b */ /* 0x000fe20000004200 */
[--C-:B------:R-:W-:Y:S02]  /*14a00*/  FFMA.FTZ R85, R17, c[0x0][0x2d0], -R173.reuse ;  /* 0x0000b40011557a23 */ /* 0x100fe400000108ad */
[----:B------:R-:W-:Y:S01]  /*14a10*/  MUFU.EX2 R46, R46 ;  /* 0x0000002e002e7308 */ /* 0x000fe20000000800 */
[----:B------:R-:W-:Y:S01]  /*14a20*/  FMNMX.FTZ R6, R179, R6, !PT ;  /* 0x00000006b3067209 */ /* 0x000fe20007810000 */
[--C-:B------:R-:W-:Y:S02]  /*14a30*/  FFMA.FTZ R73, R7, c[0x0][0x2d0], -R173.reuse ;  /* 0x0000b40007497a23 */ /* 0x100fe400000108ad */
[--C-:B------:R-:W-:Y:S01]  /*14a40*/  FFMA.FTZ R68, R4, c[0x0][0x2d0], -R173.reuse ;  /* 0x0000b40004447a23 */ /* 0x100fe200000108ad */
[----:B------:R-:W-:Y:S01]  /*14a50*/  FMNMX.FTZ R6, R90, R6, !PT ;  /* 0x000000065a067209 */ /* 0x000fe20007810000 */
[--C-:B------:R-:W-:Y:S02]  /*14a60*/  FFMA.FTZ R193, R193, c[0x0][0x2d0], -R173.reuse ;  /* 0x0000b400c1c17a23 */ /* 0x100fe400000108ad */
[--C-:B------:R-:W-:Y:S01]  /*14a70*/  FFMA.FTZ R194, R194, c[0x0][0x2d0], -R173.reuse ;  /* 0x0000b400c2c27a23 */ /* 0x100fe200000108ad */
[----:B------:R-:W-:Y:S01]  /*14a80*/  FMNMX.FTZ R6, R91, R6, !PT ;  /* 0x000000065b067209 */ /* 0x000fe20007810000 */
[----:B------:R-:W3:Y:S01]  /*14a90*/  MUFU.EX2 R47, R47 ;  /* 0x0000002f002f7308 */ /* 0x000ee20000000800 */
[--C-:B------:R-:W-:Y:S02]  /*14aa0*/  FFMA.FTZ R247, R247, c[0x0][0x2d0], -R174.reuse ;  /* 0x0000b400f7f77a23 */ /* 0x100fe400000108ae */
[----:B------:R-:W-:Y:S01]  /*14ab0*/  FMNMX.FTZ R4, R94, R6, !PT ;  /* 0x000000065e047209 */ /* 0x000fe20007810000 */
[--C-:B------:R-:W-:Y:S01]  /*14ac0*/  FFMA.FTZ R251, R251, c[0x0][0x2d0], -R173.reuse ;  /* 0x0000b400fbfb7a23 */ /* 0x100fe200000108ad */
[----:B--2---:R-:W-:Y:S01]  /*14ad0*/  F2FP.BF16.PACK_AB R48, R69, R76 ;  /* 0x0000004c4530723e */ /* 0x004fe200000010ff */
[--C-:B------:R-:W-:Y:S01]  /*14ae0*/  FFMA.FTZ R248, R248, c[0x0][0x2d0], -R173.reuse ;  /* 0x0000b400f8f87a23 */ /* 0x100fe200000108ad */
[----:B------:R-:W-:Y:S01]  /*14af0*/  FMNMX.FTZ R4, R45, R4, !PT ;  /* 0x000000042d047209 */ /* 0x000fe20007810000 */
[--C-:B------:R-:W-:Y:S01]  /*14b00*/  FFMA.FTZ R200, R200, c[0x0][0x2d0], -R174.reuse ;  /* 0x0000b400c8c87a23 */ /* 0x100fe200000108ae */
[----:B-1----:R-:W-:Y:S01]  /*14b10*/  FMNMX.FTZ R0, R5, R0, !PT ;  /* 0x0000000005007209 */ /* 0x002fe20007810000 */
[----:B------:R-:W-:Y:S01]  /*14b20*/  MUFU.EX2 R78, R78 ;  /* 0x0000004e004e7308 */ /* 0x000fe20000000800 */
[--C-:B------:R-:W-:Y:S01]  /*14b30*/  FFMA.FTZ R196, R196, c[0x0][0x2d0], -R174.reuse ;  /* 0x0000b400c4c47a23 */ /* 0x100fe200000108ae */
[----:B------:R-:W1:Y:S01]  /*14b40*/  SHFL.BFLY PT, R5, R4, 0x2, 0x1f ;  /* 0x0c401f0004057f89 */ /* 0x000e6200000e0000 */
[C---:B------:R-:W-:Y:S01]  /*14b50*/  FSETP.NEU.FTZ.AND P0, PT, R0.reuse, -INF , PT ;  /* 0xff8000000000780b */ /* 0x040fe20003f1d000 */
[----:B------:R-:W-:Y:S02]  /*14b60*/  FMUL.FTZ R170, R0, c[0x0][0x2d0] ;  /* 0x0000b40000aa7a20 */ /* 0x000fe40000410000 */
[--C-:B------:R-:W-:Y:S02]  /*14b70*/  FFMA.FTZ R204, R204, c[0x0][0x2d0], -R173.reuse ;  /* 0x0000b400cccc7a23 */ /* 0x100fe400000108ad */
[----:B------:R-:W-:Y:S01]  /*14b80*/  FFMA.FTZ R202, R202, c[0x0][0x2d0], -R173 ;  /* 0x0000b400caca7a23 */ /* 0x000fe200000108ad */
[----:B------:R-:W-:Y:S01]  /*14b90*/  FSEL R170, R170, RZ, P0 ;  /* 0x000000ffaaaa7208 */ /* 0x000fe20000000000 */
[----:B------:R-:W2:Y:S01]  /*14ba0*/  MUFU.EX2 R73, R73 ;  /* 0x0000004900497308 */ /* 0x000ea20000000800 */
[--C-:B------:R-:W-:Y:S02]  /*14bb0*/  FFMA.FTZ R190, R190, c[0x0][0x2d0], -R174.reuse ;  /* 0x0000b400bebe7a23 */ /* 0x100fe400000108ae */
[----:B------:R-:W-:Y:S01]  /*14bc0*/  FFMA.FTZ R185, R185, c[0x0][0x2d0], -R174 ;  /* 0x0000b400b9b97a23 */ /* 0x000fe200000108ae */
[----:B---3--:R-:W-:Y:S01]  /*14bd0*/  F2FP.BF16.PACK_AB R50, R47, R46 ;  /* 0x0000002e2f32723e */ /* 0x008fe200000010ff */
        /* <DEDUP_REMOVED lines=8> */
[--C-:B------:R-:W-:Y:S01]  /*14c60*/  FFMA.FTZ R197, R197, c[0x0][0x2d0], -R170.reuse ;  /* 0x0000b400c5c57a23 */ /* 0x100fe200000108aa */
[----:B------:R-:W-:Y:S01]  /*14c70*/  FSEL R5, R3, RZ, P2 ;  /* 0x000000ff03057208 */ /* 0x000fe20001000000 */
[--C-:B------:R-:W-:Y:S01]  /*14c80*/  FFMA.FTZ R198, R198, c[0x0][0x2d0], -R170.reuse ;  /* 0x0000b400c6c67a23 */ /* 0x100fe200000108aa */
[----:B------:R-:W1:Y:S01]  /*14c90*/  MUFU.EX2 R72, R72 ;  /* 0x0000004800487308 */ /* 0x000e620000000800 */
[----:B------:R-:W3:Y:S01]  /*14ca0*/  SHFL.BFLY PT, R44, R4, 0x1, 0x1f ;  /* 0x0c201f00042c7f89 */ /* 0x000ee200000e0000 */
[--C-:B------:R-:W-:Y:S02]  /*14cb0*/  FFMA.FTZ R199, R199, c[0x0][0x2d0], -R170.reuse ;  /* 0x0000b400c7c77a23 */ /* 0x100fe400000108aa */
[----:B------:R-:W-:Y:S01]  /*14cc0*/  FADD.FTZ R43, -R5, R167 ;  /* 0x000000a7052b7221 */ /* 0x000fe20000010100 */
[----:B------:R-:W-:Y:S01]  /*14cd0*/  MOV R167, R38 ;  /* 0x0000002600a77202 */ /* 0x000fe20000000f00 */
[--C-:B------:R-:W-:Y:S01]  /*14ce0*/  FFMA.FTZ R250, R250, c[0x0][0x2d0], -R170.reuse ;  /* 0x0000b400fafa7a23 */ /* 0x100fe200000108aa */
[----:B--2---:R-:W-:Y:S01]  /*14cf0*/  F2FP.BF16.PACK_AB R49, R73, R78 ;  /* 0x0000004e4931723e */ /* 0x004fe200000010ff */
[----:B------:R-:W-:Y:S01]  /*14d00*/  FMUL.FTZ R43, R43, c[0x0][0x2d0] ;  /* 0x0000b4002b2b7a20 */ /* 0x000fe20000410000 */
[----:B------:R-:W-:Y:S01]  /*14d10*/  FSEL R5, R2, RZ, P1 ;  /* 0x000000ff02057208 */ /* 0x000fe20000800000 */
[----:B------:R-:W-:Y:S01]  /*14d20*/  MUFU.EX2 R77, R77 ;  /* 0x0000004d004d7308 */ /* 0x000fe20000000800 */
[--C-:B------:R-:W-:Y:S02]  /*14d30*/  FFMA.FTZ R246, R246, c[0x0][0x2d0], -R170.reuse ;  /* 0x0000b400f6f67a23 */ /* 0x100fe400000108aa */
[----:B------:R-:W-:Y:S02]  /*14d40*/  FFMA.FTZ R210, R210, c[0x0][0x2d0], -R170 ;  /* 0x0000b400d2d27a23 */ /* 0x000fe400000108aa */
[----:B------:R-:W-:Y:S01]  /*14d50*/  FADD.FTZ R42, -R5, R166 ;  /* 0x000000a6052a7221 */ /* 0x000fe20000010100 */
[----:B------:R-:W-:Y:S01]  /*14d60*/  FSEL R5, R0, RZ, P0 ;  /* 0x000000ff00057208 */ /* 0x000fe20000000000 */
[----:B------:R-:W-:Y:S02]  /*14d70*/  FFMA.FTZ R166, R65, c[0x0][0x2d0], -R173 ;  /* 0x0000b40041a67a23 */ /* 0x000fe400000108ad */
[----:B------:R-:W-:Y:S01]  /*14d80*/  FMUL.FTZ R42, R42, c[0x0][0x2d0] ;  /* 0x0000b4002a2a7a20 */ /* 0x000fe20000410000 */
[----:B------:R-:W2:Y:S01]  /*14d90*/  MUFU.EX2 R43, R43 ;  /* 0x0000002b002b7308 */ /* 0x000ea20000000800 */
[----:B------:R-:W-:Y:S02]  /*14da0*/  FADD.FTZ R5, -R5, R165 ;  /* 0x000000a505057221 */ /* 0x000fe40000010100 */
[--C-:B------:R-:W-:Y:S01]  /*14db0*/  FFMA.FTZ R165, R29, c[0x0][0x2d0], -R173.reuse ;  /* 0x0000b4001da57a23 */ /* 0x100fe200000108ad */
[----:B-1----:R-:W-:Y:S01]  /*14dc0*/  F2FP.BF16.PACK_AB R51, R72, R68 ;  /* 0x000000444833723e */ /* 0x002fe200000010ff */
[----:B------:R-:W-:Y:S01]  /*14dd0*/  FMUL.FTZ R5, R5, c[0x0][0x2d0] ;  /* 0x0000b40005057a20 */ /* 0x000fe20000410000 */
[----:B---3--:R-:W-:Y:S01]  /*14de0*/  FMNMX.FTZ R44, R44, R4, !PT ;  /* 0x000000042c2c7209 */ /* 0x008fe20007810000 */
[----:B------:R-:W-:Y:S02]  /*14df0*/  FFMA.FTZ R207, R207, c[0x0][0x2d0], -R170 ;  /* 0x0000b400cfcf7a23 */ /* 0x000fe400000108aa */
[--C-:B------:R-:W-:Y:S01]  /*14e00*/  FFMA.FTZ R189, R189, c[0x0][0x2d0], -R173.reuse ;  /* 0x0000b400bdbd7a23 */ /* 0x100fe200000108ad */
[----:B------:R-:W1:Y:S01]  /*14e10*/  MUFU.EX2 R42, R42 ;  /* 0x0000002a002a7308 */ /* 0x000e620000000800 */
[C---:B------:R-:W-:Y:S01]  /*14e20*/  FSETP.NEU.FTZ.AND P0, PT, R44.reuse, -INF , PT ;  /* 0xff8000002c00780b */ /* 0x040fe20003f1d000 */
[----:B------:R-:W-:Y:S02]  /*14e30*/  FMUL.FTZ R95, R44, c[0x0][0x2d0] ;  /* 0x0000b4002c5f7a20 */ /* 0x000fe40000410000 */
[----:B------:R-:W-:Y:S01]  /*14e40*/  FFMA.FTZ R186, R186, c[0x0][0x2d0], -R173 ;  /* 0x0000b400baba7a23 */ /* 0x000fe200000108ad */
[----:B------:R-:W-:Y:S01]  /*14e50*/  FSEL R4, R44, RZ, P0 ;  /* 0x000000ff2c047208 */ /* 0x000fe20000000000 */
[--C-:B------:R-:W-:Y:S01]  /*14e60*/  FFMA.FTZ R176, R176, c[0x0][0x2d0], -R174.reuse ;  /* 0x0000b400b0b07a23 */ /* 0x100fe200000108ae */
[----:B------:R-:W-:Y:S01]  /*14e70*/  FSEL R95, R95, RZ, P0 ;  /* 0x000000ff5f5f7208 */ /* 0x000fe20000000000 */
[----:B------:R-:W-:Y:S01]  /*14e80*/  FFMA.FTZ R175, R175, c[0x0][0x2d0], -R174 ;  /* 0x0000b400afaf7a23 */ /* 0x000fe200000108ae */
[----:B------:R-:W-:Y:S01]  /*14e90*/  ISETP.GT.AND P0, PT, R244, R230, PT ;  /* 0x000000e6f400720c */ /* 0x000fe20003f04270 */
[----:B------:R3:W4:Y:S01]  /*14ea0*/  MUFU.EX2 R41, R5 ;  /* 0x0000000500297308 */ /* 0x0007220000000800 */
[----:B------:R-:W-:Y:S01]  /*14eb0*/  FADD.FTZ R4, -R4, R164 ;  /* 0x000000a404047221 */ /* 0x000fe20000010100 */
[----:B------:R-:W-:Y:S01]  /*14ec0*/  IADD3 R244, R244, -0x1, RZ ;  /* 0xfffffffff4f47810 */ /* 0x000fe20007ffe0ff */
[--C-:B------:R-:W-:Y:S02]  /*14ed0*/  FFMA.FTZ R82, R10, c[0x0][0x2d0], -R95.reuse ;  /* 0x0000b4000a527a23 */ /* 0x100fe4000001085f */
[----:B------:R-:W-:Y:S02]  /*14ee0*/  FMUL.FTZ R4, R4, c[0x0][0x2d0] ;  /* 0x0000b40004047a20 */ /* 0x000fe40000410000 */
[C---:B--2---:R-:W-:Y:S02]  /*14ef0*/  FMUL.FTZ R16, R43.reuse, R148 ;  /* 0x000000942b107220 */ /* 0x044fe40000410000 */
[----:B------:R-:W-:Y:S01]  /*14f00*/  FMUL.FTZ R17, R43, R149 ;  /* 0x000000952b117220 */ /* 0x000fe20000410000 */
[----:B------:R2:W5:Y:S01]  /*14f10*/  MUFU.EX2 R40, R4 ;  /* 0x0000000400287308 */ /* 0x0005620000000800 */
[--C-:B------:R-:W-:Y:S02]  /*14f20*/  FFMA.FTZ R81, R11, c[0x0][0x2d0], -R95.reuse ;  /* 0x0000b4000b517a23 */ /* 0x100fe4000001085f */
[--C-:B------:R-:W-:Y:S02]  /*14f30*/  FFMA.FTZ R80, R14, c[0x0][0x2d0], -R95.reuse ;  /* 0x0000b4000e507a23 */ /* 0x100fe4000001085f */
[----:B------:R-:W-:Y:S02]  /*14f40*/  FFMA.FTZ R79, R15, c[0x0][0x2d0], -R95 ;  /* 0x0000b4000f4f7a23 */ /* 0x000fe4000001085f */
[C---:B-1----:R-:W-:Y:S02]  /*14f50*/  FMUL.FTZ R18, R42.reuse, R150 ;  /* 0x000000962a127220 */ /* 0x042fe40000410000 */
[----:B------:R-:W-:Y:S01]  /*14f60*/  FMUL.FTZ R19, R42, R151 ;  /* 0x000000972a137220 */ /* 0x000fe20000410000 */
[----:B------:R-:W1:Y:S01]  /*14f70*/  MUFU.EX2 R71, R71 ;  /* 0x0000004700477308 */ /* 0x000e620000000800 */
[----:B------:R-:W-:Y:S01]  /*14f80*/  LDSM.16.MT88.4 R148, [R225+0x2900] ;  /* 0x00290000e194783b */ /* 0x000fe20000004200 */
[----:B------:R-:W-:Y:S02]  /*14f90*/  FFMA.FTZ R164, R36, c[0x0][0x2d0], -R173 ;  /* 0x0000b40024a47a23 */ /* 0x000fe400000108ad */
[----:B---3--:R-:W-:Y:S02]  /*14fa0*/  FMUL.FTZ R5, R43, R161 ;  /* 0x000000a12b057220 */ /* 0x008fe40000410000 */
[C---:B------:R-:W-:Y:S02]  /*14fb0*/  FMUL.FTZ R6, R42.reuse, R162 ;  /* 0x000000a22a067220 */ /* 0x040fe40000410000 */
[----:B------:R-:W-:Y:S01]  /*14fc0*/  FMUL.FTZ R7, R42, R163 ;  /* 0x000000a32a077220 */ /* 0x000fe20000410000 */
[----:B------:R-:W3:Y:S01]  /*14fd0*/  LDSM.16.MT88.4 R36, [R219+0x100] ;  /* 0x00010000db24783b */ /* 0x000ee20000004200 */
[----:B------:R-:W-:Y:S01]  /*14fe0*/  MUFU.EX2 R70, R70 ;  /* 0x0000004600467308 */ /* 0x000fe20000000800 */
[C---:B----4-:R-:W-:Y:S02]  /*14ff0*/  FMUL.FTZ R8, R41.reuse, R156 ;  /* 0x0000009c29087220 */ /* 0x050fe40000410000 */
[----:B------:R-:W-:Y:S02]  /*15000*/  FMUL.FTZ R9, R41, R157 ;  /* 0x0000009d29097220 */ /* 0x000fe40000410000 */
[----:B--2---:R-:W-:Y:S02]  /*15010*/  FMUL.FTZ R4, R43, R160 ;  /* 0x000000a02b047220 */ /* 0x004fe40000410000 */
[C---:B-----5:R-:W-:Y:S02]  /*15020*/  FMUL.FTZ R10, R40.reuse, R158 ;  /* 0x0000009e280a7220 */ /* 0x060fe40000410000 */
[C---:B------:R-:W-:Y:S01]  /*15030*/  FMUL.FTZ R11, R40.reuse, R159 ;  /* 0x0000009f280b7220 */ /* 0x040fe20000410000 */
[----:B------:R-:W2:Y:S01]  /*15040*/  MUFU.EX2 R74, R74 ;  /* 0x0000004a004a7308 */ /* 0x000ea20000000800 */
[----:B------:R-:W-:Y:S01]  /*15050*/  FMUL.FTZ R29, R41, R137 ;  /* 0x00000089291d7220 */ /* 0x000fe20000410000 */
[-C--:B------:R-:W-:Y:S05]  /*15060*/  HMMA.16816.F32.BF16 R4, R48, R20.reuse, R4 ;  /* 0x000000143004723c */ /* 0x080fea0000041804 */
[--C-:B------:R-:W-:Y:S01]  /*15070*/  FFMA.FTZ R137, R57, c[0x0][0x2d0], -R170.reuse ;  /* 0x0000b40039897a23 */ /* 0x100fe200000108aa */
[----:B-1----:R-:W-:Y:S01]  /*15080*/  F2FP.BF16.PACK_AB R52, R71, R77 ;  /* 0x0000004d4734723e */ /* 0x002fe200000010ff */
[----:B------:R-:W1:Y:S01]  /*15090*/  LDSM.16.MT88.4 R56, [R218+0x100] ;  /* 0x00010000da38783b */ /* 0x000e620000004200 */
[----:B------:R-:W-:Y:S01]  /*150a0*/  MUFU.EX2 R82, R82 ;  /* 0x0000005200527308 */ /* 0x000fe20000000800 */
[C---:B------:R-:W-:Y:S03]  /*150b0*/  FMUL.FTZ R116, R41.reuse, R116 ;  /* 0x0000007429747220 */ /* 0x040fe60000410000 */
[C---:B------:R-:W-:Y:S02]  /*150c0*/  FMUL.FTZ R117, R41.reuse, R117 ;  /* 0x0000007529757220 */ /* 0x040fe40000410000 */
[C---:B------:R-:W-:Y:S02]  /*150d0*/  FMUL.FTZ R118, R40.reuse, R118 ;  /* 0x0000007628767220 */ /* 0x040fe40000410000 */
[----:B------:R-:W-:Y:S02]  /*150e0*/  FMUL.FTZ R119, R40, R119 ;  /* 0x0000007728777220 */ /* 0x000fe40000410000 */
[----:B------:R-:W4:Y:S01]  /*150f0*/  MUFU.EX2 R81, R81 ;  /* 0x0000005100517308 */ /* 0x000f220000000800 */
[C---:B------:R-:W-:Y:S02]  /*15100*/  FMUL.FTZ R120, R41.reuse, R120 ;  /* 0x0000007829787220 */ /* 0x040fe40000410000 */
[----:B------:R-:W-:Y:S01]  /*15110*/  FMUL.FTZ R121, R41, R121 ;  /* 0x0000007929797220 */ /* 0x000fe20000410000 */
[----:B--2---:R-:W-:Y:S01]  /*15120*/  F2FP.BF16.PACK_AB R54, R74, R70 ;  /* 0x000000464a36723e */ /* 0x004fe200000010ff */
[C---:B------:R-:W-:Y:S02]  /*15130*/  FMUL.FTZ R122, R40.reuse, R122 ;  /* 0x0000007a287a7220 */ /* 0x040fe40000410000 */
[----:B------:R-:W-:Y:S02]  /*15140*/  FMUL.FTZ R123, R40, R123 ;  /* 0x0000007b287b7220 */ /* 0x000fe40000410000 */
[C---:B------:R-:W-:Y:S01]  /*15150*/  FMUL.FTZ R124, R43.reuse, R124 ;  /* 0x0000007c2b7c7220 */ /* 0x040fe20000410000 */
[----:B------:R-:W-:Y:S01]  /*15160*/  MUFU.EX2 R80, R80 ;  /* 0x0000005000507308 */ /* 0x000fe20000000800 */
[----:B------:R-:W-:Y:S02]  /*15170*/  FMUL.FTZ R125, R43, R125 ;  /* 0x0000007d2b7d7220 */ /* 0x000fe40000410000 */
[C---:B------:R-:W-:Y:S02]  /*15180*/  FMUL.FTZ R126, R42.reuse, R126 ;  /* 0x0000007e2a7e7220 */ /* 0x040fe40000410000 */
[----:B------:R-:W-:Y:S02]  /*15190*/  FMUL.FTZ R127, R42, R127 ;  /* 0x0000007f2a7f7220 */ /* 0x000fe40000410000 */
[C---:B------:R-:W-:Y:S02]  /*151a0*/  FMUL.FTZ R12, R41.reuse, R152 ;  /* 0x00000098290c7220 */ /* 0x040fe40000410000 */
[----:B------:R-:W-:Y:S01]  /*151b0*/  FMUL.FTZ R13, R41, R153 ;  /* 0x00000099290d7220 */ /* 0x000fe20000410000 */
[----:B------:R-:W2:Y:S01]  /*151c0*/  MUFU.EX2 R79, R79 ;  /* 0x0000004f004f7308 */ /* 0x000ea20000000800 */
[C---:B------:R-:W-:Y:S02]  /*151d0*/  FMUL.FTZ R14, R40.reuse, R154 ;  /* 0x0000009a280e7220 */ /* 0x040fe40000410000 */
[C---:B------:R-:W-:Y:S01]  /*151e0*/  FMUL.FTZ R15, R40.reuse, R155 ;  /* 0x0000009b280f7220 */ /* 0x040fe20000410000 */
[----:B----4-:R-:W-:Y:S01]  /*151f0*/  F2FP.BF16.PACK_AB R53, R81, R82 ;  /* 0x000000525135723e */ /* 0x010fe200000010ff */
[C---:B------:R-:W-:Y:S02]  /*15200*/  FMUL.FTZ R24, R41.reuse, R140 ;  /* 0x0000008c29187220 */ /* 0x040fe40000410000 */
[----:B------:R-:W-:Y:S02]  /*15210*/  FMUL.FTZ R25, R41, R141 ;  /* 0x0000008d29197220 */ /* 0x000fe40000410000 */
[C---:B------:R-:W-:Y:S01]  /*15220*/  FMUL.FTZ R26, R40.reuse, R142 ;  /* 0x0000008e281a7220 */ /* 0x040fe20000410000 */
[----:B------:R-:W-:Y:S01]  /*15230*/  MUFU.EX2 R84, R84 ;  /* 0x0000005400547308 */ /* 0x000fe20000000800 */
[C---:B------:R-:W-:Y:S02]  /*15240*/  FMUL.FTZ R27, R40.reuse, R143 ;  /* 0x0000008f281b7220 */ /* 0x040fe40000410000 */
[C---:B------:R-:W-:Y:S02]  /*15250*/  FMUL.FTZ R30, R40.reuse, R138 ;  /* 0x0000008a281e7220 */ /* 0x040fe40000410000 */
[----:B------:R-:W-:Y:S02]  /*15260*/  FMUL.FTZ R31, R40, R139 ;  /* 0x0000008b281f7220 */ /* 0x000fe40000410000 */
[C---:B------:R-:W-:Y:S02]  /*15270*/  FMUL.FTZ R100, R43.reuse, R100 ;  /* 0x000000642b647220 */ /* 0x040fe40000410000 */
[----:B------:R-:W-:Y:S01]  /*15280*/  FMUL.FTZ R101, R43, R101 ;  /* 0x000000652b657220 */ /* 0x000fe20000410000 */
[----:B------:R-:W-:Y:S01]  /*15290*/  MUFU.EX2 R83, R83 ;  /* 0x0000005300537308 */ /* 0x000fe20000000800 */
[C---:B------:R-:W-:Y:S02]  /*152a0*/  FMUL.FTZ R102, R42.reuse, R102 ;  /* 0x000000662a667220 */ /* 0x040fe40000410000 */
[----:B------:R-:W-:Y:S01]  /*152b0*/  FMUL.FTZ R103, R42, R103 ;  /* 0x000000672a677220 */ /* 0x000fe20000410000 */
[----:B--2---:R-:W-:Y:S01]  /*152c0*/  F2FP.BF16.PACK_AB R55, R79, R80 ;  /* 0x000000504f37723e */ /* 0x004fe200000010ff */
[C---:B------:R-:W-:Y:S02]  /*152d0*/  FMUL.FTZ R104, R41.reuse, R104 ;  /* 0x0000006829687220 */ /* 0x040fe40000410000 */
[C---:B------:R-:W-:Y:S02]  /*152e0*/  FMUL.FTZ R105, R41.reuse, R105 ;  /* 0x0000006929697220 */ /* 0x040fe40000410000 */
[C---:B------:R-:W-:Y:S01]  /*152f0*/  FMUL.FTZ R106, R40.reuse, R106 ;  /* 0x0000006a286a7220 */ /* 0x040fe20000410000 */
[----:B------:R-:W-:Y:S01]  /*15300*/  MUFU.EX2 R85, R85 ;  /* 0x0000005500557308 */ /* 0x000fe20000000800 */
[C---:B------:R-:W-:Y:S04]  /*15310*/  HMMA.16816.F32.BF16 R8, R52.reuse, R20, R8 ;  /* 0x000000143408723c */ /* 0x040fe80000041808 */
[C---:B------:R-:W-:Y:S02]  /*15320*/  FMUL.FTZ R107, R40.reuse, R107 ;  /* 0x0000006b286b7220 */ /* 0x040fe40000410000 */
[----:B------:R-:W-:Y:S02]  /*15330*/  FMUL.FTZ R108, R41, R108 ;  /* 0x0000006c296c7220 */ /* 0x000fe40000410000 */
[-C--:B------:R-:W-:Y:S01]  /*15340*/  HMMA.16816.F32.BF16 R12, R52, R22.reuse, R12 ;  /* 0x00000016340c723c */ /* 0x080fe2000004180c */
[----:B------:R-:W-:Y:S03]  /*15350*/  MUFU.EX2 R86, R86 ;  /* 0x0000005600567308 */ /* 0x000fe60000000800 */
[C---:B------:R-:W-:Y:S02]  /*15360*/  FMUL.FTZ R20, R43.reuse, R144 ;  /* 0x000000902b147220 */ /* 0x040fe40000410000 */
[----:B------:R-:W-:Y:S02]  /*15370*/  FMUL.FTZ R21, R43, R145 ;  /* 0x000000912b157220 */ /* 0x000fe40000410000 */
[C---:B------:R-:W-:Y:S03]  /*15380*/  HMMA.16816.F32.BF16 R16, R48.reuse, R22, R16 ;  /* 0x000000163010723c */ /* 0x040fe60000041810 */
[----:B------:R-:W-:Y:S01]  /*15390*/  MUFU.EX2 R87, R87 ;  /* 0x0000005700577308 */ /* 0x000fe20000000800 */
[----:B------:R-:W-:Y:S02]  /*153a0*/  FMUL.FTZ R109, R41, R109 ;  /* 0x0000006d296d7220 */ /* 0x000fe40000410000 */
[----:B------:R-:W-:Y:S02]  /*153b0*/  FMUL.FTZ R110, R40, R110 ;  /* 0x0000006e286e7220 */ /* 0x000fe40000410000 */
[C---:B------:R-:W-:Y:S04]  /*153c0*/  FMUL.FTZ R22, R42.reuse, R146 ;  /* 0x000000922a167220 */ /* 0x040fe80000410000 */
[----:B------:R-:W-:Y:S01]  /*153d0*/  FMUL.FTZ R23, R42, R147 ;  /* 0x000000932a177220 */ /* 0x000fe20000410000 */
[----:B------:R-:W-:Y:S01]  /*153e0*/  MUFU.EX2 R164, R164 ;  /* 0x000000a400a47308 */ /* 0x000fe20000000800 */
[----:B------:R-:W-:Y:S02]  /*153f0*/  FMUL.FTZ R111, R40, R111 ;  /* 0x0000006f286f7220 */ /* 0x000fe40000410000 */
[C---:B------:R-:W-:Y:S02]  /*15400*/  FMUL.FTZ R112, R43.reuse, R112 ;  /* 0x000000702b707220 */ /* 0x040fe40000410000 */
[----:B------:R-:W-:Y:S01]  /*15410*/  FMUL.FTZ R113, R43, R113 ;  /* 0x000000712b717220 */ /* 0x000fe20000410000 */
[-C--:B------:R-:W-:Y:S03]  /*15420*/  HMMA.16816.F32.BF16 R20, R48, R32.reuse, R20 ;  /* 0x000000203014723c */ /* 0x080fe60000041814 */
[C---:B------:R-:W-:Y:S01]  /*15430*/  FMUL.FTZ R114, R42.reuse, R114 ;  /* 0x000000722a727220 */ /* 0x040fe20000410000 */
[----:B------:R-:W-:Y:S01]  /*15440*/  MUFU.EX2 R165, R165 ;  /* 0x000000a500a57308 */ /* 0x000fe20000000800 */
[----:B------:R-:W-:Y:S02]  /*15450*/  FMUL.FTZ R115, R42, R115 ;  /* 0x000000732a737220 */ /* 0x000fe40000410000 */
[--C-:B------:R-:W-:Y:S01]  /*15460*/  FFMA.FTZ R203, R203, c[0x0][0x2d0], -R95.reuse ;  /* 0x0000b400cbcb7a23 */ /* 0x100fe2000001085f */
[C---:B------:R-:W-:Y:S04]  /*15470*/  HMMA.16816.F32.BF16 R24, R52.reuse, R32, R24 ;  /* 0x000000203418723c */ /* 0x040fe80000041818 */
[----:B------:R-:W-:Y:S02]  /*15480*/  FFMA.FTZ R205, R205, c[0x0][0x2d0], -R95 ;  /* 0x0000b400cdcd7a23 */ /* 0x000fe4000001085f */
[----:B------:R-:W-:Y:S01]  /*15490*/  MUFU.EX2 R137, R137 ;  /* 0x0000008900897308 */ /* 0x000fe20000000800 */
[--C-:B------:R-:W-:Y:S02]  /*154a0*/  FFMA.FTZ R32, R28, c[0x0][0x2d0], -R170.reuse ;  /* 0x0000b4001c207a23 */ /* 0x100fe400000108aa */
[----:B------:R-:W-:Y:S03]  /*154b0*/  FMUL.FTZ R28, R41, R136 ;  /* 0x00000088291c7220 */ /* 0x000fe60000410000 */
[----:B------:R-:W-:Y:S02]  /*154c0*/  FMUL.FTZ R33, R43, R133 ;  /* 0x000000852b217220 */ /* 0x000fe40000410000 */
[----:B------:R-:W-:Y:S02]  /*154d0*/  FFMA.FTZ R133, R167, c[0x0][0x2d0], -R170 ;  /* 0x0000b400a7857a23 */ /* 0x000fe400000108aa */
[-C--:B------:R-:W-:Y:S01]  /*154e0*/  HMMA.16816.F32.BF16 R28, R52, R34.reuse, R28 ;  /* 0x00000022341c723c */ /* 0x080fe2000004181c */
[----:B------:R2:W4:Y:S02]  /*154f0*/  MUFU.EX2 R136, R32 ;  /* 0x0000002000887308 */ /* 0x0005240000000800 */
[----:B------:R-:W-:Y:S02]  /*15500*/  FFMA.FTZ R167, R64, c[0x0][0x2d0], -R173 ;  /* 0x0000b40040a77a23 */ /* 0x000fe400000108ad */
[--C-:B------:R-:W-:Y:S02]  /*15510*/  FFMA.FTZ R208, R208, c[0x0][0x2d0], -R95.reuse ;  /* 0x0000b400d0d07a23 */ /* 0x100fe4000001085f */
[--C-:B------:R-:W-:Y:S01]  /*15520*/  FFMA.FTZ R211, R211, c[0x0][0x2d0], -R95.reuse ;  /* 0x0000b400d3d37a23 */ /* 0x100fe2000001085f */
[C---:B------:R-:W-:Y:S03]  /*15530*/  HMMA.16816.F32.BF16 R100, R48.reuse, R34, R100 ;  /* 0x000000223064723c */ /* 0x040fe60000041864 */
[----:B------:R-:W-:Y:S01]  /*15540*/  MUFU.EX2 R133, R133 ;  /* 0x0000008500857308 */ /* 0x000fe20000000800 */
[--C-:B------:R-:W-:Y:S02]  /*15550*/  FFMA.FTZ R249, R249, c[0x0][0x2d0], -R95.reuse ;  /* 0x0000b400f9f97a23 */ /* 0x100fe4000001085f */
[--C-:B------:R-:W-:Y:S02]  /*15560*/  FFMA.FTZ R245, R245, c[0x0][0x2d0], -R95.reuse ;  /* 0x0000b400f5f57a23 */ /* 0x100fe4000001085f */
[C---:B------:R-:W-:Y:S04]  /*15570*/  FMUL.FTZ R34, R42.reuse, R134 ;  /* 0x000000862a227220 */ /* 0x040fe80000410000 */
[----:B------:R-:W-:Y:S01]  /*15580*/  FMUL.FTZ R35, R42, R135 ;  /* 0x000000872a237220 */ /* 0x000fe20000410000 */
[----:B------:R-:W-:Y:S01]  /*15590*/  MUFU.EX2 R166, R166 ;  /* 0x000000a600a67308 */ /* 0x000fe20000000800 */
[----:B------:R-:W-:Y:S02]  /*155a0*/  FFMA.FTZ R134, R63, c[0x0][0x2d0], -R174 ;  /* 0x0000b4003f867a23 */ /* 0x000fe400000108ae */
[--C-:B------:R-:W-:Y:S02]  /*155b0*/  FFMA.FTZ R135, R61, c[0x0][0x2d0], -R95.reuse ;  /* 0x0000b4003d877a23 */ /* 0x100fe4000001085f */
[----:B--2---:R-:W-:Y:S02]  /*155c0*/  FMUL.FTZ R32, R43, R132 ;  /* 0x000000842b207220 */ /* 0x004fe40000410000 */
[--C-:B------:R-:W-:Y:S02]  /*155d0*/  FFMA.FTZ R209, R209, c[0x0][0x2d0], -R95.reuse ;  /* 0x0000b400d1d17a23 */ /* 0x100fe4000001085f */
[----:B------:R-:W-:Y:S01]  /*155e0*/  FFMA.FTZ R206, R206, c[0x0][0x2d0], -R95 ;  /* 0x0000b400cece7a23 */ /* 0x000fe2000001085f */
[----:B------:R2:W5:Y:S01]  /*155f0*/  MUFU.EX2 R132, R62 ;  /* 0x0000003e00847308 */ /* 0x0005620000000800 */
[--C-:B------:R-:W-:Y:S01]  /*15600*/  FFMA.FTZ R178, R178, c[0x0][0x2d0], -R173.reuse ;  /* 0x0000b400b2b27a23 */ /* 0x100fe200000108ad */
[-C--:B---3--:R-:W-:Y:S03]  /*15610*/  HMMA.16816.F32.BF16 R32, R48, R36.reuse, R32 ;  /* 0x000000243020723c */ /* 0x088fe60000041820 */
[----:B------:R-:W-:Y:S02]  /*15620*/  FFMA.FTZ R177, R177, c[0x0][0x2d0], -R173 ;  /* 0x0000b400b1b17a23 */ /* 0x000fe400000108ad */
[--C-:B------:R-:W-:Y:S02]  /*15630*/  FFMA.FTZ R188, R188, c[0x0][0x2d0], -R170.reuse ;  /* 0x0000b400bcbc7a23 */ /* 0x100fe400000108aa */
[--C-:B------:R-:W-:Y:S01]  /*15640*/  FFMA.FTZ R184, R184, c[0x0][0x2d0], -R170.reuse ;  /* 0x0000b400b8b87a23 */ /* 0x100fe200000108aa */
[C---:B------:R-:W-:Y:S01]  /*15650*/  HMMA.16816.F32.BF16 R104, R52.reuse, R36, R104 ;  /* 0x000000243468723c */ /* 0x040fe20000041868 */
[----:B------:R-:W-:Y:S03]  /*15660*/  MUFU.EX2 R135, R135 ;  /* 0x0000008700877308 */ /* 0x000fe60000000800 */
[--C-:B------:R-:W-:Y:S02]  /*15670*/  FFMA.FTZ R182, R182, c[0x0][0x2d0], -R170.reuse ;  /* 0x0000b400b6b67a23 */ /* 0x100fe400000108aa */
[----:B------:R-:W-:Y:S02]  /*15680*/  FFMA.FTZ R180, R180, c[0x0][0x2d0], -R170 ;  /* 0x0000b400b4b47a23 */ /* 0x000fe400000108aa */
[-C--:B------:R-:W-:Y:S03]  /*15690*/  HMMA.16816.F32.BF16 R108, R52, R38.reuse, R108 ;  /* 0x00000026346c723c */ /* 0x080fe6000004186c */
[----:B------:R-:W-:Y:S01]  /*156a0*/  MUFU.EX2 R134, R134 ;  /* 0x0000008600867308 */ /* 0x000fe20000000800 */
[C---:B------:R-:W-:Y:S02]  /*156b0*/  FMUL.FTZ R36, R43.reuse, R128 ;  /* 0x000000802b247220 */ /* 0x040fe40000410000 */
[--C-:B------:R-:W-:Y:S02]  /*156c0*/  FFMA.FTZ R128, R60, c[0x0][0x2d0], -R95.reuse ;  /* 0x0000b4003c807a23 */ /* 0x100fe4000001085f */
[C---:B------:R-:W-:Y:S01]  /*156d0*/  HMMA.16816.F32.BF16 R112, R48.reuse, R38, R112 ;  /* 0x000000263070723c */ /* 0x040fe20000041870 */
[----:B--2---:R-:W2:Y:S03]  /*156e0*/  LDSM.16.MT88.4 R60, [R225+0x900] ;  /* 0x00090000e13c783b */ /* 0x004ea60000004200 */
[----:B------:R-:W-:Y:S01]  /*156f0*/  FMUL.FTZ R37, R43, R129 ;  /* 0x000000812b257220 */ /* 0x000fe20000410000 */
[----:B------:R-:W3:Y:S01]  /*15700*/  MUFU.EX2 R128, R128 ;  /* 0x0000008000807308 */ /* 0x000ee20000000800 */
[--C-:B------:R-:W-:Y:S02]  /*15710*/  FFMA.FTZ R129, R67, c[0x0][0x2d0], -R95.reuse ;  /* 0x0000b40043817a23 */ /* 0x100fe4000001085f */
[C---:B------:R-:W-:Y:S04]  /*15720*/  FMUL.FTZ R38, R42.reuse, R130 ;  /* 0x000000822a267220 */ /* 0x040fe80000410000 */
[----:B------:R-:W-:Y:S02]  /*15730*/  FMUL.FTZ R39, R42, R131 ;  /* 0x000000832a277220 */ /* 0x000fe40000410000 */
[--C-:B------:R-:W-:Y:S01]  /*15740*/  FFMA.FTZ R130, R66, c[0x0][0x2d0], -R95.reuse ;  /* 0x0000b40042827a23 */ /* 0x100fe2000001085f */
[----:B------:R-:W-:Y:S01]  /*15750*/  MUFU.EX2 R129, R129 ;  /* 0x0000008100817308 */ /* 0x000fe20000000800 */
[----:B------:R-:W-:Y:S01]  /*15760*/  LDSM.16.MT88.4 R64, [R219+0x900] ;  /* 0x00090000db40783b */ /* 0x000fe20000004200 */
[--C-:B------:R-:W-:Y:S02]  /*15770*/  FFMA.FTZ R131, R252, c[0x0][0x2d0], -R174.reuse ;  /* 0x0000b400fc837a23 */ /* 0x100fe400000108ae */
[-C--:B-1----:R-:W-:Y:S03]  /*15780*/  HMMA.16816.F32.BF16 R36, R48, R56.reuse, R36 ;  /* 0x000000383024723c */ /* 0x082fe60000041824 */
[--C-:B------:R-:W-:Y:S02]  /*15790*/  FFMA.FTZ R187, R187, c[0x0][0x2d0], -R95.reuse ;  /* 0x0000b400bbbb7a23 */ /* 0x100fe4000001085f */
[--C-:B------:R-:W-:Y:S01]  /*157a0*/  FFMA.FTZ R183, R183, c[0x0][0x2d0], -R95.reuse ;  /* 0x0000b400b7b77a23 */ /* 0x100fe2000001085f */
[----:B------:R-:W1:Y:S01]  /*157b0*/  MUFU.EX2 R130, R130 ;  /* 0x0000008200827308 */ /* 0x000e620000000800 */
[--C-:B------:R-:W-:Y:S01]  /*157c0*/  FFMA.FTZ R181, R181, c[0x0][0x2d0], -R95.reuse ;  /* 0x0000b400b5b57a23 */ /* 0x100fe2000001085f */
[C---:B------:R-:W-:Y:S04]  /*157d0*/  HMMA.16816.F32.BF16 R116, R52.reuse, R56, R116 ;  /* 0x000000383474723c */ /* 0x040fe80000041874 */
[----:B------:R-:W-:Y:S02]  /*157e0*/  FFMA.FTZ R179, R179, c[0x0][0x2d0], -R95 ;  /* 0x0000b400b3b37a23 */ /* 0x000fe4000001085f */
[--C-:B------:R-:W-:Y:S02]  /*157f0*/  FFMA.FTZ R172, R172, c[0x0][0x2d0], -R174.reuse ;  /* 0x0000b400acac7a23 */ /* 0x100fe400000108ae */
[-C--:B------:R-:W-:Y:S01]  /*15800*/  HMMA.16816.F32.BF16 R120, R52, R58.reuse, R120 ;  /* 0x0000003a3478723c */ /* 0x080fe20000041878 */
[----:B------:R-:W-:Y:S03]  /*15810*/  MUFU.EX2 R131, R131 ;  /* 0x0000008300837308 */ /* 0x000fe60000000800 */
[--C-:B------:R-:W-:Y:S02]  /*15820*/  FFMA.FTZ R168, R168, c[0x0][0x2d0], -R174.reuse ;  /* 0x0000b400a8a87a23 */ /* 0x100fe400000108ae */
[--C-:B------:R-:W-:Y:S01]  /*15830*/  FFMA.FTZ R171, R171, c[0x0][0x2d0], -R173.reuse ;  /* 0x0000b400abab7a23 */ /* 0x100fe200000108ad */
[----:B----4-:R-:W-:Y:S01]  /*15840*/  F2FP.BF16.PACK_AB R52, R137, R136 ;  /* 0x000000888934723e */ /* 0x010fe200000010ff */
[----:B------:R-:W-:Y:S01]  /*15850*/  HMMA.16816.F32.BF16 R124, R48, R58, R124 ;  /* 0x0000003a307c723c */ /* 0x000fe2000004187c */
[----:B------:R-:W4:Y:S02]  /*15860*/  LDSM.16.MT88.4 R56, [R220+0x900] ;  /* 0x00090000dc38783b */ /* 0x000f240000004200 */
[----:B------:R-:W-:Y:S01]  /*15870*/  MUFU.EX2 R167, R167 ;  /* 0x000000a700a77308 */ /* 0x000fe20000000800 */
[----:B-----5:R-:W-:Y:S01]  /*15880*/  F2FP.BF16.PACK_AB R54, R133, R132 ;  /* 0x000000848536723e */ /* 0x020fe200000010ff */
[--C-:B------:R-:W-:Y:S01]  /*15890*/  FFMA.FTZ R169, R169, c[0x0][0x2d0], -R173.reuse ;  /* 0x0000b400a9a97a23 */ /* 0x100fe200000108ad */
[----:B---3--:R-:W-:Y:S01]  /*158a0*/  F2FP.BF16.PACK_AB R53, R128, R135 ;  /* 0x000000878035723e */ /* 0x008fe200000010ff */
[--C-:B------:R-:W-:Y:S01]  /*158b0*/  FFMA.FTZ R96, R96, c[0x0][0x2d0], -R174.reuse ;  /* 0x0000b40060607a23 */ /* 0x100fe200000108ae */
[----:B------:R-:W-:Y:S01]  /*158c0*/  F2FP.BF16.PACK_AB R48, R84, R75 ;  /* 0x0000004b5430723e */ /* 0x000fe200000010ff */
[----:B------:R-:W-:Y:S03]  /*158d0*/  FFMA.FTZ R174, R97, c[0x0][0x2d0], -R174 ;  /* 0x0000b40061ae7a23 */ /* 0x000fe600000108ae */
[----:B------:R-:W-:Y:S01]  /*158e0*/  F2FP.BF16.PACK_AB R49, R85, R83 ;  /* 0x000000535531723e */ /* 0x000fe200000010ff */
[----:B------:R-:W-:Y:S01]  /*158f0*/  MUFU.EX2 R191, R191 ;  /* 0x000000bf00bf7308 */ /* 0x000fe20000000800 */
[----:B------:R-:W-:Y:S01]  /*15900*/  F2FP.BF16.PACK_AB R50, R87, R86 ;  /* 0x000000565732723e */ /* 0x000fe200000010ff */
[--C-:B------:R-:W-:Y:S01]  /*15910*/  FFMA.FTZ R97, R98, c[0x0][0x2d0], -R173.reuse ;  /* 0x0000b40062617a23 */ /* 0x100fe200000108ad */
[----:B------:R-:W-:Y:S01]  /*15920*/  F2FP.BF16.PACK_AB R51, R165, R164 ;  /* 0x000000a4a533723e */ /* 0x000fe200000010ff */
[----:B------:R-:W-:Y:S01]  /*15930*/  FFMA.FTZ R173, R99, c[0x0][0x2d0], -R173 ;  /* 0x0000b40063ad7a23 */ /* 0x000fe200000108ad */
[----:B-1----:R-:W-:Y:S01]  /*15940*/  F2FP.BF16.PACK_AB R55, R130, R129 ;  /* 0x000000818237723e */ /* 0x002fe200000010ff */
[--C-:B------:R-:W-:Y:S02]  /*15950*/  FFMA.FTZ R88, R88, c[0x0][0x2d0], -R170.reuse ;  /* 0x0000b40058587a23 */ /* 0x100fe400000108aa */
[--C-:B------:R-:W-:Y:S02]  /*15960*/  FFMA.FTZ R89, R89, c[0x0][0x2d0], -R170.reuse ;  /* 0x0000b40059597a23 */ /* 0x100fe400000108aa */
[-C--:B--2---:R-:W-:Y:S01]  /*15970*/  HMMA.16816.F32.BF16 R4, R48, R60.reuse, R4 ;  /* 0x0000003c3004723c */ /* 0x084fe20000041804 */
[----:B------:R-:W-:Y:S02]  /*15980*/  MUFU.EX2 R192, R192 ;  /* 0x000000c000c07308 */ /* 0x000fe40000000800 */
[--C-:B------:R-:W-:Y:S02]  /*15990*/  FFMA.FTZ R92, R92, c[0x0][0x2d0], -R170.reuse ;  /* 0x0000b4005c5c7a23 */ /* 0x100fe400000108aa */
[----:B------:R-:W-:Y:S02]  /*159a0*/  FFMA.FTZ R170, R93, c[0x0][0x2d0], -R170 ;  /* 0x0000b4005daa7a23 */ /* 0x000fe400000108aa */
[----:B------:R-:W-:Y:S01]  /*159b0*/  FFMA.FTZ R76, R43, R243, R76 ;  /* 0x000000f32b4c7223 */ /* 0x000fe2000001004c */
[C---:B------:R-:W-:Y:S03]  /*159c0*/  HMMA.16816.F32.BF16 R8, R52.reuse, R60, R8 ;  /* 0x0000003c3408723c */ /* 0x040fe60000041808 */
[----:B------:R-:W-:Y:S01]  /*159d0*/  MUFU.EX2 R193, R193 ;  /* 0x000000c100c17308 */ /* 0x000fe20000000800 */
[----:B------:R-:W-:Y:S02]  /*159e0*/  FFMA.FTZ R77, R41, R241, R77 ;  /* 0x000000f1294d7223 */ /* 0x000fe4000001004d */
[----:B------:R-:W-:Y:S02]  /*159f0*/  FADD.FTZ R76, R69, R76 ;  /* 0x0000004c454c7221 */ /* 0x000fe40000010000 */
[-C--:B------:R-:W-:Y:S04]  /*15a00*/  HMMA.16816.F32.BF16 R12, R52, R62.reuse, R12 ;  /* 0x0000003e340c723c */ /* 0x080fe8000004180c */
[----:B------:R-:W-:Y:S01]  /*15a10*/  FADD.FTZ R77, R71, R77 ;  /* 0x0000004d474d7221 */ /* 0x000fe20000010000 */
[----:B------:R-:W-:Y:S01]  /*15a20*/  MUFU.EX2 R194, R194 ;  /* 0x000000c200c27308 */ /* 0x000fe20000000800 */
[----:B------:R-:W-:Y:S02]  /*15a30*/  FADD.FTZ R76, R46, R76 ;  /* 0x0000004c2e4c7221 */ /* 0x000fe40000010000 */
[C---:B------:R-:W-:Y:S01]  /*15a40*/  HMMA.16816.F32.BF16 R16, R48.reuse, R62, R16 ;  /* 0x0000003e3010723c */ /* 0x040fe20000041810 */
[----:B------:R-:W1:Y:S03]  /*15a50*/  LDSM.16.MT88.4 R60, [R218+0x900] ;  /* 0x00090000da3c783b */ /* 0x000e660000004200 */
[----:B------:R-:W-:Y:S02]  /*15a60*/  FADD.FTZ R77, R70, R77 ;  /* 0x0000004d464d7221 */ /* 0x000fe40000010000 */
[----:B------:R-:W-:Y:S01]  /*15a70*/  FFMA.FTZ R82, R40, R240, R82 ;  /* 0x000000f028527223 */ /* 0x000fe20000010052 */
[----:B------:R-:W2:Y:S01]  /*15a80*/  MUFU.EX2 R195, R195 ;  /* 0x000000c300c37308 */ /* 0x000ea20000000800 */
[-C--:B----4-:R-:W-:Y:S04]  /*15a90*/  HMMA.16816.F32.BF16 R20, R48, R56.reuse, R20 ;  /* 0x000000383014723c */ /* 0x090fe80000041814 */
[----:B------:R-:W-:Y:S02]  /*15aa0*/  FADD.FTZ R76, R47, R76 ;  /* 0x0000004c2f4c7221 */ /* 0x000fe40000010000 */
[----:B------:R-:W-:Y:S02]  /*15ab0*/  FADD.FTZ R77, R74, R77 ;  /* 0x0000004d4a4d7221 */ /* 0x000fe40000010000 */
[C---:B------:R-:W-:Y:S01]  /*15ac0*/  HMMA.16816.F32.BF16 R24, R52.reuse, R56, R24 ;  /* 0x000000383418723c */ /* 0x040fe20000041818 */
[----:B------:R-:W3:Y:S03]  /*15ad0*/  MUFU.EX2 R197, R197 ;  /* 0x000000c500c57308 */ /* 0x000ee60000000800 */
[----:B------:R-:W-:Y:S02]  /*15ae0*/  FADD.FTZ R82, R81, R82 ;  /* 0x0000005251527221 */ /* 0x000fe40000010000 */
[----:B------:R-:W-:Y:S02]  /*15af0*/  FADD.FTZ R76, R75, R76 ;  /* 0x0000004c4b4c7221 */ /* 0x000fe40000010000 */
[-C--:B------:R-:W-:Y:S03]  /*15b00*/  HMMA.16816.F32.BF16 R28, R52, R58.reuse, R28 ;  /* 0x0000003a341c723c */ /* 0x080fe6000004181c */
[----:B------:R-:W-:Y:S01]  /*15b10*/  MUFU.EX2 R198, R198 ;  /* 0x000000c600c67308 */ /* 0x000fe20000000800 */
[----:B------:R-:W-:Y:S02]  /*15b20*/  FADD.FTZ R77, R136, R77 ;  /* 0x0000004d884d7221 */ /* 0x000fe40000010000 */
[----:B------:R-:W-:Y:S02]  /*15b30*/  FFMA.FTZ R78, R42, R242, R78 ;  /* 0x000000f22a4e7223 */ /* 0x000fe4000001004e */
[C---:B------:R-:W-:Y:S01]  /*15b40*/  HMMA.16816.F32.BF16 R100, R48.reuse, R58, R100 ;  /* 0x0000003a3064723c */ /* 0x040fe20000041864 */
[----:B------:R-:W4:Y:S03]  /*15b50*/  LDSM.16.MT88.4 R56, [R225+0x1100] ;  /* 0x00110000e138783b */ /* 0x000f260000004200 */
[----:B------:R-:W-:Y:S01]  /*15b60*/  FADD.FTZ R82, R80, R82 ;  /* 0x0000005250527221 */ /* 0x000fe20000010000 */
[----:B------:R-:W5:Y:S01]  /*15b70*/  MUFU.EX2 R199, R199 ;  /* 0x000000c700c77308 */ /* 0x000f620000000800 */
[----:B------:R-:W-:Y:S02]  /*15b80*/  FADD.FTZ R76, R84, R76 ;  /* 0x0000004c544c7221 */ /* 0x000fe40000010000 */
[-C--:B------:R-:W-:Y:S04]  /*15b90*/  HMMA.16816.F32.BF16 R32, R48, R64.reuse, R32 ;  /* 0x000000403020723c */ /* 0x080fe80000041820 */
[----:B------:R-:W-:Y:S02]  /*15ba0*/  FADD.FTZ R77, R137, R77 ;  /* 0x0000004d894d7221 */ /* 0x000fe40000010000 */
[----:B------:R-:W-:Y:S01]  /*15bb0*/  FADD.FTZ R78, R73, R78 ;  /* 0x0000004e494e7221 */ /* 0x000fe20000010000 */
[----:B------:R-:W-:Y:S01]  /*15bc0*/  MUFU.EX2 R203, R203 ;  /* 0x000000cb00cb7308 */ /* 0x000fe20000000800 */
[C---:B------:R-:W-:Y:S04]  /*15bd0*/  HMMA.16816.F32.BF16 R104, R52.reuse, R64, R104 ;  /* 0x000000403468723c */ /* 0x040fe80000041868 */
[----:B------:R-:W-:Y:S02]  /*15be0*/  FADD.FTZ R82, R79, R82 ;  /* 0x000000524f527221 */ /* 0x000fe40000010000 */
[----:B------:R-:W-:Y:S02]  /*15bf0*/  FADD.FTZ R76, R86, R76 ;  /* 0x0000004c564c7221 */ /* 0x000fe40000010000 */
[-C--:B------:R-:W-:Y:S01]  /*15c00*/  HMMA.16816.F32.BF16 R108, R52, R66.reuse, R108 ;  /* 0x00000042346c723c */ /* 0x080fe2000004186c */
[----:B------:R-:W2:Y:S03]  /*15c10*/  MUFU.EX2 R205, R205 ;  /* 0x000000cd00cd7308 */ /* 0x000ea60000000800 */
[----:B------:R-:W-:Y:S02]  /*15c20*/  FADD.FTZ R77, R132, R77 ;  /* 0x0000004d844d7221 */ /* 0x000fe40000010000 */
[----:B------:R-:W-:Y:S02]  /*15c30*/  FADD.FTZ R78, R68, R78 ;  /* 0x0000004e444e7221 */ /* 0x000fe40000010000 */
[C---:B------:R-:W-:Y:S01]  /*15c40*/  HMMA.16816.F32.BF16 R112, R48.reuse, R66, R112 ;  /* 0x000000423070723c */ /* 0x040fe20000041870 */
[----:B------:R-:W-:Y:S02]  /*15c50*/  LDSM.16.MT88.4 R64, [R219+0x1100] ;  /* 0x00110000db40783b */ /* 0x000fe40000004200 */
[----:B------:R-:W-:Y:S01]  /*15c60*/  MUFU.EX2 R208, R208 ;  /* 0x000000d000d07308 */ /* 0x000fe20000000800 */
[----:B------:R-:W-:Y:S02]  /*15c70*/  FADD.FTZ R82, R135, R82 ;  /* 0x0000005287527221 */ /* 0x000fe40000010000 */
[----:B------:R-:W-:Y:S02]  /*15c80*/  FADD.FTZ R76, R87, R76 ;  /* 0x0000004c574c7221 */ /* 0x000fe40000010000 */
[-C--:B-1----:R-:W-:Y:S04]  /*15c90*/  HMMA.16816.F32.BF16 R36, R48, R60.reuse, R36 ;  /* 0x0000003c3024723c */ /* 0x082fe80000041824 */
[----:B------:R-:W-:Y:S01]  /*15ca0*/  FADD.FTZ R133, R133, R77 ;  /* 0x0000004d85857221 */ /* 0x000fe20000010000 */
[----:B------:R-:W1:Y:S01]  /*15cb0*/  MUFU.EX2 R211, R211 ;  /* 0x000000d300d37308 */ /* 0x000e620000000800 */
[----:B------:R-:W-:Y:S02]  /*15cc0*/  FADD.FTZ R78, R72, R78 ;  /* 0x0000004e484e7221 */ /* 0x000fe40000010000 */
[C---:B------:R-:W-:Y:S04]  /*15cd0*/  HMMA.16816.F32.BF16 R116, R52.reuse, R60, R116 ;  /* 0x0000003c3474723c */ /* 0x040fe80000041874 */
[----:B------:R-:W-:Y:S02]  /*15ce0*/  FADD.FTZ R128, R128, R82 ;  /* 0x0000005280807221 */ /* 0x000fe40000010000 */
[----:B--2---:R-:W-:Y:S01]  /*15cf0*/  FADD.FTZ R133, R195, R133 ;  /* 0x00000085c3857221 */ /* 0x004fe20000010000 */
[----:B------:R-:W2:Y:S01]  /*15d00*/  MUFU.EX2 R201, R201 ;  /* 0x000000c900c97308 */ /* 0x000ea20000000800 */
[-C--:B------:R-:W-:Y:S04]  /*15d10*/  HMMA.16816.F32.BF16 R120, R52, R62.reuse, R120 ;  /* 0x0000003e3478723c */ /* 0x080fe80000041878 */
[----:B------:R-:W-:Y:S02]  /*15d20*/  FADD.FTZ R78, R83, R78 ;  /* 0x0000004e534e7221 */ /* 0x000fe40000010000 */
[----:B------:R-:W-:Y:S01]  /*15d30*/  FADD.FTZ R128, R129, R128 ;  /* 0x0000008081807221 */ /* 0x000fe20000010000 */
[----:B---3--:R-:W-:Y:S01]  /*15d40*/  F2FP.BF16.PACK_AB R52, R197, R195 ;  /* 0x000000c3c534723e */ /* 0x008fe200000010ff */
[----:B------:R-:W-:Y:S01]  /*15d50*/  HMMA.16816.F32.BF16 R124, R48, R62, R124 ;  /* 0x0000003e307c723c */ /* 0x000fe2000004187c */
[----:B------:R-:W3:Y:S01]  /*15d60*/  LDSM.16.MT88.4 R60, [R220+0x1100] ;  /* 0x00110000dc3c783b */ /* 0x000ee20000004200 */
[----:B------:R-:W2:Y:S02]  /*15d70*/  MUFU.EX2 R247, R247 ;  /* 0x000000f700f77308 */ /* 0x000ea40000000800 */
[----:B-----5:R-:W-:Y:S01]  /*15d80*/  F2FP.BF16.PACK_AB R54, R199, R198 ;  /* 0x000000c6c736723e */ /* 0x020fe200000010ff */
        /* <DEDUP_REMOVED lines=9> */
[----:B------:R-:W-:Y:S01]  /*15e20*/  F2FP.BF16.PACK_AB R51, R194, R193 ;  /* 0x000000c1c233723e */ /* 0x000fe200000010ff */
[----:B------:R-:W-:Y:S01]  /*15e30*/  FADD.FTZ R128, R130, R128 ;  /* 0x0000008082807221 */ /* 0x000fe20000010000 */
[----:B-1----:R-:W-:Y:S01]  /*15e40*/  F2FP.BF16.PACK_AB R55, R211, R208 ;  /* 0x000000d0d337723e */ /* 0x002fe200000010ff */
[----:B------:R-:W-:Y:S01]  /*15e50*/  FADD.FTZ R78, R164, R78 ;  /* 0x0000004ea44e7221 */ /* 0x000fe20000010000 */
[----:B------:R-:W-:Y:S01]  /*15e60*/  MOV R164, R44 ;  /* 0x0000002c00a47202 */ /* 0x000fe20000000f00 */
[----:B------:R-:W-:Y:S02]  /*15e70*/  FADD.FTZ R131, R191, R131 ;  /* 0x00000083bf837221 */ /* 0x000fe40000010000 */
[-C--:B----4-:R-:W-:Y:S01]  /*15e80*/  HMMA.16816.F32.BF16 R4, R48, R56.reuse, R4 ;  /* 0x000000383004723c */ /* 0x090fe20000041804 */
[----:B------:R-:W-:Y:S02]  /*15e90*/  MUFU.EX2 R248, R248 ;  /* 0x000000f800f87308 */ /* 0x000fe40000000800 */
[----:B------:R-:W-:Y:S02]  /*15ea0*/  FADD.FTZ R128, R203, R128 ;  /* 0x00000080cb807221 */ /* 0x000fe40000010000 */
[----:B------:R-:W-:Y:S01]  /*15eb0*/  FADD.FTZ R78, R165, R78 ;  /* 0x0000004ea54e7221 */ /* 0x000fe20000010000 */
[----:B------:R-:W-:Y:S01]  /*15ec0*/  MOV R165, R0 ;  /* 0x0000000000a57202 */ /* 0x000fe20000000f00 */
[----:B------:R-:W-:Y:S01]  /*15ed0*/  FADD.FTZ R131, R192, R131 ;  /* 0x00000083c0837221 */ /* 0x000fe20000010000 */
[C---:B------:R-:W-:Y:S03]  /*15ee0*/  HMMA.16816.F32.BF16 R8, R52.reuse, R56, R8 ;  /* 0x000000383408723c */ /* 0x040fe60000041808 */
[----:B------:R-:W1:Y:S01]  /*15ef0*/  MUFU.EX2 R200, R200 ;  /* 0x000000c800c87308 */ /* 0x000e620000000800 */
[----:B------:R-:W-:Y:S02]  /*15f00*/  FADD.FTZ R128, R205, R128 ;  /* 0x00000080cd807221 */ /* 0x000fe40000010000 */
[----:B------:R-:W-:Y:S01]  /*15f10*/  FADD.FTZ R78, R166, R78 ;  /* 0x0000004ea64e7221 */ /* 0x000fe20000010000 */
[----:B------:R-:W-:Y:S01]  /*15f20*/  MOV R166, R2 ;  /* 0x0000000200a67202 */ /* 0x000fe20000000f00 */
[-C--:B------:R-:W-:Y:S04]  /*15f30*/  HMMA.16816.F32.BF16 R12, R52, R58.reuse, R12 ;  /* 0x0000003a340c723c */ /* 0x080fe8000004180c */
[----:B--2---:R-:W-:Y:S01]  /*15f40*/  FADD.FTZ R131, R201, R131 ;  /* 0x00000083c9837221 */ /* 0x004fe20000010000 */
[----:B------:R-:W2:Y:S01]  /*15f50*/  MUFU.EX2 R196, R196 ;  /* 0x000000c400c47308 */ /* 0x000ea20000000800 */
[----:B------:R-:W-:Y:S02]  /*15f60*/  FADD.FTZ R128, R208, R128 ;  /* 0x00000080d0807221 */ /* 0x000fe40000010000 */
[C---:B------:R-:W-:Y:S01]  /*15f70*/  HMMA.16816.F32.BF16 R16, R48.reuse, R58, R16 ;  /* 0x0000003a3010723c */ /* 0x040fe20000041810 */
[----:B------:R-:W4:Y:S03]  /*15f80*/  LDSM.16.MT88.4 R56, [R218+0x1100] ;  /* 0x00110000da38783b */ /* 0x000f260000004200 */
[----:B------:R-:W-:Y:S01]  /*15f90*/  FADD.FTZ R78, R167, R78 ;  /* 0x0000004ea74e7221 */ /* 0x000fe20000010000 */
[----:B------:R-:W-:Y:S01]  /*15fa0*/  MOV R167, R3 ;  /* 0x0000000300a77202 */ /* 0x000fe20000000f00 */
[----:B------:R-:W-:Y:S01]  /*15fb0*/  FADD.FTZ R131, R247, R131 ;  /* 0x00000083f7837221 */ /* 0x000fe20000010000 */
[----:B------:R-:W-:Y:S01]  /*15fc0*/  MUFU.EX2 R204, R204 ;  /* 0x000000cc00cc7308 */ /* 0x000fe20000000800 */
[-C--:B---3--:R-:W-:Y:S04]  /*15fd0*/  HMMA.16816.F32.BF16 R20, R48, R60.reuse, R20 ;  /* 0x0000003c3014723c */ /* 0x088fe80000041814 */
[----:B------:R-:W-:Y:S02]  /*15fe0*/  FADD.FTZ R128, R211, R128 ;  /* 0x00000080d3807221 */ /* 0x000fe40000010000 */
[----:B------:R-:W-:Y:S02]  /*15ff0*/  FADD.FTZ R78, R193, R78 ;  /* 0x0000004ec14e7221 */ /* 0x000fe40000010000 */
[C---:B------:R-:W-:Y:S01]  /*16000*/  HMMA.16816.F32.BF16 R24, R52.reuse, R60, R24 ;  /* 0x0000003c3418723c */ /* 0x040fe20000041818 */
[----:B------:R-:W-:Y:S03]  /*16010*/  MUFU.EX2 R202, R202 ;  /* 0x000000ca00ca7308 */ /* 0x000fe60000000800 */
[----:B------:R-:W-:Y:S02]  /*16020*/  FADD.FTZ R197, R198, R197 ;  /* 0x000000c5c6c57221 */ /* 0x000fe40000010000 */
[----:B-1----:R-:W-:Y:S02]  /*16030*/  FADD.FTZ R131, R200, R131 ;  /* 0x00000083c8837221 */ /* 0x002fe40000010000 */
[-C--:B------:R-:W-:Y:S03]  /*16040*/  HMMA.16816.F32.BF16 R28, R52, R62.reuse, R28 ;  /* 0x0000003e341c723c */ /* 0x080fe6000004181c */
[----:B------:R-:W1:Y:S01]  /*16050*/  MUFU.EX2 R250, R250 ;  /* 0x000000fa00fa7308 */ /* 0x000e620000000800 */
[----:B------:R-:W-:Y:S02]  /*16060*/  FADD.FTZ R78, R194, R78 ;  /* 0x0000004ec24e7221 */ /* 0x000fe40000010000 */
[----:B------:R-:W-:Y:S02]  /*16070*/  FADD.FTZ R197, R199, R197 ;  /* 0x000000c5c7c57221 */ /* 0x000fe40000010000 */
[C---:B------:R-:W-:Y:S01]  /*16080*/  HMMA.16816.F32.BF16 R100, R48.reuse, R62, R100 ;  /* 0x0000003e3064723c */ /* 0x040fe20000041864 */
[----:B------:R-:W3:Y:S03]  /*16090*/  LDSM.16.MT88.4 R60, [R225+0x1900] ;  /* 0x00190000e13c783b */ /* 0x000ee60000004200 */
[----:B--2---:R-:W-:Y:S01]  /*160a0*/  FADD.FTZ R131, R196, R131 ;  /* 0x00000083c4837221 */ /* 0x004fe20000010000 */
[----:B------:R-:W2:Y:S01]  /*160b0*/  MUFU.EX2 R246, R246 ;  /* 0x000000f600f67308 */ /* 0x000ea20000000800 */
[----:B------:R-:W-:Y:S02]  /*160c0*/  FADD.FTZ R78, R251, R78 ;  /* 0x0000004efb4e7221 */ /* 0x000fe40000010000 */
[-C--:B------:R-:W-:Y:S04]  /*160d0*/  HMMA.16816.F32.BF16 R32, R48, R64.reuse, R32 ;  /* 0x000000403020723c */ /* 0x080fe80000041820 */
[----:B------:R-:W-:Y:S03]  /*160e0*/  FADD.FTZ R78, R248, R78 ;  /* 0x0000004ef84e7221 */ /* 0x000fe60000010000 */
[----:B------:R-:W5:Y:S01]  /*160f0*/  MUFU.EX2 R210, R210 ;  /* 0x000000d200d27308 */ /* 0x000f620000000800 */
[C---:B------:R-:W-:Y:S04]  /*16100*/  HMMA.16816.F32.BF16 R104, R52.reuse, R64, R104 ;  /* 0x000000403468723c */ /* 0x040fe80000041868 */
[----:B-1----:R-:W-:Y:S02]  /*16110*/  FADD.FTZ R197, R250, R197 ;  /* 0x000000c5fac57221 */ /* 0x002fe40000010000 */
[----:B------:R-:W-:Y:S02]  /*16120*/  FADD.FTZ R78, R204, R78 ;  /* 0x0000004ecc4e7221 */ /* 0x000fe40000010000 */
[-C--:B------:R-:W-:Y:S01]  /*16130*/  HMMA.16816.F32.BF16 R108, R52, R66.reuse, R108 ;  /* 0x00000042346c723c */ /* 0x080fe2000004186c */
[----:B------:R-:W1:Y:S03]  /*16140*/  MUFU.EX2 R207, R207 ;  /* 0x000000cf00cf7308 */ /* 0x000e660000000800 */
[----:B------:R-:W-:Y:S02]  /*16150*/  FADD.FTZ R78, R202, R78 ;  /* 0x0000004eca4e7221 */ /* 0x000fe40000010000 */
[----:B--2---:R-:W-:Y:S02]  /*16160*/  FADD.FTZ R197, R246, R197 ;  /* 0x000000c5f6c57221 */ /* 0x004fe40000010000 */
[C---:B------:R-:W-:Y:S01]  /*16170*/  HMMA.16816.F32.BF16 R112, R48.reuse, R66, R112 ;  /* 0x000000423070723c */ /* 0x040fe20000041870 */
[----:B------:R-:W-:Y:S02]  /*16180*/  LDSM.16.MT88.4 R64, [R219+0x1900] ;  /* 0x00190000db40783b */ /* 0x000fe40000004200 */
[----:B------:R-:W2:Y:S01]  /*16190*/  MUFU.EX2 R249, R249 ;  /* 0x000000f900f97308 */ /* 0x000ea20000000800 */
[----:B-----5:R-:W-:Y:S04]  /*161a0*/  FADD.FTZ R197, R210, R197 ;  /* 0x000000c5d2c57221 */ /* 0x020fe80000010000 */
[-C--:B----4-:R-:W-:Y:S05]  /*161b0*/  HMMA.16816.F32.BF16 R36, R48, R56.reuse, R36 ;  /* 0x000000383024723c */ /* 0x090fea0000041824 */
[----:B------:R-:W4:Y:S03]  /*161c0*/  MUFU.EX2 R245, R245 ;  /* 0x000000f500f57308 */ /* 0x000f260000000800 */
[C---:B------:R-:W-:Y:S04]  /*161d0*/  HMMA.16816.F32.BF16 R116, R52.reuse, R56, R116 ;  /* 0x000000383474723c */ /* 0x040fe80000041874 */
[----:B-1----:R-:W-:Y:S03]  /*161e0*/  FADD.FTZ R197, R207, R197 ;  /* 0x000000c5cfc57221 */ /* 0x002fe60000010000 */
[----:B------:R-:W-:Y:S01]  /*161f0*/  MUFU.EX2 R209, R209 ;  /* 0x000000d100d17308 */ /* 0x000fe20000000800 */
[-C--:B------:R-:W-:Y:S04]  /*16200*/  HMMA.16816.F32.BF16 R120, R52, R58.reuse, R120 ;  /* 0x0000003a3478723c */ /* 0x080fe80000041878 */
[----:B--2---:R-:W-:Y:S03]  /*16210*/  FADD.FTZ R128, R249, R128 ;  /* 0x00000080f9807221 */ /* 0x004fe60000010000 */
[----:B------:R-:W-:Y:S01]  /*16220*/  F2FP.BF16.PACK_AB R52, R246, R250 ;  /* 0x000000faf634723e */ /* 0x000fe200000010ff */
[----:B------:R-:W-:Y:S01]  /*16230*/  HMMA.16816.F32.BF16 R124, R48, R58, R124 ;  /* 0x0000003a307c723c */ /* 0x000fe2000004187c */
[----:B------:R-:W1:Y:S01]  /*16240*/  MUFU.EX2 R206, R206 ;  /* 0x000000ce00ce7308 */ /* 0x000e620000000800 */
[----:B------:R-:W2:Y:S02]  /*16250*/  LDSM.16.MT88.4 R56, [R220+0x1900] ;  /* 0x00190000dc38783b */ /* 0x000ea40000004200 */
[----:B------:R-:W-:Y:S01]  /*16260*/  F2FP.BF16.PACK_AB R54, R207, R210 ;  /* 0x000000d2cf36723e */ /* 0x000fe200000010ff */
[C---:B----4-:R-:W-:Y:S01]  /*16270*/  FADD.FTZ R128, R245.reuse, R128 ;  /* 0x00000080f5807221 */ /* 0x050fe20000010000 */
[----:B------:R-:W-:Y:S02]  /*16280*/  F2FP.BF16.PACK_AB R53, R245, R249 ;  /* 0x000000f9f535723e */ /* 0x000fe400000010ff */
[----:B------:R-:W-:Y:S03]  /*16290*/  F2FP.BF16.PACK_AB R48, R247, R201 ;  /* 0x000000c9f730723e */ /* 0x000fe600000010ff */
[----:B------:R-:W-:Y:S01]  /*162a0*/  MUFU.EX2 R190, R190 ;  /* 0x000000be00be7308 */ /* 0x000fe20000000800 */
[----:B------:R-:W-:Y:S02]  /*162b0*/  F2FP.BF16.PACK_AB R49, R248, R251 ;  /* 0x000000fbf831723e */ /* 0x000fe400000010ff */
[----:B------:R-:W-:Y:S02]  /*162c0*/  F2FP.BF16.PACK_AB R50, R196, R200 ;  /* 0x000000c8c432723e */ /* 0x000fe400000010ff */
[----:B------:R-:W-:Y:S05]  /*162d0*/  F2FP.BF16.PACK_AB R51, R202, R204 ;  /* 0x000000ccca33723e */ /* 0x000fea00000010ff */
[----:B------:R-:W-:Y:S02]  /*162e0*/  MUFU.EX2 R185, R185 ;  /* 0x000000b900b97308 */ /* 0x000fe40000000800 */
[-C--:B---3--:R-:W-:Y:S03]  /*162f0*/  HMMA.16816.F32.BF16 R4, R48, R60.reuse, R4 ;  /* 0x0000003c3004723c */ /* 0x088fe60000041804 */
[C---:B-1----:R-:W-:Y:S01]  /*16300*/  F2FP.BF16.PACK_AB R55, R206.reuse, R209 ;  /* 0x000000d1ce37723e */ /* 0x042fe200000010ff */
[----:B------:R-:W-:Y:S04]  /*16310*/  FADD.FTZ R209, R209, R128 ;  /* 0x00000080d1d17221 */ /* 0x000fe80000010000 */
[----:B------:R-:W1:Y:S01]  /*16320*/  MUFU.EX2 R189, R189 ;  /* 0x000000bd00bd7308 */ /* 0x000e620000000800 */
[----:B------:R-:W-:Y:S01]  /*16330*/  FADD.FTZ R209, R206, R209 ;  /* 0x000000d1ced17221 */ /* 0x000fe20000010000 */
[C---:B------:R-:W-:Y:S08]  /*16340*/  HMMA.16816.F32.BF16 R8, R52.reuse, R60, R8 ;  /* 0x0000003c3408723c */ /* 0x040ff00000041808 */
[-C--:B------:R-:W-:Y:S01]  /*16350*/  HMMA.16816.F32.BF16 R12, R52, R62.reuse, R12 ;  /* 0x0000003e340c723c */ /* 0x080fe2000004180c */
[----:B------:R-:W3:Y:S07]  /*16360*/  MUFU.EX2 R186, R186 ;  /* 0x000000ba00ba7308 */ /* 0x000eee0000000800 */
[C---:B------:R-:W-:Y:S01]  /*16370*/  HMMA.16816.F32.BF16 R16, R48.reuse, R62, R16 ;  /* 0x0000003e3010723c */ /* 0x040fe20000041810 */
[----:B------:R-:W4:Y:S02]  /*16380*/  LDSM.16.MT88.4 R60, [R218+0x1900] ;  /* 0x00190000da3c783b */ /* 0x000f240000004200 */
[----:B------:R-:W-:Y:S01]  /*16390*/  MUFU.EX2 R176, R176 ;  /* 0x000000b000b07308 */ /* 0x000fe20000000800 */
[----:B-1----:R-:W-:Y:S04]  /*163a0*/  FADD.FTZ R78, R189, R78 ;  /* 0x0000004ebd4e7221 */ /* 0x002fe80000010000 */
[-C--:B--2---:R-:W-:Y:S05]  /*163b0*/  HMMA.16816.F32.BF16 R20, R48, R56.reuse, R20 ;  /* 0x000000383014723c */ /* 0x084fea0000041814 */
[----:B------:R-:W-:Y:S03]  /*163c0*/  MUFU.EX2 R175, R175 ;  /* 0x000000af00af7308 */ /* 0x000fe60000000800 */
[C---:B------:R-:W-:Y:S04]  /*163d0*/  HMMA.16816.F32.BF16 R24, R52.reuse, R56, R24 ;  /* 0x000000383418723c */ /* 0x040fe80000041818 */
[----:B---3--:R-:W-:Y:S03]  /*163e0*/  FADD.FTZ R78, R186, R78 ;  /* 0x0000004eba4e7221 */ /* 0x008fe60000010000 */
[----:B------:R-:W1:Y:S01]  /*163f0*/  MUFU.EX2 R178, R178 ;  /* 0x000000b200b27308 */ /* 0x000e620000000800 */
[-C--:B------:R-:W-:Y:S08]  /*16400*/  HMMA.16816.F32.BF16 R28, R52, R58.reuse, R28 ;  /* 0x0000003a341c723c */ /* 0x080ff0000004181c */
[C---:B------:R-:W-:Y:S01]  /*16410*/  HMMA.16816.F32.BF16 R100, R48.reuse, R58, R100 ;  /* 0x0000003a3064723c */ /* 0x040fe20000041864 */
[----:B------:R-:W2:Y:S01]  /*16420*/  LDSM.16.MT88.4 R56, [R225+0x2100] ;  /* 0x00210000e138783b */ /* 0x000ea20000004200 */
[----:B------:R-:W3:Y:S06]  /*16430*/  MUFU.EX2 R177, R177 ;  /* 0x000000b100b17308 */ /* 0x000eec0000000800 */
[-C--:B------:R-:W-:Y:S04]  /*16440*/  HMMA.16816.F32.BF16 R32, R48, R64.reuse, R32 ;  /* 0x000000403020723c */ /* 0x080fe80000041820 */
[----:B------:R-:W5:Y:S01]  /*16450*/  MUFU.EX2 R188, R188 ;  /* 0x000000bc00bc7308 */ /* 0x000f620000000800 */
[----:B-1----:R-:W-:Y:S03]  /*16460*/  FADD.FTZ R78, R178, R78 ;  /* 0x0000004eb24e7221 */ /* 0x002fe60000010000 */
[C---:B------:R-:W-:Y:S06]  /*16470*/  HMMA.16816.F32.BF16 R104, R52.reuse, R64, R104 ;  /* 0x000000403468723c */ /* 0x040fec0000041868 */
[----:B------:R-:W1:Y:S02]  /*16480*/  MUFU.EX2 R184, R184 ;  /* 0x000000b800b87308 */ /* 0x000e640000000800 */
[-C--:B------:R-:W-:Y:S04]  /*16490*/  HMMA.16816.F32.BF16 R108, R52, R66.reuse, R108 ;  /* 0x00000042346c723c */ /* 0x080fe8000004186c */
[----:B---3--:R-:W-:Y:S04]  /*164a0*/  FADD.FTZ R78, R177, R78 ;  /* 0x0000004eb14e7221 */ /* 0x008fe80000010000 */
[C---:B------:R-:W-:Y:S01]  /*164b0*/  HMMA.16816.F32.BF16 R112, R48.reuse, R66, R112 ;  /* 0x000000423070723c */ /* 0x040fe20000041870 */
[----:B------:R-:W-:Y:S01]  /*164c0*/  LDSM.16.MT88.4 R64, [R219+0x2100] ;  /* 0x00210000db40783b */ /* 0x000fe20000004200 */
[----:B------:R-:W3:Y:S02]  /*164d0*/  MUFU.EX2 R182, R182 ;  /* 0x000000b600b67308 */ /* 0x000ee40000000800 */
[----:B-----5:R-:W-:Y:S04]  /*164e0*/  FADD.FTZ R197, R188, R197 ;  /* 0x000000c5bcc57221 */ /* 0x020fe80000010000 */
[-C--:B----4-:R-:W-:Y:S04]  /*164f0*/  HMMA.16816.F32.BF16 R36, R48, R60.reuse, R36 ;  /* 0x0000003c3024723c */ /* 0x090fe80000041824 */
[----:B------:R-:W4:Y:S01]  /*16500*/  MUFU.EX2 R180, R180 ;  /* 0x000000b400b47308 */ /* 0x000f220000000800 */
[----:B-1----:R-:W-:Y:S03]  /*16510*/  FADD.FTZ R197, R184, R197 ;  /* 0x000000c5b8c57221 */ /* 0x002fe60000010000 */
[C---:B------:R-:W-:Y:S06]  /*16520*/  HMMA.16816.F32.BF16 R116, R52.reuse, R60, R116 ;  /* 0x0000003c3474723c */ /* 0x040fec0000041874 */
[----:B------:R-:W1:Y:S02]  /*16530*/  MUFU.EX2 R187, R187 ;  /* 0x000000bb00bb7308 */ /* 0x000e640000000800 */
[-C--:B------:R-:W-:Y:S04]  /*16540*/  HMMA.16816.F32.BF16 R120, R52, R62.reuse, R120 ;  /* 0x0000003e3478723c */ /* 0x080fe80000041878 */
[----:B---3--:R-:W-:Y:S03]  /*16550*/  FADD.FTZ R197, R182, R197 ;  /* 0x000000c5b6c57221 */ /* 0x008fe60000010000 */
[----:B------:R-:W-:Y:S01]  /*16560*/  F2FP.BF16.PACK_AB R52, R184, R188 ;  /* 0x000000bcb834723e */ /* 0x000fe200000010ff */
[----:B------:R-:W-:Y:S01]  /*16570*/  HMMA.16816.F32.BF16 R124, R48, R62, R124 ;  /* 0x0000003e307c723c */ /* 0x000fe2000004187c */
[----:B------:R-:W3:Y:S01]  /*16580*/  MUFU.EX2 R183, R183 ;  /* 0x000000b700b77308 */ /* 0x000ee20000000800 */
[----:B------:R-:W5:Y:S02]  /*16590*/  LDSM.16.MT88.4 R60, [R220+0x2100] ;  /* 0x00210000dc3c783b */ /* 0x000f640000004200 */
[C---:B----4-:R-:W-:Y:S01]  /*165a0*/  F2FP.BF16.PACK_AB R54, R180.reuse, R182 ;  /* 0x000000b6b436723e */ /* 0x050fe200000010ff */
[----:B------:R-:W-:Y:S02]  /*165b0*/  FADD.FTZ R197, R180, R197 ;  /* 0x000000c5b4c57221 */ /* 0x000fe40000010000 */
[----:B------:R-:W-:Y:S01]  /*165c0*/  F2FP.BF16.PACK_AB R48, R185, R190 ;  /* 0x000000beb930723e */ /* 0x000fe200000010ff */
[----:B------:R-:W-:Y:S01]  /*165d0*/  FADD.FTZ R190, R190, R131 ;  /* 0x00000083bebe7221 */ /* 0x000fe20000010000 */
[----:B------:R-:W-:Y:S02]  /*165e0*/  F2FP.BF16.PACK_AB R49, R186, R189 ;  /* 0x000000bdba31723e */ /* 0x000fe400000010ff */
[----:B------:R-:W4:Y:S01]  /*165f0*/  MUFU.EX2 R181, R181 ;  /* 0x000000b500b57308 */ /* 0x000f220000000800 */
[----:B------:R-:W-:Y:S01]  /*16600*/  F2FP.BF16.PACK_AB R50, R175, R176 ;  /* 0x000000b0af32723e */ /* 0x000fe200000010ff */
[----:B------:R-:W-:Y:S01]  /*16610*/  FADD.FTZ R190, R185, R190 ;  /* 0x000000beb9be7221 */ /* 0x000fe20000010000 */
[----:B------:R-:W-:Y:S01]  /*16620*/  F2FP.BF16.PACK_AB R51, R177, R178 ;  /* 0x000000b2b133723e */ /* 0x000fe200000010ff */
[----:B-1----:R-:W-:Y:S02]  /*16630*/  FADD.FTZ R209, R187, R209 ;  /* 0x000000d1bbd17221 */ /* 0x002fe40000010000 */
[----:B------:R-:W-:Y:S04]  /*16640*/  FADD.FTZ R190, R176, R190 ;  /* 0x000000beb0be7221 */ /* 0x000fe80000010000 */
[-C--:B--2---:R-:W-:Y:S01]  /*16650*/  HMMA.16816.F32.BF16 R4, R48, R56.reuse, R4 ;  /* 0x000000383004723c */ /* 0x084fe20000041804 */
[----:B------:R-:W1:Y:S02]  /*16660*/  MUFU.EX2 R179, R179 ;  /* 0x000000b300b37308 */ /* 0x000e640000000800 */
[----:B------:R-:W-:Y:S01]  /*16670*/  FADD.FTZ R190, R175, R190 ;  /* 0x000000beafbe7221 */ /* 0x000fe20000010000 */
[C---:B---3--:R-:W-:Y:S01]  /*16680*/  F2FP.BF16.PACK_AB R53, R183.reuse, R187 ;  /* 0x000000bbb735723e */ /* 0x048fe200000010ff */
[----:B------:R-:W-:Y:S06]  /*16690*/  FADD.FTZ R209, R183, R209 ;  /* 0x000000d1b7d17221 */ /* 0x000fec0000010000 */
[----:B------:R-:W2:Y:S01]  /*166a0*/  MUFU.EX2 R172, R172 ;  /* 0x000000ac00ac7308 */ /* 0x000ea20000000800 */
[----:B----4-:R-:W-:Y:S09]  /*166b0*/  FADD.FTZ R209, R181, R209 ;  /* 0x000000d1b5d17221 */ /* 0x010ff20000010000 */
[----:B------:R-:W3:Y:S01]  /*166c0*/  MUFU.EX2 R168, R168 ;  /* 0x000000a800a87308 */ /* 0x000ee20000000800 */
[C---:B-1----:R-:W-:Y:S01]  /*166d0*/  F2FP.BF16.PACK_AB R55, R179.reuse, R181 ;  /* 0x000000b5b337723e */ /* 0x042fe200000010ff */
[----:B------:R-:W-:Y:S08]  /*166e0*/  FADD.FTZ R209, R179, R209 ;  /* 0x000000d1b3d17221 */ /* 0x000ff00000010000 */
[----:B------:R-:W1:Y:S01]  /*166f0*/  MUFU.EX2 R171, R171 ;  /* 0x000000ab00ab7308 */ /* 0x000e620000000800 */
[C---:B------:R-:W-:Y:S04]  /*16700*/  HMMA.16816.F32.BF16 R8, R52.reuse, R56, R8 ;  /* 0x000000383408723c */ /* 0x040fe80000041808 */
[----:B--2---:R-:W-:Y:S04]  /*16710*/  FADD.FTZ R190, R172, R190 ;  /* 0x000000beacbe7221 */ /* 0x004fe80000010000 */
[-C--:B------:R-:W-:Y:S01]  /*16720*/  HMMA.16816.F32.BF16 R12, R52, R58.reuse, R12 ;  /* 0x0000003a340c723c */ /* 0x080fe2000004180c */
[----:B------:R-:W2:Y:S03]  /*16730*/  MUFU.EX2 R169, R169 ;  /* 0x000000a900a97308 */ /* 0x000ea60000000800 */
[----:B---3--:R-:W-:Y:S04]  /*16740*/  FADD.FTZ R190, R168, R190 ;  /* 0x000000bea8be7221 */ /* 0x008fe80000010000 */
[C---:B------:R-:W-:Y:S01]  /*16750*/  HMMA.16816.F32.BF16 R16, R48.reuse, R58, R16 ;  /* 0x0000003a3010723c */ /* 0x040fe20000041810 */
[----:B------:R-:W3:Y:S02]  /*16760*/  LDSM.16.MT88.4 R56, [R218+0x2100] ;  /* 0x00210000da38783b */ /* 0x000ee40000004200 */
[----:B------:R-:W4:Y:S01]  /*16770*/  MUFU.EX2 R96, R96 ;  /* 0x0000006000607308 */ /* 0x000f220000000800 */
[----:B-1----:R-:W-:Y:S04]  /*16780*/  FADD.FTZ R78, R171, R78 ;  /* 0x0000004eab4e7221 */ /* 0x002fe80000010000 */
[-C--:B-----5:R-:W-:Y:S05]  /*16790*/  HMMA.16816.F32.BF16 R20, R48, R60.reuse, R20 ;  /* 0x0000003c3014723c */ /* 0x0a0fea0000041814 */
[----:B------:R-:W1:Y:S03]  /*167a0*/  MUFU.EX2 R174, R174 ;  /* 0x000000ae00ae7308 */ /* 0x000e660000000800 */
[C---:B------:R-:W-:Y:S04]  /*167b0*/  HMMA.16816.F32.BF16 R24, R52.reuse, R60, R24 ;  /* 0x0000003c3418723c */ /* 0x040fe80000041818 */
[----:B--2---:R-:W-:Y:S03]  /*167c0*/  FADD.FTZ R78, R169, R78 ;  /* 0x0000004ea94e7221 */ /* 0x004fe60000010000 */
[----:B------:R-:W2:Y:S01]  /*167d0*/  MUFU.EX2 R97, R97 ;  /* 0x0000006100617308 */ /* 0x000ea20000000800 */
[-C--:B------:R-:W-:Y:S04]  /*167e0*/  HMMA.16816.F32.BF16 R28, R52, R62.reuse, R28 ;  /* 0x0000003e341c723c */ /* 0x080fe8000004181c */
[----:B----4-:R-:W-:Y:S04]  /*167f0*/  FADD.FTZ R190, R96, R190 ;  /* 0x000000be60be7221 */ /* 0x010fe80000010000 */
[C---:B------:R-:W-:Y:S01]  /*16800*/  HMMA.16816.F32.BF16 R100, R48.reuse, R62, R100 ;  /* 0x0000003e3064723c */ /* 0x040fe20000041864 */
[----:B------:R-:W4:Y:S01]  /*16810*/  LDSM.16.MT88.4 R60, [R220+0x2900] ;  /* 0x00290000dc3c783b */ /* 0x000f220000004200 */
[----:B------:R-:W5:Y:S02]  /*16820*/  MUFU.EX2 R173, R173 ;  /* 0x000000ad00ad7308 */ /* 0x000f640000000800 */
[----:B-1----:R-:W-:Y:S04]  /*16830*/  FADD.FTZ R243, R174, R190 ;  /* 0x000000beaef37221 */ /* 0x002fe80000010000 */
[-C--:B------:R-:W-:Y:S04]  /*16840*/  HMMA.16816.F32.BF16 R32, R48, R64.reuse, R32 ;  /* 0x000000403020723c */ /* 0x080fe80000041820 */
[----:B------:R-:W1:Y:S01]  /*16850*/  MUFU.EX2 R88, R88 ;  /* 0x0000005800587308 */ /* 0x000e620000000800 */
[----:B--2---:R-:W-:Y:S03]  /*16860*/  FADD.FTZ R78, R97, R78 ;  /* 0x0000004e614e7221 */ /* 0x004fe60000010000 */
[C---:B------:R-:W-:Y:S06]  /*16870*/  HMMA.16816.F32.BF16 R104, R52.reuse, R64, R104 ;  /* 0x000000403468723c */ /* 0x040fec0000041868 */
[----:B------:R-:W2:Y:S01]  /*16880*/  MUFU.EX2 R89, R89 ;  /* 0x0000005900597308 */ /* 0x000ea20000000800 */
[--C-:B------:R-:W-:Y:S01]  /*16890*/  FFMA.FTZ R64, R90, c[0x0][0x2d0], -R95.reuse ;  /* 0x0000b4005a407a23 */ /* 0x100fe2000001085f */
[-C--:B------:R-:W-:Y:S04]  /*168a0*/  HMMA.16816.F32.BF16 R108, R52, R66.reuse, R108 ;  /* 0x00000042346c723c */ /* 0x080fe8000004186c */
[----:B------:R-:W-:Y:S02]  /*168b0*/  FFMA.FTZ R65, R91, c[0x0][0x2d0], -R95 ;  /* 0x0000b4005b417a23 */ /* 0x000fe4000001085f */
[----:B-----5:R-:W-:Y:S02]  /*168c0*/  FADD.FTZ R242, R173, R78 ;  /* 0x0000004eadf27221 */ /* 0x020fe40000010000 */
[C---:B------:R-:W-:Y:S01]  /*168d0*/  HMMA.16816.F32.BF16 R112, R48.reuse, R66, R112 ;  /* 0x000000423070723c */ /* 0x040fe20000041870 */
[----:B------:R-:W5:Y:S03]  /*168e0*/  MUFU.EX2 R92, R92 ;  /* 0x0000005c005c7308 */ /* 0x000f660000000800 */
[----:B-1----:R-:W-:Y:S03]  /*168f0*/  FADD.FTZ R197, R88, R197 ;  /* 0x000000c558c57221 */ /* 0x002fe60000010000 */
[--C-:B------:R-:W-:Y:S01]  /*16900*/  FFMA.FTZ R66, R94, c[0x0][0x2d0], -R95.reuse ;  /* 0x0000b4005e427a23 */ /* 0x100fe2000001085f */
[-C--:B---3--:R-:W-:Y:S03]  /*16910*/  HMMA.16816.F32.BF16 R36, R48, R56.reuse, R36 ;  /* 0x000000383024723c */ /* 0x088fe60000041824 */
[----:B------:R-:W1:Y:S01]  /*16920*/  MUFU.EX2 R170, R170 ;  /* 0x000000aa00aa7308 */ /* 0x000e620000000800 */
[----:B------:R-:W-:Y:S02]  /*16930*/  FFMA.FTZ R95, R45, c[0x0][0x2d0], -R95 ;  /* 0x0000b4002d5f7a23 */ /* 0x000fe4000001085f */
[C---:B--2---:R-:W-:Y:S02]  /*16940*/  FADD.FTZ R197, R89.reuse, R197 ;  /* 0x000000c559c57221 */ /* 0x044fe40000010000 */
[C---:B------:R-:W-:Y:S05]  /*16950*/  HMMA.16816.F32.BF16 R116, R52.reuse, R56, R116 ;  /* 0x000000383474723c */ /* 0x040fea0000041874 */
[----:B------:R-:W2:Y:S03]  /*16960*/  MUFU.EX2 R64, R64 ;  /* 0x0000004000407308 */ /* 0x000ea60000000800 */
[-C--:B------:R-:W-:Y:S04]  /*16970*/  HMMA.16816.F32.BF16 R120, R52, R58.reuse, R120 ;  /* 0x0000003a3478723c */ /* 0x080fe80000041878 */
[----:B-----5:R-:W-:Y:S03]  /*16980*/  FADD.FTZ R197, R92, R197 ;  /* 0x000000c55cc57221 */ /* 0x020fe60000010000 */
[----:B------:R-:W3:Y:S01]  /*16990*/  MUFU.EX2 R65, R65 ;  /* 0x0000004100417308 */ /* 0x000ee20000000800 */
[----:B------:R-:W-:Y:S04]  /*169a0*/  HMMA.16816.F32.BF16 R124, R48, R58, R124 ;  /* 0x0000003a307c723c */ /* 0x000fe8000004187c */
[----:B------:R-:W-:Y:S01]  /*169b0*/  F2FP.BF16.PACK_AB R52, R89, R88 ;  /* 0x000000585934723e */ /* 0x000fe200000010ff */
[C---:B-1----:R-:W-:Y:S01]  /*169c0*/  FADD.FTZ R241, R170.reuse, R197 ;  /* 0x000000c5aaf17221 */ /* 0x042fe20000010000 */
[----:B------:R-:W-:Y:S02]  /*169d0*/  F2FP.BF16.PACK_AB R54, R170, R92 ;  /* 0x0000005caa36723e */ /* 0x000fe400000010ff */
[----:B------:R-:W-:Y:S01]  /*169e0*/  F2FP.BF16.PACK_AB R48, R168, R172 ;  /* 0x000000aca830723e */ /* 0x000fe200000010ff */
[----:B------:R-:W1:Y:S03]  /*169f0*/  MUFU.EX2 R66, R66 ;  /* 0x0000004200427308 */ /* 0x000e660000000800 */
[----:B------:R-:W-:Y:S01]  /*16a00*/  F2FP.BF16.PACK_AB R49, R169, R171 ;  /* 0x000000aba931723e */ /* 0x000fe200000010ff */
[----:B--2---:R-:W-:Y:S01]  /*16a10*/  FADD.FTZ R209, R64, R209 ;  /* 0x000000d140d17221 */ /* 0x004fe20000010000 */
[----:B------:R-:W-:Y:S02]  /*16a20*/  F2FP.BF16.PACK_AB R50, R174, R96 ;  /* 0x00000060ae32723e */ /* 0x000fe400000010ff */
[----:B------:R-:W-:Y:S03]  /*16a30*/  F2FP.BF16.PACK_AB R51, R173, R97 ;  /* 0x00000061ad33723e */ /* 0x000fe600000010ff */
[----:B------:R-:W2:Y:S04]  /*16a40*/  MUFU.EX2 R95, R95 ;  /* 0x0000005f005f7308 */ /* 0x000ea80000000800 */
[-C--:B------:R-:W-:Y:S01]  /*16a50*/  HMMA.16816.F32.BF16 R160, R48, R148.reuse, R4 ;  /* 0x0000009430a0723c */ /* 0x080fe20000041804 */
[----:B------:R-:W5:Y:S02]  /*16a60*/  LDSM.16.MT88.4 R4, [R219+0x2900] ;  /* 0x00290000db04783b */ /* 0x000f640000004200 */
[C---:B---3--:R-:W-:Y:S01]  /*16a70*/  F2FP.BF16.PACK_AB R53, R65.reuse, R64 ;  /* 0x000000404135723e */ /* 0x048fe200000010ff */
[----:B------:R-:W-:Y:S04]  /*16a80*/  FADD.FTZ R209, R65, R209 ;  /* 0x000000d141d17221 */ /* 0x000fe80000010000 */
[----:B-1----:R-:W-:Y:S01]  /*16a90*/  FADD.FTZ R209, R66, R209 ;  /* 0x000000d142d17221 */ /* 0x002fe20000010000 */
[C---:B--2---:R-:W-:Y:S03]  /*16aa0*/  F2FP.BF16.PACK_AB R55, R95.reuse, R66 ;  /* 0x000000425f37723e */ /* 0x044fe600000010ff */
[----:B------:R-:W-:Y:S04]  /*16ab0*/  FADD.FTZ R240, R95, R209 ;  /* 0x000000d15ff07221 */ /* 0x000fe80000010000 */
[C---:B------:R-:W-:Y:S01]  /*16ac0*/  HMMA.16816.F32.BF16 R156, R52.reuse, R148, R8 ;  /* 0x00000094349c723c */ /* 0x040fe20000041808 */
[----:B------:R-:W1:Y:S07]  /*16ad0*/  LDSM.16.MT88.4 R8, [R218+0x2900] ;  /* 0x00290000da08783b */ /* 0x000e6e0000004200 */
        /* <DEDUP_REMOVED lines=15> */
.L_x_2455:
[----:B------:R-:W1:Y:S01]  /*16bd0*/  SHFL.BFLY PT, R7, R243, 0x2, 0x1f ;  /* 0x0c401f00f3077f89 */ /* 0x000e6200000e0000 */
[----:B------:R-:W-:-:S02]  /*16be0*/  MOV R10, RZ ;  /* 0x000000ff000a7202 */ /* 0x000fc40000000f00 */
[----:B------:R-:W-:Y:S01]  /*16bf0*/  PLOP3.LUT P4, PT, PT, PT, PT, 0x8, 0x0 ;  /* 0x000000000000781c */ /* 0x000fe20003f8e170 */
        /* <DEDUP_REMOVED lines=14> */
[----:B------:R-:W-:Y:S01]  /*16ce0*/  FSETP.NE.FTZ.AND P3, PT, R7, RZ, PT ;  /* 0x000000ff0700720b */ /* 0x000fe20003f75000 */
[----:B---3--:R-:W-:Y:S01]  /*16cf0*/  FADD.FTZ R5, R5, R9 ;  /* 0x0000000905057221 */ /* 0x008fe20000010000 */
[----:B------:R-:W-:Y:S02]  /*16d00*/  FSETP.NE.FTZ.AND P2, PT, R6, RZ, PT ;  /* 0x000000ff0600720b */ /* 0x000fe40003f55000 */
[----:B------:R-:W-:Y:S01]  /*16d10*/  MOV R9, RZ ;  /* 0x000000ff00097202 */ /* 0x000fe20000000f00 */
[----:B----4-:R-:W-:Y:S01]  /*16d20*/  FADD.FTZ R4, R4, R240 ;  /* 0x000000f004047221 */ /* 0x010fe20000010000 */
[----:B------:R-:W-:-:S04]  /*16d30*/  FSETP.NE.FTZ.AND P1, PT, R5, RZ, PT ;  /* 0x000000ff0500720b */ /* 0x000fc80003f35000 */
[----:B------:R-:W-:-:S03]  /*16d40*/  FSETP.NE.FTZ.AND P0, PT, R4, RZ, PT ;  /* 0x000000ff0400720b */ /* 0x000fc60003f15000 */
[----:B------:R-:W1:Y:S01]  /*16d50*/  @P3 MUFU.RCP R8, R7 ;  /* 0x0000000700083308 */ /* 0x000e620000001000 */
[----:B------:R-:W-:Y:S02]  /*16d60*/  @P3 MOV R14, 0x3f317218 ;  /* 0x3f317218000e3802 */ /* 0x000fe40000000f00 */
[----:B------:R-:W-:-:S03]  /*16d70*/  @P2 MOV R13, 0x3f317218 ;  /* 0x3f317218000d2802 */ /* 0x000fc60000000f00 */
[----:B------:R-:W-:Y:S02]  /*16d80*/  @P3 FMUL.FTZ R14, R14, c[0x0][0x2d0] ;  /* 0x0000b4000e0e3a20 */ /* 0x000fe40000410000 */
[----:B------:R-:W2:Y:S01]  /*16d90*/  @P2 MUFU.RCP R10, R6 ;  /* 0x00000006000a2308 */ /* 0x000ea20000001000 */
[----:B------:R-:W-:Y:S01]  /*16da0*/  @P1 MOV R12, 0x3f317218 ;  /* 0x3f317218000c1802 */ /* 0x000fe20000000f00 */
[----:B------:R-:W-:Y:S01]  /*16db0*/  @P2 FMUL.FTZ R13, R13, c[0x0][0x2d0] ;  /* 0x0000b4000d0d2a20 */ /* 0x000fe20000410000 */
[----:B------:R-:W-:-:S03]  /*16dc0*/  @P0 MOV R11, 0x3f317218 ;  /* 0x3f317218000b0802 */ /* 0x000fc60000000f00 */
[----:B------:R-:W-:Y:S02]  /*16dd0*/  @P1 FMUL.FTZ R12, R12, c[0x0][0x2d0] ;  /* 0x0000b4000c0c1a20 */ /* 0x000fe40000410000 */
[C---:B-1----:R-:W-:Y:S01]  /*16de0*/  FMUL.FTZ R160, R8.reuse, R160 ;  /* 0x000000a008a07220 */ /* 0x042fe20000410000 */
[----:B------:R-:W1:Y:S01]  /*16df0*/  @P3 MUFU.LG2 R7, R7 ;  /* 0x0000000700073308 */ /* 0x000e620000000c00 */
[C---:B------:R-:W-:Y:S02]  /*16e00*/  FMUL.FTZ R161, R8.reuse, R161 ;  /* 0x000000a108a17220 */ /* 0x040fe40000410000 */
[C---:B------:R-:W-:Y:S02]  /*16e10*/  FMUL.FTZ R148, R8.reuse, R148 ;  /* 0x0000009408947220 */ /* 0x040fe40000410000 */
[C---:B------:R-:W-:Y:S02]  /*16e20*/  FMUL.FTZ R149, R8.reuse, R149 ;  /* 0x0000009508957220 */ /* 0x040fe40000410000 */
[C---:B------:R-:W-:Y:S01]  /*16e30*/  FMUL.FTZ R144, R8.reuse, R144 ;  /* 0x0000009008907220 */ /* 0x040fe20000410000 */
[----:B------:R-:W3:Y:S01]  /*16e40*/  @P2 MUFU.LG2 R6, R6 ;  /* 0x0000000600062308 */ /* 0x000ee20000000c00 */
[----:B------:R-:W-:-:S02]  /*16e50*/  FMUL.FTZ R145, R8, R145 ;  /* 0x0000009108917220 */ /* 0x000fc40000410000 */
[C---:B------:R-:W-:Y:S02]  /*16e60*/  FMUL.FTZ R100, R8.reuse, R100 ;  /* 0x0000006408647220 */ /* 0x040fe40000410000 */
[C---:B------:R-:W-:Y:S02]  /*16e70*/  FMUL.FTZ R101, R8.reuse, R101 ;  /* 0x0000006508657220 */ /* 0x040fe40000410000 */
[C---:B------:R-:W-:Y:S01]  /*16e80*/  FMUL.FTZ R132, R8.reuse, R132 ;  /* 0x0000008408847220 */ /* 0x040fe20000410000 */
[----:B------:R-:W4:Y:S01]  /*16e90*/  @P0 MUFU.LG2 R15, R4 ;  /* 0x00000004000f0308 */ /* 0x000f220000000c00 */
[C---:B------:R-:W-:Y:S02]  /*16ea0*/  FMUL.FTZ R133, R8.reuse, R133 ;  /* 0x0000008508857220 */ /* 0x040fe40000410000 */
[C---:B------:R-:W-:Y:S02]  /*16eb0*/  FMUL.FTZ R112, R8.reuse, R112 ;  /* 0x0000007008707220 */ /* 0x040fe40000410000 */
[----:B------:R-:W-:-:S02]  /*16ec0*/  FMUL.FTZ R113, R8, R113 ;  /* 0x0000007108717220 */ /* 0x000fc40000410000 */
[C---:B------:R-:W-:Y:S01]  /*16ed0*/  FMUL.FTZ R128, R8.reuse, R128 ;  /* 0x0000008008807220 */ /* 0x040fe20000410000 */
[----:B------:R-:W5:Y:S01]  /*16ee0*/  @P1 MUFU.RCP R9, R5 ;  /* 0x0000000500091308 */ /* 0x000f620000001000 */
[C---:B------:R-:W-:Y:S02]  /*16ef0*/  FMUL.FTZ R129, R8.reuse, R129 ;  /* 0x0000008108817220 */ /* 0x040fe40000410000 */
[C---:B------:R-:W-:Y:S02]  /*16f00*/  FMUL.FTZ R124, R8.reuse, R124 ;  /* 0x0000007c087c7220 */ /* 0x040fe40000410000 */
[----:B------:R-:W-:Y:S01]  /*16f10*/  FMUL.FTZ R125, R8, R125 ;  /* 0x0000007d087d7220 */ /* 0x000fe20000410000 */
[----:B------:R-:W-:Y:S01]  /*16f20*/  MOV R8, RZ ;  /* 0x000000ff00087202 */ /* 0x000fe20000000f00 */
[C---:B--2---:R-:W-:Y:S02]  /*16f30*/  FMUL.FTZ R162, R10.reuse, R162 ;  /* 0x000000a20aa27220 */ /* 0x044fe40000410000 */
[----:B------:R-:W-:-:S02]  /*16f40*/  FMUL.FTZ R163, R10, R163 ;  /* 0x000000a30aa37220 */ /* 0x000fc40000410000 */
[C---:B------:R-:W-:Y:S01]  /*16f50*/  FMUL.FTZ R150, R10.reuse, R150 ;  /* 0x000000960a967220 */ /* 0x040fe20000410000 */
[----:B------:R2:W-:Y:S01]  /*16f60*/  @P0 MUFU.RCP R8, R4 ;  /* 0x0000000400080308 */ /* 0x0005e20000001000 */
[C---:B------:R-:W-:Y:S02]  /*16f70*/  FMUL.FTZ R151, R10.reuse, R151 ;  /* 0x000000970a977220 */ /* 0x040fe40000410000 */
[C---:B------:R-:W-:Y:S02]  /*16f80*/  FMUL.FTZ R146, R10.reuse, R146 ;  /* 0x000000920a927220 */ /* 0x040fe40000410000 */
[C---:B------:R-:W-:Y:S02]  /*16f90*/  FMUL.FTZ R147, R10.reuse, R147 ;  /* 0x000000930a937220 */ /* 0x040fe40000410000 */
[C---:B------:R-:W-:Y:S02]  /*16fa0*/  FMUL.FTZ R102, R10.reuse, R102 ;  /* 0x000000660a667220 */ /* 0x040fe40000410000 */
[----:B------:R-:W-:-:S02]  /*16fb0*/  FMUL.FTZ R103, R10, R103 ;  /* 0x000000670a677220 */ /* 0x000fc40000410000 */
[C---:B------:R-:W-:Y:S02]  /*16fc0*/  FMUL.FTZ R134, R10.reuse, R134 ;  /* 0x000000860a867220 */ /* 0x040fe40000410000 */
[C---:B------:R-:W-:Y:S02]  /*16fd0*/  FMUL.FTZ R135, R10.reuse, R135 ;  /* 0x000000870a877220 */ /* 0x040fe40000410000 */
[C---:B------:R-:W-:Y:S01]  /*16fe0*/  FMUL.FTZ R114, R10.reuse, R114 ;  /* 0x000000720a727220 */ /* 0x040fe20000410000 */
[----:B--2---:R-:W-:Y:S01]  /*16ff0*/  MOV R4, 0xff800000 ;  /* 0xff80000000047802 */ /* 0x004fe20000000f00 */
[C---:B------:R-:W-:Y:S02]  /*17000*/  FMUL.FTZ R115, R10.reuse, R115 ;  /* 0x000000730a737220 */ /* 0x040fe40000410000 */
[C---:B------:R-:W-:Y:S02]  /*17010*/  FMUL.FTZ R130, R10.reuse, R130 ;  /* 0x000000820a827220 */ /* 0x040fe40000410000 */
[----:B------:R-:W-:-:S02]  /*17020*/  FMUL.FTZ R131, R10, R131 ;  /* 0x000000830a837220 */ /* 0x000fc40000410000 */
[C---:B------:R-:W-:Y:S02]  /*17030*/  FMUL.FTZ R126, R10.reuse, R126 ;  /* 0x0000007e0a7e7220 */ /* 0x040fe40000410000 */
[----:B------:R-:W-:Y:S02]  /*17040*/  FMUL.FTZ R127, R10, R127 ;  /* 0x0000007f0a7f7220 */ /* 0x000fe40000410000 */
[----:B------:R2:W2:Y:S01]  /*17050*/  @P1 MUFU.LG2 R10, R5 ;  /* 0x00000005000a1308 */ /* 0x0004a20000000c00 */
[----:B-1----:R-:W-:Y:S02]  /*17060*/  @P3 FMUL.FTZ R7, R7, 0.69314718246459960938 ;  /* 0x3f31721807073820 */ /* 0x002fe40000410000 */
[----:B---3--:R-:W-:Y:S02]  /*17070*/  @P2 FMUL.FTZ R6, R6, 0.69314718246459960938 ;  /* 0x3f31721806062820 */ /* 0x008fe40000410000 */
[----:B----4-:R-:W-:Y:S02]  /*17080*/  @P0 FMUL.FTZ R15, R15, 0.69314718246459960938 ;  /* 0x3f3172180f0f0820 */ /* 0x010fe40000410000 */
[----:B------:R-:W-:-:S02]  /*17090*/  @P0 FMUL.FTZ R11, R11, c[0x0][0x2d0] ;  /* 0x0000b4000b0b0a20 */ /* 0x000fc40000410000 */
[C---:B-----5:R-:W-:Y:S02]  /*170a0*/  FMUL.FTZ R156, R9.reuse, R156 ;  /* 0x0000009c099c7220 */ /* 0x060fe40000410000 */
[C---:B------:R-:W-:Y:S02]  /*170b0*/  FMUL.FTZ R157, R9.reuse, R157 ;  /* 0x0000009d099d7220 */ /* 0x040fe40000410000 */
[C---:B------:R-:W-:Y:S02]  /*170c0*/  FMUL.FTZ R152, R9.reuse, R152 ;  /* 0x0000009809987220 */ /* 0x040fe40000410000 */
[C---:B------:R-:W-:Y:S01]  /*170d0*/  FMUL.FTZ R153, R9.reuse, R153 ;  /* 0x0000009909997220 */ /* 0x040fe20000410000 */
[----:B--2---:R-:W-:Y:S01]  /*170e0*/  MOV R5, 0xff800000 ;  /* 0xff80000000057802 */ /* 0x004fe20000000f00 */
[----:B------:R-:W-:Y:S02]  /*170f0*/  @P1 FMUL.FTZ R10, R10, 0.69314718246459960938 ;  /* 0x3f3172180a0a1820 */ /* 0x000fe40000410000 */
        /* <DEDUP_REMOVED lines=12> */
[----:B------:R-:W-:Y:S01]  /*171c0*/  MOV R9, 0xff800000 ;  /* 0xff80000000097802 */ /* 0x000fe20000000f00 */
        /* <DEDUP_REMOVED lines=16> */
[----:B------:R-:W-:Y:S01]  /*172d0*/  MOV R8, 0xff800000 ;  /* 0xff80000000087802 */ /* 0x000fe20000000f00 */
[----:B------:R-:W-:Y:S02]  /*172e0*/  @P3 FFMA.FTZ R4, R14, R3, R7 ;  /* 0x000000030e043223 */ /* 0x000fe40000010007 */
[----:B------:R-:W-:Y:S02]  /*172f0*/  @P2 FFMA.FTZ R5, R13, R2, R6 ;  /* 0x000000020d052223 */ /* 0x000fe40000010006 */
[----:B------:R-:W-:-:S02]  /*17300*/  @P1 FFMA.FTZ R8, R12, R0, R10 ;  /* 0x000000000c081223 */ /* 0x000fc4000001000a */
[----:B------:R-:W-:Y:S02]  /*17310*/  @P0 FFMA.FTZ R9, R11, R44, R15 ;  /* 0x0000002c0b090223 */ /* 0x000fe4000001000f */
.L_x_2393:
[----:B------:R-:W-:Y:S05]  /*17320*/  @P4 BRA `(.L_x_2474) ;  /* 0x0000149000004947 */ /* 0x000fea0003800000 */
[----:B------:R-:W1:Y:S01]  /*17330*/  S2R R7, SR_TID.X ;  /* 0x0000000000077919 */ /* 0x000e620000002100 */
[----:B------:R-:W-:Y:S01]  /*17340*/  IMAD R16, RZ, RZ, -UR9 ;  /* 0x80000009ff107e24 */ /* 0x000fe2000f8e02ff */
[----:B------:R-:W-:Y:S01]  /*17350*/  USHF.R.S32.HI UR6, URZ, 0x1f, UR9 ;  /* 0x0000001f3f067899 */ /* 0x000fe20008011409 */
[----:B------:R-:W-:Y:S01]  /*17360*/  IMAD.MOV.U32 R12, RZ, RZ, c[0x0][0x4e8] ;  /* 0x00013a00ff0c7624 */ /* 0x000fe200078e00ff */
[----:B------:R-:W2:Y:S01]  /*17370*/  S2R R0, SR_CTAID.Y ;  /* 0x0000000000007919 */ /* 0x000ea20000002600 */
[----:B------:R-:W-:Y:S01]  /*17380*/  ULDC.64 UR4, c[0x0][0x4d0] ;  /* 0x0001340000047ab9 */ /* 0x000fe20000000a00 */
[----:B------:R-:W-:Y:S01]  /*17390*/  BSSY B0, `(.L_x_2475) ;  /* 0x00000ac000007945 */ /* 0x000fe20003800000 */
[----:B------:R-:W-:Y:S01]  /*173a0*/  UIMAD UR7, UR6, UR4, URZ ;  /* 0x00000004060772a4 */ /* 0x000fe2000f8e023f */
[----:B------:R-:W3:Y:S01]  /*173b0*/  S2R R20, SR_CTAID.Z ;  /* 0x0000000000147919 */ /* 0x000ee20000002700 */
[----:B------:R-:W-:-:S03]  /*173c0*/  UIMAD.WIDE.U32 UR10, UR9, UR4, URZ ;  /* 0x00000004090a72a5 */ /* 0x000fc6000f8e003f */
[----:B------:R-:W-:Y:S01]  /*173d0*/  BAR.SYNC.DEFER_BLOCKING 0x1, 0x80 ;  /* 0x0042000000007b1d */ /* 0x000fe20000010000 */
[----:B------:R-:W-:Y:S01]  /*173e0*/  UIMAD UR5, UR9, UR5, UR7 ;  /* 0x00000005090572a4 */ /* 0x000fe2000f8e0207 */
[C---:B------:R-:W-:Y:S01]  /*173f0*/  ISETP.NE.AND P0, PT, R12.reuse, 0x1, PT ;  /* 0x000000010c00780c */ /* 0x040fe20003f05270 */
[----:B------:R-:W-:Y:S02]  /*17400*/  IMAD.U32 R23, RZ, RZ, UR11 ;  /* 0x0000000bff177e24 */ /* 0x000fe4000f8e00ff */
[----:B------:R-:W-:Y:S01]  /*17410*/  UIADD3 UR5, UR11, UR5, URZ ;  /* 0x000000050b057290 */ /* 0x000fe2000fffe03f */
[----:B------:R-:W4:Y:S01]  /*17420*/  S2R R13, SR_CTAID.X ;  /* 0x00000000000d7919 */ /* 0x000f220000002500 */
[----:B------:R-:W-:Y:S02]  /*17430*/  IMAD.U32 R22, RZ, RZ, UR10 ;  /* 0x0000000aff167e24 */ /* 0x000fe4000f8e00ff */
[----:B------:R-:W-:Y:S02]  /*17440*/  IMAD R12, R12, c[0x0][0x388], RZ ;  /* 0x0000e2000c0c7a24 */ /* 0x000fe400078e02ff */
[----:B------:R-:W-:Y:S01]  /*17450*/  IMAD.U32 R23, RZ, RZ, UR5 ;  /* 0x00000005ff177e24 */ /* 0x000fe2000f8e00ff */
[----:B-1----:R-:W-:Y:S01]  /*17460*/  SHF.R.S32.HI R3, RZ, 0x1f, R7 ;  /* 0x0000001fff037819 */ /* 0x002fe20000011407 */
[----:B------:R-:W-:-:S02]  /*17470*/  ULDC.64 UR4, c[0x0][0x438] ;  /* 0x00010e0000047ab9 */ /* 0x000fc40000000a00 */
[----:B------:R-:W-:Y:S01]  /*17480*/  UIMAD UR6, UR6, UR4, URZ ;  /* 0x00000004060672a4 */ /* 0x000fe2000f8e023f */
[CC--:B------:R-:W-:Y:S01]  /*17490*/  LEA.HI R6, R3.reuse, R7.reuse, RZ, 0x2 ;  /* 0x0000000703067211 */ /* 0x0c0fe200078f10ff */
[----:B--2---:R-:W-:Y:S01]  /*174a0*/  IMAD R16, R16, c[0x0][0x550], R0 ;  /* 0x0001540010107a24 */ /* 0x004fe200078e0200 */
[-C--:B------:R-:W-:Y:S01]  /*174b0*/  LEA.HI R3, R3, R7.reuse, RZ, 0x5 ;  /* 0x0000000703037211 */ /* 0x080fe200078f28ff */
[----:B------:R-:W-:Y:S01]  /*174c0*/  UIMAD.WIDE.U32 UR10, UR9, UR4, URZ ;  /* 0x00000004090a72a5 */ /* 0x000fe2000f8e003f */
[----:B------:R-:W-:Y:S01]  /*174d0*/  LOP3.LUT R6, R6, 0xfffffffc, RZ, 0xc0, !PT ;  /* 0xfffffffc06067812 */ /* 0x000fe200078ec0ff */
[----:B------:R-:W-:Y:S01]  /*174e0*/  UIMAD UR4, UR9, UR5, UR6 ;  /* 0x00000005090472a4 */ /* 0x000fe2000f8e0206 */
[----:B------:R-:W-:Y:S01]  /*174f0*/  LOP3.LUT R2, R3, 0xffffffe0, RZ, 0xc0, !PT ;  /* 0xffffffe003027812 */ /* 0x000fe200078ec0ff */
[----:B---3--:R-:W-:Y:S01]  /*17500*/  IMAD.WIDE.U32 R22, R20, c[0x0][0x4d8], R22 ;  /* 0x0001360014167a25 */ /* 0x008fe200078e0016 */
[----:B------:R-:W-:Y:S01]  /*17510*/  IADD3 R6, -R6, R7, RZ ;  /* 0x0000000706067210 */ /* 0x000fe20007ffe1ff */
[----:B------:R-:W-:Y:S01]  /*17520*/  UIADD3 UR4, UR11, UR4, URZ ;  /* 0x000000040b047290 */ /* 0x000fe2000fffe03f */
[--C-:B------:R-:W-:Y:S01]  /*17530*/  SHF.R.S32.HI R10, RZ, 0x5, R3.reuse ;  /* 0x00000005ff0a7819 */ /* 0x100fe20000011403 */
[----:B------:R-:W-:Y:S01]  /*17540*/  IMAD.IADD R2, R7, 0x1, -R2 ;  /* 0x0000000107027824 */ /* 0x000fe200078e0a02 */
[----:B------:R-:W-:Y:S01]  /*17550*/  LEA.HI R0, R6, R6, RZ, 0x1 ;  /* 0x0000000606007211 */ /* 0x000fe200078f08ff */
[----:B------:R-:W-:Y:S01]  /*17560*/  IMAD.U32 R19, RZ, RZ, UR11 ;  /* 0x0000000bff137e24 */ /* 0x000fe2000f8e00ff */
[----:B------:R-:W-:Y:S01]  /*17570*/  SHF.R.S32.HI R3, RZ, 0x1f, R3 ;  /* 0x0000001fff037819 */ /* 0x000fe20000011403 */
[----:B------:R-:W-:Y:S01]  /*17580*/  IMAD.U32 R11, RZ, RZ, UR4 ;  /* 0x00000004ff0b7e24 */ /* 0x000fe2000f8e00ff */
[----:B------:R-:W-:-:S02]  /*17590*/  LOP3.LUT R7, R0, 0x1ffffffe, RZ, 0xc0, !PT ;  /* 0x1ffffffe00077812 */ /* 0x000fc400078ec0ff */
[----:B------:R-:W-:Y:S02]  /*175a0*/  SHF.L.U32 R15, R0, 0x5, RZ ;  /* 0x00000005000f7819 */ /* 0x000fe400000006ff */
[----:B------:R-:W-:Y:S01]  /*175b0*/  SHF.R.S32.HI R0, RZ, 0x1f, R2 ;  /* 0x0000001fff007819 */ /* 0x000fe20000011402 */
[----:B------:R-:W-:Y:S01]  /*175c0*/  IMAD.IADD R6, R6, 0x1, -R7 ;  /* 0x0000000106067824 */ /* 0x000fe200078e0a07 */
[----:B------:R-:W-:Y:S02]  /*175d0*/  LEA.HI R7, R3, R10, RZ, 0x2 ;  /* 0x0000000a03077211 */ /* 0x000fe400078f10ff */
[----:B------:R-:W-:Y:S02]  /*175e0*/  LOP3.LUT R15, R15, 0xffffffc0, RZ, 0xc0, !PT ;  /* 0xffffffc00f0f7812 */ /* 0x000fe400078ec0ff */
[----:B------:R-:W-:Y:S02]  /*175f0*/  LOP3.LUT R7, R7, 0xffffffc, RZ, 0xc0, !PT ;  /* 0x0ffffffc07077812 */ /* 0x000fe400078ec0ff */
[----:B------:R-:W-:Y:S01]  /*17600*/  LEA.HI R0, R0, R2, RZ, 0x2 ;  /* 0x0000000200007211 */ /* 0x000fe200078f10ff */
[----:B------:R-:W-:Y:S01]  /*17610*/  IMAD R15, R6, 0x8, R15 ;  /* 0x00000008060f7824 */ /* 0x000fe200078e020f */
[----:B------:R-:W-:Y:S01]  /*17620*/  SHF.R.S32.HI R3, RZ, 0x1f, R20 ;  /* 0x0000001fff037819 */ /* 0x000fe20000011414 */
[----:B------:R-:W-:Y:S01]  /*17630*/  IMAD.IADD R10, R10, 0x1, -R7 ;  /* 0x000000010a0a7824 */ /* 0x000fe200078e0a07 */
[----:B------:R-:W-:-:S02]  /*17640*/  SHF.R.S32.HI R6, RZ, 0x2, R0 ;  /* 0x00000002ff067819 */ /* 0x000fc40000011400 */
[----:B------:R-:W-:Y:S01]  /*17650*/  MOV R18, UR10 ;  /* 0x0000000a00127c02 */ /* 0x000fe20008000f00 */
[C---:B------:R-:W-:Y:S01]  /*17660*/  IMAD R7, R3.reuse, c[0x0][0x4d8], RZ ;  /* 0x0001360003077a24 */ /* 0x040fe200078e02ff */
[----:B------:R-:W-:Y:S01]  /*17670*/  LEA R6, R10, R6, 0x4 ;  /* 0x000000060a067211 */ /* 0x000fe200078e20ff */
[----:B------:R-:W-:Y:S01]  /*17680*/  IMAD R3, R3, c[0x0][0x440], RZ ;  /* 0x0001100003037a24 */ /* 0x000fe200078e02ff */
[----:B------:R-:W-:Y:S01]  /*17690*/  SHF.R.S32.HI R14, RZ, 0x1f, R16 ;  /* 0x0000001fff0e7819 */ /* 0x000fe20000011410 */
[----:B------:R-:W-:Y:S01]  /*176a0*/  IMAD.MOV.U32 R10, RZ, RZ, R18 ;  /* 0x000000ffff0a7224 */ /* 0x000fe200078e0012 */
[----:B------:R-:W-:Y:S01]  /*176b0*/  IADD3 R15, R6, R15, RZ ;  /* 0x0000000f060f7210 */ /* 0x000fe20007ffe0ff */
[----:B------:R-:W-:Y:S01]  /*176c0*/  IMAD R7, R20, c[0x0][0x4dc], R7 ;  /* 0x0001370014077a24 */ /* 0x000fe200078e0207 */
[----:B------:R-:W-:Y:S01]  /*176d0*/  LOP3.LUT P1, RZ, R2, 0x3, RZ, 0xc0, !PT ;  /* 0x0000000302ff7812 */ /* 0x000fe2000782c0ff */
[----:B------:R-:W-:Y:S01]  /*176e0*/  IMAD R3, R20, c[0x0][0x444], R3 ;  /* 0x0001110014037a24 */ /* 0x000fe200078e0203 */
[----:B------:R-:W-:Y:S01]  /*176f0*/  LOP3.LUT R0, R0, 0x7ffffffc, RZ, 0xc0, !PT ;  /* 0x7ffffffc00007812 */ /* 0x000fe200078ec0ff */
[----:B----4-:R-:W-:-:S02]  /*17700*/  IMAD R15, R13, 0x80, R15 ;  /* 0x000000800d0f7824 */ /* 0x010fc400078e020f */
[----:B------:R-:W-:Y:S01]  /*17710*/  IMAD.WIDE.U32 R20, R20, c[0x0][0x440], R10 ;  /* 0x0001100014147a25 */ /* 0x000fe200078e000a */
[----:B------:R-:W-:-:S03]  /*17720*/  IADD3 R0, R2, -R0, RZ ;  /* 0x8000000002007210 */ /* 0x000fc60007ffe0ff */
[----:B------:R-:W-:-:S04]  /*17730*/  @P0 IMAD.HI.U32 R17, R15, c[0x0][0x4ec], RZ ;  /* 0x00013b000f110a27 */ /* 0x000fc800078e00ff */
[----:B------:R-:W-:-:S04]  /*17740*/  @P0 IMAD.HI.U32 R10, R15, c[0x0][0x4ec], RZ ;  /* 0x00013b000f0a0a27 */ /* 0x000fc800078e00ff */
[----:B------:R-:W-:Y:S01]  /*17750*/  IMAD.IADD R21, R21, 0x1, R3 ;  /* 0x0000000115157824 */ /* 0x000fe200078e0203 */
[----:B------:R-:W-:Y:S01]  /*17760*/  MOV R3, R15 ;  /* 0x0000000f00037202 */ /* 0x000fe20000000f00 */
[----:B------:R-:W-:Y:S01]  /*17770*/  IMAD.IADD R23, R23, 0x1, R7 ;  /* 0x0000000117177824 */ /* 0x000fe200078e0207 */
[----:B------:R-:W-:Y:S01]  /*17780*/  @P0 SHF.R.U32.HI R3, RZ, c[0x0][0x4f0], R17 ;  /* 0x00013c00ff030a19 */ /* 0x000fe20000011611 */
[----:B------:R-:W-:Y:S01]  /*17790*/  IMAD.MOV.U32 R7, RZ, RZ, R15 ;  /* 0x000000ffff077224 */ /* 0x000fe200078e000f */
[----:B------:R-:W-:Y:S01]  /*177a0*/  @P0 SHF.R.U32.HI R7, RZ, c[0x0][0x4f0], R10 ;  /* 0x00013c00ff070a19 */ /* 0x000fe2000001160a */
[C---:B------:R-:W-:Y:S02]  /*177b0*/  IMAD R11, R14.reuse, c[0x0][0x448], RZ ;  /* 0x000112000e0b7a24 */ /* 0x040fe400078e02ff */
[----:B------:R-:W-:Y:S01]  /*177c0*/  IMAD R10, R14, c[0x0][0x4e0], RZ ;  /* 0x000138000e0a7a24 */ /* 0x000fe200078e02ff */
[----:B------:R-:W-:Y:S01]  /*177d0*/  SHF.R.S32.HI R14, RZ, 0x1f, R7 ;  /* 0x0000001fff0e7819 */ /* 0x000fe20000011407 */
[----:B------:R-:W-:-:S02]  /*177e0*/  IMAD.MOV R18, RZ, RZ, -R3 ;  /* 0x000000ffff127224 */ /* 0x000fc400078e0a03 */
[C---:B------:R-:W-:Y:S02]  /*177f0*/  IMAD R11, R16.reuse, c[0x0][0x44c], R11 ;  /* 0x00011300100b7a24 */ /* 0x040fe400078e020b */
[----:B------:R-:W-:-:S04]  /*17800*/  IMAD.WIDE.U32 R20, R16, c[0x0][0x448], R20 ;  /* 0x0001120010147a25 */ /* 0x000fc800078e0014 */
[C---:B------:R-:W-:Y:S01]  /*17810*/  IMAD R10, R16.reuse, c[0x0][0x4e4], R10 ;  /* 0x00013900100a7a24 */ /* 0x040fe200078e020a */
[----:B------:R-:W-:Y:S01]  /*17820*/  IADD3 R21, R21, R11, RZ ;  /* 0x0000000b15157210 */ /* 0x000fe20007ffe0ff */
[----:B------:R-:W-:Y:S01]  /*17830*/  IMAD.WIDE.U32 R16, R16, c[0x0][0x4e0], R22 ;  /* 0x0001380010107a25 */ /* 0x000fe200078e0016 */
[----:B------:R-:W-:-:S03]  /*17840*/  SHF.R.S32.HI R11, RZ, 0x1f, R3 ;  /* 0x0000001fff0b7819 */ /* 0x000fc60000011403 */
[----:B------:R-:W-:Y:S01]  /*17850*/  IMAD R18, R18, c[0x0][0x4e8], R15 ;  /* 0x00013a0012127a24 */ /* 0x000fe200078e020f */
[----:B------:R-:W-:Y:S01]  /*17860*/  IADD3 R16, P0, R3, R16, RZ ;  /* 0x0000001003107210 */ /* 0x000fe20007f1e0ff */
[----:B------:R-:W-:Y:S02]  /*17870*/  IMAD R14, R14, c[0x0][0x430], RZ ;  /* 0x00010c000e0e7a24 */ /* 0x000fe400078e02ff */
[----:B------:R-:W-:Y:S01]  /*17880*/  IMAD R13, R13, 0x80, R6 ;  /* 0x000000800d0d7824 */ /* 0x000fe200078e0206 */
[----:B------:R-:W-:Y:S01]  /*17890*/  SHF.R.S32.HI R3, RZ, 0x1f, R18 ;  /* 0x0000001fff037819 */ /* 0x000fe20000011412 */
[----:B------:R-:W-:Y:S01]  /*178a0*/  IMAD R14, R7, c[0x0][0x434], R14 ;  /* 0x00010d00070e7a24 */ /* 0x000fe200078e020e */
[----:B------:R-:W-:Y:S01]  /*178b0*/  IADD3.X R17, R11, R17, R10, P0, !PT ;  /* 0x000000110b117210 */ /* 0x000fe200007fe40a */
[----:B------:R-:W-:Y:S01]  /*178c0*/  IMAD.WIDE.U32 R10, R7, c[0x0][0x430], R20 ;  /* 0x00010c00070a7a25 */ /* 0x000fe200078e0014 */
[----:B------:R-:W-:-:S03]  /*178d0*/  ISETP.GE.OR P4, PT, R13, R12, P1 ;  /* 0x0000000c0d00720c */ /* 0x000fc60000f86670 */
[----:B------:R-:W-:Y:S02]  /*178e0*/  IMAD R3, R3, c[0x0][0x4c8], RZ ;  /* 0x0001320003037a24 */ /* 0x000fe400078e02ff */
[----:B------:R-:W-:Y:S02]  /*178f0*/  IMAD.MOV R7, RZ, RZ, -R7 ;  /* 0x000000ffff077224 */ /* 0x000fe400078e0a07 */
[----:B------:R-:W-:-:S04]  /*17900*/  IMAD.WIDE.U32 R16, R18, c[0x0][0x4c8], R16 ;  /* 0x0001320012107a25 */ /* 0x000fc800078e0010 */
[----:B------:R-:W-:Y:S02]  /*17910*/  IMAD R3, R18, c[0x0][0x4cc], R3 ;  /* 0x0001330012037a24 */ /* 0x000fe400078e0203 */
[----:B------:R-:W-:Y:S02]  /*17920*/  IMAD R7, R7, c[0x0][0x4e8], R15 ;  /* 0x00013a0007077a24 */ /* 0x000fe400078e020f */
[----:B------:R-:W-:Y:S01]  /*17930*/  IMAD.IADD R11, R11, 0x1, R14 ;  /* 0x000000010b0b7824 */ /* 0x000fe200078e020e */
[----:B------:R-:W-:Y:S01]  /*17940*/  LEA R14, P0, R16, c[0x0][0x4a8], 0x2 ;  /* 0x00012a00100e7a11 */ /* 0x000fe200078010ff */
[----:B------:R-:W-:Y:S01]  /*17950*/  IMAD.SHL.U32 R0, R0, 0x2, RZ ;  /* 0x0000000200007824 */ /* 0x000fe200078e00ff */
[----:B------:R-:W-:Y:S01]  /*17960*/  IADD3 R15, R17, R3, RZ ;  /* 0x00000003110f7210 */ /* 0x000fe20007ffe0ff */
[----:B------:R-:W-:Y:S01]  /*17970*/  IMAD.WIDE.U32 R22, R7, c[0x0][0x428], R10 ;  /* 0x00010a0007167a25 */ /* 0x000fe200078e000a */
[----:B------:R-:W-:Y:S01]  /*17980*/  SHF.R.S32.HI R3, RZ, 0x1f, R7 ;  /* 0x0000001fff037819 */ /* 0x000fe20000011407 */
[----:B------:R-:W-:Y:S01]  /*17990*/  SHFL.IDX PT, R20, R14, RZ, 0x1c1f ;  /* 0x001c1fff0e147589 */ /* 0x000fe200000e0000 */
[----:B------:R-:W-:-:S02]  /*179a0*/  LEA.HI.X R6, R16, c[0x0][0x4ac], R15, 0x2, P0 ;  /* 0x00012b0010067a11 */ /* 0x000fc400000f140f */
[----:B------:R-:W-:Y:S01]  /*179b0*/  IADD3 R11, R13, 0x8, RZ ;  /* 0x000000080d0b7810 */ /* 0x000fe20007ffe0ff */
[----:B------:R-:W-:Y:S01]  /*179c0*/  SHFL.IDX PT, R18, R14, 0x1, 0x1c1f ;  /* 0x003c1f000e127f89 */ /* 0x000fe200000e0000 */
[----:B------:R-:W-:Y:S01]  /*179d0*/  IMAD R3, R3, c[0x0][0x428], RZ ;  /* 0x00010a0003037a24 */ /* 0x000fe200078e02ff */
[----:B------:R-:W-:Y:S02]  /*179e0*/  IADD3 R10, R13, 0x40, RZ ;  /* 0x000000400d0a7810 */ /* 0x000fe40007ffe0ff */
[----:B------:R-:W1:Y:S01]  /*179f0*/  SHFL.IDX PT, R21, R6, RZ, 0x1c1f ;  /* 0x001c1fff06157589 */ /* 0x000e6200000e0000 */
[----:B------:R-:W-:Y:S01]  /*17a00*/  IMAD R3, R7, c[0x0][0x42c], R3 ;  /* 0x00010b0007037a24 */ /* 0x000fe200078e0203 */
[----:B------:R-:W-:Y:S02]  /*17a10*/  IADD3 R7, R13, 0x48, RZ ;  /* 0x000000480d077810 */ /* 0x000fe40007ffe0ff */
[----:B------:R-:W2:Y:S01]  /*17a20*/  SHFL.IDX PT, R19, R6, 0x1, 0x1c1f ;  /* 0x003c1f0006137f89 */ /* 0x000ea200000e0000 */
[-C--:B------:R-:W-:Y:S01]  /*17a30*/  ISETP.GE.OR P3, PT, R11, R12.reuse, P1 ;  /* 0x0000000c0b00720c */ /* 0x080fe20000f66670 */
[----:B------:R-:W-:Y:S01]  /*17a40*/  IMAD.IADD R3, R23, 0x1, R3 ;  /* 0x0000000117037824 */ /* 0x000fe200078e0203 */
[-C--:B------:R-:W-:Y:S01]  /*17a50*/  ISETP.GE.OR P2, PT, R10, R12.reuse, P1 ;  /* 0x0000000c0a00720c */ /* 0x080fe20000f46670 */
[----:B------:R-:W-:Y:S01]  /*17a60*/  SHFL.IDX PT, R16, R14, 0x2, 0x1c1f ;  /* 0x005c1f000e107f89 */ /* 0x000fe200000e0000 */
[----:B------:R-:W-:-:S02]  /*17a70*/  ISETP.GE.OR P1, PT, R7, R12, P1 ;  /* 0x0000000c0700720c */ /* 0x000fc40000f26670 */
[-C--:B------:R-:W-:Y:S01]  /*17a80*/  ISETP.GE.AND P5, PT, R10, R12.reuse, PT ;  /* 0x0000000c0a00720c */ /* 0x080fe20003fa6270 */
[----:B------:R-:W3:Y:S01]  /*17a90*/  SHFL.IDX PT, R17, R6, 0x2, 0x1c1f ;  /* 0x005c1f0006117f89 */ /* 0x000ee200000e0000 */
[----:B------:R-:W-:-:S03]  /*17aa0*/  ISETP.GE.AND P6, PT, R7, R12, PT ;  /* 0x0000000c0700720c */ /* 0x000fc60003fc6270 */
[----:B------:R-:W-:Y:S04]  /*17ab0*/  SHFL.IDX PT, R14, R14, 0x3, 0x1c1f ;  /* 0x007c1f000e0e7f89 */ /* 0x000fe800000e0000 */
[----:B------:R4:W4:Y:S04]  /*17ac0*/  SHFL.IDX PT, R15, R6, 0x3, 0x1c1f ;  /* 0x007c1f00060f7f89 */ /* 0x00092800000e0000 */
[----:B-1----:R1:W-:Y:S04]  /*17ad0*/  @!P4 ST.E [R20.64], R4 ;  /* 0x000000041400c985 */ /* 0x0023e8000c101910 */
[----:B--2---:R1:W-:Y:S04]  /*17ae0*/  @!P3 ST.E [R18.64], R5 ;  /* 0x000000051200b985 */ /* 0x0043e8000c101910 */
[----:B---3--:R1:W-:Y:S01]  /*17af0*/  @!P2 ST.E [R16.64], R8 ;  /* 0x000000081000a985 */ /* 0x0083e2000c101910 */
[----:B----4-:R-:W-:-:S03]  /*17b00*/  LEA R6, P0, R22, c[0x0][0x400], 0x2 ;  /* 0x0001000016067a11 */ /* 0x010fc600078010ff */
[----:B------:R1:W-:Y:S01]  /*17b10*/  @!P1 ST.E [R14.64], R9 ;  /* 0x000000090e009985 */ /* 0x0003e2000c101910 */
[-C--:B------:R-:W-:Y:S02]  /*17b20*/  ISETP.GE.AND P1, PT, R13, R12.reuse, PT ;  /* 0x0000000c0d00720c */ /* 0x080fe40003f26270 */
[----:B------:R-:W-:Y:S01]  /*17b30*/  LEA.HI.X R3, R22, c[0x0][0x404], R3, 0x2, P0 ;  /* 0x0001010016037a11 */ /* 0x000fe200000f1403 */
[----:B------:R1:W2:Y:S01]  /*17b40*/  SHFL.IDX PT, R20, R6, RZ, 0x1c1f ;  /* 0x001c1fff06147589 */ /* 0x0002a200000e0000 */
[----:B------:R-:W-:-:S03]  /*17b50*/  ISETP.GE.AND P0, PT, R11, R12, PT ;  /* 0x0000000c0b00720c */ /* 0x000fc60003f06270 */
[----:B------:R1:W3:Y:S06]  /*17b60*/  SHFL.IDX PT, R21, R3, RZ, 0x1c1f ;  /* 0x001c1fff03157589 */ /* 0x0002ec00000e0000 */
[----:B------:R-:W-:Y:S05]  /*17b70*/  @P1 BRA `(.L_x_2476) ;  /* 0x000002d000001947 */ /* 0x000fea0003800000 */
[C---:B-1----:R-:W-:Y:S02]  /*17b80*/  IADD3 R5, R0.reuse, 0x8, RZ ;  /* 0x0000000800057810 */ /* 0x042fe40007ffe0ff */
[----:B------:R-:W-:Y:S02]  /*17b90*/  IADD3 R4, R0, 0x10, RZ ;  /* 0x0000001000047810 */ /* 0x000fe40007ffe0ff */
[----:B------:R-:W-:-:S02]  /*17ba0*/  ISETP.GE.AND P3, PT, R5, c[0x0][0x3c8], PT ;  /* 0x0000f20005007a0c */ /* 0x000fc40003f66270 */
[----:B------:R-:W-:Y:S02]  /*17bb0*/  IADD3 R2, R0, 0x18, RZ ;  /* 0x0000001800027810 */ /* 0x000fe40007ffe0ff */
[----:B------:R-:W-:Y:S02]  /*17bc0*/  ISETP.GE.AND P2, PT, R4, c[0x0][0x3c8], PT ;  /* 0x0000f20004007a0c */ /* 0x000fe40003f46270 */
[----:B------:R-:W-:Y:S02]  /*17bd0*/  ISETP.GE.AND P1, PT, R2, c[0x0][0x3c8], PT ;  /* 0x0000f20002007a0c */ /* 0x000fe40003f26270 */
[C---:B------:R-:W-:Y:S02]  /*17be0*/  ISETP.GE.AND P4, PT, R0.reuse, c[0x0][0x3c8], PT ;  /* 0x0000f20000007a0c */ /* 0x040fe40003f86270 */
[----:B------:R-:W-:-:S03]  /*17bf0*/  IADD3 R7, R0, 0x30, RZ ;  /* 0x0000003000077810 */ /* 0x000fc60007ffe0ff */
[----:B------:R-:W-:-:S04]  /*17c00*/  @!P3 LEA.HI R5, R5, R5, RZ, 0x1 ;  /* 0x000000050505b211 */ /* 0x000fc800078f08ff */
[----:B------:R-:W-:Y:S02]  /*17c10*/  @!P2 LEA.HI R4, R4, R4, RZ, 0x1 ;  /* 0x000000040404a211 */ /* 0x000fe400078f08ff */
[----:B------:R-:W-:Y:S02]  /*17c20*/  @!P3 LOP3.LUT R5, R5, 0xfffffffe, RZ, 0xc0, !PT ;  /* 0xfffffffe0505b812 */ /* 0x000fe400078ec0ff */
[----:B------:R-:W-:Y:S01]  /*17c30*/  @!P1 LEA.HI R2, R2, R2, RZ, 0x1 ;  /* 0x0000000202029211 */ /* 0x000fe200078f08ff */
[--C-:B--23--:R-:W-:Y:S01]  /*17c40*/  @!P4 IMAD.WIDE R8, R0, 0x4, R20.reuse ;  /* 0x000000040008c825 */ /* 0x10cfe200078e0214 */
[----:B------:R-:W-:Y:S02]  /*17c50*/  @!P2 LOP3.LUT R4, R4, 0xfffffffe, RZ, 0xc0, !PT ;  /* 0xfffffffe0404a812 */ /* 0x000fe400078ec0ff */
[----:B------:R-:W-:Y:S01]  /*17c60*/  @!P1 LOP3.LUT R2, R2, 0xfffffffe, RZ, 0xc0, !PT ;  /* 0xfffffffe02029812 */ /* 0x000fe200078ec0ff */
[--C-:B------:R-:W-:Y:S01]  /*17c70*/  @!P3 IMAD.WIDE R10, R5, 0x4, R20.reuse ;  /* 0x00000004050ab825 */ /* 0x100fe200078e0214 */
[----:B------:R1:W-:Y:S03]  /*17c80*/  @!P4 ST.E.64 [R8.64], R160 ;  /* 0x000000a00800c985 */ /* 0x0003e6000c101b10 */
[----:B------:R-:W-:Y:S01]  /*17c90*/  @!P2 IMAD.WIDE R4, R4, 0x4, R20 ;  /* 0x000000040404a825 */ /* 0x000fe200078e0214 */
[----:B------:R-:W-:Y:S04]  /*17ca0*/  @!P3 ST.E.64 [R10.64], R148 ;  /* 0x000000940a00b985 */ /* 0x000fe8000c101b10 */
[----:B------:R2:W-:Y:S01]  /*17cb0*/  @!P2 ST.E.64 [R4.64], R144 ;  /* 0x000000900400a985 */ /* 0x0005e2000c101b10 */
[----:B------:R-:W-:-:S13]  /*17cc0*/  ISETP.GE.AND P2, PT, R7, c[0x0][0x3c8], PT ;  /* 0x0000f20007007a0c */ /* 0x000fda0003f46270 */
[----:B------:R-:W-:-:S04]  /*17cd0*/  @!P2 LEA.HI R7, R7, R7, RZ, 0x1 ;  /* 0x000000070707a211 */ /* 0x000fc800078f08ff */
[----:B------:R-:W-:Y:S01]  /*17ce0*/  @!P2 LOP3.LUT R7, R7, 0xfffffffe, RZ, 0xc0, !PT ;  /* 0xfffffffe0707a812 */ /* 0x000fe200078ec0ff */
[----:B-1----:R-:W-:Y:S01]  /*17cf0*/  @!P1 IMAD.WIDE R8, R2, 0x4, R20 ;  /* 0x0000000402089825 */ /* 0x002fe200078e0214 */
[----:B------:R-:W-:-:S03]  /*17d00*/  IADD3 R2, R0, 0x20, RZ ;  /* 0x0000002000027810 */ /* 0x000fc60007ffe0ff */
[----:B------:R-:W-:Y:S01]  /*17d10*/  @!P2 IMAD.WIDE R12, R7, 0x4, R20 ;  /* 0x00000004070ca825 */ /* 0x000fe200078e0214 */
[----:B------:R-:W-:Y:S01]  /*17d20*/  ISETP.GE.AND P4, PT, R2, c[0x0][0x3c8], PT ;  /* 0x0000f20002007a0c */ /* 0x000fe20003f86270 */
[----:B------:R1:W-:Y:S01]  /*17d30*/  @!P1 ST.E.64 [R8.64], R100 ;  /* 0x0000006408009985 */ /* 0x0003e2000c101b10 */
[C---:B--2---:R-:W-:Y:S02]  /*17d40*/  IADD3 R4, R0.reuse, 0x28, RZ ;  /* 0x0000002800047810 */ /* 0x044fe40007ffe0ff */
[----:B------:R-:W-:Y:S02]  /*17d50*/  IADD3 R5, R0, 0x38, RZ ;  /* 0x0000003800057810 */ /* 0x000fe40007ffe0ff */
[----:B------:R-:W-:Y:S02]  /*17d60*/  ISETP.GE.AND P3, PT, R4, c[0x0][0x3c8], PT ;  /* 0x0000f20004007a0c */ /* 0x000fe40003f66270 */
[----:B------:R-:W-:-:S05]  /*17d70*/  ISETP.GE.AND P1, PT, R5, c[0x0][0x3c8], PT ;  /* 0x0000f20005007a0c */ /* 0x000fca0003f26270 */
[----:B------:R-:W-:-:S04]  /*17d80*/  @!P4 LEA.HI R2, R2, R2, RZ, 0x1 ;  /* 0x000000020202c211 */ /* 0x000fc800078f08ff */
[----:B------:R-:W-:Y:S02]  /*17d90*/  @!P4 LOP3.LUT R2, R2, 0xfffffffe, RZ, 0xc0, !PT ;  /* 0xfffffffe0202c812 */ /* 0x000fe400078ec0ff */
[----:B------:R-:W-:Y:S02]  /*17da0*/  @!P3 LEA.HI R4, R4, R4, RZ, 0x1 ;  /* 0x000000040404b211 */ /* 0x000fe400078f08ff */
[----:B------:R-:W-:Y:S02]  /*17db0*/  @!P1 LEA.HI R5, R5, R5, RZ, 0x1 ;  /* 0x0000000505059211 */ /* 0x000fe400078f08ff */
[----:B------:R-:W-:Y:S02]  /*17dc0*/  @!P3 LOP3.LUT R4, R4, 0xfffffffe, RZ, 0xc0, !PT ;  /* 0xfffffffe0404b812 */ /* 0x000fe400078ec0ff */
[----:B------:R-:W-:-:S03]  /*17dd0*/  @!P1 LOP3.LUT R5, R5, 0xfffffffe, RZ, 0xc0, !PT ;  /* 0xfffffffe05059812 */ /* 0x000fc600078ec0ff */
[----:B------:R-:W-:-:S04]  /*17de0*/  @!P3 IMAD.WIDE R10, R4, 0x4, R20 ;  /* 0x00000004040ab825 */ /* 0x000fc800078e0214 */
[----:B-1----:R-:W-:-:S04]  /*17df0*/  @!P4 IMAD.WIDE R8, R2, 0x4, R20 ;  /* 0x000000040208c825 */ /* 0x002fc800078e0214 */
[----:B------:R-:W-:Y:S01]  /*17e00*/  @!P1 IMAD.WIDE R20, R5, 0x4, R20 ;  /* 0x0000000405149825 */ /* 0x000fe200078e0214 */
[----:B------:R1:W-:Y:S04]  /*17e10*/  @!P4 ST.E.64 [R8.64], R132 ;  /* 0x000000840800c985 */ /* 0x0003e8000c101b10 */
[----:B------:R1:W-:Y:S04]  /*17e20*/  @!P3 ST.E.64 [R10.64], R112 ;  /* 0x000000700a00b985 */ /* 0x0003e8000c101b10 */
[----:B------:R1:W-:Y:S04]  /*17e30*/  @!P2 ST.E.64 [R12.64], R128 ;  /* 0x000000800c00a985 */ /* 0x0003e8000c101b10 */
[----:B------:R1:W-:Y:S02]  /*17e40*/  @!P1 ST.E.64 [R20.64], R124 ;  /* 0x0000007c14009985 */ /* 0x0003e4000c101b10 */
.L_x_2476:
[----:B------:R-:W-:Y:S05]  /*17e50*/  BSYNC B0 ;  /* 0x0000000000007941 */ /* 0x000fea0003800000 */
.L_x_2475:
[----:B-1----:R1:W4:Y:S01]  /*17e60*/  SHFL.IDX PT, R9, R3, 0x1, 0x1c1f ;  /* 0x003c1f0003097f89 */ /* 0x00232200000e0000 */
[----:B------:R-:W-:Y:S03]  /*17e70*/  BSSY B0, `(.L_x_2477) ;  /* 0x0000030000007945 */ /* 0x000fe60003800000 */
[----:B------:R1:W3:Y:S01]  /*17e80*/  SHFL.IDX PT, R8, R6, 0x1, 0x1c1f ;  /* 0x003c1f0006087f89 */ /* 0x0002e200000e0000 */
[----:B------:R-:W-:Y:S05]  /*17e90*/  @P0 BRA `(.L_x_2478) ;  /* 0x000002d000000947 */ /* 0x000fea0003800000 */
[C---:B------:R-:W-:Y:S02]  /*17ea0*/  IADD3 R4, R0.reuse, 0x8, RZ ;  /* 0x0000000800047810 */ /* 0x040fe40007ffe0ff */
[----:B------:R-:W-:-:S02]  /*17eb0*/  IADD3 R2, R0, 0x10, RZ ;  /* 0x0000001000027810 */ /* 0x000fc40007ffe0ff */
[----:B------:R-:W-:Y:S02]  /*17ec0*/  ISETP.GE.AND P1, PT, R4, c[0x0][0x3c8], PT ;  /* 0x0000f20004007a0c */ /* 0x000fe40003f26270 */
[----:B------:R-:W-:Y:S02]  /*17ed0*/  ISETP.GE.AND P0, PT, R2, c[0x0][0x3c8], PT ;  /* 0x0000f20002007a0c */ /* 0x000fe40003f06270 */
[C---:B------:R-:W-:Y:S02]  /*17ee0*/  ISETP.GE.AND P2, PT, R0.reuse, c[0x0][0x3c8], PT ;  /* 0x0000f20000007a0c */ /* 0x040fe40003f46270 */
[----:B------:R-:W-:-:S07]  /*17ef0*/  IADD3 R7, R0, 0x30, RZ ;  /* 0x0000003000077810 */ /* 0x000fce0007ffe0ff */
[----:B------:R-:W-:Y:S02]  /*17f00*/  @!P1 LEA.HI R4, R4, R4, RZ, 0x1 ;  /* 0x0000000404049211 */ /* 0x000fe400078f08ff */
[----:B------:R-:W-:Y:S02]  /*17f10*/  @!P0 LEA.HI R2, R2, R2, RZ, 0x1 ;  /* 0x0000000202028211 */ /* 0x000fe400078f08ff */
[----:B------:R-:W-:Y:S01]  /*17f20*/  @!P1 LOP3.LUT R4, R4, 0xfffffffe, RZ, 0xc0, !PT ;  /* 0xfffffffe04049812 */ /* 0x000fe200078ec0ff */
[----:B---34-:R-:W-:Y:S01]  /*17f30*/  @!P2 IMAD.WIDE R10, R0, 0x4, R8 ;  /* 0x00000004000aa825 */ /* 0x018fe200078e0208 */
[----:B------:R-:W-:-:S03]  /*17f40*/  @!P0 LOP3.LUT R2, R2, 0xfffffffe, RZ, 0xc0, !PT ;  /* 0xfffffffe02028812 */ /* 0x000fc600078ec0ff */
[--C-:B------:R-:W-:Y:S01]  /*17f50*/  @!P1 IMAD.WIDE R4, R4, 0x4, R8.reuse ;  /* 0x0000000404049825 */ /* 0x100fe200078e0208 */
[----:B------:R3:W-:Y:S03]  /*17f60*/  @!P2 ST.E.64 [R10.64], R162 ;  /* 0x000000a20a00a985 */ /* 0x0007e6000c101b10 */
[----:B------:R-:W-:Y:S01]  /*17f70*/  @!P0 IMAD.WIDE R12, R2, 0x4, R8 ;  /* 0x00000004020c8825 */ /* 0x000fe200078e0208 */
[----:B------:R-:W-:Y:S01]  /*17f80*/  IADD3 R2, R0, 0x18, RZ ;  /* 0x0000001800027810 */ /* 0x000fe20007ffe0ff */
[----:B------:R4:W-:Y:S01]  /*17f90*/  @!P1 ST.E.64 [R4.64], R150 ;  /* 0x0000009604009985 */ /* 0x0009e2000c101b10 */
[C---:B------:R-:W-:Y:S02]  /*17fa0*/  ISETP.GE.AND P1, PT, R7.reuse, c[0x0][0x3c8], PT ;  /* 0x0000f20007007a0c */ /* 0x040fe40003f26270 */
[----:B------:R-:W-:Y:S01]  /*17fb0*/  ISETP.GE.AND P4, PT, R2, c[0x0][0x3c8], PT ;  /* 0x0000f20002007a0c */ /* 0x000fe20003f86270 */
[----:B------:R1:W-:Y:S10]  /*17fc0*/  @!P0 ST.E.64 [R12.64], R146 ;  /* 0x000000920c008985 */ /* 0x0003f4000c101b10 */
[----:B------:R-:W-:-:S02]  /*17fd0*/  @!P1 LEA.HI R7, R7, R7, RZ, 0x1 ;  /* 0x0000000707079211 */ /* 0x000fc400078f08ff */
[----:B------:R-:W-:Y:S02]  /*17fe0*/  @!P4 LEA.HI R2, R2, R2, RZ, 0x1 ;  /* 0x000000020202c211 */ /* 0x000fe400078f08ff */
[----:B------:R-:W-:Y:S02]  /*17ff0*/  @!P1 LOP3.LUT R7, R7, 0xfffffffe, RZ, 0xc0, !PT ;  /* 0xfffffffe07079812 */ /* 0x000fe400078ec0ff */
[----:B------:R-:W-:-:S03]  /*18000*/  @!P4 LOP3.LUT R2, R2, 0xfffffffe, RZ, 0xc0, !PT ;  /* 0xfffffffe0202c812 */ /* 0x000fc600078ec0ff */
[----:B------:R-:W-:Y:S01]  /*18010*/  @!P1 IMAD.WIDE R16, R7, 0x4, R8 ;  /* 0x0000000407109825 */ /* 0x000fe200078e0208 */
[----:B---3--:R-:W-:-:S04]  /*18020*/  IADD3 R10, R0, 0x28, RZ ;  /* 0x00000028000a7810 */ /* 0x008fc80007ffe0ff */
[----:B------:R-:W-:Y:S02]  /*18030*/  ISETP.GE.AND P2, PT, R10, c[0x0][0x3c8], PT ;  /* 0x0000f2000a007a0c */ /* 0x000fe40003f46270 */
[C---:B----4-:R-:W-:Y:S02]  /*18040*/  IADD3 R4, R0.reuse, 0x20, RZ ;  /* 0x0000002000047810 */ /* 0x050fe40007ffe0ff */
[----:B------:R-:W-:Y:S01]  /*18050*/  IADD3 R5, R0, 0x38, RZ ;  /* 0x0000003800057810 */ /* 0x000fe20007ffe0ff */
[----:B-1----:R-:W-:Y:S01]  /*18060*/  @!P4 IMAD.WIDE R12, R2, 0x4, R8 ;  /* 0x00000004020cc825 */ /* 0x002fe200078e0208 */
[----:B------:R-:W-:Y:S02]  /*18070*/  ISETP.GE.AND P3, PT, R4, c[0x0][0x3c8], PT ;  /* 0x0000f20004007a0c */ /* 0x000fe40003f66270 */
[----:B------:R-:W-:Y:S02]  /*18080*/  ISETP.GE.AND P0, PT, R5, c[0x0][0x3c8], PT ;  /* 0x0000f20005007a0c */ /* 0x000fe40003f06270 */
[----:B------:R1:W-:Y:S03]  /*18090*/  @!P4 ST.E.64 [R12.64], R102 ;  /* 0x000000660c00c985 */ /* 0x0003e6000c101b10 */
[----:B------:R-:W-:-:S04]  /*180a0*/  @!P2 LEA.HI R10, R10, R10, RZ, 0x1 ;  /* 0x0000000a0a0aa211 */ /* 0x000fc800078f08ff */
[----:B------:R-:W-:Y:S02]  /*180b0*/  @!P2 LOP3.LUT R10, R10, 0xfffffffe, RZ, 0xc0, !PT ;  /* 0xfffffffe0a0aa812 */ /* 0x000fe400078ec0ff */
[----:B------:R-:W-:Y:S02]  /*180c0*/  @!P3 LEA.HI R4, R4, R4, RZ, 0x1 ;  /* 0x000000040404b211 */ /* 0x000fe400078f08ff */
[----:B------:R-:W-:Y:S01]  /*180d0*/  @!P0 LEA.HI R5, R5, R5, RZ, 0x1 ;  /* 0x0000000505058211 */ /* 0x000fe200078f08ff */
[----:B------:R-:W-:Y:S01]  /*180e0*/  @!P2 IMAD.WIDE R10, R10, 0x4, R8 ;  /* 0x000000040a0aa825 */ /* 0x000fe200078e0208 */
[----:B------:R-:W-:Y:S02]  /*180f0*/  @!P3 LOP3.LUT R4, R4, 0xfffffffe, RZ, 0xc0, !PT ;  /* 0xfffffffe0404b812 */ /* 0x000fe400078ec0ff */
[----:B------:R-:W-:-:S03]  /*18100*/  @!P0 LOP3.LUT R5, R5, 0xfffffffe, RZ, 0xc0, !PT ;  /* 0xfffffffe05058812 */ /* 0x000fc600078ec0ff */
[----:B------:R-:W-:-:S04]  /*18110*/  @!P3 IMAD.WIDE R14, R4, 0x4, R8 ;  /* 0x00000004040eb825 */ /* 0x000fc800078e0208 */
[----:B------:R-:W-:Y:S01]  /*18120*/  @!P0 IMAD.WIDE R8, R5, 0x4, R8 ;  /* 0x0000000405088825 */ /* 0x000fe200078e0208 */
[----:B------:R1:W-:Y:S04]  /*18130*/  @!P3 ST.E.64 [R14.64], R134 ;  /* 0x000000860e00b985 */ /* 0x0003e8000c101b10 */
[----:B------:R1:W-:Y:S04]  /*18140*/  @!P2 ST.E.64 [R10.64], R114 ;  /* 0x000000720a00a985 */ /* 0x0003e8000c101b10 */
[----:B------:R1:W-:Y:S04]  /*18150*/  @!P1 ST.E.64 [R16.64], R130 ;  /* 0x0000008210009985 */ /* 0x0003e8000c101b10 */
[----:B------:R1:W-:Y:S02]  /*18160*/  @!P0 ST.E.64 [R8.64], R126 ;  /* 0x0000007e08008985 */ /* 0x0003e4000c101b10 */
.L_x_2478:
[----:B------:R-:W-:Y:S05]  /*18170*/  BSYNC B0 ;  /* 0x0000000000007941 */ /* 0x000fea0003800000 */
.L_x_2477:
[----:B------:R1:W4:Y:S01]  /*18180*/  SHFL.IDX PT, R5, R3, 0x2, 0x1c1f ;  /* 0x005c1f0003057f89 */ /* 0x00032200000e0000 */
[----:B------:R-:W-:Y:S03]  /*18190*/  BSSY B0, `(.L_x_2479) ;  /* 0x0000030000007945 */ /* 0x000fe60003800000 */
[----:B------:R1:W3:Y:S01]  /*181a0*/  SHFL.IDX PT, R4, R6, 0x2, 0x1c1f ;  /* 0x005c1f0006047f89 */ /* 0x0002e200000e0000 */
[----:B------:R-:W-:Y:S05]  /*181b0*/  @P5 BRA `(.L_x_2480) ;  /* 0x000002d000005947 */ /* 0x000fea0003800000 */
[C---:B------:R-:W-:Y:S02]  /*181c0*/  IADD3 R2, R0.reuse, 0x8, RZ ;  /* 0x0000000800027810 */ /* 0x040fe40007ffe0ff */
[----:B------:R-:W-:-:S02]  /*181d0*/  ISETP.GE.AND P1, PT, R0, c[0x0][0x3c8], PT ;  /* 0x0000f20000007a0c */ /* 0x000fc40003f26270 */
[----:B------:R-:W-:Y:S02]  /*181e0*/  ISETP.GE.AND P0, PT, R2, c[0x0][0x3c8], PT ;  /* 0x0000f20002007a0c */ /* 0x000fe40003f06270 */
[----:B------:R-:W-:-:S04]  /*181f0*/  IADD3 R7, R0, 0x18, RZ ;  /* 0x0000001800077810 */ /* 0x000fc80007ffe0ff */
[----:B------:R-:W-:-:S05]  /*18200*/  ISETP.GE.AND P4, PT, R7, c[0x0][0x3c8], PT ;  /* 0x0000f20007007a0c */ /* 0x000fca0003f86270 */
[----:B-1-34-:R-:W-:Y:S02]  /*18210*/  @!P1 IMAD.WIDE R8, R0, 0x4, R4 ;  /* 0x0000000400089825 */ /* 0x01afe400078e0204 */
[----:B------:R-:W-:-:S03]  /*18220*/  @!P0 LEA.HI R2, R2, R2, RZ, 0x1 ;  /* 0x0000000202028211 */ /* 0x000fc600078f08ff */
[----:B------:R1:W-:Y:S01]  /*18230*/  @!P1 ST.E.64 [R8.64], R156 ;  /* 0x0000009c08009985 */ /* 0x0003e2000c101b10 */
[----:B------:R-:W-:Y:S02]  /*18240*/  @!P0 LOP3.LUT R2, R2, 0xfffffffe, RZ, 0xc0, !PT ;  /* 0xfffffffe02028812 */ /* 0x000fe400078ec0ff */
[----:B------:R-:W-:-:S03]  /*18250*/  @!P4 LEA.HI R7, R7, R7, RZ, 0x1 ;  /* 0x000000070707c211 */ /* 0x000fc600078f08ff */
[--C-:B------:R-:W-:Y:S01]  /*18260*/  @!P0 IMAD.WIDE R10, R2, 0x4, R4.reuse ;  /* 0x00000004020a8825 */ /* 0x100fe200078e0204 */
[----:B------:R-:W-:Y:S02]  /*18270*/  IADD3 R2, R0, 0x10, RZ ;  /* 0x0000001000027810 */ /* 0x000fe40007ffe0ff */
[----:B------:R-:W-:Y:S02]  /*18280*/  @!P4 LOP3.LUT R7, R7, 0xfffffffe, RZ, 0xc0, !PT ;  /* 0xfffffffe0707c812 */ /* 0x000fe400078ec0ff */
[----:B------:R3:W-:Y:S01]  /*18290*/  @!P0 ST.E.64 [R10.64], R152 ;  /* 0x000000980a008985 */ /* 0x0007e2000c101b10 */
[----:B------:R-:W-:Y:S02]  /*182a0*/  ISETP.GE.AND P5, PT, R2, c[0x0][0x3c8], PT ;  /* 0x0000f20002007a0c */ /* 0x000fe40003fa6270 */
[----:B------:R-:W-:-:S11]  /*182b0*/  @!P4 IMAD.WIDE R14, R7, 0x4, R4 ;  /* 0x00000004070ec825 */ /* 0x000fd600078e0204 */
[----:B------:R-:W-:Y:S02]  /*182c0*/  @!P5 LEA.HI R2, R2, R2, RZ, 0x1 ;  /* 0x000000020202d211 */ /* 0x000fe400078f08ff */
[C---:B-1----:R-:W-:Y:S02]  /*182d0*/  IADD3 R9, R0.reuse, 0x30, RZ ;  /* 0x0000003000097810 */ /* 0x042fe40007ffe0ff */
[----:B------:R-:W-:Y:S02]  /*182e0*/  IADD3 R8, R0, 0x38, RZ ;  /* 0x0000003800087810 */ /* 0x000fe40007ffe0ff */
[----:B------:R-:W-:Y:S02]  /*182f0*/  ISETP.GE.AND P1, PT, R9, c[0x0][0x3c8], PT ;  /* 0x0000f20009007a0c */ /* 0x000fe40003f26270 */
[----:B------:R-:W-:Y:S02]  /*18300*/  ISETP.GE.AND P0, PT, R8, c[0x0][0x3c8], PT ;  /* 0x0000f20008007a0c */ /* 0x000fe40003f06270 */
[----:B------:R-:W-:-:S02]  /*18310*/  @!P5 LOP3.LUT R2, R2, 0xfffffffe, RZ, 0xc0, !PT ;  /* 0xfffffffe0202d812 */ /* 0x000fc400078ec0ff */
[C---:B---3--:R-:W-:Y:S02]  /*18320*/  IADD3 R11, R0.reuse, 0x20, RZ ;  /* 0x00000020000b7810 */ /* 0x048fe40007ffe0ff */
[----:B------:R-:W-:Y:S01]  /*18330*/  IADD3 R10, R0, 0x28, RZ ;  /* 0x00000028000a7810 */ /* 0x000fe20007ffe0ff */
[----:B------:R-:W-:Y:S01]  /*18340*/  @!P5 IMAD.WIDE R12, R2, 0x4, R4 ;  /* 0x00000004020cd825 */ /* 0x000fe200078e0204 */
[----:B------:R-:W-:Y:S02]  /*18350*/  ISETP.GE.AND P3, PT, R11, c[0x0][0x3c8], PT ;  /* 0x0000f2000b007a0c */ /* 0x000fe40003f66270 */
[----:B------:R-:W-:Y:S02]  /*18360*/  ISETP.GE.AND P2, PT, R10, c[0x0][0x3c8], PT ;  /* 0x0000f2000a007a0c */ /* 0x000fe40003f46270 */
[----:B------:R-:W-:Y:S01]  /*18370*/  @!P1 LEA.HI R9, R9, R9, RZ, 0x1 ;  /* 0x0000000909099211 */ /* 0x000fe200078f08ff */
[----:B------:R1:W-:Y:S01]  /*18380*/  @!P5 ST.E.64 [R12.64], R140 ;  /* 0x0000008c0c00d985 */ /* 0x0003e2000c101b10 */
[----:B------:R-:W-:-:S02]  /*18390*/  @!P0 LEA.HI R8, R8, R8, RZ, 0x1 ;  /* 0x0000000808088211 */ /* 0x000fc400078f08ff */
[----:B------:R-:W-:Y:S01]  /*183a0*/  @!P1 LOP3.LUT R9, R9, 0xfffffffe, RZ, 0xc0, !PT ;  /* 0xfffffffe09099812 */ /* 0x000fe200078ec0ff */
[----:B------:R1:W-:Y:S01]  /*183b0*/  @!P4 ST.E.64 [R14.64], R136 ;  /* 0x000000880e00c985 */ /* 0x0003e2000c101b10 */
[----:B------:R-:W-:-:S03]  /*183c0*/  @!P0 LOP3.LUT R8, R8, 0xfffffffe, RZ, 0xc0, !PT ;  /* 0xfffffffe08088812 */ /* 0x000fc600078ec0ff */
[----:B------:R-:W-:Y:S01]  /*183d0*/  @!P3 LEA.HI R11, R11, R11, RZ, 0x1 ;  /* 0x0000000b0b0bb211 */ /* 0x000fe200078f08ff */
[--C-:B------:R-:W-:Y:S01]  /*183e0*/  @!P1 IMAD.WIDE R18, R9, 0x4, R4.reuse ;  /* 0x0000000409129825 */ /* 0x100fe200078e0204 */
[----:B------:R-:W-:Y:S02]  /*183f0*/  @!P2 LEA.HI R10, R10, R10, RZ, 0x1 ;  /* 0x0000000a0a0aa211 */ /* 0x000fe400078f08ff */
[----:B------:R-:W-:Y:S01]  /*18400*/  @!P3 LOP3.LUT R11, R11, 0xfffffffe, RZ, 0xc0, !PT ;  /* 0xfffffffe0b0bb812 */ /* 0x000fe200078ec0ff */
[----:B------:R-:W-:Y:S01]  /*18410*/  @!P0 IMAD.WIDE R8, R8, 0x4, R4 ;  /* 0x0000000408088825 */ /* 0x000fe200078e0204 */
[----:B------:R-:W-:-:S03]  /*18420*/  @!P2 LOP3.LUT R10, R10, 0xfffffffe, RZ, 0xc0, !PT ;  /* 0xfffffffe0a0aa812 */ /* 0x000fc600078ec0ff */
[----:B------:R-:W-:-:S04]  /*18430*/  @!P3 IMAD.WIDE R16, R11, 0x4, R4 ;  /* 0x000000040b10b825 */ /* 0x000fc800078e0204 */
[----:B------:R-:W-:Y:S01]  /*18440*/  @!P2 IMAD.WIDE R10, R10, 0x4, R4 ;  /* 0x000000040a0aa825 */ /* 0x000fe200078e0204 */
[----:B------:R1:W-:Y:S04]  /*18450*/  @!P3 ST.E.64 [R16.64], R104 ;  /* 0x000000681000b985 */ /* 0x0003e8000c101b10 */
[----:B------:R1:W-:Y:S04]  /*18460*/  @!P2 ST.E.64 [R10.64], R108 ;  /* 0x0000006c0a00a985 */ /* 0x0003e8000c101b10 */
[----:B------:R1:W-:Y:S04]  /*18470*/  @!P1 ST.E.64 [R18.64], R116 ;  /* 0x0000007412009985 */ /* 0x0003e8000c101b10 */
[----:B------:R1:W-:Y:S02]  /*18480*/  @!P0 ST.E.64 [R8.64], R120 ;  /* 0x0000007808008985 */ /* 0x0003e4000c101b10 */
.L_x_2480:
[----:B------:R-:W-:Y:S05]  /*18490*/  BSYNC B0 ;  /* 0x0000000000007941 */ /* 0x000fea0003800000 */
.L_x_2479:
[----:B-1--4-:R1:W4:Y:S04]  /*184a0*/  SHFL.IDX PT, R9, R3, 0x3, 0x1c1f ;  /* 0x007c1f0003097f89 */ /* 0x01232800000e0000 */
[----:B---3--:R1:W3:Y:S01]  /*184b0*/  SHFL.IDX PT, R8, R6, 0x3, 0x1c1f ;  /* 0x007c1f0006087f89 */ /* 0x0082e200000e0000 */
[----:B------:R-:W-:Y:S05]  /*184c0*/  @P6 EXIT ;  /* 0x000000000000694d */ /* 0x000fea0003800000 */
[C---:B------:R-:W-:Y:S02]  /*184d0*/  IADD3 R7, R0.reuse, 0x8, RZ ;  /* 0x0000000800077810 */ /* 0x040fe40007ffe0ff */
[----:B-1----:R-:W-:-:S02]  /*184e0*/  IADD3 R6, R0, 0x10, RZ ;  /* 0x0000001000067810 */ /* 0x002fc40007ffe0ff */
[----:B------:R-:W-:Y:S02]  /*184f0*/  ISETP.GE.AND P5, PT, R7, c[0x0][0x3c8], PT ;  /* 0x0000f20007007a0c */ /* 0x000fe40003fa6270 */
[C---:B------:R-:W-:Y:S02]  /*18500*/  IADD3 R5, R0.reuse, 0x18, RZ ;  /* 0x0000001800057810 */ /* 0x040fe40007ffe0ff */
[C---:B------:R-:W-:Y:S02]  /*18510*/  IADD3 R4, R0.reuse, 0x20, RZ ;  /* 0x0000002000047810 */ /* 0x040fe40007ffe0ff */
[C---:B------:R-:W-:Y:S02]  /*18520*/  IADD3 R3, R0.reuse, 0x28, RZ ;  /* 0x0000002800037810 */ /* 0x040fe40007ffe0ff */
[----:B------:R-:W-:Y:S02]  /*18530*/  IADD3 R2, R0, 0x30, RZ ;  /* 0x0000003000027810 */ /* 0x000fe40007ffe0ff */
[----:B------:R-:W-:-:S02]  /*18540*/  ISETP.GE.AND P4, PT, R6, c[0x0][0x3c8], PT ;  /* 0x0000f20006007a0c */ /* 0x000fc40003f86270 */
[----:B------:R-:W-:Y:S02]  /*18550*/  ISETP.GE.AND P3, PT, R5, c[0x0][0x3c8], PT ;  /* 0x0000f20005007a0c */ /* 0x000fe40003f66270 */
[----:B------:R-:W-:Y:S02]  /*18560*/  ISETP.GE.AND P2, PT, R4, c[0x0][0x3c8], PT ;  /* 0x0000f20004007a0c */ /* 0x000fe40003f46270 */
[----:B------:R-:W-:Y:S02]  /*18570*/  ISETP.GE.AND P1, PT, R3, c[0x0][0x3c8], PT ;  /* 0x0000f20003007a0c */ /* 0x000fe40003f26270 */
[----:B------:R-:W-:Y:S02]  /*18580*/  ISETP.GE.AND P6, PT, R0, c[0x0][0x3c8], PT ;  /* 0x0000f20000007a0c */ /* 0x000fe40003fc6270 */
[----:B------:R-:W-:Y:S02]  /*18590*/  ISETP.GE.AND P0, PT, R2, c[0x0][0x3c8], PT ;  /* 0x0000f20002007a0c */ /* 0x000fe40003f06270 */
[----:B------:R-:W-:-:S02]  /*185a0*/  @!P5 LEA.HI R7, R7, R7, RZ, 0x1 ;  /* 0x000000070707d211 */ /* 0x000fc400078f08ff */
[----:B------:R-:W-:Y:S02]  /*185b0*/  @!P4 LEA.HI R6, R6, R6, RZ, 0x1 ;  /* 0x000000060606c211 */ /* 0x000fe400078f08ff */
[----:B------:R-:W-:Y:S02]  /*185c0*/  @!P5 LOP3.LUT R7, R7, 0xfffffffe, RZ, 0xc0, !PT ;  /* 0xfffffffe0707d812 */ /* 0x000fe400078ec0ff */
[----:B------:R-:W-:Y:S02]  /*185d0*/  @!P3 LEA.HI R5, R5, R5, RZ, 0x1 ;  /* 0x000000050505b211 */ /* 0x000fe400078f08ff */
[----:B------:R-:W-:Y:S01]  /*185e0*/  @!P2 LEA.HI R4, R4, R4, RZ, 0x1 ;  /* 0x000000040404a211 */ /* 0x000fe200078f08ff */
[--C-:B---34-:R-:W-:Y:S01]  /*185f0*/  @!P6 IMAD.WIDE R10, R0, 0x4, R8.reuse ;  /* 0x00000004000ae825 */ /* 0x118fe200078e0208 */
[----:B------:R-:W-:Y:S02]  /*18600*/  @!P1 LEA.HI R3, R3, R3, RZ, 0x1 ;  /* 0x0000000303039211 */ /* 0x000fe400078f08ff */
[----:B------:R-:W-:Y:S01]  /*18610*/  @!P0 LEA.HI R2, R2, R2, RZ, 0x1 ;  /* 0x0000000202028211 */ /* 0x000fe200078f08ff */
[----:B------:R-:W-:Y:S01]  /*18620*/  @!P5 IMAD.WIDE R12, R7, 0x4, R8 ;  /* 0x00000004070cd825 */ /* 0x000fe200078e0208 */
[----:B------:R-:W-:Y:S01]  /*18630*/  @!P4 LOP3.LUT R6, R6, 0xfffffffe, RZ, 0xc0, !PT ;  /* 0xfffffffe0606c812 */ /* 0x000fe200078ec0ff */
[----:B------:R1:W-:Y:S01]  /*18640*/  @!P6 ST.E.64 [R10.64], R158 ;  /* 0x0000009e0a00e985 */ /* 0x0003e2000c101b10 */
[----:B------:R-:W-:-:S02]  /*18650*/  @!P3 LOP3.LUT R5, R5, 0xfffffffe, RZ, 0xc0, !PT ;  /* 0xfffffffe0505b812 */ /* 0x000fc400078ec0ff */
[----:B------:R-:W-:Y:S01]  /*18660*/  @!P2 LOP3.LUT R4, R4, 0xfffffffe, RZ, 0xc0, !PT ;  /* 0xfffffffe0404a812 */ /* 0x000fe200078ec0ff */
[--C-:B------:R-:W-:Y:S01]  /*18670*/  @!P4 IMAD.WIDE R6, R6, 0x4, R8.reuse ;  /* 0x000000040606c825 */ /* 0x100fe200078e0208 */
[----:B------:R-:W-:Y:S01]  /*18680*/  @!P1 LOP3.LUT R3, R3, 0xfffffffe, RZ, 0xc0, !PT ;  /* 0xfffffffe03039812 */ /* 0x000fe200078ec0ff */
[----:B------:R3:W-:Y:S01]  /*18690*/  @!P5 ST.E.64 [R12.64], R154 ;  /* 0x0000009a0c00d985 */ /* 0x0007e2000c101b10 */
[----:B------:R-:W-:Y:S02]  /*186a0*/  @!P0 LOP3.LUT R2, R2, 0xfffffffe, RZ, 0xc0, !PT ;  /* 0xfffffffe02028812 */ /* 0x000fe400078ec0ff */
[----:B------:R-:W-:Y:S01]  /*186b0*/  IADD3 R0, R0, 0x38, RZ ;  /* 0x0000003800007810 */ /* 0x000fe20007ffe0ff */
[----:B------:R4:W-:Y:S01]  /*186c0*/  @!P4 ST.E.64 [R6.64], R142 ;  /* 0x0000008e0600c985 */ /* 0x0009e2000c101b10 */
[----:B-1----:R-:W-:-:S04]  /*186d0*/  @!P3 IMAD.WIDE R10, R5, 0x4, R8 ;  /* 0x00000004050ab825 */ /* 0x002fc800078e0208 */
[--C-:B------:R-:W-:Y:S01]  /*186e0*/  @!P2 IMAD.WIDE R4, R4, 0x4, R8.reuse ;  /* 0x000000040404a825 */ /* 0x100fe200078e0208 */
[----:B------:R4:W-:Y:S03]  /*186f0*/  @!P3 ST.E.64 [R10.64], R138 ;  /* 0x0000008a0a00b985 */ /* 0x0009e6000c101b10 */
[--C-:B---3--:R-:W-:Y:S01]  /*18700*/  @!P1 IMAD.WIDE R12, R3, 0x4, R8.reuse ;  /* 0x00000004030c9825 */ /* 0x108fe200078e0208 */
[----:B------:R4:W-:Y:S03]  /*18710*/  @!P2 ST.E.64 [R4.64], R106 ;  /* 0x0000006a0400a985 */ /* 0x0009e6000c101b10 */
[----:B------:R-:W-:Y:S01]  /*18720*/  @!P0 IMAD.WIDE R2, R2, 0x4, R8 ;  /* 0x0000000402028825 */ /* 0x000fe200078e0208 */
        /* <DEDUP_REMOVED lines=9> */
.L_x_2474:
[----:B------:R-:W1:Y:S02]  /*187c0*/  S2R R3, SR_TID.X ;  /* 0x0000000000037919 */ /* 0x000e640000002100 */
[----:B-1----:R-:W-:-:S13]  /*187d0*/  ISETP.GT.AND P0, PT, R3, 0x7f, PT ;  /* 0x0000007f0300780c */ /* 0x002fda0003f04270 */
[----:B------:R-:W-:Y:S05]  /*187e0*/  @P0 EXIT ;  /* 0x000000000000094d */ /* 0x000fea0003800000 */
[----:B------:R-:W1:Y:S01]  /*187f0*/  S2R R7, SR_CTAID.X ;  /* 0x0000000000077919 */ /* 0x000e620000002500 */
[----:B------:R-:W-:-:S05]  /*18800*/  MOV R0, c[0x0][0x4e8] ;  /* 0x00013a0000007a02 */ /* 0x000fca0000000f00 */
[----:B------:R-:W-:Y:S01]  /*18810*/  IMAD R2, R0, c[0x0][0x388], RZ ;  /* 0x0000e20000027a24 */ /* 0x000fe200078e02ff */
[----:B-1----:R-:W-:-:S04]  /*18820*/  LEA R7, R7, R3, 0x7 ;  /* 0x0000000307077211 */ /* 0x002fc800078e38ff */
[----:B------:R-:W-:-:S13]  /*18830*/  ISETP.GE.AND P0, PT, R7, R2, PT ;  /* 0x000000020700720c */ /* 0x000fda0003f06270 */
[----:B------:R-:W-:Y:S05]  /*18840*/  @P0 EXIT ;  /* 0x000000000000094d */ /* 0x000fea0003800000 */
[----:B------:R-:W1:Y:S01]  /*18850*/  S2R R4, SR_CTAID.Z ;  /* 0x0000000000047919 */ /* 0x000e620000002700 */
[----:B------:R-:W-:Y:S01]  /*18860*/  USHF.R.S32.HI UR6, URZ, 0x1f, UR9 ;  /* 0x0000001f3f067899 */ /* 0x000fe20008011409 */
[----:B------:R-:W-:Y:S01]  /*18870*/  ISETP.NE.AND P0, PT, R0, 0x1, PT ;  /* 0x000000010000780c */ /* 0x000fe20003f05270 */
[----:B------:R-:W-:Y:S01]  /*18880*/  ULDC.64 UR4, c[0x0][0x4d0] ;  /* 0x0001340000047ab9 */ /* 0x000fe20000000a00 */
[----:B------:R-:W2:Y:S01]  /*18890*/  S2R R3, SR_CTAID.Y ;  /* 0x0000000000037919 */ /* 0x000ea20000002600 */
        /* <DEDUP_REMOVED lines=14> */
[----:B--2---:R-:W-:Y:S02]  /*18980*/  IMAD R2, R2, c[0x0][0x550], R3 ;  /* 0x0001540002027a24 */ /* 0x004fe400078e0203 */
[----:B------:R-:W-:Y:S01]  /*18990*/  IMAD R0, R4, c[0x0][0x4dc], R0 ;  /* 0x0001370004007a24 */ /* 0x000fe200078e0200 */
[----:B------:R-:W-:Y:S02]  /*189a0*/  IADD3 R4, -R6, RZ, RZ ;  /* 0x000000ff06047210 */ /* 0x000fe40007ffe1ff */
[----:B------:R-:W-:Y:S01]  /*189b0*/  SHF.R.S32.HI R3, RZ, 0x1f, R2 ;  /* 0x0000001fff037819 */ /* 0x000fe20000011402 */
[----:B------:R-:W-:Y:S01]  /*189c0*/  IMAD.IADD R9, R0, 0x1, R9 ;  /* 0x0000000100097824 */ /* 0x000fe200078e0209 */
[----:B------:R-:W-:Y:S01]  /*189d0*/  SHF.R.S32.HI R0, RZ, 0x1f, R6 ;  /* 0x0000001fff007819 */ /* 0x000fe20000011406 */
[----:B------:R-:W-:-:S02]  /*189e0*/  IMAD R4, R4, c[0x0][0x4e8], R7 ;  /* 0x00013a0004047a24 */ /* 0x000fc400078e0207 */
[----:B------:R-:W-:Y:S02]  /*189f0*/  IMAD R3, R3, c[0x0][0x4e0], RZ ;  /* 0x0001380003037a24 */ /* 0x000fe400078e02ff */
[----:B------:R-:W-:-:S04]  /*18a00*/  IMAD.WIDE.U32 R8, R2, c[0x0][0x4e0], R8 ;  /* 0x0001380002087a25 */ /* 0x000fc800078e0008 */
[----:B------:R-:W-:Y:S01]  /*18a10*/  IMAD R3, R2, c[0x0][0x4e4], R3 ;  /* 0x0001390002037a24 */ /* 0x000fe200078e0203 */
[----:B------:R-:W-:Y:S02]  /*18a20*/  SHF.R.S32.HI R2, RZ, 0x1f, R4 ;  /* 0x0000001fff027819 */ /* 0x000fe40000011404 */
[----:B------:R-:W-:-:S03]  /*18a30*/  IADD3 R6, P0, R6, R8, RZ ;  /* 0x0000000806067210 */ /* 0x000fc60007f1e0ff */
[----:B------:R-:W-:Y:S01]  /*18a40*/  IMAD R2, R2, c[0x0][0x4c8], RZ ;  /* 0x0001320002027a24 */ /* 0x000fe200078e02ff */
[----:B------:R-:W-:Y:S02]  /*18a50*/  IADD3.X R7, R0, R9, R3, P0, !PT ;  /* 0x0000000900077210 */ /* 0x000fe400007fe403 */
[----:B------:R-:W-:Y:S01]  /*18a60*/  MOV R0, 0xff800000 ;  /* 0xff80000000007802 */ /* 0x000fe20000000f00 */
[C---:B------:R-:W-:Y:S02]  /*18a70*/  IMAD R2, R4.reuse, c[0x0][0x4cc], R2 ;  /* 0x0001330004027a24 */ /* 0x040fe400078e0202 */
[----:B------:R-:W-:-:S05]  /*18a80*/  IMAD.WIDE.U32 R6, R4, c[0x0][0x4c8], R6 ;  /* 0x0001320004067a25 */ /* 0x000fca00078e0006 */
[----:B------:R-:W-:Y:S02]  /*18a90*/  IADD3 R2, R7, R2, RZ ;  /* 0x0000000207027210 */ /* 0x000fe40007ffe0ff */
[----:B------:R-:W-:-:S04]  /*18aa0*/  LEA R4, P0, R6, c[0x0][0x4a8], 0x2 ;  /* 0x00012a0006047a11 */ /* 0x000fc800078010ff */
[----:B------:R-:W-:-:S05]  /*18ab0*/  LEA.HI.X R5, R6, c[0x0][0x4ac], R2, 0x2, P0 ;  /* 0x00012b0006057a11 */ /* 0x000fca00000f1402 */
[----:B------:R-:W-:Y:S01]  /*18ac0*/  STG.E [R4.64], R0 ;  /* 0x0000000004007986 */ /* 0x000fe2000c101910 */
[----:B------:R-:W-:Y:S05]  /*18ad0*/  EXIT ;  /* 0x000000000000794d */ /* 0x000fea0003800000 */
.L_x_2481:
        /* <DEDUP_REMOVED lines=10> */
.L_x_3864:


//--------------------- .text._ZN7cutlass13device_kernelIN5flash19enable_sm80_to_sm89INS1_16FlashAttnFwdSm80INS1_25CollectiveMainloopFwdSm80ILi4ELi1ELb0EN4cute5tupleIJNS5_1CILi128EEENS7_ILi80EEENS7_ILi64EEEEEELi64ENS_10bfloat16_tEfNS_4arch4Sm80ELb0ELb1ELb0ELb1ELb1ELb0ELb1ELb1EEENS1_21CollectiveEpilogueFwdINS6_IJS8_SA_S9_EEENS6_IJNS7_ILi1EEESI_SI_EEESC_SE_Li128ELb1ELb1ELb1ELb0EEENS1_36VarlenDynamicPersistentTileSchedulerILi128ELi80ELi128ELi128ELb1ELb1ELb0ELb1ELb0ELb1EEEEEEEEEvNT_6ParamsE --------------------------
	.section	.text._ZN7cutlass13device_kernelIN5flash19enable_sm80_to_sm89INS1_16FlashAttnFwdSm80INS1_25CollectiveMainloopFwdSm80ILi4ELi1ELb0EN4cute5tupleIJNS5_1CILi128EEENS7_ILi80EEENS7_ILi64EEEEEELi64ENS_10bfloat16_tEfNS_4arch4Sm80ELb0ELb1ELb0ELb1ELb1ELb0ELb1ELb1EEENS1_21CollectiveEpilogueFwdINS6_IJS8_SA_S9_EEENS6_IJNS7_ILi1EEESI_SI_EEESC_SE_Li128ELb1ELb1ELb1ELb0EEENS1_36VarlenDynamicPersistentTileSchedulerILi128ELi80ELi128ELi128ELb1ELb1ELb0ELb1ELb0ELb1EEEEEEEEEvNT_6ParamsE,"ax",@progbits
	.sectioninfo	@"SHI_REGISTERS=255"
	.align	128
.text._ZN7cutlass13device_kernelIN5flash19enable_sm80_to_sm89INS1_16FlashAttnFwdSm80INS1_25CollectiveMainloopFwdSm80ILi4ELi1ELb0EN4cute5tupleIJNS5_1CILi128EEENS7_ILi80EEENS7_ILi64EEEEEELi64ENS_10bfloat16_tEfNS_4arch4Sm80ELb0ELb1ELb0ELb1ELb1ELb0ELb1ELb1EEENS1_21CollectiveEpilogueFwdINS6_IJS8_SA_S9_EEENS6_IJNS7_ILi1EEESI_SI_EEESC_SE_Li128ELb1ELb1ELb1ELb0EEENS1_36VarlenDynamicPersistentTileSchedulerILi128ELi80ELi128ELi128ELb1ELb1ELb0ELb1ELb0ELb1EEEEEEEEEvNT_6ParamsE:
        .type           _ZN7cutlass13device_kernelIN5flash19enable_sm80_to_sm89INS1_16FlashAttnFwdSm80INS1_25CollectiveMainloopFwdSm80ILi4ELi1ELb0EN4cute5tupleIJNS5_1CILi128EEENS7_ILi80EEENS7_ILi64EEEEEELi64ENS_10bfloat16_tEfNS_4arch4Sm80ELb0ELb1ELb0ELb1ELb1ELb0ELb1ELb1EEENS1_21CollectiveEpilogueFwdINS6_IJS8_SA_S9_EEENS6_IJNS7_ILi1EEESI_SI_EEESC_SE_Li128ELb1ELb1ELb1ELb0EEENS1_36VarlenDynamicPersistentTileSchedulerILi128ELi80ELi128ELi128ELb1ELb1ELb0ELb1ELb0ELb1EEEEEEEEEvNT_6ParamsE,@function
        .size           _ZN7cutlass13device_kernelIN5flash19enable_sm80_to_sm89INS1_16FlashAttnFwdSm80INS1_25CollectiveMainloopFwdSm80ILi4ELi1ELb0EN4cute5tupleIJNS5_1CILi128EEENS7_ILi80EEENS7_ILi64EEEEEELi64ENS_10bfloat16_tEfNS_4arch4Sm80ELb0ELb1ELb0ELb1ELb1ELb0ELb1ELb1EEENS1_21CollectiveEpilogueFwdINS6_IJS8_SA_S9_EEENS6_IJNS7_ILi1EEESI_SI_EEESC_SE_Li128ELb1ELb1ELb1ELb0EEENS1_36VarlenDynamicPersistentTileSchedulerILi128ELi80ELi128ELi128ELb1ELb1ELb0ELb1ELb0ELb1EEEEEEEEEvNT_6ParamsE,(.L_x_3865 - _ZN7cutlass13device_kernelIN5flash19enable_sm80_to_sm89INS1_16FlashAttnFwdSm80INS1_25CollectiveMainloopFwdSm80ILi4ELi1ELb0EN4cute5tupleIJNS5_1CILi128EEENS7_ILi80EEENS7_ILi64EEEEEELi64ENS_10bfloat16_tEfNS_4arch4Sm80ELb0ELb1ELb0ELb1ELb1ELb0ELb1ELb1EEENS1_21CollectiveEpilogueFwdINS6_IJS8_SA_S9_EEENS6_IJNS7_ILi1EEESI_SI_EEESC_SE_Li128ELb1ELb1ELb1ELb0EEENS1_36VarlenDynamicPersistentTileSchedulerILi128ELi80ELi128ELi128ELb1ELb1ELb0ELb1ELb0ELb1EEEEEEEEEvNT_6ParamsE)
        .other          _ZN7cutlass13device_kernelIN5flash19enable_sm80_to_sm89INS1_16FlashAttnFwdSm80INS1_25CollectiveMainloopFwdSm80ILi4ELi1ELb0EN4cute5tupleIJNS5_1CILi128EEENS7_ILi80EEENS7_ILi64EEEEEELi64ENS_10bfloat16_tEfNS_4arch4Sm80ELb0ELb1ELb0ELb1ELb1ELb0ELb1ELb1EEENS1_21CollectiveEpilogueFwdINS6_IJS8_SA_S9_EEENS6_IJNS7_ILi1EEESI_SI_EEESC_SE_Li128ELb1ELb1ELb1ELb0EEENS1_36VarlenDynamicPersistentTileSchedulerILi128ELi80ELi128ELi128ELb1ELb1ELb0ELb1ELb0ELb1EEEEEEEEEvNT_6ParamsE,@"STO_CUDA_ENTRY STV_DEFAULT"
_ZN7cutlass13device_kernelIN5flash19enable_sm80_to_sm89INS1_16FlashAttnFwdSm80INS1_25CollectiveMainloopFwdSm80ILi4ELi1ELb0EN4cute5tupleIJNS5_1CILi128EEENS7_ILi80EEENS7_ILi64EEEEEELi64ENS_10bfloat16_tEfNS_4arch4Sm80ELb0ELb1ELb0ELb1ELb1ELb0ELb1ELb1EEENS1_21CollectiveEpilogueFwdINS6_IJS8_SA_S9_EEENS6_IJNS7_ILi1EEESI_SI_EEESC_SE_Li128ELb1ELb1ELb1ELb0EEENS1_36VarlenDynamicPersistentTileSchedulerILi128ELi80ELi128ELi128ELb1ELb1ELb0ELb1ELb0ELb1EEEEEEEEEvNT_6ParamsE:
        /* <DEDUP_REMOVED lines=54> */
.L_x_2487:
        /* <DEDUP_REMOVED lines=16> */
.L_x_2714:
        /* <DEDUP_REMOVED lines=16> */
.L_x_2715:
[----:B--2---:R-:W-:-:S05]  /*0560*/  IMAD R0, R0, c[0x0][0x538], RZ ;  /* 0x00014e0000007a24 */ /* 0x004fca00078e02ff */
[----:B------:R-:W-:-:S04]  /*0570*/  IADD3 R7, R0, R7, RZ ;  /* 0x0000000700077210 */ /* 0x000fc80007ffe0ff */
[----:B------:R-:W-:-:S13]  /*0580*/  ISETP.GT.AND P0, PT, R7, UR4, PT ;  /* 0x0000000407007c0c */ /* 0x000fda000bf04270 */
[----:B-1----:R-:W-:Y:S05]  /*0590*/  @!P0 BRA `(.L_x_2487) ;  /* 0xfffffdc000008947 */ /* 0x002fea000383ffff */
.L_x_2483:
[----:B------:R-:W-:-:S05]  /*05a0*/  IADD3 R10, -R0, R7, RZ ;  /* 0x00000007000a7210 */ /* 0x000fca0007ffe1ff */
[----:B------:R-:W-:-:S05]  /*05b0*/  IMAD R0, R4, c[0x0][0x538], R10 ;  /* 0x00014e0004007a24 */ /* 0x000fca00078e020a */
[----:B------:R-:W-:Y:S01]  /*05c0*/  ISETP.GT.AND P0, PT, R0, UR4, PT ;  /* 0x0000000400007c0c */ /* 0x000fe2000bf04270 */
[----:B------:R-:W-:-:S12]  /*05d0*/  BRA.DIV ~URZ, `(.L_x_2488) ;  /* 0x0001a1227f007947 */ /* 0x000fd8000b800000 */
[----:B------:R-:W-:-:S04]  /*05e0*/  VOTE.ANY R7, PT, !P0 ;  /* 0x0000000000077806 */ /* 0x000fc800040e0100 */
.L_x_2716:
[----:B------:R-:W1:Y:S02]  /*05f0*/  POPC R0, R7 ;  /* 0x0000000700007309 */ /* 0x000e640000000000 */
[----:B-1----:R-:W-:-:S05]  /*0600*/  IADD3 R2, R0, R6, RZ ;  /* 0x0000000600027210 */ /* 0x002fca0007ffe0ff */
[----:B------:R1:W-:Y:S01]  /*0610*/  STL [R1+0x4c], R2 ;  /* 0x00004c0201007387 */ /* 0x0003e20000100800 */
[----:B------:R-:W-:Y:S05]  /*0620*/  BRA.DIV ~URZ, `(.L_x_2489) ;  /* 0x0001a1227f007947 */ /* 0x000fea000b800000 */
[----:B------:R2:W3:Y:S01]  /*0630*/  SHFL.IDX PT, R12, R9, R0, 0x1f ;  /* 0x00001f00090c7589 */ /* 0x0004e200000e0000 */
[----:B------:R-:W-:-:S03]  /*0640*/  MOV R5, RZ ;  /* 0x000000ff00057202 */ /* 0x000fc60000000f00 */
[----:B------:R2:W4:Y:S04]  /*0650*/  SHFL.IDX PT, R9, R8, R0, 0x1f ;  /* 0x00001f0008097589 */ /* 0x00052800000e0000 */
.L_x_2717:
[----:B------:R-:W-:Y:S01]  /*0660*/  ISETP.NE.AND P0, PT, R7, RZ, PT ;  /* 0x000000ff0700720c */ /* 0x000fe20003f05270 */
[----:B------:R-:W-:-:S12]  /*0670*/  BSSY B0, `(.L_x_2490) ;  /* 0x0000005000007945 */ /* 0x000fd80003800000 */
[----:B------:R-:W-:Y:S05]  /*0680*/  @!P0 BRA `(.L_x_2491) ;  /* 0x0000003000008947 */ /* 0x000fea0003800000 */
[----:B--2---:R-:W-:Y:S01]  /*0690*/  IADD3 R0, R0, -0x1, RZ ;  /* 0xffffffff00007810 */ /* 0x004fe20007ffe0ff */
[----:B------:R-:W-:Y:S05]  /*06a0*/  BRA.DIV ~URZ, `(.L_x_2492) ;  /* 0x0001a1827f007947 */ /* 0x000fea000b800000 */
[----:B------:R2:W1:Y:S02]  /*06b0*/  SHFL.IDX PT, R5, R4, R0, 0x1f ;  /* 0x00001f0004057589 */ /* 0x00046400000e0000 */
.L_x_2491:
[----:B------:R-:W-:Y:S05]  /*06c0*/  BSYNC B0 ;  /* 0x0000000000007941 */ /* 0x000fea0003800000 */
.L_x_2490:
        /* <DEDUP_REMOVED lines=69> */
.L_x_2494:
        /* <DEDUP_REMOVED lines=70> */
.L_x_2495:
[----:B------:R-:W-:Y:S05]  /*0f80*/  BSYNC B0 ;  /* 0x0000000000007941 */ /* 0x000fea0003800000 */
.L_x_2493:
[----:B------:R-:W-:-:S04]  /*0f90*/  LOP3.LUT R0, RZ, R0, RZ, 0x33, !PT ;  /* 0x00000000ff007212 */ /* 0x000fc800078e33ff */
[----:B------:R-:W-:-:S05]  /*0fa0*/  IADD3 R0, R0, R12, RZ ;  /* 0x0000000c00007210 */ /* 0x000fca0007ffe0ff */
[----:B------:R2:W-:Y:S01]  /*0fb0*/  STL [R1+0x44], R0 ;  /* 0x0000440001007387 */ /* 0x0005e20000100800 */
[----:B------:R-:W-:Y:S05]  /*0fc0*/  BRA `(.L_x_2496) ;  /* 0x0000006000007947 */ /* 0x000fea0003800000 */
.L_x_2484:
[----:B------:R-:W-:Y:S01]  /*0fd0*/  MOV R0, UR4 ;  /* 0x0000000400007c02 */ /* 0x000fe20008000f00 */
[----:B------:R-:W-:Y:S04]  /*0fe0*/  STL [R1+0x44], RZ ;  /* 0x000044ff01007387 */ /* 0x000fe80000100800 */
[----:B------:R-:W-:Y:S04]  /*0ff0*/  STL [R1+0x48], RZ ;  /* 0x000048ff01007387 */ /* 0x000fe80000100800 */
[----:B------:R1:W-:Y:S02]  /*1000*/  STL [R1+0x40], R0 ;  /* 0x0000400001007387 */ /* 0x0003e40000100800 */
[----:B-1----:R-:W-:-:S05]  /*1010*/  MOV R0, c[0x0][0x53c] ;  /* 0x00014f0000007a02 */ /* 0x002fca0000000f00 */
[----:B------:R1:W-:Y:S02]  /*1020*/  STL [R1+0x4c], R0 ;  /* 0x00004c0001007387 */ /* 0x0003e40000100800 */
.L_x_2496:
        /* <DEDUP_REMOVED lines=8> */
.L_x_2482:
        /* <DEDUP_REMOVED lines=75> */
[----:B------:R-:W-:Y:S01]  /*1560*/  IMAD.MOV.U32 R7, RZ, RZ, -0x10 ;  /* 0xfffffff0ff077424 */ /* 0x000fe200078e00ff */
        /* <DEDUP_REMOVED lines=13> */
[----:B------:R-:W-:Y:S01]  /*1640*/  STL [R1+0x7c], R18 ;  /* 0x00007c1201007387 */ /* 0x000fe20000100800 */
[----:B------:R-:W-:Y:S01]  /*1650*/  LOP3.LUT R5, R2, R3, RZ, 0xfc, !PT ;  /* 0x0000000302057212 */ /* 0x000fe200078efcff */
[----:B------:R-:W-:Y:S01]  /*1660*/  IMAD.MOV.U32 R11, RZ, RZ, 0x40 ;  /* 0x00000040ff0b7424 */ /* 0x000fe200078e00ff */
        /* <DEDUP_REMOVED lines=11> */
[C---:B------:R-:W-:Y:S02]  /*1720*/  SEL R2, R11.reuse, 0xffffffc0, !P3 ;  /* 0xffffffc00b027807 */ /* 0x040fe40005800000 */
[C---:B------:R-:W-:Y:S02]  /*1730*/  IADD3 R16, R248.reuse, 0x8, RZ ;  /* 0x00000008f8107810 */ /* 0x040fe40007ffe0ff */
[----:B------:R-:W-:Y:S01]  /*1740*/  IADD3 R13, R248, 0x20, RZ ;  /* 0x00000020f80d7810 */ /* 0x000fe20007ffe0ff */
[----:B------:R-:W-:Y:S01]  /*1750*/  IMAD.IADD R194, R188, 0x1, R2 ;  /* 0x00000001bcc27824 */ /* 0x000fe200078e0202 */
[----:B------:R-:W-:Y:S02]  /*1760*/  SEL R3, R11, 0xffffffc0, !P5 ;  /* 0xffffffc00b037807 */ /* 0x000fe40006800000 */
[----:B------:R-:W-:Y:S02]  /*1770*/  IADD3 R11, R248, 0x30, RZ ;  /* 0x00000030f80b7810 */ /* 0x000fe40007ffe0ff */
[----:B------:R-:W-:-:S02]  /*1780*/  IADD3 R199, R188, 0x20, RZ ;  /* 0x00000020bcc77810 */ /* 0x000fc40007ffe0ff */
[----:B------:R-:W-:Y:S02]  /*1790*/  @P4 IADD3 R199, R188, -0x20, RZ ;  /* 0xffffffe0bcc74810 */ /* 0x000fe40007ffe0ff */
[----:B-1----:R-:W-:Y:S02]  /*17a0*/  SEL R6, R9, 0xffffffe0, !P1 ;  /* 0xffffffe009067807 */ /* 0x002fe40004800000 */
[----:B------:R-:W-:Y:S01]  /*17b0*/  SHF.R.S32.HI R9, RZ, 0x1f, R248 ;  /* 0x0000001fff097819 */ /* 0x000fe200000114f8 */
[----:B------:R-:W-:Y:S01]  /*17c0*/  IMAD.IADD R191, R2, 0x1, R199 ;  /* 0x0000000102bf7824 */ /* 0x000fe200078e02c7 */
[----:B------:R-:W-:Y:S02]  /*17d0*/  IADD3 R9, R248, 0x38, RZ ;  /* 0x00000038f8097810 */ /* 0x000fe40007ffe0ff */
[----:B------:R-:W-:Y:S02]  /*17e0*/  SHF.R.S32.HI R11, RZ, 0x1f, R11 ;  /* 0x0000001fff0b7819 */ /* 0x000fe4000001140b */
[----:B--2---:R-:W-:-:S02]  /*17f0*/  LEA R10, R8, 0x80, 0x1 ;  /* 0x00000080080a7811 */ /* 0x004fc400078e08ff */
[----:B------:R-:W-:Y:S02]  /*1800*/  SHF.R.S32.HI R8, RZ, 0x1f, R16 ;  /* 0x0000001fff087819 */ /* 0x000fe40000011410 */
[----:B------:R-:W-:Y:S01]  /*1810*/  SHF.R.S32.HI R8, RZ, 0x1f, R13 ;  /* 0x0000001fff087819 */ /* 0x000fe2000001140d */
[C-C-:B------:R-:W-:Y:S01]  /*1820*/  IMAD.IADD R11, R10.reuse, 0x1, R6.reuse ;  /* 0x000000010a0b7824 */ /* 0x140fe200078e0206 */
[----:B------:R-:W-:Y:S01]  /*1830*/  SHF.R.S32.HI R8, RZ, 0x1f, R9 ;  /* 0x0000001fff087819 */ /* 0x000fe20000011409 */
[C---:B------:R-:W-:Y:S01]  /*1840*/  IMAD.IADD R8, R10.reuse, 0x1, R7 ;  /* 0x000000010a087824 */ /* 0x040fe200078e0207 */
[C---:B------:R-:W-:Y:S01]  /*1850*/  IADD3 R9, R10.reuse, 0x40, RZ ;  /* 0x000000400a097810 */ /* 0x040fe20007ffe0ff */
[----:B------:R-:W-:Y:S01]  /*1860*/  STL [R1+0x54], R10 ;  /* 0x0000540a01007387 */ /* 0x000fe20000100800 */
[----:B------:R-:W-:Y:S01]  /*1870*/  @P2 IADD3 R9, R10, -0x40, RZ ;  /* 0xffffffc00a092810 */ /* 0x000fe20007ffe0ff */
[----:B------:R-:W-:Y:S01]  /*1880*/  IMAD.IADD R2, R8, 0x1, R6 ;  /* 0x0000000108027824 */ /* 0x000fe200078e0206 */
[----:B------:R-:W-:Y:S01]  /*1890*/  LEA R195, R4, 0x5100, 0x1 ;  /* 0x0000510004c37811 */ /* 0x000fe200078e08ff */
[----:B------:R-:W-:Y:S01]  /*18a0*/  STL [R1+0x6c], R11 ;  /* 0x00006c0b01007387 */ /* 0x000fe20000100800 */
[----:B------:R-:W-:-:S02]  /*18b0*/  LEA R189, R5, 0x100, 0x1 ;  /* 0x0000010005bd7811 */ /* 0x000fc400078e08ff */
[C---:B------:R-:W-:Y:S01]  /*18c0*/  IADD3 R15, R248.reuse, 0x10, RZ ;  /* 0x00000010f80f7810 */ /* 0x040fe20007ffe0ff */
[----:B------:R1:W-:Y:S01]  /*18d0*/  STL [R1+0x64], R8 ;  /* 0x0000640801007387 */ /* 0x0003e20000100800 */
[----:B------:R-:W-:Y:S01]  /*18e0*/  IMAD.IADD R196, R195, 0x1, R3 ;  /* 0x00000001c3c47824 */ /* 0x000fe200078e0203 */
[C---:B------:R-:W-:Y:S01]  /*18f0*/  IADD3 R14, R248.reuse, 0x18, RZ ;  /* 0x00000018f80e7810 */ /* 0x040fe20007ffe0ff */
[----:B------:R-:W-:Y:S01]  /*1900*/  IMAD.IADD R190, R3, 0x1, R189 ;  /* 0x0000000103be7824 */ /* 0x000fe200078e02bd */
[----:B------:R2:W-:Y:S01]  /*1910*/  STL [R1+0x68], R2 ;  /* 0x0000680201007387 */ /* 0x0005e20000100800 */
[----:B------:R-:W-:Y:S01]  /*1920*/  IADD3 R12, R248, 0x28, RZ ;  /* 0x00000028f80c7810 */ /* 0x000fe20007ffe0ff */
[----:B------:R-:W-:Y:S01]  /*1930*/  IMAD.IADD R198, R195, 0x1, R0 ;  /* 0x00000001c3c67824 */ /* 0x000fe200078e0200 */
[----:B------:R-:W-:Y:S01]  /*1940*/  SHF.R.S32.HI R15, RZ, 0x1f, R15 ;  /* 0x0000001fff0f7819 */ /* 0x000fe2000001140f */
[----:B------:R-:W-:Y:S01]  /*1950*/  STL [R1+0x58], R9 ;  /* 0x0000580901007387 */ /* 0x000fe20000100800 */
[----:B------:R-:W-:Y:S01]  /*1960*/  SHF.R.S32.HI R14, RZ, 0x1f, R14 ;  /* 0x0000001fff0e7819 */ /* 0x000fe2000001140e */
[C---:B------:R-:W-:Y:S01]  /*1970*/  IMAD.IADD R193, R0.reuse, 0x1, R189 ;  /* 0x0000000100c17824 */ /* 0x040fe200078e02bd */
[----:B------:R-:W-:Y:S01]  /*1980*/  SHF.R.S32.HI R12, RZ, 0x1f, R12 ;  /* 0x0000001fff0c7819 */ /* 0x000fe2000001140c */
[C---:B------:R-:W-:Y:S01]  /*1990*/  IMAD.IADD R197, R0.reuse, 0x1, R196 ;  /* 0x0000000100c57824 */ /* 0x040fe200078e02c4 */
[C---:B------:R-:W-:Y:S01]  /*19a0*/  IADD3 R203, R199.reuse, 0x800, RZ ;  /* 0x00000800c7cb7810 */ /* 0x040fe20007ffe0ff */
[----:B------:R-:W-:Y:S01]  /*19b0*/  IMAD.IADD R192, R0, 0x1, R190 ;  /* 0x0000000100c07824 */ /* 0x000fe200078e02be */
[----:B------:R-:W-:-:S02]  /*19c0*/  IADD3 R202, R199, 0x1000, RZ ;  /* 0x00001000c7ca7810 */ /* 0x000fc40007ffe0ff */
[C---:B------:R-:W-:Y:S02]  /*19d0*/  IADD3 R201, R199.reuse, 0x1800, RZ ;  /* 0x00001800c7c97810 */ /* 0x040fe40007ffe0ff */
[----:B------:R-:W-:Y:S01]  /*19e0*/  IADD3 R200, R199, 0x2000, RZ ;  /* 0x00002000c7c87810 */ /* 0x000fe20007ffe0ff */
[--C-:B-1----:R-:W-:Y:S02]  /*19f0*/  IMAD.IADD R8, R6, 0x1, R9.reuse ;  /* 0x0000000106087824 */ /* 0x102fe400078e0209 */
[----:B--2---:R-:W-:-:S03]  /*1a00*/  IMAD.IADD R2, R7, 0x1, R9 ;  /* 0x0000000107027824 */ /* 0x004fc600078e0209 */
[----:B------:R-:W-:Y:S01]  /*1a10*/  STL [R1+0x5c], R8 ;  /* 0x00005c0801007387 */ /* 0x000fe20000100800 */
[----:B------:R-:W-:-:S03]  /*1a20*/  IMAD.IADD R3, R7, 0x1, R8 ;  /* 0x0000000107037824 */ /* 0x000fc600078e0208 */
[----:B------:R1:W-:Y:S04]  /*1a30*/  STL [R1+0x60], R2 ;  /* 0x0000600201007387 */ /* 0x0003e80000100800 */
[----:B------:R2:W-:Y:S01]  /*1a40*/  STL [R1+0x74], R3 ;  /* 0x0000740301007387 */ /* 0x0005e20000100800 */
[----:B-1----:R-:W-:-:S05]  /*1a50*/  IMAD.IADD R2, R6, 0x1, R2 ;  /* 0x0000000106027824 */ /* 0x002fca00078e0202 */
[----:B------:R2:W-:Y:S02]  /*1a60*/  STL [R1+0x70], R2 ;  /* 0x0000700201007387 */ /* 0x0005e40000100800 */
.L_x_2713:
        /* <DEDUP_REMOVED lines=24> */
.L_x_2497:
[----:B------:R-:W-:-:S04]  /*1bf0*/  ISETP.NE.U32.AND P0, PT, RZ, c[0x0][0x368], PT ;  /* 0x0000da00ff007a0c */ /* 0x000fc80003f05070 */
[----:B------:R-:W-:-:S13]  /*1c00*/  ISETP.NE.AND.EX P0, PT, RZ, c[0x0][0x36c], PT, P0 ;  /* 0x0000db00ff007a0c */ /* 0x000fda0003f05300 */
[----:B------:R-:W-:Y:S05]  /*1c10*/  @!P0 BRA `(.L_x_2498) ;  /* 0x0000003000008947 */ /* 0x000fea0003800000 */
[----:B-1----:R-:W-:-:S05]  /*1c20*/  IMAD.WIDE R2, R14, R13, c[0x0][0x368] ;  /* 0x0000da000e027625 */ /* 0x002fca00078e020d */
[----:B------:R1:W5:Y:S01]  /*1c30*/  LDG.E R0, [R2.64] ;  /* 0x0000000602007981 */ /* 0x000362000c1e1900 */
[----:B------:R-:W-:Y:S05]  /*1c40*/  BRA `(.L_x_2499) ;  /* 0x0000008000007947 */ /* 0x000fea0003800000 */
.L_x_2498:
        /* <DEDUP_REMOVED lines=8> */
.L_x_2499:
        /* <DEDUP_REMOVED lines=30> */
.L_x_2502:
[----:B------:R-:W-:-:S13]  /*1eb0*/  ISETP.NE.AND P0, PT, R6, 0x1, PT ;  /* 0x000000010600780c */ /* 0x000fda0003f05270 */
[----:B------:R-:W-:-:S05]  /*1ec0*/  @P0 IMAD.HI.U32 R0, R2, c[0x0][0x330], RZ ;  /* 0x0000cc0002000a27 */ /* 0x000fca00078e00ff */
[----:B------:R-:W-:Y:S02]  /*1ed0*/  @P0 SHF.R.U32.HI R2, RZ, c[0x0][0x334], R0 ;  /* 0x0000cd00ff020a19 */ /* 0x000fe40000011600 */
.L_x_2503:
[----:B------:R-:W-:Y:S05]  /*1ee0*/  BSYNC B0 ;  /* 0x0000000000007941 */ /* 0x000fea0003800000 */
.L_x_2501:
[----:B------:R-:W-:-:S05]  /*1ef0*/  IMAD R2, R2, R6, c[0x0][0x32c] ;  /* 0x0000cb0002027624 */ /* 0x000fca00078e0206 */
[----:B------:R-:W-:-:S04]  /*1f00*/  IMNMX R3, R3, R2, PT ;  /* 0x0000000203037217 */ /* 0x000fc80003800200 */
.L_x_2500:
        /* <DEDUP_REMOVED lines=25> */
.L_x_2506:
[----:B------:R-:W-:-:S13]  /*20a0*/  ISETP.NE.AND P0, PT, R6, 0x1, PT ;  /* 0x000000010600780c */ /* 0x000fda0003f05270 */
[----:B------:R-:W-:-:S05]  /*20b0*/  @P0 IMAD.HI.U32 R3, R0, c[0x0][0x330], RZ ;  /* 0x0000cc0000030a27 */ /* 0x000fca00078e00ff */
[----:B------:R-:W-:Y:S02]  /*20c0*/  @P0 SHF.R.U32.HI R0, RZ, c[0x0][0x334], R3 ;  /* 0x0000cd00ff000a19 */ /* 0x000fe40000011603 */
.L_x_2507:
[----:B------:R-:W-:Y:S05]  /*20d0*/  BSYNC B0 ;  /* 0x0000000000007941 */ /* 0x000fea0003800000 */
.L_x_2505:
[----:B------:R-:W-:-:S05]  /*20e0*/  IMAD R0, R0, c[0x0][0x32c], RZ ;  /* 0x0000cb0000007a24 */ /* 0x000fca00078e02ff */
[----:B------:R-:W-:-:S04]  /*20f0*/  IMNMX R2, R2, R0, !PT ;  /* 0x0000000002027217 */ /* 0x000fc80007800200 */
.L_x_2504:
        /* <DEDUP_REMOVED lines=48> */
.L_x_2509:
[----:B------:R-:W-:Y:S05]  /*2400*/  BSYNC B0 ;  /* 0x0000000000007941 */ /* 0x000fea0003800000 */
.L_x_2508:
        /* <DEDUP_REMOVED lines=84> */
.L_x_2718:
[----:B------:R-:W-:Y:S05]  /*2950*/  BRA.DIV ~URZ, `(.L_x_2512) ;  /* 0x00017fb27f007947 */ /* 0x000fea000b800000 */
[----:B------:R4:W1:Y:S02]  /*2960*/  SHFL.IDX PT, R2, R6, RZ, 0x181f ;  /* 0x00181fff06027589 */ /* 0x00086400000e0000 */
.L_x_2719:
        /* <DEDUP_REMOVED lines=17> */
.L_x_2514:
[----:B------:R-:W-:Y:S05]  /*2a80*/  BSYNC B0 ;  /* 0x0000000000007941 */ /* 0x000fea0003800000 */
.L_x_2513:
[----:B------:R-:W-:Y:S05]  /*2a90*/  BRA.DIV ~URZ, `(.L_x_2515) ;  /* 0x00017ee27f007947 */ /* 0x000fea000b800000 */
[----:B---3--:R2:W3:Y:S04]  /*2aa0*/  SHFL.IDX PT, R7, R5, 0x1, 0x181f ;  /* 0x00381f0005077f89 */ /* 0x0084e800000e0000 */
[----:B-1----:R2:W1:Y:S02]  /*2ab0*/  SHFL.IDX PT, R2, R6, 0x1, 0x181f ;  /* 0x00381f0006027f89 */ /* 0x00246400000e0000 */
.L_x_2720:
        /* <DEDUP_REMOVED lines=11> */
.L_x_2517:
[----:B------:R-:W-:Y:S05]  /*2b70*/  BSYNC B0 ;  /* 0x0000000000007941 */ /* 0x000fea0003800000 */
.L_x_2516:
[----:B------:R-:W-:Y:S05]  /*2b80*/  BRA.DIV ~URZ, `(.L_x_2518) ;  /* 0x00017ec27f007947 */ /* 0x000fea000b800000 */
[----:B---3--:R3:W4:Y:S02]  /*2b90*/  SHFL.IDX PT, R7, R5, 0x2, 0x181f ;  /* 0x00581f0005077f89 */ /* 0x00872400000e0000 */
.L_x_2721:
[----:B------:R-:W-:Y:S05]  /*2ba0*/  BRA.DIV ~URZ, `(.L_x_2519) ;  /* 0x00017f127f007947 */ /* 0x000fea000b800000 */
[----:B-1----:R1:W2:Y:S02]  /*2bb0*/  SHFL.IDX PT, R2, R6, 0x2, 0x181f ;  /* 0x00581f0006027f89 */ /* 0x0022a400000e0000 */
.L_x_2722:
        /* <DEDUP_REMOVED lines=11> */
.L_x_2521:
[----:B------:R-:W-:Y:S05]  /*2c70*/  BSYNC B0 ;  /* 0x0000000000007941 */ /* 0x000fea0003800000 */
.L_x_2520:
[----:B------:R-:W-:Y:S05]  /*2c80*/  BRA.DIV ~URZ, `(.L_x_2522) ;  /* 0x00017ea27f007947 */ /* 0x000fea000b800000 */
[----:B----4-:R4:W1:Y:S04]  /*2c90*/  SHFL.IDX PT, R7, R5, 0x3, 0x181f ;  /* 0x00781f0005077f89 */ /* 0x01086800000e0000 */
[----:B--2---:R4:W2:Y:S02]  /*2ca0*/  SHFL.IDX PT, R2, R6, 0x3, 0x181f ;  /* 0x00781f0006027f89 */ /* 0x0048a400000e0000 */
.L_x_2723:
        /* <DEDUP_REMOVED lines=11> */
.L_x_2524:
[----:B------:R-:W-:Y:S05]  /*2d60*/  BSYNC B0 ;  /* 0x0000000000007941 */ /* 0x000fea0003800000 */
.L_x_2523:
[----:B------:R-:W-:Y:S05]  /*2d70*/  BRA.DIV ~URZ, `(.L_x_2525) ;  /* 0x00017e827f007947 */ /* 0x000fea000b800000 */
[----:B-1----:R1:W3:Y:S02]  /*2d80*/  SHFL.IDX PT, R7, R5, 0x4, 0x181f ;  /* 0x00981f0005077f89 */ /* 0x0022e400000e0000 */
.L_x_2724:
[----:B------:R-:W-:Y:S05]  /*2d90*/  BRA.DIV ~URZ, `(.L_x_2526) ;  /* 0x00017ed27f007947 */ /* 0x000fea000b800000 */
[----:B--2---:R2:W1:Y:S02]  /*2da0*/  SHFL.IDX PT, R2, R6, 0x4, 0x181f ;  /* 0x00981f0006027f89 */ /* 0x00446400000e0000 */
.L_x_2725:
        /* <DEDUP_REMOVED lines=11> */
.L_x_2528:
[----:B------:R-:W-:Y:S05]  /*2e60*/  BSYNC B0 ;  /* 0x0000000000007941 */ /* 0x000fea0003800000 */
.L_x_2527:
[----:B------:R-:W-:Y:S05]  /*2e70*/  BRA.DIV ~URZ, `(.L_x_2529) ;  /* 0x00017e627f007947 */ /* 0x000fea000b800000 */
[----:B---3--:R3:W2:Y:S04]  /*2e80*/  SHFL.IDX PT, R7, R5, 0x5, 0x181f ;  /* 0x00b81f0005077f89 */ /* 0x0086a800000e0000 */
[----:B-1----:R3:W1:Y:S02]  /*2e90*/  SHFL.IDX PT, R2, R6, 0x5, 0x181f ;  /* 0x00b81f0006027f89 */ /* 0x00266400000e0000 */
.L_x_2726:
        /* <DEDUP_REMOVED lines=11> */
.L_x_2531:
[----:B------:R-:W-:Y:S05]  /*2f50*/  BSYNC B0 ;  /* 0x0000000000007941 */ /* 0x000fea0003800000 */
.L_x_2530:
[----:B------:R-:W-:Y:S05]  /*2f60*/  BRA.DIV ~URZ, `(.L_x_2532) ;  /* 0x00017e427f007947 */ /* 0x000fea000b800000 */
[----:B--2---:R2:W3:Y:S02]  /*2f70*/  SHFL.IDX PT, R7, R5, 0x6, 0x181f ;  /* 0x00d81f0005077f89 */ /* 0x0044e400000e0000 */
.L_x_2727:
[----:B------:R-:W-:Y:S05]  /*2f80*/  BRA.DIV ~URZ, `(.L_x_2533) ;  /* 0x00017e927f007947 */ /* 0x000fea000b800000 */
[----:B-1----:R1:W2:Y:S02]  /*2f90*/  SHFL.IDX PT, R2, R6, 0x6, 0x181f ;  /* 0x00d81f0006027f89 */ /* 0x0022a400000e0000 */
.L_x_2728:
        /* <DEDUP_REMOVED lines=11> */
.L_x_2535:
[----:B------:R-:W-:Y:S05]  /*3050*/  BSYNC B0 ;  /* 0x0000000000007941 */ /* 0x000fea0003800000 */
.L_x_2534:
[----:B------:R-:W-:Y:S05]  /*3060*/  BRA.DIV ~URZ, `(.L_x_2536) ;  /* 0x00017e227f007947 */ /* 0x000fea000b800000 */
[----:B--234-:R-:W2:Y:S04]  /*3070*/  SHFL.IDX PT, R5, R5, 0x7, 0x181f ;  /* 0x00f81f0005057f89 */ /* 0x01cea800000e0000 */
[----:B------:R3:W4:Y:S02]  /*3080*/  SHFL.IDX PT, R2, R6, 0x7, 0x181f ;  /* 0x00f81f0006027f89 */ /* 0x00072400000e0000 */
.L_x_2729:
        /* <DEDUP_REMOVED lines=20> */
[----:B-1-3--:R-:W-:-:S02]  /*31d0*/  IMAD.MOV.U32 R6, RZ, RZ, 0x50 ;  /* 0x00000050ff067424 */ /* 0x00afc400078e00ff */
[----:B------:R-:W-:Y:S02]  /*31e0*/  IMAD.MOV.U32 R0, RZ, RZ, c[0x0][0x2b8] ;  /* 0x0000ae00ff007624 */ /* 0x000fe400078e00ff */
[----:B------:R-:W-:-:S03]  /*31f0*/  IMAD R121, R206, R6, -0x50 ;  /* 0xffffffb0ce797424 */ /* 0x000fc600078e0206 */
[----:B------:R-:W-:Y:S01]  /*3200*/  ISETP.NE.AND P5, PT, R0, 0x1, PT ;  /* 0x000000010000780c */ /* 0x000fe20003fa5270 */
[----:B------:R-:W-:Y:S01]  /*3210*/  IMAD.MOV.U32 R211, RZ, RZ, RZ ;  /* 0x000000ffffd37224 */ /* 0x000fe200078e00ff */
[----:B------:R-:W-:Y:S01]  /*3220*/  BAR.SYNC.DEFER_BLOCKING 0x0 ;  /* 0x0000000000007b1d */ /* 0x000fe20000010000 */
[----:B--2---:R-:W-:-:S05]  /*3230*/  IMAD.IADD R2, R174, 0x1, R121 ;  /* 0x00000001ae027824 */ /* 0x004fca00078e0279 */
[C---:B------:R-:W-:Y:S01]  /*3240*/  ISETP.GE.AND P0, PT, R2.reuse, R237, PT ;  /* 0x000000ed0200720c */ /* 0x040fe20003f06270 */
[----:B----4-:R-:W-:-:S03]  /*3250*/  IMAD.IADD R2, R2, 0x1, R175 ;  /* 0x0000000102027824 */ /* 0x010fc600078e02af */
[----:B------:R-:W-:Y:S01]  /*3260*/  ISETP.GT.OR P0, PT, R174, 0x4f, P0 ;  /* 0x0000004fae00780c */ /* 0x000fe20000704670 */
[----:B------:R-:W-:-:S04]  /*3270*/  @P5 IMAD.HI.U32 R3, R2, c[0x0][0x2bc], RZ ;  /* 0x0000af0002035a27 */ /* 0x000fc800078e00ff */
[----:B------:R-:W-:Y:S01]  /*3280*/  IMAD.MOV.U32 R0, RZ, RZ, R2 ;  /* 0x000000ffff007224 */ /* 0x000fe200078e0002 */
[----:B------:R-:W-:-:S07]  /*3290*/  @P5 SHF.R.U32.HI R0, RZ, c[0x0][0x2c0], R3 ;  /* 0x0000b000ff005a19 */ /* 0x000fce0000011603 */
[----:B------:R-:W-:-:S04]  /*32a0*/  @!P0 IADD3 R3, P1, R0, R172, RZ ;  /* 0x000000ac00038210 */ /* 0x000fc80007f3e0ff */
[----:B------:R-:W-:Y:S02]  /*32b0*/  @!P0 LEA.HI.X.SX32 R5, R0, R169, 0x1, P1 ;  /* 0x000000a900058211 */ /* 0x000fe400008f0eff */
        /* <DEDUP_REMOVED lines=8> */
[----:B------:R-:W-:-:S04]  /*3340*/  IMAD R0, R33, c[0x0][0x1e0], RZ ;  /* 0x0000780021007a24 */ /* 0x000fc800078e02ff */
[----:B------:R-:W-:-:S04]  /*3350*/  IMAD R0, R224, c[0x0][0x1e4], R0 ;  /* 0x00007900e0007a24 */ /* 0x000fc800078e0200 */
[----:B------:R-:W-:Y:S02]  /*3360*/  IMAD.IADD R3, R3, 0x1, R0 ;  /* 0x0000000103037824 */ /* 0x000fe400078e0200 */
[----:B------:R-:W-:-:S04]  /*3370*/  IMAD.WIDE.U32 R170, R32, c[0x0][0x1e8], RZ ;  /* 0x00007a0020aa7a25 */ /* 0x000fc800078e00ff */
[----:B------:R-:W-:Y:S01]  /*3380*/  IMAD R168, R32, c[0x0][0x1ec], R171 ;  /* 0x00007b0020a87a24 */ /* 0x000fe200078e02ab */
[----:B---3--:R-:W-:Y:S01]  /*3390*/  SHF.R.S32.HI R7, RZ, 0x1f, R8 ;  /* 0x0000001fff077819 */ /* 0x008fe20000011408 */
[----:B-1----:R-:W-:-:S03]  /*33a0*/  IMAD R4, R206, -0x50, R6 ;  /* 0xffffffb0ce047824 */ /* 0x002fc600078e0206 */
[----:B------:R-:W-:Y:S01]  /*33b0*/  LEA.HI R7, R7, R8, RZ, 0x3 ;  /* 0x0000000807077211 */ /* 0x000fe200078f18ff */
[----:B------:R-:W-:-:S03]  /*33c0*/  IMAD.IADD R120, R237, 0x1, R4 ;  /* 0x00000001ed787824 */ /* 0x000fc600078e0204 */
[----:B------:R-:W-:Y:S01]  /*33d0*/  SHF.R.S32.HI R7, RZ, 0x3, R7 ;  /* 0x00000003ff077819 */ /* 0x000fe20000011407 */
[----:B------:R-:W-:-:S04]  /*33e0*/  IMAD.WIDE.U32 R42, R32, c[0x0][0x210], RZ ;  /* 0x00008400202a7a25 */ /* 0x000fc800078e00ff */
[----:B------:R-:W-:Y:S02]  /*33f0*/  IMAD.IADD R5, R120, 0x1, -R7 ;  /* 0x0000000178057824 */ /* 0x000fe400078e0a07 */
[----:B------:R-:W-:Y:S01]  /*3400*/  IMAD R35, R32, c[0x0][0x214], R43 ;  /* 0x0000850020237a24 */ /* 0x000fe200078e022b */
[----:B------:R-:W-:Y:S04]  /*3410*/  STL.64 [R1+0x18], R170 ;  /* 0x000018aa01007387 */ /* 0x000fe80000100a00 */
[----:B------:R-:W-:Y:S04]  /*3420*/  STL [R1+0x14], R168 ;  /* 0x000014a801007387 */ /* 0x000fe80000100800 */
[----:B------:R-:W-:Y:S01]  /*3430*/  STL.64 [R1+0x28], R42 ;  /* 0x0000282a01007387 */ /* 0x000fe20000100a00 */
[----:B------:R-:W-:-:S03]  /*3440*/  ISETP.GE.AND P6, PT, R205, c[0x0][0x1d4], PT ;  /* 0x00007500cd007a0c */ /* 0x000fc60003fc6270 */
[----:B------:R-:W-:Y:S04]  /*3450*/  STL [R1+0x34], R35 ;  /* 0x0000342301007387 */ /* 0x000fe80000100800 */
[----:B------:R-:W3:Y:S01]  /*3460*/  LDL R176, [R1+0x4] ;  /* 0x0000040001b07983 */ /* 0x000ee20000100800 */
[C---:B------:R-:W-:Y:S02]  /*3470*/  ISETP.GE.AND P4, PT, R5.reuse, 0x11, PT ;  /* 0x000000110500780c */ /* 0x040fe40003f86270 */
[----:B------:R-:W-:Y:S01]  /*3480*/  ISETP.GE.AND P3, PT, R5, 0x21, PT ;  /* 0x000000210500780c */ /* 0x000fe20003f66270 */
[----:B------:R-:W-:Y:S01]  /*3490*/  IMAD.SHL.U32 R123, R205, 0x2, RZ ;  /* 0x00000002cd7b7824 */ /* 0x000fe200078e00ff */
        /* <DEDUP_REMOVED lines=11> */
[----:B------:R-:W4:Y:S04]  /*3550*/  SHFL.IDX PT, R6, R0, 0x1, 0x181f ;  /* 0x00381f0000067f89 */ /* 0x000f2800000e0000 */
[----:B------:R-:W5:Y:S04]  /*3560*/  SHFL.IDX PT, R8, R12, 0x1, 0x181f ;  /* 0x00381f000c087f89 */ /* 0x000f6800000e0000 */
[----:B------:R-:W3:Y:S02]  /*3570*/  SHFL.IDX PT, R7, R0, 0x2, 0x181f ;  /* 0x00581f0000077f89 */ /* 0x000ee400000e0000 */
[----:B-1----:R-:W-:-:S04]  /*3580*/  @P0 LEA R2, P1, R205, R2, 0x1 ;  /* 0x00000002cd020211 */ /* 0x002fc800078208ff */
[----:B--2---:R-:W-:Y:S01]  /*3590*/  @P0 LEA.HI.X R3, R205, R3, R41, 0x1, P1 ;  /* 0x00000003cd030211 */ /* 0x004fe200008f0c29 */
[----:B------:R-:W1:Y:S04]  /*35a0*/  SHFL.IDX PT, R9, R12, 0x2, 0x181f ;  /* 0x00581f000c097f89 */ /* 0x000e6800000e0000 */
[----:B------:R2:W-:Y:S01]  /*35b0*/  @P0 LDGSTS.E.BYPASS.LTC128B.128 [R207+0x2900], [R2.64], !P6 ;  /* 0x0290000002cf0fae */ /* 0x0005e2000f101d46 */
[----:B------:R-:W-:Y:S02]  /*35c0*/  ISETP.GE.AND P1, PT, R5, 0x31, PT ;  /* 0x000000310500780c */ /* 0x000fe40003f26270 */
[----:B----4-:R-:W-:-:S04]  /*35d0*/  @P4 LEA R10, P0, R205, R6, 0x1 ;  /* 0x00000006cd0a4211 */ /* 0x010fc800078008ff */
[C---:B-----5:R-:W-:Y:S01]  /*35e0*/  @P4 LEA.HI.X R11, R205.reuse, R8, R41, 0x1, P0 ;  /* 0x00000008cd0b4211 */ /* 0x060fe200000f0c29 */
[----:B--2---:R-:W2:Y:S04]  /*35f0*/  SHFL.IDX PT, R2, R0, 0x3, 0x181f ;  /* 0x00781f0000027f89 */ /* 0x004ea800000e0000 */
[----:B------:R-:W4:Y:S01]  /*3600*/  SHFL.IDX PT, R3, R12, 0x3, 0x181f ;  /* 0x00781f000c037f89 */ /* 0x000f2200000e0000 */
[----:B---3--:R-:W-:-:S03]  /*3610*/  @P3 LEA R8, P0, R205, R7, 0x1 ;  /* 0x00000007cd083211 */ /* 0x008fc600078008ff */
[----:B------:R3:W-:Y:S01]  /*3620*/  @P4 LDGSTS.E.BYPASS.LTC128B.128 [R207+0x3100], [R10.64], !P6 ;  /* 0x031000000acf4fae */ /* 0x0007e2000f101d46 */
[----:B-1----:R-:W-:-:S03]  /*3630*/  @P3 LEA.HI.X R9, R205, R9, R41, 0x1, P0 ;  /* 0x00000009cd093211 */ /* 0x002fc600000f0c29 */
[----:B------:R-:W1:Y:S04]  /*3640*/  SHFL.IDX PT, R0, R0, 0x4, 0x181f ;  /* 0x00981f0000007f89 */ /* 0x000e6800000e0000 */
[----:B------:R3:W-:Y:S01]  /*3650*/  @P3 LDGSTS.E.BYPASS.LTC128B.128 [R207+0x3900], [R8.64], !P6 ;  /* 0x0390000008cf3fae */ /* 0x0007e2000f101d46 */
[----:B--2---:R-:W-:-:S04]  /*3660*/  @P1 LEA R6, P0, R205, R2, 0x1 ;  /* 0x00000002cd061211 */ /* 0x004fc800078008ff */
[----:B----4-:R-:W-:Y:S02]  /*3670*/  @P1 LEA.HI.X R7, R205, R3, R41, 0x1, P0 ;  /* 0x00000003cd071211 */ /* 0x010fe400000f0c29 */
[----:B------:R-:W2:Y:S01]  /*3680*/  SHFL.IDX PT, R3, R12, 0x4, 0x181f ;  /* 0x00981f000c037f89 */ /* 0x000ea200000e0000 */
[----:B------:R-:W-:-:S03]  /*3690*/  ISETP.GE.AND P0, PT, R5, 0x41, PT ;  /* 0x000000410500780c */ /* 0x000fc60003f06270 */
[----:B------:R4:W-:Y:S10]  /*36a0*/  @P1 LDGSTS.E.BYPASS.LTC128B.128 [R207+0x4100], [R6.64], !P6 ;  /* 0x0410000006cf1fae */ /* 0x0009f4000f101d46 */
[----:B-1----:R-:W-:-:S04]  /*36b0*/  @P0 LEA R2, P2, R205, R0, 0x1 ;  /* 0x00000000cd020211 */ /* 0x002fc800078408ff */
[----:B--2---:R-:W-:-:S05]  /*36c0*/  @P0 LEA.HI.X R3, R205, R3, R41, 0x1, P2 ;  /* 0x00000003cd030211 */ /* 0x004fca00010f0c29 */
[----:B------:R1:W-:Y:S04]  /*36d0*/  @P0 LDGSTS.E.BYPASS.LTC128B.128 [R207+0x4900], [R2.64], !P6 ;  /* 0x0490000002cf0fae */ /* 0x0003e8000f101d46 */
[----:B------:R-:W0:Y:S01]  /*36e0*/  LDGDEPBAR ;  /* 0x00000000000079af */ /* 0x000e220000000000 */
[----:B------:R-:W-:-:S04]  /*36f0*/  DEPBAR.LE SB0, 0x1 ;  /* 0x000080400000791a */ /* 0x000fc80000000000 */
[----:B------:R-:W-:-:S04]  /*3700*/  DEPBAR.LE SB0, 0x0 ;  /* 0x000080000000791a */ /* 0x000fc80000000000 */
[----:B------:R-:W-:Y:S01]  /*3710*/  BAR.SYNC.DEFER_BLOCKING 0x0 ;  /* 0x0000000000007b1d */ /* 0x000fe20000010000 */
[----:B------:R-:W-:Y:S02]  /*3720*/  IMAD R0, R33, c[0x0][0x208], RZ ;  /* 0x0000820021007a24 */ /* 0x000fe400078e02ff */
[----:B-1----:R-:W-:-:S04]  /*3730*/  IMAD.WIDE.U32 R2, R224, c[0x0][0x208], RZ ;  /* 0x00008200e0027a25 */ /* 0x002fc800078e00ff */
[----:B------:R-:W-:Y:S01]  /*3740*/  IMAD R0, R224, c[0x0][0x20c], R0 ;  /* 0x00008300e0007a24 */ /* 0x000fe200078e0200 */
[----:B---3--:R-:W-:Y:S04]  /*3750*/  LDSM.16.M88.4 R8, [R195+0x2000] ;  /* 0x00200000c308783b */ /* 0x008fe80000000200 */
[----:B------:R-:W1:Y:S04]  /*3760*/  LDSM.16.M88.4 R16, [R188] ;  /* 0x00000000bc10783b */ /* 0x000e680000000200 */
[----:B------:R-:W2:Y:S04]  /*3770*/  LDSM.16.M88.4 R12, [R195] ;  /* 0x00000000c30c783b */ /* 0x000ea80000000200 */
[----:B------:R-:W3:Y:S01]  /*3780*/  LDSM.16.M88.4 R36, [R188+0x2000] ;  /* 0x00200000bc24783b */ /* 0x000ee20000000200 */
[----:B------:R-:W-:-:S03]  /*3790*/  IMAD.IADD R3, R3, 0x1, R0 ;  /* 0x0000000103037824 */ /* 0x000fc600078e0200 */
[----:B------:R-:W5:Y:S01]  /*37a0*/  LDSM.16.M88.4 R20, [R188+0x800] ;  /* 0x00080000bc14783b */ /* 0x000f620000000200 */
[----:B------:R-:W-:Y:S02]  /*37b0*/  IMAD R0, R34, c[0x0][0x218], RZ ;  /* 0x0000860022007a24 */ /* 0x000fe400078e02ff */
[C---:B------:R-:W-:Y:S01]  /*37c0*/  IMAD.WIDE.U32 R2, R211.reuse, c[0x0][0x218], R2 ;  /* 0x00008600d3027a25 */ /* 0x040fe200078e0002 */
[----:B------:R-:W-:Y:S03]  /*37d0*/  LDSM.16.M88.4 R24, [R188+0x1000] ;  /* 0x00100000bc18783b */ /* 0x000fe60000000200 */
[----:B------:R-:W-:Y:S01]  /*37e0*/  IMAD R0, R211, c[0x0][0x21c], R0 ;  /* 0x00008700d3007a24 */ /* 0x000fe200078e0200 */
[----:B------:R-:W-:Y:S01]  /*37f0*/  LDSM.16.M88.4 R28, [R188+0x1800] ;  /* 0x00180000bc1c783b */ /* 0x000fe20000000200 */
[----:B------:R-:W-:Y:S02]  /*3800*/  IADD3 R2, P0, R2, R42, RZ ;  /* 0x0000002a02027210 */ /* 0x000fe40007f1e0ff */
[----:B----4-:R-:W-:Y:S01]  /*3810*/  SHF.L.U64.HI R6, R205, 0x1, R41 ;  /* 0x00000001cd067819 */ /* 0x010fe20000010229 */
[----:B------:R-:W-:Y:S01]  /*3820*/  LDSM.16.M88.4 R68, [R199] ;  /* 0x00000000c744783b */ /* 0x000fe20000000200 */
[----:B------:R-:W-:-:S02]  /*3830*/  IADD3.X R3, R35, R3, R0, P0, !PT ;  /* 0x0000000323037210 */ /* 0x000fc400007fe400 */
[C---:B------:R-:W-:Y:S01]  /*3840*/  LEA R0, P0, R2.reuse, c[0x0][0x1f8], 0x1 ;  /* 0x00007e0002007a11 */ /* 0x040fe200078008ff */
[----:B------:R-:W-:Y:S03]  /*3850*/  LDSM.16.M88.4 R32, [R202] ;  /* 0x00000000ca20783b */ /* 0x000fe60000000200 */
[----:B------:R-:W-:Y:S01]  /*3860*/  LEA.HI.X R2, R2, c[0x0][0x1fc], R3, 0x1, P0 ;  /* 0x00007f0002027a11 */ /* 0x000fe200000f0c03 */
[----:B------:R-:W-:Y:S04]  /*3870*/  LDSM.16.M88.4 R64, [R203] ;  /* 0x00000000cb40783b */ /* 0x000fe80000000200 */
[----:B------:R-:W4:Y:S01]  /*3880*/  SHFL.IDX PT, R3, R0, RZ, 0x181f ;  /* 0x00181fff00037589 */ /* 0x000f2200000e0000 */
[-C--:B-1----:R-:W-:Y:S03]  /*3890*/  HMMA.16816.F32.BF16 R84, R8, R18.reuse, RZ ;  /* 0x000000120854723c */ /* 0x082fe600000418ff */
[----:B------:R-:W-:Y:S05]  /*38a0*/  SHFL.IDX PT, R7, R0, 0x1, 0x181f ;  /* 0x00381f0000077f89 */ /* 0x000fea00000e0000 */
[----:B--2---:R-:W-:Y:S01]  /*38b0*/  HMMA.16816.F32.BF16 R124, R12, R18, RZ ;  /* 0x000000120c7c723c */ /* 0x004fe200000418ff */
[----:B------:R-:W1:Y:S04]  /*38c0*/  SHFL.IDX PT, R19, R2, RZ, 0x181f ;  /* 0x00181fff02137589 */ /* 0x000e6800000e0000 */
[----:B------:R-:W2:Y:S03]  /*38d0*/  SHFL.IDX PT, R18, R0, 0x2, 0x181f ;  /* 0x00581f0000127f89 */ /* 0x000ea600000e0000 */
[-C--:B------:R-:W-:Y:S01]  /*38e0*/  HMMA.16816.F32.BF16 R44, R8, R16.reuse, RZ ;  /* 0x00000010082c723c */ /* 0x080fe200000418ff */
[----:B------:R-:W-:Y:S07]  /*38f0*/  SHFL.IDX PT, R40, R2, 0x3, 0x181f ;  /* 0x00781f0002287f89 */ /* 0x000fee00000e0000 */
[----:B------:R-:W-:Y:S01]  /*3900*/  HMMA.16816.F32.BF16 R144, R12, R16, RZ ;  /* 0x000000100c90723c */ /* 0x000fe200000418ff */
[----:B------:R-:W-:Y:S04]  /*3910*/  SHFL.IDX PT, R17, R2, 0x1, 0x181f ;  /* 0x00381f0002117f89 */ /* 0x000fe800000e0000 */
[----:B------:R-:W-:Y:S03]  /*3920*/  SHFL.IDX PT, R16, R0, 0x3, 0x181f ;  /* 0x00781f0000107f89 */ /* 0x000fe600000e0000 */
[-C--:B---3--:R-:W-:Y:S08]  /*3930*/  HMMA.16816.F32.BF16 R88, R8, R36.reuse, RZ ;  /* 0x000000240858723c */ /* 0x088ff000000418ff */
[----:B------:R-:W-:Y:S01]  /*3940*/  HMMA.16816.F32.BF16 R100, R12, R36, RZ ;  /* 0x000000240c64723c */ /* 0x000fe200000418ff */
[----:B------:R-:W3:Y:S04]  /*3950*/  SHFL.IDX PT, R37, R2, 0x2, 0x181f ;  /* 0x00581f0002257f89 */ /* 0x000ee800000e0000 */
[----:B------:R-:W1:Y:S04]  /*3960*/  SHFL.IDX PT, R36, R0, 0x4, 0x181f ;  /* 0x00981f0000247f89 */ /* 0x000e6800000e0000 */
[----:B------:R3:W3:Y:S01]  /*3970*/  SHFL.IDX PT, R0, R2, 0x4, 0x181f ;  /* 0x00981f0002007f89 */ /* 0x0006e200000e0000 */
[-C--:B-----5:R-:W-:Y:S08]  /*3980*/  HMMA.16816.F32.BF16 R80, R8, R22.reuse, RZ ;  /* 0x000000160850723c */ /* 0x0a0ff000000418ff */
[----:B------:R-:W-:Y:S07]  /*3990*/  HMMA.16816.F32.BF16 R116, R12, R22, RZ ;  /* 0x000000160c74723c */ /* 0x000fee00000418ff */
[-C--:B----4-:R-:W-:Y:S01]  /*39a0*/  IADD3 R22, P0, R3, R123.reuse, RZ ;  /* 0x0000007b03167210 */ /* 0x090fe20007f1e0ff */
[----:B------:R-:W-:Y:S04]  /*39b0*/  HMMA.16816.F32.BF16 R72, R8, R20, RZ ;  /* 0x000000140848723c */ /* 0x000fe800000418ff */
[----:B-1----:R-:W-:Y:S01]  /*39c0*/  IMAD.X R23, R19, 0x1, R6, P0 ;  /* 0x0000000113177824 */ /* 0x002fe200000e0606 */
[----:B--2---:R-:W-:-:S03]  /*39d0*/  IADD3 R18, P0, R18, R123, RZ ;  /* 0x0000007b12127210 */ /* 0x004fc60007f1e0ff */
[C---:B------:R-:W-:Y:S08]  /*39e0*/  HMMA.16816.F32.BF16 R48, R8.reuse, R24, RZ ;  /* 0x000000180830723c */ /* 0x040ff000000418ff */
[----:B------:R-:W-:Y:S01]  /*39f0*/  HMMA.16816.F32.BF16 R92, R8, R28, RZ ;  /* 0x0000001c085c723c */ /* 0x000fe200000418ff */
[----:B---3--:R-:W-:-:S07]  /*3a00*/  IMAD.X R19, R37, 0x1, R6, P0 ;  /* 0x0000000125137824 */ /* 0x008fce00000e0606 */
[C---:B------:R-:W-:Y:S08]  /*3a10*/  HMMA.16816.F32.BF16 R52, R8.reuse, R26, RZ ;  /* 0x0000001a0834723c */ /* 0x040ff000000418ff */
[C---:B------:R-:W-:Y:S08]  /*3a20*/  HMMA.16816.F32.BF16 R140, R8.reuse, R30, RZ ;  /* 0x0000001e088c723c */ /* 0x040ff000000418ff */
[----:B------:R-:W-:Y:S01]  /*3a30*/  HMMA.16816.F32.BF16 R136, R8, R38, RZ ;  /* 0x000000260888723c */ /* 0x000fe200000418ff */
[----:B------:R-:W1:Y:S07]  /*3a40*/  LDSM.16.M88.4 R8, [R198+0x2000] ;  /* 0x00200000c608783b */ /* 0x000e6e0000000200 */
[----:B------:R-:W-:Y:S07]  /*3a50*/  HMMA.16816.F32.BF16 R148, R12, R20, RZ ;  /* 0x000000140c94723c */ /* 0x000fee00000418ff */
[----:B------:R-:W-:-:S02]  /*3a60*/  IADD3 R20, P2, R7, R123, RZ ;  /* 0x0000007b07147210 */ /* 0x000fc40007f5e0ff */
[----:B------:R-:W-:-:S03]  /*3a70*/  IADD3 R2, P0, R36, R123, RZ ;  /* 0x0000007b24027210 */ /* 0x000fc60007f1e0ff */
[--C-:B------:R-:W-:Y:S01]  /*3a80*/  IMAD.X R21, R17, 0x1, R6.reuse, P2 ;  /* 0x0000000111157824 */ /* 0x100fe200010e0606 */
[----:B------:R-:W-:Y:S02]  /*3a90*/  IADD3 R16, P2, R16, R123, RZ ;  /* 0x0000007b10107210 */ /* 0x000fe40007f5e0ff */
[----:B------:R-:W-:Y:S01]  /*3aa0*/  ISETP.GE.AND P1, PT, R205, c[0x0][0x1d4], PT ;  /* 0x00007500cd007a0c */ /* 0x000fe20003f26270 */
[--C-:B------:R-:W-:Y:S02]  /*3ab0*/  IMAD.X R3, R0, 0x1, R6.reuse, P0 ;  /* 0x0000000100037824 */ /* 0x100fe400000e0606 */
[----:B------:R-:W-:Y:S01]  /*3ac0*/  IMAD.X R17, R40, 0x1, R6, P2 ;  /* 0x0000000128117824 */ /* 0x000fe200010e0606 */
[C---:B------:R-:W-:Y:S02]  /*3ad0*/  ISETP.LT.OR P2, PT, R5.reuse, 0x1, P1 ;  /* 0x000000010500780c */ /* 0x040fe40000f41670 */
[C---:B------:R-:W-:Y:S01]  /*3ae0*/  ISETP.LT.OR P0, PT, R5.reuse, 0x11, P1 ;  /* 0x000000110500780c */ /* 0x040fe20000f01670 */
[----:B------:R-:W-:Y:S01]  /*3af0*/  HMMA.16816.F32.BF16 R112, R12, R24, RZ ;  /* 0x000000180c70723c */ /* 0x000fe200000418ff */
[----:B------:R-:W-:-:S07]  /*3b00*/  ISETP.LT.OR P3, PT, R5, 0x21, P1 ;  /* 0x000000210500780c */ /* 0x000fce0000f61670 */
[C---:B------:R-:W-:Y:S01]  /*3b10*/  HMMA.16816.F32.BF16 R128, R12.reuse, R26, RZ ;  /* 0x0000001a0c80723c */ /* 0x040fe200000418ff */
[----:B------:R-:W-:Y:S07]  /*3b20*/  LDSM.16.M88.4 R24, [R200] ;  /* 0x00000000c818783b */ /* 0x000fee0000000200 */
[C---:B------:R-:W-:Y:S08]  /*3b30*/  HMMA.16816.F32.BF16 R104, R12.reuse, R28, RZ ;  /* 0x0000001c0c68723c */ /* 0x040ff000000418ff */
[C---:B------:R-:W-:Y:S01]  /*3b40*/  HMMA.16816.F32.BF16 R108, R12.reuse, R30, RZ ;  /* 0x0000001e0c6c723c */ /* 0x040fe200000418ff */
[----:B------:R-:W-:Y:S07]  /*3b50*/  LDSM.16.M88.4 R28, [R201] ;  /* 0x00000000c91c783b */ /* 0x000fee0000000200 */
[----:B------:R-:W-:Y:S01]  /*3b60*/  HMMA.16816.F32.BF16 R96, R12, R38, RZ ;  /* 0x000000260c60723c */ /* 0x000fe200000418ff */
[----:B------:R-:W2:Y:S04]  /*3b70*/  LDSM.16.M88.4 R12, [R198] ;  /* 0x00000000c60c783b */ /* 0x000ea80000000200 */
[----:B------:R-:W-:Y:S01]  /*3b80*/  @!PT LDS RZ, [RZ] ;  /* 0x00000000fffff984 */ /* 0x000fe20000000800 */
[----:B------:R-:W-:Y:S01]  /*3b90*/  @!PT LDS RZ, [RZ] ;  /* 0x00000000fffff984 */ /* 0x000fe20000000800 */
[----:B------:R-:W-:Y:S01]  /*3ba0*/  @!PT LDS RZ, [RZ] ;  /* 0x00000000fffff984 */ /* 0x000fe20000000800 */
[----:B------:R3:W-:Y:S01]  /*3bb0*/  LDGSTS.E.BYPASS.LTC128B.128 [R207+0x100], [R22.64], !P2 ;  /* 0x0010000016cf7fae */ /* 0x0007e2000d101d46 */
[----:B------:R-:W-:-:S03]  /*3bc0*/  ISETP.LT.OR P2, PT, R5, 0x31, P1 ;  /* 0x000000310500780c */ /* 0x000fc60000f41670 */
[----:B------:R3:W-:Y:S01]  /*3bd0*/  LDGSTS.E.BYPASS.LTC128B.128 [R207+0x900], [R20.64], !P0 ;  /* 0x0090000014cf7fae */ /* 0x0007e2000c101d46 */
[----:B------:R-:W-:Y:S01]  /*3be0*/  ISETP.LT.OR P0, PT, R5, 0x41, P1 ;  /* 0x000000410500780c */ /* 0x000fe20000f01670 */
[C---:B-1----:R-:W-:Y:S02]  /*3bf0*/  HMMA.16816.F32.BF16 R160, R8.reuse, R34, R52 ;  /* 0x0000002208a0723c */ /* 0x042fe40000041834 */
[----:B------:R1:W-:Y:S06]  /*3c00*/  LDGSTS.E.BYPASS.LTC128B.128 [R207+0x1100], [R18.64], !P3 ;  /* 0x0110000012cf7fae */ /* 0x0003ec000d901d46 */
[----:B------:R1:W-:Y:S04]  /*3c10*/  LDGSTS.E.BYPASS.LTC128B.128 [R207+0x1900], [R16.64], !P2 ;  /* 0x0190000010cf7fae */ /* 0x0003e8000d101d46 */
[----:B------:R4:W-:Y:S04]  /*3c20*/  LDGSTS.E.BYPASS.LTC128B.128 [R207+0x2100], [R2.64], !P0 ;  /* 0x0210000002cf7fae */ /* 0x0009e8000c101d46 */
[----:B------:R-:W-:Y:S01]  /*3c30*/  LDSM.16.M88.4 R52, [R194+0x1000] ;  /* 0x00100000c234783b */ /* 0x000fe20000000200 */
[C---:B------:R-:W-:Y:S03]  /*3c40*/  HMMA.16816.F32.BF16 R36, R8.reuse, R32, R48 ;  /* 0x000000200824723c */ /* 0x040fe60000041830 */
[----:B------:R-:W-:Y:S04]  /*3c50*/  LDSM.16.M88.4 R56, [R194+0x800] ;  /* 0x00080000c238783b */ /* 0x000fe80000000200 */
[----:B------:R-:W-:Y:S04]  /*3c60*/  LDSM.16.M88.4 R60, [R194] ;  /* 0x00000000c23c783b */ /* 0x000fe80000000200 */
[----:B---3--:R-:W3:Y:S01]  /*3c70*/  LDSM.16.M88.4 R20, [R196+0x2000] ;  /* 0x00200000c414783b */ /* 0x008ee20000000200 */
[C---:B------:R-:W-:Y:S03]  /*3c80*/  HMMA.16816.F32.BF16 R76, R8.reuse, R68, R44 ;  /* 0x00000044084c723c */ /* 0x040fe6000004182c */
[----:B------:R-:W5:Y:S04]  /*3c90*/  LDSM.16.M88.4 R48, [R194+0x1800] ;  /* 0x00180000c230783b */ /* 0x000f680000000200 */
[----:B-1----:R-:W1:Y:S04]  /*3ca0*/  LDSM.16.M88.4 R16, [R196] ;  /* 0x00000000c410783b */ /* 0x002e680000000200 */
[----:B------:R-:W1:Y:S01]  /*3cb0*/  LDSM.16.M88.4 R44, [R194+0x2000] ;  /* 0x00200000c22c783b */ /* 0x000e620000000200 */
[C---:B------:R-:W-:Y:S03]  /*3cc0*/  HMMA.16816.F32.BF16 R72, R8.reuse, R64, R72 ;  /* 0x000000400848723c */ /* 0x040fe60000041848 */
[----:B------:R-:W-:Y:S04]  /*3cd0*/  LDSM.16.M88.4 R40, [R191] ;  /* 0x00000000bf28783b */ /* 0x000fe80000000200 */
[----:B------:R-:W0:Y:S01]  /*3ce0*/  LDGDEPBAR ;  /* 0x00000000000079af */ /* 0x000e220000000000 */
[----:B------:R-:W-:Y:S08]  /*3cf0*/  HMMA.16816.F32.BF16 R84, R8, R70, R84 ;  /* 0x000000460854723c */ /* 0x000ff00000041854 */
[----:B--2---:R-:W-:Y:S08]  /*3d00*/  HMMA.16816.F32.BF16 R144, R12, R68, R144 ;  /* 0x000000440c90723c */ /* 0x004ff00000041890 */
[C---:B------:R-:W-:Y:S08]  /*3d10*/  HMMA.16816.F32.BF16 R92, R8.reuse, R28, R92 ;  /* 0x0000001c085c723c */ /* 0x040ff0000004185c */
[----:B------:R-:W-:Y:S08]  /*3d20*/  HMMA.16816.F32.BF16 R80, R8, R66, R80 ;  /* 0x000000420850723c */ /* 0x000ff00000041850 */
[C---:B------:R-:W-:Y:S08]  /*3d30*/  HMMA.16816.F32.BF16 R148, R12.reuse, R64, R148 ;  /* 0x000000400c94723c */ /* 0x040ff00000041894 */
[----:B------:R-:W-:Y:S08]  /*3d40*/  HMMA.16816.F32.BF16 R68, R12, R70, R124 ;  /* 0x000000460c44723c */ /* 0x000ff0000004187c */
[----:B------:R-:W-:Y:S08]  /*3d50*/  HMMA.16816.F32.BF16 R88, R8, R24, R88 ;  /* 0x000000180858723c */ /* 0x000ff00000041858 */
[C---:B------:R-:W-:Y:S08]  /*3d60*/  HMMA.16816.F32.BF16 R64, R12.reuse, R66, R116 ;  /* 0x000000420c40723c */ /* 0x040ff00000041874 */
[C---:B------:R-:W-:Y:S08]  /*3d70*/  HMMA.16816.F32.BF16 R152, R12.reuse, R32, R112 ;  /* 0x000000200c98723c */ /* 0x040ff00000041870 */
[----:B------:R-:W-:Y:S01]  /*3d80*/  HMMA.16816.F32.BF16 R128, R12, R34, R128 ;  /* 0x000000220c80723c */ /* 0x000fe20000041880 */
[----:B------:R-:W-:Y:S07]  /*3d90*/  LDSM.16.M88.4 R32, [R191+0x1000] ;  /* 0x00100000bf20783b */ /* 0x000fee0000000200 */
[----:B------:R-:W-:Y:S08]  /*3da0*/  HMMA.16816.F32.BF16 R140, R8, R30, R140 ;  /* 0x0000001e088c723c */ /* 0x000ff0000004188c */
[----:B------:R-:W-:Y:S08]  /*3db0*/  HMMA.16816.F32.BF16 R156, R12, R28, R104 ;  /* 0x0000001c0c9c723c */ /* 0x000ff00000041868 */
[----:B------:R-:W-:Y:S01]  /*3dc0*/  HMMA.16816.F32.BF16 R136, R8, R26, R136 ;  /* 0x0000001a0888723c */ /* 0x000fe20000041888 */
[----:B------:R-:W-:Y:S07]  /*3dd0*/  LDSM.16.M88.4 R8, [R197+0x2000] ;  /* 0x00200000c508783b */ /* 0x000fee0000000200 */
[C---:B------:R-:W-:Y:S01]  /*3de0*/  HMMA.16816.F32.BF16 R132, R12.reuse, R30, R108 ;  /* 0x0000001e0c84723c */ /* 0x040fe2000004186c */
[----:B------:R-:W2:Y:S07]  /*3df0*/  LDSM.16.M88.4 R28, [R191+0x1800] ;  /* 0x00180000bf1c783b */ /* 0x000eae0000000200 */
[C---:B------:R-:W-:Y:S08]  /*3e00*/  HMMA.16816.F32.BF16 R164, R12.reuse, R24, R100 ;  /* 0x000000180ca4723c */ /* 0x040ff00000041864 */
[----:B------:R-:W-:Y:S01]  /*3e10*/  HMMA.16816.F32.BF16 R124, R12, R26, R96 ;  /* 0x0000001a0c7c723c */ /* 0x000fe20000041860 */
[----:B------:R-:W2:Y:S04]  /*3e20*/  LDSM.16.M88.4 R12, [R197] ;  /* 0x00000000c50c783b */ /* 0x000ea80000000200 */
[----:B------:R-:W2:Y:S03]  /*3e30*/  LDSM.16.M88.4 R24, [R191+0x2000] ;  /* 0x00200000bf18783b */ /* 0x000ea60000000200 */
[----:B---3--:R-:W-:Y:S01]  /*3e40*/  HMMA.16816.F32.BF16 R108, R20, R52, R36 ;  /* 0x00000034146c723c */ /* 0x008fe20000041824 */
[----:B------:R-:W3:Y:S01]  /*3e50*/  LDSM.16.M88.4 R36, [R191+0x800] ;  /* 0x00080000bf24783b */ /* 0x000ee20000000200 */
[----:B------:R-:W-:Y:S01]  /*3e60*/  LOP3.LUT R204, R204, 0xfffdffff, RZ, 0xc0, !PT ;  /* 0xfffdffffcccc7812 */ /* 0x000fe200078ec0ff */
[----:B------:R-:W-:-:S05]  /*3e70*/  DEPBAR.LE SB0, 0x0 ;  /* 0x000080000000791a */ /* 0x000fca0000000000 */
[C---:B------:R-:W-:Y:S08]  /*3e80*/  HMMA.16816.F32.BF16 R112, R20.reuse, R56, R72 ;  /* 0x000000381470723c */ /* 0x040ff00000041848 */
[C---:B------:R-:W-:Y:S08]  /*3e90*/  HMMA.16816.F32.BF16 R116, R20.reuse, R60, R76 ;  /* 0x0000003c1474723c */ /* 0x040ff0000004184c */
[----:B-----5:R-:W-:Y:S08]  /*3ea0*/  HMMA.16816.F32.BF16 R104, R20, R48, R92 ;  /* 0x000000301468723c */ /* 0x020ff0000004185c */
[----:B-1----:R-:W-:Y:S08]  /*3eb0*/  HMMA.16816.F32.BF16 R72, R16, R62, R68 ;  /* 0x0000003e1048723c */ /* 0x002ff00000041844 */
[C---:B------:R-:W-:Y:S08]  /*3ec0*/  HMMA.16816.F32.BF16 R100, R20.reuse, R44, R88 ;  /* 0x0000002c1464723c */ /* 0x040ff00000041858 */
[C---:B------:R-:W-:Y:S08]  /*3ed0*/  HMMA.16816.F32.BF16 R96, R20.reuse, R62, R84 ;  /* 0x0000003e1460723c */ /* 0x040ff00000041854 */
[----:B------:R-:W-:Y:S08]  /*3ee0*/  HMMA.16816.F32.BF16 R92, R20, R58, R80 ;  /* 0x0000003a145c723c */ /* 0x000ff00000041850 */
[C---:B------:R-:W-:Y:S08]  /*3ef0*/  HMMA.16816.F32.BF16 R76, R16.reuse, R60, R144 ;  /* 0x0000003c104c723c */ /* 0x040ff00000041890 */
[C---:B------:R-:W-:Y:S08]  /*3f00*/  HMMA.16816.F32.BF16 R68, R16.reuse, R56, R148 ;  /* 0x000000381044723c */ /* 0x040ff00000041894 */
[----:B------:R-:W-:Y:S08]  /*3f10*/  HMMA.16816.F32.BF16 R64, R16, R58, R64 ;  /* 0x0000003a1040723c */ /* 0x000ff00000041840 */
[----:B------:R-:W-:Y:S08]  /*3f20*/  HMMA.16816.F32.BF16 R88, R20, R54, R160 ;  /* 0x000000361458723c */ /* 0x000ff000000418a0 */
[C---:B------:R-:W-:Y:S08]  /*3f30*/  HMMA.16816.F32.BF16 R60, R16.reuse, R52, R152 ;  /* 0x00000034103c723c */ /* 0x040ff00000041898 */
[----:B------:R-:W-:Y:S08]  /*3f40*/  HMMA.16816.F32.BF16 R56, R16, R54, R128 ;  /* 0x000000361038723c */ /* 0x000ff00000041880 */
[----:B------:R-:W-:Y:S08]  /*3f50*/  HMMA.16816.F32.BF16 R84, R20, R50, R140 ;  /* 0x000000321454723c */ /* 0x000ff0000004188c */
[----:B------:R-:W-:Y:S08]  /*3f60*/  HMMA.16816.F32.BF16 R52, R16, R48, R156 ;  /* 0x000000301034723c */ /* 0x000ff0000004189c */
[----:B------:R-:W-:Y:S08]  /*3f70*/  HMMA.16816.F32.BF16 R80, R20, R46, R136 ;  /* 0x0000002e1450723c */ /* 0x000ff00000041888 */
[C---:B------:R-:W-:Y:S08]  /*3f80*/  HMMA.16816.F32.BF16 R48, R16.reuse, R50, R132 ;  /* 0x000000321030723c */ /* 0x040ff00000041884 */
[C---:B------:R-:W-:Y:S08]  /*3f90*/  HMMA.16816.F32.BF16 R20, R16.reuse, R44, R164 ;  /* 0x0000002c1014723c */ /* 0x040ff000000418a4 */
[----:B------:R-:W-:Y:S01]  /*3fa0*/  HMMA.16816.F32.BF16 R16, R16, R46, R124 ;  /* 0x0000002e1010723c */ /* 0x000fe2000004187c */
[----:B------:R-:W-:-:S02]  /*3fb0*/  @P5 LOP3.LUT R204, R204, 0x20000, RZ, 0xfc, !PT ;  /* 0x00020000cccc5812 */ /* 0x000fc400078efcff */
[----:B------:R-:W-:Y:S02]  /*3fc0*/  ISETP.GT.AND P0, PT, R122, R176, PT ;  /* 0x000000b07a00720c */ /* 0x000fe40003f04270 */
[----:B------:R-:W-:Y:S02]  /*3fd0*/  ISETP.GT.AND P4, PT, R174, 0x4f, PT ;  /* 0x0000004fae00780c */ /* 0x000fe40003f84270 */
[----:B------:R-:W-:Y:S01]  /*3fe0*/  LOP3.LUT R204, R204, 0xffffffbf, RZ, 0xc0, !PT ;  /* 0xffffffbfcccc7812 */ /* 0x000fe200078ec0ff */
[C---:B--2---:R-:W-:Y:S03]  /*3ff0*/  HMMA.16816.F32.BF16 R104, R8.reuse, R28, R104 ;  /* 0x0000001c0868723c */ /* 0x044fe60000041868 */
[----:B------:R-:W-:Y:S01]  /*4000*/  @P6 LOP3.LUT R204, R204, 0x40, RZ, 0xfc, !PT ;  /* 0x00000040cccc6812 */ /* 0x000fe200078efcff */
[----:B------:R-:W-:Y:S03]  /*4010*/  BSSY B0, `(.L_x_2537) ;  /* 0x0000053000007945 */ /* 0x000fe60003800000 */
[----:B------:R-:W-:Y:S01]  /*4020*/  LOP3.LUT R204, R204, 0xffff7fff, RZ, 0xc0, !PT ;  /* 0xffff7fffcccc7812 */ /* 0x000fe200078ec0ff */
[----:B------:R-:W-:Y:S03]  /*4030*/  HMMA.16816.F32.BF16 R84, R8, R30, R84 ;  /* 0x0000001e0854723c */ /* 0x000fe60000041854 */
[----:B------:R-:W-:-:S05]  /*4040*/  @P4 LOP3.LUT R204, R204, 0x8000, RZ, 0xfc, !PT ;  /* 0x00008000cccc4812 */ /* 0x000fca00078efcff */
[C---:B------:R-:W-:Y:S08]  /*4050*/  HMMA.16816.F32.BF16 R52, R12.reuse, R28, R52 ;  /* 0x0000001c0c34723c */ /* 0x040ff00000041834 */
[----:B------:R-:W-:Y:S08]  /*4060*/  HMMA.16816.F32.BF16 R48, R12, R30, R48 ;  /* 0x0000001e0c30723c */ /* 0x000ff00000041830 */
[C---:B------:R-:W-:Y:S08]  /*4070*/  HMMA.16816.F32.BF16 R44, R8.reuse, R42, R96 ;  /* 0x0000002a082c723c */ /* 0x040ff00000041860 */
[C---:B------:R-:W-:Y:S08]  /*4080*/  HMMA.16816.F32.BF16 R100, R8.reuse, R24, R100 ;  /* 0x000000180864723c */ /* 0x040ff00000041864 */
[----:B------:R-:W-:Y:S08]  /*4090*/  HMMA.16816.F32.BF16 R80, R8, R26, R80 ;  /* 0x0000001a0850723c */ /* 0x000ff00000041850 */
[----:B------:R-:W-:Y:S08]  /*40a0*/  HMMA.16816.F32.BF16 R28, R12, R24, R20 ;  /* 0x000000180c1c723c */ /* 0x000ff00000041814 */
[C---:B------:R-:W-:Y:S08]  /*40b0*/  HMMA.16816.F32.BF16 R116, R8.reuse, R40, R116 ;  /* 0x000000280874723c */ /* 0x040ff00000041874 */
[C---:B---3--:R-:W-:Y:S08]  /*40c0*/  HMMA.16816.F32.BF16 R112, R8.reuse, R36, R112 ;  /* 0x000000240870723c */ /* 0x048ff00000041870 */
        /* <DEDUP_REMOVED lines=13> */
[----:B----4-:R-:W-:Y:S01]  /*41a0*/  IADD3 R2, R174, R121, R175 ;  /* 0x00000079ae027210 */ /* 0x010fe20007ffe0af */
        /* <DEDUP_REMOVED lines=27> */
.L_x_2730:
        /* <DEDUP_REMOVED lines=23> */
.L_x_2731:
[----:B---3--:R-:W-:Y:S02]  /*44d0*/  ISETP.GE.AND P1, PT, R205, c[0x0][0x1d4], PT ;  /* 0x00007500cd007a0c */ /* 0x008fe40003f26270 */
[----:B--2---:R-:W-:-:S05]  /*44e0*/  IADD3 R2, P0, R0, R123, RZ ;  /* 0x0000007b00027210 */ /* 0x004fca0007f1e0ff */
[----:B-1----:R-:W-:-:S06]  /*44f0*/  IMAD.X R3, R5, 0x1, R6, P0 ;  /* 0x0000000105037824 */ /* 0x002fcc00000e0606 */
[----:B------:R-:W-:Y:S01]  /*4500*/  @!PT LDS RZ, [RZ] ;  /* 0x00000000fffff984 */ /* 0x000fe20000000800 */
[----:B------:R-:W-:Y:S01]  /*4510*/  @!PT LDS RZ, [RZ] ;  /* 0x00000000fffff984 */ /* 0x000fe20000000800 */
[----:B------:R-:W-:Y:S01]  /*4520*/  @!PT LDS RZ, [RZ] ;  /* 0x00000000fffff984 */ /* 0x000fe20000000800 */
[----:B------:R1:W-:Y:S02]  /*4530*/  LDGSTS.E.BYPASS.LTC128B.128 [R207+0x4900], [R2.64], !P1 ;  /* 0x0490000002cf7fae */ /* 0x0003e4000c901d46 */
.L_x_2538:
[----:B----4-:R-:W-:Y:S05]  /*4540*/  BSYNC B0 ;  /* 0x0000000000007941 */ /* 0x010fea0003800000 */
.L_x_2537:
        /* <DEDUP_REMOVED lines=8> */
[----:B------:R-:W-:Y:S01]  /*45d0*/  IADD3 R12, -R248, R4, RZ ;  /* 0x00000004f80c7210 */ /* 0x000fe20007ffe1ff */
        /* <DEDUP_REMOVED lines=10> */
.L_x_2732:
        /* <DEDUP_REMOVED lines=17> */
.L_x_2544:
[----:B------:R-:W-:-:S04]  /*4790*/  MOV R3, c[0x0][0x32c] ;  /* 0x0000cb0000037a02 */ /* 0x000fc80000000f00 */
[----:B------:R-:W-:-:S13]  /*47a0*/  ISETP.NE.AND P0, PT, R3, 0x1, PT ;  /* 0x000000010300780c */ /* 0x000fda0003f05270 */
[----:B------:R-:W-:-:S05]  /*47b0*/  @P0 IMAD.HI.U32 R3, R2, c[0x0][0x330], RZ ;  /* 0x0000cc0002030a27 */ /* 0x000fca00078e00ff */
[----:B------:R-:W-:Y:S02]  /*47c0*/  @P0 SHF.R.U32.HI R2, RZ, c[0x0][0x334], R3 ;  /* 0x0000cd00ff020a19 */ /* 0x000fe40000011603 */
.L_x_2545:
[----:B------:R-:W-:Y:S05]  /*47d0*/  BSYNC B0 ;  /* 0x0000000000007941 */ /* 0x000fea0003800000 */
.L_x_2543:
[----:B------:R-:W-:-:S05]  /*47e0*/  IMAD R2, R2, c[0x0][0x32c], R12 ;  /* 0x0000cb0002027a24 */ /* 0x000fca00078e020c */
[----:B------:R-:W-:Y:S02]  /*47f0*/  IADD3 R3, R2, c[0x0][0x32c], RZ ;  /* 0x0000cb0002037a10 */ /* 0x000fe40007ffe0ff */
[----:B------:R-:W-:Y:S02]  /*4800*/  IMNMX R0, R0, R2, !PT ;  /* 0x0000000200007217 */ /* 0x000fe40007800200 */
[----:B------:R-:W-:Y:S02]  /*4810*/  IMNMX R5, R5, R3, PT ;  /* 0x0000000305057217 */ /* 0x000fe40003800200 */
.L_x_2542:
[----:B------:R-:W-:Y:S05]  /*4820*/  BRA.DIV ~URZ, `(.L_x_2546) ;  /* 0x00016d027f007947 */ /* 0x000fea000b800000 */
[----:B------:R2:W3:Y:S02]  /*4830*/  SHFL.IDX PT, R2, R8, 0x1, 0x1c1f ;  /* 0x003c1f0008027f89 */ /* 0x0004e400000e0000 */
.L_x_2733:
[----:B------:R-:W-:Y:S02]  /*4840*/  IMAD.MOV.U32 R3, RZ, RZ, c[0x0][0x32c] ;  /* 0x0000cb00ff037624 */ /* 0x000fe400078e00ff */
[----:B---3--:R-:W-:-:S03]  /*4850*/  IMAD.IADD R6, R10, 0x1, R2 ;  /* 0x000000010a067824 */ /* 0x008fc600078e0202 */
[----:B------:R-:W-:Y:S02]  /*4860*/  ISETP.GE.AND P0, PT, R3, 0x1, PT ;  /* 0x000000010300780c */ /* 0x000fe40003f06270 */
[----:B------:R-:W-:-:S04]  /*4870*/  IADD3 R3, R9, R2, RZ ;  /* 0x0000000209037210 */ /* 0x000fc80007ffe0ff */
[----:B------:R-:W-:-:S07]  /*4880*/  IMNMX R7, R11, R3, PT ;  /* 0x000000030b077217 */ /* 0x000fce0003800200 */
        /* <DEDUP_REMOVED lines=12> */
.L_x_2549:
[----:B------:R-:W-:-:S04]  /*4950*/  MOV R3, c[0x0][0x32c] ;  /* 0x0000cb0000037a02 */ /* 0x000fc80000000f00 */
[----:B------:R-:W-:-:S13]  /*4960*/  ISETP.NE.AND P0, PT, R3, 0x1, PT ;  /* 0x000000010300780c */ /* 0x000fda0003f05270 */
[----:B------:R-:W-:-:S05]  /*4970*/  @P0 IMAD.HI.U32 R3, R2, c[0x0][0x330], RZ ;  /* 0x0000cc0002030a27 */ /* 0x000fca00078e00ff */
[----:B------:R-:W-:Y:S02]  /*4980*/  @P0 SHF.R.U32.HI R2, RZ, c[0x0][0x334], R3 ;  /* 0x0000cd00ff020a19 */ /* 0x000fe40000011603 */
.L_x_2550:
[----:B------:R-:W-:Y:S05]  /*4990*/  BSYNC B0 ;  /* 0x0000000000007941 */ /* 0x000fea0003800000 */
.L_x_2548:
[----:B------:R-:W-:-:S05]  /*49a0*/  IMAD R2, R2, c[0x0][0x32c], R12 ;  /* 0x0000cb0002027a24 */ /* 0x000fca00078e020c */
[----:B------:R-:W-:Y:S02]  /*49b0*/  IADD3 R3, R2, c[0x0][0x32c], RZ ;  /* 0x0000cb0002037a10 */ /* 0x000fe40007ffe0ff */
[----:B------:R-:W-:Y:S02]  /*49c0*/  IMNMX R6, R6, R2, !PT ;  /* 0x0000000206067217 */ /* 0x000fe40007800200 */
[----:B------:R-:W-:Y:S02]  /*49d0*/  IMNMX R7, R7, R3, PT ;  /* 0x0000000307077217 */ /* 0x000fe40003800200 */
.L_x_2547:
        /* <DEDUP_REMOVED lines=18> */
[----:B------:R-:W-:Y:S02]  /*4b00*/  ISETP.GT.AND P0, PT, R0, 0x9, !P1 ;  /* 0x000000090000780c */ /* 0x000fe40004f04270 */
[----:B------:R-:W-:Y:S02]  /*4b10*/  ISETP.GE.AND P2, PT, R4, 0x41, PT ;  /* 0x000000410400780c */ /* 0x000fe40003f46270 */
[----:B------:R-:W-:Y:S02]  /*4b20*/  ISETP.LT.OR P0, PT, R5, 0xa, P0 ;  /* 0x0000000a0500780c */ /* 0x000fe40000701670 */
[----:B------:R-:W-:-:S02]  /*4b30*/  @P1 LOP3.LUT R204, R204, 0x200, RZ, 0xfc, !PT ;  /* 0x00000200cccc1812 */ /* 0x000fc400078efcff */
        /* <DEDUP_REMOVED lines=69> */
[----:B------:R-:W-:-:S13]  /*4f90*/  ISETP.GE.AND P0, PT, R4, 0x49, PT ;  /* 0x000000490400780c */ /* 0x000fda0003f06270 */
[----:B------:R-:W-:Y:S02]  /*4fa0*/  @P0 LOP3.LUT R204, R204, 0x800, RZ, 0xfc, !PT ;  /* 0x00000800cccc0812 */ /* 0x000fe400078efcff */
[----:B------:R-:W-:Y:S02]  /*4fb0*/  ISETP.GT.AND P0, PT, R0, 0x48, !P0 ;  /* 0x000000480000780c */ /* 0x000fe40004704270 */
[----:B------:R-:W-:Y:S02]  /*4fc0*/  LOP3.LUT R204, R204, 0xffffefff, RZ, 0xc0, !PT ;  /* 0xffffefffcccc7812 */ /* 0x000fe400078ec0ff */
[----:B------:R-:W-:-:S04]  /*4fd0*/  ISETP.LT.OR P0, PT, R5, 0x49, P0 ;  /* 0x000000490500780c */ /* 0x000fc80000701670 */
[----:B------:R-:W-:Y:S02]  /*4fe0*/  FSEL R167, R24, -INF , !P0 ;  /* 0xff80000018a77808 */ /* 0x000fe40004000000 */
[----:B------:R-:W-:-:S13]  /*4ff0*/  ISETP.GE.AND P0, PT, R4, 0x1, PT ;  /* 0x000000010400780c */ /* 0x000fda0003f06270 */
[----:B------:R-:W-:Y:S02]  /*5000*/  @P0 LOP3.LUT R204, R204, 0x1000, RZ, 0xfc, !PT ;  /* 0x00001000cccc0812 */ /* 0x000fe400078efcff */
[----:B------:R-:W-:Y:S02]  /*5010*/  ISETP.GT.AND P0, PT, R0, RZ, !P0 ;  /* 0x000000ff0000720c */ /* 0x000fe40004704270 */
[----:B------:R-:W-:Y:S02]  /*5020*/  LOP3.LUT R204, R204, 0xffffdfff, RZ, 0xc0, !PT ;  /* 0xffffdfffcccc7812 */ /* 0x000fe400078ec0ff */
        /* <DEDUP_REMOVED lines=8> */
[----:B------:R3:W4:Y:S02]  /*50b0*/  SHFL.IDX PT, R3, R8, 0x2, 0x1c1f ;  /* 0x005c1f0008037f89 */ /* 0x00072400000e0000 */
.L_x_2734:
        /* <DEDUP_REMOVED lines=17> */
.L_x_2554:
[----:B------:R-:W-:-:S04]  /*51d0*/  MOV R4, c[0x0][0x32c] ;  /* 0x0000cb0000047a02 */ /* 0x000fc80000000f00 */
[----:B------:R-:W-:-:S13]  /*51e0*/  ISETP.NE.AND P0, PT, R4, 0x1, PT ;  /* 0x000000010400780c */ /* 0x000fda0003f05270 */
[----:B------:R-:W-:-:S05]  /*51f0*/  @P0 IMAD.HI.U32 R4, R3, c[0x0][0x330], RZ ;  /* 0x0000cc0003040a27 */ /* 0x000fca00078e00ff */
[----:B------:R-:W-:Y:S02]  /*5200*/  @P0 SHF.R.U32.HI R3, RZ, c[0x0][0x334], R4 ;  /* 0x0000cd00ff030a19 */ /* 0x000fe40000011604 */
.L_x_2555:
[----:B------:R-:W-:Y:S05]  /*5210*/  BSYNC B0 ;  /* 0x0000000000007941 */ /* 0x000fea0003800000 */
.L_x_2553:
[----:B------:R-:W-:-:S05]  /*5220*/  IMAD R3, R3, c[0x0][0x32c], R12 ;  /* 0x0000cb0003037a24 */ /* 0x000fca00078e020c */
[----:B------:R-:W-:Y:S02]  /*5230*/  IADD3 R4, R3, c[0x0][0x32c], RZ ;  /* 0x0000cb0003047a10 */ /* 0x000fe40007ffe0ff */
[----:B------:R-:W-:Y:S02]  /*5240*/  IMNMX R0, R0, R3, !PT ;  /* 0x0000000300007217 */ /* 0x000fe40007800200 */
[----:B------:R-:W-:Y:S02]  /*5250*/  IMNMX R2, R2, R4, PT ;  /* 0x0000000402027217 */ /* 0x000fe40003800200 */
.L_x_2552:
[----:B------:R-:W-:Y:S02]  /*5260*/  LOP3.LUT P0, RZ, R204, 0x400, RZ, 0xc0, !PT ;  /* 0x00000400ccff7812 */ /* 0x000fe4000780c0ff */
[----:B------:R-:W-:Y:S02]  /*5270*/  P2R R3, PR, RZ, 0x40 ;  /* 0x00000040ff037803 */ /* 0x000fe40000000000 */
        /* <DEDUP_REMOVED lines=73> */
[----:B------:R-:W-:Y:S02]  /*5710*/  ISETP.GT.AND P0, PT, R0, RZ, !P6 ;  /* 0x000000ff0000720c */ /* 0x000fe40007704270 */
[----:B------:R-:W-:Y:S02]  /*5720*/  ISETP.NE.AND P6, PT, R3, RZ, PT ;  /* 0x000000ff0300720c */ /* 0x000fe40003fc5270 */
        /* <DEDUP_REMOVED lines=74> */
.L_x_2735:
        /* <DEDUP_REMOVED lines=17> */
.L_x_2559:
[----:B------:R-:W-:-:S04]  /*5ce0*/  MOV R4, c[0x0][0x32c] ;  /* 0x0000cb0000047a02 */ /* 0x000fc80000000f00 */
[----:B------:R-:W-:-:S13]  /*5cf0*/  ISETP.NE.AND P0, PT, R4, 0x1, PT ;  /* 0x000000010400780c */ /* 0x000fda0003f05270 */
[----:B------:R-:W-:-:S05]  /*5d00*/  @P0 IMAD.HI.U32 R4, R3, c[0x0][0x330], RZ ;  /* 0x0000cc0003040a27 */ /* 0x000fca00078e00ff */
[----:B------:R-:W-:Y:S02]  /*5d10*/  @P0 SHF.R.U32.HI R3, RZ, c[0x0][0x334], R4 ;  /* 0x0000cd00ff030a19 */ /* 0x000fe40000011604 */
.L_x_2560:
[----:B------:R-:W-:Y:S05]  /*5d20*/  BSYNC B0 ;  /* 0x0000000000007941 */ /* 0x000fea0003800000 */
.L_x_2558:
[----:B------:R-:W-:-:S05]  /*5d30*/  IMAD R3, R3, c[0x0][0x32c], R12 ;  /* 0x0000cb0003037a24 */ /* 0x000fca00078e020c */
[----:B------:R-:W-:Y:S02]  /*5d40*/  IADD3 R4, R3, c[0x0][0x32c], RZ ;  /* 0x0000cb0003047a10 */ /* 0x000fe40007ffe0ff */
[----:B------:R-:W-:Y:S02]  /*5d50*/  IMNMX R0, R0, R3, !PT ;  /* 0x0000000300007217 */ /* 0x000fe40007800200 */
[----:B------:R-:W-:Y:S02]  /*5d60*/  IMNMX R2, R2, R4, PT ;  /* 0x0000000402027217 */ /* 0x000fe40003800200 */
.L_x_2557:
[----:B------:R-:W-:Y:S02]  /*5d70*/  LOP3.LUT P0, RZ, R204, 0x400, RZ, 0xc0, !PT ;  /* 0x00000400ccff7812 */ /* 0x000fe4000780c0ff */
[----:B------:R-:W-:Y:S02]  /*5d80*/  FMNMX.FTZ R3, R33, R34, !PT ;  /* 0x0000002221037209 */ /* 0x000fe40007810000 */
[----:B------:R-:W-:Y:S02]  /*5d90*/  ISETP.GT.AND P0, PT, R0, 0x8, !P0 ;  /* 0x000000080000780c */ /* 0x000fe40004704270 */
[----:B------:R-:W-:-:S02]  /*5da0*/  FMNMX.FTZ R3, R36, R3, !PT ;  /* 0x0000000324037209 */ /* 0x000fc40007810000 */
[----:B------:R-:W-:Y:S02]  /*5db0*/  ISETP.LT.OR P0, PT, R2, 0x9, P0 ;  /* 0x000000090200780c */ /* 0x000fe40000701670 */
[----:B------:R-:W-:Y:S02]  /*5dc0*/  FMNMX.FTZ R3, R37, R3, !PT ;  /* 0x0000000325037209 */ /* 0x000fe40007810000 */
[----:B------:R-:W-:Y:S02]  /*5dd0*/  FSEL R11, R46, -INF , !P0 ;  /* 0xff8000002e0b7808 */ /* 0x000fe40004000000 */
[----:B------:R-:W-:Y:S02]  /*5de0*/  LOP3.LUT P0, RZ, R204, 0x200, RZ, 0xc0, !PT ;  /* 0x00000200ccff7812 */ /* 0x000fe4000780c0ff */
[----:B------:R-:W-:Y:S02]  /*5df0*/  FMNMX.FTZ R3, R39, R3, !PT ;  /* 0x0000000327037209 */ /* 0x000fe40007810000 */
[----:B------:R-:W-:-:S02]  /*5e00*/  ISETP.GT.AND P0, PT, R0, 0x9, !P0 ;  /* 0x000000090000780c */ /* 0x000fc40004704270 */
[----:B------:R-:W-:Y:S02]  /*5e10*/  FMNMX.FTZ R3, R44, R3, !PT ;  /* 0x000000032c037209 */ /* 0x000fe40007810000 */
[----:B------:R-:W-:Y:S02]  /*5e20*/  ISETP.LT.OR P0, PT, R2, 0xa, P0 ;  /* 0x0000000a0200780c */ /* 0x000fe40000701670 */
[----:B------:R-:W-:Y:S02]  /*5e30*/  FMNMX.FTZ R3, R48, R3, !PT ;  /* 0x0000000330037209 */ /* 0x000fe40007810000 */
[----:B------:R-:W-:Y:S02]  /*5e40*/  FSEL R32, R47, -INF , !P0 ;  /* 0xff8000002f207808 */ /* 0x000fe40004000000 */
[----:B------:R-:W-:Y:S02]  /*5e50*/  LOP3.LUT P0, RZ, R204, 0x100, RZ, 0xc0, !PT ;  /* 0x00000100ccff7812 */ /* 0x000fe4000780c0ff */
[----:B------:R-:W-:-:S02]  /*5e60*/  FMNMX.FTZ R3, R94, R3, !PT ;  /* 0x000000035e037209 */ /* 0x000fc40007810000 */
[----:B------:R-:W-:Y:S02]  /*5e70*/  ISETP.GT.AND P0, PT, R0, 0x10, !P0 ;  /* 0x000000100000780c */ /* 0x000fe40004704270 */
[----:B------:R-:W-:Y:S02]  /*5e80*/  FMNMX.FTZ R3, R126, R3, !PT ;  /* 0x000000037e037209 */ /* 0x000fe40007810000 */
[----:B------:R-:W-:Y:S02]  /*5e90*/  ISETP.LT.OR P0, PT, R2, 0x11, P0 ;  /* 0x000000110200780c */ /* 0x000fe40000701670 */
[----:B------:R-:W-:Y:S02]  /*5ea0*/  FMNMX.FTZ R3, R127, R3, !PT ;  /* 0x000000037f037209 */ /* 0x000fe40007810000 */
[----:B------:R-:W-:Y:S02]  /*5eb0*/  FSEL R60, R114, -INF , !P0 ;  /* 0xff800000723c7808 */ /* 0x000fe40004000000 */
[----:B------:R-:W-:-:S02]  /*5ec0*/  LOP3.LUT P0, RZ, R204, 0x80, RZ, 0xc0, !PT ;  /* 0x00000080ccff7812 */ /* 0x000fc4000780c0ff */
[----:B------:R-:W-:Y:S02]  /*5ed0*/  FMNMX.FTZ R3, R128, R3, !PT ;  /* 0x0000000380037209 */ /* 0x000fe40007810000 */
[----:B------:R-:W-:Y:S02]  /*5ee0*/  ISETP.GT.AND P0, PT, R0, 0x11, !P0 ;  /* 0x000000110000780c */ /* 0x000fe40004704270 */
[----:B------:R-:W-:Y:S02]  /*5ef0*/  FMNMX.FTZ R3, R129, R3, !PT ;  /* 0x0000000381037209 */ /* 0x000fe40007810000 */
[----:B------:R-:W-:Y:S02]  /*5f00*/  ISETP.LT.OR P0, PT, R2, 0x12, P0 ;  /* 0x000000120200780c */ /* 0x000fe40000701670 */
[----:B------:R-:W-:Y:S02]  /*5f10*/  FMNMX.FTZ R3, R153, R3, !PT ;  /* 0x0000000399037209 */ /* 0x000fe40007810000 */
[----:B------:R-:W-:-:S02]  /*5f20*/  FSEL R62, R115, -INF , !P0 ;  /* 0xff800000733e7808 */ /* 0x000fc40004000000 */
[----:B------:R-:W-:Y:S02]  /*5f30*/  LOP3.LUT P0, RZ, R204, 0x20, RZ, 0xc0, !PT ;  /* 0x00000020ccff7812 */ /* 0x000fe4000780c0ff */
[----:B------:R-:W-:Y:S02]  /*5f40*/  FMNMX.FTZ R3, R152, R3, !PT ;  /* 0x0000000398037209 */ /* 0x000fe40007810000 */
[----:B------:R-:W-:Y:S02]  /*5f50*/  ISETP.GT.AND P0, PT, R0, 0x18, !P0 ;  /* 0x000000180000780c */ /* 0x000fe40004704270 */
[----:B------:R-:W-:Y:S02]  /*5f60*/  FMNMX.FTZ R3, R151, R3, !PT ;  /* 0x0000000397037209 */ /* 0x000fe40007810000 */
[----:B------:R-:W-:Y:S02]  /*5f70*/  ISETP.LT.OR P0, PT, R2, 0x19, P0 ;  /* 0x000000190200780c */ /* 0x000fe40000701670 */
[----:B------:R-:W-:-:S02]  /*5f80*/  FMNMX.FTZ R3, R150, R3, !PT ;  /* 0x0000000396037209 */ /* 0x000fc40007810000 */
[----:B------:R-:W-:Y:S02]  /*5f90*/  FSEL R63, R98, -INF , !P0 ;  /* 0xff800000623f7808 */ /* 0x000fe40004000000 */
        /* <DEDUP_REMOVED lines=40> */
[C---:B------:R-:W-:Y:S02]  /*6220*/  ISETP.GT.AND P0, PT, R0.reuse, 0x41, !P1 ;  /* 0x000000410000780c */ /* 0x040fe40004f04270 */
[----:B------:R-:W-:Y:S02]  /*6230*/  ISETP.GT.AND P1, PT, R0, RZ, !P5 ;  /* 0x000000ff0000720c */ /* 0x000fe40006f24270 */
[C---:B------:R-:W-:Y:S02]  /*6240*/  ISETP.LT.OR P0, PT, R2.reuse, 0x42, P0 ;  /* 0x000000420200780c */ /* 0x040fe40000701670 */
[----:B------:R-:W-:Y:S02]  /*6250*/  ISETP.LT.OR P1, PT, R2, 0x1, P1 ;  /* 0x000000010200780c */ /* 0x000fe40000f21670 */
[----:B------:R-:W-:-:S02]  /*6260*/  FSEL R156, R103, -INF , !P0 ;  /* 0xff800000679c7808 */ /* 0x000fc40004000000 */
[----:B------:R-:W-:Y:S02]  /*6270*/  ISETP.GT.AND P0, PT, R0, 0x1, !P3 ;  /* 0x000000010000780c */ /* 0x000fe40005f04270 */
[----:B------:R-:W-:Y:S02]  /*6280*/  FSEL R9, R118, -INF , !P1 ;  /* 0xff80000076097808 */ /* 0x000fe40004800000 */
[----:B------:R-:W-:-:S04]  /*6290*/  ISETP.LT.OR P0, PT, R2, 0x2, P0 ;  /* 0x000000020200780c */ /* 0x000fc80000701670 */
[----:B------:R-:W-:Y:S02]  /*62a0*/  FSEL R10, R119, -INF , !P0 ;  /* 0xff800000770a7808 */ /* 0x000fe40004000000 */
[----:B------:R-:W-:Y:S02]  /*62b0*/  ISETP.GT.AND P0, PT, R0, 0x48, !P4 ;  /* 0x000000480000780c */ /* 0x000fe40006704270 */
[----:B------:R-:W-:Y:S02]  /*62c0*/  FMNMX.FTZ R7, R9, R10, !PT ;  /* 0x0000000a09077209 */ /* 0x000fe40007810000 */
[----:B------:R-:W-:Y:S02]  /*62d0*/  ISETP.LT.OR P0, PT, R2, 0x49, P0 ;  /* 0x000000490200780c */ /* 0x000fe40000701670 */
[----:B------:R-:W-:Y:S02]  /*62e0*/  FMNMX.FTZ R7, R11, R7, !PT ;  /* 0x000000070b077209 */ /* 0x000fe40007810000 */
[----:B------:R-:W-:-:S02]  /*62f0*/  FSEL R155, R82, -INF , !P0 ;  /* 0xff800000529b7808 */ /* 0x000fc40004000000 */
[----:B------:R-:W-:Y:S02]  /*6300*/  ISETP.GT.AND P0, PT, R0, 0x49, !P6 ;  /* 0x000000490000780c */ /* 0x000fe40007704270 */
[----:B------:R-:W-:Y:S02]  /*6310*/  FMNMX.FTZ R0, R13, R16, !PT ;  /* 0x000000100d007209 */ /* 0x000fe40007810000 */
[----:B------:R-:W-:Y:S02]  /*6320*/  ISETP.LT.OR P0, PT, R2, 0x4a, P0 ;  /* 0x0000004a0200780c */ /* 0x000fe40000701670 */
        /* <DEDUP_REMOVED lines=60> */
.L_x_2736:
[----:B--2---:R-:W-:Y:S01]  /*66f0*/  FMNMX.FTZ R4, R0, R2, !PT ;  /* 0x0000000200047209 */ /* 0x004fe20007810000 */
[----:B------:R-:W-:Y:S05]  /*6700*/  BRA.DIV ~URZ, `(.L_x_2562) ;  /* 0x00014fd27f007947 */ /* 0x000fea000b800000 */
[----:B-1----:R-:W1:Y:S04]  /*6710*/  SHFL.BFLY PT, R0, R5, 0x2, 0x1f ;  /* 0x0c401f0005007f89 */ /* 0x002e6800000e0000 */
[----:B------:R-:W2:Y:S04]  /*6720*/  SHFL.BFLY PT, R2, R6, 0x2, 0x1f ;  /* 0x0c401f0006027f89 */ /* 0x000ea800000e0000 */
[----:B---34-:R-:W3:Y:S04]  /*6730*/  SHFL.BFLY PT, R8, R7, 0x2, 0x1f ;  /* 0x0c401f0007087f89 */ /* 0x018ee800000e0000 */
        /* <DEDUP_REMOVED lines=10> */
.L_x_2737:
        /* <DEDUP_REMOVED lines=10> */
[----:B------:R-:W-:Y:S01]  /*6880*/  FSEL R3, R3, RZ, P0 ;  /* 0x000000ff03037208 */ /* 0x000fe20000000000 */
[----:B------:R-:W-:Y:S01]  /*6890*/  LDSM.16.MT88.4 R24, [R193] ;  /* 0x00000000c118783b */ /* 0x000fe20000004200 */
[----:B------:R-:W-:Y:S01]  /*68a0*/  FSETP.NEU.FTZ.AND P0, PT, R95, -INF , PT ;  /* 0xff8000005f00780b */ /* 0x000fe20003f1d000 */
[----:B------:R1:W-:Y:S03]  /*68b0*/  MUFU.EX2 R225, R0 ;  /* 0x0000000000e17308 */ /* 0x0003e60000000800 */
[----:B------:R-:W-:-:S02]  /*68c0*/  FSEL R2, R2, RZ, P0 ;  /* 0x000000ff02027208 */ /* 0x000fc40000000000 */
[----:B------:R-:W-:-:S03]  /*68d0*/  FSETP.NEU.FTZ.AND P0, PT, R61, -INF , PT ;  /* 0xff8000003d00780b */ /* 0x000fc60003f1d000 */
[----:B------:R-:W-:-:S04]  /*68e0*/  FFMA.FTZ R5, R36, c[0x0][0x2d0], -R2 ;  /* 0x0000b40024057a23 */ /* 0x000fc80000010802 */
[----:B------:R2:W-:Y:S01]  /*68f0*/  MUFU.EX2 R218, R5 ;  /* 0x0000000500da7308 */ /* 0x0005e20000000800 */
[----:B-1----:R-:W-:-:S07]  /*6900*/  FFMA.FTZ R0, R15, c[0x0][0x2d0], -R4 ;  /* 0x0000b4000f007a23 */ /* 0x002fce0000010804 */
[----:B------:R1:W4:Y:S01]  /*6910*/  MUFU.EX2 R223, R0 ;  /* 0x0000000000df7308 */ /* 0x0003220000000800 */
[----:B--2---:R-:W-:-:S07]  /*6920*/  FFMA.FTZ R5, R37, c[0x0][0x2d0], -R2 ;  /* 0x0000b40025057a23 */ /* 0x004fce0000010802 */
[----:B------:R-:W-:Y:S01]  /*6930*/  MUFU.EX2 R232, R5 ;  /* 0x0000000500e87308 */ /* 0x000fe20000000800 */
[----:B-1----:R-:W-:Y:S01]  /*6940*/  FFMA.FTZ R0, R17, c[0x0][0x2d0], -R4 ;  /* 0x0000b40011007a23 */ /* 0x002fe20000010804 */
[----:B----4-:R-:W-:-:S06]  /*6950*/  F2FP.BF16.PACK_AB R12, R223, R225 ;  /* 0x000000e1df0c723e */ /* 0x010fcc00000010ff */
[----:B------:R1:W-:Y:S02]  /*6960*/  MUFU.EX2 R227, R0 ;  /* 0x0000000000e37308 */ /* 0x0003e40000000800 */
[----:B-1----:R-:W-:-:S06]  /*6970*/  FFMA.FTZ R0, R18, c[0x0][0x2d0], -R4 ;  /* 0x0000b40012007a23 */ /* 0x002fcc0000010804 */
[----:B------:R1:W2:Y:S02]  /*6980*/  MUFU.EX2 R243, R0 ;  /* 0x0000000000f37308 */ /* 0x0002a40000000800 */
[----:B-1----:R-:W-:Y:S01]  /*6990*/  FFMA.FTZ R0, R20, c[0x0][0x2d0], -R4 ;  /* 0x0000b40014007a23 */ /* 0x002fe20000010804 */
[----:B--2---:R-:W-:-:S05]  /*69a0*/  F2FP.BF16.PACK_AB R14, R243, R227 ;  /* 0x000000e3f30e723e */ /* 0x004fca00000010ff */
[----:B------:R1:W-:Y:S02]  /*69b0*/  MUFU.EX2 R246, R0 ;  /* 0x0000000000f67308 */ /* 0x0003e40000000800 */
[----:B-1----:R-:W-:-:S06]  /*69c0*/  FFMA.FTZ R0, R21, c[0x0][0x2d0], -R4 ;  /* 0x0000b40015007a23 */ /* 0x002fcc0000010804 */
[----:B------:R1:W-:Y:S02]  /*69d0*/  MUFU.EX2 R251, R0 ;  /* 0x0000000000fb7308 */ /* 0x0003e40000000800 */
[----:B-1----:R-:W-:Y:S02]  /*69e0*/  FFMA.FTZ R0, R22, c[0x0][0x2d0], -R4 ;  /* 0x0000b40016007a23 */ /* 0x002fe40000010804 */
[----:B------:R-:W-:Y:S04]  /*69f0*/  LDSM.16.MT88.4 R20, [R190] ;  /* 0x00000000be14783b */ /* 0x000fe80000004200 */
[----:B------:R1:W-:Y:S02]  /*6a00*/  MUFU.EX2 R252, R0 ;  /* 0x0000000000fc7308 */ /* 0x0003e40000000800 */
[----:B-1----:R-:W-:-:S06]  /*6a10*/  FFMA.FTZ R0, R13, c[0x0][0x2d0], -R3 ;  /* 0x0000b4000d007a23 */ /* 0x002fcc0000010803 */
[----:B------:R1:W-:Y:S02]  /*6a20*/  MUFU.EX2 R221, R0 ;  /* 0x0000000000dd7308 */ /* 0x0003e40000000800 */
[----:B-1----:R-:W-:-:S06]  /*6a30*/  FFMA.FTZ R0, R16, c[0x0][0x2d0], -R3 ;  /* 0x0000b40010007a23 */ /* 0x002fcc0000010803 */
[----:B------:R1:W2:Y:S02]  /*6a40*/  MUFU.EX2 R219, R0 ;  /* 0x0000000000db7308 */ /* 0x0002a40000000800 */
[--C-:B-1----:R-:W-:Y:S01]  /*6a50*/  FFMA.FTZ R0, R19, c[0x0][0x2d0], -R3.reuse ;  /* 0x0000b40013007a23 */ /* 0x102fe20000010803 */
[----:B--2---:R-:W-:Y:S01]  /*6a60*/  F2FP.BF16.PACK_AB R13, R219, R221 ;  /* 0x000000dddb0d723e */ /* 0x004fe200000010ff */
[----:B------:R-:W1:Y:S04]  /*6a70*/  LDSM.16.MT88.4 R16, [R192] ;  /* 0x00000000c010783b */ /* 0x000e680000004200 */
[----:B------:R2:W-:Y:S02]  /*6a80*/  MUFU.EX2 R222, R0 ;  /* 0x0000000000de7308 */ /* 0x0005e40000000800 */
[----:B--2---:R-:W-:-:S06]  /*6a90*/  FFMA.FTZ R0, R35, c[0x0][0x2d0], -R3 ;  /* 0x0000b40023007a23 */ /* 0x004fcc0000010803 */
[----:B------:R2:W4:Y:S02]  /*6aa0*/  MUFU.EX2 R239, R0 ;  /* 0x0000000000ef7308 */ /* 0x0005240000000800 */
[----:B--2---:R-:W-:Y:S01]  /*6ab0*/  FFMA.FTZ R0, R33, c[0x0][0x2d0], -R2 ;  /* 0x0000b40021007a23 */ /* 0x004fe20000010802 */
[----:B----4-:R-:W-:-:S05]  /*6ac0*/  F2FP.BF16.PACK_AB R15, R239, R222 ;  /* 0x000000deef0f723e */ /* 0x010fca00000010ff */
[----:B------:R2:W-:Y:S02]  /*6ad0*/  MUFU.EX2 R216, R0 ;  /* 0x0000000000d87308 */ /* 0x0005e40000000800 */
[C---:B-1----:R-:W-:Y:S08]  /*6ae0*/  HMMA.16816.F32.BF16 R88, R12.reuse, R16, RZ ;  /* 0x000000100c58723c */ /* 0x042ff000000418ff */
[----:B------:R-:W-:Y:S01]  /*6af0*/  HMMA.16816.F32.BF16 R68, R12, R18, RZ ;  /* 0x000000120c44723c */ /* 0x000fe200000418ff */
[----:B--2---:R-:W-:-:S04]  /*6b00*/  FFMA.FTZ R0, R34, c[0x0][0x2d0], -R2 ;  /* 0x0000b40022007a23 */ /* 0x004fc80000010802 */
[----:B------:R1:W2:Y:S03]  /*6b10*/  MUFU.EX2 R215, R0 ;  /* 0x0000000000d77308 */ /* 0x0002a60000000800 */
[C---:B------:R-:W-:Y:S08]  /*6b20*/  HMMA.16816.F32.BF16 R104, R12.reuse, R20, RZ ;  /* 0x000000140c68723c */ /* 0x040ff000000418ff */
[----:B------:R-:W-:Y:S01]  /*6b30*/  HMMA.16816.F32.BF16 R84, R12, R22, RZ ;  /* 0x000000160c54723c */ /* 0x000fe200000418ff */
[----:B-1----:R-:W-:Y:S01]  /*6b40*/  FMUL.FTZ R0, R61, c[0x0][0x2d0] ;  /* 0x0000b4003d007a20 */ /* 0x002fe20000410000 */
[----:B--2---:R-:W-:-:S06]  /*6b50*/  F2FP.BF16.PACK_AB R8, R215, R216 ;  /* 0x000000d8d708723e */ /* 0x004fcc00000010ff */
[----:B------:R-:W-:Y:S01]  /*6b60*/  HMMA.16816.F32.BF16 R72, R12, R28, RZ ;  /* 0x0000001c0c48723c */ /* 0x000fe200000418ff */
[----:B------:R-:W-:-:S05]  /*6b70*/  FSEL R0, R0, RZ, P0 ;  /* 0x000000ff00007208 */ /* 0x000fca0000000000 */
[--C-:B------:R-:W-:Y:S02]  /*6b80*/  FFMA.FTZ R5, R9, c[0x0][0x2d0], -R0.reuse ;  /* 0x0000b40009057a23 */ /* 0x100fe40000010800 */
[C---:B------:R-:W-:Y:S01]  /*6b90*/  HMMA.16816.F32.BF16 R80, R12.reuse, R30, RZ ;  /* 0x0000001e0c50723c */ /* 0x040fe200000418ff */
[--C-:B------:R-:W-:Y:S01]  /*6ba0*/  FFMA.FTZ R6, R63, c[0x0][0x2d0], -R0.reuse ;  /* 0x0000b4003f067a23 */ /* 0x100fe20000010800 */
[----:B------:R1:W-:Y:S06]  /*6bb0*/  MUFU.EX2 R220, R5 ;  /* 0x0000000500dc7308 */ /* 0x0003ec0000000800 */
[C---:B------:R-:W-:Y:S02]  /*6bc0*/  HMMA.16816.F32.BF16 R76, R12.reuse, R24, RZ ;  /* 0x000000180c4c723c */ /* 0x040fe400000418ff */
[----:B------:R2:W-:Y:S06]  /*6bd0*/  MUFU.EX2 R234, R6 ;  /* 0x0000000600ea7308 */ /* 0x0005ec0000000800 */
[----:B------:R-:W-:Y:S01]  /*6be0*/  HMMA.16816.F32.BF16 R100, R12, R26, RZ ;  /* 0x0000001a0c64723c */ /* 0x000fe200000418ff */
[----:B-1----:R-:W-:Y:S01]  /*6bf0*/  FFMA.FTZ R5, R10, c[0x0][0x2d0], -R0 ;  /* 0x0000b4000a057a23 */ /* 0x002fe20000010800 */
[----:B------:R-:W-:-:S03]  /*6c00*/  F2FP.BF16.PACK_AB R10, R232, R218 ;  /* 0x000000dae80a723e */ /* 0x000fc600000010ff */
[----:B------:R1:W4:Y:S02]  /*6c10*/  MUFU.EX2 R217, R5 ;  /* 0x0000000500d97308 */ /* 0x0003240000000800 */
[----:B------:R-:W-:Y:S01]  /*6c20*/  F2FP.BF16.PACK_AB R12, R251, R246 ;  /* 0x000000f6fb0c723e */ /* 0x000fe200000010ff */
[----:B--2---:R-:W-:-:S05]  /*6c30*/  FFMA.FTZ R6, R129, c[0x0][0x2d0], -R2 ;  /* 0x0000b40081067a23 */ /* 0x004fca0000010802 */
        /* <DEDUP_REMOVED lines=15> */
[----:B------:R-:W2:Y:S07]  /*6d30*/  LDSM.16.MT88.4 R28, [R189+0x800] ;  /* 0x00080000bd1c783b */ /* 0x000eae0000004200 */
[----:B------:R-:W-:Y:S01]  /*6d40*/  HMMA.16816.F32.BF16 R56, R8, R26, RZ ;  /* 0x0000001a0838723c */ /* 0x000fe200000418ff */
[----:B-1----:R-:W-:-:S04]  /*6d50*/  FFMA.FTZ R5, R40, c[0x0][0x2d0], -R3 ;  /* 0x0000b40028057a23 */ /* 0x002fc80000010803 */
[----:B------:R1:W4:Y:S02]  /*6d60*/  MUFU.EX2 R245, R5 ;  /* 0x0000000500f57308 */ /* 0x0003240000000800 */
[----:B-1----:R-:W-:Y:S01]  /*6d70*/  FFMA.FTZ R5, R41, c[0x0][0x2d0], -R3 ;  /* 0x0000b40029057a23 */ /* 0x002fe20000010803 */
[----:B----4-:R-:W-:-:S05]  /*6d80*/  F2FP.BF16.PACK_AB R13, R245, R228 ;  /* 0x000000e4f50d723e */ /* 0x010fca00000010ff */
[----:B------:R1:W-:Y:S02]  /*6d90*/  MUFU.EX2 R244, R5 ;  /* 0x0000000500f47308 */ /* 0x0003e40000000800 */
[----:B-1----:R-:W-:Y:S02]  /*6da0*/  FFMA.FTZ R5, R42, c[0x0][0x2d0], -R3 ;  /* 0x0000b4002a057a23 */ /* 0x002fe40000010803 */
[C---:B------:R-:W-:Y:S01]  /*6db0*/  HMMA.16816.F32.BF16 R40, R8.reuse, R24, RZ ;  /* 0x000000180828723c */ /* 0x040fe200000418ff */
[----:B------:R-:W1:Y:S03]  /*6dc0*/  LDSM.16.MT88.4 R24, [R190+0x800] ;  /* 0x00080000be18783b */ /* 0x000e660000004200 */
[----:B------:R4:W5:Y:S02]  /*6dd0*/  MUFU.EX2 R247, R5 ;  /* 0x0000000500f77308 */ /* 0x0009640000000800 */
[--C-:B----4-:R-:W-:Y:S01]  /*6de0*/  FFMA.FTZ R5, R39, c[0x0][0x2d0], -R2.reuse ;  /* 0x0000b40027057a23 */ /* 0x110fe20000010802 */
[----:B-----5:R-:W-:Y:S01]  /*6df0*/  F2FP.BF16.PACK_AB R15, R247, R244 ;  /* 0x000000f4f70f723e */ /* 0x020fe200000010ff */
[----:B------:R-:W-:Y:S01]  /*6e00*/  HMMA.16816.F32.BF16 R36, R8, R16, RZ ;  /* 0x000000100824723c */ /* 0x000fe200000418ff */
[----:B------:R-:W4:Y:S03]  /*6e10*/  LDSM.16.MT88.4 R16, [R192+0x800] ;  /* 0x00080000c010783b */ /* 0x000f260000004200 */
[----:B------:R5:W-:Y:S04]  /*6e20*/  MUFU.EX2 R226, R5 ;  /* 0x0000000500e27308 */ /* 0x000be80000000800 */
[----:B--2---:R-:W-:Y:S01]  /*6e30*/  HMMA.16816.F32.BF16 R72, R12, R28, R72 ;  /* 0x0000001c0c48723c */ /* 0x004fe20000041848 */
[----:B-----5:R-:W-:-:S07]  /*6e40*/  FFMA.FTZ R5, R44, c[0x0][0x2d0], -R2 ;  /* 0x0000b4002c057a23 */ /* 0x020fce0000010802 */
[----:B------:R-:W-:Y:S01]  /*6e50*/  HMMA.16816.F32.BF16 R44, R8, R20, RZ ;  /* 0x00000014082c723c */ /* 0x000fe200000418ff */
[----:B------:R2:W5:Y:S07]  /*6e60*/  MUFU.EX2 R241, R5 ;  /* 0x0000000500f17308 */ /* 0x00056e0000000800 */
[----:B-1----:R-:W-:Y:S01]  /*6e70*/  HMMA.16816.F32.BF16 R112, R12, R24, R104 ;  /* 0x000000180c70723c */ /* 0x002fe20000041868 */
[----:B--2---:R-:W-:-:S07]  /*6e80*/  FFMA.FTZ R5, R48, c[0x0][0x2d0], -R2 ;  /* 0x0000b40030057a23 */ /* 0x004fce0000010802 */
[----:B------:R-:W-:Y:S01]  /*6e90*/  HMMA.16816.F32.BF16 R48, R8, R22, RZ ;  /* 0x000000160830723c */ /* 0x000fe200000418ff */
[----:B------:R-:W1:Y:S01]  /*6ea0*/  LDSM.16.MT88.4 R20, [R193+0x800] ;  /* 0x00080000c114783b */ /* 0x000e620000004200 */
[----:B------:R2:W-:Y:S05]  /*6eb0*/  MUFU.EX2 R240, R5 ;  /* 0x0000000500f07308 */ /* 0x0005ea0000000800 */
[----:B-----5:R-:W-:Y:S01]  /*6ec0*/  F2FP.BF16.PACK_AB R8, R241, R226 ;  /* 0x000000e2f108723e */ /* 0x020fe200000010ff */
[C---:B----4-:R-:W-:Y:S08]  /*6ed0*/  HMMA.16816.F32.BF16 R88, R12.reuse, R16, R88 ;  /* 0x000000100c58723c */ /* 0x050ff00000041858 */
[----:B------:R-:W-:Y:S01]  /*6ee0*/  HMMA.16816.F32.BF16 R68, R12, R18, R68 ;  /* 0x000000120c44723c */ /* 0x000fe20000041844 */
[----:B--2---:R-:W-:-:S04]  /*6ef0*/  FFMA.FTZ R5, R94, c[0x0][0x2d0], -R2 ;  /* 0x0000b4005e057a23 */ /* 0x004fc80000010802 */
[----:B------:R2:W4:Y:S02]  /*6f00*/  MUFU.EX2 R242, R5 ;  /* 0x0000000500f27308 */ /* 0x0005240000000800 */
[--C-:B--2---:R-:W-:Y:S01]  /*6f10*/  FFMA.FTZ R5, R60, c[0x0][0x2d0], -R0.reuse ;  /* 0x0000b4003c057a23 */ /* 0x104fe20000010800 */
[----:B----4-:R-:W-:Y:S01]  /*6f20*/  F2FP.BF16.PACK_AB R10, R242, R240 ;  /* 0x000000f0f20a723e */ /* 0x010fe200000010ff */
[C---:B-1----:R-:W-:Y:S04]  /*6f30*/  HMMA.16816.F32.BF16 R116, R12.reuse, R20, R76 ;  /* 0x000000140c74723c */ /* 0x042fe8000004184c */
[----:B------:R1:W-:Y:S04]  /*6f40*/  MUFU.EX2 R229, R5 ;  /* 0x0000000500e57308 */ /* 0x0003e80000000800 */
[C---:B------:R-:W-:Y:S08]  /*6f50*/  HMMA.16816.F32.BF16 R100, R12.reuse, R22, R100 ;  /* 0x000000160c64723c */ /* 0x040ff00000041864 */
[----:B------:R-:W-:Y:S01]  /*6f60*/  HMMA.16816.F32.BF16 R76, R12, R26, R84 ;  /* 0x0000001a0c4c723c */ /* 0x000fe20000041854 */
[----:B-1----:R-:W-:-:S04]  /*6f70*/  FFMA.FTZ R5, R62, c[0x0][0x2d0], -R0 ;  /* 0x0000b4003e057a23 */ /* 0x002fc80000010800 */
[----:B------:R1:W2:Y:S02]  /*6f80*/  MUFU.EX2 R230, R5 ;  /* 0x0000000500e67308 */ /* 0x0002a40000000800 */
[----:B-1----:R-:W-:Y:S01]  /*6f90*/  FFMA.FTZ R5, R93, c[0x0][0x2d0], -R0 ;  /* 0x0000b4005d057a23 */ /* 0x002fe20000010800 */
[----:B--2---:R-:W-:-:S05]  /*6fa0*/  F2FP.BF16.PACK_AB R9, R230, R229 ;  /* 0x000000e5e609723e */ /* 0x004fca00000010ff */
        /* <DEDUP_REMOVED lines=42> */
[----:B------:R-:W-:Y:S01]  /*7250*/  FFMA.FTZ R6, R142, c[0x0][0x2d0], -R3 ;  /* 0x0000b4008e067a23 */ /* 0x000fe20000010803 */
[----:B------:R-:W-:Y:S01]  /*7260*/  LDSM.16.MT88.4 R116, [R193+0x2000] ;  /* 0x00200000c174783b */ /* 0x000fe20000004200 */
[----:B-1----:R-:W-:Y:S01]  /*7270*/  FFMA.FTZ R5, R128, c[0x0][0x2d0], -R2 ;  /* 0x0000b40080057a23 */ /* 0x002fe20000010802 */
[----:B--2---:R-:W-:-:S04]  /*7280*/  F2FP.BF16.PACK_AB R8, R183, R182 ;  /* 0x000000b6b708723e */ /* 0x004fc800000010ff */
        /* <DEDUP_REMOVED lines=22> */
[----:B-1----:R-:W-:-:S07]  /*73f0*/  FFMA.FTZ R5, R147, c[0x0][0x2d0], -R4 ;  /* 0x0000b40093057a23 */ /* 0x002fce0000010804 */
[----:B------:R-:W-:Y:S01]  /*7400*/  HMMA.16816.F32.BF16 R76, R8, R20, R104 ;  /* 0x00000014084c723c */ /* 0x000fe20000041868 */
[----:B------:R-:W4:Y:S01]  /*7410*/  LDL R147, [R1+0x38] ;  /* 0x0000380001937983 */ /* 0x000f220000100800 */
[----:B------:R1:W-:Y:S06]  /*7420*/  MUFU.EX2 R176, R5 ;  /* 0x0000000500b07308 */ /* 0x0003ec0000000800 */
[----:B--2---:R-:W-:Y:S01]  /*7430*/  HMMA.16816.F32.BF16 R28, R12, R18, R68 ;  /* 0x000000120c1c723c */ /* 0x004fe20000041844 */
[----:B-1----:R-:W-:-:S04]  /*7440*/  FFMA.FTZ R5, R146, c[0x0][0x2d0], -R4 ;  /* 0x0000b40092057a23 */ /* 0x002fc80000010804 */
[----:B------:R1:W-:Y:S03]  /*7450*/  MUFU.EX2 R177, R5 ;  /* 0x0000000500b17308 */ /* 0x0003e60000000800 */
        /* <DEDUP_REMOVED lines=8> */
[C---:B------:R-:W-:Y:S02]  /*74e0*/  HMMA.16816.F32.BF16 R64, R8.reuse, R16, R108 ;  /* 0x000000100840723c */ /* 0x040fe4000004186c */
[----:B------:R-:W-:Y:S01]  /*74f0*/  MUFU.EX2 R173, R6 ;  /* 0x0000000600ad7308 */ /* 0x000fe20000000800 */
[----:B------:R-:W-:Y:S01]  /*7500*/  MOV R146, c[0x0][0x2c4] ;  /* 0x0000b10000927a02 */ /* 0x000fe20000000f00 */
[----:B------:R-:W-:Y:S04]  /*7510*/  LDSM.16.MT88.4 R108, [R189+0x2000] ;  /* 0x00200000bd6c783b */ /* 0x000fe80000004200 */
[----:B------:R-:W-:Y:S01]  /*7520*/  HMMA.16816.F32.BF16 R36, R8, R18, R32 ;  /* 0x000000120824723c */ /* 0x000fe20000041820 */
[----:B------:R-:W5:Y:S01]  /*7530*/  LDSM.16.MT88.4 R16, [R190+0x1800] ;  /* 0x00180000be10783b */ /* 0x000f620000004200 */
[----:B--2---:R-:W-:-:S04]  /*7540*/  FFMA.FTZ R5, R144, c[0x0][0x2d0], -R3 ;  /* 0x0000b40090057a23 */ /* 0x004fc80000010803 */
[----:B------:R2:W1:Y:S02]  /*7550*/  MUFU.EX2 R171, R5 ;  /* 0x0000000500ab7308 */ /* 0x0004640000000800 */
[----:B--2---:R-:W-:-:S06]  /*7560*/  FFMA.FTZ R5, R143, c[0x0][0x2d0], -R3 ;  /* 0x0000b4008f057a23 */ /* 0x004fcc0000010803 */
[----:B------:R2:W1:Y:S02]  /*7570*/  MUFU.EX2 R172, R5 ;  /* 0x0000000500ac7308 */ /* 0x0004640000000800 */
[----:B--2---:R-:W-:-:S06]  /*7580*/  FFMA.FTZ R5, R153, c[0x0][0x2d0], -R2 ;  /* 0x0000b40099057a23 */ /* 0x004fcc0000010802 */
[----:B------:R2:W-:Y:S02]  /*7590*/  MUFU.EX2 R93, R5 ;  /* 0x00000005005d7308 */ /* 0x0005e40000000800 */
[----:B--2---:R-:W-:-:S06]  /*75a0*/  FFMA.FTZ R5, R152, c[0x0][0x2d0], -R2 ;  /* 0x0000b40098057a23 */ /* 0x004fcc0000010802 */
[----:B------:R2:W-:Y:S02]  /*75b0*/  MUFU.EX2 R94, R5 ;  /* 0x00000005005e7308 */ /* 0x0005e40000000800 */
[----:B--2---:R-:W-:-:S06]  /*75c0*/  FFMA.FTZ R5, R151, c[0x0][0x2d0], -R2 ;  /* 0x0000b40097057a23 */ /* 0x004fcc0000010802 */
[----:B------:R2:W-:Y:S02]  /*75d0*/  MUFU.EX2 R98, R5 ;  /* 0x0000000500627308 */ /* 0x0005e40000000800 */
[----:B--2---:R-:W-:-:S06]  /*75e0*/  FFMA.FTZ R5, R150, c[0x0][0x2d0], -R2 ;  /* 0x0000b40096057a23 */ /* 0x004fcc0000010802 */
[----:B------:R2:W1:Y:S02]  /*75f0*/  MUFU.EX2 R99, R5 ;  /* 0x0000000500637308 */ /* 0x0004640000000800 */
[----:B--2---:R-:W-:-:S06]  /*7600*/  FFMA.FTZ R5, R141, c[0x0][0x2d0], -R0 ;  /* 0x0000b4008d057a23 */ /* 0x004fcc0000010800 */
[----:B------:R2:W-:Y:S02]  /*7610*/  MUFU.EX2 R60, R5 ;  /* 0x00000005003c7308 */ /* 0x0005e40000000800 */
[----:B--2---:R-:W-:-:S06]  /*7620*/  FFMA.FTZ R5, R140, c[0x0][0x2d0], -R0 ;  /* 0x0000b4008c057a23 */ /* 0x004fcc0000010800 */
[----:B------:R2:W1:Y:S02]  /*7630*/  MUFU.EX2 R62, R5 ;  /* 0x00000005003e7308 */ /* 0x0004640000000800 */
[----:B--2---:R-:W-:-:S06]  /*7640*/  FFMA.FTZ R5, R139, c[0x0][0x2d0], -R0 ;  /* 0x0000b4008b057a23 */ /* 0x004fcc0000010800 */
[----:B------:R2:W-:Y:S01]  /*7650*/  MUFU.EX2 R63, R5 ;  /* 0x00000005003f7308 */ /* 0x0005e20000000800 */
[----:B---3--:R-:W-:Y:S02]  /*7660*/  F2FP.BF16.PACK_AB R8, R175, R174 ;  /* 0x000000aeaf08723e */ /* 0x008fe400000010ff */
[----:B-1----:R-:W-:Y:S02]  /*7670*/  F2FP.BF16.PACK_AB R9, R171, R170 ;  /* 0x000000aaab09723e */ /* 0x002fe400000010ff */
[----:B------:R-:W-:Y:S01]  /*7680*/  F2FP.BF16.PACK_AB R10, R177, R176 ;  /* 0x000000b0b10a723e */ /* 0x000fe200000010ff */
[----:B--2---:R-:W-:-:S04]  /*7690*/  FFMA.FTZ R5, R138, c[0x0][0x2d0], -R0 ;  /* 0x0000b4008a057a23 */ /* 0x004fc80000010800 */
[----:B------:R1:W2:Y:S01]  /*76a0*/  MUFU.EX2 R92, R5 ;  /* 0x00000005005c7308 */ /* 0x0002a20000000800 */
[----:B------:R-:W-:Y:S02]  /*76b0*/  F2FP.BF16.PACK_AB R11, R173, R172 ;  /* 0x000000acad0b723e */ /* 0x000fe400000010ff */
[----:B------:R-:W-:-:S05]  /*76c0*/  F2FP.BF16.PACK_AB R6, R99, R98 ;  /* 0x000000626306723e */ /* 0x000fca00000010ff */
[----:B------:R-:W-:Y:S01]  /*76d0*/  HMMA.16816.F32.BF16 R84, R8, R24, R84 ;  /* 0x000000180854723c */ /* 0x000fe20000041854 */
[----:B------:R-:W-:-:S07]  /*76e0*/  FFMA.FTZ R32, R161, c[0x0][0x2d0], -R2 ;  /* 0x0000b400a1207a23 */ /* 0x000fce0000010802 */
[----:B------:R-:W-:Y:S01]  /*76f0*/  HMMA.16816.F32.BF16 R72, R8, R26, R72 ;  /* 0x0000001a0848723c */ /* 0x000fe20000041848 */
[----:B-1----:R-:W-:Y:S02]  /*7700*/  F2FP.BF16.PACK_AB R5, R62, R60 ;  /* 0x0000003c3e05723e */ /* 0x002fe400000010ff */
[----:B--2---:R-:W-:-:S05]  /*7710*/  F2FP.BF16.PACK_AB R7, R92, R63 ;  /* 0x0000003f5c07723e */ /* 0x004fca00000010ff */
[----:B------:R-:W-:Y:S01]  /*7720*/  HMMA.16816.F32.BF16 R56, R8, R20, R56 ;  /* 0x000000140838723c */ /* 0x000fe20000041838 */
[----:B------:R-:W-:-:S07]  /*7730*/  FFMA.FTZ R33, R160, c[0x0][0x2d0], -R2 ;  /* 0x0000b400a0217a23 */ /* 0x000fce0000010802 */
[----:B------:R-:W-:Y:S01]  /*7740*/  HMMA.16816.F32.BF16 R52, R8, R22, R52 ;  /* 0x000000160834723c */ /* 0x000fe20000041834 */
[----:B------:R-:W-:-:S07]  /*7750*/  FFMA.FTZ R34, R159, c[0x0][0x2d0], -R2 ;  /* 0x0000b4009f227a23 */ /* 0x000fce0000010802 */
[----:B-----5:R-:W-:Y:S01]  /*7760*/  HMMA.16816.F32.BF16 R48, R8, R16, R48 ;  /* 0x000000100830723c */ /* 0x020fe20000041830 */
[----:B------:R-:W-:-:S07]  /*7770*/  FFMA.FTZ R35, R158, c[0x0][0x2d0], -R2 ;  /* 0x0000b4009e237a23 */ /* 0x000fce0000010802 */
[C---:B------:R-:W-:Y:S08]  /*7780*/  HMMA.16816.F32.BF16 R44, R8.reuse, R18, R44 ;  /* 0x00000012082c723c */ /* 0x040ff0000004182c */
[C---:B------:R-:W-:Y:S08]  /*7790*/  HMMA.16816.F32.BF16 R40, R8.reuse, R12, R40 ;  /* 0x0000000c0828723c */ /* 0x040ff00000041828 */
[----:B------:R-:W-:Y:S07]  /*77a0*/  HMMA.16816.F32.BF16 R128, R8, R14, R28 ;  /* 0x0000000e0880723c */ /* 0x000fee000004181c */
[----:B------:R-:W-:-:S02]  /*77b0*/  FFMA.FTZ R30, R169, c[0x0][0x2d0], -R4 ;  /* 0x0000b400a91e7a23 */ /* 0x000fc40000010804 */
[--C-:B------:R-:W-:Y:S02]  /*77c0*/  FFMA.FTZ R29, R168, c[0x0][0x2d0], -R4.reuse ;  /* 0x0000b400a81d7a23 */ /* 0x100fe40000010804 */
[--C-:B------:R-:W-:Y:S02]  /*77d0*/  FFMA.FTZ R28, R167, c[0x0][0x2d0], -R4.reuse ;  /* 0x0000b400a71c7a23 */ /* 0x100fe40000010804 */
[----:B------:R-:W-:Y:S01]  /*77e0*/  FFMA.FTZ R10, R166, c[0x0][0x2d0], -R4 ;  /* 0x0000b400a60a7a23 */ /* 0x000fe20000010804 */
[----:B------:R-:W-:Y:S01]  /*77f0*/  F2FP.BF16.PACK_AB R4, R94, R93 ;  /* 0x0000005d5e04723e */ /* 0x000fe200000010ff */
[----:B------:R-:W-:Y:S01]  /*7800*/  FADD.FTZ R2, R221, R219 ;  /* 0x000000dbdd027221 */ /* 0x000fe20000010000 */
[----:B------:R-:W-:Y:S01]  /*7810*/  ISETP.NE.AND P1, PT, R146, 0x1, PT ;  /* 0x000000019200780c */ /* 0x000fe20003f25270 */
[--C-:B------:R-:W-:Y:S02]  /*7820*/  FFMA.FTZ R9, R165, c[0x0][0x2d0], -R3.reuse ;  /* 0x0000b400a5097a23 */ /* 0x100fe40000010803 */
[----:B------:R-:W-:-:S02]  /*7830*/  FFMA.FTZ R8, R164, c[0x0][0x2d0], -R3 ;  /* 0x0000b400a4087a23 */ /* 0x000fc40000010803 */
[C---:B------:R-:W-:Y:S01]  /*7840*/  HMMA.16816.F32.BF16 R104, R4.reuse, R24, R132 ;  /* 0x000000180468723c */ /* 0x040fe20000041884 */
[--C-:B------:R-:W-:Y:S02]  /*7850*/  FFMA.FTZ R11, R163, c[0x0][0x2d0], -R3.reuse ;  /* 0x0000b400a30b7a23 */ /* 0x100fe40000010803 */
[----:B------:R-:W-:Y:S01]  /*7860*/  FFMA.FTZ R31, R162, c[0x0][0x2d0], -R3 ;  /* 0x0000b400a21f7a23 */ /* 0x000fe20000010803 */
[----:B------:R-:W1:Y:S01]  /*7870*/  MUFU.EX2 R30, R30 ;  /* 0x0000001e001e7308 */ /* 0x000e620000000800 */
[----:B------:R-:W-:Y:S01]  /*7880*/  FADD.FTZ R3, R225, R223 ;  /* 0x000000dfe1037221 */ /* 0x000fe20000010000 */
[----:B------:R-:W2:Y:S02]  /*7890*/  LDSM.16.MT88.4 R132, [R190+0x2000] ;  /* 0x00200000be84783b */ /* 0x000ea40000004200 */
[----:B------:R-:W-:Y:S01]  /*78a0*/  HMMA.16816.F32.BF16 R24, R4, R26, R124 ;  /* 0x0000001a0418723c */ /* 0x000fe2000004187c */
[----:B------:R-:W-:Y:S02]  /*78b0*/  FADD.FTZ R2, R222, R2 ;  /* 0x00000002de027221 */ /* 0x000fe40000010000 */
[----:B------:R-:W-:-:S05]  /*78c0*/  FADD.FTZ R3, R227, R3 ;  /* 0x00000003e3037221 */ /* 0x000fca0000010000 */
[----:B------:R-:W-:Y:S01]  /*78d0*/  HMMA.16816.F32.BF16 R88, R4, R20, R88 ;  /* 0x000000140458723c */ /* 0x000fe20000041858 */
[----:B------:R-:W-:-:S07]  /*78e0*/  FADD.FTZ R2, R239, R2 ;  /* 0x00000002ef027221 */ /* 0x000fce0000010000 */
[C---:B------:R-:W-:Y:S08]  /*78f0*/  HMMA.16816.F32.BF16 R80, R4.reuse, R22, R80 ;  /* 0x000000160450723c */ /* 0x040ff00000041850 */
[C---:B------:R-:W-:Y:S08]  /*7900*/  HMMA.16816.F32.BF16 R76, R4.reuse, R16, R76 ;  /* 0x00000010044c723c */ /* 0x040ff0000004184c */
[C---:B------:R-:W-:Y:S08]  /*7910*/  HMMA.16816.F32.BF16 R68, R4.reuse, R18, R68 ;  /* 0x000000120444723c */ /* 0x040ff00000041844 */
[C---:B------:R-:W-:Y:S08]  /*7920*/  HMMA.16816.F32.BF16 R64, R4.reuse, R12, R64 ;  /* 0x0000000c0440723c */ /* 0x040ff00000041840 */
[----:B------:R-:W-:Y:S01]  /*7930*/  HMMA.16816.F32.BF16 R36, R4, R14, R36 ;  /* 0x0000000e0424723c */ /* 0x000fe20000041824 */
[----:B------:R-:W-:-:S06]  /*7940*/  FADD.FTZ R12, R220, R217 ;  /* 0x000000d9dc0c7221 */ /* 0x000fcc0000010000 */
[--C-:B------:R-:W-:Y:S02]  /*7950*/  FFMA.FTZ R4, R157, c[0x0][0x2d0], -R0.reuse ;  /* 0x0000b4009d047a23 */ /* 0x100fe40000010800 */
[--C-:B------:R-:W-:Y:S02]  /*7960*/  FFMA.FTZ R5, R156, c[0x0][0x2d0], -R0.reuse ;  /* 0x0000b4009c057a23 */ /* 0x100fe40000010800 */
[--C-:B------:R-:W-:Y:S02]  /*7970*/  FFMA.FTZ R6, R155, c[0x0][0x2d0], -R0.reuse ;  /* 0x0000b4009b067a23 */ /* 0x100fe40000010800 */
[----:B------:R-:W-:Y:S02]  /*7980*/  FFMA.FTZ R7, R154, c[0x0][0x2d0], -R0 ;  /* 0x0000b4009a077a23 */ /* 0x000fe40000010800 */
[----:B------:R-:W-:Y:S01]  /*7990*/  FADD.FTZ R0, R216, R215 ;  /* 0x000000d7d8007221 */ /* 0x000fe20000010000 */
[----:B------:R3:W5:Y:S03]  /*79a0*/  MUFU.EX2 R16, R4 ;  /* 0x0000000400107308 */ /* 0x0007660000000800 */
[----:B------:R-:W-:-:S02]  /*79b0*/  FADD.FTZ R0, R218, R0 ;  /* 0x00000000da007221 */ /* 0x000fc40000010000 */
[----:B------:R-:W-:Y:S02]  /*79c0*/  FADD.FTZ R3, R243, R3 ;  /* 0x00000003f3037221 */ /* 0x000fe40000010000 */
[----:B------:R-:W-:Y:S01]  /*79d0*/  FADD.FTZ R0, R232, R0 ;  /* 0x00000000e8007221 */ /* 0x000fe20000010000 */
[----:B------:R1:W-:Y:S01]  /*79e0*/  MUFU.EX2 R13, R7 ;  /* 0x00000007000d7308 */ /* 0x0003e20000000800 */
[----:B------:R-:W-:Y:S02]  /*79f0*/  FADD.FTZ R3, R246, R3 ;  /* 0x00000003f6037221 */ /* 0x000fe40000010000 */
[----:B---3--:R-:W-:-:S05]  /*7a00*/  FADD.FTZ R4, R231, R12 ;  /* 0x0000000ce7047221 */ /* 0x008fca0000010000 */
[----:B------:R3:W-:Y:S01]  /*7a10*/  MUFU.EX2 R15, R5 ;  /* 0x00000005000f7308 */ /* 0x0007e20000000800 */
[----:B-1----:R-:W-:Y:S02]  /*7a20*/  FADD.FTZ R7, R228, R2 ;  /* 0x00000002e4077221 */ /* 0x002fe40000010000 */
[----:B----4-:R-:W-:-:S05]  /*7a30*/  @P1 IMAD.HI.U32 R2, R147, c[0x0][0x2c8], RZ ;  /* 0x0000b20093021a27 */ /* 0x010fca00078e00ff */
[----:B------:R1:W-:Y:S01]  /*7a40*/  MUFU.EX2 R14, R6 ;  /* 0x00000006000e7308 */ /* 0x0003e20000000800 */
[----:B---3--:R-:W-:Y:S02]  /*7a50*/  FADD.FTZ R5, R233, R4 ;  /* 0x00000004e9057221 */ /* 0x008fe40000010000 */
[----:B------:R-:W-:Y:S02]  /*7a60*/  FADD.FTZ R4, R251, R3 ;  /* 0x00000003fb047221 */ /* 0x000fe40000010000 */
[----:B------:R-:W-:Y:S02]  /*7a70*/  FADD.FTZ R5, R229, R5 ;  /* 0x00000005e5057221 */ /* 0x000fe40000010000 */
[----:B-1----:R-:W-:Y:S01]  /*7a80*/  FADD.FTZ R6, R226, R0 ;  /* 0x00000000e2067221 */ /* 0x002fe20000010000 */
[----:B------:R-:W-:Y:S02]  /*7a90*/  MOV R0, R147 ;  /* 0x0000009300007202 */ /* 0x000fe40000000f00 */
[----:B------:R-:W-:Y:S01]  /*7aa0*/  @P1 SHF.R.U32.HI R0, RZ, c[0x0][0x2cc], R2 ;  /* 0x0000b300ff001a19 */ /* 0x000fe20000011602 */
[----:B------:R-:W-:-:S02]  /*7ab0*/  FADD.FTZ R3, R245, R7 ;  /* 0x00000007f5037221 */ /* 0x000fc40000010000 */
[----:B------:R-:W-:Y:S01]  /*7ac0*/  FADD.FTZ R7, R252, R4 ;  /* 0x00000004fc077221 */ /* 0x000fe20000010000 */
[----:B------:R-:W-:Y:S01]  /*7ad0*/  IADD3 R2, R249, R0, RZ ;  /* 0x00000000f9027210 */ /* 0x000fe20007ffe0ff */
        /* <DEDUP_REMOVED lines=16> */
[----:B------:R-:W-:Y:S01]  /*7be0*/  FADD.FTZ R0, R60, R0 ;  /* 0x000000003c007221 */ /* 0x000fe20000010000 */
[----:B------:R-:W1:Y:S01]  /*7bf0*/  MUFU.EX2 R29, R29 ;  /* 0x0000001d001d7308 */ /* 0x000e620000000800 */
[----:B------:R-:W-:-:S02]  /*7c00*/  FADD.FTZ R3, R175, R3 ;  /* 0x00000003af037221 */ /* 0x000fc40000010000 */
[----:B------:R-:W-:Y:S02]  /*7c10*/  FADD.FTZ R5, R247, R5 ;  /* 0x00000005f7057221 */ /* 0x000fe40000010000 */
[----:B------:R-:W-:Y:S02]  /*7c20*/  FADD.FTZ R0, R62, R0 ;  /* 0x000000003e007221 */ /* 0x000fe40000010000 */
[----:B------:R-:W-:Y:S01]  /*7c30*/  FADD.FTZ R6, R242, R6 ;  /* 0x00000006f2067221 */ /* 0x000fe20000010000 */
[----:B------:R-:W-:Y:S01]  /*7c40*/  MUFU.EX2 R238, R10 ;  /* 0x0000000a00ee7308 */ /* 0x000fe20000000800 */
[----:B------:R-:W-:Y:S02]  /*7c50*/  FADD.FTZ R3, R176, R3 ;  /* 0x00000003b0037221 */ /* 0x000fe40000010000 */
[----:B------:R-:W-:Y:S02]  /*7c60*/  FADD.FTZ R5, R186, R5 ;  /* 0x00000005ba057221 */ /* 0x000fe40000010000 */
[----:B------:R-:W-:-:S03]  /*7c70*/  FADD.FTZ R0, R63, R0 ;  /* 0x000000003f007221 */ /* 0x000fc60000010000 */
[----:B------:R-:W-:Y:S01]  /*7c80*/  MUFU.EX2 R19, R9 ;  /* 0x0000000900137308 */ /* 0x000fe20000000800 */
[----:B------:R-:W-:-:S07]  /*7c90*/  FADD.FTZ R6, R182, R6 ;  /* 0x00000006b6067221 */ /* 0x000fce0000010000 */
[----:B------:R-:W-:Y:S01]  /*7ca0*/  MUFU.EX2 R18, R8 ;  /* 0x0000000800127308 */ /* 0x000fe20000000800 */
[----:B------:R-:W-:-:S07]  /*7cb0*/  FADD.FTZ R3, R177, R3 ;  /* 0x00000003b1037221 */ /* 0x000fce0000010000 */
[----:B------:R3:W-:Y:S01]  /*7cc0*/  MUFU.EX2 R17, R11 ;  /* 0x0000000b00117308 */ /* 0x0007e20000000800 */
[----:B------:R-:W-:Y:S02]  /*7cd0*/  FADD.FTZ R5, R187, R5 ;  /* 0x00000005bb057221 */ /* 0x000fe40000010000 */
[----:B------:R-:W-:-:S05]  /*7ce0*/  FADD.FTZ R0, R92, R0 ;  /* 0x000000005c007221 */ /* 0x000fca0000010000 */
[----:B------:R-:W4:Y:S01]  /*7cf0*/  MUFU.EX2 R28, R28 ;  /* 0x0000001c001c7308 */ /* 0x000f220000000800 */
[----:B------:R-:W-:Y:S01]  /*7d00*/  FADD.FTZ R6, R183, R6 ;  /* 0x00000006b7067221 */ /* 0x000fe20000010000 */
[----:B---3--:R-:W3:Y:S01]  /*7d10*/  LDSM.16.MT88.4 R8, [R192+0x2000] ;  /* 0x00200000c008783b */ /* 0x008ee20000004200 */
[----:B------:R-:W-:Y:S02]  /*7d20*/  FADD.FTZ R4, R30, R3 ;  /* 0x000000031e047221 */ /* 0x000fe40000010000 */
[----:B------:R-:W-:Y:S02]  /*7d30*/  FADD.FTZ R5, R208, R5 ;  /* 0x00000005d0057221 */ /* 0x000fe40000010000 */
[----:B-----5:R-:W-:Y:S02]  /*7d40*/  FADD.FTZ R3, R16, R0 ;  /* 0x0000000010037221 */ /* 0x020fe40000010000 */
[----:B------:R-:W-:Y:S02]  /*7d50*/  FADD.FTZ R6, R184, R6 ;  /* 0x00000006b8067221 */ /* 0x000fe40000010000 */
[----:B-1----:R-:W-:-:S02]  /*7d60*/  FADD.FTZ R0, R29, R4 ;  /* 0x000000041d007221 */ /* 0x002fc40000010000 */
[----:B------:R-:W-:Y:S02]  /*7d70*/  FADD.FTZ R5, R209, R5 ;  /* 0x00000005d1057221 */ /* 0x000fe40000010000 */
[----:B------:R-:W-:Y:S01]  /*7d80*/  FADD.FTZ R4, R15, R3 ;  /* 0x000000030f047221 */ /* 0x000fe20000010000 */
[----:B------:R-:W1:Y:S01]  /*7d90*/  MUFU.EX2 R31, R31 ;  /* 0x0000001f001f7308 */ /* 0x000e620000000800 */
[----:B------:R-:W-:Y:S02]  /*7da0*/  FADD.FTZ R6, R185, R6 ;  /* 0x00000006b9067221 */ /* 0x000fe40000010000 */
[----:B----4-:R-:W-:Y:S02]  /*7db0*/  FADD.FTZ R0, R28, R0 ;  /* 0x000000001c007221 */ /* 0x010fe40000010000 */
[----:B------:R-:W-:Y:S02]  /*7dc0*/  FADD.FTZ R5, R170, R5 ;  /* 0x00000005aa057221 */ /* 0x000fe40000010000 */
[----:B------:R-:W-:Y:S01]  /*7dd0*/  FADD.FTZ R4, R14, R4 ;  /* 0x000000040e047221 */ /* 0x000fe20000010000 */
[----:B------:R-:W-:Y:S01]  /*7de0*/  MUFU.EX2 R32, R32 ;  /* 0x0000002000207308 */ /* 0x000fe20000000800 */
[----:B------:R-:W-:Y:S01]  /*7df0*/  FADD.FTZ R6, R93, R6 ;  /* 0x000000065d067221 */ /* 0x000fe20000010000 */
[C---:B------:R-:W-:Y:S01]  /*7e00*/  F2FP.BF16.PACK_AB R150, R238.reuse, R28 ;  /* 0x0000001cee96723e */ /* 0x040fe200000010ff */
[----:B------:R-:W-:-:S02]  /*7e10*/  FADD.FTZ R238, R238, R0 ;  /* 0x00000000eeee7221 */ /* 0x000fc40000010000 */
[----:B------:R-:W-:-:S03]  /*7e20*/  FADD.FTZ R5, R171, R5 ;  /* 0x00000005ab057221 */ /* 0x000fc60000010000 */
[----:B------:R-:W4:Y:S01]  /*7e30*/  MUFU.EX2 R33, R33 ;  /* 0x0000002100217308 */ /* 0x000f220000000800 */
[----:B------:R-:W-:Y:S02]  /*7e40*/  FADD.FTZ R0, R13, R4 ;  /* 0x000000040d007221 */ /* 0x000fe40000010000 */
[----:B------:R-:W-:-:S05]  /*7e50*/  FADD.FTZ R6, R94, R6 ;  /* 0x000000065e067221 */ /* 0x000fca0000010000 */
[----:B------:R-:W-:Y:S01]  /*7e60*/  MUFU.EX2 R34, R34 ;  /* 0x0000002200227308 */ /* 0x000fe20000000800 */
[----:B------:R-:W-:-:S07]  /*7e70*/  FADD.FTZ R5, R172, R5 ;  /* 0x00000005ac057221 */ /* 0x000fce0000010000 */
[----:B------:R-:W5:Y:S01]  /*7e80*/  MUFU.EX2 R35, R35 ;  /* 0x0000002300237308 */ /* 0x000f620000000800 */
[----:B------:R-:W-:Y:S01]  /*7e90*/  FADD.FTZ R6, R98, R6 ;  /* 0x0000000662067221 */ /* 0x000fe20000010000 */
[----:B------:R2:W-:Y:S01]  /*7ea0*/  STL [R1], R0 ;  /* 0x0000000001007387 */ /* 0x0005e20000100800 */
[----:B------:R-:W-:Y:S01]  /*7eb0*/  MOV R12, c[0x0][0x32c] ;  /* 0x0000cb00000c7a02 */ /* 0x000fe20000000f00 */
[----:B------:R-:W-:Y:S01]  /*7ec0*/  FADD.FTZ R5, R173, R5 ;  /* 0x00000005ad057221 */ /* 0x000fe20000010000 */
[----:B------:R-:W-:Y:S01]  /*7ed0*/  F2FP.BF16.PACK_AB R148, R29, R30 ;  /* 0x0000001e1d94723e */ /* 0x000fe200000010ff */
[----:B------:R-:W-:Y:S01]  /*7ee0*/  FADD.FTZ R6, R99, R6 ;  /* 0x0000000663067221 */ /* 0x000fe20000010000 */
[----:B------:R-:W-:Y:S02]  /*7ef0*/  F2FP.BF16.PACK_AB R149, R18, R19 ;  /* 0x000000131295723e */ /* 0x000fe400000010ff */
[----:B-1----:R-:W-:Y:S02]  /*7f00*/  F2FP.BF16.PACK_AB R151, R31, R17 ;  /* 0x000000111f97723e */ /* 0x002fe400000010ff */
[----:B------:R-:W-:Y:S01]  /*7f10*/  ISETP.GE.AND P0, PT, R12, 0x1, PT ;  /* 0x000000010c00780c */ /* 0x000fe20003f06270 */
[----:B------:R-:W-:Y:S01]  /*7f20*/  FADD.FTZ R5, R19, R5 ;  /* 0x0000000513057221 */ /* 0x000fe20000010000 */
[----:B----4-:R-:W-:Y:S01]  /*7f30*/  F2FP.BF16.PACK_AB R152, R33, R32 ;  /* 0x000000202198723e */ /* 0x010fe200000010ff */
[----:B------:R-:W-:Y:S01]  /*7f40*/  FADD.FTZ R6, R32, R6 ;  /* 0x0000000620067221 */ /* 0x000fe20000010000 */
[----:B------:R-:W-:-:S02]  /*7f50*/  F2FP.BF16.PACK_AB R153, R15, R16 ;  /* 0x000000100f99723e */ /* 0x000fc400000010ff */
[----:B-----5:R-:W-:Y:S02]  /*7f60*/  F2FP.BF16.PACK_AB R154, R35, R34 ;  /* 0x00000022239a723e */ /* 0x020fe400000010ff */
[----:B------:R-:W-:Y:S01]  /*7f70*/  F2FP.BF16.PACK_AB R155, R13, R14 ;  /* 0x0000000e0d9b723e */ /* 0x000fe200000010ff */
[----:B------:R-:W-:Y:S01]  /*7f80*/  FADD.FTZ R5, R18, R5 ;  /* 0x0000000512057221 */ /* 0x000fe20000010000 */
[----:B------:R-:W-:Y:S01]  /*7f90*/  HMMA.16816.F32.BF16 R100, R148, R108, R84 ;  /* 0x0000006c9464723c */ /* 0x000fe20000041854 */
[----:B------:R-:W-:Y:S02]  /*7fa0*/  FADD.FTZ R6, R33, R6 ;  /* 0x0000000621067221 */ /* 0x000fe40000010000 */
[----:B------:R-:W-:Y:S02]  /*7fb0*/  FADD.FTZ R3, R17, R5 ;  /* 0x0000000511037221 */ /* 0x000fe40000010000 */
[----:B------:R-:W-:-:S03]  /*7fc0*/  FADD.FTZ R5, R34, R6 ;  /* 0x0000000622057221 */ /* 0x000fc60000010000 */
[----:B------:R-:W-:Y:S01]  /*7fd0*/  HMMA.16816.F32.BF16 R112, R148, R110, R72 ;  /* 0x0000006e9470723c */ /* 0x000fe20000041848 */
[----:B------:R-:W-:-:S07]  /*7fe0*/  FADD.FTZ R240, R31, R3 ;  /* 0x000000031ff07221 */ /* 0x000fce0000010000 */
[----:B------:R-:W-:Y:S01]  /*7ff0*/  HMMA.16816.F32.BF16 R84, R148, R116, R56 ;  /* 0x000000749454723c */ /* 0x000fe20000041838 */
[----:B------:R-:W-:-:S07]  /*8000*/  FADD.FTZ R251, R35, R5 ;  /* 0x0000000523fb7221 */ /* 0x000fce0000010000 */
[----:B------:R-:W-:Y:S01]  /*8010*/  HMMA.16816.F32.BF16 R120, R148, R118, R52 ;  /* 0x000000769478723c */ /* 0x000fe20000041834 */
[----:B------:R-:W-:-:S07]  /*8020*/  IADD3 R206, R206, -0x2, RZ ;  /* 0xfffffffecece7810 */ /* 0x000fce0007ffe0ff */
[----:B--2---:R-:W-:Y:S01]  /*8030*/  HMMA.16816.F32.BF16 R124, R148, R132, R48 ;  /* 0x00000084947c723c */ /* 0x004fe20000041830 */
[----:B------:R-:W-:-:S07]  /*8040*/  IADD3 R3, R2, c[0x0][0x328], RZ ;  /* 0x0000ca0002037a10 */ /* 0x000fce0007ffe0ff */
[C---:B------:R-:W-:Y:S08]  /*8050*/  HMMA.16816.F32.BF16 R136, R148.reuse, R134, R44 ;  /* 0x000000869488723c */ /* 0x040ff0000004182c */
[C---:B---3--:R-:W-:Y:S08]  /*8060*/  HMMA.16816.F32.BF16 R140, R148.reuse, R8, R40 ;  /* 0x00000008948c723c */ /* 0x048ff00000041828 */
        /* <DEDUP_REMOVED lines=21> */
.L_x_2565:
[----:B------:R-:W-:-:S04]  /*81c0*/  MOV R2, 0x1 ;  /* 0x0000000100027802 */ /* 0x000fc80000000f00 */
[----:B------:R-:W-:-:S13]  /*81d0*/  ISETP.NE.AND P0, PT, R2, c[0x0][0x32c], PT ;  /* 0x0000cb0002007a0c */ /* 0x000fda0003f05270 */
[----:B------:R-:W-:-:S05]  /*81e0*/  @P0 IMAD.HI.U32 R2, R0, c[0x0][0x330], RZ ;  /* 0x0000cc0000020a27 */ /* 0x000fca00078e00ff */
[----:B------:R-:W-:Y:S02]  /*81f0*/  @P0 SHF.R.U32.HI R0, RZ, c[0x0][0x334], R2 ;  /* 0x0000cd00ff000a19 */ /* 0x000fe40000011602 */
.L_x_2566:
[----:B------:R-:W-:Y:S05]  /*8200*/  BSYNC B0 ;  /* 0x0000000000007941 */ /* 0x000fea0003800000 */
.L_x_2564:
[----:B------:R-:W-:-:S05]  /*8210*/  MOV R2, c[0x0][0x32c] ;  /* 0x0000cb0000027a02 */ /* 0x000fca0000000f00 */
[----:B------:R-:W-:-:S05]  /*8220*/  IMAD R0, R0, R2, c[0x0][0x32c] ;  /* 0x0000cb0000007624 */ /* 0x000fca00078e0202 */
[----:B------:R-:W-:-:S04]  /*8230*/  IMNMX R3, R3, R0, PT ;  /* 0x0000000003037217 */ /* 0x000fc80003800200 */
.L_x_2563:
[----:B------:R-:W2:Y:S01]  /*8240*/  LDL R2, [R1+0x4] ;  /* 0x0000040001027983 */ /* 0x000ea20000100800 */
        /* <DEDUP_REMOVED lines=11> */
.L_x_2598:
        /* <DEDUP_REMOVED lines=42> */
.L_x_2738:
        /* <DEDUP_REMOVED lines=23> */
.L_x_2739:
[----:B------:R-:W-:Y:S02]  /*8710*/  ISETP.GE.AND P1, PT, R205, c[0x0][0x1d4], PT ;  /* 0x00007500cd007a0c */ /* 0x000fe40003f26270 */
[----:B--2---:R-:W-:Y:S05]  /*8720*/  IADD3 R2, P0, R0, R15, RZ ;  /* 0x0000000f00027210 */ /* 0x004fea0007f1e0ff */
[----:B-1----:R-:W-:Y:S06]  /*8730*/  IMAD.X R3, R4, 0x1, R5, P0 ;  /* 0x0000000104037824 */ /* 0x002fec00000e0605 */
[----:B------:R-:W-:Y:S01]  /*8740*/  @!PT LDS RZ, [RZ] ;  /* 0x00000000fffff984 */ /* 0x000fe20000000800 */
[----:B------:R-:W-:Y:S01]  /*8750*/  @!PT LDS RZ, [RZ] ;  /* 0x00000000fffff984 */ /* 0x000fe20000000800 */
[----:B------:R-:W-:Y:S01]  /*8760*/  @!PT LDS RZ, [RZ] ;  /* 0x00000000fffff984 */ /* 0x000fe20000000800 */
[----:B------:R1:W-:Y:S02]  /*8770*/  LDGSTS.E.BYPASS.LTC128B.128 [R207+0x2100], [R2.64], !P1 ;  /* 0x0210000002cf7fae */ /* 0x0003e4000c901d46 */
.L_x_2569:
[----:B-1-34-:R-:W-:Y:S05]  /*8780*/  BSYNC B0 ;  /* 0x0000000000007941 */ /* 0x01afea0003800000 */
.L_x_2568:
        /* <DEDUP_REMOVED lines=48> */
[----:B------:R-:W5:Y:S07]  /*8a90*/  LDSM.16.M88.4 R168, [R194+0x1000] ;  /* 0x00100000c2a8783b */ /* 0x000f6e0000000200 */
[----:B------:R-:W-:Y:S01]  /*8aa0*/  HMMA.16816.F32.BF16 R80, R160, R186, R80 ;  /* 0x000000baa050723c */ /* 0x000fe20000041850 */
[----:B------:R-:W5:Y:S07]  /*8ab0*/  LDSM.16.M88.4 R160, [R194+0x1800] ;  /* 0x00180000c2a0783b */ /* 0x000f6e0000000200 */
[-C--:B-1----:R-:W-:Y:S05]  /*8ac0*/  HMMA.16816.F32.BF16 R4, R156, R164.reuse, R4 ;  /* 0x000000a49c04723c */ /* 0x082fea0000041804 */
[----:B--2---:R-:W-:Y:S03]  /*8ad0*/  ISETP.GT.AND P0, PT, R206, R0, PT ;  /* 0x00000000ce00720c */ /* 0x004fe60003f04270 */
        /* <DEDUP_REMOVED lines=9> */
[-C--:B-----5:R-:W-:Y:S08]  /*8b70*/  HMMA.16816.F32.BF16 R36, R156, R168.reuse, R36 ;  /* 0x000000a89c24723c */ /* 0x0a0ff00000041824 */
        /* <DEDUP_REMOVED lines=8> */
[----:B------:R-:W-:Y:S07]  /*8c00*/  LDSM.16.M88.4 R160, [R191+0x1000] ;  /* 0x00100000bfa0783b */ /* 0x000fee0000000200 */
        /* <DEDUP_REMOVED lines=31> */
[----:B------:R-:W-:Y:S01]  /*8e00*/  IMAD.MOV.U32 R3, RZ, RZ, c[0x0][0x2b8] ;  /* 0x0000ae00ff037624 */ /* 0x000fe200078e00ff */
[----:B------:R-:W2:Y:S01]  /*8e10*/  LDL R2, [R1+0x10] ;  /* 0x0000100001027983 */ /* 0x000ea20000100800 */
[----:B------:R-:W-:Y:S01]  /*8e20*/  IMAD.MOV.U32 R211, RZ, RZ, RZ ;  /* 0x000000ffffd37224 */ /* 0x000fe200078e00ff */
[----:B------:R-:W-:Y:S01]  /*8e30*/  SHF.R.S32.HI R95, RZ, 0x1f, R205 ;  /* 0x0000001fff5f7819 */ /* 0x000fe200000114cd */
[----:B------:R-:W-:Y:S01]  /*8e40*/  IMAD.SHL.U32 R163, R205, 0x2, RZ ;  /* 0x00000002cda37824 */ /* 0x000fe200078e00ff */
[----:B------:R-:W-:Y:S01]  /*8e50*/  ISETP.NE.AND P2, PT, R3, 0x1, PT ;  /* 0x000000010300780c */ /* 0x000fe20003f45270 */
[----:B------:R-:W3:Y:S01]  /*8e60*/  LDL R0, [R1+0x8] ;  /* 0x0000080001007983 */ /* 0x000ee20000100800 */
[----:B------:R-:W-:Y:S03]  /*8e70*/  SHF.L.U64.HI R95, R205, 0x1, R95 ;  /* 0x00000001cd5f7819 */ /* 0x000fe6000001025f */
        /* <DEDUP_REMOVED lines=8> */
[----:B------:R-:W-:Y:S01]  /*8f00*/  IMAD.MOV.U32 R0, RZ, RZ, R2 ;  /* 0x000000ffff007224 */ /* 0x000fe200078e0002 */
        /* <DEDUP_REMOVED lines=9> */
[----:B------:R-:W2:Y:S04]  /*8fa0*/  @!P1 LDG.E R211, [R96.64] ;  /* 0x0000000660d39981 */ /* 0x000ea8000c1e1900 */
[----:B------:R-:W-:Y:S04]  /*8fb0*/  IMAD R0, R0, c[0x0][0x1e0], RZ ;  /* 0x0000780000007a24 */ /* 0x000fe800078e02ff */
[----:B------:R-:W-:Y:S04]  /*8fc0*/  IMAD R0, R224, c[0x0][0x1e4], R0 ;  /* 0x00007900e0007a24 */ /* 0x000fe800078e0200 */
[----:B------:R-:W-:Y:S01]  /*8fd0*/  IMAD.IADD R3, R3, 0x1, R0 ;  /* 0x0000000103037824 */ /* 0x000fe200078e0200 */
[----:B--2---:R-:W-:Y:S03]  /*8fe0*/  SHF.R.S32.HI R0, RZ, 0x1f, R211 ;  /* 0x0000001fff007819 */ /* 0x004fe600000114d3 */
        /* <DEDUP_REMOVED lines=9> */
.L_x_2740:
        /* <DEDUP_REMOVED lines=23> */
.L_x_2741:
[----:B------:R-:W-:Y:S02]  /*91f0*/  ISETP.GE.AND P1, PT, R205, c[0x0][0x1d4], PT ;  /* 0x00007500cd007a0c */ /* 0x000fe40003f26270 */
[----:B--2---:R-:W-:Y:S05]  /*9200*/  IADD3 R2, P0, R0, R163, RZ ;  /* 0x000000a300027210 */ /* 0x004fea0007f1e0ff */
[----:B-1----:R-:W-:Y:S06]  /*9210*/  IMAD.X R3, R92, 0x1, R95, P0 ;  /* 0x000000015c037824 */ /* 0x002fec00000e065f */
[----:B------:R-:W-:Y:S01]  /*9220*/  @!PT LDS RZ, [RZ] ;  /* 0x00000000fffff984 */ /* 0x000fe20000000800 */
[----:B------:R-:W-:Y:S01]  /*9230*/  @!PT LDS RZ, [RZ] ;  /* 0x00000000fffff984 */ /* 0x000fe20000000800 */
[----:B------:R-:W-:Y:S01]  /*9240*/  @!PT LDS RZ, [RZ] ;  /* 0x00000000fffff984 */ /* 0x000fe20000000800 */
[----:B------:R1:W-:Y:S02]  /*9250*/  LDGSTS.E.BYPASS.LTC128B.128 [R207+0x4900], [R2.64], !P1 ;  /* 0x0490000002cf7fae */ /* 0x0003e4000c901d46 */
.L_x_2573:
[----:B------:R-:W-:Y:S05]  /*9260*/  BSYNC B0 ;  /* 0x0000000000007941 */ /* 0x000fea0003800000 */
.L_x_2572:
[----:B------:R-:W-:Y:S01]  /*9270*/  LOP3.LUT R159, RZ, c[0x0][0x324], RZ, 0x33, !PT ;  /* 0x0000c900ff9f7a12 */ /* 0x000fe200078e33ff */
[----:B-1----:R-:W2:Y:S01]  /*9280*/  LDL R2, [R1+0x38] ;  /* 0x0000380001027983 */ /* 0x002ea20000100800 */
[----:B------:R-:W-:Y:S02]  /*9290*/  IMAD.MOV.U32 R3, RZ, RZ, c[0x0][0x2c4] ;  /* 0x0000b100ff037624 */ /* 0x000fe400078e00ff */
[----:B------:R-:W-:Y:S01]  /*92a0*/  IMAD R92, R206, -0x50, RZ ;  /* 0xffffffb0ce5c7824 */ /* 0x000fe200078e02ff */
[----:B------:R-:W2:Y:S02]  /*92b0*/  LDL R0, [R1+0x3c] ;  /* 0x00003c0001007983 */ /* 0x000ea40000100800 */
[----:B------:R-:W-:Y:S02]  /*92c0*/  ISETP.NE.AND P0, PT, R3, 0x1, PT ;  /* 0x000000010300780c */ /* 0x000fe40003f05270 */
[----:B------:R-:W0:Y:S01]  /*92d0*/  LDGDEPBAR ;  /* 0x00000000000079af */ /* 0x000e220000000000 */
[----:B--2---:R-:W-:Y:S01]  /*92e0*/  IMAD.IADD R157, R0, 0x1, R2 ;  /* 0x00000001009d7824 */ /* 0x004fe200078e0202 */
[----:B------:R-:W-:Y:S09]  /*92f0*/  IADD3 R0, -R248, 0x1, R92 ;  /* 0x00000001f8007810 */ /* 0x000ff20007ffe15c */
[----:B------:R-:W-:Y:S01]  /*9300*/  @P0 IMAD.HI.U32 R2, R157, c[0x0][0x2c8], RZ ;  /* 0x0000b2009d020a27 */ /* 0x000fe200078e00ff */
[----:B------:R-:W-:Y:S04]  /*9310*/  IADD3 R0, -R236, R0, R237 ;  /* 0x00000000ec007210 */ /* 0x000fe80007ffe1ed */
[----:B------:R-:W-:Y:S02]  /*9320*/  @P0 SHF.R.U32.HI R157, RZ, c[0x0][0x2cc], R2 ;  /* 0x0000b300ff9d0a19 */ /* 0x000fe40000011602 */
[----:B------:R-:W-:Y:S01]  /*9330*/  IADD3 R158, R0, c[0x0][0x328], RZ ;  /* 0x0000ca00009e7a10 */ /* 0x000fe20007ffe0ff */
[----:B------:R-:W-:-:S05]  /*9340*/  BRA.DIV ~URZ, `(.L_x_2576) ;  /* 0x000130927f007947 */ /* 0x000fca000b800000 */
[----:B------:R1:W2:Y:S02]  /*9350*/  SHFL.IDX PT, R2, R157, RZ, 0x1c1f ;  /* 0x001c1fff9d027589 */ /* 0x0002a400000e0000 */
.L_x_2742:
        /* <DEDUP_REMOVED lines=19> */
.L_x_2579:
[----:B------:R-:W-:Y:S04]  /*9490*/  MOV R3, c[0x0][0x32c] ;  /* 0x0000cb0000037a02 */ /* 0x000fe80000000f00 */
[----:B------:R-:W-:Y:S11]  /*94a0*/  ISETP.NE.AND P0, PT, R3, 0x1, PT ;  /* 0x000000010300780c */ /* 0x000ff60003f05270 */
[----:B------:R-:W-:Y:S02]  /*94b0*/  @!UPT UIADD3 URZ, URZ, URZ, URZ ;  /* 0x0000003f3f3ff290 */ /* 0x000fe4000fffe03f */
[----:B------:R-:W-:Y:S05]  /*94c0*/  @P0 IMAD.HI.U32 R3, R2, c[0x0][0x330], RZ ;  /* 0x0000cc0002030a27 */ /* 0x000fea00078e00ff */
[----:B------:R-:W-:Y:S02]  /*94d0*/  @P0 SHF.R.U32.HI R2, RZ, c[0x0][0x334], R3 ;  /* 0x0000cd00ff020a19 */ /* 0x000fe40000011603 */
.L_x_2580:
[----:B------:R-:W-:Y:S05]  /*94e0*/  BSYNC B0 ;  /* 0x0000000000007941 */ /* 0x000fea0003800000 */
.L_x_2578:
[----:B------:R-:W-:Y:S04]  /*94f0*/  IMAD.IADD R3, R92, 0x1, -R248 ;  /* 0x000000015c037824 */ /* 0x000fe800078e0af8 */
[----:B------:R-:W-:Y:S05]  /*9500*/  IMAD R2, R2, c[0x0][0x32c], R3 ;  /* 0x0000cb0002027a24 */ /* 0x000fea00078e0203 */
[----:B------:R-:W-:Y:S02]  /*9510*/  IADD3 R3, R2, c[0x0][0x32c], RZ ;  /* 0x0000cb0002037a10 */ /* 0x000fe40007ffe0ff */
[----:B------:R-:W-:Y:S02]  /*9520*/  IMNMX R0, R0, R2, !PT ;  /* 0x0000000200007217 */ /* 0x000fe40007800200 */
[----:B------:R-:W-:Y:S02]  /*9530*/  IMNMX R97, R97, R3, PT ;  /* 0x0000000361617217 */ /* 0x000fe40003800200 */
.L_x_2577:
[----:B------:R-:W-:-:S05]  /*9540*/  BRA.DIV ~URZ, `(.L_x_2581) ;  /* 0x00012f027f007947 */ /* 0x000fca000b800000 */
[----:B------:R2:W3:Y:S02]  /*9550*/  SHFL.IDX PT, R2, R157, 0x1, 0x1c1f ;  /* 0x003c1f009d027f89 */ /* 0x0004e400000e0000 */
.L_x_2743:
[----:B---3--:R-:W-:Y:S01]  /*9560*/  IADD3 R96, R158, R2, RZ ;  /* 0x000000029e607210 */ /* 0x008fe20007ffe0ff */
[----:B------:R-:W-:Y:S02]  /*9570*/  IMAD.MOV.U32 R3, RZ, RZ, c[0x0][0x32c] ;  /* 0x0000cb00ff037624 */ /* 0x000fe400078e00ff */
[----:B------:R-:W-:Y:S03]  /*9580*/  IMAD.IADD R95, R159, 0x1, R2 ;  /* 0x000000019f5f7824 */ /* 0x000fe600078e0202 */
[----:B------:R-:W-:Y:S11]  /*9590*/  ISETP.GE.AND P0, PT, R3, 0x1, PT ;  /* 0x000000010300780c */ /* 0x000ff60003f06270 */
[----:B------:R-:W-:Y:S02]  /*95a0*/  @!UPT UIADD3 URZ, URZ, URZ, URZ ;  /* 0x0000003f3f3ff290 */ /* 0x000fe4000fffe03f */
        /* <DEDUP_REMOVED lines=14> */
.L_x_2584:
[----:B------:R-:W-:Y:S04]  /*9690*/  MOV R3, c[0x0][0x32c] ;  /* 0x0000cb0000037a02 */ /* 0x000fe80000000f00 */
[----:B------:R-:W-:Y:S11]  /*96a0*/  ISETP.NE.AND P0, PT, R3, 0x1, PT ;  /* 0x000000010300780c */ /* 0x000ff60003f05270 */
[----:B------:R-:W-:Y:S02]  /*96b0*/  @!UPT UIADD3 URZ, URZ, URZ, URZ ;  /* 0x0000003f3f3ff290 */ /* 0x000fe4000fffe03f */
[----:B------:R-:W-:Y:S05]  /*96c0*/  @P0 IMAD.HI.U32 R3, R2, c[0x0][0x330], RZ ;  /* 0x0000cc0002030a27 */ /* 0x000fea00078e00ff */
[----:B------:R-:W-:Y:S02]  /*96d0*/  @P0 SHF.R.U32.HI R2, RZ, c[0x0][0x334], R3 ;  /* 0x0000cd00ff020a19 */ /* 0x000fe40000011603 */
.L_x_2585:
[----:B------:R-:W-:Y:S05]  /*96e0*/  BSYNC B0 ;  /* 0x0000000000007941 */ /* 0x000fea0003800000 */
.L_x_2583:
[----:B------:R-:W-:Y:S04]  /*96f0*/  IMAD.IADD R3, R92, 0x1, -R248 ;  /* 0x000000015c037824 */ /* 0x000fe800078e0af8 */
[----:B------:R-:W-:Y:S05]  /*9700*/  IMAD R2, R2, c[0x0][0x32c], R3 ;  /* 0x0000cb0002027a24 */ /* 0x000fea00078e0203 */
[----:B------:R-:W-:Y:S02]  /*9710*/  IADD3 R3, R2, c[0x0][0x32c], RZ ;  /* 0x0000cb0002037a10 */ /* 0x000fe40007ffe0ff */
[----:B------:R-:W-:Y:S02]  /*9720*/  IMNMX R95, R95, R2, !PT ;  /* 0x000000025f5f7217 */ /* 0x000fe40007800200 */
[----:B------:R-:W-:Y:S02]  /*9730*/  IMNMX R96, R96, R3, PT ;  /* 0x0000000360607217 */ /* 0x000fe40003800200 */
.L_x_2582:
[----:B------:R-:W-:-:S05]  /*9740*/  BRA.DIV ~URZ, `(.L_x_2586) ;  /* 0x00012d727f007947 */ /* 0x000fca000b800000 */
[----:B------:R3:W4:Y:S02]  /*9750*/  SHFL.IDX PT, R156, R157, 0x2, 0x1c1f ;  /* 0x005c1f009d9c7f89 */ /* 0x00072400000e0000 */
.L_x_2744:
        /* <DEDUP_REMOVED lines=19> */
.L_x_2589:
[----:B------:R-:W-:Y:S04]  /*9890*/  MOV R160, c[0x0][0x32c] ;  /* 0x0000cb0000a07a02 */ /* 0x000fe80000000f00 */
[----:B------:R-:W-:Y:S11]  /*98a0*/  ISETP.NE.AND P0, PT, R160, 0x1, PT ;  /* 0x00000001a000780c */ /* 0x000ff60003f05270 */
[----:B------:R-:W-:Y:S02]  /*98b0*/  @!UPT UIADD3 URZ, URZ, URZ, URZ ;  /* 0x0000003f3f3ff290 */ /* 0x000fe4000fffe03f */
[----:B------:R-:W-:Y:S05]  /*98c0*/  @P0 IMAD.HI.U32 R160, R156, c[0x0][0x330], RZ ;  /* 0x0000cc009ca00a27 */ /* 0x000fea00078e00ff */
[----:B------:R-:W-:Y:S02]  /*98d0*/  @P0 SHF.R.U32.HI R156, RZ, c[0x0][0x334], R160 ;  /* 0x0000cd00ff9c0a19 */ /* 0x000fe400000116a0 */
.L_x_2590:
[----:B------:R-:W-:Y:S05]  /*98e0*/  BSYNC B0 ;  /* 0x0000000000007941 */ /* 0x000fea0003800000 */
.L_x_2588:
[----:B------:R-:W-:Y:S04]  /*98f0*/  IMAD.IADD R160, R92, 0x1, -R248 ;  /* 0x000000015ca07824 */ /* 0x000fe800078e0af8 */
[----:B------:R-:W-:Y:S05]  /*9900*/  IMAD R156, R156, c[0x0][0x32c], R160 ;  /* 0x0000cb009c9c7a24 */ /* 0x000fea00078e02a0 */
[----:B------:R-:W-:Y:S02]  /*9910*/  IADD3 R160, R156, c[0x0][0x32c], RZ ;  /* 0x0000cb009ca07a10 */ /* 0x000fe40007ffe0ff */
[----:B------:R-:W-:Y:S02]  /*9920*/  IMNMX R2, R2, R156, !PT ;  /* 0x0000009c02027217 */ /* 0x000fe40007800200 */
[----:B------:R-:W-:Y:S02]  /*9930*/  IMNMX R3, R3, R160, PT ;  /* 0x000000a003037217 */ /* 0x000fe40003800200 */
.L_x_2587:
[C---:B------:R-:W-:Y:S02]  /*9940*/  ISETP.GE.AND P2, PT, R92.reuse, 0x9, PT ;  /* 0x000000095c00780c */ /* 0x040fe40003f46270 */
[----:B------:R-:W-:Y:S02]  /*9950*/  ISETP.GE.AND P1, PT, R92, 0xa, PT ;  /* 0x0000000a5c00780c */ /* 0x000fe40003f26270 */
[----:B------:R-:W-:Y:S02]  /*9960*/  ISETP.GT.AND P0, PT, R0, 0x8, !P2 ;  /* 0x000000080000780c */ /* 0x000fe40005704270 */
[----:B------:R-:W-:Y:S02]  /*9970*/  LOP3.LUT R204, R204, 0xffffbfff, RZ, 0xc0, !PT ;  /* 0xffffbfffcccc7812 */ /* 0x000fe400078ec0ff */
[C---:B------:R-:W-:Y:S02]  /*9980*/  ISETP.LT.OR P0, PT, R97.reuse, 0x9, P0 ;  /* 0x000000096100780c */ /* 0x040fe40000701670 */
[----:B------:R-:W-:Y:S02]  /*9990*/  ISETP.GE.AND P6, PT, R92, 0x3a, PT ;  /* 0x0000003a5c00780c */ /* 0x000fe40003fc6270 */
[----:B------:R-:W-:Y:S02]  /*99a0*/  FSEL R161, R16, -INF , !P0 ;  /* 0xff80000010a17808 */ /* 0x000fe40004000000 */
[----:B------:R-:W-:Y:S02]  /*99b0*/  ISETP.GT.AND P0, PT, R0, 0x9, !P1 ;  /* 0x000000090000780c */ /* 0x000fe40004f04270 */
[----:B------:R-:W-:Y:S02]  /*99c0*/  @P2 LOP3.LUT R204, R204, 0x4000, RZ, 0xfc, !PT ;  /* 0x00004000cccc2812 */ /* 0x000fe400078efcff */
[----:B------:R-:W-:Y:S02]  /*99d0*/  ISETP.LT.OR P0, PT, R97, 0xa, P0 ;  /* 0x0000000a6100780c */ /* 0x000fe40000701670 */
[----:B------:R-:W-:Y:S02]  /*99e0*/  LOP3.LUT R204, R204, 0xffffdfff, RZ, 0xc0, !PT ;  /* 0xffffdfffcccc7812 */ /* 0x000fe400078ec0ff */
[----:B------:R-:W-:Y:S02]  /*99f0*/  FSEL R160, R17, -INF , !P0 ;  /* 0xff80000011a07808 */ /* 0x000fe40004000000 */
[C---:B------:R-:W-:Y:S02]  /*9a00*/  ISETP.GT.AND P0, PT, R95.reuse, 0x8, !P2 ;  /* 0x000000085f00780c */ /* 0x040fe40005704270 */
[----:B------:R-:W-:Y:S02]  /*9a10*/  ISETP.GE.AND P2, PT, R92, 0x11, PT ;  /* 0x000000115c00780c */ /* 0x000fe40003f46270 */
        /* <DEDUP_REMOVED lines=8> */
[----:B------:R-:W-:Y:S02]  /*9aa0*/  ISETP.GT.AND P0, PT, R0, 0x10, !P2 ;  /* 0x000000100000780c */ /* 0x000fe40005704270 */
[----:B------:R-:W-:Y:S02]  /*9ab0*/  @P2 LOP3.LUT R204, R204, 0x1000, RZ, 0xfc, !PT ;  /* 0x00001000cccc2812 */ /* 0x000fe400078efcff */
[C---:B------:R-:W-:Y:S02]  /*9ac0*/  ISETP.LT.OR P0, PT, R97.reuse, 0x11, P0 ;  /* 0x000000116100780c */ /* 0x040fe40000701670 */
[----:B------:R-:W-:Y:S02]  /*9ad0*/  LOP3.LUT R204, R204, 0xfffff7ff, RZ, 0xc0, !PT ;  /* 0xfffff7ffcccc7812 */ /* 0x000fe400078ec0ff */
        /* <DEDUP_REMOVED lines=9> */
[----:B------:R-:W-:Y:S02]  /*9b70*/  ISETP.GE.AND P5, PT, R92, 0x41, PT ;  /* 0x000000415c00780c */ /* 0x000fe40003fa6270 */
[----:B------:R-:W-:Y:S02]  /*9b80*/  FSEL R177, R22, -INF , !P0 ;  /* 0xff80000016b17808 */ /* 0x000fe40004000000 */
[----:B------:R-:W-:Y:S02]  /*9b90*/  ISETP.GT.AND P0, PT, R95, 0x11, !P1 ;  /* 0x000000115f00780c */ /* 0x000fe40004f04270 */
[----:B------:R-:W-:Y:S02]  /*9ba0*/  ISETP.GE.AND P1, PT, R92, 0x1a, PT ;  /* 0x0000001a5c00780c */ /* 0x000fe40003f26270 */
[----:B------:R-:W-:Y:S02]  /*9bb0*/  ISETP.LT.OR P0, PT, R96, 0x12, P0 ;  /* 0x000000126000780c */ /* 0x000fe40000701670 */
[----:B------:R-:W-:Y:S02]  /*9bc0*/  @P2 LOP3.LUT R204, R204, 0x400, RZ, 0xfc, !PT ;  /* 0x00000400cccc2812 */ /* 0x000fe400078efcff */
[----:B------:R-:W-:Y:S02]  /*9bd0*/  FSEL R176, R23, -INF , !P0 ;  /* 0xff80000017b07808 */ /* 0x000fe40004000000 */
[----:B------:R-:W-:Y:S02]  /*9be0*/  ISETP.GT.AND P0, PT, R0, 0x18, !P2 ;  /* 0x000000180000780c */ /* 0x000fe40005704270 */
[----:B------:R-:W-:Y:S02]  /*9bf0*/  LOP3.LUT R204, R204, 0xfffffdff, RZ, 0xc0, !PT ;  /* 0xfffffdffcccc7812 */ /* 0x000fe400078ec0ff */
[C---:B------:R-:W-:Y:S02]  /*9c00*/  ISETP.LT.OR P0, PT, R97.reuse, 0x19, P0 ;  /* 0x000000196100780c */ /* 0x040fe40000701670 */
[----:B------:R-:W-:Y:S02]  /*9c10*/  @P1 LOP3.LUT R204, R204, 0x200, RZ, 0xfc, !PT ;  /* 0x00000200cccc1812 */ /* 0x000fe400078efcff */
[----:B------:R-:W-:Y:S02]  /*9c20*/  FSEL R167, R32, -INF , !P0 ;  /* 0xff80000020a77808 */ /* 0x000fe40004000000 */
[----:B------:R-:W-:Y:S02]  /*9c30*/  ISETP.GT.AND P0, PT, R0, 0x19, !P1 ;  /* 0x000000190000780c */ /* 0x000fe40004f04270 */
[----:B------:R-:W-:Y:S02]  /*9c40*/  LOP3.LUT R204, R204, 0xfffffeff, RZ, 0xc0, !PT ;  /* 0xfffffeffcccc7812 */ /* 0x000fe400078ec0ff */
[----:B------:R-:W-:Y:S02]  /*9c50*/  ISETP.LT.OR P0, PT, R97, 0x1a, P0 ;  /* 0x0000001a6100780c */ /* 0x000fe40000701670 */
[C---:B------:R-:W-:Y:S02]  /*9c60*/  ISETP.GE.AND P4, PT, R92.reuse, 0x42, PT ;  /* 0x000000425c00780c */ /* 0x040fe40003f86270 */
        /* <DEDUP_REMOVED lines=19> */
[----:B------:R-:W-:Y:S02]  /*9da0*/  P2R R16, PR, RZ, 0x40 ;  /* 0x00000040ff107803 */ /* 0x000fe40000000000 */
[----:B------:R-:W-:Y:S02]  /*9db0*/  FSEL R164, R37, -INF , !P0 ;  /* 0xff80000025a47808 */ /* 0x000fe40004000000 */
[C---:B------:R-:W-:Y:S02]  /*9dc0*/  ISETP.GT.AND P0, PT, R95.reuse, 0x20, !P2 ;  /* 0x000000205f00780c */ /* 0x040fe40005704270 */
[----:B------:R-:W-:Y:S02]  /*9dd0*/  ISETP.GE.AND P2, PT, R92, 0x29, PT ;  /* 0x000000295c00780c */ /* 0x000fe40003f46270 */
[----:B------:R-:W-:Y:S04]  /*9de0*/  ISETP.LT.OR P0, PT, R96, 0x21, P0 ;  /* 0x000000216000780c */ /* 0x000fe80000701670 */
        /* <DEDUP_REMOVED lines=13> */
[----:B------:R-:W-:Y:S04]  /*9ec0*/  ISETP.LT.OR P0, PT, R97, 0x2a, P0 ;  /* 0x0000002a6100780c */ /* 0x000fe80000701670 */
        /* <DEDUP_REMOVED lines=25> */
[----:B------:R-:W-:Y:S04]  /*a060*/  ISETP.LT.OR P0, PT, R96, 0x32, P0 ;  /* 0x000000326000780c */ /* 0x000fe80000701670 */
[----:B------:R-:W-:Y:S02]  /*a070*/  FSEL R55, R55, -INF , !P0 ;  /* 0xff80000037377808 */ /* 0x000fe40004000000 */
[----:B------:R-:W-:Y:S04]  /*a080*/  ISETP.GT.AND P0, PT, R0, 0x38, !P1 ;  /* 0x000000380000780c */ /* 0x000fe80004f04270 */
        /* <DEDUP_REMOVED lines=19> */
[----:B------:R-:W-:Y:S04]  /*a1c0*/  ISETP.GT.AND P0, PT, R0, 0x41, !P4 ;  /* 0x000000410000780c */ /* 0x000fe80006704270 */
        /* <DEDUP_REMOVED lines=15> */
[C---:B------:R-:W-:Y:S04]  /*a2c0*/  ISETP.LT.OR P0, PT, R96.reuse, 0x2, P0 ;  /* 0x000000026000780c */ /* 0x040fe80000701670 */
[----:B------:R-:W-:Y:S02]  /*a2d0*/  FSEL R22, R7, -INF , !P0 ;  /* 0xff80000007167808 */ /* 0x000fe40004000000 */
[----:B------:R-:W-:Y:S04]  /*a2e0*/  ISETP.GT.AND P0, PT, R95, RZ, !P2 ;  /* 0x000000ff5f00720c */ /* 0x000fe80005704270 */
        /* <DEDUP_REMOVED lines=8> */
[C---:B------:R-:W-:Y:S04]  /*a370*/  ISETP.GT.AND P0, PT, R95.reuse, 0x48, !P3 ;  /* 0x000000485f00780c */ /* 0x040fe80005f04270 */
        /* <DEDUP_REMOVED lines=81> */
[----:B------:R4:W1:Y:S02]  /*a890*/  SHFL.IDX PT, R3, R157, 0x3, 0x1c1f ;  /* 0x007c1f009d037f89 */ /* 0x00086400000e0000 */
.L_x_2745:
        /* <DEDUP_REMOVED lines=19> */
.L_x_2594:
[----:B------:R-:W-:Y:S04]  /*a9d0*/  MOV R4, c[0x0][0x32c] ;  /* 0x0000cb0000047a02 */ /* 0x000fe80000000f00 */
[----:B------:R-:W-:Y:S11]  /*a9e0*/  ISETP.NE.AND P0, PT, R4, 0x1, PT ;  /* 0x000000010400780c */ /* 0x000ff60003f05270 */
[----:B------:R-:W-:Y:S02]  /*a9f0*/  @!UPT UIADD3 URZ, URZ, URZ, URZ ;  /* 0x0000003f3f3ff290 */ /* 0x000fe4000fffe03f */
[----:B------:R-:W-:Y:S05]  /*aa00*/  @P0 IMAD.HI.U32 R4, R3, c[0x0][0x330], RZ ;  /* 0x0000cc0003040a27 */ /* 0x000fea00078e00ff */
[----:B------:R-:W-:Y:S02]  /*aa10*/  @P0 SHF.R.U32.HI R3, RZ, c[0x0][0x334], R4 ;  /* 0x0000cd00ff030a19 */ /* 0x000fe40000011604 */
.L_x_2595:
[----:B------:R-:W-:Y:S05]  /*aa20*/  BSYNC B0 ;  /* 0x0000000000007941 */ /* 0x000fea0003800000 */
.L_x_2593:
[----:B------:R-:W-:Y:S04]  /*aa30*/  IMAD.IADD R4, R92, 0x1, -R248 ;  /* 0x000000015c047824 */ /* 0x000fe800078e0af8 */
[----:B------:R-:W-:Y:S05]  /*aa40*/  IMAD R3, R3, c[0x0][0x32c], R4 ;  /* 0x0000cb0003037a24 */ /* 0x000fea00078e0204 */
[----:B------:R-:W-:Y:S02]  /*aa50*/  IADD3 R4, R3, c[0x0][0x32c], RZ ;  /* 0x0000cb0003047a10 */ /* 0x000fe40007ffe0ff */
[----:B------:R-:W-:Y:S02]  /*aa60*/  IMNMX R0, R0, R3, !PT ;  /* 0x0000000300007217 */ /* 0x000fe40007800200 */
[----:B------:R-:W-:Y:S02]  /*aa70*/  IMNMX R2, R2, R4, PT ;  /* 0x0000000402027217 */ /* 0x000fe40003800200 */
.L_x_2592:
[----:B------:R-:W-:Y:S02]  /*aa80*/  ISETP.GT.AND P0, PT, R0, RZ, !P2 ;  /* 0x000000ff0000720c */ /* 0x000fe40005704270 */
[----:B------:R-:W-:Y:S02]  /*aa90*/  LOP3.LUT P2, RZ, R204, 0x400, RZ, 0xc0, !PT ;  /* 0x00000400ccff7812 */ /* 0x000fe4000784c0ff */
[----:B------:R-:W-:Y:S02]  /*aaa0*/  ISETP.LT.OR P0, PT, R2, 0x1, P0 ;  /* 0x000000010200780c */ /* 0x000fe40000701670 */
[----:B------:R-:W-:Y:S02]  /*aab0*/  FMNMX.FTZ R3, R12, R98, !PT ;  /* 0x000000620c037209 */ /* 0x000fe40007810000 */
[----:B------:R-:W-:Y:S02]  /*aac0*/  FSEL R10, R10, -INF , !P0 ;  /* 0xff8000000a0a7808 */ /* 0x000fe40004000000 */
[----:B------:R-:W-:Y:S02]  /*aad0*/  ISETP.GT.AND P0, PT, R0, 0x1, !P1 ;  /* 0x000000010000780c */ /* 0x000fe40004f04270 */
        /* <DEDUP_REMOVED lines=29> */
[----:B--234-:R-:W-:Y:S02]  /*acb0*/  FSEL R157, R27, -INF , !P0 ;  /* 0xff8000001b9d7808 */ /* 0x01cfe40004000000 */
        /* <DEDUP_REMOVED lines=50> */
[C---:B------:R-:W-:Y:S02]  /*afe0*/  ISETP.GT.AND P0, PT, R0.reuse, 0x38, !P1 ;  /* 0x000000380000780c */ /* 0x040fe40004f04270 */
[----:B------:R-:W-:Y:S02]  /*aff0*/  ISETP.GT.AND P1, PT, R0, 0x48, !P3 ;  /* 0x000000480000780c */ /* 0x000fe40005f24270 */
[C---:B------:R-:W-:Y:S02]  /*b000*/  ISETP.LT.OR P0, PT, R2.reuse, 0x39, P0 ;  /* 0x000000390200780c */ /* 0x040fe40000701670 */
[----:B------:R-:W-:Y:S02]  /*b010*/  ISETP.LT.OR P1, PT, R2, 0x49, P1 ;  /* 0x000000490200780c */ /* 0x000fe40000f21670 */
[----:B------:R-:W-:Y:S02]  /*b020*/  FSEL R223, R62, -INF , !P0 ;  /* 0xff8000003edf7808 */ /* 0x000fe40004000000 */
[----:B------:R-:W-:Y:S02]  /*b030*/  ISETP.GT.AND P0, PT, R0, 0x39, !P6 ;  /* 0x000000390000780c */ /* 0x000fe40007704270 */
[----:B------:R-:W-:Y:S02]  /*b040*/  FMNMX.FTZ R6, R214, R6, !PT ;  /* 0x00000006d6067209 */ /* 0x000fe40007810000 */
[----:B------:R-:W-:Y:S02]  /*b050*/  ISETP.LT.OR P0, PT, R2, 0x3a, P0 ;  /* 0x0000003a0200780c */ /* 0x000fe40000701670 */
[----:B------:R-:W-:Y:S02]  /*b060*/  FMNMX.FTZ R6, R223, R6, !PT ;  /* 0x00000006df067209 */ /* 0x000fe40007810000 */
[----:B------:R-:W-:Y:S02]  /*b070*/  FSEL R222, R63, -INF , !P0 ;  /* 0xff8000003fde7808 */ /* 0x000fe40004000000 */
[----:B------:R-:W-:Y:S02]  /*b080*/  ISETP.GT.AND P0, PT, R0, 0x40, !P5 ;  /* 0x000000400000780c */ /* 0x000fe40006f04270 */
[----:B------:R-:W-:Y:S02]  /*b090*/  FMNMX.FTZ R6, R222, R6, !PT ;  /* 0x00000006de067209 */ /* 0x000fe40007810000 */
[----:B------:R-:W-:Y:S02]  /*b0a0*/  ISETP.LT.OR P0, PT, R2, 0x41, P0 ;  /* 0x000000410200780c */ /* 0x000fe40000701670 */
[----:B------:R-:W-:Y:S02]  /*b0b0*/  FSEL R213, R78, -INF , !P1 ;  /* 0xff8000004ed57808 */ /* 0x000fe40004800000 */
[----:B------:R-:W-:Y:S02]  /*b0c0*/  FSEL R221, R74, -INF , !P0 ;  /* 0xff8000004add7808 */ /* 0x000fe40004000000 */
[----:B------:R-:W-:Y:S02]  /*b0d0*/  ISETP.GT.AND P0, PT, R0, 0x41, !P4 ;  /* 0x000000410000780c */ /* 0x000fe40006704270 */
[----:B------:R-:W-:Y:S02]  /*b0e0*/  FMNMX.FTZ R6, R221, R6, !PT ;  /* 0x00000006dd067209 */ /* 0x000fe40007810000 */
        /* <DEDUP_REMOVED lines=53> */
.L_x_2746:
[----:B--2---:R-:W-:Y:S01]  /*b440*/  FMNMX.FTZ R4, R92, R2, !PT ;  /* 0x000000025c047209 */ /* 0x004fe20007810000 */
[----:B------:R-:W-:-:S05]  /*b450*/  BRA.DIV ~URZ, `(.L_x_2597) ;  /* 0x000111927f007947 */ /* 0x000fca000b800000 */
[----:B------:R-:W-:Y:S04]  /*b460*/  SHFL.BFLY PT, R2, R0, 0x2, 0x1f ;  /* 0x0c401f0000027f89 */ /* 0x000fe800000e0000 */
[----:B------:R-:W-:Y:S04]  /*b470*/  SHFL.BFLY PT, R3, R5, 0x2, 0x1f ;  /* 0x0c401f0005037f89 */ /* 0x000fe800000e0000 */
[----:B------:R-:W2:Y:S02]  /*b480*/  SHFL.BFLY PT, R8, R6, 0x2, 0x1f ;  /* 0x0c401f0006087f89 */ /* 0x000ea400000e0000 */
[----:B-12---:R-:W-:Y:S02]  /*b490*/  FMNMX.FTZ R92, R6, R8, !PT ;  /* 0x00000008065c7209 */ /* 0x006fe40007810000 */
        /* <DEDUP_REMOVED lines=9> */
.L_x_2747:
[C---:B------:R-:W-:Y:S01]  /*b530*/  FMUL.FTZ R0, R97.reuse, c[0x0][0x2d0] ;  /* 0x0000b40061007a20 */ /* 0x040fe20000410000 */
[----:B------:R-:W-:Y:S01]  /*b540*/  FSETP.NEU.FTZ.AND P0, PT, R97, -INF , PT ;  /* 0xff8000006100780b */ /* 0x000fe20003f1d000 */
[----:B------:R-:W-:Y:S01]  /*b550*/  WARPSYNC 0xffffffff ;  /* 0xffffffff00007948 */ /* 0x000fe20003800000 */
[----:B------:R-:W-:Y:S02]  /*b560*/  FSETP.NEU.FTZ.AND P1, PT, R96, -INF , PT ;  /* 0xff8000006000780b */ /* 0x000fe40003f3d000 */
        /* <DEDUP_REMOVED lines=10> */
[----:B------:R2:W3:Y:S01]  /*b610*/  MUFU.EX2 R234, R2 ;  /* 0x0000000200ea7308 */ /* 0x0004e20000000800 */
[--C-:B------:R-:W-:Y:S02]  /*b620*/  FFMA.FTZ R163, R37, c[0x0][0x2d0], -R4.reuse ;  /* 0x0000b40025a37a23 */ /* 0x100fe40000010804 */
[--C-:B------:R-:W-:Y:S02]  /*b630*/  FFMA.FTZ R48, R169, c[0x0][0x2d0], -R4.reuse ;  /* 0x0000b400a9307a23 */ /* 0x100fe40000010804 */
[--C-:B------:R-:W-:Y:S02]  /*b640*/  FFMA.FTZ R71, R168, c[0x0][0x2d0], -R4.reuse ;  /* 0x0000b400a8477a23 */ /* 0x100fe40000010804 */
[--C-:B------:R-:W-:Y:S02]  /*b650*/  FFMA.FTZ R92, R166, c[0x0][0x2d0], -R4.reuse ;  /* 0x0000b400a65c7a23 */ /* 0x100fe40000010804 */
[----:B------:R-:W-:Y:S01]  /*b660*/  FFMA.FTZ R168, R32, c[0x0][0x2d0], -R4 ;  /* 0x0000b40020a87a23 */ /* 0x000fe20000010804 */
[----:B------:R-:W-:Y:S01]  /*b670*/  MUFU.EX2 R250, R66 ;  /* 0x0000004200fa7308 */ /* 0x000fe20000000800 */
[----:B-1----:R-:W-:Y:S05]  /*b680*/  FMUL.FTZ R0, R96, c[0x0][0x2d0] ;  /* 0x0000b40060007a20 */ /* 0x002fea0000410000 */
[----:B------:R-:W-:Y:S04]  /*b690*/  FSEL R40, R0, RZ, P1 ;  /* 0x000000ff00287208 */ /* 0x000fe80000800000 */
[----:B------:R-:W-:Y:S01]  /*b6a0*/  MUFU.EX2 R249, R67 ;  /* 0x0000004300f97308 */ /* 0x000fe20000000800 */
[--C-:B------:R-:W-:Y:S02]  /*b6b0*/  FFMA.FTZ R0, R18, c[0x0][0x2d0], -R40.reuse ;  /* 0x0000b40012007a23 */ /* 0x100fe40000010828 */
[----:B------:R-:W-:Y:S02]  /*b6c0*/  FFMA.FTZ R5, R162, c[0x0][0x2d0], -R40 ;  /* 0x0000b400a2057a23 */ /* 0x000fe40000010828 */
[--C-:B------:R-:W-:Y:S05]  /*b6d0*/  FFMA.FTZ R162, R36, c[0x0][0x2d0], -R4.reuse ;  /* 0x0000b40024a27a23 */ /* 0x100fea0000010804 */
[----:B------:R1:W-:Y:S01]  /*b6e0*/  MUFU.EX2 R227, R0 ;  /* 0x0000000000e37308 */ /* 0x0003e20000000800 */
[--C-:B--2---:R-:W-:Y:S01]  /*b6f0*/  FFMA.FTZ R2, R161, c[0x0][0x2d0], -R4.reuse ;  /* 0x0000b400a1027a23 */ /* 0x104fe20000010804 */
[----:B------:R-:W-:Y:S01]  /*b700*/  LDSM.16.MT88.4 R36, [R193] ;  /* 0x00000000c124783b */ /* 0x000fe20000004200 */
[----:B------:R-:W-:Y:S02]  /*b710*/  FFMA.FTZ R161, R35, c[0x0][0x2d0], -R4 ;  /* 0x0000b40023a17a23 */ /* 0x000fe40000010804 */
[--C-:B------:R-:W-:Y:S02]  /*b720*/  FFMA.FTZ R59, R171, c[0x0][0x2d0], -R40.reuse ;  /* 0x0000b400ab3b7a23 */ /* 0x100fe40000010828 */
[--C-:B------:R-:W-:Y:S02]  /*b730*/  FFMA.FTZ R166, R50, c[0x0][0x2d0], -R40.reuse ;  /* 0x0000b40032a67a23 */ /* 0x100fe40000010828 */
[--C-:B------:R-:W-:Y:S01]  /*b740*/  FFMA.FTZ R65, R177, c[0x0][0x2d0], -R40.reuse ;  /* 0x0000b400b1417a23 */ /* 0x100fe20000010828 */
[----:B------:R2:W-:Y:S01]  /*b750*/  MUFU.EX2 R232, R2 ;  /* 0x0000000200e87308 */ /* 0x0005e20000000800 */
[--C-:B------:R-:W-:Y:S02]  /*b760*/  FFMA.FTZ R64, R176, c[0x0][0x2d0], -R40.reuse ;  /* 0x0000b400b0407a23 */ /* 0x100fe40000010828 */
[--C-:B------:R-:W-:Y:S02]  /*b770*/  FFMA.FTZ R63, R175, c[0x0][0x2d0], -R40.reuse ;  /* 0x0000b400af3f7a23 */ /* 0x100fe40000010828 */
[--C-:B------:R-:W-:Y:S02]  /*b780*/  FFMA.FTZ R62, R174, c[0x0][0x2d0], -R40.reuse ;  /* 0x0000b400ae3e7a23 */ /* 0x100fe40000010828 */
[--C-:B------:R-:W-:Y:S03]  /*b790*/  FFMA.FTZ R61, R172, c[0x0][0x2d0], -R40.reuse ;  /* 0x0000b400ac3d7a23 */ /* 0x100fe60000010828 */
[----:B------:R4:W-:Y:S01]  /*b7a0*/  MUFU.EX2 R241, R5 ;  /* 0x0000000500f17308 */ /* 0x0009e20000000800 */
[----:B-1----:R-:W-:Y:S09]  /*b7b0*/  FFMA.FTZ R0, R22, c[0x0][0x2d0], -R40 ;  /* 0x0000b40016007a23 */ /* 0x002ff20000010828 */
[----:B------:R1:W-:Y:S01]  /*b7c0*/  MUFU.EX2 R231, R0 ;  /* 0x0000000000e77308 */ /* 0x0003e20000000800 */
[----:B--2---:R-:W-:Y:S09]  /*b7d0*/  FMUL.FTZ R2, R95, c[0x0][0x2d0] ;  /* 0x0000b4005f027a20 */ /* 0x004ff20000410000 */
[----:B------:R-:W-:Y:S01]  /*b7e0*/  MUFU.EX2 R247, R59 ;  /* 0x0000003b00f77308 */ /* 0x000fe20000000800 */
[----:B----4-:R-:W-:Y:S09]  /*b7f0*/  FMUL.FTZ R5, R68, c[0x0][0x2d0] ;  /* 0x0000b40044057a20 */ /* 0x010ff20000410000 */
[----:B------:R-:W-:Y:S01]  /*b800*/  MUFU.EX2 R246, R62 ;  /* 0x0000003e00f67308 */ /* 0x000fe20000000800 */
[--C-:B-1----:R-:W-:Y:S02]  /*b810*/  FFMA.FTZ R0, R160, c[0x0][0x2d0], -R4.reuse ;  /* 0x0000b400a0007a23 */ /* 0x102fe40000010804 */
[----:B------:R-:W-:Y:S07]  /*b820*/  FFMA.FTZ R160, R34, c[0x0][0x2d0], -R4 ;  /* 0x0000b40022a07a23 */ /* 0x000fee0000010804 */
[----:B------:R1:W-:Y:S10]  /*b830*/  MUFU.EX2 R242, R0 ;  /* 0x0000000000f27308 */ /* 0x0003f40000000800 */
[----:B------:R-:W-:Y:S10]  /*b840*/  MUFU.EX2 R243, R92 ;  /* 0x0000005c00f37308 */ /* 0x000ff40000000800 */
[----:B------:R-:W-:Y:S01]  /*b850*/  MUFU.EX2 R244, R70 ;  /* 0x0000004600f47308 */ /* 0x000fe20000000800 */
[----:B-1----:R-:W-:Y:S02]  /*b860*/  FFMA.FTZ R0, R156, c[0x0][0x2d0], -R40 ;  /* 0x0000b4009c007a23 */ /* 0x002fe40000010828 */
[--C-:B------:R-:W-:Y:S07]  /*b870*/  FFMA.FTZ R156, R49, c[0x0][0x2d0], -R4.reuse ;  /* 0x0000b400319c7a23 */ /* 0x100fee0000010804 */
[----:B------:R1:W-:Y:S10]  /*b880*/  MUFU.EX2 R235, R0 ;  /* 0x0000000000eb7308 */ /* 0x0003f40000000800 */
[----:B------:R-:W-:Y:S10]  /*b890*/  MUFU.EX2 R165, R165 ;  /* 0x000000a500a57308 */ /* 0x000ff40000000800 */
[----:B------:R-:W-:Y:S01]  /*b8a0*/  MUFU.EX2 R172, R164 ;  /* 0x000000a400ac7308 */ /* 0x000fe20000000800 */
[----:B-1----:R-:W-:Y:S02]  /*b8b0*/  FSEL R0, R97, RZ, P0 ;  /* 0x000000ff61007208 */ /* 0x002fe40000000000 */
[----:B------:R-:W-:Y:S03]  /*b8c0*/  FSETP.NEU.FTZ.AND P0, PT, R95, -INF , PT ;  /* 0xff8000005f00780b */ /* 0x000fe60003f1d000 */
[----:B------:R-:W-:Y:S04]  /*b8d0*/  FADD.FTZ R0, -R0, R93 ;  /* 0x0000005d00007221 */ /* 0x000fe80000010100 */
[----:B------:R-:W-:Y:S01]  /*b8e0*/  MUFU.EX2 R174, R163 ;  /* 0x000000a300ae7308 */ /* 0x000fe20000000800 */
[----:B------:R-:W-:Y:S01]  /*b8f0*/  FSEL R56, R2, RZ, P0 ;  /* 0x000000ff02387208 */ /* 0x000fe20000000000 */
[----:B------:R-:W-:Y:S02]  /*b900*/  FFMA.FTZ R93, R167, c[0x0][0x2d0], -R4 ;  /* 0x0000b400a75d7a23 */ /* 0x000fe40000010804 */
[----:B------:R-:W-:Y:S02]  /*b910*/  FMUL.FTZ R0, R0, c[0x0][0x2d0] ;  /* 0x0000b40000007a20 */ /* 0x000fe40000410000 */
[----:B------:R-:W-:Y:S02]  /*b920*/  FFMA.FTZ R2, R12, c[0x0][0x2d0], -R56 ;  /* 0x0000b4000c027a23 */ /* 0x000fe40000010838 */
[----:B------:R-:W-:Y:S02]  /*b930*/  FFMA.FTZ R167, R33, c[0x0][0x2d0], -R4 ;  /* 0x0000b40021a77a23 */ /* 0x000fe40000010804 */
[----:B------:R1:W-:Y:S01]  /*b940*/  MUFU.EX2 R226, R2 ;  /* 0x0000000200e27308 */ /* 0x0003e20000000800 */
[--C-:B------:R-:W-:Y:S02]  /*b950*/  FFMA.FTZ R58, R181, c[0x0][0x2d0], -R56.reuse ;  /* 0x0000b400b53a7a23 */ /* 0x100fe40000010838 */
[--C-:B------:R-:W-:Y:S07]  /*b960*/  FFMA.FTZ R57, R180, c[0x0][0x2d0], -R56.reuse ;  /* 0x0000b400b4397a23 */ /* 0x100fee0000010838 */
[----:B------:R-:W2:Y:S10]  /*b970*/  MUFU.EX2 R60, R0 ;  /* 0x00000000003c7308 */ /* 0x000eb40000000800 */
[----:B------:R-:W-:Y:S01]  /*b980*/  MUFU.EX2 R180, R160 ;  /* 0x000000a000b47308 */ /* 0x000fe20000000800 */
[--C-:B-1----:R-:W-:Y:S02]  /*b990*/  FFMA.FTZ R2, R20, c[0x0][0x2d0], -R56.reuse ;  /* 0x0000b40014027a23 */ /* 0x102fe40000010838 */
[----:B------:R-:W1:Y:S07]  /*b9a0*/  LDSM.16.MT88.4 R20, [R189] ;  /* 0x00000000bd14783b */ /* 0x000e6e0000004200 */
[----:B------:R4:W5:Y:S10]  /*b9b0*/  MUFU.EX2 R230, R2 ;  /* 0x0000000200e67308 */ /* 0x0009740000000800 */
[----:B------:R-:W-:Y:S01]  /*b9c0*/  MUFU.EX2 R160, R168 ;  /* 0x000000a800a07308 */ /* 0x000fe20000000800 */
[--C-:B----4-:R-:W-:Y:S09]  /*b9d0*/  FFMA.FTZ R2, R19, c[0x0][0x2d0], -R56.reuse ;  /* 0x0000b40013027a23 */ /* 0x110ff20000010838 */
[----:B------:R4:W-:Y:S02]  /*b9e0*/  MUFU.EX2 R233, R2 ;  /* 0x0000000200e97308 */ /* 0x0009e40000000800 */
[----:B----4-:R-:W-:Y:S01]  /*b9f0*/  FFMA.FTZ R2, R16, c[0x0][0x2d0], -R56 ;  /* 0x0000b40010027a23 */ /* 0x010fe20000010838 */
[----:B---3--:R-:W-:Y:S01]  /*ba00*/  F2FP.BF16.PACK_AB R72, R234, R225 ;  /* 0x000000e1ea48723e */ /* 0x008fe200000010ff */
[----:B--2---:R-:W-:Y:S01]  /*ba10*/  FMUL.FTZ R4, R60, R100 ;  /* 0x000000643c047220 */ /* 0x004fe20000410000 */
[----:B------:R-:W-:Y:S05]  /*ba20*/  F2FP.BF16.PACK_AB R73, R231, R227 ;  /* 0x000000e3e749723e */ /* 0x000fea00000010ff */
[----:B------:R2:W3:Y:S01]  /*ba30*/  MUFU.EX2 R252, R2 ;  /* 0x0000000200fc7308 */ /* 0x0004e20000000800 */
[----:B------:R-:W-:Y:S01]  /*ba40*/  F2FP.BF16.PACK_AB R74, R242, R232 ;  /* 0x000000e8f24a723e */ /* 0x000fe200000010ff */
[C---:B------:R-:W-:Y:S01]  /*ba50*/  FMUL.FTZ R16, R60.reuse, R112 ;  /* 0x000000703c107220 */ /* 0x040fe20000410000 */
[----:B------:R-:W-:Y:S01]  /*ba60*/  F2FP.BF16.PACK_AB R75, R241, R235 ;  /* 0x000000ebf14b723e */ /* 0x000fe200000010ff */
[----:B------:R-:W-:Y:S01]  /*ba70*/  FMUL.FTZ R17, R60, R113 ;  /* 0x000000713c117220 */ /* 0x000fe20000410000 */
[----:B-----5:R-:W-:Y:S01]  /*ba80*/  F2FP.BF16.PACK_AB R76, R230, R226 ;  /* 0x000000e2e64c723e */ /* 0x020fe200000010ff */
[--C-:B------:R-:W-:Y:S02]  /*ba90*/  FFMA.FTZ R113, R54, c[0x0][0x2d0], -R40.reuse ;  /* 0x0000b40036717a23 */ /* 0x100fe40000010828 */
[----:B------:R-:W-:Y:S02]  /*baa0*/  FFMA.FTZ R112, R55, c[0x0][0x2d0], -R40 ;  /* 0x0000b40037707a23 */ /* 0x000fe40000010828 */
[C---:B------:R-:W-:Y:S01]  /*bab0*/  FMUL.FTZ R32, R60.reuse, R120 ;  /* 0x000000783c207220 */ /* 0x040fe20000410000 */
[----:B------:R-:W-:Y:S01]  /*bac0*/  MUFU.EX2 R164, R113 ;  /* 0x0000007100a47308 */ /* 0x000fe20000000800 */
[C---:B------:R-:W-:Y:S02]  /*bad0*/  FMUL.FTZ R33, R60.reuse, R121 ;  /* 0x000000793c217220 */ /* 0x040fe40000410000 */
[----:B------:R-:W-:Y:S02]  /*bae0*/  FFMA.FTZ R100, R81, c[0x0][0x2d0], -R56 ;  /* 0x0000b40051647a23 */ /* 0x000fe40000010838 */
[----:B------:R-:W-:Y:S01]  /*baf0*/  FMUL.FTZ R49, R60, R137 ;  /* 0x000000893c317220 */ /* 0x000fe20000410000 */
[----:B------:R-:W-:Y:S04]  /*bb00*/  MOV R137, R242 ;  /* 0x000000f200897202 */ /* 0x000fe80000000f00 */
[----:B------:R-:W-:Y:S01]  /*bb10*/  MUFU.EX2 R171, R112 ;  /* 0x0000007000ab7308 */ /* 0x000fe20000000800 */
[----:B--2---:R-:W-:Y:S02]  /*bb20*/  FSEL R2, R96, RZ, P1 ;  /* 0x000000ff60027208 */ /* 0x004fe40000800000 */
[----:B---3--:R-:W-:Y:S03]  /*bb30*/  F2FP.BF16.PACK_AB R78, R252, R233 ;  /* 0x000000e9fc4e723e */ /* 0x008fe600000010ff */
[----:B------:R-:W-:Y:S01]  /*bb40*/  FADD.FTZ R0, -R2, R94 ;  /* 0x0000005e02007221 */ /* 0x000fe20000010100 */
[----:B------:R-:W-:Y:S03]  /*bb50*/  FSEL R2, R95, RZ, P0 ;  /* 0x000000ff5f027208 */ /* 0x000fe60000000000 */
[----:B------:R2:W-:Y:S01]  /*bb60*/  MUFU.EX2 R242, R61 ;  /* 0x0000003d00f27308 */ /* 0x0005e20000000800 */
[----:B------:R-:W-:Y:S01]  /*bb70*/  FSETP.NEU.FTZ.AND P0, PT, R68, -INF , PT ;  /* 0xff8000004400780b */ /* 0x000fe20003f1d000 */
[----:B------:R-:W-:Y:S03]  /*bb80*/  FMUL.FTZ R0, R0, c[0x0][0x2d0] ;  /* 0x0000b40000007a20 */ /* 0x000fe60000410000 */
[----:B------:R-:W-:Y:S05]  /*bb90*/  FSEL R69, R5, RZ, P0 ;  /* 0x000000ff05457208 */ /* 0x000fea0000000000 */
[----:B------:R3:W4:Y:S01]  /*bba0*/  MUFU.EX2 R3, R0 ;  /* 0x0000000000037308 */ /* 0x0007220000000800 */
        /* <DEDUP_REMOVED lines=8> */
[--C-:B--2---:R-:W-:Y:S02]  /*bc30*/  FFMA.FTZ R61, R159, c[0x0][0x2d0], -R69.reuse ;  /* 0x0000b4009f3d7a23 */ /* 0x104fe40000010845 */
[----:B---3--:R-:W-:Y:S02]  /*bc40*/  FADD.FTZ R0, -R2, R98 ;  /* 0x0000006202007221 */ /* 0x008fe40000010100 */
[C---:B----4-:R-:W-:Y:S02]  /*bc50*/  FMUL.FTZ R6, R3.reuse, R102 ;  /* 0x0000006603067220 */ /* 0x050fe40000410000 */
[----:B------:R-:W-:Y:S02]  /*bc60*/  FMUL.FTZ R0, R0, c[0x0][0x2d0] ;  /* 0x0000b40000007a20 */ /* 0x000fe40000410000 */
[C---:B------:R-:W-:Y:S02]  /*bc70*/  FMUL.FTZ R7, R3.reuse, R103 ;  /* 0x0000006703077220 */ /* 0x040fe40000410000 */
[----:B------:R2:W3:Y:S01]  /*bc80*/  MUFU.EX2 R2, R0 ;  /* 0x0000000000027308 */ /* 0x0004e20000000800 */
[----:B------:R-:W-:Y:S02]  /*bc90*/  FMUL.FTZ R18, R3, R114 ;  /* 0x0000007203127220 */ /* 0x000fe40000410000 */
[--C-:B-----5:R-:W-:Y:S02]  /*bca0*/  FFMA.FTZ R5, R15, c[0x0][0x2d0], -R69.reuse ;  /* 0x0000b4000f057a23 */ /* 0x120fe40000010845 */
[C---:B------:R-:W-:Y:S02]  /*bcb0*/  FMUL.FTZ R19, R3.reuse, R115 ;  /* 0x0000007303137220 */ /* 0x040fe40000410000 */
[C---:B------:R-:W-:Y:S02]  /*bcc0*/  FMUL.FTZ R34, R3.reuse, R122 ;  /* 0x0000007a03227220 */ /* 0x040fe40000410000 */
[----:B------:R-:W-:Y:S01]  /*bcd0*/  FMUL.FTZ R35, R3, R123 ;  /* 0x0000007b03237220 */ /* 0x000fe20000410000 */
[----:B------:R4:W-:Y:S01]  /*bce0*/  MUFU.EX2 R245, R5 ;  /* 0x0000000500f57308 */ /* 0x0009e20000000800 */
[----:B------:R-:W-:Y:S02]  /*bcf0*/  FFMA.FTZ R122, R51, c[0x0][0x2d0], -R40 ;  /* 0x0000b400337a7a23 */ /* 0x000fe40000010828 */
[--C-:B------:R-:W-:Y:S02]  /*bd00*/  FFMA.FTZ R103, R80, c[0x0][0x2d0], -R56.reuse ;  /* 0x0000b40050677a23 */ /* 0x100fe40000010838 */
[--C-:B------:R-:W-:Y:S02]  /*bd10*/  FFMA.FTZ R102, R183, c[0x0][0x2d0], -R56.reuse ;  /* 0x0000b400b7667a23 */ /* 0x100fe40000010838 */
[--C-:B------:R-:W-:Y:S02]  /*bd20*/  FFMA.FTZ R123, R187, c[0x0][0x2d0], -R56.reuse ;  /* 0x0000b400bb7b7a23 */ /* 0x100fe40000010838 */
[C---:B------:R-:W-:Y:S01]  /*bd30*/  FMUL.FTZ R50, R3.reuse, R138 ;  /* 0x0000008a03327220 */ /* 0x040fe20000410000 */
[----:B------:R-:W-:Y:S01]  /*bd40*/  MUFU.EX2 R159, R122 ;  /* 0x0000007a009f7308 */ /* 0x000fe20000000800 */
[----:B------:R-:W5:Y:S01]  /*bd50*/  LDL.LU R138, [R1] ;  /* 0x00000000018a7983 */ /* 0x000f620000300800 */
[----:B------:R-:W-:Y:S02]  /*bd60*/  FMUL.FTZ R51, R3, R139 ;  /* 0x0000008b03337220 */ /* 0x000fe40000410000 */
[--C-:B--2---:R-:W-:Y:S02]  /*bd70*/  FFMA.FTZ R0, R13, c[0x0][0x2d0], -R69.reuse ;  /* 0x0000b4000d007a23 */ /* 0x104fe40000010845 */
[C---:B---3--:R-:W-:Y:S02]  /*bd80*/  FMUL.FTZ R8, R2.reuse, R104 ;  /* 0x0000006802087220 */ /* 0x048fe40000410000 */
[C---:B------:R-:W-:Y:S02]  /*bd90*/  FMUL.FTZ R9, R2.reuse, R105 ;  /* 0x0000006902097220 */ /* 0x040fe40000410000 */
[----:B------:R2:W3:Y:S01]  /*bda0*/  MUFU.EX2 R229, R0 ;  /* 0x0000000000e57308 */ /* 0x0004e20000000800 */
[C---:B------:R-:W-:Y:S02]  /*bdb0*/  FMUL.FTZ R12, R2.reuse, R108 ;  /* 0x0000006c020c7220 */ /* 0x040fe40000410000 */
[----:B------:R-:W-:Y:S02]  /*bdc0*/  FMUL.FTZ R13, R2, R109 ;  /* 0x0000006d020d7220 */ /* 0x000fe40000410000 */
[----:B----4-:R-:W-:Y:S02]  /*bdd0*/  FMUL.FTZ R5, R60, R101 ;  /* 0x000000653c057220 */ /* 0x010fe40000410000 */
[C---:B------:R-:W-:Y:S02]  /*bde0*/  FMUL.FTZ R24, R2.reuse, R88 ;  /* 0x0000005802187220 */ /* 0x040fe40000410000 */
[----:B------:R-:W-:Y:S01]  /*bdf0*/  FMUL.FTZ R25, R2, R89 ;  /* 0x0000005902197220 */ /* 0x000fe20000410000 */
[----:B------:R4:W-:Y:S01]  /*be00*/  MUFU.EX2 R187, R61 ;  /* 0x0000003d00bb7308 */ /* 0x0009e20000000800 */
[----:B------:R-:W-:Y:S01]  /*be10*/  FFMA.FTZ R101, R182, c[0x0][0x2d0], -R56 ;  /* 0x0000b400b6657a23 */ /* 0x000fe20000010838 */
[-C--:B-1----:R-:W-:Y:S05]  /*be20*/  HMMA.16816.F32.BF16 R4, R72, R20.reuse, R4 ;  /* 0x000000144804723c */ /* 0x082fea0000041804 */
[C---:B------:R-:W-:Y:S02]  /*be30*/  FMUL.FTZ R29, R2.reuse, R117 ;  /* 0x00000075021d7220 */ /* 0x040fe40000410000 */
[--C-:B------:R-:W-:Y:S01]  /*be40*/  FFMA.FTZ R117, R53, c[0x0][0x2d0], -R40.reuse ;  /* 0x0000b40035757a23 */ /* 0x100fe20000010828 */
[----:B------:R1:W-:Y:S01]  /*be50*/  MUFU.EX2 R183, R71 ;  /* 0x0000004700b77308 */ /* 0x0003e20000000800 */
[C---:B------:R-:W-:Y:S03]  /*be60*/  FMUL.FTZ R28, R2.reuse, R116 ;  /* 0x00000074021c7220 */ /* 0x040fe60000410000 */
[--C-:B--2---:R-:W-:Y:S01]  /*be70*/  FFMA.FTZ R0, R11, c[0x0][0x2d0], -R69.reuse ;  /* 0x0000b4000b007a23 */ /* 0x104fe20000010845 */
[----:B---3--:R-:W-:Y:S01]  /*be80*/  F2FP.BF16.PACK_AB R77, R229, R228 ;  /* 0x000000e4e54d723e */ /* 0x008fe200000010ff */
[----:B------:R-:W-:Y:S02]  /*be90*/  FMUL.FTZ R41, R2, R129 ;  /* 0x0000008102297220 */ /* 0x000fe40000410000 */
[--C-:B------:R-:W-:Y:S02]  /*bea0*/  FFMA.FTZ R108, R173, c[0x0][0x2d0], -R40.reuse ;  /* 0x0000b400ad6c7a23 */ /* 0x100fe40000010828 */
[----:B------:R2:W3:Y:S01]  /*beb0*/  MUFU.EX2 R239, R0 ;  /* 0x0000000000ef7308 */ /* 0x0004e20000000800 */
[----:B------:R-:W-:Y:S02]  /*bec0*/  FFMA.FTZ R109, R178, c[0x0][0x2d0], -R40 ;  /* 0x0000b400b26d7a23 */ /* 0x000fe40000010828 */
[--C-:B------:R-:W-:Y:S02]  /*bed0*/  FFMA.FTZ R114, R214, c[0x0][0x2d0], -R69.reuse ;  /* 0x0000b400d6727a23 */ /* 0x100fe40000010845 */
[--C-:B------:R-:W-:Y:S02]  /*bee0*/  FFMA.FTZ R115, R223, c[0x0][0x2d0], -R69.reuse ;  /* 0x0000b400df737a23 */ /* 0x100fe40000010845 */
[----:B----4-:R-:W-:Y:S02]  /*bef0*/  FMUL.FTZ R61, R2, R153 ;  /* 0x00000099023d7220 */ /* 0x010fe40000410000 */
[----:B------:R-:W-:Y:S01]  /*bf00*/  FMUL.FTZ R67, R3, R151 ;  /* 0x0000009703437220 */ /* 0x000fe20000410000 */
[----:B------:R4:W-:Y:S01]  /*bf10*/  MUFU.EX2 R129, R48 ;  /* 0x0000003000817308 */ /* 0x0009e20000000800 */
[--C-:B------:R-:W-:Y:S02]  /*bf20*/  FFMA.FTZ R105, R44, c[0x0][0x2d0], -R56.reuse ;  /* 0x0000b4002c697a23 */ /* 0x100fe40000010838 */
[C---:B------:R-:W-:Y:S02]  /*bf30*/  FMUL.FTZ R44, R2.reuse, R132 ;  /* 0x00000084022c7220 */ /* 0x040fe40000410000 */
[--C-:B------:R-:W-:Y:S02]  /*bf40*/  FFMA.FTZ R104, R45, c[0x0][0x2d0], -R56.reuse ;  /* 0x0000b4002d687a23 */ /* 0x100fe40000010838 */
[----:B------:R-:W-:Y:S02]  /*bf50*/  FMUL.FTZ R45, R2, R133 ;  /* 0x00000085022d7220 */ /* 0x000fe40000410000 */
[--C-:B------:R-:W-:Y:S01]  /*bf60*/  FFMA.FTZ R98, R208, c[0x0][0x2d0], -R56.reuse ;  /* 0x0000b400d0627a23 */ /* 0x100fe20000010838 */
[----:B------:R-:W-:Y:S01]  /*bf70*/  MUFU.EX2 R133, R100 ;  /* 0x0000006400857308 */ /* 0x000fe20000000800 */
[--C-:B-1----:R-:W-:Y:S02]  /*bf80*/  FFMA.FTZ R71, R218, c[0x0][0x2d0], -R69.reuse ;  /* 0x0000b400da477a23 */ /* 0x102fe40000010845 */
[----:B------:R-:W-:Y:S01]  /*bf90*/  FFMA.FTZ R116, R222, c[0x0][0x2d0], -R69 ;  /* 0x0000b400de747a23 */ /* 0x000fe20000010845 */
[----:B--2---:R-:W-:Y:S02]  /*bfa0*/  FSEL R0, R68, RZ, P0 ;  /* 0x000000ff44007208 */ /* 0x004fe40000000000 */
[----:B---3--:R-:W-:Y:S03]  /*bfb0*/  F2FP.BF16.PACK_AB R79, R245, R239 ;  /* 0x000000eff54f723e */ /* 0x008fe600000010ff */
[----:B------:R-:W-:Y:S01]  /*bfc0*/  FADD.FTZ R0, -R0, R99 ;  /* 0x0000006300007221 */ /* 0x000fe20000010100 */
[----:B------:R1:W-:Y:S01]  /*bfd0*/  MUFU.EX2 R208, R66 ;  /* 0x0000004200d07308 */ /* 0x0003e20000000800 */
[----:B------:R-:W-:Y:S02]  /*bfe0*/  FFMA.FTZ R99, R209, c[0x0][0x2d0], -R56 ;  /* 0x0000b400d1637a23 */ /* 0x000fe40000010838 */
[----:B------:R-:W-:Y:S02]  /*bff0*/  FMUL.FTZ R0, R0, c[0x0][0x2d0] ;  /* 0x0000b40000007a20 */ /* 0x000fe40000410000 */
[----:B----4-:R-:W-:Y:S01]  /*c000*/  FMUL.FTZ R48, R60, R136 ;  /* 0x000000883c307220 */ /* 0x010fe20000410000 */
[----:B------:R-:W-:Y:S04]  /*c010*/  MOV R136, R241 ;  /* 0x000000f100887202 */ /* 0x000fe80000000f00 */
[----:B------:R-:W2:Y:S10]  /*c020*/  MUFU.EX2 R0, R0 ;  /* 0x0000000000007308 */ /* 0x000eb40000000800 */
[----:B------:R-:W-:Y:S01]  /*c030*/  MUFU.EX2 R173, R99 ;  /* 0x0000006300ad7308 */ /* 0x000fe20000000800 */
[C---:B-1----:R-:W-:Y:S09]  /*c040*/  FMUL.FTZ R66, R3.reuse, R150 ;  /* 0x0000009603427220 */ /* 0x042ff20000410000 */
[----:B------:R-:W-:Y:S01]  /*c050*/  MUFU.EX2 R99, R123 ;  /* 0x0000007b00637308 */ /* 0x000fe20000000800 */
[C---:B--2---:R-:W-:Y:S02]  /*c060*/  FMUL.FTZ R10, R0.reuse, R106 ;  /* 0x0000006a000a7220 */ /* 0x044fe40000410000 */
[C---:B------:R-:W-:Y:S02]  /*c070*/  FMUL.FTZ R11, R0.reuse, R107 ;  /* 0x0000006b000b7220 */ /* 0x040fe40000410000 */
[C---:B------:R-:W-:Y:S02]  /*c080*/  FMUL.FTZ R26, R0.reuse, R90 ;  /* 0x0000005a001a7220 */ /* 0x040fe40000410000 */
[C---:B------:R-:W-:Y:S03]  /*c090*/  FMUL.FTZ R27, R0.reuse, R91 ;  /* 0x0000005b001b7220 */ /* 0x040fe60000410000 */
[----:B------:R-:W-:Y:S01]  /*c0a0*/  MUFU.EX2 R209, R156 ;  /* 0x0000009c00d17308 */ /* 0x000fe20000000800 */
[----:B------:R-:W-:Y:S01]  /*c0b0*/  LDSM.16.MT88.4 R88, [R193+0x800] ;  /* 0x00080000c158783b */ /* 0x000fe20000004200 */
[C---:B------:R-:W-:Y:S04]  /*c0c0*/  HMMA.16816.F32.BF16 R8, R76.reuse, R20, R8 ;  /* 0x000000144c08723c */ /* 0x040fe80000041808 */
[C---:B------:R-:W-:Y:S02]  /*c0d0*/  FMUL.FTZ R14, R0.reuse, R110 ;  /* 0x0000006e000e7220 */ /* 0x040fe40000410000 */
[----:B------:R-:W-:Y:S02]  /*c0e0*/  FMUL.FTZ R15, R0, R111 ;  /* 0x0000006f000f7220 */ /* 0x000fe40000410000 */
[C---:B------:R-:W-:Y:S01]  /*c0f0*/  FMUL.FTZ R20, R60.reuse, R84 ;  /* 0x000000543c147220 */ /* 0x040fe20000410000 */
[----:B------:R-:W-:Y:S03]  /*c100*/  MUFU.EX2 R181, R108 ;  /* 0x0000006c00b57308 */ /* 0x000fe60000000800 */
[----:B------:R-:W-:Y:S01]  /*c110*/  FMUL.FTZ R21, R60, R85 ;  /* 0x000000553c157220 */ /* 0x000fe20000410000 */
[-C--:B------:R-:W-:Y:S03]  /*c120*/  HMMA.16816.F32.BF16 R12, R76, R22.reuse, R12 ;  /* 0x000000164c0c723c */ /* 0x080fe6000004180c */
[----:B------:R-:W-:Y:S02]  /*c130*/  FMUL.FTZ R30, R0, R118 ;  /* 0x00000076001e7220 */ /* 0x000fe40000410000 */
[--C-:B------:R-:W-:Y:S01]  /*c140*/  FFMA.FTZ R118, R52, c[0x0][0x2d0], -R40.reuse ;  /* 0x0000b40034767a23 */ /* 0x100fe20000010828 */
[----:B------:R-:W-:Y:S01]  /*c150*/  MUFU.EX2 R169, R104 ;  /* 0x0000006800a97308 */ /* 0x000fe20000000800 */
[----:B------:R-:W1:Y:S01]  /*c160*/  LDSM.16.MT88.4 R52, [R190] ;  /* 0x00000000be34783b */ /* 0x000e620000004200 */
[C---:B------:R-:W-:Y:S04]  /*c170*/  HMMA.16816.F32.BF16 R16, R72.reuse, R22, R16 ;  /* 0x000000164810723c */ /* 0x040fe80000041810 */
[----:B------:R-:W-:Y:S02]  /*c180*/  FMUL.FTZ R31, R0, R119 ;  /* 0x00000077001f7220 */ /* 0x000fe40000410000 */
[--C-:B------:R-:W-:Y:S02]  /*c190*/  FFMA.FTZ R106, R170, c[0x0][0x2d0], -R40.reuse ;  /* 0x0000b400aa6a7a23 */ /* 0x100fe40000010828 */
[C---:B------:R-:W-:Y:S01]  /*c1a0*/  FMUL.FTZ R22, R3.reuse, R86 ;  /* 0x0000005603167220 */ /* 0x040fe20000410000 */
[----:B------:R-:W-:Y:S03]  /*c1b0*/  MUFU.EX2 R170, R101 ;  /* 0x0000006500aa7308 */ /* 0x000fe60000000800 */
[----:B------:R-:W-:Y:S02]  /*c1c0*/  FMUL.FTZ R23, R3, R87 ;  /* 0x0000005703177220 */ /* 0x000fe40000410000 */
[----:B------:R-:W-:Y:S01]  /*c1d0*/  LDSM.16.MT88.4 R84, [R189+0x800] ;  /* 0x00080000bd54783b */ /* 0x000fe20000004200 */
[C---:B------:R-:W-:Y:S02]  /*c1e0*/  FMUL.FTZ R59, R0.reuse, R147 ;  /* 0x00000093003b7220 */ /* 0x040fe40000410000 */
[----:B------:R-:W-:Y:S02]  /*c1f0*/  FMUL.FTZ R62, R0, R154 ;  /* 0x0000009a003e7220 */ /* 0x000fe40000410000 */
[-C--:B------:R-:W-:Y:S01]  /*c200*/  HMMA.16816.F32.BF16 R20, R72, R36.reuse, R20 ;  /* 0x000000244814723c */ /* 0x080fe20000041814 */
[----:B------:R-:W-:Y:S02]  /*c210*/  MUFU.EX2 R147, R102 ;  /* 0x0000006600937308 */ /* 0x000fe40000000800 */
[----:B------:R-:W-:Y:S02]  /*c220*/  FFMA.FTZ R110, R179, c[0x0][0x2d0], -R40 ;  /* 0x0000b400b36e7a23 */ /* 0x000fe40000010828 */
[----:B------:R-:W-:Y:S02]  /*c230*/  FMUL.FTZ R40, R2, R128 ;  /* 0x0000008002287220 */ /* 0x000fe40000410000 */
[C---:B------:R-:W-:Y:S01]  /*c240*/  FMUL.FTZ R42, R0.reuse, R130 ;  /* 0x00000082002a7220 */ /* 0x040fe20000410000 */
[C---:B------:R-:W-:Y:S03]  /*c250*/  HMMA.16816.F32.BF16 R24, R76.reuse, R36, R24 ;  /* 0x000000244c18723c */ /* 0x040fe60000041818 */
[----:B------:R-:W-:Y:S01]  /*c260*/  MUFU.EX2 R179, R161 ;  /* 0x000000a100b37308 */ /* 0x000fe20000000800 */
[C---:B------:R-:W-:Y:S02]  /*c270*/  FMUL.FTZ R43, R0.reuse, R131 ;  /* 0x00000083002b7220 */ /* 0x040fe40000410000 */
[----:B------:R-:W-:Y:S02]  /*c280*/  FMUL.FTZ R46, R0, R134 ;  /* 0x00000086002e7220 */ /* 0x000fe40000410000 */
[-C--:B------:R-:W-:Y:S04]  /*c290*/  HMMA.16816.F32.BF16 R28, R76, R38.reuse, R28 ;  /* 0x000000264c1c723c */ /* 0x080fe8000004181c */
[C---:B------:R-:W-:Y:S01]  /*c2a0*/  FMUL.FTZ R36, R60.reuse, R124 ;  /* 0x0000007c3c247220 */ /* 0x040fe20000410000 */
[----:B------:R2:W3:Y:S01]  /*c2b0*/  MUFU.EX2 R161, R167 ;  /* 0x000000a700a17308 */ /* 0x0004e20000000800 */
[----:B------:R-:W-:Y:S02]  /*c2c0*/  FMUL.FTZ R37, R60, R125 ;  /* 0x0000007d3c257220 */ /* 0x000fe40000410000 */
[C---:B------:R-:W-:Y:S04]  /*c2d0*/  HMMA.16816.F32.BF16 R32, R72.reuse, R38, R32 ;  /* 0x000000264820723c */ /* 0x040fe80000041820 */
[----:B------:R-:W-:Y:S02]  /*c2e0*/  FMUL.FTZ R47, R0, R135 ;  /* 0x00000087002f7220 */ /* 0x000fe40000410000 */
[--C-:B------:R-:W-:Y:S01]  /*c2f0*/  FFMA.FTZ R124, R186, c[0x0][0x2d0], -R56.reuse ;  /* 0x0000b400ba7c7a23 */ /* 0x100fe20000010838 */
[----:B------:R4:W-:Y:S01]  /*c300*/  MUFU.EX2 R134, R57 ;  /* 0x0000003900867308 */ /* 0x0009e20000000800 */
[C---:B------:R-:W-:Y:S04]  /*c310*/  FMUL.FTZ R38, R3.reuse, R126 ;  /* 0x0000007e03267220 */ /* 0x040fe80000410000 */
[----:B------:R-:W-:Y:S02]  /*c320*/  FMUL.FTZ R39, R3, R127 ;  /* 0x0000007f03277220 */ /* 0x000fe40000410000 */
[--C-:B------:R-:W-:Y:S02]  /*c330*/  FFMA.FTZ R126, R184, c[0x0][0x2d0], -R56.reuse ;  /* 0x0000b400b87e7a23 */ /* 0x100fe40000010838 */
[--C-:B------:R-:W-:Y:S01]  /*c340*/  FFMA.FTZ R125, R185, c[0x0][0x2d0], -R56.reuse ;  /* 0x0000b400b97d7a23 */ /* 0x100fe20000010838 */
[----:B------:R4:W4:Y:S01]  /*c350*/  MUFU.EX2 R127, R58 ;  /* 0x0000003a007f7308 */ /* 0x0009220000000800 */
[----:B------:R-:W-:Y:S01]  /*c360*/  FFMA.FTZ R107, R60, R238, R225 ;  /* 0x000000ee3c6b7223 */ /* 0x000fe200000100e1 */
[-C--:B-1----:R-:W-:Y:S01]  /*c370*/  HMMA.16816.F32.BF16 R36, R72, R52.reuse, R36 ;  /* 0x000000344824723c */ /* 0x082fe20000041824 */
[----:B--2---:R-:W2:Y:S02]  /*c380*/  LDL R167, [R1+0xc] ;  /* 0x00000c0001a77983 */ /* 0x004ea40000100800 */
[----:B---3--:R-:W-:Y:S01]  /*c390*/  F2FP.BF16.PACK_AB R150, R160, R161 ;  /* 0x000000a1a096723e */ /* 0x008fe200000010ff */
[--C-:B------:R-:W-:Y:S02]  /*c3a0*/  FFMA.FTZ R111, R215, c[0x0][0x2d0], -R69.reuse ;  /* 0x0000b400d76f7a23 */ /* 0x100fe40000010845 */
[--C-:B------:R-:W-:Y:S02]  /*c3b0*/  FFMA.FTZ R119, R221, c[0x0][0x2d0], -R69.reuse ;  /* 0x0000b400dd777a23 */ /* 0x100fe40000010845 */
[C---:B------:R-:W-:Y:S01]  /*c3c0*/  HMMA.16816.F32.BF16 R40, R76.reuse, R52, R40 ;  /* 0x000000344c28723c */ /* 0x040fe20000041828 */
[----:B------:R1:W-:Y:S03]  /*c3d0*/  MUFU.EX2 R128, R65 ;  /* 0x0000004100807308 */ /* 0x0003e60000000800 */
[----:B----4-:R-:W-:Y:S03]  /*c3e0*/  FMUL.FTZ R57, R2, R145 ;  /* 0x0000009102397220 */ /* 0x010fe60000410000 */
[--C-:B------:R-:W-:Y:S01]  /*c3f0*/  FFMA.FTZ R52, R82, c[0x0][0x2d0], -R56.reuse ;  /* 0x0000b40052347a23 */ /* 0x100fe20000010838 */
[-C--:B------:R-:W-:Y:S03]  /*c400*/  HMMA.16816.F32.BF16 R44, R76, R54.reuse, R44 ;  /* 0x000000364c2c723c */ /* 0x080fe6000004182c */
[----:B------:R3:W-:Y:S01]  /*c410*/  MUFU.EX2 R241, R52 ;  /* 0x0000003400f17308 */ /* 0x0007e20000000800 */
[----:B------:R-:W-:Y:S02]  /*c420*/  FFMA.FTZ R53, R83, c[0x0][0x2d0], -R56 ;  /* 0x0000b40053357a23 */ /* 0x000fe40000010838 */
[----:B------:R-:W4:Y:S01]  /*c430*/  LDSM.16.MT88.4 R80, [R192] ;  /* 0x00000000c050783b */ /* 0x000f220000004200 */
[--C-:B------:R-:W-:Y:S01]  /*c440*/  FFMA.FTZ R56, R157, c[0x0][0x2d0], -R69.reuse ;  /* 0x0000b4009d387a23 */ /* 0x100fe20000010845 */
[C---:B------:R-:W-:Y:S04]  /*c450*/  HMMA.16816.F32.BF16 R48, R72.reuse, R54, R48 ;  /* 0x000000364830723c */ /* 0x040fe80000041830 */
[----:B------:R-:W-:Y:S01]  /*c460*/  FMUL.FTZ R58, R0, R146 ;  /* 0x00000092003a7220 */ /* 0x000fe20000410000 */
[----:B------:R4:W4:Y:S02]  /*c470*/  MUFU.EX2 R184, R53 ;  /* 0x0000003500b87308 */ /* 0x0009240000000800 */
[C---:B------:R-:W-:Y:S02]  /*c480*/  FMUL.FTZ R54, R3.reuse, R142 ;  /* 0x0000008e03367220 */ /* 0x040fe40000410000 */
[----:B------:R-:W-:Y:S03]  /*c490*/  FMUL.FTZ R55, R3, R143 ;  /* 0x0000008f03377220 */ /* 0x000fe60000410000 */
[----:B-1----:R-:W-:Y:S03]  /*c4a0*/  FMUL.FTZ R65, R60, R149 ;  /* 0x000000953c417220 */ /* 0x002fe60000410000 */
[----:B------:R1:W-:Y:S01]  /*c4b0*/  MUFU.EX2 R130, R56 ;  /* 0x0000003800827308 */ /* 0x0003e20000000800 */
[--C-:B---3--:R-:W-:Y:S02]  /*c4c0*/  FFMA.FTZ R52, R158, c[0x0][0x2d0], -R69.reuse ;  /* 0x0000b4009e347a23 */ /* 0x108fe40000010845 */
[----:B------:R-:W-:Y:S07]  /*c4d0*/  FFMA.FTZ R69, R212, c[0x0][0x2d0], -R69 ;  /* 0x0000b400d4457a23 */ /* 0x000fee0000010845 */
[----:B------:R3:W3:Y:S01]  /*c4e0*/  MUFU.EX2 R131, R52 ;  /* 0x0000003400837308 */ /* 0x0006e20000000800 */
[----:B----4-:R-:W-:Y:S09]  /*c4f0*/  FMUL.FTZ R53, R60, R141 ;  /* 0x0000008d3c357220 */ /* 0x010ff20000410000 */
[----:B------:R4:W4:Y:S01]  /*c500*/  MUFU.EX2 R135, R64 ;  /* 0x0000004000877308 */ /* 0x0009220000000800 */
[----:B-1----:R-:W-:Y:S09]  /*c510*/  FMUL.FTZ R56, R2, R144 ;  /* 0x0000009002387220 */ /* 0x002ff20000410000 */
[----:B------:R1:W-:Y:S01]  /*c520*/  MUFU.EX2 R185, R63 ;  /* 0x0000003f00b97308 */ /* 0x0003e20000000800 */
[C---:B---3--:R-:W-:Y:S09]  /*c530*/  FMUL.FTZ R52, R60.reuse, R140 ;  /* 0x0000008c3c347220 */ /* 0x048ff20000410000 */
[----:B------:R3:W-:Y:S01]  /*c540*/  MUFU.EX2 R143, R103 ;  /* 0x00000067008f7308 */ /* 0x0007e20000000800 */
[-C--:B------:R-:W-:Y:S03]  /*c550*/  HMMA.16816.F32.BF16 R52, R72, R80.reuse, R52 ;  /* 0x000000504834723c */ /* 0x080fe60000041834 */
[----:B----4-:R-:W-:Y:S01]  /*c560*/  FMUL.FTZ R64, R60, R148 ;  /* 0x000000943c407220 */ /* 0x010fe20000410000 */
[----:B------:R-:W-:Y:S01]  /*c570*/  F2FP.BF16.PACK_AB R148, R180, R179 ;  /* 0x000000b3b494723e */ /* 0x000fe200000010ff */
[----:B------:R-:W-:Y:S03]  /*c580*/  FMUL.FTZ R60, R2, R152 ;  /* 0x00000098023c7220 */ /* 0x000fe60000410000 */
[C---:B------:R-:W-:Y:S01]  /*c590*/  HMMA.16816.F32.BF16 R56, R76.reuse, R80, R56 ;  /* 0x000000504c38723c */ /* 0x040fe20000041838 */
[----:B------:R4:W4:Y:S03]  /*c5a0*/  MUFU.EX2 R186, R93 ;  /* 0x0000005d00ba7308 */ /* 0x0009260000000800 */
[----:B-1----:R-:W-:Y:S07]  /*c5b0*/  FMUL.FTZ R63, R0, R155 ;  /* 0x0000009b003f7220 */ /* 0x002fee0000410000 */
[----:B------:R-:W-:Y:S01]  /*c5c0*/  MUFU.EX2 R144, R114 ;  /* 0x0000007200907308 */ /* 0x000fe20000000800 */
[-C--:B------:R-:W-:Y:S01]  /*c5d0*/  HMMA.16816.F32.BF16 R60, R76, R82.reuse, R60 ;  /* 0x000000524c3c723c */ /* 0x080fe2000004183c */
[----:B---3--:R-:W-:Y:S06]  /*c5e0*/  LDSM.16.MT88.4 R100, [R190+0x1000] ;  /* 0x00100000be64783b */ /* 0x008fec0000004200 */
[----:B------:R-:W-:Y:S01]  /*c5f0*/  F2FP.BF16.PACK_AB R76, R134, R127 ;  /* 0x0000007f864c723e */ /* 0x000fe200000010ff */
[----:B------:R-:W-:Y:S01]  /*c600*/  HMMA.16816.F32.BF16 R64, R72, R82, R64 ;  /* 0x000000524840723c */ /* 0x000fe20000041840 */
[----:B------:R1:W-:Y:S01]  /*c610*/  MUFU.EX2 R157, R115 ;  /* 0x00000073009d7308 */ /* 0x0003e20000000800 */
[----:B------:R-:W3:Y:S02]  /*c620*/  LDSM.16.MT88.4 R80, [R190+0x800] ;  /* 0x00080000be50783b */ /* 0x000ee40000004200 */
[----:B------:R-:W-:Y:S01]  /*c630*/  F2FP.BF16.PACK_AB R78, R241, R184 ;  /* 0x000000b8f14e723e */ /* 0x000fe200000010ff */
[----:B----4-:R-:W-:Y:S01]  /*c640*/  FFMA.FTZ R93, R3, R240, R227 ;  /* 0x000000f0035d7223 */ /* 0x010fe200000100e3 */
[----:B------:R-:W-:Y:S01]  /*c650*/  F2FP.BF16.PACK_AB R77, R130, R131 ;  /* 0x00000083824d723e */ /* 0x000fe200000010ff */
[----:B------:R-:W-:Y:S01]  /*c660*/  FFMA.FTZ R3, R2, R251, R226 ;  /* 0x000000fb02037223 */ /* 0x000fe200000100e2 */
[----:B------:R-:W-:Y:S01]  /*c670*/  F2FP.BF16.PACK_AB R72, R183, R129 ;  /* 0x00000081b748723e */ /* 0x000fe200000010ff */
[----:B-----5:R-:W-:Y:S02]  /*c680*/  FFMA.FTZ R2, R0, R138, R228 ;  /* 0x0000008a00027223 */ /* 0x020fe400000100e4 */
[----:B------:R-:W-:Y:S01]  /*c690*/  MUFU.EX2 R182, R106 ;  /* 0x0000006a00b67308 */ /* 0x000fe20000000800 */
        /* <DEDUP_REMOVED lines=8> */
[----:B------:R-:W-:Y:S01]  /*c720*/  FADD.FTZ R0, R137, R0 ;  /* 0x0000000089007221 */ /* 0x000fe20000010000 */
[----:B------:R-:W-:Y:S01]  /*c730*/  MUFU.EX2 R146, R105 ;  /* 0x0000006900927308 */ /* 0x000fe20000000800 */
[-C--:B------:R-:W-:Y:S01]  /*c740*/  HMMA.16816.F32.BF16 R4, R72, R84.reuse, R4 ;  /* 0x000000544804723c */ /* 0x080fe20000041804 */
[----:B-1----:R-:W-:Y:S02]  /*c750*/  LDSM.16.MT88.4 R112, [R189+0x2000] ;  /* 0x00200000bd70783b */ /* 0x002fe40000004200 */
[----:B------:R-:W-:Y:S04]  /*c760*/  FADD.FTZ R3, R230, R3 ;  /* 0x00000003e6037221 */ /* 0x000fe80000010000 */
[----:B------:R-:W-:Y:S01]  /*c770*/  FADD.FTZ R3, R233, R3 ;  /* 0x00000003e9037221 */ /* 0x000fe20000010000 */
[C---:B------:R-:W-:Y:S01]  /*c780*/  HMMA.16816.F32.BF16 R8, R76.reuse, R84, R8 ;  /* 0x000000544c08723c */ /* 0x040fe20000041808 */
[----:B------:R1:W-:Y:S03]  /*c790*/  MUFU.EX2 R132, R70 ;  /* 0x0000004600847308 */ /* 0x0003e60000000800 */
[----:B------:R-:W-:Y:S04]  /*c7a0*/  FADD.FTZ R3, R252, R3 ;  /* 0x00000003fc037221 */ /* 0x000fe80000010000 */
[-C--:B------:R-:W-:Y:S03]  /*c7b0*/  HMMA.16816.F32.BF16 R12, R76, R86.reuse, R12 ;  /* 0x000000564c0c723c */ /* 0x080fe6000004180c */
[----:B------:R4:W-:Y:S05]  /*c7c0*/  MUFU.EX2 R142, R71 ;  /* 0x00000047008e7308 */ /* 0x0009ea0000000800 */
[C---:B------:R-:W-:Y:S01]  /*c7d0*/  HMMA.16816.F32.BF16 R16, R72.reuse, R86, R16 ;  /* 0x000000564810723c */ /* 0x040fe20000041810 */
[----:B------:R-:W5:Y:S04]  /*c7e0*/  LDSM.16.MT88.4 R84, [R192+0x800] ;  /* 0x00080000c054783b */ /* 0x000f680000004200 */
[----:B------:R3:W-:Y:S03]  /*c7f0*/  MUFU.EX2 R141, R92 ;  /* 0x0000005c008d7308 */ /* 0x0007e60000000800 */
[-C--:B------:R-:W-:Y:S04]  /*c800*/  HMMA.16816.F32.BF16 R20, R72, R88.reuse, R20 ;  /* 0x000000584814723c */ /* 0x080fe80000041814 */
[----:B-1----:R-:W-:Y:S03]  /*c810*/  FADD.FTZ R70, R231, R93 ;  /* 0x0000005de7467221 */ /* 0x002fe60000010000 */
[----:B------:R-:W-:Y:S01]  /*c820*/  MUFU.EX2 R140, R94 ;  /* 0x0000005e008c7308 */ /* 0x000fe20000000800 */
[C---:B------:R-:W-:Y:S04]  /*c830*/  HMMA.16816.F32.BF16 R24, R76.reuse, R88, R24 ;  /* 0x000000584c18723c */ /* 0x040fe80000041818 */
[----:B------:R-:W-:Y:S02]  /*c840*/  FADD.FTZ R70, R235, R70 ;  /* 0x00000046eb467221 */ /* 0x000fe40000010000 */
[----:B----4-:R-:W-:Y:S02]  /*c850*/  FADD.FTZ R71, R129, R0 ;  /* 0x0000000081477221 */ /* 0x010fe40000010000 */
[-C--:B------:R-:W-:Y:S01]  /*c860*/  HMMA.16816.F32.BF16 R28, R76, R90.reuse, R28 ;  /* 0x0000005a4c1c723c */ /* 0x080fe2000004181c */
[----:B------:R-:W-:Y:S03]  /*c870*/  MUFU.EX2 R178, R162 ;  /* 0x000000a200b27308 */ /* 0x000fe60000000800 */
[----:B------:R-:W-:Y:S02]  /*c880*/  FADD.FTZ R70, R136, R70 ;  /* 0x0000004688467221 */ /* 0x000fe40000010000 */
[----:B------:R-:W-:Y:S01]  /*c890*/  LDSM.16.MT88.4 R136, [R190+0x2000] ;  /* 0x00200000be88783b */ /* 0x000fe20000004200 */
[----:B---3--:R-:W-:Y:S01]  /*c8a0*/  FADD.FTZ R92, R245, R2 ;  /* 0x00000002f55c7221 */ /* 0x008fe20000010000 */
[C---:B------:R-:W-:Y:S03]  /*c8b0*/  HMMA.16816.F32.BF16 R32, R72.reuse, R90, R32 ;  /* 0x0000005a4820723c */ /* 0x040fe60000041820 */
[----:B------:R-:W-:Y:S01]  /*c8c0*/  MUFU.EX2 R176, R110 ;  /* 0x0000006e00b07308 */ /* 0x000fe20000000800 */
[----:B------:R-:W-:Y:S02]  /*c8d0*/  FADD.FTZ R2, R127, R3 ;  /* 0x000000037f027221 */ /* 0x000fe40000010000 */
[----:B------:R-:W1:Y:S01]  /*c8e0*/  LDSM.16.MT88.4 R88, [R189+0x1000] ;  /* 0x00100000bd58783b */ /* 0x000e620000004200 */
[----:B------:R-:W-:Y:S01]  /*c8f0*/  FADD.FTZ R0, R131, R92 ;  /* 0x0000005c83007221 */ /* 0x000fe20000010000 */
[-C--:B------:R-:W-:Y:S04]  /*c900*/  HMMA.16816.F32.BF16 R36, R72, R80.reuse, R36 ;  /* 0x000000504824723c */ /* 0x080fe80000041824 */
[----:B------:R-:W-:Y:S01]  /*c910*/  FADD.FTZ R2, R134, R2 ;  /* 0x0000000286027221 */ /* 0x000fe20000010000 */
[----:B------:R-:W-:Y:S01]  /*c920*/  MUFU.EX2 R177, R109 ;  /* 0x0000006d00b17308 */ /* 0x000fe20000000800 */
[----:B------:R-:W-:Y:S02]  /*c930*/  FADD.FTZ R0, R130, R0 ;  /* 0x0000000082007221 */ /* 0x000fe40000010000 */
[C---:B------:R-:W-:Y:S04]  /*c940*/  HMMA.16816.F32.BF16 R40, R76.reuse, R80, R40 ;  /* 0x000000504c28723c */ /* 0x040fe80000041828 */
[----:B------:R-:W-:Y:S02]  /*c950*/  FADD.FTZ R70, R128, R70 ;  /* 0x0000004680467221 */ /* 0x000fe40000010000 */
[----:B------:R-:W-:Y:S01]  /*c960*/  FADD.FTZ R0, R187, R0 ;  /* 0x00000000bb007221 */ /* 0x000fe20000010000 */
[----:B------:R-:W-:Y:S01]  /*c970*/  MUFU.EX2 R163, R117 ;  /* 0x0000007500a37308 */ /* 0x000fe20000000800 */
[-C--:B------:R-:W-:Y:S04]  /*c980*/  HMMA.16816.F32.BF16 R44, R76, R82.reuse, R44 ;  /* 0x000000524c2c723c */ /* 0x080fe8000004182c */
[----:B------:R-:W-:Y:S02]  /*c990*/  FADD.FTZ R0, R208, R0 ;  /* 0x00000000d0007221 */ /* 0x000fe40000010000 */
[----:B------:R-:W-:Y:S02]  /*c9a0*/  FADD.FTZ R3, R135, R70 ;  /* 0x0000004687037221 */ /* 0x000fe40000010000 */
[C---:B------:R-:W-:Y:S01]  /*c9b0*/  HMMA.16816.F32.BF16 R48, R72.reuse, R82, R48 ;  /* 0x000000524830723c */ /* 0x040fe20000041830 */
[----:B------:R-:W3:Y:S01]  /*c9c0*/  LDSM.16.MT88.4 R80, [R193+0x1000] ;  /* 0x00100000c150783b */ /* 0x000ee20000004200 */
[----:B------:R-:W4:Y:S02]  /*c9d0*/  MUFU.EX2 R162, R118 ;  /* 0x0000007600a27308 */ /* 0x000f240000000800 */
[----:B------:R-:W-:Y:S02]  /*c9e0*/  FADD.FTZ R2, R184, R2 ;  /* 0x00000002b8027221 */ /* 0x000fe40000010000 */
[----:B------:R-:W-:Y:S02]  /*c9f0*/  FADD.FTZ R3, R185, R3 ;  /* 0x00000003b9037221 */ /* 0x000fe40000010000 */
[-C--:B-----5:R-:W-:Y:S04]  /*ca00*/  HMMA.16816.F32.BF16 R52, R72, R84.reuse, R52 ;  /* 0x000000544834723c */ /* 0x0a0fe80000041834 */
[----:B------:R-:W5:Y:S01]  /*ca10*/  MUFU.EX2 R158, R166 ;  /* 0x000000a6009e7308 */ /* 0x000f620000000800 */
[----:B------:R-:W-:Y:S02]  /*ca20*/  FADD.FTZ R2, R241, R2 ;  /* 0x00000002f1027221 */ /* 0x000fe40000010000 */
[----:B------:R-:W-:Y:S01]  /*ca30*/  FADD.FTZ R3, R246, R3 ;  /* 0x00000003f6037221 */ /* 0x000fe20000010000 */
[C---:B------:R-:W-:Y:S06]  /*ca40*/  HMMA.16816.F32.BF16 R56, R76.reuse, R84, R56 ;  /* 0x000000544c38723c */ /* 0x040fec0000041838 */
[----:B------:R-:W-:Y:S02]  /*ca50*/  MUFU.EX2 R175, R98 ;  /* 0x0000006200af7308 */ /* 0x000fe40000000800 */
[-C--:B------:R-:W-:Y:S04]  /*ca60*/  HMMA.16816.F32.BF16 R60, R76, R86.reuse, R60 ;  /* 0x000000564c3c723c */ /* 0x080fe8000004183c */
[----:B----4-:R-:W-:Y:S03]  /*ca70*/  F2FP.BF16.PACK_AB R149, R162, R163 ;  /* 0x000000a3a295723e */ /* 0x010fe600000010ff */
[----:B------:R-:W-:Y:S01]  /*ca80*/  F2FP.BF16.PACK_AB R76, R143, R133 ;  /* 0x000000858f4c723e */ /* 0x000fe200000010ff */
[----:B------:R-:W-:Y:S01]  /*ca90*/  HMMA.16816.F32.BF16 R64, R72, R86, R64 ;  /* 0x000000564840723c */ /* 0x000fe20000041840 */
[----:B------:R-:W4:Y:S01]  /*caa0*/  LDSM.16.MT88.4 R84, [R192+0x1000] ;  /* 0x00100000c054783b */ /* 0x000f220000004200 */
        /* <DEDUP_REMOVED lines=9> */
[----:B-----5:R-:W-:Y:S03]  /*cb40*/  F2FP.BF16.PACK_AB R151, R158, R159 ;  /* 0x0000009f9e97723e */ /* 0x020fe600000010ff */
[-C--:B-1----:R-:W-:Y:S01]  /*cb50*/  HMMA.16816.F32.BF16 R4, R72, R88.reuse, R4 ;  /* 0x000000584804723c */ /* 0x082fe20000041804 */
[----:B------:R-:W1:Y:S07]  /*cb60*/  MUFU.EX2 R98, R124 ;  /* 0x0000007c00627308 */ /* 0x000e6e0000000800 */
[C---:B------:R-:W-:Y:S03]  /*cb70*/  HMMA.16816.F32.BF16 R8, R76.reuse, R88, R8 ;  /* 0x000000584c08723c */ /* 0x040fe60000041808 */
[----:B------:R-:W-:Y:S05]  /*cb80*/  MUFU.EX2 R94, R125 ;  /* 0x0000007d005e7308 */ /* 0x000fea0000000800 */
[-C--:B------:R-:W-:Y:S05]  /*cb90*/  HMMA.16816.F32.BF16 R12, R76, R90.reuse, R12 ;  /* 0x0000005a4c0c723c */ /* 0x080fea000004180c */
[----:B------:R-:W5:Y:S03]  /*cba0*/  MUFU.EX2 R93, R126 ;  /* 0x0000007e005d7308 */ /* 0x000f660000000800 */
[C---:B------:R-:W-:Y:S01]  /*cbb0*/  HMMA.16816.F32.BF16 R16, R72.reuse, R90, R16 ;  /* 0x0000005a4810723c */ /* 0x040fe20000041810 */
[----:B------:R-:W-:Y:S03]  /*cbc0*/  LDSM.16.MT88.4 R88, [R193+0x1800] ;  /* 0x00180000c158783b */ /* 0x000fe60000004200 */
[----:B-1----:R-:W-:Y:S02]  /*cbd0*/  F2FP.BF16.PACK_AB R152, R98, R99 ;  /* 0x000000636298723e */ /* 0x002fe400000010ff */
[C---:B--2---:R-:W-:Y:S02]  /*cbe0*/  ISETP.GT.AND P0, PT, R206.reuse, R167, PT ;  /* 0x000000a7ce00720c */ /* 0x044fe40003f04270 */
[-C--:B---3--:R-:W-:Y:S04]  /*cbf0*/  HMMA.16816.F32.BF16 R20, R72, R80.reuse, R20 ;  /* 0x000000504814723c */ /* 0x088fe80000041814 */
[----:B------:R-:W-:Y:S04]  /*cc00*/  IADD3 R206, R206, -0x1, RZ ;  /* 0xffffffffcece7810 */ /* 0x000fe80007ffe0ff */
[C---:B------:R-:W-:Y:S04]  /*cc10*/  HMMA.16816.F32.BF16 R24, R76.reuse, R80, R24 ;  /* 0x000000504c18723c */ /* 0x040fe80000041818 */
[----:B-----5:R-:W-:Y:S04]  /*cc20*/  F2FP.BF16.PACK_AB R154, R93, R94 ;  /* 0x0000005e5d9a723e */ /* 0x020fe800000010ff */
        /* <DEDUP_REMOVED lines=23> */
[----:B------:R-:W-:Y:S07]  /*cda0*/  MUFU.EX2 R81, R121 ;  /* 0x0000007900517308 */ /* 0x000fee0000000800 */
[-C--:B------:R-:W-:Y:S03]  /*cdb0*/  HMMA.16816.F32.BF16 R12, R76, R82.reuse, R12 ;  /* 0x000000524c0c723c */ /* 0x080fe6000004180c */
[----:B------:R-:W1:Y:S05]  /*cdc0*/  MUFU.EX2 R80, R69 ;  /* 0x0000004500507308 */ /* 0x000e6a0000000800 */
[C---:B------:R-:W-:Y:S05]  /*cdd0*/  HMMA.16816.F32.BF16 R16, R72.reuse, R82, R16 ;  /* 0x000000524810723c */ /* 0x040fea0000041810 */
[----:B------:R4:W-:Y:S03]  /*cde0*/  MUFU.EX2 R82, R120 ;  /* 0x0000007800527308 */ /* 0x0009e60000000800 */
[-C--:B------:R-:W-:Y:S07]  /*cdf0*/  HMMA.16816.F32.BF16 R20, R72, R88.reuse, R20 ;  /* 0x000000584814723c */ /* 0x080fee0000041814 */
[----:B------:R-:W5:Y:S01]  /*ce00*/  MUFU.EX2 R83, R119 ;  /* 0x0000007700537308 */ /* 0x000f620000000800 */
[C---:B------:R-:W-:Y:S04]  /*ce10*/  HMMA.16816.F32.BF16 R24, R76.reuse, R88, R24 ;  /* 0x000000584c18723c */ /* 0x040fe80000041818 */
[----:B-1----:R-:W-:Y:S01]  /*ce20*/  F2FP.BF16.PACK_AB R155, R80, R81 ;  /* 0x00000051509b723e */ /* 0x002fe200000010ff */
[----:B------:R-:W-:Y:S03]  /*ce30*/  FADD.FTZ R69, R183, R71 ;  /* 0x00000047b7457221 */ /* 0x000fe60000010000 */
[-C--:B------:R-:W-:Y:S04]  /*ce40*/  HMMA.16816.F32.BF16 R28, R76, R90.reuse, R28 ;  /* 0x0000005a4c1c723c */ /* 0x080fe8000004181c */
[----:B------:R-:W-:Y:S01]  /*ce50*/  FADD.FTZ R69, R186, R69 ;  /* 0x00000045ba457221 */ /* 0x000fe20000010000 */
[----:B----4-:R-:W1:Y:S03]  /*ce60*/  LDSM.16.MT88.4 R120, [R193+0x2000] ;  /* 0x00200000c178783b */ /* 0x010e660000004200 */
[C---:B------:R-:W-:Y:S04]  /*ce70*/  HMMA.16816.F32.BF16 R32, R72.reuse, R90, R32 ;  /* 0x0000005a4820723c */ /* 0x040fe80000041820 */
[----:B-----5:R-:W-:Y:S04]  /*ce80*/  F2FP.BF16.PACK_AB R153, R82, R83 ;  /* 0x000000535299723e */ /* 0x020fe800000010ff */
        /* <DEDUP_REMOVED lines=9> */
[----:B------:R-:W2:Y:S07]  /*cf20*/  LDSM.16.MT88.4 R4, [R192+0x2000] ;  /* 0x00200000c004783b */ /* 0x000eae0000004200 */
        /* <DEDUP_REMOVED lines=51> */
[----:B------:R-:W-:Y:S01]  /*d260*/  FADD.FTZ R5, R83, R5 ;  /* 0x0000000553057221 */ /* 0x000fe20000010000 */
[-C--:B------:R-:W-:Y:S01]  /*d270*/  MOV R61, R68.reuse ;  /* 0x00000044003d7202 */ /* 0x080fe20000000f00 */
[----:B------:R-:W-:Y:S01]  /*d280*/  FADD.FTZ R4, R180, R3 ;  /* 0x00000003b4047221 */ /* 0x000fe20000010000 */
[----:B------:R-:W-:Y:S01]  /*d290*/  MOV R99, R68 ;  /* 0x0000004400637202 */ /* 0x000fe20000000f00 */
[----:B------:R-:W-:Y:S04]  /*d2a0*/  FADD.FTZ R3, R162, R2 ;  /* 0x00000002a2037221 */ /* 0x000fe80000010000 */
        /* <DEDUP_REMOVED lines=8> */
[----:B------:R-:W-:Y:S01]  /*d330*/  MOV R94, R96 ;  /* 0x00000060005e7202 */ /* 0x000fe20000000f00 */
[----:B------:R-:W-:Y:S01]  /*d340*/  FADD.FTZ R238, R160, R4 ;  /* 0x00000004a0ee7221 */ /* 0x000fe20000010000 */
[----:B------:R1:W-:Y:S01]  /*d350*/  STL [R1], R0 ;  /* 0x0000000001007387 */ /* 0x0003e20000100800 */
[----:B------:R-:W-:Y:S02]  /*d360*/  FADD.FTZ R240, R158, R3 ;  /* 0x000000039ef07221 */ /* 0x000fe40000010000 */
[----:B------:R-:W-:Y:S01]  /*d370*/  FADD.FTZ R251, R93, R2 ;  /* 0x000000025dfb7221 */ /* 0x000fe20000010000 */
[----:B------:R-:W-:Y:S01]  /*d380*/  MOV R93, R97 ;  /* 0x00000061005d7202 */ /* 0x000fe20000000f00 */
[----:B-1----:R-:W-:-:S05]  /*d390*/  @P0 BRA `(.L_x_2598) ;  /* 0xffffaf6000000947 */ /* 0x002fca000383ffff */
.L_x_2567:
        /* <DEDUP_REMOVED lines=22> */
.L_x_2601:
[----:B------:R-:W-:-:S04]  /*d500*/  MOV R3, 0x1 ;  /* 0x0000000100037802 */ /* 0x000fc80000000f00 */
[----:B------:R-:W-:-:S13]  /*d510*/  ISETP.NE.AND P0, PT, R3, c[0x0][0x32c], PT ;  /* 0x0000cb0003007a0c */ /* 0x000fda0003f05270 */
[----:B------:R-:W-:-:S05]  /*d520*/  @P0 IMAD.HI.U32 R3, R0, c[0x0][0x330], RZ ;  /* 0x0000cc0000030a27 */ /* 0x000fca00078e00ff */
[----:B------:R-:W-:Y:S02]  /*d530*/  @P0 SHF.R.U32.HI R0, RZ, c[0x0][0x334], R3 ;  /* 0x0000cd00ff000a19 */ /* 0x000fe40000011603 */
.L_x_2602:
[----:B------:R-:W-:Y:S05]  /*d540*/  BSYNC B0 ;  /* 0x0000000000007941 */ /* 0x000fea0003800000 */
.L_x_2600:
[----:B------:R-:W-:-:S05]  /*d550*/  IMAD R0, R0, c[0x0][0x32c], RZ ;  /* 0x0000cb0000007a24 */ /* 0x000fca00078e02ff */
[----:B------:R-:W-:-:S03]  /*d560*/  IMNMX R2, R2, R0, !PT ;  /* 0x0000000002027217 */ /* 0x000fc60007800200 */
.L_x_2599:
        /* <DEDUP_REMOVED lines=12> */
.L_x_2614:
        /* <DEDUP_REMOVED lines=33> */
[C---:B------:R-:W-:Y:S04]  /*d840*/  IMAD.WIDE.U32 R2, R211.reuse, c[0x0][0x218], R2 ;  /* 0x00008600d3027a25 */ /* 0x040fe800078e0002 */
        /* <DEDUP_REMOVED lines=8> */
.L_x_2748:
        /* <DEDUP_REMOVED lines=23> */
.L_x_2749:
[----:B------:R-:W-:Y:S02]  /*da40*/  ISETP.GE.AND P1, PT, R205, c[0x0][0x1d4], PT ;  /* 0x00007500cd007a0c */ /* 0x000fe40003f26270 */
[----:B--2---:R-:W-:Y:S05]  /*da50*/  IADD3 R2, P0, R4, R20, RZ ;  /* 0x0000001404027210 */ /* 0x004fea0007f1e0ff */
[----:B-1----:R-:W-:Y:S06]  /*da60*/  IMAD.X R3, R5, 0x1, R6, P0 ;  /* 0x0000000105037824 */ /* 0x002fec00000e0606 */
[----:B------:R-:W-:Y:S01]  /*da70*/  @!PT LDS RZ, [RZ] ;  /* 0x00000000fffff984 */ /* 0x000fe20000000800 */
[----:B------:R-:W-:Y:S01]  /*da80*/  @!PT LDS RZ, [RZ] ;  /* 0x00000000fffff984 */ /* 0x000fe20000000800 */
[----:B------:R-:W-:Y:S01]  /*da90*/  @!PT LDS RZ, [RZ] ;  /* 0x00000000fffff984 */ /* 0x000fe20000000800 */
[----:B------:R1:W-:Y:S02]  /*daa0*/  LDGSTS.E.BYPASS.LTC128B.128 [R207+0x2100], [R2.64], !P1 ;  /* 0x0210000002cf7fae */ /* 0x0003e4000c901d46 */
.L_x_2605:
[----:B-1-34-:R-:W-:Y:S05]  /*dab0*/  BSYNC B0 ;  /* 0x0000000000007941 */ /* 0x01afea0003800000 */
.L_x_2604:
        /* <DEDUP_REMOVED lines=118> */
[--C-:B------:R-:W-:Y:S01]  /*e220*/  IMAD.MOV.U32 R2, RZ, RZ, R3.reuse ;  /* 0x000000ffff027224 */ /* 0x100fe200078e0003 */
[----:B------:R-:W-:Y:S05]  /*e230*/  @P2 SHF.R.U32.HI R2, RZ, c[0x0][0x2c0], R92 ;  /* 0x0000b000ff022a19 */ /* 0x000fea000001165c */
[C---:B----4-:R-:W-:Y:S04]  /*e240*/  @!P1 IADD3 R92, P0, R2.reuse, R212, RZ ;  /* 0x000000d4025c9210 */ /* 0x050fe80007f1e0ff */
[----:B-----5:R-:W-:Y:S01]  /*e250*/  @!P1 LEA.HI.X.SX32 R95, R2, R94, 0x1, P0 ;  /* 0x0000005e025f9211 */ /* 0x020fe200000f0eff */
        /* <DEDUP_REMOVED lines=21> */
.L_x_2750:
        /* <DEDUP_REMOVED lines=23> */
.L_x_2751:
[----:B------:R-:W-:Y:S02]  /*e520*/  ISETP.GE.AND P1, PT, R205, c[0x0][0x1d4], PT ;  /* 0x00007500cd007a0c */ /* 0x000fe40003f26270 */
[----:B--2---:R-:W-:Y:S05]  /*e530*/  IADD3 R2, P0, R92, R163, RZ ;  /* 0x000000a35c027210 */ /* 0x004fea0007f1e0ff */
[----:B-1----:R-:W-:Y:S06]  /*e540*/  IMAD.X R3, R94, 0x1, R95, P0 ;  /* 0x000000015e037824 */ /* 0x002fec00000e065f */
[----:B------:R-:W-:Y:S01]  /*e550*/  @!PT LDS RZ, [RZ] ;  /* 0x00000000fffff984 */ /* 0x000fe20000000800 */
[----:B------:R-:W-:Y:S01]  /*e560*/  @!PT LDS RZ, [RZ] ;  /* 0x00000000fffff984 */ /* 0x000fe20000000800 */
[----:B------:R-:W-:Y:S01]  /*e570*/  @!PT LDS RZ, [RZ] ;  /* 0x00000000fffff984 */ /* 0x000fe20000000800 */
[----:B------:R1:W-:Y:S02]  /*e580*/  LDGSTS.E.BYPASS.LTC128B.128 [R207+0x4900], [R2.64], !P1 ;  /* 0x0490000002cf7fae */ /* 0x0003e4000c901d46 */
.L_x_2609:
[----:B------:R-:W-:Y:S05]  /*e590*/  BSYNC B0 ;  /* 0x0000000000007941 */ /* 0x000fea0003800000 */
.L_x_2608:
        /* <DEDUP_REMOVED lines=83> */
.L_x_2752:
[----:B--2---:R-:W-:Y:S01]  /*ead0*/  FMNMX.FTZ R97, R92, R2, !PT ;  /* 0x000000025c617209 */ /* 0x004fe20007810000 */
[----:B------:R-:W-:-:S05]  /*eae0*/  BRA.DIV ~URZ, `(.L_x_2613) ;  /* 0x0000e8227f007947 */ /* 0x000fca000b800000 */
[----:B------:R-:W-:Y:S04]  /*eaf0*/  SHFL.BFLY PT, R3, R94, 0x2, 0x1f ;  /* 0x0c401f005e037f89 */ /* 0x000fe800000e0000 */
[----:B------:R-:W-:Y:S04]  /*eb00*/  SHFL.BFLY PT, R2, R95, 0x2, 0x1f ;  /* 0x0c401f005f027f89 */ /* 0x000fe800000e0000 */
[----:B-1----:R-:W1:Y:S02]  /*eb10*/  SHFL.BFLY PT, R92, R156, 0x2, 0x1f ;  /* 0x0c401f009c5c7f89 */ /* 0x002e6400000e0000 */
[----:B-1----:R-:W-:Y:S02]  /*eb20*/  FMNMX.FTZ R92, R156, R92, !PT ;  /* 0x0000005c9c5c7209 */ /* 0x002fe40007810000 */
[----:B------:R-:W-:Y:S02]  /*eb30*/  FMNMX.FTZ R3, R94, R3, !PT ;  /* 0x000000035e037209 */ /* 0x000fe40007810000 */
[----:B------:R-:W1:Y:S01]  /*eb40*/  SHFL.BFLY PT, R94, R97, 0x1, 0x1f ;  /* 0x0c201f00615e7f89 */ /* 0x000e6200000e0000 */
[----:B------:R-:W-:Y:S03]  /*eb50*/  FMNMX.FTZ R95, R95, R2, !PT ;  /* 0x000000025f5f7209 */ /* 0x000fe60007810000 */
[----:B------:R-:W2:Y:S04]  /*eb60*/  SHFL.BFLY PT, R96, R3, 0x1, 0x1f ;  /* 0x0c201f0003607f89 */ /* 0x000ea800000e0000 */
[----:B------:R-:W3:Y:S04]  /*eb70*/  SHFL.BFLY PT, R157, R95, 0x1, 0x1f ;  /* 0x0c201f005f9d7f89 */ /* 0x000ee800000e0000 */
[----:B------:R4:W4:Y:S01]  /*eb80*/  SHFL.BFLY PT, R2, R92, 0x1, 0x1f ;  /* 0x0c201f005c027f89 */ /* 0x00092200000e0000 */
[----:B-1----:R-:W-:Y:S02]  /*eb90*/  FMNMX.FTZ R97, R97, R94, !PT ;  /* 0x0000005e61617209 */ /* 0x002fe40007810000 */
[----:B--2---:R-:W-:Y:S02]  /*eba0*/  FMNMX.FTZ R96, R3, R96, !PT ;  /* 0x0000006003607209 */ /* 0x004fe40007810000 */
[----:B---3--:R-:W-:Y:S02]  /*ebb0*/  FMNMX.FTZ R95, R95, R157, !PT ;  /* 0x0000009d5f5f7209 */ /* 0x008fe40007810000 */
.L_x_2753:
[C---:B------:R-:W-:Y:S01]  /*ebc0*/  FADD.FTZ R0, -R97.reuse, R0 ;  /* 0x0000000061007221 */ /* 0x040fe20000010100 */
[----:B------:R-:W2:Y:S01]  /*ebd0*/  LDL.LU R250, [R1] ;  /* 0x0000000001fa7983 */ /* 0x000ea20000300800 */
[----:B------:R-:W-:Y:S01]  /*ebe0*/  FMUL.FTZ R160, R97, c[0x0][0x2d0] ;  /* 0x0000b40061a07a20 */ /* 0x000fe20000410000 */
[----:B------:R-:W-:Y:S01]  /*ebf0*/  WARPSYNC 0xffffffff ;  /* 0xffffffff00007948 */ /* 0x000fe20003800000 */
[----:B------:R-:W-:Y:S01]  /*ec00*/  FMUL.FTZ R0, R0, c[0x0][0x2d0] ;  /* 0x0000b40000007a20 */ /* 0x000fe20000410000 */
[----:B------:R-:W1:Y:S01]  /*ec10*/  LDSM.16.MT88.4 R156, [R189] ;  /* 0x00000000bd9c783b */ /* 0x000e620000004200 */
[--C-:B------:R-:W-:Y:S01]  /*ec20*/  FFMA.FTZ R177, R68, c[0x0][0x2d0], -R160.reuse ;  /* 0x0000b40044b17a23 */ /* 0x100fe200000108a0 */
[----:B----4-:R-:W-:Y:S01]  /*ec30*/  FMNMX.FTZ R2, R2, R92, !PT ;  /* 0x0000005c02027209 */ /* 0x010fe20007810000 */
[----:B------:R3:W-:Y:S01]  /*ec40*/  MUFU.EX2 R3, R0 ;  /* 0x0000000000037308 */ /* 0x0007e20000000800 */
[----:B------:R-:W-:Y:S01]  /*ec50*/  FMUL.FTZ R164, R96, c[0x0][0x2d0] ;  /* 0x0000b40060a47a20 */ /* 0x000fe20000410000 */
[C---:B------:R-:W-:Y:S01]  /*ec60*/  ISETP.GT.AND P0, PT, R206.reuse, R249, PT ;  /* 0x000000f9ce00720c */ /* 0x040fe20003f04270 */
[--C-:B------:R-:W-:Y:S01]  /*ec70*/  FFMA.FTZ R176, R69, c[0x0][0x2d0], -R160.reuse ;  /* 0x0000b40045b07a23 */ /* 0x100fe200000108a0 */
[----:B------:R-:W-:Y:S01]  /*ec80*/  IADD3 R206, R206, -0x1, RZ ;  /* 0xffffffffcece7810 */ /* 0x000fe20007ffe0ff */
[--C-:B------:R-:W-:Y:S02]  /*ec90*/  FFMA.FTZ R183, R80, c[0x0][0x2d0], -R160.reuse ;  /* 0x0000b40050b77a23 */ /* 0x100fe400000108a0 */
[----:B------:R-:W-:Y:S02]  /*eca0*/  FFMA.FTZ R184, R81, c[0x0][0x2d0], -R160 ;  /* 0x0000b40051b87a23 */ /* 0x000fe400000108a0 */
[--C-:B------:R-:W-:Y:S01]  /*ecb0*/  FFMA.FTZ R174, R70, c[0x0][0x2d0], -R164.reuse ;  /* 0x0000b40046ae7a23 */ /* 0x100fe200000108a4 */
[----:B------:R-:W-:Y:S01]  /*ecc0*/  MUFU.EX2 R177, R177 ;  /* 0x000000b100b17308 */ /* 0x000fe20000000800 */
[--C-:B------:R-:W-:Y:S02]  /*ecd0*/  FFMA.FTZ R175, R71, c[0x0][0x2d0], -R164.reuse ;  /* 0x0000b40047af7a23 */ /* 0x100fe400000108a4 */
[----:B------:R-:W-:Y:S01]  /*ece0*/  LDSM.16.MT88.4 R68, [R190] ;  /* 0x00000000be44783b */ /* 0x000fe20000004200 */
[--C-:B------:R-:W-:Y:S02]  /*ecf0*/  FFMA.FTZ R182, R82, c[0x0][0x2d0], -R164.reuse ;  /* 0x0000b40052b67a23 */ /* 0x100fe400000108a4 */
[----:B------:R-:W-:Y:S02]  /*ed00*/  FMUL.FTZ R92, R2, c[0x0][0x2d0] ;  /* 0x0000b400025c7a20 */ /* 0x000fe40000410000 */
[--C-:B------:R-:W-:Y:S02]  /*ed10*/  FFMA.FTZ R6, R6, c[0x0][0x2d0], -R164.reuse ;  /* 0x0000b40006067a23 */ /* 0x100fe400000108a4 */
[----:B------:R-:W-:Y:S01]  /*ed20*/  MUFU.EX2 R176, R176 ;  /* 0x000000b000b07308 */ /* 0x000fe20000000800 */
[----:B------:R-:W-:Y:S02]  /*ed30*/  FFMA.FTZ R7, R7, c[0x0][0x2d0], -R164 ;  /* 0x0000b40007077a23 */ /* 0x000fe400000108a4 */
[--C-:B------:R-:W-:Y:S02]  /*ed40*/  FFMA.FTZ R181, R52, c[0x0][0x2d0], -R160.reuse ;  /* 0x0000b40034b57a23 */ /* 0x100fe400000108a0 */
[----:B---3--:R-:W-:Y:S02]  /*ed50*/  FADD.FTZ R0, -R96, R93 ;  /* 0x0000005d60007221 */ /* 0x008fe40000010100 */
[--C-:B------:R-:W-:Y:S02]  /*ed60*/  FFMA.FTZ R179, R64, c[0x0][0x2d0], -R160.reuse ;  /* 0x0000b40040b37a23 */ /* 0x100fe400000108a0 */
[----:B------:R-:W-:Y:S01]  /*ed70*/  FMUL.FTZ R0, R0, c[0x0][0x2d0] ;  /* 0x0000b40000007a20 */ /* 0x000fe20000410000 */
[----:B------:R-:W-:Y:S01]  /*ed80*/  MUFU.EX2 R187, R6 ;  /* 0x0000000600bb7308 */ /* 0x000fe20000000800 */
[----:B------:R-:W-:Y:S02]  /*ed90*/  FFMA.FTZ R178, R65, c[0x0][0x2d0], -R160 ;  /* 0x0000b40041b27a23 */ /* 0x000fe400000108a0 */
[----:B------:R-:W-:Y:S02]  /*eda0*/  FFMA.FTZ R172, R54, c[0x0][0x2d0], -R164 ;  /* 0x0000b40036ac7a23 */ /* 0x000fe400000108a4 */
[----:B------:R-:W-:Y:S02]  /*edb0*/  FFMA.FTZ R26, R26, c[0x0][0x2d0], -R92 ;  /* 0x0000b4001a1a7a23 */ /* 0x000fe4000001085c */
        /* <DEDUP_REMOVED lines=11> */
[--C-:B------:R-:W-:Y:S05]  /*ee70*/  FFMA.FTZ R180, R53, c[0x0][0x2d0], -R160.reuse ;  /* 0x0000b40035b47a23 */ /* 0x100fea00000108a0 */
[----:B------:R-:W-:Y:S01]  /*ee80*/  MUFU.EX2 R214, R7 ;  /* 0x0000000700d67308 */ /* 0x000fe20000000800 */
[--C-:B---3--:R-:W-:Y:S09]  /*ee90*/  FFMA.FTZ R0, R4, c[0x0][0x2d0], -R160.reuse ;  /* 0x0000b40004007a23 */ /* 0x108ff200000108a0 */
[----:B------:R3:W-:Y:S10]  /*eea0*/  MUFU.EX2 R185, R0 ;  /* 0x0000000000b97308 */ /* 0x0007f40000000800 */
[----:B------:R-:W-:Y:S10]  /*eeb0*/  MUFU.EX2 R212, R26 ;  /* 0x0000001a00d47308 */ /* 0x000ff40000000800 */
[----:B------:R-:W-:Y:S01]  /*eec0*/  MUFU.EX2 R223, R170 ;  /* 0x000000aa00df7308 */ /* 0x000fe20000000800 */
[--C-:B---3--:R-:W-:Y:S09]  /*eed0*/  FFMA.FTZ R0, R16, c[0x0][0x2d0], -R160.reuse ;  /* 0x0000b40010007a23 */ /* 0x108ff200000108a0 */
[----:B------:R3:W-:Y:S10]  /*eee0*/  MUFU.EX2 R216, R0 ;  /* 0x0000000000d87308 */ /* 0x0007f40000000800 */
[----:B------:R-:W-:Y:S10]  /*eef0*/  MUFU.EX2 R227, R169 ;  /* 0x000000a900e37308 */ /* 0x000ff40000000800 */
[----:B------:R-:W-:Y:S01]  /*ef00*/  MUFU.EX2 R235, R168 ;  /* 0x000000a800eb7308 */ /* 0x000fe20000000800 */
[----:B---3--:R-:W-:Y:S09]  /*ef10*/  FFMA.FTZ R0, R17, c[0x0][0x2d0], -R160 ;  /* 0x0000b40011007a23 */ /* 0x008ff200000108a0 */
        /* <DEDUP_REMOVED lines=11> */
[C---:B---3--:R-:W-:Y:S02]  /*efd0*/  FADD.FTZ R0, -R95.reuse, R98 ;  /* 0x000000625f007221 */ /* 0x048fe40000010100 */
[----:B------:R-:W-:Y:S02]  /*efe0*/  FMUL.FTZ R98, R95, c[0x0][0x2d0] ;  /* 0x0000b4005f627a20 */ /* 0x000fe40000410000 */
[----:B------:R-:W-:Y:S02]  /*eff0*/  FMUL.FTZ R0, R0, c[0x0][0x2d0] ;  /* 0x0000b40000007a20 */ /* 0x000fe40000410000 */
[--C-:B------:R-:W-:Y:S03]  /*f000*/  FFMA.FTZ R4, R8, c[0x0][0x2d0], -R98.reuse ;  /* 0x0000b40008047a23 */ /* 0x100fe60000010862 */
[----:B------:R-:W-:Y:S01]  /*f010*/  MUFU.EX2 R170, R172 ;  /* 0x000000ac00aa7308 */ /* 0x000fe20000000800 */
[--C-:B------:R-:W-:Y:S09]  /*f020*/  FFMA.FTZ R5, R9, c[0x0][0x2d0], -R98.reuse ;  /* 0x0000b40009057a23 */ /* 0x100ff20000010862 */
[----:B------:R3:W4:Y:S10]  /*f030*/  MUFU.EX2 R93, R0 ;  /* 0x00000000005d7308 */ /* 0x0007340000000800 */
[----:B------:R5:W-:Y:S10]  /*f040*/  MUFU.EX2 R186, R4 ;  /* 0x0000000400ba7308 */ /* 0x000bf40000000800 */
[----:B------:R1:W1:Y:S01]  /*f050*/  MUFU.EX2 R210, R5 ;  /* 0x0000000500d27308 */ /* 0x0002620000000800 */
[----:B---3--:R-:W-:Y:S09]  /*f060*/  FFMA.FTZ R0, R12, c[0x0][0x2d0], -R98 ;  /* 0x0000b4000c007a23 */ /* 0x008ff20000010862 */
[----:B------:R3:W-:Y:S01]  /*f070*/  MUFU.EX2 R215, R0 ;  /* 0x0000000000d77308 */ /* 0x0007e20000000800 */
[--C-:B-----5:R-:W-:Y:S09]  /*f080*/  FFMA.FTZ R4, R10, c[0x0][0x2d0], -R92.reuse ;  /* 0x0000b4000a047a23 */ /* 0x120ff2000001085c */
[----:B------:R5:W-:Y:S01]  /*f090*/  MUFU.EX2 R208, R4 ;  /* 0x0000000400d07308 */ /* 0x000be20000000800 */
[----:B-1----:R-:W-:Y:S09]  /*f0a0*/  FFMA.FTZ R5, R14, c[0x0][0x2d0], -R92 ;  /* 0x0000b4000e057a23 */ /* 0x002ff2000001085c */
[----:B------:R-:W-:Y:S01]  /*f0b0*/  MUFU.EX2 R232, R5 ;  /* 0x0000000500e87308 */ /* 0x000fe20000000800 */
[----:B---3--:R-:W-:Y:S09]  /*f0c0*/  FFMA.FTZ R0, R13, c[0x0][0x2d0], -R98 ;  /* 0x0000b4000d007a23 */ /* 0x008ff20000010862 */
[----:B------:R1:W3:Y:S01]  /*f0d0*/  MUFU.EX2 R244, R0 ;  /* 0x0000000000f47308 */ /* 0x0002e20000000800 */
[----:B-----5:R-:W-:Y:S09]  /*f0e0*/  FFMA.FTZ R4, R11, c[0x0][0x2d0], -R92 ;  /* 0x0000b4000b047a23 */ /* 0x020ff2000001085c */
[----:B------:R5:W-:Y:S10]  /*f0f0*/  MUFU.EX2 R209, R4 ;  /* 0x0000000400d17308 */ /* 0x000bf40000000800 */
[----:B------:R-:W-:Y:S01]  /*f100*/  MUFU.EX2 R179, R179 ;  /* 0x000000b300b37308 */ /* 0x000fe20000000800 */
[----:B-1----:R-:W-:Y:S02]  /*f110*/  FADD.FTZ R0, -R2, R99 ;  /* 0x0000006302007221 */ /* 0x002fe40000010100 */
[----:B------:R-:W-:Y:S02]  /*f120*/  FFMA.FTZ R99, R39, c[0x0][0x2d0], -R164 ;  /* 0x0000b40027637a23 */ /* 0x000fe400000108a4 */
[----:B------:R-:W-:Y:S05]  /*f130*/  FMUL.FTZ R0, R0, c[0x0][0x2d0] ;  /* 0x0000b40000007a20 */ /* 0x000fea0000410000 */
[----:B------:R1:W-:Y:S01]  /*f140*/  MUFU.EX2 R242, R99 ;  /* 0x0000006300f27308 */ /* 0x0003e20000000800 */
[--C-:B-----5:R-:W-:Y:S09]  /*f150*/  FFMA.FTZ R4, R15, c[0x0][0x2d0], -R92.reuse ;  /* 0x0000b4000f047a23 */ /* 0x120ff2000001085c */
[----:B------:R-:W5:Y:S10]  /*f160*/  MUFU.EX2 R0, R0 ;  /* 0x0000000000007308 */ /* 0x000f740000000800 */
[----:B------:R-:W2:Y:S01]  /*f170*/  MUFU.EX2 R231, R4 ;  /* 0x0000000400e77308 */ /* 0x000ea20000000800 */
[----:B-1----:R-:W-:Y:S09]  /*f180*/  FFMA.FTZ R99, R47, c[0x0][0x2d0], -R92 ;  /* 0x0000b4002f637a23 */ /* 0x002ff2000001085c */
[----:B------:R-:W-:Y:S10]  /*f190*/  MUFU.EX2 R167, R174 ;  /* 0x000000ae00a77308 */ /* 0x000ff40000000800 */
[----:B------:R-:W-:Y:S10]  /*f1a0*/  MUFU.EX2 R166, R175 ;  /* 0x000000af00a67308 */ /* 0x000ff40000000800 */
[----:B------:R-:W-:Y:S01]  /*f1b0*/  MUFU.EX2 R165, R183 ;  /* 0x000000b700a57308 */ /* 0x000fe20000000800 */
[C---:B----4-:R-:W-:Y:S01]  /*f1c0*/  FMUL.FTZ R8, R93.reuse, R104 ;  /* 0x000000685d087220 */ /* 0x050fe20000410000 */
[----:B------:R-:W-:Y:S01]  /*f1d0*/  F2FP.BF16.PACK_AB R160, R210, R186 ;  /* 0x000000bad2a0723e */ /* 0x000fe200000010ff */
[----:B------:R-:W-:Y:S01]  /*f1e0*/  FMUL.FTZ R9, R93, R105 ;  /* 0x000000695d097220 */ /* 0x000fe20000410000 */
[----:B---3--:R-:W-:Y:S01]  /*f1f0*/  F2FP.BF16.PACK_AB R162, R244, R215 ;  /* 0x000000d7f4a2723e */ /* 0x008fe200000010ff */
[C---:B-----5:R-:W-:Y:S01]  /*f200*/  FMUL.FTZ R10, R0.reuse, R106 ;  /* 0x0000006a000a7220 */ /* 0x060fe20000410000 */
[----:B------:R-:W-:Y:S01]  /*f210*/  F2FP.BF16.PACK_AB R161, R209, R208 ;  /* 0x000000d0d1a1723e */ /* 0x000fe200000010ff */
[----:B------:R-:W-:Y:S01]  /*f220*/  FMUL.FTZ R11, R0, R107 ;  /* 0x0000006b000b7220 */ /* 0x000fe20000410000 */
[----:B--2---:R-:W-:Y:S01]  /*f230*/  F2FP.BF16.PACK_AB R163, R231, R232 ;  /* 0x000000e8e7a3723e */ /* 0x004fe200000010ff */
[----:B------:R-:W1:Y:S01]  /*f240*/  LDSM.16.MT88.4 R104, [R193] ;  /* 0x00000000c168783b */ /* 0x000e620000004200 */
[----:B------:R-:W-:Y:S01]  /*f250*/  FMUL.FTZ R4, R3, R100 ;  /* 0x0000006403047220 */ /* 0x000fe20000410000 */
[----:B------:R-:W-:Y:S01]  /*f260*/  F2FP.BF16.PACK_AB R100, R217, R185 ;  /* 0x000000b9d964723e */ /* 0x000fe200000010ff */
[----:B------:R-:W-:Y:S01]  /*f270*/  FMUL.FTZ R5, R3, R101 ;  /* 0x0000006503057220 */ /* 0x000fe20000410000 */
[----:B------:R-:W-:Y:S01]  /*f280*/  F2FP.BF16.PACK_AB R101, R214, R187 ;  /* 0x000000bbd665723e */ /* 0x000fe200000010ff */
[C---:B------:R-:W-:Y:S01]  /*f290*/  FMUL.FTZ R6, R94.reuse, R102 ;  /* 0x000000665e067220 */ /* 0x040fe20000410000 */
[----:B------:R-:W-:Y:S01]  /*f2a0*/  F2FP.BF16.PACK_AB R102, R247, R216 ;  /* 0x000000d8f766723e */ /* 0x000fe200000010ff */
[----:B------:R-:W-:Y:S01]  /*f2b0*/  FMUL.FTZ R7, R94, R103 ;  /* 0x000000675e077220 */ /* 0x000fe20000410000 */
[----:B------:R-:W-:Y:S01]  /*f2c0*/  F2FP.BF16.PACK_AB R103, R246, R221 ;  /* 0x000000ddf667723e */ /* 0x000fe200000010ff */
[C---:B------:R-:W-:Y:S02]  /*f2d0*/  FMUL.FTZ R64, R3.reuse, R136 ;  /* 0x0000008803407220 */ /* 0x040fe40000410000 */
[----:B------:R-:W-:Y:S02]  /*f2e0*/  FMUL.FTZ R65, R3, R137 ;  /* 0x0000008903417220 */ /* 0x000fe40000410000 */
[C---:B------:R-:W-:Y:S02]  /*f2f0*/  FMUL.FTZ R12, R93.reuse, R108 ;  /* 0x0000006c5d0c7220 */ /* 0x040fe40000410000 */
[-C--:B------:R-:W-:Y:S05]  /*f300*/  HMMA.16816.F32.BF16 R4, R100, R156.reuse, R4 ;  /* 0x0000009c6404723c */ /* 0x080fea0000041804 */
[--C-:B------:R-:W-:Y:S02]  /*f310*/  FFMA.FTZ R108, R38, c[0x0][0x2d0], -R164.reuse ;  /* 0x0000b400266c7a23 */ /* 0x100fe400000108a4 */
[----:B------:R-:W-:Y:S01]  /*f320*/  FMUL.FTZ R13, R93, R109 ;  /* 0x0000006d5d0d7220 */ /* 0x000fe20000410000 */
[C---:B------:R-:W-:Y:S01]  /*f330*/  HMMA.16816.F32.BF16 R8, R160.reuse, R156, R8 ;  /* 0x0000009ca008723c */ /* 0x040fe20000041808 */
[----:B------:R-:W-:Y:S03]  /*f340*/  MUFU.EX2 R234, R108 ;  /* 0x0000006c00ea7308 */ /* 0x000fe60000000800 */
[C---:B------:R-:W-:Y:S02]  /*f350*/  FMUL.FTZ R14, R0.reuse, R110 ;  /* 0x0000006e000e7220 */ /* 0x040fe40000410000 */
[----:B------:R-:W-:Y:S02]  /*f360*/  FMUL.FTZ R15, R0, R111 ;  /* 0x0000006f000f7220 */ /* 0x000fe40000410000 */
[--C-:B------:R-:W-:Y:S04]  /*f370*/  FFMA.FTZ R111, R23, c[0x0][0x2d0], -R164.reuse ;  /* 0x0000b400176f7a23 */ /* 0x100fe800000108a4 */
[--C-:B------:R-:W-:Y:S01]  /*f380*/  FFMA.FTZ R110, R34, c[0x0][0x2d0], -R164.reuse ;  /* 0x0000b400226e7a23 */ /* 0x100fe200000108a4 */
[-C--:B------:R-:W-:Y:S01]  /*f390*/  HMMA.16816.F32.BF16 R12, R160, R158.reuse, R12 ;  /* 0x0000009ea00c723c */ /* 0x080fe2000004180c */
[----:B------:R-:W-:Y:S02]  /*f3a0*/  MUFU.EX2 R222, R111 ;  /* 0x0000006f00de7308 */ /* 0x000fe40000000800 */
[C---:B------:R-:W-:Y:S02]  /*f3b0*/  FMUL.FTZ R17, R3.reuse, R113 ;  /* 0x0000007103117220 */ /* 0x040fe40000410000 */
[C---:B------:R-:W-:Y:S02]  /*f3c0*/  FMUL.FTZ R18, R94.reuse, R114 ;  /* 0x000000725e127220 */ /* 0x040fe40000410000 */
[----:B------:R-:W-:Y:S02]  /*f3d0*/  FMUL.FTZ R19, R94, R115 ;  /* 0x000000735e137220 */ /* 0x000fe40000410000 */
[----:B------:R-:W-:Y:S02]  /*f3e0*/  FMUL.FTZ R16, R3, R112 ;  /* 0x0000007003107220 */ /* 0x000fe40000410000 */
[----:B------:R-:W-:Y:S01]  /*f3f0*/  MUFU.EX2 R226, R110 ;  /* 0x0000006e00e27308 */ /* 0x000fe20000000800 */
[----:B------:R-:W-:Y:S02]  /*f400*/  FFMA.FTZ R109, R35, c[0x0][0x2d0], -R164 ;  /* 0x0000b400236d7a23 */ /* 0x000fe400000108a4 */
[--C-:B------:R-:W-:Y:S02]  /*f410*/  FFMA.FTZ R115, R40, c[0x0][0x2d0], -R98.reuse ;  /* 0x0000b40028737a23 */ /* 0x100fe40000010862 */
[C---:B------:R-:W-:Y:S04]  /*f420*/  HMMA.16816.F32.BF16 R16, R100.reuse, R158, R16 ;  /* 0x0000009e6410723c */ /* 0x040fe80000041810 */
[C---:B------:R-:W-:Y:S01]  /*f430*/  FMUL.FTZ R84, R3.reuse, R84 ;  /* 0x0000005403547220 */ /* 0x040fe20000410000 */
[----:B------:R2:W3:Y:S01]  /*f440*/  MUFU.EX2 R241, R109 ;  /* 0x0000006d00f17308 */ /* 0x0004e20000000800 */
[----:B------:R-:W-:Y:S02]  /*f450*/  FMUL.FTZ R85, R3, R85 ;  /* 0x0000005503557220 */ /* 0x000fe40000410000 */
[C---:B------:R-:W-:Y:S04]  /*f460*/  FMUL.FTZ R86, R94.reuse, R86 ;  /* 0x000000565e567220 */ /* 0x040fe80000410000 */
[----:B------:R-:W-:Y:S02]  /*f470*/  FMUL.FTZ R87, R94, R87 ;  /* 0x000000575e577220 */ /* 0x000fe40000410000 */
[--C-:B------:R-:W-:Y:S02]  /*f480*/  FFMA.FTZ R114, R60, c[0x0][0x2d0], -R98.reuse ;  /* 0x0000b4003c727a23 */ /* 0x100fe40000010862 */
[----:B------:R-:W-:Y:S02]  /*f490*/  FFMA.FTZ R113, R61, c[0x0][0x2d0], -R98 ;  /* 0x0000b4003d717a23 */ /* 0x000fe40000010862 */
[----:B------:R-:W-:Y:S01]  /*f4a0*/  MUFU.EX2 R178, R114 ;  /* 0x0000007200b27308 */ /* 0x000fe20000000800 */
[-C--:B-1----:R-:W-:Y:S03]  /*f4b0*/  HMMA.16816.F32.BF16 R84, R100, R104.reuse, R84 ;  /* 0x000000686454723c */ /* 0x082fe60000041854 */
[C---:B------:R-:W-:Y:S02]  /*f4c0*/  FMUL.FTZ R88, R93.reuse, R88 ;  /* 0x000000585d587220 */ /* 0x040fe40000410000 */
[----:B------:R-:W-:Y:S02]  /*f4d0*/  FMUL.FTZ R89, R93, R89 ;  /* 0x000000595d597220 */ /* 0x000fe40000410000 */
[C---:B------:R-:W-:Y:S02]  /*f4e0*/  FMUL.FTZ R90, R0.reuse, R90 ;  /* 0x0000005a005a7220 */ /* 0x040fe40000410000 */
[----:B------:R-:W-:Y:S01]  /*f4f0*/  FMUL.FTZ R91, R0, R91 ;  /* 0x0000005b005b7220 */ /* 0x000fe20000410000 */
[----:B--2---:R-:W-:Y:S02]  /*f500*/  LDSM.16.MT88.4 R108, [R193+0x800] ;  /* 0x00080000c16c783b */ /* 0x004fe40000004200 */
[----:B------:R-:W-:Y:S01]  /*f510*/  FFMA.FTZ R112, R22, c[0x0][0x2d0], -R164 ;  /* 0x0000b40016707a23 */ /* 0x000fe200000108a4 */
[----:B---3--:R-:W-:Y:S01]  /*f520*/  F2FP.BF16.PACK_AB R47, R241, R226 ;  /* 0x000000e2f12f723e */ /* 0x008fe200000010ff */
[C---:B------:R-:W-:Y:S02]  /*f530*/  FMUL.FTZ R20, R93.reuse, R116 ;  /* 0x000000745d147220 */ /* 0x040fe40000410000 */
[C---:B------:R-:W-:Y:S04]  /*f540*/  HMMA.16816.F32.BF16 R88, R160.reuse, R104, R88 ;  /* 0x00000068a058723c */ /* 0x040fe80000041858 */
[----:B------:R-:W-:Y:S02]  /*f550*/  FMUL.FTZ R21, R93, R117 ;  /* 0x000000755d157220 */ /* 0x000fe40000410000 */
[C---:B------:R-:W-:Y:S02]  /*f560*/  FMUL.FTZ R22, R0.reuse, R118 ;  /* 0x0000007600167220 */ /* 0x040fe40000410000 */
[----:B------:R-:W-:Y:S04]  /*f570*/  FMUL.FTZ R23, R0, R119 ;  /* 0x0000007700177220 */ /* 0x000fe80000410000 */
[C---:B------:R-:W-:Y:S02]  /*f580*/  FMUL.FTZ R32, R3.reuse, R120 ;  /* 0x0000007803207220 */ /* 0x040fe40000410000 */
[----:B------:R-:W-:Y:S01]  /*f590*/  FFMA.FTZ R120, R44, c[0x0][0x2d0], -R98 ;  /* 0x0000b4002c787a23 */ /* 0x000fe20000010862 */
[-C--:B------:R-:W-:Y:S03]  /*f5a0*/  HMMA.16816.F32.BF16 R20, R160, R106.reuse, R20 ;  /* 0x0000006aa014723c */ /* 0x080fe60000041814 */
[----:B------:R-:W-:Y:S02]  /*f5b0*/  FMUL.FTZ R33, R3, R121 ;  /* 0x0000007903217220 */ /* 0x000fe40000410000 */
[C---:B------:R-:W-:Y:S02]  /*f5c0*/  FMUL.FTZ R34, R94.reuse, R122 ;  /* 0x0000007a5e227220 */ /* 0x040fe40000410000 */
[C---:B------:R-:W-:Y:S02]  /*f5d0*/  FMUL.FTZ R35, R94.reuse, R123 ;  /* 0x0000007b5e237220 */ /* 0x040fe40000410000 */
[----:B------:R-:W-:Y:S03]  /*f5e0*/  FFMA.FTZ R123, R67, c[0x0][0x2d0], -R164 ;  /* 0x0000b400437b7a23 */ /* 0x000fe600000108a4 */
[C---:B------:R-:W-:Y:S02]  /*f5f0*/  FMUL.FTZ R67, R94.reuse, R139 ;  /* 0x0000008b5e437220 */ /* 0x040fe40000410000 */
[C---:B------:R-:W-:Y:S01]  /*f600*/  HMMA.16816.F32.BF16 R32, R100.reuse, R106, R32 ;  /* 0x0000006a6420723c */ /* 0x040fe20000041820 */
[----:B------:R-:W-:Y:S03]  /*f610*/  LDSM.16.MT88.4 R104, [R189+0x800] ;  /* 0x00080000bd68783b */ /* 0x000fe60000004200 */
[C---:B------:R-:W-:Y:S02]  /*f620*/  FMUL.FTZ R36, R3.reuse, R124 ;  /* 0x0000007c03247220 */ /* 0x040fe40000410000 */
[----:B------:R-:W-:Y:S02]  /*f630*/  FMUL.FTZ R37, R3, R125 ;  /* 0x0000007d03257220 */ /* 0x000fe40000410000 */
[C---:B------:R-:W-:Y:S04]  /*f640*/  FMUL.FTZ R38, R94.reuse, R126 ;  /* 0x0000007e5e267220 */ /* 0x040fe80000410000 */
[----:B------:R-:W-:Y:S02]  /*f650*/  FMUL.FTZ R39, R94, R127 ;  /* 0x0000007f5e277220 */ /* 0x000fe40000410000 */
[--C-:B------:R-:W-:Y:S02]  /*f660*/  FFMA.FTZ R121, R58, c[0x0][0x2d0], -R92.reuse ;  /* 0x0000b4003a797a23 */ /* 0x100fe4000001085c */
[--C-:B------:R-:W-:Y:S02]  /*f670*/  FFMA.FTZ R122, R59, c[0x0][0x2d0], -R92.reuse ;  /* 0x0000b4003b7a7a23 */ /* 0x100fe4000001085c */
[----:B------:R-:W-:Y:S01]  /*f680*/  FFMA.FTZ R124, R62, c[0x0][0x2d0], -R92 ;  /* 0x0000b4003e7c7a23 */ /* 0x000fe2000001085c */
[-C--:B------:R-:W-:Y:S03]  /*f690*/  HMMA.16816.F32.BF16 R36, R100, R68.reuse, R36 ;  /* 0x000000446424723c */ /* 0x080fe60000041824 */
[--C-:B------:R-:W-:Y:S02]  /*f6a0*/  FFMA.FTZ R156, R50, c[0x0][0x2d0], -R164.reuse ;  /* 0x0000b400329c7a23 */ /* 0x100fe400000108a4 */
[----:B------:R-:W-:Y:S02]  /*f6b0*/  FFMA.FTZ R157, R51, c[0x0][0x2d0], -R164 ;  /* 0x0000b400339d7a23 */ /* 0x000fe400000108a4 */
[C---:B------:R-:W-:Y:S01]  /*f6c0*/  FMUL.FTZ R48, R93.reuse, R128 ;  /* 0x000000805d307220 */ /* 0x040fe20000410000 */
[----:B------:R-:W-:Y:S01]  /*f6d0*/  MUFU.EX2 R219, R156 ;  /* 0x0000009c00db7308 */ /* 0x000fe20000000800 */
[----:B------:R-:W-:Y:S03]  /*f6e0*/  FMUL.FTZ R49, R93, R129 ;  /* 0x000000815d317220 */ /* 0x000fe60000410000 */
[C---:B------:R-:W-:Y:S02]  /*f6f0*/  FMUL.FTZ R50, R0.reuse, R130 ;  /* 0x0000008200327220 */ /* 0x040fe40000410000 */
[----:B------:R-:W-:Y:S02]  /*f700*/  FMUL.FTZ R51, R0, R131 ;  /* 0x0000008300337220 */ /* 0x000fe40000410000 */
[----:B------:R-:W-:Y:S02]  /*f710*/  FFMA.FTZ R125, R63, c[0x0][0x2d0], -R92 ;  /* 0x0000b4003f7d7a23 */ /* 0x000fe4000001085c */
[----:B------:R-:W-:Y:S01]  /*f720*/  LDSM.16.MT88.4 R60, [R190+0x800] ;  /* 0x00080000be3c783b */ /* 0x000fe20000004200 */
[----:B------:R-:W-:Y:S01]  /*f730*/  FFMA.FTZ R129, R72, c[0x0][0x2d0], -R98 ;  /* 0x0000b40048817a23 */ /* 0x000fe20000010862 */
[----:B------:R-:W-:Y:S01]  /*f740*/  MUFU.EX2 R218, R157 ;  /* 0x0000009d00da7308 */ /* 0x000fe20000000800 */
[C---:B------:R-:W-:Y:S04]  /*f750*/  HMMA.16816.F32.BF16 R48, R160.reuse, R68, R48 ;  /* 0x00000044a030723c */ /* 0x040fe80000041830 */
[----:B------:R-:W-:Y:S02]  /*f760*/  FMUL.FTZ R54, R0, R134 ;  /* 0x0000008600367220 */ /* 0x000fe40000410000 */
[--C-:B------:R-:W-:Y:S02]  /*f770*/  FFMA.FTZ R159, R55, c[0x0][0x2d0], -R164.reuse ;  /* 0x0000b400379f7a23 */ /* 0x100fe400000108a4 */
[--C-:B------:R-:W-:Y:S01]  /*f780*/  FFMA.FTZ R158, R66, c[0x0][0x2d0], -R164.reuse ;  /* 0x0000b400429e7a23 */ /* 0x100fe200000108a4 */
[----:B------:R1:W2:Y:S03]  /*f790*/  MUFU.EX2 R134, R112 ;  /* 0x0000007000867308 */ /* 0x0002a60000000800 */
[----:B------:R-:W-:Y:S02]  /*f7a0*/  FFMA.FTZ R164, R83, c[0x0][0x2d0], -R164 ;  /* 0x0000b40053a47a23 */ /* 0x000fe400000108a4 */
[----:B------:R-:W3:Y:S01]  /*f7b0*/  LDSM.16.MT88.4 R80, [R192] ;  /* 0x00000000c050783b */ /* 0x000ee20000004200 */
[--C-:B------:R-:W-:Y:S02]  /*f7c0*/  FFMA.FTZ R69, R24, c[0x0][0x2d0], -R98.reuse ;  /* 0x0000b40018457a23 */ /* 0x100fe40000010862 */
[--C-:B------:R-:W-:Y:S02]  /*f7d0*/  FFMA.FTZ R68, R25, c[0x0][0x2d0], -R98.reuse ;  /* 0x0000b40019447a23 */ /* 0x100fe40000010862 */
[C---:B------:R-:W-:Y:S01]  /*f7e0*/  FMUL.FTZ R53, R93.reuse, R133 ;  /* 0x000000855d357220 */ /* 0x040fe20000410000 */
[----:B------:R-:W-:Y:S01]  /*f7f0*/  MUFU.EX2 R173, R159 ;  /* 0x0000009f00ad7308 */ /* 0x000fe20000000800 */
[----:B------:R-:W-:Y:S02]  /*f800*/  FMUL.FTZ R52, R93, R132 ;  /* 0x000000845d347220 */ /* 0x000fe40000410000 */
[----:B------:R-:W-:Y:S02]  /*f810*/  FMUL.FTZ R55, R0, R135 ;  /* 0x0000008700377220 */ /* 0x000fe40000410000 */
[--C-:B------:R-:W-:Y:S02]  /*f820*/  FFMA.FTZ R25, R28, c[0x0][0x2d0], -R98.reuse ;  /* 0x0000b4001c197a23 */ /* 0x100fe40000010862 */
[----:B------:R-:W-:Y:S02]  /*f830*/  FFMA.FTZ R24, R29, c[0x0][0x2d0], -R98 ;  /* 0x0000b4001d187a23 */ /* 0x000fe40000010862 */
[----:B------:R-:W-:Y:S01]  /*f840*/  FMUL.FTZ R66, R94, R138 ;  /* 0x0000008a5e427220 */ /* 0x000fe20000410000 */
[-C--:B------:R-:W-:Y:S01]  /*f850*/  HMMA.16816.F32.BF16 R52, R160, R70.reuse, R52 ;  /* 0x00000046a034723c */ /* 0x080fe20000041834 */
[----:B------:R4:W-:Y:S01]  /*f860*/  MUFU.EX2 R133, R69 ;  /* 0x0000004500857308 */ /* 0x0009e20000000800 */
[----:B------:R-:W-:Y:S01]  /*f870*/  LDSM.16.MT88.4 R136, [R190+0x2000] ;  /* 0x00200000be88783b */ /* 0x000fe20000004200 */
[----:B------:R-:W-:Y:S02]  /*f880*/  FFMA.FTZ R28, R27, c[0x0][0x2d0], -R92 ;  /* 0x0000b4001b1c7a23 */ /* 0x000fe4000001085c */
[----:B-1----:R-:W-:Y:S02]  /*f890*/  FFMA.FTZ R112, R3, R238, R185 ;  /* 0x000000ee03707223 */ /* 0x002fe400000100b9 */
[--C-:B------:R-:W-:Y:S01]  /*f8a0*/  FFMA.FTZ R130, R73, c[0x0][0x2d0], -R98.reuse ;  /* 0x0000b40049827a23 */ /* 0x100fe20000010862 */
[C---:B------:R-:W-:Y:S03]  /*f8b0*/  HMMA.16816.F32.BF16 R64, R100.reuse, R70, R64 ;  /* 0x000000466440723c */ /* 0x040fe60000041840 */
[----:B------:R1:W-:Y:S01]  /*f8c0*/  MUFU.EX2 R220, R68 ;  /* 0x0000004400dc7308 */ /* 0x0003e20000000800 */
[----:B------:R-:W-:Y:S02]  /*f8d0*/  FFMA.FTZ R119, R41, c[0x0][0x2d0], -R98 ;  /* 0x0000b40029777a23 */ /* 0x000fe40000010862 */
[C---:B------:R-:W-:Y:S01]  /*f8e0*/  FMUL.FTZ R40, R3.reuse, R148 ;  /* 0x0000009403287220 */ /* 0x040fe20000410000 */
[----:B------:R-:W-:Y:S01]  /*f8f0*/  F2FP.BF16.PACK_AB R148, R176, R177 ;  /* 0x000000b1b094723e */ /* 0x000fe200000010ff */
[----:B------:R-:W-:Y:S01]  /*f900*/  FMUL.FTZ R41, R3, R149 ;  /* 0x0000009503297220 */ /* 0x000fe20000410000 */
[----:B------:R-:W-:Y:S03]  /*f910*/  F2FP.BF16.PACK_AB R149, R166, R167 ;  /* 0x000000a7a695723e */ /* 0x000fe600000010ff */
[C---:B------:R-:W-:Y:S01]  /*f920*/  FMUL.FTZ R70, R94.reuse, R142 ;  /* 0x0000008e5e467220 */ /* 0x040fe20000410000 */
[----:B------:R5:W-:Y:S01]  /*f930*/  MUFU.EX2 R225, R25 ;  /* 0x0000001900e17308 */ /* 0x000be20000000800 */
[----:B------:R-:W-:Y:S02]  /*f940*/  FMUL.FTZ R71, R94, R143 ;  /* 0x0000008f5e477220 */ /* 0x000fe40000410000 */
[--C-:B------:R-:W-:Y:S02]  /*f950*/  FFMA.FTZ R44, R31, c[0x0][0x2d0], -R92.reuse ;  /* 0x0000b4001f2c7a23 */ /* 0x100fe4000001085c */
[----:B----4-:R-:W-:Y:S02]  /*f960*/  FMUL.FTZ R69, R3, R141 ;  /* 0x0000008d03457220 */ /* 0x010fe40000410000 */
[C---:B------:R-:W-:Y:S02]  /*f970*/  FMUL.FTZ R26, R0.reuse, R146 ;  /* 0x00000092001a7220 */ /* 0x040fe40000410000 */
[C---:B------:R-:W-:Y:S01]  /*f980*/  FMUL.FTZ R27, R0.reuse, R147 ;  /* 0x00000093001b7220 */ /* 0x040fe20000410000 */
[----:B------:R4:W4:Y:S01]  /*f990*/  MUFU.EX2 R233, R24 ;  /* 0x0000001800e97308 */ /* 0x0009220000000800 */
[----:B------:R-:W-:Y:S02]  /*f9a0*/  FMUL.FTZ R29, R93, R153 ;  /* 0x000000995d1d7220 */ /* 0x000fe40000410000 */
[----:B------:R-:W-:Y:S02]  /*f9b0*/  FMUL.FTZ R31, R0, R155 ;  /* 0x0000009b001f7220 */ /* 0x000fe40000410000 */
[----:B-1----:R-:W-:Y:S02]  /*f9c0*/  FMUL.FTZ R68, R3, R140 ;  /* 0x0000008c03447220 */ /* 0x002fe40000410000 */
[--C-:B------:R-:W-:Y:S02]  /*f9d0*/  FFMA.FTZ R3, R30, c[0x0][0x2d0], -R92.reuse ;  /* 0x0000b4001e037a23 */ /* 0x100fe4000001085c */
[--C-:B------:R-:W-:Y:S01]  /*f9e0*/  FFMA.FTZ R126, R74, c[0x0][0x2d0], -R92.reuse ;  /* 0x0000b4004a7e7a23 */ /* 0x100fe2000001085c */
[----:B------:R1:W1:Y:S01]  /*f9f0*/  MUFU.EX2 R185, R28 ;  /* 0x0000001c00b97308 */ /* 0x0002620000000800 */
[----:B------:R-:W-:Y:S01]  /*fa00*/  FFMA.FTZ R127, R75, c[0x0][0x2d0], -R92 ;  /* 0x0000b4004b7f7a23 */ /* 0x000fe2000001085c */
[-C--:B---3--:R-:W-:Y:S01]  /*fa10*/  HMMA.16816.F32.BF16 R68, R100, R80.reuse, R68 ;  /* 0x000000506444723c */ /* 0x088fe20000041844 */
[----:B------:R-:W3:Y:S02]  /*fa20*/  LDSM.16.MT88.4 R72, [R192+0x800] ;  /* 0x00080000c048783b */ /* 0x000ee40000004200 */
[----:B-----5:R-:W-:Y:S02]  /*fa30*/  FMUL.FTZ R25, R93, R145 ;  /* 0x000000915d197220 */ /* 0x020fe40000410000 */
[----:B------:R-:W-:Y:S02]  /*fa40*/  FMUL.FTZ R30, R0, R154 ;  /* 0x0000009a001e7220 */ /* 0x000fe40000410000 */
[--C-:B------:R-:W-:Y:S01]  /*fa50*/  FFMA.FTZ R118, R45, c[0x0][0x2d0], -R98.reuse ;  /* 0x0000b4002d767a23 */ /* 0x100fe20000010862 */
[----:B------:R5:W-:Y:S01]  /*fa60*/  MUFU.EX2 R229, R3 ;  /* 0x0000000300e57308 */ /* 0x000be20000000800 */
[----:B--2---:R-:W-:Y:S03]  /*fa70*/  F2FP.BF16.PACK_AB R45, R222, R134 ;  /* 0x00000086de2d723e */ /* 0x004fe600000010ff */
[----:B----4-:R-:W-:Y:S01]  /*fa80*/  FMUL.FTZ R24, R93, R144 ;  /* 0x000000905d187220 */ /* 0x010fe20000410000 */
[----:B------:R-:W-:Y:S01]  /*fa90*/  F2FP.BF16.PACK_AB R58, R233, R225 ;  /* 0x000000e1e93a723e */ /* 0x000fe200000010ff */
[----:B------:R-:W-:Y:S02]  /*faa0*/  FFMA.FTZ R131, R76, c[0x0][0x2d0], -R98 ;  /* 0x0000b4004c837a23 */ /* 0x000fe40000010862 */
[----:B------:R-:W-:Y:S02]  /*fab0*/  FFMA.FTZ R128, R78, c[0x0][0x2d0], -R92 ;  /* 0x0000b4004e807a23 */ /* 0x000fe4000001085c */
[----:B------:R-:W2:Y:S01]  /*fac0*/  MUFU.EX2 R132, R171 ;  /* 0x000000ab00847308 */ /* 0x000ea20000000800 */
[C---:B------:R-:W-:Y:S04]  /*fad0*/  HMMA.16816.F32.BF16 R24, R160.reuse, R80, R24 ;  /* 0x00000050a018723c */ /* 0x040fe80000041818 */
[----:B-1----:R-:W-:Y:S02]  /*fae0*/  FMUL.FTZ R28, R93, R152 ;  /* 0x000000985d1c7220 */ /* 0x002fe40000410000 */
[----:B------:R-:W-:Y:S01]  /*faf0*/  FFMA.FTZ R117, R56, c[0x0][0x2d0], -R98 ;  /* 0x0000b40038757a23 */ /* 0x000fe20000010862 */
[----:B------:R-:W-:Y:S01]  /*fb00*/  F2FP.BF16.PACK_AB R56, R220, R133 ;  /* 0x00000085dc38723e */ /* 0x000fe200000010ff */
[--C-:B------:R-:W-:Y:S01]  /*fb10*/  FFMA.FTZ R80, R43, c[0x0][0x2d0], -R92.reuse ;  /* 0x0000b4002b507a23 */ /* 0x100fe2000001085c */
[----:B------:R2:W1:Y:S02]  /*fb20*/  MUFU.EX2 R228, R44 ;  /* 0x0000002c00e47308 */ /* 0x0004640000000800 */
[-C--:B------:R-:W-:Y:S03]  /*fb30*/  HMMA.16816.F32.BF16 R28, R160, R82.reuse, R28 ;  /* 0x00000052a01c723c */ /* 0x080fe6000004181c */
[--C-:B-----5:R-:W-:Y:S02]  /*fb40*/  FFMA.FTZ R3, R42, c[0x0][0x2d0], -R92.reuse ;  /* 0x0000b4002a037a23 */ /* 0x120fe4000001085c */
[C---:B------:R-:W-:Y:S02]  /*fb50*/  FMUL.FTZ R42, R94.reuse, R150 ;  /* 0x000000965e2a7220 */ /* 0x040fe40000410000 */
[----:B------:R-:W-:Y:S01]  /*fb60*/  FMUL.FTZ R43, R94, R151 ;  /* 0x000000975e2b7220 */ /* 0x000fe20000410000 */
[----:B------:R-:W-:Y:S01]  /*fb70*/  MUFU.EX2 R147, R115 ;  /* 0x0000007300937308 */ /* 0x000fe20000000800 */
[--C-:B------:R-:W-:Y:S03]  /*fb80*/  FFMA.FTZ R81, R46, c[0x0][0x2d0], -R92.reuse ;  /* 0x0000b4002e517a23 */ /* 0x100fe6000001085c */
[----:B------:R-:W-:Y:S01]  /*fb90*/  FFMA.FTZ R92, R79, c[0x0][0x2d0], -R92 ;  /* 0x0000b4004f5c7a23 */ /* 0x000fe2000001085c */
[----:B------:R-:W-:Y:S01]  /*fba0*/  F2FP.BF16.PACK_AB R46, R235, R227 ;  /* 0x000000e3eb2e723e */ /* 0x000fe200000010ff */
[----:B------:R-:W-:Y:S04]  /*fbb0*/  HMMA.16816.F32.BF16 R40, R100, R82, R40 ;  /* 0x000000526428723c */ /* 0x000fe80000041828 */
[--C-:B------:R-:W-:Y:S01]  /*fbc0*/  FFMA.FTZ R116, R57, c[0x0][0x2d0], -R98.reuse ;  /* 0x0000b40039747a23 */ /* 0x100fe20000010862 */
[----:B------:R-:W-:Y:S01]  /*fbd0*/  F2FP.BF16.PACK_AB R57, R185, R212 ;  /* 0x000000d4b939723e */ /* 0x000fe200000010ff */
[----:B------:R-:W-:Y:S01]  /*fbe0*/  FFMA.FTZ R98, R77, c[0x0][0x2d0], -R98 ;  /* 0x0000b4004d627a23 */ /* 0x000fe20000010862 */
[----:B------:R-:W-:Y:S01]  /*fbf0*/  MUFU.EX2 R146, R120 ;  /* 0x0000007800927308 */ /* 0x000fe20000000800 */
[----:B--2---:R-:W-:Y:S01]  /*fc00*/  F2FP.BF16.PACK_AB R44, R223, R132 ;  /* 0x00000084df2c723e */ /* 0x004fe200000010ff */
[----:B------:R-:W2:Y:S03]  /*fc10*/  LDSM.16.MT88.4 R76, [R189+0x1000] ;  /* 0x00100000bd4c783b */ /* 0x000ea60000004200 */
[----:B-1----:R-:W-:Y:S01]  /*fc20*/  F2FP.BF16.PACK_AB R59, R228, R229 ;  /* 0x000000e5e43b723e */ /* 0x002fe200000010ff */
[----:B------:R-:W-:Y:S02]  /*fc30*/  FFMA.FTZ R94, R94, R240, R187 ;  /* 0x000000f05e5e7223 */ /* 0x000fe400000100bb */
[-C--:B------:R-:W-:Y:S02]  /*fc40*/  HMMA.16816.F32.BF16 R4, R44, R104.reuse, R4 ;  /* 0x000000682c04723c */ /* 0x080fe40000041804 */
[----:B------:R-:W-:Y:S03]  /*fc50*/  MUFU.EX2 R142, R80 ;  /* 0x00000050008e7308 */ /* 0x000fe60000000800 */
[----:B------:R-:W-:Y:S02]  /*fc60*/  FFMA.FTZ R0, R0, R250, R208 ;  /* 0x000000fa00007223 */ /* 0x000fe400000100d0 */
[----:B------:R-:W-:Y:S01]  /*fc70*/  FFMA.FTZ R93, R93, R251, R186 ;  /* 0x000000fb5d5d7223 */ /* 0x000fe200000100ba */
[C---:B------:R-:W-:Y:S04]  /*fc80*/  HMMA.16816.F32.BF16 R8, R56.reuse, R104, R8 ;  /* 0x000000683808723c */ /* 0x040fe80000041808 */
[----:B------:R1:W-:Y:S04]  /*fc90*/  MUFU.EX2 R141, R81 ;  /* 0x00000051008d7308 */ /* 0x0003e80000000800 */
[-C--:B------:R-:W-:Y:S06]  /*fca0*/  HMMA.16816.F32.BF16 R12, R56, R106.reuse, R12 ;  /* 0x0000006a380c723c */ /* 0x080fec000004180c */
[----:B------:R-:W-:Y:S02]  /*fcb0*/  MUFU.EX2 R187, R123 ;  /* 0x0000007b00bb7308 */ /* 0x000fe40000000800 */
[C---:B------:R-:W-:Y:S08]  /*fcc0*/  HMMA.16816.F32.BF16 R16, R44.reuse, R106, R16 ;  /* 0x0000006a2c10723c */ /* 0x040ff00000041810 */
[-C--:B------:R-:W-:Y:S01]  /*fcd0*/  HMMA.16816.F32.BF16 R84, R44, R108.reuse, R84 ;  /* 0x0000006c2c54723c */ /* 0x080fe20000041854 */
[----:B------:R-:W-:Y:S01]  /*fce0*/  MUFU.EX2 R145, R121 ;  /* 0x0000007900917308 */ /* 0x000fe20000000800 */
[----:B-1----:R-:W-:Y:S06]  /*fcf0*/  LDSM.16.MT88.4 R80, [R190+0x1000] ;  /* 0x00100000be50783b */ /* 0x002fec0000004200 */
[C---:B------:R-:W-:Y:S03]  /*fd00*/  HMMA.16816.F32.BF16 R88, R56.reuse, R108, R88 ;  /* 0x0000006c3858723c */ /* 0x040fe60000041858 */
[----:B------:R1:W-:Y:S05]  /*fd10*/  MUFU.EX2 R144, R122 ;  /* 0x0000007a00907308 */ /* 0x0003ea0000000800 */
[-C--:B------:R-:W-:Y:S05]  /*fd20*/  HMMA.16816.F32.BF16 R20, R56, R110.reuse, R20 ;  /* 0x0000006e3814723c */ /* 0x080fea0000041814 */
[----:B------:R4:W-:Y:S03]  /*fd30*/  MUFU.EX2 R135, R3 ;  /* 0x0000000300877308 */ /* 0x0009e60000000800 */
[C---:B------:R-:W-:Y:S07]  /*fd40*/  HMMA.16816.F32.BF16 R32, R44.reuse, R110, R32 ;  /* 0x0000006e2c20723c */ /* 0x040fee0000041820 */
[----:B------:R-:W5:Y:S01]  /*fd50*/  MUFU.EX2 R140, R99 ;  /* 0x00000063008c7308 */ /* 0x000f620000000800 */
[-C--:B------:R-:W-:Y:S01]  /*fd60*/  HMMA.16816.F32.BF16 R36, R44, R60.reuse, R36 ;  /* 0x0000003c2c24723c */ /* 0x080fe20000041824 */
[----:B-1----:R-:W-:Y:S07]  /*fd70*/  LDSM.16.MT88.4 R120, [R193+0x2000] ;  /* 0x00200000c178783b */ /* 0x002fee0000004200 */
[C---:B------:R-:W-:Y:S01]  /*fd80*/  HMMA.16816.F32.BF16 R48, R56.reuse, R60, R48 ;  /* 0x0000003c3830723c */ /* 0x040fe20000041830 */
[----:B------:R-:W-:Y:S03]  /*fd90*/  MUFU.EX2 R171, R181 ;  /* 0x000000b500ab7308 */ /* 0x000fe60000000800 */
[----:B----4-:R-:W-:Y:S04]  /*fda0*/  FADD.FTZ R3, R217, R112 ;  /* 0x00000070d9037221 */ /* 0x010fe80000010000 */
[-C--:B------:R-:W-:Y:S03]  /*fdb0*/  HMMA.16816.F32.BF16 R52, R56, R62.reuse, R52 ;  /* 0x0000003e3834723c */ /* 0x080fe60000041834 */
[----:B------:R1:W-:Y:S05]  /*fdc0*/  MUFU.EX2 R181, R113 ;  /* 0x0000007100b57308 */ /* 0x0003ea0000000800 */
[C---:B------:R-:W-:Y:S01]  /*fdd0*/  HMMA.16816.F32.BF16 R64, R44.reuse, R62, R64 ;  /* 0x0000003e2c40723c */ /* 0x040fe20000041840 */
[----:B------:R-:W4:Y:S04]  /*fde0*/  LDSM.16.MT88.4 R60, [R193+0x1000] ;  /* 0x00100000c13c783b */ /* 0x000f280000004200 */
[----:B------:R-:W-:Y:S03]  /*fdf0*/  MUFU.EX2 R143, R119 ;  /* 0x00000077008f7308 */ /* 0x000fe60000000800 */
[-C--:B---3--:R-:W-:Y:S07]  /*fe00*/  HMMA.16816.F32.BF16 R68, R44, R72.reuse, R68 ;  /* 0x000000482c44723c */ /* 0x088fee0000041844 */
[----:B------:R-:W3:Y:S01]  /*fe10*/  MUFU.EX2 R169, R118 ;  /* 0x0000007600a97308 */ /* 0x000ee20000000800 */
[C---:B------:R-:W-:Y:S01]  /*fe20*/  HMMA.16816.F32.BF16 R24, R56.reuse, R72, R24 ;  /* 0x000000483818723c */ /* 0x040fe20000041818 */
[----:B-1----:R-:W-:Y:S07]  /*fe30*/  LDSM.16.MT88.4 R112, [R189+0x2000] ;  /* 0x00200000bd70783b */ /* 0x002fee0000004200 */
[-C--:B------:R-:W-:Y:S01]  /*fe40*/  HMMA.16816.F32.BF16 R28, R56, R74.reuse, R28 ;  /* 0x0000004a381c723c */ /* 0x080fe2000004181c */
[----:B------:R-:W-:Y:S06]  /*fe50*/  MUFU.EX2 R186, R158 ;  /* 0x0000009e00ba7308 */ /* 0x000fec0000000800 */
[----:B-----5:R-:W-:Y:S01]  /*fe60*/  F2FP.BF16.PACK_AB R59, R140, R141 ;  /* 0x0000008d8c3b723e */ /* 0x020fe200000010ff */
[----:B------:R-:W-:Y:S01]  /*fe70*/  HMMA.16816.F32.BF16 R40, R44, R74, R40 ;  /* 0x0000004a2c28723c */ /* 0x000fe20000041828 */
[----:B------:R-:W1:Y:S02]  /*fe80*/  LDSM.16.MT88.4 R72, [R192+0x1000] ;  /* 0x00100000c048783b */ /* 0x000e640000004200 */
[----:B------:R-:W5:Y:S01]  /*fe90*/  MUFU.EX2 R163, R184 ;  /* 0x000000b800a37308 */ /* 0x000f620000000800 */
[----:B------:R-:W-:Y:S02]  /*fea0*/  FADD.FTZ R57, R214, R94 ;  /* 0x0000005ed6397221 */ /* 0x000fe40000010000 */
[----:B------:R-:W-:Y:S01]  /*feb0*/  FADD.FTZ R56, R210, R93 ;  /* 0x0000005dd2387221 */ /* 0x000fe20000010000 */
[----:B------:R-:W-:Y:S01]  /*fec0*/  F2FP.BF16.PACK_AB R44, R243, R239 ;  /* 0x000000eff32c723e */ /* 0x000fe200000010ff */
[----:B------:R-:W-:Y:S01]  /*fed0*/  FADD.FTZ R94, R209, R0 ;  /* 0x00000000d15e7221 */ /* 0x000fe20000010000 */
[----:B------:R-:W-:Y:S03]  /*fee0*/  F2FP.BF16.PACK_AB R45, R242, R234 ;  /* 0x000000eaf22d723e */ /* 0x000fe600000010ff */
[----:B------:R-:W-:Y:S01]  /*fef0*/  F2FP.BF16.PACK_AB R46, R230, R245 ;  /* 0x000000f5e62e723e */ /* 0x000fe200000010ff */
[----:B------:R-:W-:Y:S01]  /*ff00*/  FADD.FTZ R93, R221, R57 ;  /* 0x00000039dd5d7221 */ /* 0x000fe20000010000 */
[----:B------:R-:W-:Y:S01]  /*ff10*/  F2FP.BF16.PACK_AB R47, R218, R219 ;  /* 0x000000dbda2f723e */ /* 0x000fe200000010ff */
[----:B------:R-:W-:Y:S01]  /*ff20*/  MUFU.EX2 R162, R182 ;  /* 0x000000b600a27308 */ /* 0x000fe20000000800 */
[----:B---3--:R-:W-:Y:S01]  /*ff30*/  F2FP.BF16.PACK_AB R58, R169, R146 ;  /* 0x00000092a93a723e */ /* 0x008fe200000010ff */
[----:B------:R-:W-:Y:S01]  /*ff40*/  FADD.FTZ R0, R216, R3 ;  /* 0x00000003d8007221 */ /* 0x000fe20000010000 */
[----:B------:R-:W-:Y:S01]  /*ff50*/  F2FP.BF16.PACK_AB R57, R142, R135 ;  /* 0x000000878e39723e */ /* 0x000fe200000010ff */
[----:B------:R-:W-:Y:S01]  /*ff60*/  FADD.FTZ R3, R215, R56 ;  /* 0x00000038d7037221 */ /* 0x000fe20000010000 */
[----:B------:R-:W-:Y:S01]  /*ff70*/  F2FP.BF16.PACK_AB R56, R143, R147 ;  /* 0x000000938f38723e */ /* 0x000fe200000010ff */
[-C--:B--2---:R-:W-:Y:S03]  /*ff80*/  HMMA.16816.F32.BF16 R4, R44, R76.reuse, R4 ;  /* 0x0000004c2c04723c */ /* 0x084fe60000041804 */
[----:B------:R-:W-:Y:S01]  /*ff90*/  FADD.FTZ R0, R247, R0 ;  /* 0x00000000f7007221 */ /* 0x000fe20000010000 */
[----:B------:R-:W2:Y:S01]  /*ffa0*/  MUFU.EX2 R161, R164 ;  /* 0x000000a400a17308 */ /* 0x000ea20000000800 */
[----:B------:R-:W-:Y:S01]  /*ffb0*/  FADD.FTZ R3, R244, R3 ;  /* 0x00000003f4037221 */ /* 0x000fe20000010000 */
[----:B-----5:R-:W-:Y:S02]  /*ffc0*/  F2FP.BF16.PACK_AB R150, R163, R165 ;  /* 0x000000a5a396723e */ /* 0x020fe400000010ff */
[C---:B------:R-:W-:Y:S04]  /*ffd0*/  HMMA.16816.F32.BF16 R8, R56.reuse, R76, R8 ;  /* 0x0000004c3808723c */ /* 0x040fe80000041808 */
[----:B------:R-:W-:Y:S02]  /*ffe0*/  FADD.FTZ R3, R133, R3 ;  /* 0x0000000385037221 */ /* 0x000fe40000010000 */
[----:B------:R-:W-:Y:S02]  /*fff0*/  MUFU.EX2 R168, R117 ;  /* 0x0000007500a87308 */ /* 0x000fe40000000800 */
[-C--:B------:R-:W-:Y:S04]  /*10000*/  HMMA.16816.F32.BF16 R12, R56, R78.reuse, R12 ;  /* 0x0000004e380c723c */ /* 0x080fe8000004180c */
[----:B------:R-:W-:Y:S04]  /*10010*/  FADD.FTZ R3, R220, R3 ;  /* 0x00000003dc037221 */ /* 0x000fe80000010000 */
[C---:B------:R-:W-:Y:S01]  /*10020*/  HMMA.16816.F32.BF16 R16, R44.reuse, R78, R16 ;  /* 0x0000004e2c10723c */ /* 0x040fe20000041810 */
[----:B------:R-:W-:Y:S01]  /*10030*/  LDSM.16.MT88.4 R76, [R193+0x1800] ;  /* 0x00180000c14c783b */ /* 0x000fe20000004200 */
[----:B------:R-:W-:Y:S02]  /*10040*/  MUFU.EX2 R172, R116 ;  /* 0x0000007400ac7308 */ /* 0x000fe40000000800 */
[----:B--2---:R-:W-:Y:S01]  /*10050*/  F2FP.BF16.PACK_AB R151, R161, R162 ;  /* 0x000000a2a197723e */ /* 0x004fe200000010ff */
[----:B------:R-:W-:Y:S03]  /*10060*/  FADD.FTZ R3, R225, R3 ;  /* 0x00000003e1037221 */ /* 0x000fe60000010000 */
[-C--:B----4-:R-:W-:Y:S04]  /*10070*/  HMMA.16816.F32.BF16 R84, R44, R60.reuse, R84 ;  /* 0x0000003c2c54723c */ /* 0x090fe80000041854 */
[----:B------:R-:W-:Y:S01]  /*10080*/  MUFU.EX2 R160, R124 ;  /* 0x0000007c00a07308 */ /* 0x000fe20000000800 */
[----:B------:R-:W-:Y:S03]  /*10090*/  FADD.FTZ R3, R233, R3 ;  /* 0x00000003e9037221 */ /* 0x000fe60000010000 */
[C---:B------:R-:W-:Y:S06]  /*100a0*/  HMMA.16816.F32.BF16 R88, R56.reuse, R60, R88 ;  /* 0x0000003c3858723c */ /* 0x040fec0000041858 */
[----:B------:R-:W-:Y:S02]  /*100b0*/  MUFU.EX2 R159, R125 ;  /* 0x0000007d009f7308 */ /* 0x000fe40000000800 */
[-C--:B------:R-:W-:Y:S08]  /*100c0*/  HMMA.16816.F32.BF16 R20, R56, R62.reuse, R20 ;  /* 0x0000003e3814723c */ /* 0x080ff00000041814 */
[C---:B------:R-:W-:Y:S01]  /*100d0*/  HMMA.16816.F32.BF16 R32, R44.reuse, R62, R32 ;  /* 0x0000003e2c20723c */ /* 0x040fe20000041820 */
[----:B------:R-:W2:Y:S01]  /*100e0*/  LDSM.16.MT88.4 R60, [R189+0x1800] ;  /* 0x00180000bd3c783b */ /* 0x000ea20000004200 */
[----:B------:R-:W-:Y:S06]  /*100f0*/  MUFU.EX2 R158, R129 ;  /* 0x00000081009e7308 */ /* 0x000fec0000000800 */
[-C--:B------:R-:W-:Y:S04]  /*10100*/  HMMA.16816.F32.BF16 R36, R44, R80.reuse, R36 ;  /* 0x000000502c24723c */ /* 0x080fe80000041824 */
[----:B------:R-:W3:Y:S04]  /*10110*/  MUFU.EX2 R157, R130 ;  /* 0x00000082009d7308 */ /* 0x000ee80000000800 */
[C---:B------:R-:W-:Y:S06]  /*10120*/  HMMA.16816.F32.BF16 R48, R56.reuse, R80, R48 ;  /* 0x000000503830723c */ /* 0x040fec0000041830 */
[----:B------:R-:W-:Y:S02]  /*10130*/  MUFU.EX2 R156, R131 ;  /* 0x00000083009c7308 */ /* 0x000fe40000000800 */
[-C--:B------:R-:W-:Y:S08]  /*10140*/  HMMA.16816.F32.BF16 R52, R56, R82.reuse, R52 ;  /* 0x000000523834723c */ /* 0x080ff00000041834 */
[C---:B------:R-:W-:Y:S01]  /*10150*/  HMMA.16816.F32.BF16 R64, R44.reuse, R82, R64 ;  /* 0x000000522c40723c */ /* 0x040fe20000041840 */
[----:B------:R-:W4:Y:S03]  /*10160*/  LDSM.16.MT88.4 R80, [R190+0x1800] ;  /* 0x00180000be50783b */ /* 0x000f260000004200 */
[----:B---3--:R-:W-:Y:S04]  /*10170*/  F2FP.BF16.PACK_AB R152, R157, R158 ;  /* 0x0000009e9d98723e */ /* 0x008fe800000010ff */
[-C--:B-1----:R-:W-:Y:S08]  /*10180*/  HMMA.16816.F32.BF16 R68, R44, R72.reuse, R68 ;  /* 0x000000482c44723c */ /* 0x082ff00000041844 */
[C---:B------:R-:W-:Y:S07]  /*10190*/  HMMA.16816.F32.BF16 R24, R56.reuse, R72, R24 ;  /* 0x000000483818723c */ /* 0x040fee0000041818 */
[----:B------:R-:W-:Y:S01]  /*101a0*/  FADD.FTZ R72, R232, R94 ;  /* 0x0000005ee8487221 */ /* 0x000fe20000010000 */
[-C--:B------:R-:W-:Y:S04]  /*101b0*/  HMMA.16816.F32.BF16 R28, R56, R74.reuse, R28 ;  /* 0x0000004a381c723c */ /* 0x080fe8000004181c */
[----:B------:R-:W-:Y:S02]  /*101c0*/  FADD.FTZ R99, R231, R72 ;  /* 0x00000048e7637221 */ /* 0x000fe40000010000 */
[----:B------:R-:W-:Y:S01]  /*101d0*/  FADD.FTZ R94, R132, R0 ;  /* 0x00000000845e7221 */ /* 0x000fe20000010000 */
[----:B------:R-:W-:Y:S01]  /*101e0*/  F2FP.BF16.PACK_AB R58, R181, R178 ;  /* 0x000000b2b53a723e */ /* 0x000fe200000010ff */
[----:B------:R-:W-:Y:S01]  /*101f0*/  HMMA.16816.F32.BF16 R40, R44, R74, R40 ;  /* 0x0000004a2c28723c */ /* 0x000fe20000041828 */
[----:B------:R-:W1:Y:S03]  /*10200*/  LDSM.16.MT88.4 R72, [R192+0x1800] ;  /* 0x00180000c048783b */ /* 0x000e660000004200 */
[----:B------:R-:W-:Y:S01]  /*10210*/  FADD.FTZ R56, R246, R93 ;  /* 0x0000005df6387221 */ /* 0x000fe20000010000 */
[----:B------:R-:W-:Y:S01]  /*10220*/  F2FP.BF16.PACK_AB R57, R144, R145 ;  /* 0x000000919039723e */ /* 0x000fe200000010ff */
[----:B------:R-:W-:Y:S01]  /*10230*/  FADD.FTZ R0, R212, R99 ;  /* 0x00000063d4007221 */ /* 0x000fe20000010000 */
[----:B------:R-:W-:Y:S01]  /*10240*/  F2FP.BF16.PACK_AB R44, R180, R171 ;  /* 0x000000abb42c723e */ /* 0x000fe200000010ff */
[----:B------:R-:W-:Y:S01]  /*10250*/  FADD.FTZ R93, R134, R56 ;  /* 0x00000038865d7221 */ /* 0x000fe20000010000 */
[----:B------:R-:W-:Y:S03]  /*10260*/  F2FP.BF16.PACK_AB R45, R173, R170 ;  /* 0x000000aaad2d723e */ /* 0x000fe600000010ff */
[----:B------:R-:W-:Y:S01]  /*10270*/  F2FP.BF16.PACK_AB R46, R213, R179 ;  /* 0x000000b3d52e723e */ /* 0x000fe200000010ff */
[----:B------:R-:W-:Y:S01]  /*10280*/  FADD.FTZ R0, R185, R0 ;  /* 0x00000000b9007221 */ /* 0x000fe20000010000 */
[----:B------:R-:W-:Y:S02]  /*10290*/  F2FP.BF16.PACK_AB R47, R187, R186 ;  /* 0x000000babb2f723e */ /* 0x000fe400000010ff */
[----:B------:R-:W-:Y:S01]  /*102a0*/  F2FP.BF16.PACK_AB R56, R172, R168 ;  /* 0x000000a8ac38723e */ /* 0x000fe200000010ff */
[----:B------:R-:W-:Y:S01]  /*102b0*/  FADD.FTZ R0, R229, R0 ;  /* 0x00000000e5007221 */ /* 0x000fe20000010000 */
[----:B------:R-:W-:Y:S02]  /*102c0*/  F2FP.BF16.PACK_AB R59, R159, R160 ;  /* 0x000000a09f3b723e */ /* 0x000fe400000010ff */
[----:B------:R-:W-:Y:S01]  /*102d0*/  MOV R99, R2 ;  /* 0x0000000200637202 */ /* 0x000fe20000000f00 */
[-C--:B--2---:R-:W-:Y:S03]  /*102e0*/  HMMA.16816.F32.BF16 R4, R44, R60.reuse, R4 ;  /* 0x0000003c2c04723c */ /* 0x084fe60000041804 */
[----:B------:R-:W-:Y:S05]  /*102f0*/  FADD.FTZ R0, R228, R0 ;  /* 0x00000000e4007221 */ /* 0x000fea0000010000 */
[C---:B------:R-:W-:Y:S01]  /*10300*/  HMMA.16816.F32.BF16 R8, R56.reuse, R60, R8 ;  /* 0x0000003c3808723c */ /* 0x040fe20000041808 */
[----:B------:R-:W-:Y:S07]  /*10310*/  MUFU.EX2 R60, R92 ;  /* 0x0000005c003c7308 */ /* 0x000fee0000000800 */
[-C--:B------:R-:W-:Y:S03]  /*10320*/  HMMA.16816.F32.BF16 R12, R56, R62.reuse, R12 ;  /* 0x0000003e380c723c */ /* 0x080fe6000004180c */
[----:B------:R-:W2:Y:S05]  /*10330*/  MUFU.EX2 R61, R128 ;  /* 0x00000080003d7308 */ /* 0x000eaa0000000800 */
[C---:B------:R-:W-:Y:S05]  /*10340*/  HMMA.16816.F32.BF16 R16, R44.reuse, R62, R16 ;  /* 0x0000003e2c10723c */ /* 0x040fea0000041810 */
[----:B------:R-:W-:Y:S03]  /*10350*/  MUFU.EX2 R62, R127 ;  /* 0x0000007f003e7308 */ /* 0x000fe60000000800 */
[-C--:B------:R-:W-:Y:S07]  /*10360*/  HMMA.16816.F32.BF16 R84, R44, R76.reuse, R84 ;  /* 0x0000004c2c54723c */ /* 0x080fee0000041854 */
[----:B------:R-:W3:Y:S01]  /*10370*/  MUFU.EX2 R63, R126 ;  /* 0x0000007e003f7308 */ /* 0x000ee20000000800 */
[C---:B------:R-:W-:Y:S04]  /*10380*/  HMMA.16816.F32.BF16 R88, R56.reuse, R76, R88 ;  /* 0x0000004c3858723c */ /* 0x040fe80000041858 */
[----:B--2---:R-:W-:Y:S04]  /*10390*/  F2FP.BF16.PACK_AB R155, R60, R61 ;  /* 0x0000003d3c9b723e */ /* 0x004fe800000010ff */
[-C--:B------:R-:W-:Y:S01]  /*103a0*/  HMMA.16816.F32.BF16 R20, R56, R78.reuse, R20 ;  /* 0x0000004e3814723c */ /* 0x080fe20000041814 */
[----:B------:R-:W2:Y:S07]  /*103b0*/  MUFU.EX2 R76, R98 ;  /* 0x00000062004c7308 */ /* 0x000eae0000000800 */
[C---:B------:R-:W-:Y:S04]  /*103c0*/  HMMA.16816.F32.BF16 R32, R44.reuse, R78, R32 ;  /* 0x0000004e2c20723c */ /* 0x040fe80000041820 */
[----:B---3--:R-:W-:Y:S04]  /*103d0*/  F2FP.BF16.PACK_AB R153, R62, R63 ;  /* 0x0000003f3e99723e */ /* 0x008fe800000010ff */
[-C--:B----4-:R-:W-:Y:S08]  /*103e0*/  HMMA.16816.F32.BF16 R36, R44, R80.reuse, R36 ;  /* 0x000000502c24723c */ /* 0x090ff00000041824 */
[C---:B------:R-:W-:Y:S04]  /*103f0*/  HMMA.16816.F32.BF16 R48, R56.reuse, R80, R48 ;  /* 0x000000503830723c */ /* 0x040fe80000041830 */
[----:B--2---:R-:W-:Y:S02]  /*10400*/  F2FP.BF16.PACK_AB R154, R76, R156 ;  /* 0x0000009c4c9a723e */ /* 0x004fe400000010ff */
[----:B------:R-:W-:Y:S02]  /*10410*/  MOV R98, R95 ;  /* 0x0000005f00627202 */ /* 0x000fe40000000f00 */
[-C--:B------:R-:W-:Y:S08]  /*10420*/  HMMA.16816.F32.BF16 R52, R56, R82.reuse, R52 ;  /* 0x000000523834723c */ /* 0x080ff00000041834 */
[C---:B------:R-:W-:Y:S08]  /*10430*/  HMMA.16816.F32.BF16 R64, R44.reuse, R82, R64 ;  /* 0x000000522c40723c */ /* 0x040ff00000041840 */
[-C--:B-1----:R-:W-:Y:S08]  /*10440*/  HMMA.16816.F32.BF16 R68, R44, R72.reuse, R68 ;  /* 0x000000482c44723c */ /* 0x082ff00000041844 */
[C---:B------:R-:W-:Y:S08]  /*10450*/  HMMA.16816.F32.BF16 R24, R56.reuse, R72, R24 ;  /* 0x000000483818723c */ /* 0x040ff00000041818 */
[-C--:B------:R-:W-:Y:S07]  /*10460*/  HMMA.16816.F32.BF16 R28, R56, R74.reuse, R28 ;  /* 0x0000004a381c723c */ /* 0x080fee000004181c */
[----:B------:R-:W-:Y:S01]  /*10470*/  FADD.FTZ R57, R223, R94 ;  /* 0x0000005edf397221 */ /* 0x000fe20000010000 */
[----:B------:R-:W-:Y:S04]  /*10480*/  HMMA.16816.F32.BF16 R40, R44, R74, R40 ;  /* 0x0000004a2c28723c */ /* 0x000fe80000041828 */
[----:B------:R-:W-:Y:S01]  /*10490*/  FADD.FTZ R56, R222, R93 ;  /* 0x0000005dde387221 */ /* 0x000fe20000010000 */
[----:B------:R-:W-:Y:S02]  /*104a0*/  MOV R93, R96 ;  /* 0x00000060005d7202 */ /* 0x000fe40000000f00 */
[----:B------:R-:W-:Y:S01]  /*104b0*/  FADD.FTZ R44, R227, R57 ;  /* 0x00000039e32c7221 */ /* 0x000fe20000010000 */
[-C--:B------:R-:W-:Y:S01]  /*104c0*/  HMMA.16816.F32.BF16 R100, R148, R112.reuse, R4 ;  /* 0x000000709464723c */ /* 0x080fe20000041804 */
[----:B------:R-:W1:Y:S04]  /*104d0*/  LDSM.16.MT88.4 R4, [R192+0x2000] ;  /* 0x00200000c004783b */ /* 0x000e680000004200 */
[----:B------:R-:W-:Y:S03]  /*104e0*/  FADD.FTZ R45, R226, R56 ;  /* 0x00000038e22d7221 */ /* 0x000fe60000010000 */
        /* <DEDUP_REMOVED lines=61> */
[----:B------:R-:W-:Y:S02]  /*108c0*/  FADD.FTZ R0, R60, R0 ;  /* 0x000000003c007221 */ /* 0x000fe40000010000 */
[----:B------:R-:W-:Y:S02]  /*108d0*/  FADD.FTZ R3, R156, R3 ;  /* 0x000000039c037221 */ /* 0x000fe40000010000 */
[----:B------:R-:W-:Y:S01]  /*108e0*/  FADD.FTZ R238, R163, R5 ;  /* 0x00000005a3ee7221 */ /* 0x000fe20000010000 */
[----:B------:R1:W-:Y:S01]  /*108f0*/  STL [R1], R0 ;  /* 0x0000000001007387 */ /* 0x0003e20000100800 */
[----:B------:R-:W-:Y:S02]  /*10900*/  FADD.FTZ R240, R161, R4 ;  /* 0x00000004a1f07221 */ /* 0x000fe40000010000 */
[----:B------:R-:W-:Y:S01]  /*10910*/  FADD.FTZ R251, R76, R3 ;  /* 0x000000034cfb7221 */ /* 0x000fe20000010000 */
[----:B-1----:R-:W-:Y:S01]  /*10920*/  MOV R0, R97 ;  /* 0x0000006100007202 */ /* 0x002fe20000000f00 */
[----:B------:R-:W-:-:S05]  /*10930*/  @P0 BRA `(.L_x_2614) ;  /* 0xffffccf000000947 */ /* 0x000fca000383ffff */
.L_x_2603:
[----:B------:R-:W2:Y:S02]  /*10940*/  LDL R2, [R1+0x4] ;  /* 0x0000040001027983 */ /* 0x000ea40000100800 */
[----:B--2---:R-:W-:-:S13]  /*10950*/  ISETP.GE.AND P0, PT, R206, R2, PT ;  /* 0x00000002ce00720c */ /* 0x004fda0003f06270 */
[----:B------:R-:W-:Y:S05]  /*10960*/  @!P0 BRA `(.L_x_2615) ;  /* 0x0000504000008947 */ /* 0x000fea0003800000 */
[----:B------:R-:W-:Y:S01]  /*10970*/  IMAD.MOV.U32 R94, RZ, RZ, R96 ;  /* 0x000000ffff5e7224 */ /* 0x000fe200078e0060 */
[----:B------:R-:W-:Y:S01]  /*10980*/  MOV R99, R61 ;  /* 0x0000003d00637202 */ /* 0x000fe20000000f00 */
[----:B------:R-:W-:Y:S01]  /*10990*/  IMAD.MOV.U32 R93, RZ, RZ, R97 ;  /* 0x000000ffff5d7224 */ /* 0x000fe200078e0061 */
[----:B------:R-:W-:Y:S02]  /*109a0*/  MOV R98, R95 ;  /* 0x0000005f00627202 */ /* 0x000fe40000000f00 */
.L_x_2643:
        /* <DEDUP_REMOVED lines=37> */
.L_x_2754:
[-C--:B------:R-:W-:Y:S01]  /*10c00*/  HMMA.16816.F32.BF16 R4, R80, R16.reuse, RZ ;  /* 0x000000105004723c */ /* 0x080fe200000418ff */
[----:B------:R-:W3:Y:S01]  /*10c10*/  LDL R92, [R1+0x4] ;  /* 0x00000400015c7983 */ /* 0x000ee20000100800 */
[----:B------:R-:W-:Y:S01]  /*10c20*/  BSSY B0, `(.L_x_2617) ;  /* 0x00000c3000007945 */ /* 0x000fe20003800000 */
[----:B------:R-:W-:Y:S02]  /*10c30*/  ISETP.GE.AND P2, PT, R205, c[0x0][0x1d4], PT ;  /* 0x00007500cd007a0c */ /* 0x000fe40003f46270 */
[----:B------:R-:W4:Y:S03]  /*10c40*/  SHFL.IDX PT, R2, R0, RZ, 0x181f ;  /* 0x00181fff00027589 */ /* 0x000f2600000e0000 */
[C---:B------:R-:W-:Y:S05]  /*10c50*/  HMMA.16816.F32.BF16 R8, R76.reuse, R16, RZ ;  /* 0x000000104c08723c */ /* 0x040fea00000418ff */
[----:B------:R-:W5:Y:S03]  /*10c60*/  SHFL.IDX PT, R3, R0, 0x1, 0x181f ;  /* 0x00381f0000037f89 */ /* 0x000f6600000e0000 */
[-C--:B------:R-:W-:Y:S05]  /*10c70*/  HMMA.16816.F32.BF16 R12, R76, R18.reuse, RZ ;  /* 0x000000124c0c723c */ /* 0x080fea00000418ff */
[----:B------:R-:W1:Y:S03]  /*10c80*/  SHFL.IDX PT, R55, R52, 0x1, 0x181f ;  /* 0x00381f0034377f89 */ /* 0x000e6600000e0000 */
[C---:B------:R-:W-:Y:S05]  /*10c90*/  HMMA.16816.F32.BF16 R16, R80.reuse, R18, RZ ;  /* 0x000000125010723c */ /* 0x040fea00000418ff */
[----:B------:R-:W2:Y:S03]  /*10ca0*/  SHFL.IDX PT, R53, R0, 0x2, 0x181f ;  /* 0x00581f0000357f89 */ /* 0x000ea600000e0000 */
[-C--:B------:R-:W-:Y:S05]  /*10cb0*/  HMMA.16816.F32.BF16 R20, R80, R32.reuse, RZ ;  /* 0x000000205014723c */ /* 0x080fea00000418ff */
[----:B------:R-:W-:Y:S03]  /*10cc0*/  SHFL.IDX PT, R56, R52, 0x2, 0x181f ;  /* 0x00581f0034387f89 */ /* 0x000fe600000e0000 */
[C---:B------:R-:W-:Y:S05]  /*10cd0*/  HMMA.16816.F32.BF16 R24, R76.reuse, R32, RZ ;  /* 0x000000204c18723c */ /* 0x040fea00000418ff */
[----:B------:R-:W1:Y:S03]  /*10ce0*/  SHFL.IDX PT, R54, R0, 0x3, 0x181f ;  /* 0x00781f0000367f89 */ /* 0x000e6600000e0000 */
[-C--:B------:R-:W-:Y:S05]  /*10cf0*/  HMMA.16816.F32.BF16 R28, R76, R34.reuse, RZ ;  /* 0x000000224c1c723c */ /* 0x080fea00000418ff */
[----:B------:R-:W-:Y:S03]  /*10d00*/  SHFL.IDX PT, R69, R52, 0x3, 0x181f ;  /* 0x00781f0034457f89 */ /* 0x000fe600000e0000 */
[C---:B------:R-:W-:Y:S05]  /*10d10*/  HMMA.16816.F32.BF16 R32, R80.reuse, R34, RZ ;  /* 0x000000225020723c */ /* 0x040fea00000418ff */
[----:B------:R1:W-:Y:S03]  /*10d20*/  SHFL.IDX PT, R73, R52, 0x4, 0x181f ;  /* 0x00981f0034497f89 */ /* 0x0003e600000e0000 */
[-C--:B------:R-:W-:Y:S05]  /*10d30*/  HMMA.16816.F32.BF16 R36, R80, R48.reuse, RZ ;  /* 0x000000305024723c */ /* 0x080fea00000418ff */
[----:B------:R-:W1:Y:S03]  /*10d40*/  SHFL.IDX PT, R0, R0, 0x4, 0x181f ;  /* 0x00981f0000007f89 */ /* 0x000e6600000e0000 */
[C---:B------:R-:W-:Y:S08]  /*10d50*/  HMMA.16816.F32.BF16 R40, R76.reuse, R48, RZ ;  /* 0x000000304c28723c */ /* 0x040ff000000418ff */
[-C--:B------:R-:W-:Y:S08]  /*10d60*/  HMMA.16816.F32.BF16 R44, R76, R50.reuse, RZ ;  /* 0x000000324c2c723c */ /* 0x080ff000000418ff */
[C---:B------:R-:W-:Y:S04]  /*10d70*/  HMMA.16816.F32.BF16 R48, R80.reuse, R50, RZ ;  /* 0x000000325030723c */ /* 0x040fe800000418ff */
[-C--:B----4-:R-:W-:Y:S02]  /*10d80*/  IADD3 R2, P0, R2, R58.reuse, RZ ;  /* 0x0000003a02027210 */ /* 0x090fe40007f1e0ff */
[-C--:B-----5:R-:W-:Y:S03]  /*10d90*/  IADD3 R62, P1, R3, R58.reuse, RZ ;  /* 0x0000003a033e7210 */ /* 0x0a0fe60007f3e0ff */
[--C-:B--2---:R-:W-:Y:S03]  /*10da0*/  IMAD.X R3, R57, 0x1, R68.reuse, P0 ;  /* 0x0000000139037824 */ /* 0x104fe600000e0644 */
[--C-:B-1----:R-:W-:Y:S01]  /*10db0*/  IMAD.X R63, R55, 0x1, R68.reuse, P1 ;  /* 0x00000001373f7824 */ /* 0x102fe200008e0644 */
[-C--:B------:R-:W-:Y:S01]  /*10dc0*/  IADD3 R60, P0, R53, R58.reuse, RZ ;  /* 0x0000003a353c7210 */ /* 0x080fe20007f1e0ff */
[----:B------:R1:W-:Y:S01]  /*10dd0*/  LDGSTS.E.BYPASS.LTC128B.128 [R207+0x100], [R2.64], !P2 ;  /* 0x0010000002cf7fae */ /* 0x0003e2000d101d46 */
[-C--:B------:R-:W-:Y:S02]  /*10de0*/  IADD3 R70, P1, R54, R58.reuse, RZ ;  /* 0x0000003a36467210 */ /* 0x080fe40007f3e0ff */
[-C--:B------:R-:W-:Y:S01]  /*10df0*/  HMMA.16816.F32.BF16 R52, R80, R64.reuse, RZ ;  /* 0x000000405034723c */ /* 0x080fe200000418ff */
[--C-:B------:R-:W-:Y:S01]  /*10e00*/  IMAD.X R61, R56, 0x1, R68.reuse, P0 ;  /* 0x00000001383d7824 */ /* 0x100fe200000e0644 */
[----:B------:R-:W-:Y:S01]  /*10e10*/  IADD3 R72, P0, R0, R58, RZ ;  /* 0x0000003a00487210 */ /* 0x000fe20007f1e0ff */
[--C-:B------:R-:W-:Y:S02]  /*10e20*/  IMAD.X R71, R69, 0x1, R68.reuse, P1 ;  /* 0x0000000145477824 */ /* 0x100fe400008e0644 */
[----:B------:R2:W-:Y:S02]  /*10e30*/  LDGSTS.E.BYPASS.LTC128B.128 [R207+0x900], [R62.64], !P2 ;  /* 0x009000003ecf7fae */ /* 0x0005e4000d101d46 */
[----:B------:R-:W-:Y:S01]  /*10e40*/  IMAD.X R73, R73, 0x1, R68, P0 ;  /* 0x0000000149497824 */ /* 0x000fe200000e0644 */
[C---:B------:R-:W-:Y:S05]  /*10e50*/  HMMA.16816.F32.BF16 R56, R76.reuse, R64, RZ ;  /* 0x000000404c38723c */ /* 0x040fea00000418ff */
[----:B------:R2:W-:Y:S08]  /*10e60*/  LDGSTS.E.BYPASS.LTC128B.128 [R207+0x1100], [R60.64], !P2 ;  /* 0x011000003ccf7fae */ /* 0x0005f0000d101d46 */
[----:B------:R4:W-:Y:S08]  /*10e70*/  LDGSTS.E.BYPASS.LTC128B.128 [R207+0x1900], [R70.64], !P2 ;  /* 0x0190000046cf7fae */ /* 0x0009f0000d101d46 */
[----:B------:R5:W-:Y:S08]  /*10e80*/  LDGSTS.E.BYPASS.LTC128B.128 [R207+0x2100], [R72.64], !P2 ;  /* 0x0210000048cf7fae */ /* 0x000bf0000d101d46 */
[----:B------:R-:W0:Y:S01]  /*10e90*/  LDGDEPBAR ;  /* 0x00000000000079af */ /* 0x000e220000000000 */
[-C--:B--2---:R-:W-:Y:S08]  /*10ea0*/  HMMA.16816.F32.BF16 R60, R76, R66.reuse, RZ ;  /* 0x000000424c3c723c */ /* 0x084ff000000418ff */
[C---:B------:R-:W-:Y:S08]  /*10eb0*/  HMMA.16816.F32.BF16 R64, R80.reuse, R66, RZ ;  /* 0x000000425040723c */ /* 0x040ff000000418ff */
[-C--:B----4-:R-:W-:Y:S08]  /*10ec0*/  HMMA.16816.F32.BF16 R68, R80, R156.reuse, RZ ;  /* 0x0000009c5044723c */ /* 0x090ff000000418ff */
[C---:B-----5:R-:W-:Y:S08]  /*10ed0*/  HMMA.16816.F32.BF16 R72, R76.reuse, R156, RZ ;  /* 0x0000009c4c48723c */ /* 0x060ff000000418ff */
        /* <DEDUP_REMOVED lines=19> */
[C---:B------:R-:W-:Y:S04]  /*11010*/  HMMA.16816.F32.BF16 R56, R168.reuse, R180, R56 ;  /* 0x000000b4a838723c */ /* 0x040fe80000041838 */
[----:B---3--:R-:W-:Y:S04]  /*11020*/  ISETP.GT.AND P0, PT, R206, R92, PT ;  /* 0x0000005cce00720c */ /* 0x008fe80003f04270 */
        /* <DEDUP_REMOVED lines=8> */
[----:B------:R-:W1:Y:S07]  /*110b0*/  LDSM.16.M88.4 R160, [R194+0x1800] ;  /* 0x00180000c2a0783b */ /* 0x000e6e0000000200 */
[-C--:B--2---:R-:W-:Y:S08]  /*110c0*/  HMMA.16816.F32.BF16 R4, R156, R164.reuse, R4 ;  /* 0x000000a49c04723c */ /* 0x084ff00000041804 */
[C---:B----4-:R-:W-:Y:S08]  /*110d0*/  HMMA.16816.F32.BF16 R8, R172.reuse, R164, R8 ;  /* 0x000000a4ac08723c */ /* 0x050ff00000041808 */
[-C--:B------:R-:W-:Y:S08]  /*110e0*/  HMMA.16816.F32.BF16 R12, R172, R166.reuse, R12 ;  /* 0x000000a6ac0c723c */ /* 0x080ff0000004180c */
[C---:B------:R-:W-:Y:S01]  /*110f0*/  HMMA.16816.F32.BF16 R16, R156.reuse, R166, R16 ;  /* 0x000000a69c10723c */ /* 0x040fe20000041810 */
[----:B------:R-:W2:Y:S07]  /*11100*/  LDSM.16.M88.4 R164, [R194+0x2000] ;  /* 0x00200000c2a4783b */ /* 0x000eae0000000200 */
[-C--:B-----5:R-:W-:Y:S08]  /*11110*/  HMMA.16816.F32.BF16 R20, R156, R176.reuse, R20 ;  /* 0x000000b09c14723c */ /* 0x0a0ff00000041814 */
        /* <DEDUP_REMOVED lines=8> */
[----:B------:R-:W3:Y:S07]  /*111a0*/  LDSM.16.M88.4 R168, [R197] ;  /* 0x00000000c5a8783b */ /* 0x000eee0000000200 */
[-C--:B-1----:R-:W-:Y:S08]  /*111b0*/  HMMA.16816.F32.BF16 R52, R156, R160.reuse, R52 ;  /* 0x000000a09c34723c */ /* 0x082ff00000041834 */
[C---:B------:R-:W-:Y:S08]  /*111c0*/  HMMA.16816.F32.BF16 R56, R172.reuse, R160, R56 ;  /* 0x000000a0ac38723c */ /* 0x040ff00000041838 */
[-C--:B------:R-:W-:Y:S08]  /*111d0*/  HMMA.16816.F32.BF16 R60, R172, R162.reuse, R60 ;  /* 0x000000a2ac3c723c */ /* 0x080ff0000004183c */
[C---:B------:R-:W-:Y:S01]  /*111e0*/  HMMA.16816.F32.BF16 R64, R156.reuse, R162, R64 ;  /* 0x000000a29c40723c */ /* 0x040fe20000041840 */
[----:B------:R-:W1:Y:S07]  /*111f0*/  LDSM.16.M88.4 R160, [R191+0x800] ;  /* 0x00080000bfa0783b */ /* 0x000e6e0000000200 */
[-C--:B--2---:R-:W-:Y:S08]  /*11200*/  HMMA.16816.F32.BF16 R68, R156, R164.reuse, R68 ;  /* 0x000000a49c44723c */ /* 0x084ff00000041844 */
[C---:B------:R-:W-:Y:S08]  /*11210*/  HMMA.16816.F32.BF16 R72, R172.reuse, R164, R72 ;  /* 0x000000a4ac48723c */ /* 0x040ff00000041848 */
[-C--:B------:R-:W-:Y:S01]  /*11220*/  HMMA.16816.F32.BF16 R76, R172, R166.reuse, R76 ;  /* 0x000000a6ac4c723c */ /* 0x080fe2000004184c */
[----:B------:R-:W-:Y:S07]  /*11230*/  LDSM.16.M88.4 R172, [R191+0x2000] ;  /* 0x00200000bfac783b */ /* 0x000fee0000000200 */
[----:B------:R-:W-:Y:S01]  /*11240*/  HMMA.16816.F32.BF16 R80, R156, R166, R80 ;  /* 0x000000a69c50723c */ /* 0x000fe20000041850 */
[----:B------:R-:W2:Y:S07]  /*11250*/  LDSM.16.M88.4 R156, [R191+0x1000] ;  /* 0x00100000bf9c783b */ /* 0x000eae0000000200 */
[-C--:B---3--:R-:W-:Y:S01]  /*11260*/  HMMA.16816.F32.BF16 R4, R168, R176.reuse, R4 ;  /* 0x000000b0a804723c */ /* 0x088fe20000041804 */
[----:B------:R-:W3:Y:S01]  /*11270*/  LDSM.16.M88.4 R164, [R191+0x1800] ;  /* 0x00180000bfa4783b */ /* 0x000ee20000000200 */
        /* <DEDUP_REMOVED lines=25> */
[----:B------:R-:W-:Y:S02]  /*11410*/  IMAD.MOV.U32 R211, RZ, RZ, RZ ;  /* 0x000000ffffd37224 */ /* 0x000fe400078e00ff */
[----:B------:R-:W-:Y:S01]  /*11420*/  IMAD.SHL.U32 R163, R205, 0x2, RZ ;  /* 0x00000002cda37824 */ /* 0x000fe200078e00ff */
[----:B------:R-:W-:Y:S01]  /*11430*/  ISETP.NE.AND P2, PT, R212, 0x1, PT ;  /* 0x00000001d400780c */ /* 0x000fe20003f45270 */
[----:B------:R-:W3:Y:S04]  /*11440*/  LDL R95, [R1+0x8] ;  /* 0x00000800015f7983 */ /* 0x000ee80000100800 */
[----:B------:R-:W4:Y:S04]  /*11450*/  LDL.64 R96, [R1+0x20] ;  /* 0x0000200001607983 */ /* 0x000f280000100a00 */
[----:B------:R-:W5:Y:S04]  /*11460*/  LDL R92, [R1+0x30] ;  /* 0x00003000015c7983 */ /* 0x000f680000100800 */
[----:B------:R-:W4:Y:S04]  /*11470*/  LDL.64 R208, [R1+0x18] ;  /* 0x0000180001d07983 */ /* 0x000f280000100a00 */
[----:B------:R-:W4:Y:S01]  /*11480*/  LDL R156, [R1+0x14] ;  /* 0x00001400019c7983 */ /* 0x000f220000100800 */
[----:B---3--:R-:W-:Y:S01]  /*11490*/  ISETP.GT.AND P1, PT, R95, 0x4f, PT ;  /* 0x0000004f5f00780c */ /* 0x008fe20003f24270 */
[----:B--2---:R-:W-:Y:S05]  /*114a0*/  IMAD R2, R206, 0x50, R210 ;  /* 0x00000050ce027824 */ /* 0x004fea00078e02d2 */
[----:B------:R-:W-:Y:S02]  /*114b0*/  IADD3 R2, R2, -0x50, R95 ;  /* 0xffffffb002027810 */ /* 0x000fe40007ffe05f */
[----:B------:R-:W-:Y:S03]  /*114c0*/  SHF.R.S32.HI R95, RZ, 0x1f, R205 ;  /* 0x0000001fff5f7819 */ /* 0x000fe600000114cd */
[----:B------:R-:W-:Y:S01]  /*114d0*/  @P2 IMAD.HI.U32 R3, R2, c[0x0][0x2bc], RZ ;  /* 0x0000af0002032a27 */ /* 0x000fe200078e00ff */
[----:B------:R-:W-:Y:S03]  /*114e0*/  SHF.L.U64.HI R95, R205, 0x1, R95 ;  /* 0x00000001cd5f7819 */ /* 0x000fe6000001025f */
[----:B------:R-:W-:Y:S01]  /*114f0*/  IMAD.MOV.U32 R0, RZ, RZ, R2 ;  /* 0x000000ffff007224 */ /* 0x000fe200078e0002 */
[----:B------:R-:W-:Y:S04]  /*11500*/  @P2 SHF.R.U32.HI R0, RZ, c[0x0][0x2c0], R3 ;  /* 0x0000b000ff002a19 */ /* 0x000fe80000011603 */
        /* <DEDUP_REMOVED lines=22> */
.L_x_2755:
        /* <DEDUP_REMOVED lines=23> */
.L_x_2756:
[----:B------:R-:W-:Y:S02]  /*117e0*/  ISETP.GE.AND P1, PT, R205, c[0x0][0x1d4], PT ;  /* 0x00007500cd007a0c */ /* 0x000fe40003f26270 */
[----:B--2---:R-:W-:Y:S05]  /*117f0*/  IADD3 R2, P0, R0, R163, RZ ;  /* 0x000000a300027210 */ /* 0x004fea0007f1e0ff */
[----:B-1----:R-:W-:Y:S06]  /*11800*/  IMAD.X R3, R92, 0x1, R95, P0 ;  /* 0x000000015c037824 */ /* 0x002fec00000e065f */
[----:B------:R-:W-:Y:S01]  /*11810*/  @!PT LDS RZ, [RZ] ;  /* 0x00000000fffff984 */ /* 0x000fe20000000800 */
[----:B------:R-:W-:Y:S01]  /*11820*/  @!PT LDS RZ, [RZ] ;  /* 0x00000000fffff984 */ /* 0x000fe20000000800 */
[----:B------:R-:W-:Y:S01]  /*11830*/  @!PT LDS RZ, [RZ] ;  /* 0x00000000fffff984 */ /* 0x000fe20000000800 */
[----:B------:R1:W-:Y:S02]  /*11840*/  LDGSTS.E.BYPASS.LTC128B.128 [R207+0x4900], [R2.64], !P1 ;  /* 0x0490000002cf7fae */ /* 0x0003e4000c901d46 */
.L_x_2618:
[----:B------:R-:W-:Y:S05]  /*11850*/  BSYNC B0 ;  /* 0x0000000000007941 */ /* 0x000fea0003800000 */
.L_x_2617:
[----:B-1----:R-:W2:Y:S01]  /*11860*/  LDL R3, [R1+0x38] ;  /* 0x0000380001037983 */ /* 0x002ea20000100800 */
[----:B------:R-:W-:Y:S01]  /*11870*/  IMAD.MOV.U32 R0, RZ, RZ, c[0x0][0x2c4] ;  /* 0x0000b100ff007624 */ /* 0x000fe200078e00ff */
[----:B------:R-:W-:Y:S01]  /*11880*/  ULDC UR4, c[0x0][0x324] ;  /* 0x0000c90000047ab9 */ /* 0x000fe20000000800 */
[----:B------:R-:W-:Y:S01]  /*11890*/  IMAD R92, R206, -0x50, RZ ;  /* 0xffffffb0ce5c7824 */ /* 0x000fe200078e02ff */
[----:B------:R-:W2:Y:S01]  /*118a0*/  LDL R2, [R1+0x3c] ;  /* 0x00003c0001027983 */ /* 0x000ea20000100800 */
[----:B------:R-:W-:Y:S01]  /*118b0*/  ULOP3.LUT UR4, URZ, UR4, URZ, 0x33, !UPT ;  /* 0x000000043f047292 */ /* 0x000fe2000f8e333f */
[----:B------:R-:W-:Y:S02]  /*118c0*/  ISETP.NE.AND P0, PT, R0, 0x1, PT ;  /* 0x000000010000780c */ /* 0x000fe40003f05270 */
[----:B------:R-:W-:Y:S01]  /*118d0*/  IADD3 R0, -R248, 0x1, R92 ;  /* 0x00000001f8007810 */ /* 0x000fe20007ffe15c */
[----:B------:R-:W0:Y:S03]  /*118e0*/  LDGDEPBAR ;  /* 0x00000000000079af */ /* 0x000e260000000000 */
[----:B------:R-:W-:Y:S04]  /*118f0*/  IADD3 R0, -R236, R0, R237 ;  /* 0x00000000ec007210 */ /* 0x000fe80007ffe1ed */
[C---:B------:R-:W-:Y:S02]  /*11900*/  IADD3 R159, R0.reuse, UR4, RZ ;  /* 0x00000004009f7c10 */ /* 0x040fe4000fffe0ff */
[----:B------:R-:W-:Y:S01]  /*11910*/  IADD3 R158, R0, c[0x0][0x328], RZ ;  /* 0x0000ca00009e7a10 */ /* 0x000fe20007ffe0ff */
[----:B--2---:R-:W-:Y:S04]  /*11920*/  IMAD.IADD R157, R2, 0x1, R3 ;  /* 0x00000001029d7824 */ /* 0x004fe800078e0203 */
[----:B------:R-:W-:Y:S05]  /*11930*/  @P0 IMAD.HI.U32 R2, R157, c[0x0][0x2c8], RZ ;  /* 0x0000b2009d020a27 */ /* 0x000fea00078e00ff */
[----:B------:R-:W-:Y:S01]  /*11940*/  @P0 SHF.R.U32.HI R157, RZ, c[0x0][0x2cc], R2 ;  /* 0x0000b300ff9d0a19 */ /* 0x000fe20000011602 */
[----:B------:R-:W-:-:S05]  /*11950*/  BRA.DIV ~URZ, `(.L_x_2621) ;  /* 0x0000c1927f007947 */ /* 0x000fca000b800000 */
[----:B------:R1:W2:Y:S02]  /*11960*/  SHFL.IDX PT, R2, R157, RZ, 0x1c1f ;  /* 0x001c1fff9d027589 */ /* 0x0002a400000e0000 */
.L_x_2757:
        /* <DEDUP_REMOVED lines=19> */
.L_x_2624:
[----:B------:R-:W-:Y:S04]  /*11aa0*/  MOV R3, c[0x0][0x32c] ;  /* 0x0000cb0000037a02 */ /* 0x000fe80000000f00 */
[----:B------:R-:W-:Y:S11]  /*11ab0*/  ISETP.NE.AND P0, PT, R3, 0x1, PT ;  /* 0x000000010300780c */ /* 0x000ff60003f05270 */
[----:B------:R-:W-:Y:S02]  /*11ac0*/  @!UPT UIADD3 URZ, URZ, URZ, URZ ;  /* 0x0000003f3f3ff290 */ /* 0x000fe4000fffe03f */
[----:B------:R-:W-:Y:S05]  /*11ad0*/  @P0 IMAD.HI.U32 R3, R2, c[0x0][0x330], RZ ;  /* 0x0000cc0002030a27 */ /* 0x000fea00078e00ff */
[----:B------:R-:W-:Y:S02]  /*11ae0*/  @P0 SHF.R.U32.HI R2, RZ, c[0x0][0x334], R3 ;  /* 0x0000cd00ff020a19 */ /* 0x000fe40000011603 */
.L_x_2625:
[----:B------:R-:W-:Y:S05]  /*11af0*/  BSYNC B0 ;  /* 0x0000000000007941 */ /* 0x000fea0003800000 */
.L_x_2623:
[----:B------:R-:W-:Y:S04]  /*11b00*/  IMAD.IADD R3, R92, 0x1, -R248 ;  /* 0x000000015c037824 */ /* 0x000fe800078e0af8 */
[----:B------:R-:W-:Y:S05]  /*11b10*/  IMAD R2, R2, c[0x0][0x32c], R3 ;  /* 0x0000cb0002027a24 */ /* 0x000fea00078e0203 */
[----:B------:R-:W-:Y:S02]  /*11b20*/  IADD3 R3, R2, c[0x0][0x32c], RZ ;  /* 0x0000cb0002037a10 */ /* 0x000fe40007ffe0ff */
[----:B------:R-:W-:Y:S02]  /*11b30*/  IMNMX R0, R0, R2, !PT ;  /* 0x0000000200007217 */ /* 0x000fe40007800200 */
[----:B------:R-:W-:Y:S02]  /*11b40*/  IMNMX R97, R97, R3, PT ;  /* 0x0000000361617217 */ /* 0x000fe40003800200 */
.L_x_2622:
[----:B------:R-:W-:-:S05]  /*11b50*/  BRA.DIV ~URZ, `(.L_x_2626) ;  /* 0x0000c0027f007947 */ /* 0x000fca000b800000 */
[----:B------:R2:W3:Y:S02]  /*11b60*/  SHFL.IDX PT, R2, R157, 0x1, 0x1c1f ;  /* 0x003c1f009d027f89 */ /* 0x0004e400000e0000 */
.L_x_2758:
        /* <DEDUP_REMOVED lines=19> */
.L_x_2629:
[----:B------:R-:W-:Y:S04]  /*11ca0*/  MOV R3, c[0x0][0x32c] ;  /* 0x0000cb0000037a02 */ /* 0x000fe80000000f00 */
[----:B------:R-:W-:Y:S11]  /*11cb0*/  ISETP.NE.AND P0, PT, R3, 0x1, PT ;  /* 0x000000010300780c */ /* 0x000ff60003f05270 */
[----:B------:R-:W-:Y:S02]  /*11cc0*/  @!UPT UIADD3 URZ, URZ, URZ, URZ ;  /* 0x0000003f3f3ff290 */ /* 0x000fe4000fffe03f */
[----:B------:R-:W-:Y:S05]  /*11cd0*/  @P0 IMAD.HI.U32 R3, R2, c[0x0][0x330], RZ ;  /* 0x0000cc0002030a27 */ /* 0x000fea00078e00ff */
[----:B------:R-:W-:Y:S02]  /*11ce0*/  @P0 SHF.R.U32.HI R2, RZ, c[0x0][0x334], R3 ;  /* 0x0000cd00ff020a19 */ /* 0x000fe40000011603 */
.L_x_2630:
[----:B------:R-:W-:Y:S05]  /*11cf0*/  BSYNC B0 ;  /* 0x0000000000007941 */ /* 0x000fea0003800000 */
.L_x_2628:
[----:B------:R-:W-:Y:S04]  /*11d00*/  IMAD.IADD R3, R92, 0x1, -R248 ;  /* 0x000000015c037824 */ /* 0x000fe800078e0af8 */
[----:B------:R-:W-:Y:S05]  /*11d10*/  IMAD R2, R2, c[0x0][0x32c], R3 ;  /* 0x0000cb0002027a24 */ /* 0x000fea00078e0203 */
[----:B------:R-:W-:Y:S02]  /*11d20*/  IADD3 R3, R2, c[0x0][0x32c], RZ ;  /* 0x0000cb0002037a10 */ /* 0x000fe40007ffe0ff */
[----:B------:R-:W-:Y:S02]  /*11d30*/  IMNMX R95, R95, R2, !PT ;  /* 0x000000025f5f7217 */ /* 0x000fe40007800200 */
[----:B------:R-:W-:Y:S02]  /*11d40*/  IMNMX R96, R96, R3, PT ;  /* 0x0000000360607217 */ /* 0x000fe40003800200 */
.L_x_2627:
[----:B------:R-:W-:-:S05]  /*11d50*/  BRA.DIV ~URZ, `(.L_x_2631) ;  /* 0x0000be727f007947 */ /* 0x000fca000b800000 */
[----:B------:R3:W4:Y:S02]  /*11d60*/  SHFL.IDX PT, R156, R157, 0x2, 0x1c1f ;  /* 0x005c1f009d9c7f89 */ /* 0x00072400000e0000 */
.L_x_2759:
        /* <DEDUP_REMOVED lines=19> */
.L_x_2634:
[----:B------:R-:W-:Y:S04]  /*11ea0*/  MOV R160, c[0x0][0x32c] ;  /* 0x0000cb0000a07a02 */ /* 0x000fe80000000f00 */
[----:B------:R-:W-:Y:S11]  /*11eb0*/  ISETP.NE.AND P0, PT, R160, 0x1, PT ;  /* 0x00000001a000780c */ /* 0x000ff60003f05270 */
[----:B------:R-:W-:Y:S02]  /*11ec0*/  @!UPT UIADD3 URZ, URZ, URZ, URZ ;  /* 0x0000003f3f3ff290 */ /* 0x000fe4000fffe03f */
[----:B------:R-:W-:Y:S05]  /*11ed0*/  @P0 IMAD.HI.U32 R160, R156, c[0x0][0x330], RZ ;  /* 0x0000cc009ca00a27 */ /* 0x000fea00078e00ff */
[----:B------:R-:W-:Y:S02]  /*11ee0*/  @P0 SHF.R.U32.HI R156, RZ, c[0x0][0x334], R160 ;  /* 0x0000cd00ff9c0a19 */ /* 0x000fe400000116a0 */
.L_x_2635:
[----:B------:R-:W-:Y:S05]  /*11ef0*/  BSYNC B0 ;  /* 0x0000000000007941 */ /* 0x000fea0003800000 */
.L_x_2633:
[----:B------:R-:W-:Y:S04]  /*11f00*/  IMAD.IADD R160, R92, 0x1, -R248 ;  /* 0x000000015ca07824 */ /* 0x000fe800078e0af8 */
[----:B------:R-:W-:Y:S05]  /*11f10*/  IMAD R156, R156, c[0x0][0x32c], R160 ;  /* 0x0000cb009c9c7a24 */ /* 0x000fea00078e02a0 */
[----:B------:R-:W-:Y:S02]  /*11f20*/  IADD3 R160, R156, c[0x0][0x32c], RZ ;  /* 0x0000cb009ca07a10 */ /* 0x000fe40007ffe0ff */
[----:B------:R-:W-:Y:S02]  /*11f30*/  IMNMX R2, R2, R156, !PT ;  /* 0x0000009c02027217 */ /* 0x000fe40007800200 */
[----:B------:R-:W-:Y:S02]  /*11f40*/  IMNMX R3, R3, R160, PT ;  /* 0x000000a003037217 */ /* 0x000fe40003800200 */
.L_x_2632:
        /* <DEDUP_REMOVED lines=246> */
.L_x_2760:
        /* <DEDUP_REMOVED lines=19> */
.L_x_2639:
[----:B------:R-:W-:Y:S04]  /*12fe0*/  MOV R4, c[0x0][0x32c] ;  /* 0x0000cb0000047a02 */ /* 0x000fe80000000f00 */
[----:B------:R-:W-:Y:S11]  /*12ff0*/  ISETP.NE.AND P0, PT, R4, 0x1, PT ;  /* 0x000000010400780c */ /* 0x000ff60003f05270 */
[----:B------:R-:W-:Y:S02]  /*13000*/  @!UPT UIADD3 URZ, URZ, URZ, URZ ;  /* 0x0000003f3f3ff290 */ /* 0x000fe4000fffe03f */
[----:B------:R-:W-:Y:S05]  /*13010*/  @P0 IMAD.HI.U32 R4, R3, c[0x0][0x330], RZ ;  /* 0x0000cc0003040a27 */ /* 0x000fea00078e00ff */
[----:B------:R-:W-:Y:S02]  /*13020*/  @P0 SHF.R.U32.HI R3, RZ, c[0x0][0x334], R4 ;  /* 0x0000cd00ff030a19 */ /* 0x000fe40000011604 */
.L_x_2640:
[----:B------:R-:W-:Y:S05]  /*13030*/  BSYNC B0 ;  /* 0x0000000000007941 */ /* 0x000fea0003800000 */
.L_x_2638:
[----:B------:R-:W-:Y:S04]  /*13040*/  IMAD.IADD R4, R92, 0x1, -R248 ;  /* 0x000000015c047824 */ /* 0x000fe800078e0af8 */
[----:B------:R-:W-:Y:S05]  /*13050*/  IMAD R3, R3, c[0x0][0x32c], R4 ;  /* 0x0000cb0003037a24 */ /* 0x000fea00078e0204 */
[----:B------:R-:W-:Y:S02]  /*13060*/  IADD3 R4, R3, c[0x0][0x32c], RZ ;  /* 0x0000cb0003047a10 */ /* 0x000fe40007ffe0ff */
[----:B------:R-:W-:Y:S02]  /*13070*/  IMNMX R0, R0, R3, !PT ;  /* 0x0000000300007217 */ /* 0x000fe40007800200 */
[----:B------:R-:W-:Y:S02]  /*13080*/  IMNMX R2, R2, R4, PT ;  /* 0x0000000402027217 */ /* 0x000fe40003800200 */
.L_x_2637:
        /* <DEDUP_REMOVED lines=98> */
[----:B------:R-:W-:Y:S04]  /*136b0*/  ISETP.LT.OR P0, PT, R2, 0x41, P0 ;  /* 0x000000410200780c */ /* 0x000fe80000701670 */
        /* <DEDUP_REMOVED lines=57> */
.L_x_2761:
        /* <DEDUP_REMOVED lines=15> */
.L_x_2762:
        /* <DEDUP_REMOVED lines=8> */
[----:B------:R-:W-:Y:S01]  /*13bc0*/  LDSM.16.MT88.4 R44, [R190] ;  /* 0x00000000be2c783b */ /* 0x000fe20000004200 */
[--C-:B------:R-:W-:Y:S01]  /*13bd0*/  FFMA.FTZ R2, R21, c[0x0][0x2d0], -R32.reuse ;  /* 0x0000b40015027a23 */ /* 0x100fe20000010820 */
[----:B------:R1:W-:Y:S01]  /*13be0*/  MUFU.EX2 R225, R0 ;  /* 0x0000000000e17308 */ /* 0x0003e20000000800 */
[--C-:B------:R-:W-:Y:S02]  /*13bf0*/  FFMA.FTZ R81, R165, c[0x0][0x2d0], -R32.reuse ;  /* 0x0000b400a5517a23 */ /* 0x100fe40000010820 */
[--C-:B------:R-:W-:Y:S02]  /*13c00*/  FFMA.FTZ R82, R164, c[0x0][0x2d0], -R32.reuse ;  /* 0x0000b400a4527a23 */ /* 0x100fe40000010820 */
[--C-:B------:R-:W-:Y:S02]  /*13c10*/  FFMA.FTZ R40, R168, c[0x0][0x2d0], -R32.reuse ;  /* 0x0000b400a8287a23 */ /* 0x100fe40000010820 */
[----:B------:R-:W-:Y:S03]  /*13c20*/  FFMA.FTZ R50, R167, c[0x0][0x2d0], -R32 ;  /* 0x0000b400a7327a23 */ /* 0x000fe60000010820 */
[----:B------:R2:W3:Y:S01]  /*13c30*/  MUFU.EX2 R229, R2 ;  /* 0x0000000200e57308 */ /* 0x0004e20000000800 */
[----:B-1----:R-:W-:Y:S05]  /*13c40*/  FMUL.FTZ R0, R96, c[0x0][0x2d0] ;  /* 0x0000b40060007a20 */ /* 0x002fea0000410000 */
[----:B------:R-:W-:Y:S05]  /*13c50*/  FSEL R48, R0, RZ, P1 ;  /* 0x000000ff00307208 */ /* 0x000fea0000800000 */
[--C-:B------:R-:W-:Y:S02]  /*13c60*/  FFMA.FTZ R0, R18, c[0x0][0x2d0], -R48.reuse ;  /* 0x0000b40012007a23 */ /* 0x100fe40000010830 */
[----:B------:R-:W-:Y:S02]  /*13c70*/  FFMA.FTZ R80, R216, c[0x0][0x2d0], -R48 ;  /* 0x0000b400d8507a23 */ /* 0x000fe40000010830 */
[----:B------:R1:W-:Y:S01]  /*13c80*/  MUFU.EX2 R223, R0 ;  /* 0x0000000000df7308 */ /* 0x0003e20000000800 */
[----:B--2---:R-:W-:Y:S02]  /*13c90*/  FFMA.FTZ R2, R161, c[0x0][0x2d0], -R32 ;  /* 0x0000b400a1027a23 */ /* 0x004fe40000010820 */
[--C-:B------:R-:W-:Y:S02]  /*13ca0*/  FFMA.FTZ R24, R169, c[0x0][0x2d0], -R48.reuse ;  /* 0x0000b400a9187a23 */ /* 0x100fe40000010830 */
[--C-:B------:R-:W-:Y:S02]  /*13cb0*/  FFMA.FTZ R62, R217, c[0x0][0x2d0], -R48.reuse ;  /* 0x0000b400d93e7a23 */ /* 0x100fe40000010830 */
[--C-:B------:R-:W-:Y:S03]  /*13cc0*/  FFMA.FTZ R4, R162, c[0x0][0x2d0], -R48.reuse ;  /* 0x0000b400a2047a23 */ /* 0x100fe60000010830 */
[----:B------:R2:W-:Y:S10]  /*13cd0*/  MUFU.EX2 R232, R2 ;  /* 0x0000000200e87308 */ /* 0x0005f40000000800 */
[----:B------:R4:W-:Y:S01]  /*13ce0*/  MUFU.EX2 R247, R4 ;  /* 0x0000000400f77308 */ /* 0x0009e20000000800 */
[----:B-1----:R-:W-:Y:S09]  /*13cf0*/  FFMA.FTZ R0, R22, c[0x0][0x2d0], -R48 ;  /* 0x0000b40016007a23 */ /* 0x002ff20000010830 */
[----:B------:R1:W5:Y:S01]  /*13d00*/  MUFU.EX2 R228, R0 ;  /* 0x0000000000e47308 */ /* 0x0003620000000800 */
[----:B--2---:R-:W-:Y:S09]  /*13d10*/  FMUL.FTZ R2, R95, c[0x0][0x2d0] ;  /* 0x0000b4005f027a20 */ /* 0x004ff20000410000 */
[----:B------:R-:W-:Y:S01]  /*13d20*/  MUFU.EX2 R246, R24 ;  /* 0x0000001800f67308 */ /* 0x000fe20000000800 */
[----:B----4-:R-:W-:Y:S09]  /*13d30*/  FMUL.FTZ R4, R61, c[0x0][0x2d0] ;  /* 0x0000b4003d047a20 */ /* 0x010ff20000410000 */
[----:B------:R-:W-:Y:S01]  /*13d40*/  MUFU.EX2 R216, R40 ;  /* 0x0000002800d87308 */ /* 0x000fe20000000800 */
[--C-:B-1----:R-:W-:Y:S02]  /*13d50*/  FFMA.FTZ R0, R160, c[0x0][0x2d0], -R32.reuse ;  /* 0x0000b400a0007a23 */ /* 0x102fe40000010820 */
[----:B------:R-:W-:Y:S07]  /*13d60*/  FFMA.FTZ R160, R33, c[0x0][0x2d0], -R32 ;  /* 0x0000b40021a07a23 */ /* 0x000fee0000010820 */
[----:B------:R1:W2:Y:S02]  /*13d70*/  MUFU.EX2 R249, R0 ;  /* 0x0000000000f97308 */ /* 0x0002a40000000800 */
[----:B-1----:R-:W-:Y:S01]  /*13d80*/  FFMA.FTZ R0, R156, c[0x0][0x2d0], -R48 ;  /* 0x0000b4009c007a23 */ /* 0x002fe20000010830 */
[----:B---3--:R-:W-:Y:S01]  /*13d90*/  F2FP.BF16.PACK_AB R64, R229, R225 ;  /* 0x000000e1e540723e */ /* 0x008fe200000010ff */
[----:B------:R-:W-:Y:S01]  /*13da0*/  FFMA.FTZ R156, R39, c[0x0][0x2d0], -R32 ;  /* 0x0000b400279c7a23 */ /* 0x000fe20000010820 */
[----:B-----5:R-:W-:Y:S05]  /*13db0*/  F2FP.BF16.PACK_AB R65, R228, R223 ;  /* 0x000000dfe441723e */ /* 0x020fea00000010ff */
[----:B------:R1:W3:Y:S01]  /*13dc0*/  MUFU.EX2 R230, R0 ;  /* 0x0000000000e67308 */ /* 0x0002e20000000800 */
[----:B--2---:R-:W-:Y:S02]  /*13dd0*/  F2FP.BF16.PACK_AB R66, R249, R232 ;  /* 0x000000e8f942723e */ /* 0x004fe400000010ff */
[----:B-1----:R-:W-:Y:S02]  /*13de0*/  FSEL R0, R97, RZ, P0 ;  /* 0x000000ff61007208 */ /* 0x002fe40000000000 */
[----:B------:R-:W-:Y:S02]  /*13df0*/  FSETP.NEU.FTZ.AND P0, PT, R95, -INF , PT ;  /* 0xff8000005f00780b */ /* 0x000fe40003f1d000 */
[----:B---3--:R-:W-:Y:S01]  /*13e00*/  F2FP.BF16.PACK_AB R67, R247, R230 ;  /* 0x000000e6f743723e */ /* 0x008fe200000010ff */
[----:B------:R-:W-:Y:S01]  /*13e10*/  FADD.FTZ R0, -R0, R93 ;  /* 0x0000005d00007221 */ /* 0x000fe20000010100 */
[----:B------:R-:W-:Y:S03]  /*13e20*/  FSEL R49, R2, RZ, P0 ;  /* 0x000000ff02317208 */ /* 0x000fe60000000000 */
[----:B------:R-:W-:Y:S02]  /*13e30*/  FMUL.FTZ R0, R0, c[0x0][0x2d0] ;  /* 0x0000b40000007a20 */ /* 0x000fe40000410000 */
[--C-:B------:R-:W-:Y:S02]  /*13e40*/  FFMA.FTZ R2, R12, c[0x0][0x2d0], -R49.reuse ;  /* 0x0000b4000c027a23 */ /* 0x100fe40000010831 */
[----:B------:R-:W1:Y:S01]  /*13e50*/  MUFU.EX2 R60, R0 ;  /* 0x00000000003c7308 */ /* 0x000e620000000800 */
[--C-:B------:R-:W-:Y:S02]  /*13e60*/  FFMA.FTZ R63, R213, c[0x0][0x2d0], -R49.reuse ;  /* 0x0000b400d53f7a23 */ /* 0x100fe40000010831 */
[--C-:B------:R-:W-:Y:S02]  /*13e70*/  FFMA.FTZ R92, R212, c[0x0][0x2d0], -R49.reuse ;  /* 0x0000b400d45c7a23 */ /* 0x100fe40000010831 */
[--C-:B------:R-:W-:Y:S05]  /*13e80*/  FFMA.FTZ R93, R185, c[0x0][0x2d0], -R49.reuse ;  /* 0x0000b400b95d7a23 */ /* 0x100fea0000010831 */
[----:B------:R2:W-:Y:S01]  /*13e90*/  MUFU.EX2 R226, R2 ;  /* 0x0000000200e27308 */ /* 0x0005e20000000800 */
[C---:B-1----:R-:W-:Y:S02]  /*13ea0*/  FMUL.FTZ R5, R60.reuse, R101 ;  /* 0x000000653c057220 */ /* 0x042fe40000410000 */
[C---:B------:R-:W-:Y:S02]  /*13eb0*/  FMUL.FTZ R17, R60.reuse, R113 ;  /* 0x000000713c117220 */ /* 0x040fe40000410000 */
[C---:B------:R-:W-:Y:S02]  /*13ec0*/  FMUL.FTZ R84, R60.reuse, R84 ;  /* 0x000000543c547220 */ /* 0x040fe40000410000 */
[C---:B------:R-:W-:Y:S02]  /*13ed0*/  FMUL.FTZ R85, R60.reuse, R85 ;  /* 0x000000553c557220 */ /* 0x040fe40000410000 */
[----:B------:R-:W-:Y:S02]  /*13ee0*/  FMUL.FTZ R24, R60, R120 ;  /* 0x000000783c187220 */ /* 0x000fe40000410000 */
[--C-:B--2---:R-:W-:Y:S02]  /*13ef0*/  FFMA.FTZ R2, R20, c[0x0][0x2d0], -R49.reuse ;  /* 0x0000b40014027a23 */ /* 0x104fe40000010831 */
[----:B------:R-:W1:Y:S01]  /*13f00*/  LDSM.16.MT88.4 R20, [R189] ;  /* 0x00000000bd14783b */ /* 0x000e620000004200 */
[--C-:B------:R-:W-:Y:S01]  /*13f10*/  FFMA.FTZ R113, R221, c[0x0][0x2d0], -R48.reuse ;  /* 0x0000b400dd717a23 */ /* 0x100fe20000010830 */
[----:B------:R2:W3:Y:S01]  /*13f20*/  MUFU.EX2 R227, R2 ;  /* 0x0000000200e37308 */ /* 0x0004e20000000800 */
[----:B------:R-:W-:Y:S02]  /*13f30*/  FMUL.FTZ R25, R60, R121 ;  /* 0x000000793c197220 */ /* 0x000fe40000410000 */
[----:B------:R-:W-:Y:S02]  /*13f40*/  FFMA.FTZ R121, R70, c[0x0][0x2d0], -R48 ;  /* 0x0000b40046797a23 */ /* 0x000fe40000010830 */
[----:B------:R-:W-:Y:S02]  /*13f50*/  FMUL.FTZ R40, R60, R136 ;  /* 0x000000883c287220 */ /* 0x000fe40000410000 */
[--C-:B------:R-:W-:Y:S02]  /*13f60*/  FFMA.FTZ R101, R210, c[0x0][0x2d0], -R49.reuse ;  /* 0x0000b400d2657a23 */ /* 0x100fe40000010831 */
[--C-:B--2---:R-:W-:Y:S01]  /*13f70*/  FFMA.FTZ R2, R19, c[0x0][0x2d0], -R49.reuse ;  /* 0x0000b40013027a23 */ /* 0x104fe20000010831 */
[----:B---3--:R-:W-:Y:S03]  /*13f80*/  F2FP.BF16.PACK_AB R56, R227, R226 ;  /* 0x000000e2e338723e */ /* 0x008fe600000010ff */
[----:B------:R2:W-:Y:S02]  /*13f90*/  MUFU.EX2 R242, R2 ;  /* 0x0000000200f27308 */ /* 0x0005e40000000800 */
[--C-:B--2---:R-:W-:Y:S02]  /*13fa0*/  FFMA.FTZ R2, R16, c[0x0][0x2d0], -R49.reuse ;  /* 0x0000b40010027a23 */ /* 0x104fe40000010831 */
[----:B------:R-:W-:Y:S06]  /*13fb0*/  FMUL.FTZ R16, R60, R112 ;  /* 0x000000703c107220 */ /* 0x000fec0000410000 */
[----:B------:R2:W3:Y:S01]  /*13fc0*/  MUFU.EX2 R244, R2 ;  /* 0x0000000200f47308 */ /* 0x0004e20000000800 */
[----:B------:R-:W-:Y:S01]  /*13fd0*/  FFMA.FTZ R112, R55, c[0x0][0x2d0], -R32 ;  /* 0x0000b40037707a23 */ /* 0x000fe20000010820 */
[----:B--2---:R-:W-:Y:S02]  /*13fe0*/  FSEL R2, R96, RZ, P1 ;  /* 0x000000ff60027208 */ /* 0x004fe40000800000 */
[----:B---3--:R-:W-:Y:S03]  /*13ff0*/  F2FP.BF16.PACK_AB R58, R244, R242 ;  /* 0x000000f2f43a723e */ /* 0x008fe600000010ff */
[----:B------:R-:W-:Y:S01]  /*14000*/  FADD.FTZ R0, -R2, R94 ;  /* 0x0000005e02007221 */ /* 0x000fe20000010100 */
[----:B------:R-:W-:Y:S01]  /*14010*/  FSEL R2, R95, RZ, P0 ;  /* 0x000000ff5f027208 */ /* 0x000fe20000000000 */
[--C-:B------:R-:W-:Y:S01]  /*14020*/  FFMA.FTZ R94, R186, c[0x0][0x2d0], -R49.reuse ;  /* 0x0000b400ba5e7a23 */ /* 0x100fe20000010831 */
[----:B------:R-:W-:Y:S01]  /*14030*/  FSETP.NEU.FTZ.AND P0, PT, R61, -INF , PT ;  /* 0xff8000003d00780b */ /* 0x000fe20003f1d000 */
[----:B------:R-:W-:Y:S03]  /*14040*/  FMUL.FTZ R0, R0, c[0x0][0x2d0] ;  /* 0x0000b40000007a20 */ /* 0x000fe60000410000 */
[----:B------:R-:W-:Y:S01]  /*14050*/  FSEL R52, R4, RZ, P0 ;  /* 0x000000ff04347208 */ /* 0x000fe20000000000 */
[----:B------:R2:W3:Y:S04]  /*14060*/  MUFU.EX2 R3, R0 ;  /* 0x0000000000037308 */ /* 0x0004e80000000800 */
[--C-:B------:R-:W-:Y:S02]  /*14070*/  FFMA.FTZ R4, R13, c[0x0][0x2d0], -R52.reuse ;  /* 0x0000b4000d047a23 */ /* 0x100fe40000010834 */
[----:B------:R-:W-:Y:S04]  /*14080*/  FFMA.FTZ R120, R174, c[0x0][0x2d0], -R52 ;  /* 0x0000b400ae787a23 */ /* 0x000fe80000010834 */
[----:B------:R4:W-:Y:S01]  /*14090*/  MUFU.EX2 R162, R4 ;  /* 0x0000000400a27308 */ /* 0x0009e20000000800 */
[----:B--2---:R-:W-:Y:S02]  /*140a0*/  FADD.FTZ R0, -R2, R98 ;  /* 0x0000006202007221 */ /* 0x004fe40000010100 */
[C---:B---3--:R-:W-:Y:S02]  /*140b0*/  FMUL.FTZ R6, R3.reuse, R102 ;  /* 0x0000006603067220 */ /* 0x048fe40000410000 */
[----:B------:R-:W-:Y:S02]  /*140c0*/  FMUL.FTZ R0, R0, c[0x0][0x2d0] ;  /* 0x0000b40000007a20 */ /* 0x000fe40000410000 */
[C---:B------:R-:W-:Y:S03]  /*140d0*/  FMUL.FTZ R43, R3.reuse, R139 ;  /* 0x0000008b032b7220 */ /* 0x040fe60000410000 */
[----:B------:R2:W3:Y:S01]  /*140e0*/  MUFU.EX2 R2, R0 ;  /* 0x0000000000027308 */ /* 0x0004e20000000800 */
[----:B------:R-:W-:Y:S02]  /*140f0*/  FMUL.FTZ R7, R3, R103 ;  /* 0x0000006703077220 */ /* 0x000fe40000410000 */
[----:B----4-:R-:W-:Y:S02]  /*14100*/  FFMA.FTZ R4, R15, c[0x0][0x2d0], -R52 ;  /* 0x0000b4000f047a23 */ /* 0x010fe40000010834 */
[----:B------:R-:W-:Y:S02]  /*14110*/  FFMA.FTZ R103, R222, c[0x0][0x2d0], -R48 ;  /* 0x0000b400de677a23 */ /* 0x000fe40000010830 */
[----:B------:R-:W-:Y:S02]  /*14120*/  FFMA.FTZ R102, R83, c[0x0][0x2d0], -R52 ;  /* 0x0000b40053667a23 */ /* 0x000fe40000010834 */
[C---:B------:R-:W-:Y:S01]  /*14130*/  FMUL.FTZ R18, R3.reuse, R114 ;  /* 0x0000007203127220 */ /* 0x040fe20000410000 */
[----:B------:R4:W-:Y:S01]  /*14140*/  MUFU.EX2 R241, R4 ;  /* 0x0000000400f17308 */ /* 0x0009e20000000800 */
[C---:B------:R-:W-:Y:S02]  /*14150*/  FMUL.FTZ R19, R3.reuse, R115 ;  /* 0x0000007303137220 */ /* 0x040fe40000410000 */
[C---:B------:R-:W-:Y:S02]  /*14160*/  FMUL.FTZ R86, R3.reuse, R86 ;  /* 0x0000005603567220 */ /* 0x040fe40000410000 */
[----:B------:R-:W-:Y:S02]  /*14170*/  FMUL.FTZ R87, R3, R87 ;  /* 0x0000005703577220 */ /* 0x000fe40000410000 */
[--C-:B------:R-:W-:Y:S02]  /*14180*/  FFMA.FTZ R115, R51, c[0x0][0x2d0], -R32.reuse ;  /* 0x0000b40033737a23 */ /* 0x100fe40000010820 */
[--C-:B------:R-:W-:Y:S01]  /*14190*/  FFMA.FTZ R114, R38, c[0x0][0x2d0], -R32.reuse ;  /* 0x0000b40026727a23 */ /* 0x100fe20000010820 */
[----:B------:R-:W-:Y:S01]  /*141a0*/  MUFU.EX2 R174, R103 ;  /* 0x0000006700ae7308 */ /* 0x000fe20000000800 */
[----:B------:R-:W-:Y:S02]  /*141b0*/  FMUL.FTZ R27, R3, R123 ;  /* 0x0000007b031b7220 */ /* 0x000fe40000410000 */
[----:B------:R-:W-:Y:S02]  /*141c0*/  FFMA.FTZ R123, R37, c[0x0][0x2d0], -R32 ;  /* 0x0000b400257b7a23 */ /* 0x000fe40000010820 */
[--C-:B--2---:R-:W-:Y:S02]  /*141d0*/  FFMA.FTZ R0, R10, c[0x0][0x2d0], -R52.reuse ;  /* 0x0000b4000a007a23 */ /* 0x104fe40000010834 */
[C---:B---3--:R-:W-:Y:S02]  /*141e0*/  FMUL.FTZ R8, R2.reuse, R104 ;  /* 0x0000006802087220 */ /* 0x048fe40000410000 */
[--C-:B------:R-:W-:Y:S01]  /*141f0*/  FFMA.FTZ R104, R77, c[0x0][0x2d0], -R52.reuse ;  /* 0x0000b4004d687a23 */ /* 0x100fe20000010834 */
[----:B------:R2:W3:Y:S01]  /*14200*/  MUFU.EX2 R161, R0 ;  /* 0x0000000000a17308 */ /* 0x0004e20000000800 */
[C---:B------:R-:W-:Y:S02]  /*14210*/  FMUL.FTZ R9, R2.reuse, R105 ;  /* 0x0000006902097220 */ /* 0x040fe40000410000 */
[----:B------:R-:W-:Y:S02]  /*14220*/  FMUL.FTZ R12, R2, R108 ;  /* 0x0000006c020c7220 */ /* 0x000fe40000410000 */
[----:B----4-:R-:W-:Y:S02]  /*14230*/  FMUL.FTZ R4, R60, R100 ;  /* 0x000000643c047220 */ /* 0x010fe40000410000 */
[--C-:B------:R-:W-:Y:S02]  /*14240*/  FFMA.FTZ R100, R209, c[0x0][0x2d0], -R49.reuse ;  /* 0x0000b400d1647a23 */ /* 0x100fe40000010831 */
[--C-:B------:R-:W-:Y:S01]  /*14250*/  FFMA.FTZ R108, R76, c[0x0][0x2d0], -R52.reuse ;  /* 0x0000b4004c6c7a23 */ /* 0x100fe20000010834 */
[----:B------:R-:W-:Y:S01]  /*14260*/  MUFU.EX2 R169, R115 ;  /* 0x0000007300a97308 */ /* 0x000fe20000000800 */
[----:B------:R-:W-:Y:S01]  /*14270*/  LDSM.16.MT88.4 R76, [R193+0x800] ;  /* 0x00080000c14c783b */ /* 0x000fe20000004200 */
[-C--:B-1----:R-:W-:Y:S05]  /*14280*/  HMMA.16816.F32.BF16 R4, R64, R20.reuse, R4 ;  /* 0x000000144004723c */ /* 0x082fea0000041804 */
[C---:B------:R-:W-:Y:S02]  /*14290*/  FMUL.FTZ R13, R2.reuse, R109 ;  /* 0x0000006d020d7220 */ /* 0x040fe40000410000 */
[C---:B------:R-:W-:Y:S01]  /*142a0*/  FMUL.FTZ R88, R2.reuse, R88 ;  /* 0x0000005802587220 */ /* 0x040fe20000410000 */
[----:B------:R-:W-:Y:S01]  /*142b0*/  MUFU.EX2 R164, R100 ;  /* 0x0000006400a47308 */ /* 0x000fe20000000800 */
[----:B------:R-:W-:Y:S03]  /*142c0*/  FMUL.FTZ R89, R2, R89 ;  /* 0x0000005902597220 */ /* 0x000fe60000410000 */
[----:B--2---:R-:W-:Y:S01]  /*142d0*/  FFMA.FTZ R0, R11, c[0x0][0x2d0], -R52 ;  /* 0x0000b4000b007a23 */ /* 0x004fe20000010834 */
[----:B---3--:R-:W-:Y:S01]  /*142e0*/  F2FP.BF16.PACK_AB R57, R162, R161 ;  /* 0x000000a1a239723e */ /* 0x008fe200000010ff */
[----:B------:R-:W-:Y:S02]  /*142f0*/  FMUL.FTZ R26, R3, R122 ;  /* 0x0000007a031a7220 */ /* 0x000fe40000410000 */
[C---:B------:R-:W-:Y:S02]  /*14300*/  FMUL.FTZ R33, R2.reuse, R129 ;  /* 0x0000008102217220 */ /* 0x040fe40000410000 */
[----:B------:R1:W2:Y:S01]  /*14310*/  MUFU.EX2 R235, R0 ;  /* 0x0000000000eb7308 */ /* 0x0002a20000000800 */
[----:B------:R-:W-:Y:S02]  /*14320*/  FMUL.FTZ R37, R2, R133 ;  /* 0x0000008502257220 */ /* 0x000fe40000410000 */
[----:B------:R-:W-:Y:S02]  /*14330*/  FFMA.FTZ R105, R215, c[0x0][0x2d0], -R48 ;  /* 0x0000b400d7697a23 */ /* 0x000fe40000010830 */
[--C-:B------:R-:W-:Y:S02]  /*14340*/  FFMA.FTZ R122, R184, c[0x0][0x2d0], -R49.reuse ;  /* 0x0000b400b87a7a23 */ /* 0x100fe40000010831 */
[----:B------:R-:W-:Y:S02]  /*14350*/  FFMA.FTZ R98, R187, c[0x0][0x2d0], -R49 ;  /* 0x0000b400bb627a23 */ /* 0x000fe40000010831 */
[--C-:B------:R-:W-:Y:S01]  /*14360*/  FFMA.FTZ R109, R73, c[0x0][0x2d0], -R52.reuse ;  /* 0x0000b400496d7a23 */ /* 0x100fe20000010834 */
[----:B------:R-:W-:Y:S01]  /*14370*/  MUFU.EX2 R215, R50 ;  /* 0x0000003200d77308 */ /* 0x000fe20000000800 */
[----:B------:R-:W-:Y:S09]  /*14380*/  FFMA.FTZ R129, R75, c[0x0][0x2d0], -R52 ;  /* 0x0000b4004b817a23 */ /* 0x000ff20000010834 */
[----:B------:R-:W-:Y:S01]  /*14390*/  MUFU.EX2 R167, R98 ;  /* 0x0000006200a77308 */ /* 0x000fe20000000800 */
[----:B-1----:R-:W-:Y:S02]  /*143a0*/  FSEL R0, R61, RZ, P0 ;  /* 0x000000ff3d007208 */ /* 0x002fe40000000000 */
[----:B--2---:R-:W-:Y:S03]  /*143b0*/  F2FP.BF16.PACK_AB R59, R241, R235 ;  /* 0x000000ebf13b723e */ /* 0x004fe600000010ff */
[----:B------:R-:W-:Y:S04]  /*143c0*/  FADD.FTZ R0, -R0, R99 ;  /* 0x0000006300007221 */ /* 0x000fe80000010100 */
[----:B------:R-:W-:Y:S01]  /*143d0*/  MUFU.EX2 R98, R122 ;  /* 0x0000007a00627308 */ /* 0x000fe20000000800 */
[--C-:B------:R-:W-:Y:S02]  /*143e0*/  FFMA.FTZ R99, R208, c[0x0][0x2d0], -R49.reuse ;  /* 0x0000b400d0637a23 */ /* 0x100fe40000010831 */
[----:B------:R-:W-:Y:S07]  /*143f0*/  FMUL.FTZ R0, R0, c[0x0][0x2d0] ;  /* 0x0000b40000007a20 */ /* 0x000fee0000410000 */
[----:B------:R-:W1:Y:S10]  /*14400*/  MUFU.EX2 R0, R0 ;  /* 0x0000000000007308 */ /* 0x000e740000000800 */
[----:B------:R-:W-:Y:S01]  /*14410*/  MUFU.EX2 R133, R63 ;  /* 0x0000003f00857308 */ /* 0x000fe20000000800 */
[C---:B-1----:R-:W-:Y:S02]  /*14420*/  FMUL.FTZ R10, R0.reuse, R106 ;  /* 0x0000006a000a7220 */ /* 0x042fe40000410000 */
[C---:B------:R-:W-:Y:S02]  /*14430*/  FMUL.FTZ R11, R0.reuse, R107 ;  /* 0x0000006b000b7220 */ /* 0x040fe40000410000 */
[C---:B------:R-:W-:Y:S05]  /*14440*/  FMUL.FTZ R50, R0.reuse, R146 ;  /* 0x0000009200327220 */ /* 0x040fea0000410000 */
[----:B------:R-:W-:Y:S01]  /*14450*/  MUFU.EX2 R146, R101 ;  /* 0x0000006500927308 */ /* 0x000fe20000000800 */
[C---:B------:R-:W-:Y:S01]  /*14460*/  FMUL.FTZ R14, R0.reuse, R110 ;  /* 0x0000006e000e7220 */ /* 0x040fe20000410000 */
[C---:B------:R-:W-:Y:S04]  /*14470*/  HMMA.16816.F32.BF16 R8, R56.reuse, R20, R8 ;  /* 0x000000143808723c */ /* 0x040fe80000041808 */
[----:B------:R-:W-:Y:S02]  /*14480*/  FMUL.FTZ R15, R0, R111 ;  /* 0x0000006f000f7220 */ /* 0x000fe40000410000 */
[--C-:B------:R-:W-:Y:S02]  /*14490*/  FFMA.FTZ R111, R54, c[0x0][0x2d0], -R32.reuse ;  /* 0x0000b400366f7a23 */ /* 0x100fe40000010820 */
[----:B------:R-:W-:Y:S02]  /*144a0*/  FFMA.FTZ R20, R163, c[0x0][0x2d0], -R32 ;  /* 0x0000b400a3147a23 */ /* 0x000fe40000010820 */
[----:B------:R-:W2:Y:S01]  /*144b0*/  LDL.LU R163, [R1] ;  /* 0x0000000001a37983 */ /* 0x000ea20000300800 */
[-C--:B------:R-:W-:Y:S01]  /*144c0*/  HMMA.16816.F32.BF16 R12, R56, R22.reuse, R12 ;  /* 0x00000016380c723c */ /* 0x080fe2000004180c */
[----:B------:R1:W-:Y:S02]  /*144d0*/  MUFU.EX2 R233, R20 ;  /* 0x0000001400e97308 */ /* 0x0003e40000000800 */
[----:B------:R-:W-:Y:S02]  /*144e0*/  FMUL.FTZ R21, R2, R117 ;  /* 0x0000007502157220 */ /* 0x000fe40000410000 */
[----:B------:R-:W-:Y:S02]  /*144f0*/  FFMA.FTZ R117, R72, c[0x0][0x2d0], -R52 ;  /* 0x0000b40048757a23 */ /* 0x000fe40000010834 */
[----:B------:R-:W-:Y:S01]  /*14500*/  FFMA.FTZ R110, R53, c[0x0][0x2d0], -R32 ;  /* 0x0000b400356e7a23 */ /* 0x000fe20000010820 */
[C---:B------:R-:W-:Y:S04]  /*14510*/  HMMA.16816.F32.BF16 R16, R64.reuse, R22, R16 ;  /* 0x000000164010723c */ /* 0x040fe80000041810 */
[--C-:B------:R-:W-:Y:S02]  /*14520*/  FFMA.FTZ R53, R158, c[0x0][0x2d0], -R52.reuse ;  /* 0x0000b4009e357a23 */ /* 0x100fe40000010834 */
[----:B------:R-:W-:Y:S01]  /*14530*/  MUFU.EX2 R158, R121 ;  /* 0x00000079009e7308 */ /* 0x000fe20000000800 */
[C---:B------:R-:W-:Y:S01]  /*14540*/  FMUL.FTZ R90, R0.reuse, R90 ;  /* 0x0000005a005a7220 */ /* 0x040fe20000410000 */
[-C--:B------:R-:W-:Y:S04]  /*14550*/  HMMA.16816.F32.BF16 R84, R64, R28.reuse, R84 ;  /* 0x0000001c4054723c */ /* 0x080fe80000041854 */
[C---:B------:R-:W-:Y:S02]  /*14560*/  FMUL.FTZ R91, R0.reuse, R91 ;  /* 0x0000005b005b7220 */ /* 0x040fe40000410000 */
[----:B------:R-:W-:Y:S02]  /*14570*/  FMUL.FTZ R22, R0, R118 ;  /* 0x0000007600167220 */ /* 0x000fe40000410000 */
[----:B------:R-:W-:Y:S02]  /*14580*/  FFMA.FTZ R118, R175, c[0x0][0x2d0], -R52 ;  /* 0x0000b400af767a23 */ /* 0x000fe40000010834 */
[----:B------:R-:W-:Y:S01]  /*14590*/  MUFU.EX2 R175, R112 ;  /* 0x0000007000af7308 */ /* 0x000fe20000000800 */
[C---:B------:R-:W-:Y:S04]  /*145a0*/  HMMA.16816.F32.BF16 R88, R56.reuse, R28, R88 ;  /* 0x0000001c3858723c */ /* 0x040fe80000041858 */
[--C-:B-1----:R-:W-:Y:S02]  /*145b0*/  FFMA.FTZ R20, R166, c[0x0][0x2d0], -R32.reuse ;  /* 0x0000b400a6147a23 */ /* 0x102fe40000010820 */
[----:B------:R-:W-:Y:S02]  /*145c0*/  FMUL.FTZ R23, R0, R119 ;  /* 0x0000007700177220 */ /* 0x000fe40000410000 */
[--C-:B------:R-:W-:Y:S01]  /*145d0*/  FFMA.FTZ R28, R172, c[0x0][0x2d0], -R32.reuse ;  /* 0x0000b400ac1c7a23 */ /* 0x100fe20000010820 */
[----:B------:R1:W-:Y:S03]  /*145e0*/  MUFU.EX2 R252, R20 ;  /* 0x0000001400fc7308 */ /* 0x0003e60000000800 */
[----:B------:R-:W-:Y:S02]  /*145f0*/  FFMA.FTZ R29, R171, c[0x0][0x2d0], -R32 ;  /* 0x0000b400ab1d7a23 */ /* 0x000fe40000010820 */
[--C-:B------:R-:W-:Y:S02]  /*14600*/  FFMA.FTZ R32, R34, c[0x0][0x2d0], -R49.reuse ;  /* 0x0000b40022207a23 */ /* 0x100fe40000010831 */
[----:B------:R-:W-:Y:S02]  /*14610*/  FMUL.FTZ R34, R0, R130 ;  /* 0x0000008200227220 */ /* 0x000fe40000410000 */
[--C-:B------:R-:W-:Y:S01]  /*14620*/  FFMA.FTZ R107, R214, c[0x0][0x2d0], -R48.reuse ;  /* 0x0000b400d66b7a23 */ /* 0x100fe20000010830 */
[----:B------:R3:W-:Y:S01]  /*14630*/  MUFU.EX2 R245, R28 ;  /* 0x0000001c00f57308 */ /* 0x0007e20000000800 */
[C---:B------:R-:W-:Y:S02]  /*14640*/  FMUL.FTZ R38, R0.reuse, R134 ;  /* 0x0000008600267220 */ /* 0x040fe40000410000 */
[----:B------:R-:W-:Y:S02]  /*14650*/  FMUL.FTZ R39, R0, R135 ;  /* 0x0000008700277220 */ /* 0x000fe40000410000 */
[----:B------:R-:W-:Y:S02]  /*14660*/  FFMA.FTZ R106, R218, c[0x0][0x2d0], -R48 ;  /* 0x0000b400da6a7a23 */ /* 0x000fe40000010830 */
[--C-:B------:R-:W-:Y:S02]  /*14670*/  FFMA.FTZ R54, R157, c[0x0][0x2d0], -R52.reuse ;  /* 0x0000b4009d367a23 */ /* 0x100fe40000010834 */
[--C-:B------:R-:W-:Y:S01]  /*14680*/  FFMA.FTZ R130, R181, c[0x0][0x2d0], -R49.reuse ;  /* 0x0000b400b5827a23 */ /* 0x100fe20000010831 */
[----:B------:R4:W5:Y:S01]  /*14690*/  MUFU.EX2 R41, R29 ;  /* 0x0000001d00297308 */ /* 0x0009620000000800 */
[----:B------:R-:W-:Y:S02]  /*146a0*/  FMUL.FTZ R51, R0, R147 ;  /* 0x0000009300337220 */ /* 0x000fe40000410000 */
[----:B------:R-:W-:Y:S02]  /*146b0*/  FFMA.FTZ R119, R178, c[0x0][0x2d0], -R52 ;  /* 0x0000b400b2777a23 */ /* 0x000fe40000010834 */
[--C-:B-1----:R-:W-:Y:S02]  /*146c0*/  FFMA.FTZ R20, R170, c[0x0][0x2d0], -R48.reuse ;  /* 0x0000b400aa147a23 */ /* 0x102fe40000010830 */
[----:B------:R-:W-:Y:S03]  /*146d0*/  FMUL.FTZ R55, R0, R155 ;  /* 0x0000009b00377220 */ /* 0x000fe60000410000 */
[----:B------:R1:W-:Y:S01]  /*146e0*/  MUFU.EX2 R231, R20 ;  /* 0x0000001400e77308 */ /* 0x0003e20000000800 */
[----:B---3--:R-:W-:Y:S09]  /*146f0*/  FFMA.FTZ R28, R180, c[0x0][0x2d0], -R48 ;  /* 0x0000b400b41c7a23 */ /* 0x008ff20000010830 */
[----:B------:R3:W-:Y:S01]  /*14700*/  MUFU.EX2 R243, R28 ;  /* 0x0000001c00f37308 */ /* 0x0007e20000000800 */
[C---:B----4-:R-:W-:Y:S01]  /*14710*/  FMUL.FTZ R29, R60.reuse, R125 ;  /* 0x0000007d3c1d7220 */ /* 0x050fe20000410000 */
[----:B-----5:R-:W-:Y:S01]  /*14720*/  MOV R217, R41 ;  /* 0x0000002900d97202 */ /* 0x020fe20000000f00 */
[----:B------:R-:W-:Y:S02]  /*14730*/  FMUL.FTZ R41, R60, R137 ;  /* 0x000000893c297220 */ /* 0x000fe40000410000 */
[----:B------:R-:W-:Y:S05]  /*14740*/  FFMA.FTZ R125, R177, c[0x0][0x2d0], -R52 ;  /* 0x0000b400b17d7a23 */ /* 0x000fea0000010834 */
[----:B------:R4:W-:Y:S01]  /*14750*/  MUFU.EX2 R250, R32 ;  /* 0x0000002000fa7308 */ /* 0x0009e20000000800 */
[C---:B-1----:R-:W-:Y:S02]  /*14760*/  FMUL.FTZ R20, R2.reuse, R116 ;  /* 0x0000007402147220 */ /* 0x042fe40000410000 */
[--C-:B------:R-:W-:Y:S07]  /*14770*/  FFMA.FTZ R116, R71, c[0x0][0x2d0], -R48.reuse ;  /* 0x0000b40047747a23 */ /* 0x100fee0000010830 */
[----:B------:R-:W-:Y:S01]  /*14780*/  MUFU.EX2 R181, R81 ;  /* 0x0000005100b57308 */ /* 0x000fe20000000800 */
[-C--:B------:R-:W-:Y:S03]  /*14790*/  HMMA.16816.F32.BF16 R20, R56, R30.reuse, R20 ;  /* 0x0000001e3814723c */ /* 0x080fe60000041814 */
[----:B---3--:R-:W-:Y:S05]  /*147a0*/  FFMA.FTZ R28, R179, c[0x0][0x2d0], -R48 ;  /* 0x0000b400b31c7a23 */ /* 0x008fea0000010830 */
[C---:B------:R-:W-:Y:S01]  /*147b0*/  HMMA.16816.F32.BF16 R24, R64.reuse, R30, R24 ;  /* 0x0000001e4018723c */ /* 0x040fe20000041818 */
[----:B------:R1:W3:Y:S03]  /*147c0*/  MUFU.EX2 R42, R28 ;  /* 0x0000001c002a7308 */ /* 0x0002e60000000800 */
[----:B----4-:R-:W-:Y:S03]  /*147d0*/  FMUL.FTZ R32, R2, R128 ;  /* 0x0000008002207220 */ /* 0x010fe60000410000 */
[C---:B------:R-:W-:Y:S02]  /*147e0*/  FMUL.FTZ R30, R3.reuse, R126 ;  /* 0x0000007e031e7220 */ /* 0x040fe40000410000 */
[----:B------:R-:W-:Y:S02]  /*147f0*/  FMUL.FTZ R31, R3, R127 ;  /* 0x0000007f031f7220 */ /* 0x000fe40000410000 */
[----:B------:R4:W-:Y:S01]  /*14800*/  MUFU.EX2 R180, R54 ;  /* 0x0000003600b47308 */ /* 0x0009e20000000800 */
[--C-:B------:R-:W-:Y:S02]  /*14810*/  FFMA.FTZ R128, R182, c[0x0][0x2d0], -R49.reuse ;  /* 0x0000b400b6807a23 */ /* 0x100fe40000010831 */
[--C-:B------:R-:W-:Y:S02]  /*14820*/  FFMA.FTZ R126, R183, c[0x0][0x2d0], -R49.reuse ;  /* 0x0000b400b77e7a23 */ /* 0x100fe40000010831 */
[--C-:B------:R-:W-:Y:S05]  /*14830*/  FFMA.FTZ R127, R176, c[0x0][0x2d0], -R52.reuse ;  /* 0x0000b400b07f7a23 */ /* 0x100fea0000010834 */
[----:B------:R5:W-:Y:S01]  /*14840*/  MUFU.EX2 R182, R53 ;  /* 0x0000003500b67308 */ /* 0x000be20000000800 */
[--C-:B-1----:R-:W-:Y:S02]  /*14850*/  FFMA.FTZ R28, R36, c[0x0][0x2d0], -R49.reuse ;  /* 0x0000b400241c7a23 */ /* 0x102fe40000010831 */
[--C-:B------:R-:W-:Y:S07]  /*14860*/  FFMA.FTZ R36, R68, c[0x0][0x2d0], -R49.reuse ;  /* 0x0000b40044247a23 */ /* 0x100fee0000010831 */
[----:B------:R1:W-:Y:S01]  /*14870*/  MUFU.EX2 R234, R28 ;  /* 0x0000001c00ea7308 */ /* 0x0003e20000000800 */
[----:B----4-:R-:W-:Y:S09]  /*14880*/  FMUL.FTZ R54, R0, R154 ;  /* 0x0000009a00367220 */ /* 0x010ff20000410000 */
[----:B------:R-:W-:Y:S01]  /*14890*/  MUFU.EX2 R183, R82 ;  /* 0x0000005200b77308 */ /* 0x000fe20000000800 */
[----:B-----5:R-:W-:Y:S09]  /*148a0*/  FMUL.FTZ R53, R2, R153 ;  /* 0x0000009902357220 */ /* 0x020ff20000410000 */
[----:B------:R4:W-:Y:S01]  /*148b0*/  MUFU.EX2 R178, R80 ;  /* 0x0000005000b27308 */ /* 0x0009e20000000800 */
[----:B-1----:R-:W-:Y:S02]  /*148c0*/  FFMA.FTZ R28, R35, c[0x0][0x2d0], -R49 ;  /* 0x0000b400231c7a23 */ /* 0x002fe40000010831 */
[----:B------:R-:W-:Y:S02]  /*148d0*/  FMUL.FTZ R35, R0, R131 ;  /* 0x0000008300237220 */ /* 0x000fe40000410000 */
[----:B------:R-:W-:Y:S05]  /*148e0*/  FMUL.FTZ R49, R2, R145 ;  /* 0x0000009102317220 */ /* 0x000fea0000410000 */
[----:B------:R1:W5:Y:S01]  /*148f0*/  MUFU.EX2 R239, R28 ;  /* 0x0000001c00ef7308 */ /* 0x0003620000000800 */
[----:B------:R-:W-:Y:S02]  /*14900*/  FFMA.FTZ R131, R74, c[0x0][0x2d0], -R52 ;  /* 0x0000b4004a837a23 */ /* 0x000fe40000010834 */
[----:B------:R-:W-:Y:S07]  /*14910*/  LDSM.16.MT88.4 R72, [R189+0x800] ;  /* 0x00080000bd48783b */ /* 0x000fee0000004200 */
[----:B------:R-:W-:Y:S01]  /*14920*/  MUFU.EX2 R179, R62 ;  /* 0x0000003e00b37308 */ /* 0x000fe20000000800 */
[----:B----4-:R-:W-:Y:S09]  /*14930*/  LDSM.16.MT88.4 R80, [R190+0x800] ;  /* 0x00080000be50783b */ /* 0x010ff20000004200 */
[----:B------:R-:W-:Y:S01]  /*14940*/  MUFU.EX2 R171, R114 ;  /* 0x0000007200ab7308 */ /* 0x000fe20000000800 */
[----:B-1----:R-:W-:Y:S02]  /*14950*/  FMUL.FTZ R28, R60, R124 ;  /* 0x0000007c3c1c7220 */ /* 0x002fe40000410000 */
[--C-:B------:R-:W-:Y:S02]  /*14960*/  FFMA.FTZ R124, R69, c[0x0][0x2d0], -R48.reuse ;  /* 0x0000b400457c7a23 */ /* 0x100fe40000010830 */
[----:B------:R-:W1:Y:S05]  /*14970*/  LDSM.16.MT88.4 R68, [R192] ;  /* 0x00000000c044783b */ /* 0x000e6a0000004200 */
[----:B------:R-:W-:Y:S01]  /*14980*/  MUFU.EX2 R166, R156 ;  /* 0x0000009c00a67308 */ /* 0x000fe20000000800 */
[-C--:B------:R-:W-:Y:S08]  /*14990*/  HMMA.16816.F32.BF16 R28, R64, R44.reuse, R28 ;  /* 0x0000002c401c723c */ /* 0x080ff0000004181c */
[C---:B------:R-:W-:Y:S01]  /*149a0*/  HMMA.16816.F32.BF16 R32, R56.reuse, R44, R32 ;  /* 0x0000002c3820723c */ /* 0x040fe20000041820 */
[----:B------:R-:W-:Y:S06]  /*149b0*/  MUFU.EX2 R156, R120 ;  /* 0x00000078009c7308 */ /* 0x000fec0000000800 */
[--C-:B------:R-:W-:Y:S01]  /*149c0*/  FFMA.FTZ R44, R219, c[0x0][0x2d0], -R48.reuse ;  /* 0x0000b400db2c7a23 */ /* 0x100fe20000010830 */
[----:B---3--:R-:W-:Y:S01]  /*149d0*/  MOV R219, R42 ;  /* 0x0000002a00db7202 */ /* 0x008fe20000000f00 */
[----:B------:R-:W-:Y:S02]  /*149e0*/  FFMA.FTZ R45, R220, c[0x0][0x2d0], -R48 ;  /* 0x0000b400dc2d7a23 */ /* 0x000fe40000010830 */
[----:B------:R3:W-:Y:S01]  /*149f0*/  MUFU.EX2 R186, R44 ;  /* 0x0000002c00ba7308 */ /* 0x0007e20000000800 */
[--C-:B------:R-:W-:Y:S02]  /*14a00*/  FFMA.FTZ R48, R159, c[0x0][0x2d0], -R52.reuse ;  /* 0x0000b4009f307a23 */ /* 0x100fe40000010834 */
[----:B------:R-:W-:Y:S02]  /*14a10*/  FMUL.FTZ R42, R3, R138 ;  /* 0x0000008a032a7220 */ /* 0x000fe40000410000 */
[----:B------:R-:W-:Y:S05]  /*14a20*/  LDSM.16.MT88.4 R136, [R190+0x2000] ;  /* 0x00200000be88783b */ /* 0x000fea0000004200 */
[----:B------:R4:W-:Y:S10]  /*14a30*/  MUFU.EX2 R220, R36 ;  /* 0x0000002400dc7308 */ /* 0x0009f40000000800 */
[----:B------:R1:W-:Y:S01]  /*14a40*/  MUFU.EX2 R214, R45 ;  /* 0x0000002d00d67308 */ /* 0x0003e20000000800 */
[----:B---3--:R-:W-:Y:S02]  /*14a50*/  FFMA.FTZ R44, R173, c[0x0][0x2d0], -R52 ;  /* 0x0000b400ad2c7a23 */ /* 0x008fe40000010834 */
[C---:B------:R-:W-:Y:S07]  /*14a60*/  FMUL.FTZ R52, R2.reuse, R152 ;  /* 0x0000009802347220 */ /* 0x040fee0000410000 */
[----:B------:R3:W-:Y:S01]  /*14a70*/  MUFU.EX2 R134, R44 ;  /* 0x0000002c00867308 */ /* 0x0007e20000000800 */
[----:B----4-:R-:W-:Y:S09]  /*14a80*/  FMUL.FTZ R36, R2, R132 ;  /* 0x0000008402247220 */ /* 0x010ff20000410000 */
[----:B------:R4:W2:Y:S01]  /*14a90*/  MUFU.EX2 R135, R48 ;  /* 0x0000003000877308 */ /* 0x0008a20000000800 */
[-C--:B------:R-:W-:Y:S03]  /*14aa0*/  HMMA.16816.F32.BF16 R36, R56, R46.reuse, R36 ;  /* 0x0000002e3824723c */ /* 0x080fe60000041824 */
[C---:B-1----:R-:W-:Y:S05]  /*14ab0*/  FMUL.FTZ R45, R60.reuse, R141 ;  /* 0x0000008d3c2d7220 */ /* 0x042fea0000410000 */
[C---:B------:R-:W-:Y:S01]  /*14ac0*/  HMMA.16816.F32.BF16 R40, R64.reuse, R46, R40 ;  /* 0x0000002e4028723c */ /* 0x040fe20000041828 */
[----:B------:R1:W-:Y:S03]  /*14ad0*/  MUFU.EX2 R132, R102 ;  /* 0x0000006600847308 */ /* 0x0003e60000000800 */
[----:B---3--:R-:W-:Y:S03]  /*14ae0*/  FMUL.FTZ R44, R60, R140 ;  /* 0x0000008c3c2c7220 */ /* 0x008fe60000410000 */
[C---:B------:R-:W-:Y:S02]  /*14af0*/  FMUL.FTZ R46, R3.reuse, R142 ;  /* 0x0000008e032e7220 */ /* 0x040fe40000410000 */
[----:B------:R-:W-:Y:S02]  /*14b00*/  FMUL.FTZ R47, R3, R143 ;  /* 0x0000008f032f7220 */ /* 0x000fe40000410000 */
[----:B------:R-:W-:Y:S01]  /*14b10*/  MUFU.EX2 R141, R108 ;  /* 0x0000006c008d7308 */ /* 0x000fe20000000800 */
[C---:B----4-:R-:W-:Y:S04]  /*14b20*/  FMUL.FTZ R48, R2.reuse, R144 ;  /* 0x0000009002307220 */ /* 0x050fe80000410000 */
[-C--:B------:R-:W-:Y:S03]  /*14b30*/  HMMA.16816.F32.BF16 R44, R64, R68.reuse, R44 ;  /* 0x00000044402c723c */ /* 0x080fe6000004182c */
[----:B------:R-:W-:Y:S02]  /*14b40*/  FFMA.FTZ R2, R2, R251, R226 ;  /* 0x000000fb02027223 */ /* 0x000fe400000100e2 */
[----:B------:R-:W-:Y:S02]  /*14b50*/  MUFU.EX2 R140, R109 ;  /* 0x0000006d008c7308 */ /* 0x000fe40000000800 */
[----:B------:R-:W-:Y:S01]  /*14b60*/  FADD.FTZ R2, R227, R2 ;  /* 0x00000002e3027221 */ /* 0x000fe20000010000 */
[C---:B------:R-:W-:Y:S01]  /*14b70*/  HMMA.16816.F32.BF16 R48, R56.reuse, R68, R48 ;  /* 0x000000443830723c */ /* 0x040fe20000041830 */
[----:B-1----:R-:W-:Y:S03]  /*14b80*/  LDSM.16.MT88.4 R100, [R190+0x1000] ;  /* 0x00100000be64783b */ /* 0x002fe60000004200 */
[----:B------:R-:W-:Y:S03]  /*14b90*/  FADD.FTZ R2, R242, R2 ;  /* 0x00000002f2027221 */ /* 0x000fe60000010000 */
[----:B-----5:R-:W-:Y:S01]  /*14ba0*/  F2FP.BF16.PACK_AB R68, R239, R234 ;  /* 0x000000eaef44723e */ /* 0x020fe200000010ff */
[-C--:B------:R-:W-:Y:S01]  /*14bb0*/  HMMA.16816.F32.BF16 R52, R56, R70.reuse, R52 ;  /* 0x000000463834723c */ /* 0x080fe20000041834 */
[----:B------:R1:W-:Y:S03]  /*14bc0*/  MUFU.EX2 R143, R92 ;  /* 0x0000005c008f7308 */ /* 0x0003e60000000800 */
[----:B--2---:R-:W-:Y:S01]  /*14bd0*/  F2FP.BF16.PACK_AB R69, R135, R134 ;  /* 0x000000868745723e */ /* 0x004fe200000010ff */
[----:B------:R-:W-:Y:S02]  /*14be0*/  FFMA.FTZ R0, R0, R163, R161 ;  /* 0x000000a300007223 */ /* 0x000fe400000100a1 */
[C---:B------:R-:W-:Y:S02]  /*14bf0*/  FMUL.FTZ R56, R60.reuse, R148 ;  /* 0x000000943c387220 */ /* 0x040fe40000410000 */
[----:B------:R-:W-:Y:S02]  /*14c00*/  FMUL.FTZ R57, R60, R149 ;  /* 0x000000953c397220 */ /* 0x000fe40000410000 */
[----:B------:R-:W-:Y:S01]  /*14c10*/  MUFU.EX2 R142, R104 ;  /* 0x00000068008e7308 */ /* 0x000fe20000000800 */
[C---:B------:R-:W-:Y:S02]  /*14c20*/  FMUL.FTZ R58, R3.reuse, R150 ;  /* 0x00000096033a7220 */ /* 0x040fe40000410000 */
[----:B------:R-:W-:Y:S02]  /*14c30*/  FMUL.FTZ R59, R3, R151 ;  /* 0x00000097033b7220 */ /* 0x000fe40000410000 */
[----:B------:R-:W-:Y:S02]  /*14c40*/  FADD.FTZ R0, R162, R0 ;  /* 0x00000000a2007221 */ /* 0x000fe40000010000 */
[----:B------:R-:W-:Y:S02]  /*14c50*/  FFMA.FTZ R60, R60, R238, R225 ;  /* 0x000000ee3c3c7223 */ /* 0x000fe400000100e1 */
[----:B------:R-:W-:Y:S01]  /*14c60*/  FADD.FTZ R0, R235, R0 ;  /* 0x00000000eb007221 */ /* 0x000fe20000010000 */
[----:B------:R-:W-:Y:S01]  /*14c70*/  HMMA.16816.F32.BF16 R56, R64, R70, R56 ;  /* 0x000000464038723c */ /* 0x000fe20000041838 */
[----:B------:R2:W-:Y:S03]  /*14c80*/  MUFU.EX2 R163, R113 ;  /* 0x0000007100a37308 */ /* 0x0005e60000000800 */
[----:B------:R-:W-:Y:S02]  /*14c90*/  FADD.FTZ R63, R241, R0 ;  /* 0x00000000f13f7221 */ /* 0x000fe40000010000 */
[----:B-1----:R-:W-:Y:S01]  /*14ca0*/  FADD.FTZ R92, R244, R2 ;  /* 0x00000002f45c7221 */ /* 0x002fe20000010000 */
[----:B------:R-:W-:Y:S01]  /*14cb0*/  F2FP.BF16.PACK_AB R64, R252, R233 ;  /* 0x000000e9fc40723e */ /* 0x000fe200000010ff */
[----:B------:R-:W-:Y:S01]  /*14cc0*/  FADD.FTZ R60, R229, R60 ;  /* 0x0000003ce53c7221 */ /* 0x000fe20000010000 */
[----:B------:R-:W-:Y:S02]  /*14cd0*/  F2FP.BF16.PACK_AB R65, R246, R231 ;  /* 0x000000e7f641723e */ /* 0x000fe400000010ff */
[----:B------:R1:W-:Y:S01]  /*14ce0*/  MUFU.EX2 R161, R123 ;  /* 0x0000007b00a17308 */ /* 0x0003e20000000800 */
[----:B------:R-:W-:Y:S01]  /*14cf0*/  F2FP.BF16.PACK_AB R66, R217, R245 ;  /* 0x000000f5d942723e */ /* 0x000fe200000010ff */
[----:B------:R-:W-:Y:S01]  /*14d00*/  FADD.FTZ R0, R234, R92 ;  /* 0x0000005cea007221 */ /* 0x000fe20000010000 */
[----:B------:R-:W-:Y:S01]  /*14d10*/  F2FP.BF16.PACK_AB R67, R219, R243 ;  /* 0x000000f3db43723e */ /* 0x000fe200000010ff */
[----:B------:R-:W-:Y:S01]  /*14d20*/  FADD.FTZ R60, R232, R60 ;  /* 0x0000003ce83c7221 */ /* 0x000fe20000010000 */
[----:B------:R-:W-:Y:S01]  /*14d30*/  F2FP.BF16.PACK_AB R70, R220, R250 ;  /* 0x000000fadc46723e */ /* 0x000fe200000010ff */
[----:B------:R-:W-:Y:S01]  /*14d40*/  FFMA.FTZ R3, R3, R240, R223 ;  /* 0x000000f003037223 */ /* 0x000fe200000100df */
[----:B------:R-:W-:Y:S01]  /*14d50*/  F2FP.BF16.PACK_AB R71, R180, R182 ;  /* 0x000000b6b447723e */ /* 0x000fe200000010ff */
[----:B------:R-:W-:Y:S02]  /*14d60*/  FADD.FTZ R60, R249, R60 ;  /* 0x0000003cf93c7221 */ /* 0x000fe40000010000 */
[-C--:B------:R-:W-:Y:S01]  /*14d70*/  HMMA.16816.F32.BF16 R4, R64, R72.reuse, R4 ;  /* 0x000000484004723c */ /* 0x080fe20000041804 */
[----:B------:R-:W-:Y:S02]  /*14d80*/  MUFU.EX2 R176, R111 ;  /* 0x0000006f00b07308 */ /* 0x000fe40000000800 */
[----:B------:R-:W-:Y:S01]  /*14d90*/  FADD.FTZ R62, R233, R60 ;  /* 0x0000003ce93e7221 */ /* 0x000fe20000010000 */
[----:B--2---:R-:W-:Y:S01]  /*14da0*/  LDSM.16.MT88.4 R112, [R189+0x2000] ;  /* 0x00200000bd70783b */ /* 0x004fe20000004200 */
[----:B------:R-:W-:Y:S02]  /*14db0*/  FADD.FTZ R60, R134, R63 ;  /* 0x0000003f863c7221 */ /* 0x000fe40000010000 */
[----:B------:R-:W-:Y:S01]  /*14dc0*/  FADD.FTZ R3, R228, R3 ;  /* 0x00000003e4037221 */ /* 0x000fe20000010000 */
[C---:B------:R-:W-:Y:S03]  /*14dd0*/  HMMA.16816.F32.BF16 R8, R68.reuse, R72, R8 ;  /* 0x000000484408723c */ /* 0x040fe60000041808 */
[----:B------:R-:W2:Y:S01]  /*14de0*/  MUFU.EX2 R177, R110 ;  /* 0x0000006e00b17308 */ /* 0x000ea20000000800 */
[----:B------:R-:W-:Y:S01]  /*14df0*/  FADD.FTZ R3, R230, R3 ;  /* 0x00000003e6037221 */ /* 0x000fe20000010000 */
[----:B-1----:R-:W-:Y:S03]  /*14e00*/  LDSM.16.MT88.4 R120, [R193+0x2000] ;  /* 0x00200000c178783b */ /* 0x002fe60000004200 */
[-C--:B------:R-:W-:Y:S04]  /*14e10*/  HMMA.16816.F32.BF16 R12, R68, R74.reuse, R12 ;  /* 0x0000004a440c723c */ /* 0x080fe8000004180c */
[----:B------:R-:W-:Y:S01]  /*14e20*/  FADD.FTZ R3, R247, R3 ;  /* 0x00000003f7037221 */ /* 0x000fe20000010000 */
[----:B------:R-:W-:Y:S03]  /*14e30*/  MUFU.EX2 R165, R107 ;  /* 0x0000006b00a57308 */ /* 0x000fe60000000800 */
[C---:B------:R-:W-:Y:S01]  /*14e40*/  HMMA.16816.F32.BF16 R16, R64.reuse, R74, R16 ;  /* 0x0000004a4010723c */ /* 0x040fe20000041810 */
[----:B------:R-:W1:Y:S03]  /*14e50*/  LDSM.16.MT88.4 R72, [R192+0x800] ;  /* 0x00080000c048783b */ /* 0x000e660000004200 */
[----:B------:R-:W-:Y:S02]  /*14e60*/  FADD.FTZ R2, R231, R3 ;  /* 0x00000003e7027221 */ /* 0x000fe40000010000 */
[----:B------:R-:W-:Y:S01]  /*14e70*/  FADD.FTZ R3, R252, R62 ;  /* 0x0000003efc037221 */ /* 0x000fe20000010000 */
[----:B------:R-:W-:Y:S01]  /*14e80*/  MUFU.EX2 R168, R106 ;  /* 0x0000006a00a87308 */ /* 0x000fe20000000800 */
[-C--:B------:R-:W-:Y:S04]  /*14e90*/  HMMA.16816.F32.BF16 R84, R64, R76.reuse, R84 ;  /* 0x0000004c4054723c */ /* 0x080fe80000041854 */
[----:B--2---:R-:W-:Y:S01]  /*14ea0*/  F2FP.BF16.PACK_AB R148, R177, R176 ;  /* 0x000000b0b194723e */ /* 0x004fe200000010ff */
        /* <DEDUP_REMOVED lines=11> */
[----:B------:R-:W2:Y:S03]  /*14f60*/  LDSM.16.MT88.4 R76, [R189+0x1000] ;  /* 0x00100000bd4c783b */ /* 0x000ea60000004200 */
[----:B------:R-:W-:Y:S01]  /*14f70*/  FADD.FTZ R60, R243, R2 ;  /* 0x00000002f33c7221 */ /* 0x000fe20000010000 */
[----:B------:R-:W-:Y:S01]  /*14f80*/  MUFU.EX2 R170, R94 ;  /* 0x0000005e00aa7308 */ /* 0x000fe20000000800 */
[----:B------:R-:W-:Y:S02]  /*14f90*/  FADD.FTZ R2, R250, R62 ;  /* 0x0000003efa027221 */ /* 0x000fe40000010000 */
[-C--:B------:R-:W-:Y:S04]  /*14fa0*/  HMMA.16816.F32.BF16 R28, R64, R80.reuse, R28 ;  /* 0x00000050401c723c */ /* 0x080fe8000004181c */
[----:B------:R-:W-:Y:S03]  /*14fb0*/  FADD.FTZ R2, R220, R2 ;  /* 0x00000002dc027221 */ /* 0x000fe60000010000 */
[----:B------:R-:W3:Y:S01]  /*14fc0*/  MUFU.EX2 R94, R126 ;  /* 0x0000007e005e7308 */ /* 0x000ee20000000800 */
[C---:B------:R-:W-:Y:S08]  /*14fd0*/  HMMA.16816.F32.BF16 R32, R68.reuse, R80, R32 ;  /* 0x000000504420723c */ /* 0x040ff00000041820 */
[-C--:B------:R-:W-:Y:S01]  /*14fe0*/  HMMA.16816.F32.BF16 R36, R68, R82.reuse, R36 ;  /* 0x000000524424723c */ /* 0x080fe20000041824 */
[----:B------:R-:W-:Y:S07]  /*14ff0*/  MUFU.EX2 R172, R93 ;  /* 0x0000005d00ac7308 */ /* 0x000fee0000000800 */
[C---:B------:R-:W-:Y:S01]  /*15000*/  HMMA.16816.F32.BF16 R40, R64.reuse, R82, R40 ;  /* 0x000000524028723c */ /* 0x040fe20000041828 */
[----:B------:R-:W4:Y:S02]  /*15010*/  LDSM.16.MT88.4 R80, [R193+0x1000] ;  /* 0x00100000c150783b */ /* 0x000f240000004200 */
[----:B------:R-:W-:Y:S01]  /*15020*/  MUFU.EX2 R93, R128 ;  /* 0x00000080005d7308 */ /* 0x000fe20000000800 */
[----:B---3--:R-:W-:Y:S04]  /*15030*/  F2FP.BF16.PACK_AB R152, R94, R98 ;  /* 0x000000625e98723e */ /* 0x008fe800000010ff */
[-C--:B-1----:R-:W-:Y:S05]  /*15040*/  HMMA.16816.F32.BF16 R44, R64, R72.reuse, R44 ;  /* 0x00000048402c723c */ /* 0x082fea000004182c */
[----:B------:R-:W-:Y:S03]  /*15050*/  MUFU.EX2 R145, R117 ;  /* 0x0000007500917308 */ /* 0x000fe60000000800 */
[C---:B------:R-:W-:Y:S07]  /*15060*/  HMMA.16816.F32.BF16 R48, R68.reuse, R72, R48 ;  /* 0x000000484430723c */ /* 0x040fee0000041830 */
[----:B------:R-:W-:Y:S01]  /*15070*/  MUFU.EX2 R144, R118 ;  /* 0x0000007600907308 */ /* 0x000fe20000000800 */
[-C--:B------:R-:W-:Y:S07]  /*15080*/  HMMA.16816.F32.BF16 R52, R68, R74.reuse, R52 ;  /* 0x0000004a4434723c */ /* 0x080fee0000041834 */
        /* <DEDUP_REMOVED lines=8> */
[----:B------:R-:W3:Y:S01]  /*15110*/  MUFU.EX2 R162, R116 ;  /* 0x0000007400a27308 */ /* 0x000ee20000000800 */
[----:B------:R-:W-:Y:S02]  /*15120*/  F2FP.BF16.PACK_AB R66, R183, R181 ;  /* 0x000000b5b742723e */ /* 0x000fe400000010ff */
[----:B------:R-:W-:Y:S02]  /*15130*/  F2FP.BF16.PACK_AB R67, R178, R179 ;  /* 0x000000b3b243723e */ /* 0x000fe400000010ff */
[----:B------:R-:W-:Y:S05]  /*15140*/  F2FP.BF16.PACK_AB R71, R140, R141 ;  /* 0x0000008d8c47723e */ /* 0x000fea00000010ff */
[-C--:B--2---:R-:W-:Y:S01]  /*15150*/  HMMA.16816.F32.BF16 R4, R64, R76.reuse, R4 ;  /* 0x0000004c4004723c */ /* 0x084fe20000041804 */
[----:B------:R-:W2:Y:S07]  /*15160*/  MUFU.EX2 R159, R160 ;  /* 0x000000a0009f7308 */ /* 0x000eae0000000800 */
[C---:B------:R-:W-:Y:S03]  /*15170*/  HMMA.16816.F32.BF16 R8, R68.reuse, R76, R8 ;  /* 0x0000004c4408723c */ /* 0x040fe60000041808 */
[----:B------:R-:W5:Y:S01]  /*15180*/  MUFU.EX2 R157, R124 ;  /* 0x0000007c009d7308 */ /* 0x000f620000000800 */
[----:B---3--:R-:W-:Y:S04]  /*15190*/  F2FP.BF16.PACK_AB R149, R162, R163 ;  /* 0x000000a3a295723e */ /* 0x008fe800000010ff */
[-C--:B------:R-:W-:Y:S08]  /*151a0*/  HMMA.16816.F32.BF16 R12, R68, R78.reuse, R12 ;  /* 0x0000004e440c723c */ /* 0x080ff0000004180c */
[C---:B------:R-:W-:Y:S01]  /*151b0*/  HMMA.16816.F32.BF16 R16, R64.reuse, R78, R16 ;  /* 0x0000004e4010723c */ /* 0x040fe20000041810 */
[----:B------:R-:W3:Y:S03]  /*151c0*/  LDSM.16.MT88.4 R76, [R189+0x1800] ;  /* 0x00180000bd4c783b */ /* 0x000ee60000004200 */
[----:B--2---:R-:W-:Y:S04]  /*151d0*/  F2FP.BF16.PACK_AB R150, R159, R161 ;  /* 0x000000a19f96723e */ /* 0x004fe800000010ff */
[-C--:B----4-:R-:W-:Y:S04]  /*151e0*/  HMMA.16816.F32.BF16 R84, R64, R80.reuse, R84 ;  /* 0x000000504054723c */ /* 0x090fe80000041854 */
[----:B-----5:R-:W-:Y:S04]  /*151f0*/  F2FP.BF16.PACK_AB R151, R157, R158 ;  /* 0x0000009e9d97723e */ /* 0x020fe800000010ff */
[C---:B------:R-:W-:Y:S08]  /*15200*/  HMMA.16816.F32.BF16 R88, R68.reuse, R80, R88 ;  /* 0x000000504458723c */ /* 0x040ff00000041858 */
[-C--:B------:R-:W-:Y:S08]  /*15210*/  HMMA.16816.F32.BF16 R20, R68, R82.reuse, R20 ;  /* 0x000000524414723c */ /* 0x080ff00000041814 */
[C---:B------:R-:W-:Y:S01]  /*15220*/  HMMA.16816.F32.BF16 R24, R64.reuse, R82, R24 ;  /* 0x000000524018723c */ /* 0x040fe20000041818 */
[----:B------:R-:W2:Y:S07]  /*15230*/  LDSM.16.MT88.4 R80, [R193+0x1800] ;  /* 0x00180000c150783b */ /* 0x000eae0000004200 */
[-C--:B------:R-:W-:Y:S08]  /*15240*/  HMMA.16816.F32.BF16 R28, R64, R100.reuse, R28 ;  /* 0x00000064401c723c */ /* 0x080ff0000004181c */
[C---:B------:R-:W-:Y:S08]  /*15250*/  HMMA.16816.F32.BF16 R32, R68.reuse, R100, R32 ;  /* 0x000000644420723c */ /* 0x040ff00000041820 */
[-C--:B------:R-:W-:Y:S08]  /*15260*/  HMMA.16816.F32.BF16 R36, R68, R102.reuse, R36 ;  /* 0x000000664424723c */ /* 0x080ff00000041824 */
[C---:B------:R-:W-:Y:S01]  /*15270*/  HMMA.16816.F32.BF16 R40, R64.reuse, R102, R40 ;  /* 0x000000664028723c */ /* 0x040fe20000041828 */
[----:B------:R-:W4:Y:S07]  /*15280*/  LDSM.16.MT88.4 R100, [R190+0x1800] ;  /* 0x00180000be64783b */ /* 0x000f2e0000004200 */
        /* <DEDUP_REMOVED lines=13> */
[-C--:B---3--:R-:W-:Y:S08]  /*15360*/  HMMA.16816.F32.BF16 R4, R64, R76.reuse, R4 ;  /* 0x0000004c4004723c */ /* 0x088ff00000041804 */
[C---:B------:R-:W-:Y:S01]  /*15370*/  HMMA.16816.F32.BF16 R8, R68.reuse, R76, R8 ;  /* 0x0000004c4408723c */ /* 0x040fe20000041808 */
[----:B------:R-:W-:Y:S07]  /*15380*/  MUFU.EX2 R77, R127 ;  /* 0x0000007f004d7308 */ /* 0x000fee0000000800 */
[-C--:B------:R-:W-:Y:S03]  /*15390*/  HMMA.16816.F32.BF16 R12, R68, R78.reuse, R12 ;  /* 0x0000004e440c723c */ /* 0x080fe6000004180c */
[----:B------:R-:W-:Y:S05]  /*153a0*/  MUFU.EX2 R76, R129 ;  /* 0x00000081004c7308 */ /* 0x000fea0000000800 */
[C---:B------:R-:W-:Y:S05]  /*153b0*/  HMMA.16816.F32.BF16 R16, R64.reuse, R78, R16 ;  /* 0x0000004e4010723c */ /* 0x040fea0000041810 */
[----:B------:R-:W3:Y:S03]  /*153c0*/  MUFU.EX2 R79, R130 ;  /* 0x00000082004f7308 */ /* 0x000ee60000000800 */
[-C--:B--2---:R-:W-:Y:S07]  /*153d0*/  HMMA.16816.F32.BF16 R84, R64, R80.reuse, R84 ;  /* 0x000000504054723c */ /* 0x084fee0000041854 */
[----:B------:R-:W2:Y:S01]  /*153e0*/  MUFU.EX2 R78, R125 ;  /* 0x0000007d004e7308 */ /* 0x000ea20000000800 */
[C---:B------:R-:W-:Y:S08]  /*153f0*/  HMMA.16816.F32.BF16 R88, R68.reuse, R80, R88 ;  /* 0x000000504458723c */ /* 0x040ff00000041858 */
[-C--:B------:R-:W-:Y:S04]  /*15400*/  HMMA.16816.F32.BF16 R20, R68, R82.reuse, R20 ;  /* 0x000000524414723c */ /* 0x080fe80000041814 */
[----:B---3--:R-:W-:Y:S04]  /*15410*/  F2FP.BF16.PACK_AB R154, R79, R93 ;  /* 0x0000005d4f9a723e */ /* 0x008fe800000010ff */
[C---:B------:R-:W-:Y:S04]  /*15420*/  HMMA.16816.F32.BF16 R24, R64.reuse, R82, R24 ;  /* 0x000000524018723c */ /* 0x040fe80000041818 */
[----:B--2---:R-:W-:Y:S04]  /*15430*/  F2FP.BF16.PACK_AB R153, R77, R78 ;  /* 0x0000004e4d99723e */ /* 0x004fe800000010ff */
[-C--:B----4-:R-:W-:Y:S08]  /*15440*/  HMMA.16816.F32.BF16 R28, R64, R100.reuse, R28 ;  /* 0x00000064401c723c */ /* 0x090ff0000004181c */
[C---:B------:R-:W-:Y:S08]  /*15450*/  HMMA.16816.F32.BF16 R32, R68.reuse, R100, R32 ;  /* 0x000000644420723c */ /* 0x040ff00000041820 */
[-C--:B------:R-:W-:Y:S08]  /*15460*/  HMMA.16816.F32.BF16 R36, R68, R102.reuse, R36 ;  /* 0x000000664424723c */ /* 0x080ff00000041824 */
[C---:B------:R-:W-:Y:S08]  /*15470*/  HMMA.16816.F32.BF16 R40, R64.reuse, R102, R40 ;  /* 0x000000664028723c */ /* 0x040ff00000041828 */
[-C--:B-1----:R-:W-:Y:S08]  /*15480*/  HMMA.16816.F32.BF16 R44, R64, R72.reuse, R44 ;  /* 0x00000048402c723c */ /* 0x082ff0000004182c */
[C---:B------:R-:W-:Y:S01]  /*15490*/  HMMA.16816.F32.BF16 R48, R68.reuse, R72, R48 ;  /* 0x000000484430723c */ /* 0x040fe20000041830 */
[----:B------:R-:W1:Y:S07]  /*154a0*/  MUFU.EX2 R72, R131 ;  /* 0x0000008300487308 */ /* 0x000e6e0000000800 */
[-C--:B------:R-:W-:Y:S08]  /*154b0*/  HMMA.16816.F32.BF16 R52, R68, R74.reuse, R52 ;  /* 0x0000004a4434723c */ /* 0x080ff00000041834 */
[----:B------:R-:W-:Y:S08]  /*154c0*/  HMMA.16816.F32.BF16 R56, R64, R74, R56 ;  /* 0x0000004a4038723c */ /* 0x000ff00000041838 */
[-C--:B------:R-:W-:Y:S01]  /*154d0*/  HMMA.16816.F32.BF16 R100, R148, R112.reuse, R4 ;  /* 0x000000709464723c */ /* 0x080fe20000041804 */
[----:B------:R-:W2:Y:S04]  /*154e0*/  LDSM.16.MT88.4 R4, [R192+0x2000] ;  /* 0x00200000c004783b */ /* 0x000ea80000004200 */
[----:B-1----:R-:W-:Y:S07]  /*154f0*/  F2FP.BF16.PACK_AB R155, R72, R76 ;  /* 0x0000004c489b723e */ /* 0x002fee00000010ff */
[C---:B------:R-:W-:Y:S07]  /*15500*/  HMMA.16816.F32.BF16 R104, R152.reuse, R112, R8 ;  /* 0x000000709868723c */ /* 0x040fee0000041808 */
[----:B------:R-:W-:Y:S01]  /*15510*/  FADD.FTZ R9, R133, R2 ;  /* 0x0000000285097221 */ /* 0x000fe20000010000 */
[-C--:B------:R-:W-:Y:S01]  /*15520*/  HMMA.16816.F32.BF16 R108, R152, R114.reuse, R12 ;  /* 0x00000072986c723c */ /* 0x080fe2000004180c */
[----:B------:R-:W3:Y:S03]  /*15530*/  LDL R12, [R1+0x4] ;  /* 0x00000400010c7983 */ /* 0x000ee60000100800 */
        /* <DEDUP_REMOVED lines=45> */
[----:B------:R-:W-:Y:S01]  /*15810*/  FADD.FTZ R4, R99, R0 ;  /* 0x0000000063047221 */ /* 0x000fe20000010000 */
[----:B------:R-:W-:Y:S01]  /*15820*/  MOV R99, R61 ;  /* 0x0000003d00637202 */ /* 0x000fe20000000f00 */
[----:B------:R-:W-:Y:S02]  /*15830*/  FADD.FTZ R2, R163, R8 ;  /* 0x00000008a3027221 */ /* 0x000fe40000010000 */
[----:B------:R-:W-:Y:S01]  /*15840*/  FADD.FTZ R0, R98, R5 ;  /* 0x0000000562007221 */ /* 0x000fe20000010000 */
[----:B------:R-:W-:Y:S04]  /*15850*/  HMMA.16816.F32.BF16 R148, R148, R6, R56 ;  /* 0x000000069494723c */ /* 0x000fe80000041838 */
[----:B------:R-:W-:Y:S01]  /*15860*/  FADD.FTZ R4, R78, R4 ;  /* 0x000000044e047221 */ /* 0x000fe20000010000 */
[----:B------:R-:W-:Y:S01]  /*15870*/  MOV R98, R95 ;  /* 0x0000005f00627202 */ /* 0x000fe20000000f00 */
[----:B------:R-:W-:Y:S02]  /*15880*/  FADD.FTZ R5, R162, R2 ;  /* 0x00000002a2057221 */ /* 0x000fe40000010000 */
[----:B------:R-:W-:Y:S01]  /*15890*/  FADD.FTZ R2, R94, R0 ;  /* 0x000000005e027221 */ /* 0x000fe20000010000 */
[----:B------:R-:W-:Y:S03]  /*158a0*/  MOV R94, R96 ;  /* 0x00000060005e7202 */ /* 0x000fe60000000f00 */
[----:B------:R-:W-:Y:S02]  /*158b0*/  FADD.FTZ R0, R77, R4 ;  /* 0x000000044d007221 */ /* 0x000fe40000010000 */
[----:B------:R-:W-:Y:S01]  /*158c0*/  FADD.FTZ R4, R93, R2 ;  /* 0x000000025d047221 */ /* 0x000fe20000010000 */
[----:B------:R-:W-:Y:S01]  /*158d0*/  MOV R93, R97 ;  /* 0x00000061005d7202 */ /* 0x000fe20000000f00 */
[----:B------:R-:W-:Y:S01]  /*158e0*/  FADD.FTZ R2, R76, R0 ;  /* 0x000000004c027221 */ /* 0x000fe20000010000 */
[----:B------:R-:W-:Y:S01]  /*158f0*/  IADD3 R0, R206, -0x1, RZ ;  /* 0xffffffffce007810 */ /* 0x000fe20007ffe0ff */
[----:B------:R-:W-:Y:S02]  /*15900*/  FADD.FTZ R3, R177, R3 ;  /* 0x00000003b1037221 */ /* 0x000fe40000010000 */
[----:B------:R-:W-:Y:S02]  /*15910*/  FADD.FTZ R2, R72, R2 ;  /* 0x0000000248027221 */ /* 0x000fe40000010000 */
[----:B------:R-:W-:Y:S02]  /*15920*/  FADD.FTZ R3, R161, R3 ;  /* 0x00000003a1037221 */ /* 0x000fe40000010000 */
[----:B------:R-:W-:Y:S01]  /*15930*/  FADD.FTZ R5, R158, R5 ;  /* 0x000000059e057221 */ /* 0x000fe20000010000 */
[----:B------:R1:W-:Y:S01]  /*15940*/  STL [R1], R2 ;  /* 0x0000000201007387 */ /* 0x0003e20000100800 */
[----:B------:R-:W-:Y:S02]  /*15950*/  FADD.FTZ R238, R159, R3 ;  /* 0x000000039fee7221 */ /* 0x000fe40000010000 */
[----:B------:R-:W-:Y:S02]  /*15960*/  FADD.FTZ R240, R157, R5 ;  /* 0x000000059df07221 */ /* 0x000fe40000010000 */
[----:B------:R-:W-:Y:S01]  /*15970*/  FADD.FTZ R251, R79, R4 ;  /* 0x000000044ffb7221 */ /* 0x000fe20000010000 */
[----:B---3--:R-:W-:Y:S02]  /*15980*/  ISETP.GT.AND P0, PT, R206, R12, PT ;  /* 0x0000000cce00720c */ /* 0x008fe40003f04270 */
[----:B------:R-:W-:Y:S11]  /*15990*/  MOV R206, R0 ;  /* 0x0000000000ce7202 */ /* 0x000ff60000000f00 */
[----:B-1----:R-:W-:-:S05]  /*159a0*/  @P0 BRA `(.L_x_2643) ;  /* 0xffffb00000000947 */ /* 0x002fca000383ffff */
.L_x_2615:
[----:B------:R-:W-:Y:S05]  /*159b0*/  BRA.DIV ~URZ, `(.L_x_2644) ;  /* 0x000085527f007947 */ /* 0x000fea000b800000 */
[----:B------:R1:W2:Y:S02]  /*159c0*/  SHFL.BFLY PT, R0, R238, 0x2, 0x1f ;  /* 0x0c401f00ee007f89 */ /* 0x0002a400000e0000 */
.L_x_2763:
[----:B--2---:R-:W-:Y:S01]  /*159d0*/  FADD.FTZ R4, R0, R238 ;  /* 0x000000ee00047221 */ /* 0x004fe20000010000 */
[----:B------:R-:W-:Y:S05]  /*159e0*/  BRA.DIV ~URZ, `(.L_x_2645) ;  /* 0x000085827f007947 */ /* 0x000fea000b800000 */
[----:B------:R-:W2:Y:S04]  /*159f0*/  LDL.LU R9, [R1] ;  /* 0x0000000001097983 */ /* 0x000ea80000300800 */
[----:B------:R-:W3:Y:S04]  /*15a00*/  SHFL.BFLY PT, R0, R240, 0x2, 0x1f ;  /* 0x0c401f00f0007f89 */ /* 0x000ee800000e0000 */
[----:B------:R-:W4:Y:S04]  /*15a10*/  SHFL.BFLY PT, R2, R251, 0x2, 0x1f ;  /* 0x0c401f00fb027f89 */ /* 0x000f2800000e0000 */
[----:B------:R-:W5:Y:S01]  /*15a20*/  SHFL.BFLY PT, R3, R4, 0x1, 0x1f ;  /* 0x0c201f0004037f89 */ /* 0x000f6200000e0000 */
[----:B---3--:R-:W-:-:S02]  /*15a30*/  FADD.FTZ R0, R0, R240 ;  /* 0x000000f000007221 */ /* 0x008fc40000010000 */
[----:B----4-:R-:W-:-:S03]  /*15a40*/  FADD.FTZ R2, R2, R251 ;  /* 0x000000fb02027221 */ /* 0x010fc60000010000 */
[----:B------:R-:W3:Y:S01]  /*15a50*/  SHFL.BFLY PT, R5, R0, 0x1, 0x1f ;  /* 0x0c201f0000057f89 */ /* 0x000ee200000e0000 */
[----:B-----5:R-:W-:-:S03]  /*15a60*/  FADD.FTZ R4, R4, R3 ;  /* 0x0000000304047221 */ /* 0x020fc60000010000 */
[----:B------:R-:W4:Y:S01]  /*15a70*/  SHFL.BFLY PT, R6, R2, 0x1, 0x1f ;  /* 0x0c201f0002067f89 */ /* 0x000f2200000e0000 */
[----:B---3--:R-:W-:Y:S02]  /*15a80*/  FADD.FTZ R5, R0, R5 ;  /* 0x0000000500057221 */ /* 0x008fe40000010000 */
[----:B----4-:R-:W-:Y:S01]  /*15a90*/  FADD.FTZ R6, R2, R6 ;  /* 0x0000000602067221 */ /* 0x010fe20000010000 */
[----:B--2---:R-:W2:Y:S02]  /*15aa0*/  SHFL.BFLY PT, R7, R9, 0x2, 0x1f ;  /* 0x0c401f0009077f89 */ /* 0x004ea400000e0000 */
[----:B--2---:R-:W-:-:S05]  /*15ab0*/  FADD.FTZ R7, R7, R9 ;  /* 0x0000000907077221 */ /* 0x004fca0000010000 */
[----:B------:R2:W3:Y:S02]  /*15ac0*/  SHFL.BFLY PT, R8, R7, 0x1, 0x1f ;  /* 0x0c201f0007087f89 */ /* 0x0004e400000e0000 */
.L_x_2764:
[----:B------:R-:W-:Y:S01]  /*15ad0*/  FSETP.NE.FTZ.AND P3, PT, R4, RZ, PT ;  /* 0x000000ff0400720b */ /* 0x000fe20003f75000 */
[----:B------:R-:W-:Y:S01]  /*15ae0*/  CS2R R2, SRZ ;  /* 0x0000000000027805 */ /* 0x000fe2000001ff00 */
[----:B------:R-:W-:Y:S02]  /*15af0*/  MOV R0, RZ ;  /* 0x000000ff00007202 */ /* 0x000fe40000000f00 */
[----:B------:R-:W-:Y:S02]  /*15b00*/  FSETP.NE.FTZ.AND P2, PT, R5, RZ, PT ;  /* 0x000000ff0500720b */ /* 0x000fe40003f55000 */
[----:B------:R-:W-:Y:S02]  /*15b10*/  FSETP.NE.FTZ.AND P1, PT, R6, RZ, PT ;  /* 0x000000ff0600720b */ /* 0x000fe40003f35000 */
[----:B------:R-:W-:Y:S02]  /*15b20*/  MOV R25, 0xff800000 ;  /* 0xff80000000197802 */ /* 0x000fe40000000f00 */
[----:B------:R-:W-:-:S02]  /*15b30*/  MOV R23, 0xff800000 ;  /* 0xff80000000177802 */ /* 0x000fc40000000f00 */
[----:B------:R-:W-:Y:S01]  /*15b40*/  MOV R24, 0xff800000 ;  /* 0xff80000000187802 */ /* 0x000fe20000000f00 */
[----:B------:R-:W4:Y:S01]  /*15b50*/  @P3 MUFU.RCP R0, R4 ;  /* 0x0000000400003308 */ /* 0x000f220000001000 */
[----:B------:R-:W-:-:S05]  /*15b60*/  MOV R22, 0xff800000 ;  /* 0xff80000000167802 */ /* 0x000fca0000000f00 */
[----:B------:R-:W-:Y:S02]  /*15b70*/  @P1 MOV R10, 0x3f317218 ;  /* 0x3f317218000a1802 */ /* 0x000fe40000000f00 */
[----:B------:R5:W-:Y:S01]  /*15b80*/  @P3 MUFU.LG2 R9, R4 ;  /* 0x0000000400093308 */ /* 0x000be20000000c00 */
[----:B----4-:R-:W-:-:S07]  /*15b90*/  FMUL.FTZ R66, R0, R100 ;  /* 0x0000006400427220 */ /* 0x010fce0000410000 */
[----:B------:R-:W-:Y:S01]  /*15ba0*/  @P2 MUFU.RCP R3, R5 ;  /* 0x0000000500032308 */ /* 0x000fe20000001000 */
[C---:B------:R-:W-:Y:S02]  /*15bb0*/  FMUL.FTZ R67, R0.reuse, R101 ;  /* 0x0000006500437220 */ /* 0x040fe40000410000 */
[C---:B------:R-:W-:Y:S02]  /*15bc0*/  FMUL.FTZ R68, R0.reuse, R112 ;  /* 0x0000007000447220 */ /* 0x040fe40000410000 */
[----:B------:R-:W-:Y:S02]  /*15bd0*/  FMUL.FTZ R69, R0, R113 ;  /* 0x0000007100457220 */ /* 0x000fe40000410000 */
[----:B---3-5:R-:W-:Y:S01]  /*15be0*/  FADD.FTZ R4, R8, R7 ;  /* 0x0000000708047221 */ /* 0x028fe20000010000 */
[----:B------:R-:W-:Y:S01]  /*15bf0*/  @P1 MUFU.RCP R2, R6 ;  /* 0x0000000600021308 */ /* 0x000fe20000001000 */
[C---:B------:R-:W-:Y:S02]  /*15c00*/  FMUL.FTZ R70, R0.reuse, R84 ;  /* 0x0000005400467220 */ /* 0x040fe40000410000 */
[----:B------:R-:W-:Y:S01]  /*15c10*/  FMUL.FTZ R71, R0, R85 ;  /* 0x0000005500477220 */ /* 0x000fe20000410000 */
[----:B------:R-:W-:Y:S01]  /*15c20*/  FSETP.NE.FTZ.AND P0, PT, R4, RZ, PT ;  /* 0x000000ff0400720b */ /* 0x000fe20003f15000 */
[----:B------:R-:W-:-:S02]  /*15c30*/  FMUL.FTZ R72, R0, R120 ;  /* 0x0000007800487220 */ /* 0x000fc40000410000 */
[C---:B------:R-:W-:Y:S01]  /*15c40*/  FMUL.FTZ R73, R0.reuse, R121 ;  /* 0x0000007900497220 */ /* 0x040fe20000410000 */
[----:B--2---:R2:W3:Y:S01]  /*15c50*/  @P2 MUFU.LG2 R7, R5 ;  /* 0x0000000500072308 */ /* 0x0044e20000000c00 */
        /* <DEDUP_REMOVED lines=8> */
[----:B--2---:R-:W-:Y:S01]  /*15ce0*/  @P2 MOV R5, 0x3f317218 ;  /* 0x3f31721800052802 */ /* 0x004fe20000000f00 */
[----:B------:R-:W2:Y:S01]  /*15cf0*/  @P1 MUFU.LG2 R0, R6 ;  /* 0x0000000600001308 */ /* 0x000ea20000000c00 */
        /* <DEDUP_REMOVED lines=8> */
[----:B--2---:R-:W-:Y:S01]  /*15d80*/  @P1 FMUL.FTZ R7, R0, 0.69314718246459960938 ;  /* 0x3f31721800071820 */ /* 0x004fe20000410000 */
[----:B------:R-:W-:Y:S01]  /*15d90*/  MOV R0, RZ ;  /* 0x000000ff00007202 */ /* 0x000fe20000000f00 */
[----:B------:R-:W-:-:S02]  /*15da0*/  FMUL.FTZ R85, R3, R123 ;  /* 0x0000007b03557220 */ /* 0x000fc40000410000 */
[C---:B------:R-:W-:Y:S02]  /*15db0*/  FMUL.FTZ R98, R3.reuse, R126 ;  /* 0x0000007e03627220 */ /* 0x040fe40000410000 */
[C---:B------:R-:W-:Y:S01]  /*15dc0*/  FMUL.FTZ R99, R3.reuse, R127 ;  /* 0x0000007f03637220 */ /* 0x040fe20000410000 */
[----:B------:R-:W2:Y:S01]  /*15dd0*/  @P0 MUFU.RCP R0, R4 ;  /* 0x0000000400000308 */ /* 0x000ea20000001000 */
        /* <DEDUP_REMOVED lines=23> */
[----:B------:R3:W4:Y:S01]  /*15f50*/  @P0 MUFU.LG2 R2, R4 ;  /* 0x0000000400020308 */ /* 0x0007220000000c00 */
[----:B------:R-:W-:Y:S02]  /*15f60*/  @P3 FMUL.FTZ R6, R3, c[0x0][0x2d0] ;  /* 0x0000b40003063a20 */ /* 0x000fe40000410000 */
[----:B------:R-:W-:Y:S02]  /*15f70*/  @P1 FMUL.FTZ R3, R10, c[0x0][0x2d0] ;  /* 0x0000b4000a031a20 */ /* 0x000fe40000410000 */
[----:B------:R-:W-:Y:S02]  /*15f80*/  @P3 FMUL.FTZ R9, R9, 0.69314718246459960938 ;  /* 0x3f31721809093820 */ /* 0x000fe40000410000 */
[----:B------:R-:W-:Y:S01]  /*15f90*/  @P1 FFMA.FTZ R25, R3, R95, R7 ;  /* 0x0000005f03191223 */ /* 0x000fe20000010007 */
[----:B------:R-:W-:Y:S01]  /*15fa0*/  @P0 MOV R3, 0x3f317218 ;  /* 0x3f31721800030802 */ /* 0x000fe20000000f00 */
[----:B------:R-:W-:Y:S02]  /*15fb0*/  @P2 FMUL.FTZ R5, R5, c[0x0][0x2d0] ;  /* 0x0000b40005052a20 */ /* 0x000fe40000410000 */
[----:B--2---:R-:W-:-:S02]  /*15fc0*/  FMUL.FTZ R30, R0, R106 ;  /* 0x0000006a001e7220 */ /* 0x004fc40000410000 */
[----:B------:R-:W-:Y:S02]  /*15fd0*/  @P0 FMUL.FTZ R3, R3, c[0x0][0x2d0] ;  /* 0x0000b40003030a20 */ /* 0x000fe40000410000 */
[----:B------:R-:W-:Y:S01]  /*15fe0*/  FMUL.FTZ R31, R0, R107 ;  /* 0x0000006b001f7220 */ /* 0x000fe20000410000 */
[----:B---3--:R-:W-:Y:S01]  /*15ff0*/  MOV R4, 0x1 ;  /* 0x0000000100047802 */ /* 0x008fe20000000f00 */
[----:B----4-:R-:W-:Y:S02]  /*16000*/  @P0 FMUL.FTZ R2, R2, 0.69314718246459960938 ;  /* 0x3f31721802020820 */ /* 0x010fe40000410000 */
        /* <DEDUP_REMOVED lines=18> */
.L_x_2510:
        /* <DEDUP_REMOVED lines=19> */
.L_x_2647:
[----:B---3--:R-:W-:Y:S05]  /*16260*/  BSYNC B0 ;  /* 0x0000000000007941 */ /* 0x008fea0003800000 */
.L_x_2646:
        /* <DEDUP_REMOVED lines=101> */
.L_x_2650:
        /* <DEDUP_REMOVED lines=132> */
.L_x_2765:
[----:B------:R-:W-:Y:S05]  /*17100*/  BRA.DIV ~URZ, `(.L_x_2653) ;  /* 0x000071227f007947 */ /* 0x000fea000b800000 */
[----:B------:R3:W4:Y:S02]  /*17110*/  SHFL.IDX PT, R2, R6, RZ, 0x181f ;  /* 0x00181fff06027589 */ /* 0x00072400000e0000 */
.L_x_2766:
        /* <DEDUP_REMOVED lines=14> */
.L_x_2767:
        /* <DEDUP_REMOVED lines=8> */
.L_x_2768:
[----:B------:R-:W-:Y:S05]  /*17280*/  BRA.DIV ~URZ, `(.L_x_2656) ;  /* 0x000071527f007947 */ /* 0x000fea000b800000 */
[----:B-1----:R1:W2:Y:S02]  /*17290*/  SHFL.IDX PT, R2, R6, 0x2, 0x181f ;  /* 0x00581f0006027f89 */ /* 0x0022a400000e0000 */
.L_x_2769:
        /* <DEDUP_REMOVED lines=9> */
.L_x_2770:
        /* <DEDUP_REMOVED lines=8> */
.L_x_2771:
[----:B------:R-:W-:Y:S05]  /*173b0*/  BRA.DIV ~URZ, `(.L_x_2659) ;  /* 0x000071d27f007947 */ /* 0x000fea000b800000 */
[----:B--2---:R2:W1:Y:S02]  /*173c0*/  SHFL.IDX PT, R2, R6, 0x4, 0x181f ;  /* 0x00981f0006027f89 */ /* 0x00446400000e0000 */
.L_x_2772:
        /* <DEDUP_REMOVED lines=9> */
.L_x_2773:
        /* <DEDUP_REMOVED lines=8> */
.L_x_2774:
[----:B------:R-:W-:Y:S05]  /*174e0*/  BRA.DIV ~URZ, `(.L_x_2662) ;  /* 0x000072527f007947 */ /* 0x000fea000b800000 */
[----:B--2---:R2:W3:Y:S02]  /*174f0*/  SHFL.IDX PT, R2, R6, 0x6, 0x181f ;  /* 0x00d81f0006027f89 */ /* 0x0044e400000e0000 */
.L_x_2775:
        /* <DEDUP_REMOVED lines=9> */
.L_x_2776:
        /* <DEDUP_REMOVED lines=8> */
.L_x_2651:
        /* <DEDUP_REMOVED lines=33> */
.L_x_2777:
[----:B------:R-:W-:Y:S05]  /*17820*/  BRA.DIV ~URZ, `(.L_x_2666) ;  /* 0x000070c27f007947 */ /* 0x000fea000b800000 */
[----:B------:R3:W4:Y:S02]  /*17830*/  SHFL.IDX PT, R0, R12, RZ, 0x1c1f ;  /* 0x001c1fff0c007589 */ /* 0x00072400000e0000 */
.L_x_2778:
        /* <DEDUP_REMOVED lines=28> */
[C---:B------:R-:W-:Y:S02]  /*17a00*/  IADD3 R11, R248.reuse, 0x28, RZ ;  /* 0x00000028f80b7810 */ /* 0x040fe40007ffe0ff */
[----:B----4-:R-:W-:Y:S01]  /*17a10*/  @!P1 LEA R6, P0, R9, R0, 0x2 ;  /* 0x0000000009069211 */ /* 0x010fe200078010ff */
[----:B------:R2:W-:Y:S01]  /*17a20*/  @!P3 ST.E.64 [R2.64], R70 ;  /* 0x000000460200b985 */ /* 0x0005e2000c101b06 */
[----:B------:R-:W-:Y:S02]  /*17a30*/  ISETP.GE.AND P4, PT, R11, c[0x0][0x3c8], PT ;  /* 0x0000f2000b007a0c */ /* 0x000fe40003f86270 */
[----:B------:R-:W-:Y:S02]  /*17a40*/  @!P1 LEA.HI.X R7, R9, R4, R10, 0x2, P0 ;  /* 0x0000000409079211 */ /* 0x000fe400000f140a */
[----:B------:R-:W-:-:S02]  /*17a50*/  IADD3 R9, R248, 0x20, RZ ;  /* 0x00000020f8097810 */ /* 0x000fc40007ffe0ff */
[C---:B------:R-:W-:Y:S01]  /*17a60*/  IADD3 R13, R248.reuse, 0x30, RZ ;  /* 0x00000030f80d7810 */ /* 0x040fe20007ffe0ff */
        /* <DEDUP_REMOVED lines=10> */
[C---:B------:R-:W-:Y:S02]  /*17b10*/  IADD3 R14, R248.reuse, 0x30, RZ ;  /* 0x00000030f80e7810 */ /* 0x040fe40007ffe0ff */
[C---:B----4-:R-:W-:Y:S01]  /*17b20*/  @!P3 LEA R6, P0, R13.reuse, R0, 0x2 ;  /* 0x000000000d06b211 */ /* 0x050fe200078010ff */
        /* <DEDUP_REMOVED lines=9> */
.L_x_2668:
[----:B------:R-:W-:Y:S05]  /*17bc0*/  BSYNC B0 ;  /* 0x0000000000007941 */ /* 0x000fea0003800000 */
.L_x_2667:
[----:B------:R-:W-:Y:S05]  /*17bd0*/  BRA.DIV ~URZ, `(.L_x_2669) ;  /* 0x00006d827f007947 */ /* 0x000fea000b800000 */
[----:B--2---:R2:W1:Y:S04]  /*17be0*/  SHFL.IDX PT, R4, R5, 0x1, 0x1c1f ;  /* 0x003c1f0005047f89 */ /* 0x00446800000e0000 */
[----:B----4-:R2:W4:Y:S02]  /*17bf0*/  SHFL.IDX PT, R0, R12, 0x1, 0x1c1f ;  /* 0x003c1f000c007f89 */ /* 0x01052400000e0000 */
.L_x_2779:
[----:B------:R-:W-:Y:S01]  /*17c00*/  BSSY B0, `(.L_x_2670) ;  /* 0x0000038000007945 */ /* 0x000fe20003800000 */
[----:B------:R-:W-:Y:S05]  /*17c10*/  @P6 BRA `(.L_x_2671) ;  /* 0x0000036000006947 */ /* 0x000fea0003800000 */
[C---:B------:R-:W-:Y:S02]  /*17c20*/  ISETP.GE.AND P1, PT, R248.reuse, c[0x0][0x3c8], PT ;  /* 0x0000f200f8007a0c */ /* 0x040fe40003f26270 */
[C---:B------:R-:W-:Y:S02]  /*17c30*/  IADD3 R6, R248.reuse, 0x8, RZ ;  /* 0x00000008f8067810 */ /* 0x040fe40007ffe0ff */
[----:B------:R-:W-:Y:S02]  /*17c40*/  IADD3 R13, R248, 0x10, RZ ;  /* 0x00000010f80d7810 */ /* 0x000fe40007ffe0ff */
[----:B------:R-:W-:-:S02]  /*17c50*/  ISETP.GE.AND P0, PT, R6, c[0x0][0x3c8], PT ;  /* 0x0000f20006007a0c */ /* 0x000fc40003f06270 */
[C---:B------:R-:W-:Y:S02]  /*17c60*/  IADD3 R10, R248.reuse, 0x18, RZ ;  /* 0x00000018f80a7810 */ /* 0x040fe40007ffe0ff */
        /* <DEDUP_REMOVED lines=26> */
[----:B-1----:R-:W-:Y:S02]  /*17e10*/  @!P4 LEA R2, P0, R10, R0, 0x2 ;  /* 0x000000000a02c211 */ /* 0x002fe400078010ff */
[----:B------:R-:W-:Y:S02]  /*17e20*/  IADD3 R16, R248, 0x28, RZ ;  /* 0x00000028f8107810 */ /* 0x000fe40007ffe0ff */
[----:B------:R-:W-:Y:S02]  /*17e30*/  @!P4 LEA.HI.X R3, R10, R4, R11, 0x2, P0 ;  /* 0x000000040a03c211 */ /* 0x000fe400000f140b */
[C---:B------:R-:W-:Y:S02]  /*17e40*/  @!P5 LEA R10, P0, R17.reuse, R0, 0x2 ;  /* 0x00000000110ad211 */ /* 0x040fe400078010ff */
        /* <DEDUP_REMOVED lines=19> */
.L_x_2671:
[----:B------:R-:W-:Y:S05]  /*17f80*/  BSYNC B0 ;  /* 0x0000000000007941 */ /* 0x000fea0003800000 */
.L_x_2670:
[----:B------:R-:W-:Y:S05]  /*17f90*/  BRA.DIV ~URZ, `(.L_x_2672) ;  /* 0x00006a927f007947 */ /* 0x000fea000b800000 */
[----:B-1----:R1:W2:Y:S02]  /*17fa0*/  SHFL.IDX PT, R4, R5, 0x2, 0x1c1f ;  /* 0x005c1f0005047f89 */ /* 0x0022a400000e0000 */
.L_x_2780:
[----:B------:R-:W-:Y:S05]  /*17fb0*/  BRA.DIV ~URZ, `(.L_x_2673) ;  /* 0x00006ae27f007947 */ /* 0x000fea000b800000 */
[----:B----4-:R4:W1:Y:S02]  /*17fc0*/  SHFL.IDX PT, R0, R12, 0x2, 0x1c1f ;  /* 0x005c1f000c007f89 */ /* 0x01086400000e0000 */
.L_x_2781:
[----:B------:R-:W-:Y:S01]  /*17fd0*/  LOP3.LUT P0, RZ, R204, 0x1, RZ, 0xc0, !PT ;  /* 0x00000001ccff7812 */ /* 0x000fe2000780c0ff */
[----:B------:R-:W-:-:S12]  /*17fe0*/  BSSY B0, `(.L_x_2674) ;  /* 0x0000038000007945 */ /* 0x000fd80003800000 */
[----:B------:R-:W-:Y:S05]  /*17ff0*/  @P0 BRA `(.L_x_2675) ;  /* 0x0000036000000947 */ /* 0x000fea0003800000 */
[C---:B------:R-:W-:Y:S02]  /*18000*/  IADD3 R13, R248.reuse, 0x8, RZ ;  /* 0x00000008f80d7810 */ /* 0x040fe40007ffe0ff */
[C---:B------:R-:W-:Y:S02]  /*18010*/  ISETP.GE.AND P1, PT, R248.reuse, c[0x0][0x3c8], PT ;  /* 0x0000f200f8007a0c */ /* 0x040fe40003f26270 */
        /* <DEDUP_REMOVED lines=18> */
[C---:B------:R-:W-:Y:S01]  /*18140*/  IADD3 R17, R248.reuse, 0x28, RZ ;  /* 0x00000028f8117810 */ /* 0x040fe20007ffe0ff */
[----:B------:R1:W-:Y:S01]  /*18150*/  @!P0 ST.E.64 [R2.64], R34 ;  /* 0x0000002202008985 */ /* 0x0003e2000c101b06 */
[----:B------:R-:W-:Y:S02]  /*18160*/  @!P4 LEA.HI.X R9, R11, R4, R13, 0x2, P2 ;  /* 0x000000040b09c211 */ /* 0x000fe400010f140d */
[C---:B------:R-:W-:Y:S02]  /*18170*/  IADD3 R11, R248.reuse, 0x18, RZ ;  /* 0x00000018f80b7810 */ /* 0x040fe40007ffe0ff */
[C---:B------:R-:W-:Y:S01]  /*18180*/  IADD3 R15, R248.reuse, 0x30, RZ ;  /* 0x00000030f80f7810 */ /* 0x040fe20007ffe0ff */
[----:B------:R2:W-:Y:S01]  /*18190*/  @!P4 ST.E.64 [R8.64], R38 ;  /* 0x000000260800c985 */ /* 0x0005e2000c101b06 */
[----:B------:R-:W-:Y:S02]  /*181a0*/  ISETP.GE.AND P2, PT, R17, c[0x0][0x3c8], PT ;  /* 0x0000f20011007a0c */ /* 0x000fe40003f46270 */
[----:B------:R-:W-:-:S02]  /*181b0*/  IADD3 R13, R248, 0x38, RZ ;  /* 0x00000038f80d7810 */ /* 0x000fc40007ffe0ff */
[----:B------:R-:W-:Y:S02]  /*181c0*/  SHF.R.S32.HI R11, RZ, 0x1f, R11 ;  /* 0x0000001fff0b7819 */ /* 0x000fe4000001140b */
[----:B------:R-:W-:Y:S02]  /*181d0*/  ISETP.GE.AND P1, PT, R15, c[0x0][0x3c8], PT ;  /* 0x0000f2000f007a0c */ /* 0x000fe40003f26270 */
[C---:B------:R-:W-:Y:S02]  /*181e0*/  IADD3 R16, R248.reuse, 0x20, RZ ;  /* 0x00000020f8107810 */ /* 0x040fe40007ffe0ff */
        /* <DEDUP_REMOVED lines=23> */
.L_x_2675:
[----:B------:R-:W-:Y:S05]  /*18360*/  BSYNC B0 ;  /* 0x0000000000007941 */ /* 0x000fea0003800000 */
.L_x_2674:
[----:B------:R-:W-:Y:S05]  /*18370*/  BRA.DIV ~URZ, `(.L_x_2676) ;  /* 0x000067927f007947 */ /* 0x000fea000b800000 */
[----:B--2---:R2:W3:Y:S04]  /*18380*/  SHFL.IDX PT, R4, R5, 0x3, 0x1c1f ;  /* 0x007c1f0005047f89 */ /* 0x0044e800000e0000 */
[----:B-1----:R2:W1:Y:S02]  /*18390*/  SHFL.IDX PT, R0, R12, 0x3, 0x1c1f ;  /* 0x007c1f000c007f89 */ /* 0x00246400000e0000 */
.L_x_2782:
[----:B------:R-:W-:-:S13]  /*183a0*/  LOP3.LUT P0, RZ, R204, 0x2, RZ, 0xc0, !PT ;  /* 0x00000002ccff7812 */ /* 0x000fda000780c0ff */
[----:B------:R-:W-:Y:S05]  /*183b0*/  @P0 BRA `(.L_x_2664) ;  /* 0x00000ff000000947 */ /* 0x000fea0003800000 */
[C---:B------:R-:W-:Y:S02]  /*183c0*/  ISETP.GE.AND P0, PT, R248.reuse, c[0x0][0x3c8], PT ;  /* 0x0000f200f8007a0c */ /* 0x040fe40003f06270 */
[----:B------:R-:W-:Y:S02]  /*183d0*/  IADD3 R10, R248, 0x8, RZ ;  /* 0x00000008f80a7810 */ /* 0x000fe40007ffe0ff */
[----:B--2---:R-:W-:Y:S02]  /*183e0*/  SHF.R.S32.HI R5, RZ, 0x1f, R248 ;  /* 0x0000001fff057819 */ /* 0x004fe400000114f8 */
[----:B------:R-:W-:Y:S02]  /*183f0*/  ISETP.GE.AND P5, PT, R10, c[0x0][0x3c8], PT ;  /* 0x0000f2000a007a0c */ /* 0x000fe40003fa6270 */
[C---:B---34-:R-:W-:Y:S02]  /*18400*/  IADD3 R12, R248.reuse, 0x18, RZ ;  /* 0x00000018f80c7810 */ /* 0x058fe40007ffe0ff */
[----:B------:R-:W-:-:S02]  /*18410*/  IADD3 R8, R248, 0x10, RZ ;  /* 0x00000010f8087810 */ /* 0x000fc40007ffe0ff */
[C---:B------:R-:W-:Y:S02]  /*18420*/  IADD3 R11, R248.reuse, 0x8, RZ ;  /* 0x00000008f80b7810 */ /* 0x040fe40007ffe0ff */
[----:B-1----:R-:W-:Y:S02]  /*18430*/  @!P0 LEA R2, P1, R248, R0, 0x2 ;  /* 0x00000000f8028211 */ /* 0x002fe400078210ff */
[----:B------:R-:W-:Y:S02]  /*18440*/  ISETP.GE.AND P3, PT, R12, c[0x0][0x3c8], PT ;  /* 0x0000f2000c007a0c */ /* 0x000fe40003f66270 */
[----:B------:R-:W-:Y:S02]  /*18450*/  @!P0 LEA.HI.X R3, R248, R4, R5, 0x2, P1 ;  /* 0x00000004f8038211 */ /* 0x000fe400008f1405 */
[----:B------:R-:W-:Y:S02]  /*18460*/  ISETP.GE.AND P4, PT, R8, c[0x0][0x3c8], PT ;  /* 0x0000f20008007a0c */ /* 0x000fe40003f86270 */
[----:B------:R-:W-:Y:S01]  /*18470*/  SHF.R.S32.HI R11, RZ, 0x1f, R11 ;  /* 0x0000001fff0b7819 */ /* 0x000fe2000001140b */
[----:B------:R1:W-:Y:S01]  /*18480*/  @!P0 ST.E.64 [R2.64], R30 ;  /* 0x0000001e02008985 */ /* 0x0003e2000c101b06 */
[----:B------:R-:W-:-:S02]  /*18490*/  @!P5 LEA R6, P0, R10, R0, 0x2 ;  /* 0x000000000a06d211 */ /* 0x000fc400078010ff */
[----:B------:R-:W-:Y:S02]  /*184a0*/  IADD3 R9, R248, 0x10, RZ ;  /* 0x00000010f8097810 */ /* 0x000fe40007ffe0ff */
[----:B------:R-:W-:Y:S02]  /*184b0*/  @!P5 LEA.HI.X R7, R10, R4, R11, 0x2, P0 ;  /* 0x000000040a07d211 */ /* 0x000fe400000f140b */
[----:B------:R-:W-:Y:S02]  /*184c0*/  SHF.R.S32.HI R9, RZ, 0x1f, R9 ;  /* 0x0000001fff097819 */ /* 0x000fe40000011409 */
[----:B------:R-:W-:Y:S01]  /*184d0*/  IADD3 R15, R248, 0x20, RZ ;  /* 0x00000020f80f7810 */ /* 0x000fe20007ffe0ff */
[----:B------:R-:W-:Y:S01]  /*184e0*/  @!P5 ST.E.64 [R6.64], R36 ;  /* 0x000000240600d985 */ /* 0x000fe2000c101b06 */
[----:B------:R-:W-:Y:S02]  /*184f0*/  @!P3 LEA R10, P5, R12, R0, 0x2 ;  /* 0x000000000c0ab211 */ /* 0x000fe400078a10ff */
[----:B------:R-:W-:-:S02]  /*18500*/  IADD3 R13, R248, 0x28, RZ ;  /* 0x00000028f80d7810 */ /* 0x000fc40007ffe0ff */
[C---:B------:R-:W-:Y:S02]  /*18510*/  IADD3 R5, R248.reuse, 0x30, RZ ;  /* 0x00000030f8057810 */ /* 0x040fe40007ffe0ff */
        /* <DEDUP_REMOVED lines=36> */
.L_x_2649:
        /* <DEDUP_REMOVED lines=20> */
.L_x_2677:
        /* <DEDUP_REMOVED lines=21> */
[----:B------:R3:W1:Y:S08]  /*189f0*/  LDC.64 R16, c[0x0][R2+0x178] ;  /* 0x00005e0002107b82 */ /* 0x0006700000000a00 */
        /* <DEDUP_REMOVED lines=11> */
[----:B-1----:R-:W-:-:S05]  /*18ab0*/  @P0 IMAD.HI.U32 R15, R14, c[0x0][0x4ec], RZ ;  /* 0x00013b000e0f0a27 */ /* 0x002fca00078e00ff */
[----:B------:R-:W-:Y:S02]  /*18ac0*/  @P0 SHF.R.U32.HI R2, RZ, c[0x0][0x4f0], R15 ;  /* 0x00013c00ff020a19 */ /* 0x000fe4000001160f */
[----:B------:R-:W-:-:S03]  /*18ad0*/  IADD3 R15, P1, P0, R4, R6, R0 ;  /* 0x00000006040f7210 */ /* 0x000fc6000783e000 */
[----:B------:R-:W-:Y:S01]  /*18ae0*/  IMAD.MOV R6, RZ, RZ, -R2 ;  /* 0x000000ffff067224 */ /* 0x000fe200078e0a02 */
[----:B------:R-:W-:Y:S02]  /*18af0*/  IADD3.X R9, R7, R9, R19, P1, P0 ;  /* 0x0000000907097210 */ /* 0x000fe40000fe0413 */
[----:B--2---:R-:W-:-:S05]  /*18b00*/  SEL R3, R22, RZ, P2 ;  /* 0x000000ff16037207 */ /* 0x004fca0001000000 */
[-C--:B------:R-:W-:Y:S02]  /*18b10*/  IMAD R8, R17, R3.reuse, RZ ;  /* 0x0000000311087224 */ /* 0x080fe400078e02ff */
        /* <DEDUP_REMOVED lines=19> */
.L_x_2679:
[----:B------:R-:W-:Y:S05]  /*18c50*/  BSYNC B0 ;  /* 0x0000000000007941 */ /* 0x000fea0003800000 */
.L_x_2678:
        /* <DEDUP_REMOVED lines=37> */
.L_x_2783:
[----:B------:R-:W-:Y:S05]  /*18eb0*/  BRA.DIV ~URZ, `(.L_x_2681) ;  /* 0x00005d927f007947 */ /* 0x000fea000b800000 */
[----:B------:R3:W4:Y:S02]  /*18ec0*/  SHFL.IDX PT, R2, R6, RZ, 0x181f ;  /* 0x00181fff06027589 */ /* 0x00072400000e0000 */
.L_x_2784:
        /* <DEDUP_REMOVED lines=15> */
.L_x_2785:
        /* <DEDUP_REMOVED lines=8> */
.L_x_2786:
[----:B------:R-:W-:Y:S05]  /*19040*/  BRA.DIV ~URZ, `(.L_x_2684) ;  /* 0x00005db27f007947 */ /* 0x000fea000b800000 */
[----:B-1----:R1:W2:Y:S02]  /*19050*/  SHFL.IDX PT, R2, R6, 0x2, 0x181f ;  /* 0x00581f0006027f89 */ /* 0x0022a400000e0000 */
.L_x_2787:
        /* <DEDUP_REMOVED lines=9> */
.L_x_2788:
        /* <DEDUP_REMOVED lines=8> */
.L_x_2789:
[----:B------:R-:W-:Y:S05]  /*19170*/  BRA.DIV ~URZ, `(.L_x_2687) ;  /* 0x00005e327f007947 */ /* 0x000fea000b800000 */
[----:B--2---:R2:W1:Y:S02]  /*19180*/  SHFL.IDX PT, R2, R6, 0x4, 0x181f ;  /* 0x00981f0006027f89 */ /* 0x00446400000e0000 */
.L_x_2790:
        /* <DEDUP_REMOVED lines=9> */
.L_x_2791:
        /* <DEDUP_REMOVED lines=8> */
.L_x_2792:
[----:B------:R-:W-:Y:S05]  /*192a0*/  BRA.DIV ~URZ, `(.L_x_2690) ;  /* 0x00005eb27f007947 */ /* 0x000fea000b800000 */
[----:B--2---:R2:W3:Y:S02]  /*192b0*/  SHFL.IDX PT, R2, R6, 0x6, 0x181f ;  /* 0x00d81f0006027f89 */ /* 0x0044e400000e0000 */
.L_x_2793:
        /* <DEDUP_REMOVED lines=9> */
.L_x_2794:
[----:B------:R-:W-:Y:S02]  /*19350*/  IADD3 R0, R0, 0x70, RZ ;  /* 0x0000007000007810 */ /* 0x000fe40007ffe0ff */
[----:B-12---:R-:W-:Y:S02]  /*19360*/  SHF.R.S32.HI R6, RZ, 0x1f, R205 ;  /* 0x0000001fff067819 */ /* 0x006fe400000114cd */
[----:B------:R-:W-:-:S13]  /*19370*/  ISETP.GE.OR P0, PT, R0, R4, P2 ;  /* 0x000000040000720c */ /* 0x000fda0001706670 */
[----:B----4-:R-:W-:-:S04]  /*19380*/  @!P0 LEA R2, P1, R205, R2, 0x1 ;  /* 0x00000002cd028211 */ /* 0x010fc800078208ff */
[----:B---3--:R-:W-:-:S05]  /*19390*/  @!P0 LEA.HI.X R3, R205, R5, R6, 0x1, P1 ;  /* 0x00000005cd038211 */ /* 0x008fca00008f0c06 */
[----:B------:R1:W-:Y:S04]  /*193a0*/  @!P0 ST.E.128 [R2.64], RZ ;  /* 0x000000ff02008985 */ /* 0x0003e8000c101d06 */
.L_x_2664:
[----:B------:R-:W-:Y:S05]  /*193b0*/  BSYNC B1 ;  /* 0x0000000000017941 */ /* 0x000fea0003800000 */
.L_x_2648:
        /* <DEDUP_REMOVED lines=15> */
.L_x_2795:
[----:B------:R-:W-:Y:S05]  /*194b0*/  BRA.DIV ~URZ, `(.L_x_2694) ;  /* 0x00005e527f007947 */ /* 0x000fea000b800000 */
[----:B------:R3:W4:Y:S02]  /*194c0*/  SHFL.IDX PT, R8, R60, 0x1, 0x1f ;  /* 0x00201f003c087f89 */ /* 0x00072400000e0000 */
.L_x_2796:
        /* <DEDUP_REMOVED lines=19> */
.L_x_2797:
        /* <DEDUP_REMOVED lines=16> */
.L_x_2798:
[----:B---3--:R-:W-:Y:S01]  /*19700*/  IMAD R0, R0, c[0x0][0x538], RZ ;  /* 0x00014e0000007a24 */ /* 0x008fe200078e02ff */
[----:B------:R-:W-:Y:S04]  /*19710*/  BSSY B1, `(.L_x_2697) ;  /* 0x00000ce000017945 */ /* 0x000fe80003800000 */
[----:B----4-:R-:W-:-:S04]  /*19720*/  IADD3 R8, R0, R8, RZ ;  /* 0x0000000800087210 */ /* 0x010fc80007ffe0ff */
[----:B--2---:R-:W-:-:S13]  /*19730*/  ISETP.GT.AND P0, PT, R8, R9, PT ;  /* 0x000000090800720c */ /* 0x004fda0003f04270 */
[----:B------:R-:W-:Y:S05]  /*19740*/  @P0 BRA `(.L_x_2698) ;  /* 0x0000025000000947 */ /* 0x000fea0003800000 */
.L_x_2702:
        /* <DEDUP_REMOVED lines=17> */
.L_x_2799:
        /* <DEDUP_REMOVED lines=16> */
.L_x_2800:
[----:B--2---:R-:W-:-:S05]  /*19960*/  IMAD R0, R0, c[0x0][0x538], RZ ;  /* 0x00014e0000007a24 */ /* 0x004fca00078e02ff */
[----:B------:R-:W-:-:S04]  /*19970*/  IADD3 R8, R0, R8, RZ ;  /* 0x0000000800087210 */ /* 0x000fc80007ffe0ff */
[----:B------:R-:W-:-:S13]  /*19980*/  ISETP.GT.AND P0, PT, R8, R9, PT ;  /* 0x000000090800720c */ /* 0x000fda0003f04270 */
[----:B-1----:R-:W-:Y:S05]  /*19990*/  @!P0 BRA `(.L_x_2702) ;  /* 0xfffffdb000008947 */ /* 0x002fea000383ffff */
.L_x_2698:
[----:B------:R-:W-:-:S05]  /*199a0*/  IADD3 R5, -R0, R8, RZ ;  /* 0x0000000800057210 */ /* 0x000fca0007ffe1ff */
[----:B------:R-:W-:-:S05]  /*199b0*/  IMAD R0, R4, c[0x0][0x538], R5 ;  /* 0x00014e0004007a24 */ /* 0x000fca00078e0205 */
[----:B------:R-:W-:Y:S01]  /*199c0*/  ISETP.GT.AND P0, PT, R0, R9, PT ;  /* 0x000000090000720c */ /* 0x000fe20003f04270 */
[----:B------:R-:W-:-:S12]  /*199d0*/  BRA.DIV ~URZ, `(.L_x_2703) ;  /* 0x00005d927f007947 */ /* 0x000fd8000b800000 */
[----:B------:R-:W-:-:S03]  /*199e0*/  VOTE.ANY R10, PT, !P0 ;  /* 0x00000000000a7806 */ /* 0x000fc600040e0100 */
.L_x_2801:
[----:B------:R-:W2:Y:S01]  /*199f0*/  LDL.LU R2, [R1+0x4c] ;  /* 0x00004c0001027983 */ /* 0x000ea20000300800 */
[----:B------:R-:W2:Y:S02]  /*19a00*/  POPC R0, R10 ;  /* 0x0000000a00007309 */ /* 0x000ea40000000000 */
[----:B--2---:R-:W-:-:S05]  /*19a10*/  IADD3 R2, R0, R2, RZ ;  /* 0x0000000200027210 */ /* 0x004fca0007ffe0ff */
[----:B------:R2:W-:Y:S01]  /*19a20*/  STL [R1+0x4c], R2 ;  /* 0x00004c0201007387 */ /* 0x0005e20000100800 */
[----:B------:R-:W-:Y:S05]  /*19a30*/  BRA.DIV ~URZ, `(.L_x_2704) ;  /* 0x00005d827f007947 */ /* 0x000fea000b800000 */
[----:B------:R3:W4:Y:S04]  /*19a40*/  SHFL.IDX PT, R8, R6, R0, 0x1f ;  /* 0x00001f0006087589 */ /* 0x00072800000e0000 */
[----:B------:R3:W1:Y:S02]  /*19a50*/  SHFL.IDX PT, R7, R7, R0, 0x1f ;  /* 0x00001f0007077589 */ /* 0x00066400000e0000 */
.L_x_2802:
[----:B------:R-:W-:Y:S01]  /*19a60*/  ISETP.NE.AND P0, PT, R10, RZ, PT ;  /* 0x000000ff0a00720c */ /* 0x000fe20003f05270 */
[----:B------:R-:W-:-:S12]  /*19a70*/  BSSY B0, `(.L_x_2705) ;  /* 0x0000005000007945 */ /* 0x000fd80003800000 */
[----:B------:R-:W-:Y:S05]  /*19a80*/  @!P0 BRA `(.L_x_2706) ;  /* 0x0000003000008947 */ /* 0x000fea0003800000 */
[----:B---3--:R-:W-:Y:S01]  /*19a90*/  IADD3 R0, R0, -0x1, RZ ;  /* 0xffffffff00007810 */ /* 0x008fe20007ffe0ff */
[----:B------:R-:W-:Y:S05]  /*19aa0*/  BRA.DIV ~URZ, `(.L_x_2707) ;  /* 0x00005de27f007947 */ /* 0x000fea000b800000 */
[----:B------:R3:W2:Y:S02]  /*19ab0*/  SHFL.IDX PT, R11, R4, R0, 0x1f ;  /* 0x00001f00040b7589 */ /* 0x0006a400000e0000 */
.L_x_2706:
[----:B------:R-:W-:Y:S05]  /*19ac0*/  BSYNC B0 ;  /* 0x0000000000007941 */ /* 0x000fea0003800000 */
.L_x_2705:
        /* <DEDUP_REMOVED lines=68> */
.L_x_2709:
        /* <DEDUP_REMOVED lines=68> */
.L_x_2710:
[----:B------:R-:W-:Y:S05]  /*1a350*/  BSYNC B0 ;  /* 0x0000000000007941 */ /* 0x000fea0003800000 */
.L_x_2708:
[----:B------:R-:W-:-:S04]  /*1a360*/  LOP3.LUT R2, RZ, R2, RZ, 0x33, !PT ;  /* 0x00000002ff027212 */ /* 0x000fc800078e33ff */
[----:B-1----:R-:W-:-:S05]  /*1a370*/  IADD3 R0, R2, R8, RZ ;  /* 0x0000000802007210 */ /* 0x002fca0007ffe0ff */
[----:B------:R1:W-:Y:S01]  /*1a380*/  STL [R1+0x44], R0 ;  /* 0x0000440001007387 */ /* 0x0003e20000100800 */
[----:B------:R-:W-:Y:S05]  /*1a390*/  BRA `(.L_x_2711) ;  /* 0x0000005000007947 */ /* 0x000fea0003800000 */
.L_x_2699:
[----:B------:R-:W-:Y:S01]  /*1a3a0*/  MOV R0, c[0x0][0x53c] ;  /* 0x00014f0000007a02 */ /* 0x000fe20000000f00 */
[----:B------:R2:W-:Y:S04]  /*1a3b0*/  STL [R1+0x40], R9 ;  /* 0x0000400901007387 */ /* 0x0005e80000100800 */
[----:B------:R2:W-:Y:S04]  /*1a3c0*/  STL [R1+0x44], RZ ;  /* 0x000044ff01007387 */ /* 0x0005e80000100800 */
[----:B------:R2:W-:Y:S04]  /*1a3d0*/  STL [R1+0x48], RZ ;  /* 0x000048ff01007387 */ /* 0x0005e80000100800 */
[----:B------:R2:W-:Y:S02]  /*1a3e0*/  STL [R1+0x4c], R0 ;  /* 0x00004c0001007387 */ /* 0x0005e40000100800 */
.L_x_2711:
[----:B------:R-:W-:Y:S05]  /*1a3f0*/  BSYNC B1 ;  /* 0x0000000000017941 */ /* 0x000fea0003800000 */
.L_x_2697:
        /* <DEDUP_REMOVED lines=9> */
.L_x_2692:
[----:B--2---:R-:W2:Y:S02]  /*1a490*/  LDL R0, [R1+0x4c] ;  /* 0x00004c0001007983 */ /* 0x004ea40000100800 */
[----:B--2---:R-:W-:-:S13]  /*1a4a0*/  ISETP.GE.AND P0, PT, R0, c[0x0][0x53c], PT ;  /* 0x00014f0000007a0c */ /* 0x004fda0003f06270 */
[----:B-1--4-:R-:W-:Y:S01]  /*1a4b0*/  @P0 CALL.REL.NOINC `(.L_x_2712) ;  /* 0x0000001000000944 */ /* 0x012fe20003c00000 */
[----:B------:R-:W-:Y:S05]  /*1a4c0*/  BRA `(.L_x_2713) ;  /* 0xfffe75a000007947 */ /* 0x000fea000383ffff */
.L_x_2712:
[----:B------:R-:W-:Y:S05]  /*1a4d0*/  EXIT ;  /* 0x000000000000794d */ /* 0x000fea0003800000 */
.L_x_2485:
[----:B------:R-:W-:Y:S01]  /*1a4e0*/  IMAD.MOV.U32 R0, RZ, RZ, R5 ;  /* 0x000000ffff007224 */ /* 0x000fe200078e0005 */
[----:B------:R-:W-:Y:S02]  /*1a4f0*/  MOV R2, 0x1 ;  /* 0x0000000100027802 */ /* 0x000fe40000000f00 */
[----:B------:R-:W-:Y:S02]  /*1a500*/  MOV R3, 0x1a520 ;  /* 0x0001a52000037802 */ /* 0x000fe40000000f00 */
[----:B------:R-:W-:Y:S05]  /*1a510*/  CALL.REL.NOINC `($__internal_36_$__cuda_sm70_shflsync_up_p) ;  /* 0x000054a000007944 */ /* 0x000fea0003c00000 */
[----:B------:R-:W-:Y:S01]  /*1a520*/  MOV R0, R4 ;  /* 0x0000000400007202 */ /* 0x000fe20000000f00 */
[----:B------:R-:W-:Y:S05]  /*1a530*/  BRA `(.L_x_2714) ;  /* 0xfffe5f2000007947 */ /* 0x000fea000383ffff */
.L_x_2486:
[----:B------:R-:W-:Y:S01]  /*1a540*/  IMAD.MOV.U32 R0, RZ, RZ, R5 ;  /* 0x000000ffff007224 */ /* 0x000fe200078e0005 */
[----:B------:R-:W-:Y:S02]  /*1a550*/  MOV R2, 0x2 ;  /* 0x0000000200027802 */ /* 0x000fe40000000f00 */
[----:B------:R-:W-:Y:S02]  /*1a560*/  MOV R3, 0x1a580 ;  /* 0x0001a58000037802 */ /* 0x000fe40000000f00 */
[----:B------:R-:W-:Y:S05]  /*1a570*/  CALL.REL.NOINC `($__internal_36_$__cuda_sm70_shflsync_up_p) ;  /* 0x0000544000007944 */ /* 0x000fea0003c00000 */
[----:B------:R-:W-:Y:S01]  /*1a580*/  SEL R0, R4, RZ, P4 ;  /* 0x000000ff04007207 */ /* 0x000fe20002000000 */
[----:B------:R-:W-:Y:S01]  /*1a590*/  IMAD.MOV.U32 R2, RZ, RZ, 0x4 ;  /* 0x00000004ff027424 */ /* 0x000fe200078e00ff */
[----:B------:R-:W-:-:S03]  /*1a5a0*/  MOV R3, 0x1a5d0 ;  /* 0x0001a5d000037802 */ /* 0x000fc60000000f00 */
[----:B------:R-:W-:Y:S02]  /*1a5b0*/  IMAD.IADD R0, R5, 0x1, R0 ;  /* 0x0000000105007824 */ /* 0x000fe400078e0200 */
        /* <DEDUP_REMOVED lines=13> */
[----:B------:R-:W-:Y:S02]  /*1a690*/  MOV R225, 0x1f ;  /* 0x0000001f00e17802 */ /* 0x000fe40000000f00 */
[----:B------:R-:W-:Y:S01]  /*1a6a0*/  MOV R3, 0x1a6e0 ;  /* 0x0001a6e000037802 */ /* 0x000fe20000000f00 */
[----:B------:R-:W-:-:S04]  /*1a6b0*/  IMAD.IADD R4, R0, 0x1, R4 ;  /* 0x0000000100047824 */ /* 0x000fc800078e0204 */
[----:B------:R-:W-:Y:S02]  /*1a6c0*/  IMAD.MOV.U32 R223, RZ, RZ, R4 ;  /* 0x000000ffffdf7224 */ /* 0x000fe400078e0004 */
[----:B------:R-:W-:Y:S05]  /*1a6d0*/  CALL.REL.NOINC `($__internal_35_$__cuda_sm70_shflsync_idx_p) ;  /* 0x0000528000007944 */ /* 0x000fea0003c00000 */
[----:B------:R-:W-:Y:S01]  /*1a6e0*/  MOV R0, R226 ;  /* 0x000000e200007202 */ /* 0x000fe20000000f00 */
[----:B------:R-:W-:Y:S05]  /*1a6f0*/  BRA `(.L_x_2715) ;  /* 0xfffe5e6000007947 */ /* 0x000fea000383ffff */
.L_x_2488:
[----:B------:R-:W-:Y:S02]  /*1a700*/  SEL R0, RZ, 0x1, P0 ;  /* 0x00000001ff007807 */ /* 0x000fe40000000000 */
[----:B------:R-:W-:Y:S02]  /*1a710*/  MOV R2, 0x1a730 ;  /* 0x0001a73000027802 */ /* 0x000fe40000000f00 */
[----:B------:R-:W-:Y:S05]  /*1a720*/  CALL.REL.NOINC `($__internal_37_$__cuda_sm70_votesync_ballot) ;  /* 0x0000530000007944 */ /* 0x000fea0003c00000 */
[----:B------:R-:W-:Y:S01]  /*1a730*/  MOV R7, R0 ;  /* 0x0000000000077202 */ /* 0x000fe20000000f00 */
[----:B------:R-:W-:Y:S05]  /*1a740*/  BRA `(.L_x_2716) ;  /* 0xfffe5ea000007947 */ /* 0x000fea000383ffff */
.L_x_2489:
[----:B------:R-:W-:Y:S01]  /*1a750*/  IMAD.MOV.U32 R223, RZ, RZ, R9 ;  /* 0x000000ffffdf7224 */ /* 0x000fe200078e0009 */
[----:B-1----:R-:W-:Y:S01]  /*1a760*/  MOV R2, R0 ;  /* 0x0000000000027202 */ /* 0x002fe20000000f00 */
[----:B------:R-:W-:Y:S01]  /*1a770*/  IMAD.MOV.U32 R225, RZ, RZ, 0x1f ;  /* 0x0000001fffe17424 */ /* 0x000fe200078e00ff */
[----:B------:R-:W-:Y:S02]  /*1a780*/  MOV R3, 0x1a7a0 ;  /* 0x0001a7a000037802 */ /* 0x000fe40000000f00 */
[----:B------:R-:W-:Y:S05]  /*1a790*/  CALL.REL.NOINC `($__internal_35_$__cuda_sm70_shflsync_idx_p) ;  /* 0x000051c000007944 */ /* 0x000fea0003c00000 */
[----:B------:R-:W-:Y:S01]  /*1a7a0*/  IMAD.MOV.U32 R12, RZ, RZ, R226 ;  /* 0x000000ffff0c7224 */ /* 0x000fe200078e00e2 */
[----:B------:R-:W-:Y:S01]  /*1a7b0*/  MOV R223, R8 ;  /* 0x0000000800df7202 */ /* 0x000fe20000000f00 */
[----:B------:R-:W-:Y:S01]  /*1a7c0*/  IMAD.MOV.U32 R5, RZ, RZ, RZ ;  /* 0x000000ffff057224 */ /* 0x000fe200078e00ff */
[----:B------:R-:W-:Y:S01]  /*1a7d0*/  MOV R2, R0 ;  /* 0x0000000000027202 */ /* 0x000fe20000000f00 */
[----:B------:R-:W-:Y:S01]  /*1a7e0*/  IMAD.MOV.U32 R225, RZ, RZ, 0x1f ;  /* 0x0000001fffe17424 */ /* 0x000fe200078e00ff */
[----:B------:R-:W-:-:S02]  /*1a7f0*/  MOV R3, 0x1a810 ;  /* 0x0001a81000037802 */ /* 0x000fc40000000f00 */
[----:B------:R-:W-:Y:S05]  /*1a800*/  CALL.REL.NOINC `($__internal_35_$__cuda_sm70_shflsync_idx_p) ;  /* 0x0000515000007944 */ /* 0x000fea0003c00000 */
[----:B------:R-:W-:Y:S01]  /*1a810*/  MOV R9, R226 ;  /* 0x000000e200097202 */ /* 0x000fe20000000f00 */
[----:B------:R-:W-:Y:S05]  /*1a820*/  BRA `(.L_x_2717) ;  /* 0xfffe5e3000007947 */ /* 0x000fea000383ffff */
.L_x_2492:
[----:B------:R-:W-:Y:S01]  /*1a830*/  IMAD.MOV.U32 R223, RZ, RZ, R4 ;  /* 0x000000ffffdf7224 */ /* 0x000fe200078e0004 */
[----:B-1----:R-:W-:Y:S01]  /*1a840*/  MOV R2, R0 ;  /* 0x0000000000027202 */ /* 0x002fe20000000f00 */
[----:B------:R-:W-:Y:S01]  /*1a850*/  IMAD.MOV.U32 R225, RZ, RZ, 0x1f ;  /* 0x0000001fffe17424 */ /* 0x000fe200078e00ff */
[----:B------:R-:W-:-:S02]  /*1a860*/  MOV R3, 0x1a880 ;  /* 0x0001a88000037802 */ /* 0x000fc40000000f00 */
[----:B---34-:R-:W-:Y:S05]  /*1a870*/  CALL.REL.NOINC `($__internal_35_$__cuda_sm70_shflsync_idx_p) ;  /* 0x000050e000007944 */ /* 0x018fea0003c00000 */
[----:B------:R-:W-:Y:S01]  /*1a880*/  MOV R5, R226 ;  /* 0x000000e200057202 */ /* 0x000fe20000000f00 */
[----:B------:R-:W-:Y:S05]  /*1a890*/  BRA `(.L_x_2491) ;  /* 0xfffe5e2000007947 */ /* 0x000fea000383ffff */
.L_x_2511:
[----:B------:R-:W-:Y:S01]  /*1a8a0*/  IMAD.MOV.U32 R223, RZ, RZ, R5 ;  /* 0x000000ffffdf7224 */ /* 0x000fe200078e0005 */
[----:B------:R-:W-:Y:S01]  /*1a8b0*/  MOV R2, RZ ;  /* 0x000000ff00027202 */ /* 0x000fe20000000f00 */
[----:B------:R-:W-:Y:S01]  /*1a8c0*/  IMAD.MOV.U32 R225, RZ, RZ, 0x181f ;  /* 0x0000181fffe17424 */ /* 0x000fe200078e00ff */
[----:B------:R-:W-:-:S02]  /*1a8d0*/  MOV R3, 0x1a8f0 ;  /* 0x0001a8f000037802 */ /* 0x000fc40000000f00 */
[----:B-1---5:R-:W-:Y:S05]  /*1a8e0*/  CALL.REL.NOINC `($__internal_35_$__cuda_sm70_shflsync_idx_p) ;  /* 0x0000507000007944 */ /* 0x022fea0003c00000 */
[----:B------:R-:W-:Y:S01]  /*1a8f0*/  MOV R7, R226 ;  /* 0x000000e200077202 */ /* 0x000fe20000000f00 */
[----:B------:R-:W-:Y:S05]  /*1a900*/  BRA `(.L_x_2718) ;  /* 0xfffe804000007947 */ /* 0x000fea000383ffff */
.L_x_2512:
[----:B------:R-:W-:Y:S01]  /*1a910*/  IMAD.MOV.U32 R223, RZ, RZ, R6 ;  /* 0x000000ffffdf7224 */ /* 0x000fe200078e0006 */
[----:B------:R-:W-:Y:S01]  /*1a920*/  MOV R2, RZ ;  /* 0x000000ff00027202 */ /* 0x000fe20000000f00 */
[----:B------:R-:W-:Y:S01]  /*1a930*/  IMAD.MOV.U32 R225, RZ, RZ, 0x181f ;  /* 0x0000181fffe17424 */ /* 0x000fe200078e00ff */
[----:B------:R-:W-:-:S02]  /*1a940*/  MOV R3, 0x1a960 ;  /* 0x0001a96000037802 */ /* 0x000fc40000000f00 */
[----:B-123-5:R-:W-:Y:S05]  /*1a950*/  CALL.REL.NOINC `($__internal_35_$__cuda_sm70_shflsync_idx_p) ;  /* 0x0000500000007944 */ /* 0x02efea0003c00000 */
[----:B------:R-:W-:Y:S01]  /*1a960*/  MOV R2, R226 ;  /* 0x000000e200027202 */ /* 0x000fe20000000f00 */
[----:B------:R-:W-:Y:S05]  /*1a970*/  BRA `(.L_x_2719) ;  /* 0xfffe7ff000007947 */ /* 0x000fea000383ffff */
.L_x_2515:
[----:B------:R-:W-:Y:S01]  /*1a980*/  IMAD.MOV.U32 R223, RZ, RZ, R5 ;  /* 0x000000ffffdf7224 */ /* 0x000fe200078e0005 */
[----:B-1----:R-:W-:Y:S01]  /*1a990*/  MOV R2, 0x1 ;  /* 0x0000000100027802 */ /* 0x002fe20000000f00 */
[----:B------:R-:W-:Y:S01]  /*1a9a0*/  IMAD.MOV.U32 R225, RZ, RZ, 0x181f ;  /* 0x0000181fffe17424 */ /* 0x000fe200078e00ff */
[----:B------:R-:W-:-:S02]  /*1a9b0*/  MOV R3, 0x1a9d0 ;  /* 0x0001a9d000037802 */ /* 0x000fc40000000f00 */
[----:B---3-5:R-:W-:Y:S05]  /*1a9c0*/  CALL.REL.NOINC `($__internal_35_$__cuda_sm70_shflsync_idx_p) ;  /* 0x00004f9000007944 */ /* 0x028fea0003c00000 */
[----:B------:R-:W-:Y:S01]  /*1a9d0*/  IMAD.MOV.U32 R7, RZ, RZ, R226 ;  /* 0x000000ffff077224 */ /* 0x000fe200078e00e2 */
[----:B------:R-:W-:Y:S01]  /*1a9e0*/  MOV R2, 0x1 ;  /* 0x0000000100027802 */ /* 0x000fe20000000f00 */
[----:B------:R-:W-:Y:S01]  /*1a9f0*/  IMAD.MOV.U32 R223, RZ, RZ, R6 ;  /* 0x000000ffffdf7224 */ /* 0x000fe200078e0006 */
[----:B------:R-:W-:-:S02]  /*1aa00*/  MOV R225, 0x181f ;  /* 0x0000181f00e17802 */ /* 0x000fc40000000f00 */
[----:B------:R-:W-:Y:S02]  /*1aa10*/  MOV R3, 0x1aa30 ;  /* 0x0001aa3000037802 */ /* 0x000fe40000000f00 */
[----:B------:R-:W-:Y:S05]  /*1aa20*/  CALL.REL.NOINC `($__internal_35_$__cuda_sm70_shflsync_idx_p) ;  /* 0x00004f3000007944 */ /* 0x000fea0003c00000 */
[----:B------:R-:W-:Y:S01]  /*1aa30*/  MOV R2, R226 ;  /* 0x000000e200027202 */ /* 0x000fe20000000f00 */
[----:B------:R-:W-:Y:S05]  /*1aa40*/  BRA `(.L_x_2720) ;  /* 0xfffe807000007947 */ /* 0x000fea000383ffff */
.L_x_2518:
[----:B------:R-:W-:Y:S01]  /*1aa50*/  IMAD.MOV.U32 R223, RZ, RZ, R5 ;  /* 0x000000ffffdf7224 */ /* 0x000fe200078e0005 */
[----:B-1----:R-:W-:Y:S01]  /*1aa60*/  MOV R2, 0x2 ;  /* 0x0000000200027802 */ /* 0x002fe20000000f00 */
[----:B------:R-:W-:Y:S01]  /*1aa70*/  IMAD.MOV.U32 R225, RZ, RZ, 0x181f ;  /* 0x0000181fffe17424 */ /* 0x000fe200078e00ff */
[----:B------:R-:W-:Y:S02]  /*1aa80*/  MOV R3, 0x1aaa0 ;  /* 0x0001aaa000037802 */ /* 0x000fe40000000f00 */
[----:B--23-5:R-:W-:Y:S05]  /*1aa90*/  CALL.REL.NOINC `($__internal_35_$__cuda_sm70_shflsync_idx_p) ;  /* 0x00004ec000007944 */ /* 0x02cfea0003c00000 */
[----:B------:R-:W-:Y:S01]  /*1aaa0*/  MOV R7, R226 ;  /* 0x000000e200077202 */ /* 0x000fe20000000f00 */
[----:B------:R-:W-:Y:S05]  /*1aab0*/  BRA `(.L_x_2721) ;  /* 0xfffe80e000007947 */ /* 0x000fea000383ffff */
.L_x_2519:
[----:B------:R-:W-:Y:S01]  /*1aac0*/  IMAD.MOV.U32 R223, RZ, RZ, R6 ;  /* 0x000000ffffdf7224 */ /* 0x000fe200078e0006 */
[----:B-1----:R-:W-:Y:S01]  /*1aad0*/  MOV R2, 0x2 ;  /* 0x0000000200027802 */ /* 0x002fe20000000f00 */
[----:B------:R-:W-:Y:S01]  /*1aae0*/  IMAD.MOV.U32 R225, RZ, RZ, 0x181f ;  /* 0x0000181fffe17424 */ /* 0x000fe200078e00ff */
[----:B------:R-:W-:Y:S02]  /*1aaf0*/  MOV R3, 0x1ab10 ;  /* 0x0001ab1000037802 */ /* 0x000fe40000000f00 */
[----:B--2345:R-:W-:Y:S05]  /*1ab00*/  CALL.REL.NOINC `($__internal_35_$__cuda_sm70_shflsync_idx_p) ;  /* 0x00004e5000007944 */ /* 0x03cfea0003c00000 */
[----:B------:R-:W-:Y:S01]  /*1ab10*/  MOV R2, R226 ;  /* 0x000000e200027202 */ /* 0x000fe20000000f00 */
[----:B------:R-:W-:Y:S05]  /*1ab20*/  BRA `(.L_x_2722) ;  /* 0xfffe809000007947 */ /* 0x000fea000383ffff */
.L_x_2522:
[----:B------:R-:W-:Y:S01]  /*1ab30*/  IMAD.MOV.U32 R223, RZ, RZ, R5 ;  /* 0x000000ffffdf7224 */ /* 0x000fe200078e0005 */
[----:B--2---:R-:W-:Y:S01]  /*1ab40*/  MOV R2, 0x3 ;  /* 0x0000000300027802 */ /* 0x004fe20000000f00 */
[----:B------:R-:W-:Y:S01]  /*1ab50*/  IMAD.MOV.U32 R225, RZ, RZ, 0x181f ;  /* 0x0000181fffe17424 */ /* 0x000fe200078e00ff */
[----:B------:R-:W-:-:S02]  /*1ab60*/  MOV R3, 0x1ab80 ;  /* 0x0001ab8000037802 */ /* 0x000fc40000000f00 */
[----:B-1-345:R-:W-:Y:S05]  /*1ab70*/  CALL.REL.NOINC `($__internal_35_$__cuda_sm70_shflsync_idx_p) ;  /* 0x00004de000007944 */ /* 0x03afea0003c00000 */
        /* <DEDUP_REMOVED lines=8> */
.L_x_2525:
[----:B------:R-:W-:Y:S01]  /*1ac00*/  IMAD.MOV.U32 R223, RZ, RZ, R5 ;  /* 0x000000ffffdf7224 */ /* 0x000fe200078e0005 */
[----:B-12---:R-:W-:Y:S01]  /*1ac10*/  MOV R2, 0x4 ;  /* 0x0000000400027802 */ /* 0x006fe20000000f00 */
[----:B------:R-:W-:Y:S01]  /*1ac20*/  IMAD.MOV.U32 R225, RZ, RZ, 0x181f ;  /* 0x0000181fffe17424 */ /* 0x000fe200078e00ff */
[----:B------:R-:W-:Y:S02]  /*1ac30*/  MOV R3, 0x1ac50 ;  /* 0x0001ac5000037802 */ /* 0x000fe40000000f00 */
[----:B---345:R-:W-:Y:S05]  /*1ac40*/  CALL.REL.NOINC `($__internal_35_$__cuda_sm70_shflsync_idx_p) ;  /* 0x00004d1000007944 */ /* 0x038fea0003c00000 */
[----:B------:R-:W-:Y:S01]  /*1ac50*/  MOV R7, R226 ;  /* 0x000000e200077202 */ /* 0x000fe20000000f00 */
[----:B------:R-:W-:Y:S05]  /*1ac60*/  BRA `(.L_x_2724) ;  /* 0xfffe812000007947 */ /* 0x000fea000383ffff */
.L_x_2526:
[----:B------:R-:W-:Y:S01]  /*1ac70*/  IMAD.MOV.U32 R223, RZ, RZ, R6 ;  /* 0x000000ffffdf7224 */ /* 0x000fe200078e0006 */
[----:B--2---:R-:W-:Y:S01]  /*1ac80*/  MOV R2, 0x4 ;  /* 0x0000000400027802 */ /* 0x004fe20000000f00 */
[----:B------:R-:W-:Y:S01]  /*1ac90*/  IMAD.MOV.U32 R225, RZ, RZ, 0x181f ;  /* 0x0000181fffe17424 */ /* 0x000fe200078e00ff */
[----:B------:R-:W-:Y:S02]  /*1aca0*/  MOV R3, 0x1acc0 ;  /* 0x0001acc000037802 */ /* 0x000fe40000000f00 */
[----:B-1-345:R-:W-:Y:S05]  /*1acb0*/  CALL.REL.NOINC `($__internal_35_$__cuda_sm70_shflsync_idx_p) ;  /* 0x00004ca000007944 */ /* 0x03afea0003c00000 */
[----:B------:R-:W-:Y:S01]  /*1acc0*/  MOV R2, R226 ;  /* 0x000000e200027202 */ /* 0x000fe20000000f00 */
[----:B------:R-:W-:Y:S05]  /*1acd0*/  BRA `(.L_x_2725) ;  /* 0xfffe80d000007947 */ /* 0x000fea000383ffff */
.L_x_2529:
[----:B------:R-:W-:Y:S01]  /*1ace0*/  IMAD.MOV.U32 R223, RZ, RZ, R5 ;  /* 0x000000ffffdf7224 */ /* 0x000fe200078e0005 */
[----:B-1----:R-:W-:Y:S01]  /*1acf0*/  MOV R2, 0x5 ;  /* 0x0000000500027802 */ /* 0x002fe20000000f00 */
[----:B------:R-:W-:Y:S01]  /*1ad00*/  IMAD.MOV.U32 R225, RZ, RZ, 0x181f ;  /* 0x0000181fffe17424 */ /* 0x000fe200078e00ff */
[----:B------:R-:W-:-:S02]  /*1ad10*/  MOV R3, 0x1ad30 ;  /* 0x0001ad3000037802 */ /* 0x000fc40000000f00 */
[----:B--2345:R-:W-:Y:S05]  /*1ad20*/  CALL.REL.NOINC `($__internal_35_$__cuda_sm70_shflsync_idx_p) ;  /* 0x00004c3000007944 */ /* 0x03cfea0003c00000 */
        /* <DEDUP_REMOVED lines=8> */
.L_x_2532:
[----:B------:R-:W-:Y:S01]  /*1adb0*/  IMAD.MOV.U32 R223, RZ, RZ, R5 ;  /* 0x000000ffffdf7224 */ /* 0x000fe200078e0005 */
[----:B-1----:R-:W-:Y:S01]  /*1adc0*/  MOV R2, 0x6 ;  /* 0x0000000600027802 */ /* 0x002fe20000000f00 */
[----:B------:R-:W-:Y:S01]  /*1add0*/  IMAD.MOV.U32 R225, RZ, RZ, 0x181f ;  /* 0x0000181fffe17424 */ /* 0x000fe200078e00ff */
[----:B------:R-:W-:Y:S02]  /*1ade0*/  MOV R3, 0x1ae00 ;  /* 0x0001ae0000037802 */ /* 0x000fe40000000f00 */
[----:B--2345:R-:W-:Y:S05]  /*1adf0*/  CALL.REL.NOINC `($__internal_35_$__cuda_sm70_shflsync_idx_p) ;  /* 0x00004b6000007944 */ /* 0x03cfea0003c00000 */
[----:B------:R-:W-:Y:S01]  /*1ae00*/  MOV R7, R226 ;  /* 0x000000e200077202 */ /* 0x000fe20000000f00 */
[----:B------:R-:W-:Y:S05]  /*1ae10*/  BRA `(.L_x_2727) ;  /* 0xfffe816000007947 */ /* 0x000fea000383ffff */
.L_x_2533:
[----:B------:R-:W-:Y:S01]  /*1ae20*/  IMAD.MOV.U32 R223, RZ, RZ, R6 ;  /* 0x000000ffffdf7224 */ /* 0x000fe200078e0006 */
[----:B-1----:R-:W-:Y:S01]  /*1ae30*/  MOV R2, 0x6 ;  /* 0x0000000600027802 */ /* 0x002fe20000000f00 */
[----:B------:R-:W-:Y:S01]  /*1ae40*/  IMAD.MOV.U32 R225, RZ, RZ, 0x181f ;  /* 0x0000181fffe17424 */ /* 0x000fe200078e00ff */
[----:B------:R-:W-:Y:S02]  /*1ae50*/  MOV R3, 0x1ae70 ;  /* 0x0001ae7000037802 */ /* 0x000fe40000000f00 */
[----:B--2345:R-:W-:Y:S05]  /*1ae60*/  CALL.REL.NOINC `($__internal_35_$__cuda_sm70_shflsync_idx_p) ;  /* 0x00004af000007944 */ /* 0x03cfea0003c00000 */
[----:B------:R-:W-:Y:S01]  /*1ae70*/  MOV R2, R226 ;  /* 0x000000e200027202 */ /* 0x000fe20000000f00 */
[----:B------:R-:W-:Y:S05]  /*1ae80*/  BRA `(.L_x_2728) ;  /* 0xfffe811000007947 */ /* 0x000fea000383ffff */
.L_x_2536:
        /* <DEDUP_REMOVED lines=13> */
.L_x_2539:
[----:B------:R-:W-:Y:S01]  /*1af60*/  IMAD.MOV.U32 R223, RZ, RZ, R5 ;  /* 0x000000ffffdf7224 */ /* 0x000fe200078e0005 */
[----:B------:R-:W-:Y:S01]  /*1af70*/  MOV R2, RZ ;  /* 0x000000ff00027202 */ /* 0x000fe20000000f00 */
[----:B------:R-:W-:Y:S01]  /*1af80*/  IMAD.MOV.U32 R225, RZ, RZ, 0x181f ;  /* 0x0000181fffe17424 */ /* 0x000fe200078e00ff */
[----:B------:R-:W-:Y:S02]  /*1af90*/  MOV R3, 0x1afb0 ;  /* 0x0001afb000037802 */ /* 0x000fe40000000f00 */
[----:B------:R-:W-:Y:S05]  /*1afa0*/  CALL.REL.NOINC `($__internal_35_$__cuda_sm70_shflsync_idx_p) ;  /* 0x000049b000007944 */ /* 0x000fea0003c00000 */
[----:B------:R-:W-:Y:S01]  /*1afb0*/  MOV R8, R226 ;  /* 0x000000e200087202 */ /* 0x000fe20000000f00 */
[----:B------:R-:W-:Y:S05]  /*1afc0*/  BRA `(.L_x_2730) ;  /* 0xfffe939000007947 */ /* 0x000fea000383ffff */
.L_x_2540:
[----:B------:R-:W-:Y:S01]  /*1afd0*/  IMAD.MOV.U32 R223, RZ, RZ, R0 ;  /* 0x000000ffffdf7224 */ /* 0x000fe200078e0000 */
[----:B------:R-:W-:Y:S01]  /*1afe0*/  MOV R2, RZ ;  /* 0x000000ff00027202 */ /* 0x000fe20000000f00 */
[----:B------:R-:W-:Y:S01]  /*1aff0*/  IMAD.MOV.U32 R225, RZ, RZ, 0x181f ;  /* 0x0000181fffe17424 */ /* 0x000fe200078e00ff */
[----:B------:R-:W-:Y:S02]  /*1b000*/  MOV R3, 0x1b020 ;  /* 0x0001b02000037802 */ /* 0x000fe40000000f00 */
[----:B-12---:R-:W-:Y:S05]  /*1b010*/  CALL.REL.NOINC `($__internal_35_$__cuda_sm70_shflsync_idx_p) ;  /* 0x0000494000007944 */ /* 0x006fea0003c00000 */
[----:B------:R-:W-:Y:S01]  /*1b020*/  ISETP.GE.AND P1, PT, R205, c[0x0][0x1d4], PT ;  /* 0x00007500cd007a0c */ /* 0x000fe20003f26270 */
[----:B------:R-:W-:Y:S01]  /*1b030*/  IMAD.MOV.U32 R223, RZ, RZ, R5 ;  /* 0x000000ffffdf7224 */ /* 0x000fe200078e0005 */
[----:B------:R-:W-:Y:S01]  /*1b040*/  IADD3 R2, P0, R226, R123, RZ ;  /* 0x0000007be2027210 */ /* 0x000fe20007f1e0ff */
[----:B------:R-:W-:-:S04]  /*1b050*/  IMAD.MOV.U32 R225, RZ, RZ, 0x181f ;  /* 0x0000181fffe17424 */ /* 0x000fc800078e00ff */
[----:B------:R-:W-:-:S06]  /*1b060*/  IMAD.X R3, R8, 0x1, R6, P0 ;  /* 0x0000000108037824 */ /* 0x000fcc00000e0606 */
[----:B------:R-:W-:Y:S01]  /*1b070*/  @!PT LDS RZ, [RZ] ;  /* 0x00000000fffff984 */ /* 0x000fe20000000800 */
[----:B------:R-:W-:Y:S01]  /*1b080*/  @!PT LDS RZ, [RZ] ;  /* 0x00000000fffff984 */ /* 0x000fe20000000800 */
[----:B------:R-:W-:Y:S01]  /*1b090*/  @!PT LDS RZ, [RZ] ;  /* 0x00000000fffff984 */ /* 0x000fe20000000800 */
[----:B------:R1:W-:Y:S02]  /*1b0a0*/  LDGSTS.E.BYPASS.LTC128B.128 [R207+0x2900], [R2.64], !P1 ;  /* 0x0290000002cf7fae */ /* 0x0003e4000c901d46 */
[----:B-1----:R-:W-:Y:S02]  /*1b0b0*/  MOV R2, 0x1 ;  /* 0x0000000100027802 */ /* 0x002fe40000000f00 */
[----:B------:R-:W-:Y:S02]  /*1b0c0*/  MOV R3, 0x1b0e0 ;  /* 0x0001b0e000037802 */ /* 0x000fe40000000f00 */
[----:B------:R-:W-:Y:S05]  /*1b0d0*/  CALL.REL.NOINC `($__internal_35_$__cuda_sm70_shflsync_idx_p) ;  /* 0x0000488000007944 */ /* 0x000fea0003c00000 */
[----:B------:R-:W-:Y:S01]  /*1b0e0*/  IMAD.MOV.U32 R7, RZ, RZ, R226 ;  /* 0x000000ffff077224 */ /* 0x000fe200078e00e2 */
[----:B------:R-:W-:Y:S01]  /*1b0f0*/  MOV R2, 0x1 ;  /* 0x0000000100027802 */ /* 0x000fe20000000f00 */
[----:B------:R-:W-:Y:S01]  /*1b100*/  IMAD.MOV.U32 R223, RZ, RZ, R0 ;  /* 0x000000ffffdf7224 */ /* 0x000fe200078e0000 */
[----:B------:R-:W-:Y:S02]  /*1b110*/  MOV R225, 0x181f ;  /* 0x0000181f00e17802 */ /* 0x000fe40000000f00 */
[----:B------:R-:W-:Y:S02]  /*1b120*/  MOV R3, 0x1b140 ;  /* 0x0001b14000037802 */ /* 0x000fe40000000f00 */
[----:B------:R-:W-:Y:S05]  /*1b130*/  CALL.REL.NOINC `($__internal_35_$__cuda_sm70_shflsync_idx_p) ;  /* 0x0000482000007944 */ /* 0x000fea0003c00000 */
        /* <DEDUP_REMOVED lines=54> */
[----:B------:R-:W-:Y:S01]  /*1b4a0*/  MOV R0, R226 ;  /* 0x000000e200007202 */ /* 0x000fe20000000f00 */
[----:B------:R-:W-:Y:S05]  /*1b4b0*/  BRA `(.L_x_2731) ;  /* 0xfffe901000007947 */ /* 0x000fea000383ffff */
.L_x_2541:
[----:B------:R-:W-:Y:S01]  /*1b4c0*/  IMAD.MOV.U32 R223, RZ, RZ, R8 ;  /* 0x000000ffffdf7224 */ /* 0x000fe200078e0008 */
[----:B------:R-:W-:Y:S01]  /*1b4d0*/  MOV R2, RZ ;  /* 0x000000ff00027202 */ /* 0x000fe20000000f00 */
[----:B------:R-:W-:Y:S01]  /*1b4e0*/  IMAD.MOV.U32 R225, RZ, RZ, 0x1c1f ;  /* 0x00001c1fffe17424 */ /* 0x000fe200078e00ff */
[----:B------:R-:W-:-:S02]  /*1b4f0*/  MOV R3, 0x1b510 ;  /* 0x0001b51000037802 */ /* 0x000fc40000000f00 */
[----:B------:R-:W-:Y:S05]  /*1b500*/  CALL.REL.NOINC `($__internal_35_$__cuda_sm70_shflsync_idx_p) ;  /* 0x0000445000007944 */ /* 0x000fea0003c00000 */
[----:B------:R-:W-:Y:S01]  /*1b510*/  MOV R2, R226 ;  /* 0x000000e200027202 */ /* 0x000fe20000000f00 */
[----:B------:R-:W-:Y:S05]  /*1b520*/  BRA `(.L_x_2732) ;  /* 0xfffe915000007947 */ /* 0x000fea000383ffff */
.L_x_2546:
[----:B------:R-:W-:Y:S01]  /*1b530*/  IMAD.MOV.U32 R223, RZ, RZ, R8 ;  /* 0x000000ffffdf7224 */ /* 0x000fe200078e0008 */
[----:B------:R-:W-:Y:S01]  /*1b540*/  MOV R2, 0x1 ;  /* 0x0000000100027802 */ /* 0x000fe20000000f00 */
[----:B------:R-:W-:Y:S01]  /*1b550*/  IMAD.MOV.U32 R225, RZ, RZ, 0x1c1f ;  /* 0x00001c1fffe17424 */ /* 0x000fe200078e00ff */
[----:B------:R-:W-:-:S02]  /*1b560*/  MOV R3, 0x1b580 ;  /* 0x0001b58000037802 */ /* 0x000fc40000000f00 */
[----:B-1----:R-:W-:Y:S05]  /*1b570*/  CALL.REL.NOINC `($__internal_35_$__cuda_sm70_shflsync_idx_p) ;  /* 0x000043e000007944 */ /* 0x002fea0003c00000 */
[----:B------:R-:W-:Y:S01]  /*1b580*/  MOV R2, R226 ;  /* 0x000000e200027202 */ /* 0x000fe20000000f00 */
[----:B------:R-:W-:Y:S05]  /*1b590*/  BRA `(.L_x_2733) ;  /* 0xfffe92a000007947 */ /* 0x000fea000383ffff */
.L_x_2551:
[----:B------:R-:W-:Y:S01]  /*1b5a0*/  IMAD.MOV.U32 R223, RZ, RZ, R8 ;  /* 0x000000ffffdf7224 */ /* 0x000fe200078e0008 */
[----:B------:R-:W-:Y:S01]  /*1b5b0*/  MOV R2, 0x2 ;  /* 0x0000000200027802 */ /* 0x000fe20000000f00 */
[----:B------:R-:W-:Y:S01]  /*1b5c0*/  IMAD.MOV.U32 R225, RZ, RZ, 0x1c1f ;  /* 0x00001c1fffe17424 */ /* 0x000fe200078e00ff */
[----:B------:R-:W-:-:S02]  /*1b5d0*/  MOV R3, 0x1b5f0 ;  /* 0x0001b5f000037802 */ /* 0x000fc40000000f00 */
[----:B-12---:R-:W-:Y:S05]  /*1b5e0*/  CALL.REL.NOINC `($__internal_35_$__cuda_sm70_shflsync_idx_p) ;  /* 0x0000437000007944 */ /* 0x006fea0003c00000 */
[----:B------:R-:W-:Y:S01]  /*1b5f0*/  MOV R3, R226 ;  /* 0x000000e200037202 */ /* 0x000fe20000000f00 */
[----:B------:R-:W-:Y:S05]  /*1b600*/  BRA `(.L_x_2734) ;  /* 0xfffe9ab000007947 */ /* 0x000fea000383ffff */
.L_x_2556:
[----:B------:R-:W-:Y:S01]  /*1b610*/  IMAD.MOV.U32 R223, RZ, RZ, R8 ;  /* 0x000000ffffdf7224 */ /* 0x000fe200078e0008 */
[----:B------:R-:W-:Y:S01]  /*1b620*/  MOV R2, 0x3 ;  /* 0x0000000300027802 */ /* 0x000fe20000000f00 */
[----:B------:R-:W-:Y:S01]  /*1b630*/  IMAD.MOV.U32 R225, RZ, RZ, 0x1c1f ;  /* 0x00001c1fffe17424 */ /* 0x000fe200078e00ff */
[----:B------:R-:W-:-:S02]  /*1b640*/  MOV R3, 0x1b660 ;  /* 0x0001b66000037802 */ /* 0x000fc40000000f00 */
[----:B-123--:R-:W-:Y:S05]  /*1b650*/  CALL.REL.NOINC `($__internal_35_$__cuda_sm70_shflsync_idx_p) ;  /* 0x0000430000007944 */ /* 0x00efea0003c00000 */
[----:B------:R-:W-:Y:S01]  /*1b660*/  MOV R3, R226 ;  /* 0x000000e200037202 */ /* 0x000fe20000000f00 */
[----:B------:R-:W-:Y:S05]  /*1b670*/  BRA `(.L_x_2735) ;  /* 0xfffea55000007947 */ /* 0x000fea000383ffff */
.L_x_2561:
[----:B------:R-:W-:Y:S01]  /*1b680*/  IMAD.MOV.U32 R92, RZ, RZ, R0 ;  /* 0x000000ffff5c7224 */ /* 0x000fe200078e0000 */
[----:B------:R-:W-:-:S02]  /*1b690*/  MOV R3, 0x2 ;  /* 0x0000000200037802 */ /* 0x000fc40000000f00 */
[----:B------:R-:W-:Y:S02]  /*1b6a0*/  MOV R2, 0x1b6c0 ;  /* 0x0001b6c000027802 */ /* 0x000fe40000000f00 */
[----:B--234-:R-:W-:Y:S05]  /*1b6b0*/  CALL.REL.NOINC `($__internal_34_$__cuda_sm70_shflsync_bfly_p) ;  /* 0x0000424000007944 */ /* 0x01cfea0003c00000 */
[----:B------:R-:W-:Y:S01]  /*1b6c0*/  MOV R2, R225 ;  /* 0x000000e100027202 */ /* 0x000fe20000000f00 */
[----:B------:R-:W-:Y:S05]  /*1b6d0*/  BRA `(.L_x_2736) ;  /* 0xfffeb01000007947 */ /* 0x000fea000383ffff */
.L_x_2562:
[----:B------:R-:W-:Y:S01]  /*1b6e0*/  IMAD.MOV.U32 R92, RZ, RZ, R4 ;  /* 0x000000ffff5c7224 */ /* 0x000fe200078e0004 */
[----:B------:R-:W-:Y:S02]  /*1b6f0*/  MOV R3, 0x1 ;  /* 0x0000000100037802 */ /* 0x000fe40000000f00 */
[----:B------:R-:W-:Y:S02]  /*1b700*/  MOV R2, 0x1b720 ;  /* 0x0001b72000027802 */ /* 0x000fe40000000f00 */
[----:B-1-34-:R-:W-:Y:S05]  /*1b710*/  CALL.REL.NOINC `($__internal_34_$__cuda_sm70_shflsync_bfly_p) ;  /* 0x000041e000007944 */ /* 0x01afea0003c00000 */
[----:B------:R-:W-:Y:S01]  /*1b720*/  FMNMX.FTZ R97, R4, R225, !PT ;  /* 0x000000e104617209 */ /* 0x000fe20007810000 */
[----:B------:R-:W-:Y:S01]  /*1b730*/  IMAD.MOV.U32 R92, RZ, RZ, R5 ;  /* 0x000000ffff5c7224 */ /* 0x000fe200078e0005 */
[----:B------:R-:W-:Y:S01]  /*1b740*/  MOV R2, 0x1b770 ;  /* 0x0001b77000027802 */ /* 0x000fe20000000f00 */
[----:B------:R-:W-:Y:S02]  /*1b750*/  IMAD.MOV.U32 R3, RZ, RZ, 0x2 ;  /* 0x00000002ff037424 */ /* 0x000fe400078e00ff */
[----:B------:R-:W-:Y:S05]  /*1b760*/  CALL.REL.NOINC `($__internal_34_$__cuda_sm70_shflsync_bfly_p) ;  /* 0x0000419000007944 */ /* 0x000fea0003c00000 */
[----:B------:R-:W-:Y:S01]  /*1b770*/  FMNMX.FTZ R5, R5, R225, !PT ;  /* 0x000000e105057209 */ /* 0x000fe20007810000 */
[----:B------:R-:W-:Y:S01]  /*1b780*/  IMAD.MOV.U32 R3, RZ, RZ, 0x1 ;  /* 0x00000001ff037424 */ /* 0x000fe200078e00ff */
[----:B------:R-:W-:-:S03]  /*1b790*/  MOV R2, 0x1b7c0 ;  /* 0x0001b7c000027802 */ /* 0x000fc60000000f00 */
[----:B------:R-:W-:Y:S02]  /*1b7a0*/  IMAD.MOV.U32 R92, RZ, RZ, R5 ;  /* 0x000000ffff5c7224 */ /* 0x000fe400078e0005 */
[----:B------:R-:W-:Y:S05]  /*1b7b0*/  CALL.REL.NOINC `($__internal_34_$__cuda_sm70_shflsync_bfly_p) ;  /* 0x0000414000007944 */ /* 0x000fea0003c00000 */
        /* <DEDUP_REMOVED lines=20> */
[----:B------:R-:W-:Y:S01]  /*1b900*/  MOV R8, R225 ;  /* 0x000000e100087202 */ /* 0x000fe20000000f00 */
[----:B------:R-:W-:Y:S05]  /*1b910*/  BRA `(.L_x_2737) ;  /* 0xfffeaec000007947 */ /* 0x000fea000383ffff */
.L_x_2570:
[----:B------:R-:W-:Y:S01]  /*1b920*/  MOV R2, RZ ;  /* 0x000000ff00027202 */ /* 0x000fe20000000f00 */
[----:B------:R-:W-:Y:S01]  /*1b930*/  IMAD.MOV.U32 R223, RZ, RZ, R4 ;  /* 0x000000ffffdf7224 */ /* 0x000fe200078e0004 */
[----:B------:R-:W-:Y:S01]  /*1b940*/  MOV R3, 0x1b970 ;  /* 0x0001b97000037802 */ /* 0x000fe20000000f00 */
[----:B------:R-:W-:Y:S02]  /*1b950*/  IMAD.MOV.U32 R225, RZ, RZ, 0x181f ;  /* 0x0000181fffe17424 */ /* 0x000fe400078e00ff */
[----:B------:R-:W-:Y:S05]  /*1b960*/  CALL.REL.NOINC `($__internal_35_$__cuda_sm70_shflsync_idx_p) ;  /* 0x00003ff000007944 */ /* 0x000fea0003c00000 */
[----:B------:R-:W-:Y:S01]  /*1b970*/  MOV R7, R226 ;  /* 0x000000e200077202 */ /* 0x000fe20000000f00 */
[----:B------:R-:W-:-:S05]  /*1b980*/  BRA `(.L_x_2738) ;  /* 0xfffecc1000007947 */ /* 0x000fca000383ffff */
.L_x_2571:
[----:B------:R-:W-:Y:S01]  /*1b990*/  MOV R2, RZ ;  /* 0x000000ff00027202 */ /* 0x000fe20000000f00 */
[----:B------:R-:W-:Y:S01]  /*1b9a0*/  IMAD.MOV.U32 R223, RZ, RZ, R0 ;  /* 0x000000ffffdf7224 */ /* 0x000fe200078e0000 */
[----:B------:R-:W-:Y:S01]  /*1b9b0*/  MOV R3, 0x1b9e0 ;  /* 0x0001b9e000037802 */ /* 0x000fe20000000f00 */
[----:B------:R-:W-:Y:S02]  /*1b9c0*/  IMAD.MOV.U32 R225, RZ, RZ, 0x181f ;  /* 0x0000181fffe17424 */ /* 0x000fe400078e00ff */
[----:B-12---:R-:W-:Y:S05]  /*1b9d0*/  CALL.REL.NOINC `($__internal_35_$__cuda_sm70_shflsync_idx_p) ;  /* 0x00003f8000007944 */ /* 0x006fea0003c00000 */
[----:B------:R-:W-:Y:S01]  /*1b9e0*/  ISETP.GE.AND P1, PT, R205, c[0x0][0x1d4], PT ;  /* 0x00007500cd007a0c */ /* 0x000fe20003f26270 */
[----:B------:R-:W-:Y:S01]  /*1b9f0*/  IMAD.MOV.U32 R223, RZ, RZ, R4 ;  /* 0x000000ffffdf7224 */ /* 0x000fe200078e0004 */
[----:B------:R-:W-:Y:S01]  /*1ba00*/  IADD3 R2, P0, R226, R15, RZ ;  /* 0x0000000fe2027210 */ /* 0x000fe20007f1e0ff */
[----:B------:R-:W-:Y:S04]  /*1ba10*/  IMAD.MOV.U32 R225, RZ, RZ, 0x181f ;  /* 0x0000181fffe17424 */ /* 0x000fe800078e00ff */
[----:B------:R-:W-:Y:S06]  /*1ba20*/  IMAD.X R3, R7, 0x1, R5, P0 ;  /* 0x0000000107037824 */ /* 0x000fec00000e0605 */
[----:B------:R-:W-:Y:S01]  /*1ba30*/  @!PT LDS RZ, [RZ] ;  /* 0x00000000fffff984 */ /* 0x000fe20000000800 */
[----:B------:R-:W-:Y:S01]  /*1ba40*/  @!PT LDS RZ, [RZ] ;  /* 0x00000000fffff984 */ /* 0x000fe20000000800 */
[----:B------:R-:W-:Y:S01]  /*1ba50*/  @!PT LDS RZ, [RZ] ;  /* 0x00000000fffff984 */ /* 0x000fe20000000800 */
[----:B------:R1:W-:Y:S02]  /*1ba60*/  LDGSTS.E.BYPASS.LTC128B.128 [R207+0x100], [R2.64], !P1 ;  /* 0x0010000002cf7fae */ /* 0x0003e4000c901d46 */
[----:B-1----:R-:W-:Y:S02]  /*1ba70*/  MOV R2, 0x1 ;  /* 0x0000000100027802 */ /* 0x002fe40000000f00 */
[----:B------:R-:W-:Y:S02]  /*1ba80*/  MOV R3, 0x1baa0 ;  /* 0x0001baa000037802 */ /* 0x000fe40000000f00 */
[----:B------:R-:W-:Y:S05]  /*1ba90*/  CALL.REL.NOINC `($__internal_35_$__cuda_sm70_shflsync_idx_p) ;  /* 0x00003ec000007944 */ /* 0x000fea0003c00000 */
[----:B------:R-:W-:Y:S01]  /*1baa0*/  MOV R2, 0x1 ;  /* 0x0000000100027802 */ /* 0x000fe20000000f00 */
[----:B------:R-:W-:Y:S01]  /*1bab0*/  IMAD.MOV.U32 R6, RZ, RZ, R226 ;  /* 0x000000ffff067224 */ /* 0x000fe200078e00e2 */
[----:B------:R-:W-:Y:S01]  /*1bac0*/  MOV R225, 0x181f ;  /* 0x0000181f00e17802 */ /* 0x000fe20000000f00 */
[----:B------:R-:W-:Y:S01]  /*1bad0*/  IMAD.MOV.U32 R223, RZ, RZ, R0 ;  /* 0x000000ffffdf7224 */ /* 0x000fe200078e0000 */
[----:B------:R-:W-:Y:S02]  /*1bae0*/  MOV R3, 0x1bb00 ;  /* 0x0001bb0000037802 */ /* 0x000fe40000000f00 */
[----:B------:R-:W-:Y:S05]  /*1baf0*/  CALL.REL.NOINC `($__internal_35_$__cuda_sm70_shflsync_idx_p) ;  /* 0x00003e6000007944 */ /* 0x000fea0003c00000 */
        /* <DEDUP_REMOVED lines=54> */
[----:B------:R-:W-:Y:S01]  /*1be60*/  MOV R0, R226 ;  /* 0x000000e200007202 */ /* 0x000fe20000000f00 */
[----:B------:R-:W-:-:S05]  /*1be70*/  BRA `(.L_x_2739) ;  /* 0xfffec89000007947 */ /* 0x000fca000383ffff */
.L_x_2574:
[----:B------:R-:W-:Y:S01]  /*1be80*/  MOV R2, RZ ;  /* 0x000000ff00027202 */ /* 0x000fe20000000f00 */
[----:B------:R-:W-:Y:S01]  /*1be90*/  IMAD.MOV.U32 R223, RZ, RZ, R92 ;  /* 0x000000ffffdf7224 */ /* 0x000fe200078e005c */
[----:B------:R-:W-:Y:S01]  /*1bea0*/  MOV R3, 0x1bed0 ;  /* 0x0001bed000037802 */ /* 0x000fe20000000f00 */
[----:B------:R-:W-:Y:S02]  /*1beb0*/  IMAD.MOV.U32 R225, RZ, RZ, 0x181f ;  /* 0x0000181fffe17424 */ /* 0x000fe400078e00ff */
[----:B------:R-:W-:Y:S05]  /*1bec0*/  CALL.REL.NOINC `($__internal_35_$__cuda_sm70_shflsync_idx_p) ;  /* 0x00003a9000007944 */ /* 0x000fea0003c00000 */
[----:B------:R-:W-:Y:S01]  /*1bed0*/  MOV R97, R226 ;  /* 0x000000e200617202 */ /* 0x000fe20000000f00 */
[----:B------:R-:W-:-:S05]  /*1bee0*/  BRA `(.L_x_2740) ;  /* 0xfffed19000007947 */ /* 0x000fca000383ffff */
.L_x_2575:
        /* <DEDUP_REMOVED lines=79> */
.L_x_2576:
[----:B------:R-:W-:Y:S01]  /*1c3e0*/  MOV R2, RZ ;  /* 0x000000ff00027202 */ /* 0x000fe20000000f00 */
[----:B------:R-:W-:Y:S01]  /*1c3f0*/  IMAD.MOV.U32 R223, RZ, RZ, R157 ;  /* 0x000000ffffdf7224 */ /* 0x000fe200078e009d */
[----:B------:R-:W-:Y:S01]  /*1c400*/  MOV R3, 0x1c430 ;  /* 0x0001c43000037802 */ /* 0x000fe20000000f00 */
[----:B------:R-:W-:Y:S02]  /*1c410*/  IMAD.MOV.U32 R225, RZ, RZ, 0x1c1f ;  /* 0x00001c1fffe17424 */ /* 0x000fe400078e00ff */
[----:B------:R-:W-:Y:S05]  /*1c420*/  CALL.REL.NOINC `($__internal_35_$__cuda_sm70_shflsync_idx_p) ;  /* 0x0000353000007944 */ /* 0x000fea0003c00000 */
[----:B------:R-:W-:Y:S01]  /*1c430*/  MOV R2, R226 ;  /* 0x000000e200027202 */ /* 0x000fe20000000f00 */
[----:B------:R-:W-:-:S05]  /*1c440*/  BRA `(.L_x_2742) ;  /* 0xfffecf1000007947 */ /* 0x000fca000383ffff */
.L_x_2581:
[----:B------:R-:W-:Y:S01]  /*1c450*/  MOV R2, 0x1 ;  /* 0x0000000100027802 */ /* 0x000fe20000000f00 */
[----:B------:R-:W-:Y:S01]  /*1c460*/  IMAD.MOV.U32 R223, RZ, RZ, R157 ;  /* 0x000000ffffdf7224 */ /* 0x000fe200078e009d */
[----:B------:R-:W-:Y:S01]  /*1c470*/  MOV R3, 0x1c4a0 ;  /* 0x0001c4a000037802 */ /* 0x000fe20000000f00 */
[----:B------:R-:W-:Y:S02]  /*1c480*/  IMAD.MOV.U32 R225, RZ, RZ, 0x1c1f ;  /* 0x00001c1fffe17424 */ /* 0x000fe400078e00ff */
[----:B-1----:R-:W-:Y:S05]  /*1c490*/  CALL.REL.NOINC `($__internal_35_$__cuda_sm70_shflsync_idx_p) ;  /* 0x000034c000007944 */ /* 0x002fea0003c00000 */
[----:B------:R-:W-:Y:S01]  /*1c4a0*/  MOV R2, R226 ;  /* 0x000000e200027202 */ /* 0x000fe20000000f00 */
[----:B------:R-:W-:-:S05]  /*1c4b0*/  BRA `(.L_x_2743) ;  /* 0xfffed0a000007947 */ /* 0x000fca000383ffff */
.L_x_2586:
[----:B------:R-:W-:Y:S01]  /*1c4c0*/  MOV R2, 0x2 ;  /* 0x0000000200027802 */ /* 0x000fe20000000f00 */
[----:B------:R-:W-:Y:S01]  /*1c4d0*/  IMAD.MOV.U32 R223, RZ, RZ, R157 ;  /* 0x000000ffffdf7224 */ /* 0x000fe200078e009d */
[----:B------:R-:W-:Y:S01]  /*1c4e0*/  MOV R3, 0x1c510 ;  /* 0x0001c51000037802 */ /* 0x000fe20000000f00 */
[----:B------:R-:W-:Y:S02]  /*1c4f0*/  IMAD.MOV.U32 R225, RZ, RZ, 0x1c1f ;  /* 0x00001c1fffe17424 */ /* 0x000fe400078e00ff */
[----:B-12---:R-:W-:Y:S05]  /*1c500*/  CALL.REL.NOINC `($__internal_35_$__cuda_sm70_shflsync_idx_p) ;  /* 0x0000345000007944 */ /* 0x006fea0003c00000 */
[----:B------:R-:W-:Y:S01]  /*1c510*/  MOV R156, R226 ;  /* 0x000000e2009c7202 */ /* 0x000fe20000000f00 */
[----:B------:R-:W-:-:S05]  /*1c520*/  BRA `(.L_x_2744) ;  /* 0xfffed23000007947 */ /* 0x000fca000383ffff */
.L_x_2591:
[----:B------:R-:W-:Y:S01]  /*1c530*/  MOV R2, 0x3 ;  /* 0x0000000300027802 */ /* 0x000fe20000000f00 */
[----:B------:R-:W-:Y:S01]  /*1c540*/  IMAD.MOV.U32 R223, RZ, RZ, R157 ;  /* 0x000000ffffdf7224 */ /* 0x000fe200078e009d */
[----:B------:R-:W-:Y:S01]  /*1c550*/  MOV R3, 0x1c580 ;  /* 0x0001c58000037802 */ /* 0x000fe20000000f00 */
[----:B------:R-:W-:Y:S02]  /*1c560*/  IMAD.MOV.U32 R225, RZ, RZ, 0x1c1f ;  /* 0x00001c1fffe17424 */ /* 0x000fe400078e00ff */
[----:B-123--:R-:W-:Y:S05]  /*1c570*/  CALL.REL.NOINC `($__internal_35_$__cuda_sm70_shflsync_idx_p) ;  /* 0x000033e000007944 */ /* 0x00efea0003c00000 */
[----:B------:R-:W-:Y:S01]  /*1c580*/  MOV R3, R226 ;  /* 0x000000e200037202 */ /* 0x000fe20000000f00 */
[----:B------:R-:W-:-:S05]  /*1c590*/  BRA `(.L_x_2745) ;  /* 0xfffee30000007947 */ /* 0x000fca000383ffff */
.L_x_2596:
[----:B------:R-:W-:Y:S02]  /*1c5a0*/  MOV R3, 0x2 ;  /* 0x0000000200037802 */ /* 0x000fe40000000f00 */
[----:B------:R-:W-:Y:S02]  /*1c5b0*/  MOV R2, 0x1c5d0 ;  /* 0x0001c5d000027802 */ /* 0x000fe40000000f00 */
[----:B------:R-:W-:Y:S05]  /*1c5c0*/  CALL.REL.NOINC `($__internal_34_$__cuda_sm70_shflsync_bfly_p) ;  /* 0x0000333000007944 */ /* 0x000fea0003c00000 */
[----:B------:R-:W-:Y:S01]  /*1c5d0*/  MOV R2, R225 ;  /* 0x000000e100027202 */ /* 0x000fe20000000f00 */
[----:B------:R-:W-:-:S05]  /*1c5e0*/  BRA `(.L_x_2746) ;  /* 0xfffeee5000007947 */ /* 0x000fca000383ffff */
.L_x_2597:
[----:B------:R-:W-:Y:S01]  /*1c5f0*/  MOV R3, 0x1 ;  /* 0x0000000100037802 */ /* 0x000fe20000000f00 */
[----:B-1----:R-:W-:Y:S01]  /*1c600*/  IMAD.MOV.U32 R92, RZ, RZ, R4 ;  /* 0x000000ffff5c7224 */ /* 0x002fe200078e0004 */
[----:B------:R-:W-:Y:S02]  /*1c610*/  MOV R2, 0x1c630 ;  /* 0x0001c63000027802 */ /* 0x000fe40000000f00 */
[----:B------:R-:W-:Y:S05]  /*1c620*/  CALL.REL.NOINC `($__internal_34_$__cuda_sm70_shflsync_bfly_p) ;  /* 0x000032d000007944 */ /* 0x000fea0003c00000 */
[----:B------:R-:W-:Y:S01]  /*1c630*/  IMAD.MOV.U32 R92, RZ, RZ, R0 ;  /* 0x000000ffff5c7224 */ /* 0x000fe200078e0000 */
[----:B------:R-:W-:Y:S01]  /*1c640*/  FMNMX.FTZ R97, R4, R225, !PT ;  /* 0x000000e104617209 */ /* 0x000fe20007810000 */
[----:B------:R-:W-:Y:S01]  /*1c650*/  IMAD.MOV.U32 R3, RZ, RZ, 0x2 ;  /* 0x00000002ff037424 */ /* 0x000fe200078e00ff */
[----:B------:R-:W-:Y:S02]  /*1c660*/  MOV R2, 0x1c680 ;  /* 0x0001c68000027802 */ /* 0x000fe40000000f00 */
[----:B------:R-:W-:Y:S05]  /*1c670*/  CALL.REL.NOINC `($__internal_34_$__cuda_sm70_shflsync_bfly_p) ;  /* 0x0000328000007944 */ /* 0x000fea0003c00000 */
[----:B------:R-:W-:Y:S01]  /*1c680*/  FMNMX.FTZ R92, R0, R225, !PT ;  /* 0x000000e1005c7209 */ /* 0x000fe20007810000 */
[----:B------:R-:W-:Y:S01]  /*1c690*/  IMAD.MOV.U32 R3, RZ, RZ, 0x1 ;  /* 0x00000001ff037424 */ /* 0x000fe200078e00ff */
[----:B------:R-:W-:Y:S02]  /*1c6a0*/  MOV R2, 0x1c6c0 ;  /* 0x0001c6c000027802 */ /* 0x000fe40000000f00 */
[----:B------:R-:W-:Y:S05]  /*1c6b0*/  CALL.REL.NOINC `($__internal_34_$__cuda_sm70_shflsync_bfly_p) ;  /* 0x0000324000007944 */ /* 0x000fea0003c00000 */
[----:B------:R-:W-:Y:S01]  /*1c6c0*/  IMAD.MOV.U32 R3, RZ, RZ, 0x2 ;  /* 0x00000002ff037424 */ /* 0x000fe200078e00ff */
[----:B------:R-:W-:Y:S01]  /*1c6d0*/  FMNMX.FTZ R96, R92, R225, !PT ;  /* 0x000000e15c607209 */ /* 0x000fe20007810000 */
[----:B------:R-:W-:Y:S01]  /*1c6e0*/  IMAD.MOV.U32 R92, RZ, RZ, R5 ;  /* 0x000000ffff5c7224 */ /* 0x000fe200078e0005 */
        /* <DEDUP_REMOVED lines=15> */
[----:B------:R-:W-:Y:S01]  /*1c7e0*/  MOV R3, R225 ;  /* 0x000000e100037202 */ /* 0x000fe20000000f00 */
[----:B------:R-:W-:-:S05]  /*1c7f0*/  BRA `(.L_x_2747) ;  /* 0xfffeed3000007947 */ /* 0x000fca000383ffff */
.L_x_2606:
[----:B------:R-:W-:Y:S01]  /*1c800*/  MOV R2, RZ ;  /* 0x000000ff00027202 */ /* 0x000fe20000000f00 */
[----:B------:R-:W-:Y:S01]  /*1c810*/  IMAD.MOV.U32 R223, RZ, RZ, R5 ;  /* 0x000000ffffdf7224 */ /* 0x000fe200078e0005 */
[----:B------:R-:W-:Y:S01]  /*1c820*/  MOV R3, 0x1c850 ;  /* 0x0001c85000037802 */ /* 0x000fe20000000f00 */
[----:B------:R-:W-:Y:S02]  /*1c830*/  IMAD.MOV.U32 R225, RZ, RZ, 0x181f ;  /* 0x0000181fffe17424 */ /* 0x000fe400078e00ff */
[----:B------:R-:W-:Y:S05]  /*1c840*/  CALL.REL.NOINC `($__internal_35_$__cuda_sm70_shflsync_idx_p) ;  /* 0x0000311000007944 */ /* 0x000fea0003c00000 */
[----:B------:R-:W-:Y:S01]  /*1c850*/  MOV R8, R226 ;  /* 0x000000e200087202 */ /* 0x000fe20000000f00 */
[----:B------:R-:W-:-:S05]  /*1c860*/  BRA `(.L_x_2748) ;  /* 0xffff106000007947 */ /* 0x000fca000383ffff */
.L_x_2607:
        /* <DEDUP_REMOVED lines=79> */
.L_x_2610:
[----:B------:R-:W-:Y:S01]  /*1cd60*/  MOV R2, RZ ;  /* 0x000000ff00027202 */ /* 0x000fe20000000f00 */
[----:B------:R-:W-:Y:S01]  /*1cd70*/  IMAD.MOV.U32 R223, RZ, RZ, R94 ;  /* 0x000000ffffdf7224 */ /* 0x000fe200078e005e */
[----:B------:R-:W-:Y:S01]  /*1cd80*/  MOV R3, 0x1cdb0 ;  /* 0x0001cdb000037802 */ /* 0x000fe20000000f00 */
[----:B------:R-:W-:Y:S02]  /*1cd90*/  IMAD.MOV.U32 R225, RZ, RZ, 0x181f ;  /* 0x0000181fffe17424 */ /* 0x000fe400078e00ff */
[----:B------:R-:W-:Y:S05]  /*1cda0*/  CALL.REL.NOINC `($__internal_35_$__cuda_sm70_shflsync_idx_p) ;  /* 0x00002bb000007944 */ /* 0x000fea0003c00000 */
[----:B------:R-:W-:Y:S01]  /*1cdb0*/  MOV R97, R226 ;  /* 0x000000e200617202 */ /* 0x000fe20000000f00 */
[----:B------:R-:W-:-:S05]  /*1cdc0*/  BRA `(.L_x_2750) ;  /* 0xffff15e000007947 */ /* 0x000fca000383ffff */
.L_x_2611:
        /* <DEDUP_REMOVED lines=79> */
.L_x_2612:
[----:B------:R-:W-:Y:S02]  /*1d2c0*/  MOV R3, 0x2 ;  /* 0x0000000200037802 */ /* 0x000fe40000000f00 */
[----:B------:R-:W-:Y:S02]  /*1d2d0*/  MOV R2, 0x1d2f0 ;  /* 0x0001d2f000027802 */ /* 0x000fe40000000f00 */
[----:B------:R-:W-:Y:S05]  /*1d2e0*/  CALL.REL.NOINC `($__internal_34_$__cuda_sm70_shflsync_bfly_p) ;  /* 0x0000261000007944 */ /* 0x000fea0003c00000 */
[----:B------:R-:W-:Y:S01]  /*1d2f0*/  MOV R2, R225 ;  /* 0x000000e100027202 */ /* 0x000fe20000000f00 */
[----:B------:R-:W-:-:S05]  /*1d300*/  BRA `(.L_x_2752) ;  /* 0xffff17c000007947 */ /* 0x000fca000383ffff */
.L_x_2613:
        /* <DEDUP_REMOVED lines=33> */
.L_x_2616:
[----:B-1--4-:R-:W-:Y:S01]  /*1d520*/  MOV R2, RZ ;  /* 0x000000ff00027202 */ /* 0x012fe20000000f00 */
[----:B------:R-:W-:Y:S01]  /*1d530*/  IMAD.MOV.U32 R223, RZ, RZ, R52 ;  /* 0x000000ffffdf7224 */ /* 0x000fe200078e0034 */
[----:B------:R-:W-:Y:S01]  /*1d540*/  MOV R3, 0x1d570 ;  /* 0x0001d57000037802 */ /* 0x000fe20000000f00 */
[----:B------:R-:W-:Y:S02]  /*1d550*/  IMAD.MOV.U32 R225, RZ, RZ, 0x181f ;  /* 0x0000181fffe17424 */ /* 0x000fe400078e00ff */
[----:B------:R-:W-:Y:S05]  /*1d560*/  CALL.REL.NOINC `($__internal_35_$__cuda_sm70_shflsync_idx_p) ;  /* 0x000023f000007944 */ /* 0x000fea0003c00000 */
[----:B------:R-:W-:Y:S01]  /*1d570*/  MOV R57, R226 ;  /* 0x000000e200397202 */ /* 0x000fe20000000f00 */
[----:B------:R-:W-:-:S05]  /*1d580*/  BRA `(.L_x_2754) ;  /* 0xffff367000007947 */ /* 0x000fca000383ffff */
.L_x_2619:
[----:B------:R-:W-:Y:S01]  /*1d590*/  MOV R2, RZ ;  /* 0x000000ff00027202 */ /* 0x000fe20000000f00 */
[----:B------:R-:W-:Y:S01]  /*1d5a0*/  IMAD.MOV.U32 R223, RZ, RZ, R92 ;  /* 0x000000ffffdf7224 */ /* 0x000fe200078e005c */
[----:B------:R-:W-:Y:S01]  /*1d5b0*/  MOV R3, 0x1d5e0 ;  /* 0x0001d5e000037802 */ /* 0x000fe20000000f00 */
[----:B------:R-:W-:Y:S02]  /*1d5c0*/  IMAD.MOV.U32 R225, RZ, RZ, 0x181f ;  /* 0x0000181fffe17424 */ /* 0x000fe400078e00ff */
[----:B------:R-:W-:Y:S05]  /*1d5d0*/  CALL.REL.NOINC `($__internal_35_$__cuda_sm70_shflsync_idx_p) ;  /* 0x0000238000007944 */ /* 0x000fea0003c00000 */
[----:B------:R-:W-:Y:S01]  /*1d5e0*/  MOV R97, R226 ;  /* 0x000000e200617202 */ /* 0x000fe20000000f00 */
[----:B------:R-:W-:-:S05]  /*1d5f0*/  BRA `(.L_x_2755) ;  /* 0xffff407000007947 */ /* 0x000fca000383ffff */
.L_x_2620:
        /* <DEDUP_REMOVED lines=79> */
.L_x_2621:
[----:B------:R-:W-:Y:S01]  /*1daf0*/  MOV R2, RZ ;  /* 0x000000ff00027202 */ /* 0x000fe20000000f00 */
[----:B------:R-:W-:Y:S01]  /*1db00*/  IMAD.MOV.U32 R223, RZ, RZ, R157 ;  /* 0x000000ffffdf7224 */ /* 0x000fe200078e009d */
[----:B------:R-:W-:Y:S01]  /*1db10*/  MOV R3, 0x1db40 ;  /* 0x0001db4000037802 */ /* 0x000fe20000000f00 */
[----:B------:R-:W-:Y:S02]  /*1db20*/  IMAD.MOV.U32 R225, RZ, RZ, 0x1c1f ;  /* 0x00001c1fffe17424 */ /* 0x000fe400078e00ff */
[----:B------:R-:W-:Y:S05]  /*1db30*/  CALL.REL.NOINC `($__internal_35_$__cuda_sm70_shflsync_idx_p) ;  /* 0x00001e2000007944 */ /* 0x000fea0003c00000 */
[----:B------:R-:W-:Y:S01]  /*1db40*/  MOV R2, R226 ;  /* 0x000000e200027202 */ /* 0x000fe20000000f00 */
[----:B------:R-:W-:-:S05]  /*1db50*/  BRA `(.L_x_2757) ;  /* 0xffff3e1000007947 */ /* 0x000fca000383ffff */
.L_x_2626:
[----:B------:R-:W-:Y:S01]  /*1db60*/  MOV R2, 0x1 ;  /* 0x0000000100027802 */ /* 0x000fe20000000f00 */
[----:B------:R-:W-:Y:S01]  /*1db70*/  IMAD.MOV.U32 R223, RZ, RZ, R157 ;  /* 0x000000ffffdf7224 */ /* 0x000fe200078e009d */
[----:B------:R-:W-:Y:S01]  /*1db80*/  MOV R3, 0x1dbb0 ;  /* 0x0001dbb000037802 */ /* 0x000fe20000000f00 */
[----:B------:R-:W-:Y:S02]  /*1db90*/  IMAD.MOV.U32 R225, RZ, RZ, 0x1c1f ;  /* 0x00001c1fffe17424 */ /* 0x000fe400078e00ff */
[----:B-1----:R-:W-:Y:S05]  /*1dba0*/  CALL.REL.NOINC `($__internal_35_$__cuda_sm70_shflsync_idx_p) ;  /* 0x00001db000007944 */ /* 0x002fea0003c00000 */
[----:B------:R-:W-:Y:S01]  /*1dbb0*/  MOV R2, R226 ;  /* 0x000000e200027202 */ /* 0x000fe20000000f00 */
[----:B------:R-:W-:-:S05]  /*1dbc0*/  BRA `(.L_x_2758) ;  /* 0xffff3fa000007947 */ /* 0x000fca000383ffff */
.L_x_2631:
[----:B------:R-:W-:Y:S01]  /*1dbd0*/  MOV R2, 0x2 ;  /* 0x0000000200027802 */ /* 0x000fe20000000f00 */
[----:B------:R-:W-:Y:S01]  /*1dbe0*/  IMAD.MOV.U32 R223, RZ, RZ, R157 ;  /* 0x000000ffffdf7224 */ /* 0x000fe200078e009d */
[----:B------:R-:W-:Y:S01]  /*1dbf0*/  MOV R3, 0x1dc20 ;  /* 0x0001dc2000037802 */ /* 0x000fe20000000f00 */
[----:B------:R-:W-:Y:S02]  /*1dc00*/  IMAD.MOV.U32 R225, RZ, RZ, 0x1c1f ;  /* 0x00001c1fffe17424 */ /* 0x000fe400078e00ff */
[----:B-12---:R-:W-:Y:S05]  /*1dc10*/  CALL.REL.NOINC `($__internal_35_$__cuda_sm70_shflsync_idx_p) ;  /* 0x00001d4000007944 */ /* 0x006fea0003c00000 */
[----:B------:R-:W-:Y:S01]  /*1dc20*/  MOV R156, R226 ;  /* 0x000000e2009c7202 */ /* 0x000fe20000000f00 */
[----:B------:R-:W-:-:S05]  /*1dc30*/  BRA `(.L_x_2759) ;  /* 0xffff413000007947 */ /* 0x000fca000383ffff */
.L_x_2636:
[----:B------:R-:W-:Y:S01]  /*1dc40*/  MOV R2, 0x3 ;  /* 0x0000000300027802 */ /* 0x000fe20000000f00 */
[----:B------:R-:W-:Y:S01]  /*1dc50*/  IMAD.MOV.U32 R223, RZ, RZ, R157 ;  /* 0x000000ffffdf7224 */ /* 0x000fe200078e009d */
[----:B------:R-:W-:Y:S01]  /*1dc60*/  MOV R3, 0x1dc90 ;  /* 0x0001dc9000037802 */ /* 0x000fe20000000f00 */
[----:B------:R-:W-:Y:S02]  /*1dc70*/  IMAD.MOV.U32 R225, RZ, RZ, 0x1c1f ;  /* 0x00001c1fffe17424 */ /* 0x000fe400078e00ff */
[----:B-123--:R-:W-:Y:S05]  /*1dc80*/  CALL.REL.NOINC `($__internal_35_$__cuda_sm70_shflsync_idx_p) ;  /* 0x00001cd000007944 */ /* 0x00efea0003c00000 */
[----:B------:R-:W-:Y:S01]  /*1dc90*/  MOV R3, R226 ;  /* 0x000000e200037202 */ /* 0x000fe20000000f00 */
[----:B------:R-:W-:-:S05]  /*1dca0*/  BRA `(.L_x_2760) ;  /* 0xffff520000007947 */ /* 0x000fca000383ffff */
.L_x_2641:
[----:B------:R-:W-:Y:S02]  /*1dcb0*/  MOV R3, 0x2 ;  /* 0x0000000200037802 */ /* 0x000fe40000000f00 */
[----:B------:R-:W-:Y:S02]  /*1dcc0*/  MOV R2, 0x1dce0 ;  /* 0x0001dce000027802 */ /* 0x000fe40000000f00 */
[----:B------:R-:W-:Y:S05]  /*1dcd0*/  CALL.REL.NOINC `($__internal_34_$__cuda_sm70_shflsync_bfly_p) ;  /* 0x00001c2000007944 */ /* 0x000fea0003c00000 */
[----:B------:R-:W-:Y:S01]  /*1dce0*/  MOV R2, R225 ;  /* 0x000000e100027202 */ /* 0x000fe20000000f00 */
[----:B------:R-:W-:-:S05]  /*1dcf0*/  BRA `(.L_x_2761) ;  /* 0xffff5d5000007947 */ /* 0x000fca000383ffff */
.L_x_2642:
        /* <DEDUP_REMOVED lines=33> */
.L_x_2644:
[----:B------:R-:W-:Y:S01]  /*1df10*/  IMAD.MOV.U32 R92, RZ, RZ, R238 ;  /* 0x000000ffff5c7224 */ /* 0x000fe200078e00ee */
[----:B------:R-:W-:-:S02]  /*1df20*/  MOV R3, 0x2 ;  /* 0x0000000200037802 */ /* 0x000fc40000000f00 */
[----:B------:R-:W-:Y:S02]  /*1df30*/  MOV R2, 0x1df50 ;  /* 0x0001df5000027802 */ /* 0x000fe40000000f00 */
[----:B------:R-:W-:Y:S05]  /*1df40*/  CALL.REL.NOINC `($__internal_34_$__cuda_sm70_shflsync_bfly_p) ;  /* 0x000019b000007944 */ /* 0x000fea0003c00000 */
[----:B------:R-:W-:Y:S01]  /*1df50*/  MOV R0, R225 ;  /* 0x000000e100007202 */ /* 0x000fe20000000f00 */
[----:B------:R-:W-:Y:S05]  /*1df60*/  BRA `(.L_x_2763) ;  /* 0xffff7a6000007947 */ /* 0x000fea000383ffff */
.L_x_2645:
[----:B------:R-:W-:Y:S01]  /*1df70*/  IMAD.MOV.U32 R92, RZ, RZ, R4 ;  /* 0x000000ffff5c7224 */ /* 0x000fe200078e0004 */
[----:B------:R-:W-:Y:S02]  /*1df80*/  MOV R3, 0x1 ;  /* 0x0000000100037802 */ /* 0x000fe40000000f00 */
[----:B------:R-:W-:Y:S02]  /*1df90*/  MOV R2, 0x1dfb0 ;  /* 0x0001dfb000027802 */ /* 0x000fe40000000f00 */
[----:B-1----:R-:W-:Y:S05]  /*1dfa0*/  CALL.REL.NOINC `($__internal_34_$__cuda_sm70_shflsync_bfly_p) ;  /* 0x0000195000007944 */ /* 0x002fea0003c00000 */
[----:B------:R-:W-:Y:S01]  /*1dfb0*/  FADD.FTZ R4, R4, R225 ;  /* 0x000000e104047221 */ /* 0x000fe20000010000 */
[----:B------:R-:W-:Y:S02]  /*1dfc0*/  MOV R92, R240 ;  /* 0x000000f0005c7202 */ /* 0x000fe40000000f00 */
[----:B------:R-:W-:Y:S02]  /*1dfd0*/  MOV R3, 0x2 ;  /* 0x0000000200037802 */ /* 0x000fe40000000f00 */
[----:B------:R-:W-:Y:S02]  /*1dfe0*/  MOV R2, 0x1e000 ;  /* 0x0001e00000027802 */ /* 0x000fe40000000f00 */
[----:B------:R-:W-:Y:S05]  /*1dff0*/  CALL.REL.NOINC `($__internal_34_$__cuda_sm70_shflsync_bfly_p) ;  /* 0x0000190000007944 */ /* 0x000fea0003c00000 */
[----:B------:R-:W-:Y:S01]  /*1e000*/  FADD.FTZ R5, R240, R225 ;  /* 0x000000e1f0057221 */ /* 0x000fe20000010000 */
[----:B------:R-:W-:-:S02]  /*1e010*/  MOV R3, 0x1 ;  /* 0x0000000100037802 */ /* 0x000fc40000000f00 */
[----:B------:R-:W-:Y:S02]  /*1e020*/  MOV R2, 0x1e050 ;  /* 0x0001e05000027802 */ /* 0x000fe40000000f00 */
[----:B------:R-:W-:Y:S02]  /*1e030*/  MOV R92, R5 ;  /* 0x00000005005c7202 */ /* 0x000fe40000000f00 */
[----:B------:R-:W-:Y:S05]  /*1e040*/  CALL.REL.NOINC `($__internal_34_$__cuda_sm70_shflsync_bfly_p) ;  /* 0x000018b000007944 */ /* 0x000fea0003c00000 */
[----:B------:R-:W-:Y:S01]  /*1e050*/  FADD.FTZ R5, R5, R225 ;  /* 0x000000e105057221 */ /* 0x000fe20000010000 */
[----:B------:R-:W-:Y:S02]  /*1e060*/  MOV R92, R251 ;  /* 0x000000fb005c7202 */ /* 0x000fe40000000f00 */
[----:B------:R-:W-:Y:S02]  /*1e070*/  MOV R3, 0x2 ;  /* 0x0000000200037802 */ /* 0x000fe40000000f00 */
[----:B------:R-:W-:Y:S02]  /*1e080*/  MOV R2, 0x1e0a0 ;  /* 0x0001e0a000027802 */ /* 0x000fe40000000f00 */
[----:B------:R-:W-:Y:S05]  /*1e090*/  CALL.REL.NOINC `($__internal_34_$__cuda_sm70_shflsync_bfly_p) ;  /* 0x0000186000007944 */ /* 0x000fea0003c00000 */
[----:B------:R-:W-:Y:S01]  /*1e0a0*/  FADD.FTZ R6, R251, R225 ;  /* 0x000000e1fb067221 */ /* 0x000fe20000010000 */
[----:B------:R-:W-:Y:S02]  /*1e0b0*/  MOV R3, 0x1 ;  /* 0x0000000100037802 */ /* 0x000fe40000000f00 */
[----:B------:R-:W-:-:S02]  /*1e0c0*/  MOV R2, 0x1e0f0 ;  /* 0x0001e0f000027802 */ /* 0x000fc40000000f00 */
[----:B------:R-:W-:Y:S02]  /*1e0d0*/  MOV R92, R6 ;  /* 0x00000006005c7202 */ /* 0x000fe40000000f00 */
[----:B------:R-:W-:Y:S05]  /*1e0e0*/  CALL.REL.NOINC `($__internal_34_$__cuda_sm70_shflsync_bfly_p) ;  /* 0x0000181000007944 */ /* 0x000fea0003c00000 */
[----:B------:R1:W5:Y:S01]  /*1e0f0*/  LDL R92, [R1] ;  /* 0x00000000015c7983 */ /* 0x0003620000100800 */
[----:B------:R-:W-:Y:S01]  /*1e100*/  FADD.FTZ R6, R6, R225 ;  /* 0x000000e106067221 */ /* 0x000fe20000010000 */
[----:B------:R-:W-:Y:S02]  /*1e110*/  MOV R3, 0x2 ;  /* 0x0000000200037802 */ /* 0x000fe40000000f00 */
[----:B------:R-:W-:Y:S02]  /*1e120*/  MOV R2, 0x1e140 ;  /* 0x0001e14000027802 */ /* 0x000fe40000000f00 */
[----:B-1---5:R-:W-:Y:S05]  /*1e130*/  CALL.REL.NOINC `($__internal_34_$__cuda_sm70_shflsync_bfly_p) ;  /* 0x000017c000007944 */ /* 0x022fea0003c00000 */
[----:B------:R-:W2:Y:S01]  /*1e140*/  LDL.LU R0, [R1] ;  /* 0x0000000001007983 */ /* 0x000ea20000300800 */
[----:B------:R-:W-:Y:S02]  /*1e150*/  MOV R3, 0x1 ;  /* 0x0000000100037802 */ /* 0x000fe40000000f00 */
[----:B------:R-:W-:Y:S01]  /*1e160*/  MOV R2, 0x1e1a0 ;  /* 0x0001e1a000027802 */ /* 0x000fe20000000f00 */
[----:B--2---:R-:W-:-:S05]  /*1e170*/  FADD.FTZ R7, R0, R225 ;  /* 0x000000e100077221 */ /* 0x004fca0000010000 */
[----:B------:R-:W-:Y:S02]  /*1e180*/  MOV R92, R7 ;  /* 0x00000007005c7202 */ /* 0x000fe40000000f00 */
[----:B------:R-:W-:Y:S05]  /*1e190*/  CALL.REL.NOINC `($__internal_34_$__cuda_sm70_shflsync_bfly_p) ;  /* 0x0000176000007944 */ /* 0x000fea0003c00000 */
[----:B------:R-:W-:Y:S01]  /*1e1a0*/  MOV R8, R225 ;  /* 0x000000e100087202 */ /* 0x000fe20000000f00 */
[----:B------:R-:W-:Y:S05]  /*1e1b0*/  BRA `(.L_x_2764) ;  /* 0xffff791000007947 */ /* 0x000fea000383ffff */
.L_x_2652:
[----:B-1-34-:R-:W-:Y:S01]  /*1e1c0*/  IMAD.MOV.U32 R223, RZ, RZ, R5 ;  /* 0x000000ffffdf7224 */ /* 0x01afe200078e0005 */
[----:B------:R-:W-:Y:S01]  /*1e1d0*/  MOV R2, RZ ;  /* 0x000000ff00027202 */ /* 0x000fe20000000f00 */
[----:B------:R-:W-:Y:S01]  /*1e1e0*/  IMAD.MOV.U32 R225, RZ, RZ, 0x181f ;  /* 0x0000181fffe17424 */ /* 0x000fe200078e00ff */
[----:B------:R-:W-:Y:S02]  /*1e1f0*/  MOV R3, 0x1e210 ;  /* 0x0001e21000037802 */ /* 0x000fe40000000f00 */
[----:B------:R-:W-:Y:S05]  /*1e200*/  CALL.REL.NOINC `($__internal_35_$__cuda_sm70_shflsync_idx_p) ;  /* 0x0000175000007944 */ /* 0x000fea0003c00000 */
[----:B------:R-:W-:Y:S01]  /*1e210*/  MOV R7, R226 ;  /* 0x000000e200077202 */ /* 0x000fe20000000f00 */
[----:B------:R-:W-:Y:S05]  /*1e220*/  BRA `(.L_x_2765) ;  /* 0xffff8ed000007947 */ /* 0x000fea000383ffff */
.L_x_2653:
[----:B------:R-:W-:Y:S01]  /*1e230*/  IMAD.MOV.U32 R223, RZ, RZ, R6 ;  /* 0x000000ffffdf7224 */ /* 0x000fe200078e0006 */
[----:B------:R-:W-:Y:S01]  /*1e240*/  MOV R2, RZ ;  /* 0x000000ff00027202 */ /* 0x000fe20000000f00 */
[----:B------:R-:W-:Y:S01]  /*1e250*/  IMAD.MOV.U32 R225, RZ, RZ, 0x181f ;  /* 0x0000181fffe17424 */ /* 0x000fe200078e00ff */
[----:B------:R-:W-:Y:S02]  /*1e260*/  MOV R3, 0x1e280 ;  /* 0x0001e28000037802 */ /* 0x000fe40000000f00 */
[----:B-12---:R-:W-:Y:S05]  /*1e270*/  CALL.REL.NOINC `($__internal_35_$__cuda_sm70_shflsync_idx_p) ;  /* 0x000016e000007944 */ /* 0x006fea0003c00000 */
[----:B------:R-:W-:Y:S01]  /*1e280*/  MOV R2, R226 ;  /* 0x000000e200027202 */ /* 0x000fe20000000f00 */
[----:B------:R-:W-:Y:S05]  /*1e290*/  BRA `(.L_x_2766) ;  /* 0xffff8e8000007947 */ /* 0x000fea000383ffff */
.L_x_2654:
[----:B------:R-:W-:Y:S01]  /*1e2a0*/  IMAD.MOV.U32 R223, RZ, RZ, R5 ;  /* 0x000000ffffdf7224 */ /* 0x000fe200078e0005 */
[----:B-1----:R-:W-:Y:S01]  /*1e2b0*/  MOV R2, 0x1 ;  /* 0x0000000100027802 */ /* 0x002fe20000000f00 */
[----:B------:R-:W-:Y:S01]  /*1e2c0*/  IMAD.MOV.U32 R225, RZ, RZ, 0x181f ;  /* 0x0000181fffe17424 */ /* 0x000fe200078e00ff */
[----:B------:R-:W-:-:S02]  /*1e2d0*/  MOV R3, 0x1e2f0 ;  /* 0x0001e2f000037802 */ /* 0x000fc40000000f00 */
[----:B---3--:R-:W-:Y:S05]  /*1e2e0*/  CALL.REL.NOINC `($__internal_35_$__cuda_sm70_shflsync_idx_p) ;  /* 0x0000167000007944 */ /* 0x008fea0003c00000 */
        /* <DEDUP_REMOVED lines=8> */
.L_x_2655:
[----:B------:R-:W-:Y:S01]  /*1e370*/  IMAD.MOV.U32 R223, RZ, RZ, R5 ;  /* 0x000000ffffdf7224 */ /* 0x000fe200078e0005 */
[----:B-1----:R-:W-:Y:S01]  /*1e380*/  MOV R2, 0x2 ;  /* 0x0000000200027802 */ /* 0x002fe20000000f00 */
[----:B------:R-:W-:Y:S01]  /*1e390*/  IMAD.MOV.U32 R225, RZ, RZ, 0x181f ;  /* 0x0000181fffe17424 */ /* 0x000fe200078e00ff */
[----:B------:R-:W-:Y:S02]  /*1e3a0*/  MOV R3, 0x1e3c0 ;  /* 0x0001e3c000037802 */ /* 0x000fe40000000f00 */
[----:B--23--:R-:W-:Y:S05]  /*1e3b0*/  CALL.REL.NOINC `($__internal_35_$__cuda_sm70_shflsync_idx_p) ;  /* 0x000015a000007944 */ /* 0x00cfea0003c00000 */
[----:B------:R-:W-:Y:S01]  /*1e3c0*/  MOV R7, R226 ;  /* 0x000000e200077202 */ /* 0x000fe20000000f00 */
[----:B------:R-:W-:Y:S05]  /*1e3d0*/  BRA `(.L_x_2768) ;  /* 0xffff8ea000007947 */ /* 0x000fea000383ffff */
.L_x_2656:
[----:B------:R-:W-:Y:S01]  /*1e3e0*/  IMAD.MOV.U32 R223, RZ, RZ, R6 ;  /* 0x000000ffffdf7224 */ /* 0x000fe200078e0006 */
[----:B-1----:R-:W-:Y:S01]  /*1e3f0*/  MOV R2, 0x2 ;  /* 0x0000000200027802 */ /* 0x002fe20000000f00 */
[----:B------:R-:W-:Y:S01]  /*1e400*/  IMAD.MOV.U32 R225, RZ, RZ, 0x181f ;  /* 0x0000181fffe17424 */ /* 0x000fe200078e00ff */
[----:B------:R-:W-:Y:S02]  /*1e410*/  MOV R3, 0x1e430 ;  /* 0x0001e43000037802 */ /* 0x000fe40000000f00 */
[----:B--234-:R-:W-:Y:S05]  /*1e420*/  CALL.REL.NOINC `($__internal_35_$__cuda_sm70_shflsync_idx_p) ;  /* 0x0000153000007944 */ /* 0x01cfea0003c00000 */
[----:B------:R-:W-:Y:S01]  /*1e430*/  MOV R2, R226 ;  /* 0x000000e200027202 */ /* 0x000fe20000000f00 */
[----:B------:R-:W-:Y:S05]  /*1e440*/  BRA `(.L_x_2769) ;  /* 0xffff8e5000007947 */ /* 0x000fea000383ffff */
.L_x_2657:
[----:B------:R-:W-:Y:S01]  /*1e450*/  IMAD.MOV.U32 R223, RZ, RZ, R5 ;  /* 0x000000ffffdf7224 */ /* 0x000fe200078e0005 */
[----:B--2---:R-:W-:Y:S01]  /*1e460*/  MOV R2, 0x3 ;  /* 0x0000000300027802 */ /* 0x004fe20000000f00 */
[----:B------:R-:W-:Y:S01]  /*1e470*/  IMAD.MOV.U32 R225, RZ, RZ, 0x181f ;  /* 0x0000181fffe17424 */ /* 0x000fe200078e00ff */
[----:B------:R-:W-:-:S02]  /*1e480*/  MOV R3, 0x1e4a0 ;  /* 0x0001e4a000037802 */ /* 0x000fc40000000f00 */
[----:B-1-34-:R-:W-:Y:S05]  /*1e490*/  CALL.REL.NOINC `($__internal_35_$__cuda_sm70_shflsync_idx_p) ;  /* 0x000014c000007944 */ /* 0x01afea0003c00000 */
        /* <DEDUP_REMOVED lines=8> */
.L_x_2658:
[----:B------:R-:W-:Y:S01]  /*1e520*/  IMAD.MOV.U32 R223, RZ, RZ, R5 ;  /* 0x000000ffffdf7224 */ /* 0x000fe200078e0005 */
[----:B--2---:R-:W-:Y:S01]  /*1e530*/  MOV R2, 0x4 ;  /* 0x0000000400027802 */ /* 0x004fe20000000f00 */
[----:B------:R-:W-:Y:S01]  /*1e540*/  IMAD.MOV.U32 R225, RZ, RZ, 0x181f ;  /* 0x0000181fffe17424 */ /* 0x000fe200078e00ff */
[----:B------:R-:W-:Y:S02]  /*1e550*/  MOV R3, 0x1e570 ;  /* 0x0001e57000037802 */ /* 0x000fe40000000f00 */
[----:B-1-34-:R-:W-:Y:S05]  /*1e560*/  CALL.REL.NOINC `($__internal_35_$__cuda_sm70_shflsync_idx_p) ;  /* 0x000013f000007944 */ /* 0x01afea0003c00000 */
[----:B------:R-:W-:Y:S01]  /*1e570*/  MOV R7, R226 ;  /* 0x000000e200077202 */ /* 0x000fe20000000f00 */
[----:B------:R-:W-:Y:S05]  /*1e580*/  BRA `(.L_x_2771) ;  /* 0xffff8e2000007947 */ /* 0x000fea000383ffff */
.L_x_2659:
[----:B------:R-:W-:Y:S01]  /*1e590*/  IMAD.MOV.U32 R223, RZ, RZ, R6 ;  /* 0x000000ffffdf7224 */ /* 0x000fe200078e0006 */
[----:B--2---:R-:W-:Y:S01]  /*1e5a0*/  MOV R2, 0x4 ;  /* 0x0000000400027802 */ /* 0x004fe20000000f00 */
[----:B------:R-:W-:Y:S01]  /*1e5b0*/  IMAD.MOV.U32 R225, RZ, RZ, 0x181f ;  /* 0x0000181fffe17424 */ /* 0x000fe200078e00ff */
[----:B------:R-:W-:Y:S02]  /*1e5c0*/  MOV R3, 0x1e5e0 ;  /* 0x0001e5e000037802 */ /* 0x000fe40000000f00 */
[----:B-1-34-:R-:W-:Y:S05]  /*1e5d0*/  CALL.REL.NOINC `($__internal_35_$__cuda_sm70_shflsync_idx_p) ;  /* 0x0000138000007944 */ /* 0x01afea0003c00000 */
[----:B------:R-:W-:Y:S01]  /*1e5e0*/  MOV R2, R226 ;  /* 0x000000e200027202 */ /* 0x000fe20000000f00 */
[----:B------:R-:W-:Y:S05]  /*1e5f0*/  BRA `(.L_x_2772) ;  /* 0xffff8dd000007947 */ /* 0x000fea000383ffff */
.L_x_2660:
[----:B------:R-:W-:Y:S01]  /*1e600*/  IMAD.MOV.U32 R223, RZ, RZ, R5 ;  /* 0x000000ffffdf7224 */ /* 0x000fe200078e0005 */
[----:B-1----:R-:W-:Y:S01]  /*1e610*/  MOV R2, 0x5 ;  /* 0x0000000500027802 */ /* 0x002fe20000000f00 */
[----:B------:R-:W-:Y:S01]  /*1e620*/  IMAD.MOV.U32 R225, RZ, RZ, 0x181f ;  /* 0x0000181fffe17424 */ /* 0x000fe200078e00ff */
[----:B------:R-:W-:-:S02]  /*1e630*/  MOV R3, 0x1e650 ;  /* 0x0001e65000037802 */ /* 0x000fc40000000f00 */
[----:B--234-:R-:W-:Y:S05]  /*1e640*/  CALL.REL.NOINC `($__internal_35_$__cuda_sm70_shflsync_idx_p) ;  /* 0x0000131000007944 */ /* 0x01cfea0003c00000 */
        /* <DEDUP_REMOVED lines=8> */
.L_x_2661:
[----:B------:R-:W-:Y:S01]  /*1e6d0*/  IMAD.MOV.U32 R223, RZ, RZ, R5 ;  /* 0x000000ffffdf7224 */ /* 0x000fe200078e0005 */
[----:B--2---:R-:W-:Y:S01]  /*1e6e0*/  MOV R2, 0x6 ;  /* 0x0000000600027802 */ /* 0x004fe20000000f00 */
[----:B------:R-:W-:Y:S01]  /*1e6f0*/  IMAD.MOV.U32 R225, RZ, RZ, 0x181f ;  /* 0x0000181fffe17424 */ /* 0x000fe200078e00ff */
[----:B------:R-:W-:Y:S02]  /*1e700*/  MOV R3, 0x1e720 ;  /* 0x0001e72000037802 */ /* 0x000fe40000000f00 */
[----:B-1--4-:R-:W-:Y:S05]  /*1e710*/  CALL.REL.NOINC `($__internal_35_$__cuda_sm70_shflsync_idx_p) ;  /* 0x0000124000007944 */ /* 0x012fea0003c00000 */
[----:B------:R-:W-:Y:S01]  /*1e720*/  MOV R7, R226 ;  /* 0x000000e200077202 */ /* 0x000fe20000000f00 */
[----:B------:R-:W-:Y:S05]  /*1e730*/  BRA `(.L_x_2774) ;  /* 0xffff8da000007947 */ /* 0x000fea000383ffff */
.L_x_2662:
[----:B------:R-:W-:Y:S01]  /*1e740*/  IMAD.MOV.U32 R223, RZ, RZ, R6 ;  /* 0x000000ffffdf7224 */ /* 0x000fe200078e0006 */
[----:B--2---:R-:W-:Y:S01]  /*1e750*/  MOV R2, 0x6 ;  /* 0x0000000600027802 */ /* 0x004fe20000000f00 */
[----:B------:R-:W-:Y:S01]  /*1e760*/  IMAD.MOV.U32 R225, RZ, RZ, 0x181f ;  /* 0x0000181fffe17424 */ /* 0x000fe200078e00ff */
[----:B------:R-:W-:Y:S02]  /*1e770*/  MOV R3, 0x1e790 ;  /* 0x0001e79000037802 */ /* 0x000fe40000000f00 */
[----:B-1-34-:R-:W-:Y:S05]  /*1e780*/  CALL.REL.NOINC `($__internal_35_$__cuda_sm70_shflsync_idx_p) ;  /* 0x000011d000007944 */ /* 0x01afea0003c00000 */
[----:B------:R-:W-:Y:S01]  /*1e790*/  MOV R2, R226 ;  /* 0x000000e200027202 */ /* 0x000fe20000000f00 */
[----:B------:R-:W-:Y:S05]  /*1e7a0*/  BRA `(.L_x_2775) ;  /* 0xffff8d5000007947 */ /* 0x000fea000383ffff */
.L_x_2663:
[----:B------:R-:W-:Y:S01]  /*1e7b0*/  IMAD.MOV.U32 R223, RZ, RZ, R5 ;  /* 0x000000ffffdf7224 */ /* 0x000fe200078e0005 */
[----:B-1----:R-:W-:Y:S01]  /*1e7c0*/  MOV R2, 0x7 ;  /* 0x0000000700027802 */ /* 0x002fe20000000f00 */
[----:B------:R-:W-:Y:S01]  /*1e7d0*/  IMAD.MOV.U32 R225, RZ, RZ, 0x181f ;  /* 0x0000181fffe17424 */ /* 0x000fe200078e00ff */
[----:B------:R-:W-:-:S02]  /*1e7e0*/  MOV R3, 0x1e800 ;  /* 0x0001e80000037802 */ /* 0x000fc40000000f00 */
[----:B--2-4-:R-:W-:Y:S05]  /*1e7f0*/  CALL.REL.NOINC `($__internal_35_$__cuda_sm70_shflsync_idx_p) ;  /* 0x0000116000007944 */ /* 0x014fea0003c00000 */
        /* <DEDUP_REMOVED lines=8> */
.L_x_2665:
[----:B------:R-:W-:Y:S01]  /*1e880*/  IMAD.MOV.U32 R223, RZ, RZ, R5 ;  /* 0x000000ffffdf7224 */ /* 0x000fe200078e0005 */
[----:B------:R-:W-:Y:S01]  /*1e890*/  MOV R2, RZ ;  /* 0x000000ff00027202 */ /* 0x000fe20000000f00 */
[----:B------:R-:W-:Y:S01]  /*1e8a0*/  IMAD.MOV.U32 R225, RZ, RZ, 0x1c1f ;  /* 0x00001c1fffe17424 */ /* 0x000fe200078e00ff */
[----:B------:R-:W-:Y:S02]  /*1e8b0*/  MOV R3, 0x1e8d0 ;  /* 0x0001e8d000037802 */ /* 0x000fe40000000f00 */
[----:B------:R-:W-:Y:S05]  /*1e8c0*/  CALL.REL.NOINC `($__internal_35_$__cuda_sm70_shflsync_idx_p) ;  /* 0x0000109000007944 */ /* 0x000fea0003c00000 */
[----:B------:R-:W-:Y:S01]  /*1e8d0*/  MOV R4, R226 ;  /* 0x000000e200047202 */ /* 0x000fe20000000f00 */
[----:B------:R-:W-:Y:S05]  /*1e8e0*/  BRA `(.L_x_2777) ;  /* 0xffff8f3000007947 */ /* 0x000fea000383ffff */
.L_x_2666:
[----:B------:R-:W-:Y:S01]  /*1e8f0*/  IMAD.MOV.U32 R223, RZ, RZ, R12 ;  /* 0x000000ffffdf7224 */ /* 0x000fe200078e000c */
[----:B------:R-:W-:Y:S01]  /*1e900*/  MOV R2, RZ ;  /* 0x000000ff00027202 */ /* 0x000fe20000000f00 */
[----:B------:R-:W-:Y:S01]  /*1e910*/  IMAD.MOV.U32 R225, RZ, RZ, 0x1c1f ;  /* 0x00001c1fffe17424 */ /* 0x000fe200078e00ff */
[----:B------:R-:W-:Y:S02]  /*1e920*/  MOV R3, 0x1e940 ;  /* 0x0001e94000037802 */ /* 0x000fe40000000f00 */
[----:B-12---:R-:W-:Y:S05]  /*1e930*/  CALL.REL.NOINC `($__internal_35_$__cuda_sm70_shflsync_idx_p) ;  /* 0x0000102000007944 */ /* 0x006fea0003c00000 */
[----:B------:R-:W-:Y:S01]  /*1e940*/  MOV R0, R226 ;  /* 0x000000e200007202 */ /* 0x000fe20000000f00 */
[----:B------:R-:W-:Y:S05]  /*1e950*/  BRA `(.L_x_2778) ;  /* 0xffff8ee000007947 */ /* 0x000fea000383ffff */
.L_x_2669:
[----:B------:R-:W-:Y:S01]  /*1e960*/  IMAD.MOV.U32 R223, RZ, RZ, R5 ;  /* 0x000000ffffdf7224 */ /* 0x000fe200078e0005 */
[----:B----4-:R-:W-:Y:S01]  /*1e970*/  MOV R2, 0x1 ;  /* 0x0000000100027802 */ /* 0x010fe20000000f00 */
[----:B------:R-:W-:Y:S01]  /*1e980*/  IMAD.MOV.U32 R225, RZ, RZ, 0x1c1f ;  /* 0x00001c1fffe17424 */ /* 0x000fe200078e00ff */
[----:B------:R-:W-:-:S02]  /*1e990*/  MOV R3, 0x1e9b0 ;  /* 0x0001e9b000037802 */ /* 0x000fc40000000f00 */
[----:B-123--:R-:W-:Y:S05]  /*1e9a0*/  CALL.REL.NOINC `($__internal_35_$__cuda_sm70_shflsync_idx_p) ;  /* 0x00000fb000007944 */ /* 0x00efea0003c00000 */
        /* <DEDUP_REMOVED lines=8> */
.L_x_2672:
[----:B------:R-:W-:Y:S01]  /*1ea30*/  IMAD.MOV.U32 R223, RZ, RZ, R5 ;  /* 0x000000ffffdf7224 */ /* 0x000fe200078e0005 */
[----:B----4-:R-:W-:Y:S01]  /*1ea40*/  MOV R2, 0x2 ;  /* 0x0000000200027802 */ /* 0x010fe20000000f00 */
[----:B------:R-:W-:Y:S01]  /*1ea50*/  IMAD.MOV.U32 R225, RZ, RZ, 0x1c1f ;  /* 0x00001c1fffe17424 */ /* 0x000fe200078e00ff */
[----:B------:R-:W-:Y:S02]  /*1ea60*/  MOV R3, 0x1ea80 ;  /* 0x0001ea8000037802 */ /* 0x000fe40000000f00 */
[----:B-123--:R-:W-:Y:S05]  /*1ea70*/  CALL.REL.NOINC `($__internal_35_$__cuda_sm70_shflsync_idx_p) ;  /* 0x00000ee000007944 */ /* 0x00efea0003c00000 */
[----:B------:R-:W-:Y:S01]  /*1ea80*/  MOV R4, R226 ;  /* 0x000000e200047202 */ /* 0x000fe20000000f00 */
[----:B------:R-:W-:Y:S05]  /*1ea90*/  BRA `(.L_x_2780) ;  /* 0xffff951000007947 */ /* 0x000fea000383ffff */
.L_x_2673:
[----:B------:R-:W-:Y:S01]  /*1eaa0*/  IMAD.MOV.U32 R223, RZ, RZ, R12 ;  /* 0x000000ffffdf7224 */ /* 0x000fe200078e000c */
[----:B----4-:R-:W-:Y:S01]  /*1eab0*/  MOV R2, 0x2 ;  /* 0x0000000200027802 */ /* 0x010fe20000000f00 */
[----:B------:R-:W-:Y:S01]  /*1eac0*/  IMAD.MOV.U32 R225, RZ, RZ, 0x1c1f ;  /* 0x00001c1fffe17424 */ /* 0x000fe200078e00ff */
[----:B------:R-:W-:Y:S02]  /*1ead0*/  MOV R3, 0x1eaf0 ;  /* 0x0001eaf000037802 */ /* 0x000fe40000000f00 */
[----:B-123--:R-:W-:Y:S05]  /*1eae0*/  CALL.REL.NOINC `($__internal_35_$__cuda_sm70_shflsync_idx_p) ;  /* 0x00000e7000007944 */ /* 0x00efea0003c00000 */
[----:B------:R-:W-:Y:S01]  /*1eaf0*/  MOV R0, R226 ;  /* 0x000000e200007202 */ /* 0x000fe20000000f00 */
[----:B------:R-:W-:Y:S05]  /*1eb00*/  BRA `(.L_x_2781) ;  /* 0xffff94c000007947 */ /* 0x000fea000383ffff */
.L_x_2676:
        /* <DEDUP_REMOVED lines=13> */
.L_x_2680:
[----:B------:R-:W-:Y:S01]  /*1ebe0*/  IMAD.MOV.U32 R223, RZ, RZ, R5 ;  /* 0x000000ffffdf7224 */ /* 0x000fe200078e0005 */
[----:B------:R-:W-:Y:S01]  /*1ebf0*/  MOV R2, RZ ;  /* 0x000000ff00027202 */ /* 0x000fe20000000f00 */
[----:B------:R-:W-:Y:S01]  /*1ec00*/  IMAD.MOV.U32 R225, RZ, RZ, 0x181f ;  /* 0x0000181fffe17424 */ /* 0x000fe200078e00ff */
[----:B------:R-:W-:Y:S02]  /*1ec10*/  MOV R3, 0x1ec30 ;  /* 0x0001ec3000037802 */ /* 0x000fe40000000f00 */
[----:B------:R-:W-:Y:S05]  /*1ec20*/  CALL.REL.NOINC `($__internal_35_$__cuda_sm70_shflsync_idx_p) ;  /* 0x00000d3000007944 */ /* 0x000fea0003c00000 */
[----:B------:R-:W-:Y:S01]  /*1ec30*/  MOV R7, R226 ;  /* 0x000000e200077202 */ /* 0x000fe20000000f00 */
[----:B------:R-:W-:Y:S05]  /*1ec40*/  BRA `(.L_x_2783) ;  /* 0xffffa26000007947 */ /* 0x000fea000383ffff */
.L_x_2681:
[----:B------:R-:W-:Y:S01]  /*1ec50*/  IMAD.MOV.U32 R223, RZ, RZ, R6 ;  /* 0x000000ffffdf7224 */ /* 0x000fe200078e0006 */
[----:B------:R-:W-:Y:S01]  /*1ec60*/  MOV R2, RZ ;  /* 0x000000ff00027202 */ /* 0x000fe20000000f00 */
[----:B------:R-:W-:Y:S01]  /*1ec70*/  IMAD.MOV.U32 R225, RZ, RZ, 0x181f ;  /* 0x0000181fffe17424 */ /* 0x000fe200078e00ff */
[----:B------:R-:W-:Y:S02]  /*1ec80*/  MOV R3, 0x1eca0 ;  /* 0x0001eca000037802 */ /* 0x000fe40000000f00 */
[----:B-12---:R-:W-:Y:S05]  /*1ec90*/  CALL.REL.NOINC `($__internal_35_$__cuda_sm70_shflsync_idx_p) ;  /* 0x00000cc000007944 */ /* 0x006fea0003c00000 */
[----:B------:R-:W-:Y:S01]  /*1eca0*/  MOV R2, R226 ;  /* 0x000000e200027202 */ /* 0x000fe20000000f00 */
[----:B------:R-:W-:Y:S05]  /*1ecb0*/  BRA `(.L_x_2784) ;  /* 0xffffa21000007947 */ /* 0x000fea000383ffff */
.L_x_2682:
        /* <DEDUP_REMOVED lines=13> */
.L_x_2683:
[----:B------:R-:W-:Y:S01]  /*1ed90*/  IMAD.MOV.U32 R223, RZ, RZ, R5 ;  /* 0x000000ffffdf7224 */ /* 0x000fe200078e0005 */
[----:B-1----:R-:W-:Y:S01]  /*1eda0*/  MOV R2, 0x2 ;  /* 0x0000000200027802 */ /* 0x002fe20000000f00 */
[----:B------:R-:W-:Y:S01]  /*1edb0*/  IMAD.MOV.U32 R225, RZ, RZ, 0x181f ;  /* 0x0000181fffe17424 */ /* 0x000fe200078e00ff */
[----:B------:R-:W-:Y:S02]  /*1edc0*/  MOV R3, 0x1ede0 ;  /* 0x0001ede000037802 */ /* 0x000fe40000000f00 */
[----:B--23--:R-:W-:Y:S05]  /*1edd0*/  CALL.REL.NOINC `($__internal_35_$__cuda_sm70_shflsync_idx_p) ;  /* 0x00000b8000007944 */ /* 0x00cfea0003c00000 */
[----:B------:R-:W-:Y:S01]  /*1ede0*/  MOV R7, R226 ;  /* 0x000000e200077202 */ /* 0x000fe20000000f00 */
[----:B------:R-:W-:Y:S05]  /*1edf0*/  BRA `(.L_x_2786) ;  /* 0xffffa24000007947 */ /* 0x000fea000383ffff */
.L_x_2684:
[----:B------:R-:W-:Y:S01]  /*1ee00*/  IMAD.MOV.U32 R223, RZ, RZ, R6 ;  /* 0x000000ffffdf7224 */ /* 0x000fe200078e0006 */
[----:B-1----:R-:W-:Y:S01]  /*1ee10*/  MOV R2, 0x2 ;  /* 0x0000000200027802 */ /* 0x002fe20000000f00 */
[----:B------:R-:W-:Y:S01]  /*1ee20*/  IMAD.MOV.U32 R225, RZ, RZ, 0x181f ;  /* 0x0000181fffe17424 */ /* 0x000fe200078e00ff */
[----:B------:R-:W-:Y:S02]  /*1ee30*/  MOV R3, 0x1ee50 ;  /* 0x0001ee5000037802 */ /* 0x000fe40000000f00 */
[----:B--234-:R-:W-:Y:S05]  /*1ee40*/  CALL.REL.NOINC `($__internal_35_$__cuda_sm70_shflsync_idx_p) ;  /* 0x00000b1000007944 */ /* 0x01cfea0003c00000 */
[----:B------:R-:W-:Y:S01]  /*1ee50*/  MOV R2, R226 ;  /* 0x000000e200027202 */ /* 0x000fe20000000f00 */
[----:B------:R-:W-:Y:S05]  /*1ee60*/  BRA `(.L_x_2787) ;  /* 0xffffa1f000007947 */ /* 0x000fea000383ffff */
.L_x_2685:
        /* <DEDUP_REMOVED lines=13> */
.L_x_2686:
[----:B------:R-:W-:Y:S01]  /*1ef40*/  IMAD.MOV.U32 R223, RZ, RZ, R5 ;  /* 0x000000ffffdf7224 */ /* 0x000fe200078e0005 */
[----:B--2---:R-:W-:Y:S01]  /*1ef50*/  MOV R2, 0x4 ;  /* 0x0000000400027802 */ /* 0x004fe20000000f00 */
[----:B------:R-:W-:Y:S01]  /*1ef60*/  IMAD.MOV.U32 R225, RZ, RZ, 0x181f ;  /* 0x0000181fffe17424 */ /* 0x000fe200078e00ff */
[----:B------:R-:W-:Y:S02]  /*1ef70*/  MOV R3, 0x1ef90 ;  /* 0x0001ef9000037802 */ /* 0x000fe40000000f00 */
[----:B-1-34-:R-:W-:Y:S05]  /*1ef80*/  CALL.REL.NOINC `($__internal_35_$__cuda_sm70_shflsync_idx_p) ;  /* 0x000009d000007944 */ /* 0x01afea0003c00000 */
[----:B------:R-:W-:Y:S01]  /*1ef90*/  MOV R7, R226 ;  /* 0x000000e200077202 */ /* 0x000fe20000000f00 */
[----:B------:R-:W-:Y:S05]  /*1efa0*/  BRA `(.L_x_2789) ;  /* 0xffffa1c000007947 */ /* 0x000fea000383ffff */
.L_x_2687:
[----:B------:R-:W-:Y:S01]  /*1efb0*/  IMAD.MOV.U32 R223, RZ, RZ, R6 ;  /* 0x000000ffffdf7224 */ /* 0x000fe200078e0006 */
[----:B--2---:R-:W-:Y:S01]  /*1efc0*/  MOV R2, 0x4 ;  /* 0x0000000400027802 */ /* 0x004fe20000000f00 */
[----:B------:R-:W-:Y:S01]  /*1efd0*/  IMAD.MOV.U32 R225, RZ, RZ, 0x181f ;  /* 0x0000181fffe17424 */ /* 0x000fe200078e00ff */
[----:B------:R-:W-:Y:S02]  /*1efe0*/  MOV R3, 0x1f000 ;  /* 0x0001f00000037802 */ /* 0x000fe40000000f00 */
[----:B-1-34-:R-:W-:Y:S05]  /*1eff0*/  CALL.REL.NOINC `($__internal_35_$__cuda_sm70_shflsync_idx_p) ;  /* 0x0000096000007944 */ /* 0x01afea0003c00000 */
[----:B------:R-:W-:Y:S01]  /*1f000*/  MOV R2, R226 ;  /* 0x000000e200027202 */ /* 0x000fe20000000f00 */
[----:B------:R-:W-:Y:S05]  /*1f010*/  BRA `(.L_x_2790) ;  /* 0xffffa17000007947 */ /* 0x000fea000383ffff */
.L_x_2688:
        /* <DEDUP_REMOVED lines=13> */
.L_x_2689:
[----:B------:R-:W-:Y:S01]  /*1f0f0*/  IMAD.MOV.U32 R223, RZ, RZ, R5 ;  /* 0x000000ffffdf7224 */ /* 0x000fe200078e0005 */
[----:B--2---:R-:W-:Y:S01]  /*1f100*/  MOV R2, 0x6 ;  /* 0x0000000600027802 */ /* 0x004fe20000000f00 */
[----:B------:R-:W-:Y:S01]  /*1f110*/  IMAD.MOV.U32 R225, RZ, RZ, 0x181f ;  /* 0x0000181fffe17424 */ /* 0x000fe200078e00ff */
[----:B------:R-:W-:Y:S02]  /*1f120*/  MOV R3, 0x1f140 ;  /* 0x0001f14000037802 */ /* 0x000fe40000000f00 */
[----:B-1--4-:R-:W-:Y:S05]  /*1f130*/  CALL.REL.NOINC `($__internal_35_$__cuda_sm70_shflsync_idx_p) ;  /* 0x0000082000007944 */ /* 0x012fea0003c00000 */
[----:B------:R-:W-:Y:S01]  /*1f140*/  MOV R7, R226 ;  /* 0x000000e200077202 */ /* 0x000fe20000000f00 */
[----:B------:R-:W-:Y:S05]  /*1f150*/  BRA `(.L_x_2792) ;  /* 0xffffa14000007947 */ /* 0x000fea000383ffff */
.L_x_2690:
[----:B------:R-:W-:Y:S01]  /*1f160*/  IMAD.MOV.U32 R223, RZ, RZ, R6 ;  /* 0x000000ffffdf7224 */ /* 0x000fe200078e0006 */
[----:B--2---:R-:W-:Y:S01]  /*1f170*/  MOV R2, 0x6 ;  /* 0x0000000600027802 */ /* 0x004fe20000000f00 */
[----:B------:R-:W-:Y:S01]  /*1f180*/  IMAD.MOV.U32 R225, RZ, RZ, 0x181f ;  /* 0x0000181fffe17424 */ /* 0x000fe200078e00ff */
[----:B------:R-:W-:Y:S02]  /*1f190*/  MOV R3, 0x1f1b0 ;  /* 0x0001f1b000037802 */ /* 0x000fe40000000f00 */
[----:B-1-34-:R-:W-:Y:S05]  /*1f1a0*/  CALL.REL.NOINC `($__internal_35_$__cuda_sm70_shflsync_idx_p) ;  /* 0x000007b000007944 */ /* 0x01afea0003c00000 */
[----:B------:R-:W-:Y:S01]  /*1f1b0*/  MOV R2, R226 ;  /* 0x000000e200027202 */ /* 0x000fe20000000f00 */
[----:B------:R-:W-:Y:S05]  /*1f1c0*/  BRA `(.L_x_2793) ;  /* 0xffffa0f000007947 */ /* 0x000fea000383ffff */
.L_x_2691:
        /* <DEDUP_REMOVED lines=13> */
.L_x_2693:
[----:B------:R-:W-:Y:S01]  /*1f2a0*/  IMAD.MOV.U32 R223, RZ, RZ, R60 ;  /* 0x000000ffffdf7224 */ /* 0x000fe200078e003c */
[----:B------:R-:W-:Y:S01]  /*1f2b0*/  MOV R2, RZ ;  /* 0x000000ff00027202 */ /* 0x000fe20000000f00 */
[----:B------:R-:W-:Y:S01]  /*1f2c0*/  IMAD.MOV.U32 R225, RZ, RZ, 0x1f ;  /* 0x0000001fffe17424 */ /* 0x000fe200078e00ff */
[----:B------:R-:W-:Y:S02]  /*1f2d0*/  MOV R3, 0x1f2f0 ;  /* 0x0001f2f000037802 */ /* 0x000fe40000000f00 */
[----:B------:R-:W-:Y:S05]  /*1f2e0*/  CALL.REL.NOINC `($__internal_35_$__cuda_sm70_shflsync_idx_p) ;  /* 0x0000067000007944 */ /* 0x000fea0003c00000 */
[----:B------:R-:W-:Y:S01]  /*1f2f0*/  MOV R9, R226 ;  /* 0x000000e200097202 */ /* 0x000fe20000000f00 */
[----:B------:R-:W-:Y:S05]  /*1f300*/  BRA `(.L_x_2795) ;  /* 0xffffa1a000007947 */ /* 0x000fea000383ffff */
.L_x_2694:
[----:B------:R-:W-:Y:S01]  /*1f310*/  IMAD.MOV.U32 R223, RZ, RZ, R60 ;  /* 0x000000ffffdf7224 */ /* 0x000fe200078e003c */
[----:B------:R-:W-:Y:S01]  /*1f320*/  MOV R2, 0x1 ;  /* 0x0000000100027802 */ /* 0x000fe20000000f00 */
[----:B------:R-:W-:Y:S01]  /*1f330*/  IMAD.MOV.U32 R225, RZ, RZ, 0x1f ;  /* 0x0000001fffe17424 */ /* 0x000fe200078e00ff */
[----:B------:R-:W-:Y:S02]  /*1f340*/  MOV R3, 0x1f360 ;  /* 0x0001f36000037802 */ /* 0x000fe40000000f00 */
[----:B-12---:R-:W-:Y:S05]  /*1f350*/  CALL.REL.NOINC `($__internal_35_$__cuda_sm70_shflsync_idx_p) ;  /* 0x0000060000007944 */ /* 0x006fea0003c00000 */
[----:B------:R-:W-:Y:S01]  /*1f360*/  MOV R8, R226 ;  /* 0x000000e200087202 */ /* 0x000fe20000000f00 */
[----:B------:R-:W-:Y:S05]  /*1f370*/  BRA `(.L_x_2796) ;  /* 0xffffa15000007947 */ /* 0x000fea000383ffff */
.L_x_2695:
[----:B------:R-:W-:Y:S02]  /*1f380*/  MOV R2, 0x1 ;  /* 0x0000000100027802 */ /* 0x000fe40000000f00 */
[----:B------:R-:W-:-:S02]  /*1f390*/  MOV R3, 0x1f3b0 ;  /* 0x0001f3b000037802 */ /* 0x000fc40000000f00 */
[----:B-1234-:R-:W-:Y:S05]  /*1f3a0*/  CALL.REL.NOINC `($__internal_36_$__cuda_sm70_shflsync_up_p) ;  /* 0x0000061000007944 */ /* 0x01efea0003c00000 */
[----:B------:R-:W-:Y:S05]  /*1f3b0*/  BRA `(.L_x_2797) ;  /* 0xffffa24000007947 */ /* 0x000fea000383ffff */
.L_x_2696:
[----:B------:R-:W-:Y:S02]  /*1f3c0*/  MOV R2, 0x2 ;  /* 0x0000000200027802 */ /* 0x000fe40000000f00 */
[----:B------:R-:W-:-:S02]  /*1f3d0*/  MOV R3, 0x1f3f0 ;  /* 0x0001f3f000037802 */ /* 0x000fc40000000f00 */
[----:B--2-4-:R-:W-:Y:S05]  /*1f3e0*/  CALL.REL.NOINC `($__internal_36_$__cuda_sm70_shflsync_up_p) ;  /* 0x000005d000007944 */ /* 0x014fea0003c00000 */
        /* <DEDUP_REMOVED lines=24> */
.L_x_2700:
[----:B------:R-:W-:Y:S02]  /*1f570*/  MOV R2, 0x1 ;  /* 0x0000000100027802 */ /* 0x000fe40000000f00 */
[----:B------:R-:W-:Y:S02]  /*1f580*/  MOV R3, 0x1f5a0 ;  /* 0x0001f5a000037802 */ /* 0x000fe40000000f00 */
[----:B------:R-:W-:Y:S05]  /*1f590*/  CALL.REL.NOINC `($__internal_36_$__cuda_sm70_shflsync_up_p) ;  /* 0x0000042000007944 */ /* 0x000fea0003c00000 */
[----:B------:R-:W-:Y:S01]  /*1f5a0*/  MOV R2, R4 ;  /* 0x0000000400027202 */ /* 0x000fe20000000f00 */
[----:B------:R-:W-:Y:S05]  /*1f5b0*/  BRA `(.L_x_2799) ;  /* 0xffffa2a000007947 */ /* 0x000fea000383ffff */
.L_x_2701:
        /* <DEDUP_REMOVED lines=27> */
.L_x_2703:
[----:B------:R-:W-:Y:S02]  /*1f770*/  SEL R0, RZ, 0x1, P0 ;  /* 0x00000001ff007807 */ /* 0x000fe40000000000 */
[----:B------:R-:W-:Y:S02]  /*1f780*/  MOV R2, 0x1f7a0 ;  /* 0x0001f7a000027802 */ /* 0x000fe40000000f00 */
[----:B-1----:R-:W-:Y:S05]  /*1f790*/  CALL.REL.NOINC `($__internal_37_$__cuda_sm70_votesync_ballot) ;  /* 0x0000029000007944 */ /* 0x002fea0003c00000 */
[----:B------:R-:W-:Y:S01]  /*1f7a0*/  MOV R10, R0 ;  /* 0x00000000000a7202 */ /* 0x000fe20000000f00 */
[----:B------:R-:W-:Y:S05]  /*1f7b0*/  BRA `(.L_x_2801) ;  /* 0xffffa23000007947 */ /* 0x000fea000383ffff */
.L_x_2704:
[----:B------:R-:W-:Y:S01]  /*1f7c0*/  IMAD.MOV.U32 R223, RZ, RZ, R6 ;  /* 0x000000ffffdf7224 */ /* 0x000fe200078e0006 */
[----:B--2---:R-:W-:Y:S01]  /*1f7d0*/  MOV R2, R0 ;  /* 0x0000000000027202 */ /* 0x004fe20000000f00 */
[----:B------:R-:W-:Y:S01]  /*1f7e0*/  IMAD.MOV.U32 R225, RZ, RZ, 0x1f ;  /* 0x0000001fffe17424 */ /* 0x000fe200078e00ff */
[----:B------:R-:W-:Y:S02]  /*1f7f0*/  MOV R3, 0x1f810 ;  /* 0x0001f81000037802 */ /* 0x000fe40000000f00 */
[----:B-1----:R-:W-:Y:S05]  /*1f800*/  CALL.REL.NOINC `($__internal_35_$__cuda_sm70_shflsync_idx_p) ;  /* 0x0000015000007944 */ /* 0x002fea0003c00000 */
[----:B------:R-:W-:Y:S01]  /*1f810*/  IMAD.MOV.U32 R8, RZ, RZ, R226 ;  /* 0x000000ffff087224 */ /* 0x000fe200078e00e2 */
[----:B------:R-:W-:Y:S01]  /*1f820*/  MOV R2, R0 ;  /* 0x0000000000027202 */ /* 0x000fe20000000f00 */
[----:B------:R-:W-:Y:S01]  /*1f830*/  IMAD.MOV.U32 R223, RZ, RZ, R7 ;  /* 0x000000ffffdf7224 */ /* 0x000fe200078e0007 */
[----:B------:R-:W-:-:S02]  /*1f840*/  MOV R225, 0x1f ;  /* 0x0000001f00e17802 */ /* 0x000fc40000000f00 */
[----:B------:R-:W-:Y:S02]  /*1f850*/  MOV R3, 0x1f870 ;  /* 0x0001f87000037802 */ /* 0x000fe40000000f00 */
[----:B------:R-:W-:Y:S05]  /*1f860*/  CALL.REL.NOINC `($__internal_35_$__cuda_sm70_shflsync_idx_p) ;  /* 0x000000f000007944 */ /* 0x000fea0003c00000 */
[----:B------:R-:W-:Y:S01]  /*1f870*/  MOV R7, R226 ;  /* 0x000000e200077202 */ /* 0x000fe20000000f00 */
[----:B------:R-:W-:Y:S05]  /*1f880*/  BRA `(.L_x_2802) ;  /* 0xffffa1d000007947 */ /* 0x000fea000383ffff */
.L_x_2707:
[----:B------:R-:W-:Y:S01]  /*1f890*/  IMAD.MOV.U32 R223, RZ, RZ, R4 ;  /* 0x000000ffffdf7224 */ /* 0x000fe200078e0004 */
[----:B--2---:R-:W-:Y:S01]  /*1f8a0*/  MOV R2, R0 ;  /* 0x0000000000027202 */ /* 0x004fe20000000f00 */
[----:B------:R-:W-:Y:S01]  /*1f8b0*/  IMAD.MOV.U32 R225, RZ, RZ, 0x1f ;  /* 0x0000001fffe17424 */ /* 0x000fe200078e00ff */
[----:B------:R-:W-:Y:S02]  /*1f8c0*/  MOV R3, 0x1f8e0 ;  /* 0x0001f8e000037802 */ /* 0x000fe40000000f00 */
[----:B-1--4-:R-:W-:Y:S05]  /*1f8d0*/  CALL.REL.NOINC `($__internal_35_$__cuda_sm70_shflsync_idx_p) ;  /* 0x0000008000007944 */ /* 0x012fea0003c00000 */
[----:B------:R-:W-:Y:S01]  /*1f8e0*/  MOV R11, R226 ;  /* 0x000000e2000b7202 */ /* 0x000fe20000000f00 */
[----:B------:R-:W-:Y:S05]  /*1f8f0*/  BRA `(.L_x_2706) ;  /* 0xffffa1c000007947 */ /* 0x000fea000383ffff */
        .weak           $__internal_34_$__cuda_sm70_shflsync_bfly_p
        .type           $__internal_34_$__cuda_sm70_shflsync_bfly_p,@function
        .size           $__internal_34_$__cuda_sm70_shflsync_bfly_p,($__internal_35_$__cuda_sm70_shflsync_idx_p - $__internal_34_$__cuda_sm70_shflsync_bfly_p)
$__internal_34_$__cuda_sm70_shflsync_bfly_p:
[----:B------:R-:W-:Y:S02]  /*1f900*/  MOV R225, 0x1f ;  /* 0x0000001f00e17802 */ /* 0x000fe40000000f00 */
[----:B------:R-:W-:-:S04]  /*1f910*/  MOV R226, 0xffffffff ;  /* 0xffffffff00e27802 */ /* 0x000fc80000000f00 */
[----:B------:R-:W-:Y:S04]  /*1f920*/  WARPSYNC R226 ;  /* 0x000000e200007348 */ /* 0x000fe80003800000 */
[----:B------:R1:W2:Y:S02]  /*1f930*/  SHFL.BFLY PT, R225, R92, R3, R225 ;  /* 0x0c0000035ce17389 */ /* 0x0002a400000e00e1 */
[----:B-1----:R-:W-:-:S04]  /*1f940*/  MOV R3, 0x0 ;  /* 0x0000000000037802 */ /* 0x002fc80000000f00 */
[----:B--2---:R-:W-:Y:S05]  /*1f950*/  RET.REL.NODEC R2 `(_ZN7cutlass13device_kernelIN5flash19enable_sm80_to_sm89INS1_16FlashAttnFwdSm80INS1_25CollectiveMainloopFwdSm80ILi4ELi1ELb0EN4cute5tupleIJNS5_1CILi128EEENS7_ILi80EEENS7_ILi64EEEEEELi64ENS_10bfloat16_tEfNS_4arch4Sm80ELb0ELb1ELb0ELb1ELb1ELb0ELb1ELb1EEENS1_21CollectiveEpilogueFwdINS6_IJS8_SA_S9_EEENS6_IJNS7_ILi1EEESI_SI_EEESC_SE_Li128ELb1ELb1ELb1ELb0EEENS1_36VarlenDynamicPersistentTileSchedulerILi128ELi80ELi128ELi128ELb1ELb1ELb0ELb1ELb0ELb1EEEEEEEEEvNT_6ParamsE) ;  /* 0xfffe06a002007950 */ /* 0x004fea0003c3ffff */
        .weak           $__internal_35_$__cuda_sm70_shflsync_idx_p
        .type           $__internal_35_$__cuda_sm70_shflsync_idx_p,@function
        .size           $__internal_35_$__cuda_sm70_shflsync_idx_p,($__internal_36_$__cuda_sm70_shflsync_up_p - $__internal_35_$__cuda_sm70_shflsync_idx_p)
$__internal_35_$__cuda_sm70_shflsync_idx_p:
[----:B------:R-:W-:-:S04]  /*1f960*/  MOV R226, 0xffffffff ;  /* 0xffffffff00e27802 */ /* 0x000fc80000000f00 */
[----:B------:R-:W-:Y:S04]  /*1f970*/  WARPSYNC R226 ;  /* 0x000000e200007348 */ /* 0x000fe80003800000 */
[----:B------:R1:W2:Y:S02]  /*1f980*/  SHFL.IDX PT, R226, R223, R2, R225 ;  /* 0x00000002dfe27389 */ /* 0x0002a400000e00e1 */
[----:B-1----:R-:W-:Y:S02]  /*1f990*/  MOV R2, R3 ;  /* 0x0000000300027202 */ /* 0x002fe40000000f00 */
[----:B------:R-:W-:-:S04]  /*1f9a0*/  MOV R3, 0x0 ;  /* 0x0000000000037802 */ /* 0x000fc80000000f00 */
[----:B--2---:R-:W-:Y:S05]  /*1f9b0*/  RET.REL.NODEC R2 `(_ZN7cutlass13device_kernelIN5flash19enable_sm80_to_sm89INS1_16FlashAttnFwdSm80INS1_25CollectiveMainloopFwdSm80ILi4ELi1ELb0EN4cute5tupleIJNS5_1CILi128EEENS7_ILi80EEENS7_ILi64EEEEEELi64ENS_10bfloat16_tEfNS_4arch4Sm80ELb0ELb1ELb0ELb1ELb1ELb0ELb1ELb1EEENS1_21CollectiveEpilogueFwdINS6_IJS8_SA_S9_EEENS6_IJNS7_ILi1EEESI_SI_EEESC_SE_Li128ELb1ELb1ELb1ELb0EEENS1_36VarlenDynamicPersistentTileSchedulerILi128ELi80ELi128ELi128ELb1ELb1ELb0ELb1ELb0ELb1EEEEEEEEEvNT_6ParamsE) ;  /* 0xfffe064002007950 */ /* 0x004fea0003c3ffff */
        .weak           $__internal_36_$__cuda_sm70_shflsync_up_p
        .type           $__internal_36_$__cuda_sm70_shflsync_up_p,@function
        .size           $__internal_36_$__cuda_sm70_shflsync_up_p,($__internal_37_$__cuda_sm70_votesync_ballot - $__internal_36_$__cuda_sm70_shflsync_up_p)
$__internal_36_$__cuda_sm70_shflsync_up_p:
[----:B------:R-:W-:Y:S02]  /*1f9c0*/  IMAD.MOV.U32 R4, RZ, RZ, RZ ;  /* 0x000000ffff047224 */ /* 0x000fe400078e00ff */
[----:B------:R-:W-:-:S04]  /*1f9d0*/  IMAD.MOV.U32 R10, RZ, RZ, -0x1 ;  /* 0xffffffffff0a7424 */ /* 0x000fc800078e00ff */
[----:B------:R-:W-:Y:S04]  /*1f9e0*/  WARPSYNC R10 ;  /* 0x0000000a00007348 */ /* 0x000fe80003800000 */
[----:B------:R1:W2:Y:S02]  /*1f9f0*/  SHFL.UP PT, R4, R0, R2, R4 ;  /* 0x0400000200047389 */ /* 0x0002a400000e0004 */
[----:B-1----:R-:W-:Y:S02]  /*1fa00*/  MOV R2, R3 ;  /* 0x0000000300027202 */ /* 0x002fe40000000f00 */
[----:B------:R-:W-:-:S04]  /*1fa10*/  MOV R3, 0x0 ;  /* 0x0000000000037802 */ /* 0x000fc80000000f00 */
[----:B--2---:R-:W-:Y:S05]  /*1fa20*/  RET.REL.NODEC R2 `(_ZN7cutlass13device_kernelIN5flash19enable_sm80_to_sm89INS1_16FlashAttnFwdSm80INS1_25CollectiveMainloopFwdSm80ILi4ELi1ELb0EN4cute5tupleIJNS5_1CILi128EEENS7_ILi80EEENS7_ILi64EEEEEELi64ENS_10bfloat16_tEfNS_4arch4Sm80ELb0ELb1ELb0ELb1ELb1ELb0ELb1ELb1EEENS1_21CollectiveEpilogueFwdINS6_IJS8_SA_S9_EEENS6_IJNS7_ILi1EEESI_SI_EEESC_SE_Li128ELb1ELb1ELb1ELb0EEENS1_36VarlenDynamicPersistentTileSchedulerILi128ELi80ELi128ELi128ELb1ELb1ELb0ELb1ELb0ELb1EEEEEEEEEvNT_6ParamsE) ;  /* 0xfffe05d002007950 */ /* 0x004fea0003c3ffff */
        .weak           $__internal_37_$__cuda_sm70_votesync_ballot
        .type           $__internal_37_$__cuda_sm70_votesync_ballot,@function
        .size           $__internal_37_$__cuda_sm70_votesync_ballot,(.L_x_3865 - $__internal_37_$__cuda_sm70_votesync_ballot)
$__internal_37_$__cuda_sm70_votesync_ballot:
[----:B------:R-:W-:Y:S01]  /*1fa30*/  ISETP.NE.U32.AND P0, PT, R0, 0x1, PT ;  /* 0x000000010000780c */ /* 0x000fe20003f05070 */
[----:B------:R-:W-:-:S04]  /*1fa40*/  IMAD.MOV.U32 R3, RZ, RZ, -0x1 ;  /* 0xffffffffff037424 */ /* 0x000fc800078e00ff */
[----:B------:R-:W-:Y:S08]  /*1fa50*/  WARPSYNC R3 ;  /* 0x0000000300007348 */ /* 0x000ff00003800000 */
[----:B------:R-:W-:-:S04]  /*1fa60*/  VOTE.ANY R0, PT, !P0 ;  /* 0x0000000000007806 */ /* 0x000fc800040e0100 */
[----:B------:R-:W-:Y:S01]  /*1fa70*/  LOP3.LUT R0, R0, R3, RZ, 0xc0, !PT ;  /* 0x0000000300007212 */ /* 0x000fe200078ec0ff */
[----:B------:R-:W-:-:S04]  /*1fa80*/  IMAD.MOV.U32 R3, RZ, RZ, 0x0 ;  /* 0x00000000ff037424 */ /* 0x000fc800078e00ff */
[----:B------:R-:W-:Y:S05]  /*1fa90*/  RET.REL.NODEC R2 `(_ZN7cutlass13device_kernelIN5flash19enable_sm80_to_sm89INS1_16FlashAttnFwdSm80INS1_25CollectiveMainloopFwdSm80ILi4ELi1ELb0EN4cute5tupleIJNS5_1CILi128EEENS7_ILi80EEENS7_ILi64EEEEEELi64ENS_10bfloat16_tEfNS_4arch4Sm80ELb0ELb1ELb0ELb1ELb1ELb0ELb1ELb1EEENS1_21CollectiveEpilogueFwdINS6_IJS8_SA_S9_EEENS6_IJNS7_ILi1EEESI_SI_EEESC_SE_Li128ELb1ELb1ELb1ELb0EEENS1_36VarlenDynamicPersistentTileSchedulerILi128ELi80ELi128ELi128ELb1ELb1ELb0ELb1ELb0ELb1EEEEEEEEEvNT_6ParamsE) ;  /* 0xfffe056002007950 */ /* 0x000fea0003c3ffff */
.L_x_2803:
        /* <DEDUP_REMOVED lines=14> */
.L_x_3865:


//--------------------- .text._ZN7cutlass13device_kernelIN5flash19enable_sm80_to_sm89INS1_16FlashAttnFwdSm80INS1_25CollectiveMainloopFwdSm80ILi4ELi1ELb0EN4cute5tupleIJNS5_1CILi128EEENS7_ILi80EEENS7_ILi64EEEEEELi64ENS_10bfloat16_tEfNS_4arch4Sm80ELb0ELb1ELb0ELb1ELb1ELb1ELb1ELb1EEENS1_21CollectiveEpilogueFwdINS6_IJS8_SA_S9_EEENS6_IJNS7_ILi1EEESI_SI_EEESC_SE_Li128ELb1ELb1ELb1ELb0EEENS1_36VarlenDynamicPersistentTileSchedulerILi128ELi80ELi128ELi128ELb1ELb1ELb0ELb1ELb0ELb1EEEEEEEEEvNT_6ParamsE --------------------------
	.section	.text._ZN7cutlass13device_kernelIN5flash19enable_sm80_to_sm89INS1_16FlashAttnFwdSm80INS1_25CollectiveMainloopFwdSm80ILi4ELi1ELb0EN4cute5tupleIJNS5_1CILi128EEENS7_ILi80EEENS7_ILi64EEEEEELi64ENS_10bfloat16_tEfNS_4arch4Sm80ELb0ELb1ELb0ELb1ELb1ELb1ELb1ELb1EEENS1_21CollectiveEpilogueFwdINS6_IJS8_SA_S9_EEENS6_IJNS7_ILi1EEESI_SI_EEESC_SE_Li128ELb1ELb1ELb1ELb0EEENS1_36VarlenDynamicPersistentTileSchedulerILi128ELi80ELi128ELi128ELb1ELb1ELb0ELb1ELb0ELb1EEEEEEEEEvNT_6ParamsE,"ax",@progbits
	.sectioninfo	@"SHI_REGISTERS=255"
	.align	128
.text._ZN7cutlass13device_kernelIN5flash19enable_sm80_to_sm89INS1_16FlashAttnFwdSm80INS1_25CollectiveMainloopFwdSm80ILi4ELi1ELb0EN4cute5tupleIJNS5_1CILi128EEENS7_ILi80EEENS7_ILi64EEEEEELi64ENS_10bfloat16_tEfNS_4arch4Sm80ELb0ELb1ELb0ELb1ELb1ELb1ELb1ELb1EEENS1_21CollectiveEpilogueFwdINS6_IJS8_SA_S9_EEENS6_IJNS7_ILi1EEESI_SI_EEESC_SE_Li128ELb1ELb1ELb1ELb0EEENS1_36VarlenDynamicPersistentTileSchedulerILi128ELi80ELi128ELi128ELb1ELb1ELb0ELb1ELb0ELb1EEEEEEEEEvNT_6ParamsE:
        .type           _ZN7cutlass13device_kernelIN5flash19enable_sm80_to_sm89INS1_16FlashAttnFwdSm80INS1_25CollectiveMainloopFwdSm80ILi4ELi1ELb0EN4cute5tupleIJNS5_1CILi128EEENS7_ILi80EEENS7_ILi64EEEEEELi64ENS_10bfloat16_tEfNS_4arch4Sm80ELb0ELb1ELb0ELb1ELb1ELb1ELb1ELb1EEENS1_21CollectiveEpilogueFwdINS6_IJS8_SA_S9_EEENS6_IJNS7_ILi1EEESI_SI_EEESC_SE_Li128ELb1ELb1ELb1ELb0EEENS1_36VarlenDynamicPersistentTileSchedulerILi128ELi80ELi128ELi128ELb1ELb1ELb0ELb1ELb0ELb1EEEEEEEEEvNT_6ParamsE,@function
        .size           _ZN7cutlass13device_kernelIN5flash19enable_sm80_to_sm89INS1_16FlashAttnFwdSm80INS1_25CollectiveMainloopFwdSm80ILi4ELi1ELb0EN4cute5tupleIJNS5_1CILi128EEENS7_ILi80EEENS7_ILi64EEEEEELi64ENS_10bfloat16_tEfNS_4arch4Sm80ELb0ELb1ELb0ELb1ELb1ELb1ELb1ELb1EEENS1_21CollectiveEpilogueFwdINS6_IJS8_SA_S9_EEENS6_IJNS7_ILi1EEESI_SI_EEESC_SE_Li128ELb1ELb1ELb1ELb0EEENS1_36VarlenDynamicPersistentTileSchedulerILi128ELi80ELi128ELi128ELb1ELb1ELb0ELb1ELb0ELb1EEEEEEEEEvNT_6ParamsE,(.L_x_3870 - _ZN7cutlass13device_kernelIN5flash19enable_sm80_to_sm89INS1_16FlashAttnFwdSm80INS1_25CollectiveMainloopFwdSm80ILi4ELi1ELb0EN4cute5tupleIJNS5_1CILi128EEENS7_ILi80EEENS7_ILi64EEEEEELi64ENS_10bfloat16_tEfNS_4arch4Sm80ELb0ELb1ELb0ELb1ELb1ELb1ELb1ELb1EEENS1_21CollectiveEpilogueFwdINS6_IJS8_SA_S9_EEENS6_IJNS7_ILi1EEESI_SI_EEESC_SE_Li128ELb1ELb1ELb1ELb0EEENS1_36VarlenDynamicPersistentTileSchedulerILi128ELi80ELi128ELi128ELb1ELb1ELb0ELb1ELb0ELb1EEEEEEEEEvNT_6ParamsE)
        .other          _ZN7cutlass13device_kernelIN5flash19enable_sm80_to_sm89INS1_16FlashAttnFwdSm80INS1_25CollectiveMainloopFwdSm80ILi4ELi1ELb0EN4cute5tupleIJNS5_1CILi128EEENS7_ILi80EEENS7_ILi64EEEEEELi64ENS_10bfloat16_tEfNS_4arch4Sm80ELb0ELb1ELb0ELb1ELb1ELb1ELb1ELb1EEENS1_21CollectiveEpilogueFwdINS6_IJS8_SA_S9_EEENS6_IJNS7_ILi1EEESI_SI_EEESC_SE_Li128ELb1ELb1ELb1ELb0EEENS1_36VarlenDynamicPersistentTileSchedulerILi128ELi80ELi128ELi128ELb1ELb1ELb0ELb1ELb0ELb1EEEEEEEEEvNT_6ParamsE,@"STO_CUDA_ENTRY STV_DEFAULT"
_ZN7cutlass13device_kernelIN5flash19enable_sm80_to_sm89INS1_16FlashAttnFwdSm80INS1_25CollectiveMainloopFwdSm80ILi4ELi1ELb0EN4cute5tupleIJNS5_1CILi128EEENS7_ILi80EEENS7_ILi64EEEEEELi64ENS_10bfloat16_tEfNS_4arch4Sm80ELb0ELb1ELb0ELb1ELb1ELb1ELb1ELb1EEENS1_21CollectiveEpilogueFwdINS6_IJS8_SA_S9_EEENS6_IJNS7_ILi1EEESI_SI_EEESC_SE_Li128ELb1ELb1ELb1ELb0EEENS1_36VarlenDynamicPersistentTileSchedulerILi128ELi80ELi128ELi128ELb1ELb1ELb0ELb1ELb0ELb1EEEEEEEEEvNT_6ParamsE:
        /* <DEDUP_REMOVED lines=54> */
.L_x_2809:
        /* <DEDUP_REMOVED lines=16> */
.L_x_3118:
        /* <DEDUP_REMOVED lines=16> */
.L_x_3119:
[----:B--2---:R-:W-:-:S05]  /*0560*/  IMAD R0, R0, c[0x0][0x538], RZ ;  /* 0x00014e0000007a24 */ /* 0x004fca00078e02ff */
[----:B------:R-:W-:-:S04]  /*0570*/  IADD3 R7, R0, R7, RZ ;  /* 0x0000000700077210 */ /* 0x000fc80007ffe0ff */
[----:B------:R-:W-:-:S13]  /*0580*/  ISETP.GT.AND P0, PT, R7, UR4, PT ;  /* 0x0000000407007c0c */ /* 0x000fda000bf04270 */
[----:B-1----:R-:W-:Y:S05]  /*0590*/  @!P0 BRA `(.L_x_2809) ;  /* 0xfffffdc000008947 */ /* 0x002fea000383ffff */
.L_x_2805:
[----:B------:R-:W-:-:S05]  /*05a0*/  IADD3 R10, -R0, R7, RZ ;  /* 0x00000007000a7210 */ /* 0x000fca0007ffe1ff */
[----:B------:R-:W-:-:S05]  /*05b0*/  IMAD R0, R4, c[0x0][0x538], R10 ;  /* 0x00014e0004007a24 */ /* 0x000fca00078e020a */
[----:B------:R-:W-:Y:S01]  /*05c0*/  ISETP.GT.AND P0, PT, R0, UR4, PT ;  /* 0x0000000400007c0c */ /* 0x000fe2000bf04270 */
[----:B------:R-:W-:-:S12]  /*05d0*/  BRA.DIV ~URZ, `(.L_x_2810) ;  /* 0x00025f727f007947 */ /* 0x000fd8000b800000 */
[----:B------:R-:W-:-:S04]  /*05e0*/  VOTE.ANY R7, PT, !P0 ;  /* 0x0000000000077806 */ /* 0x000fc800040e0100 */
.L_x_3120:
[----:B------:R-:W1:Y:S02]  /*05f0*/  POPC R0, R7 ;  /* 0x0000000700007309 */ /* 0x000e640000000000 */
[----:B-1----:R-:W-:-:S05]  /*0600*/  IADD3 R2, R0, R6, RZ ;  /* 0x0000000600027210 */ /* 0x002fca0007ffe0ff */
[----:B------:R1:W-:Y:S01]  /*0610*/  STL [R1+0x5c], R2 ;  /* 0x00005c0201007387 */ /* 0x0003e20000100800 */
[----:B------:R-:W-:Y:S05]  /*0620*/  BRA.DIV ~URZ, `(.L_x_2811) ;  /* 0x00025f727f007947 */ /* 0x000fea000b800000 */
[----:B------:R2:W3:Y:S01]  /*0630*/  SHFL.IDX PT, R12, R9, R0, 0x1f ;  /* 0x00001f00090c7589 */ /* 0x0004e200000e0000 */
[----:B------:R-:W-:-:S03]  /*0640*/  MOV R5, RZ ;  /* 0x000000ff00057202 */ /* 0x000fc60000000f00 */
[----:B------:R2:W4:Y:S04]  /*0650*/  SHFL.IDX PT, R9, R8, R0, 0x1f ;  /* 0x00001f0008097589 */ /* 0x00052800000e0000 */
.L_x_3121:
[----:B------:R-:W-:Y:S01]  /*0660*/  ISETP.NE.AND P0, PT, R7, RZ, PT ;  /* 0x000000ff0700720c */ /* 0x000fe20003f05270 */
[----:B------:R-:W-:-:S12]  /*0670*/  BSSY B0, `(.L_x_2812) ;  /* 0x0000005000007945 */ /* 0x000fd80003800000 */
[----:B------:R-:W-:Y:S05]  /*0680*/  @!P0 BRA `(.L_x_2813) ;  /* 0x0000003000008947 */ /* 0x000fea0003800000 */
[----:B--2---:R-:W-:Y:S01]  /*0690*/  IADD3 R0, R0, -0x1, RZ ;  /* 0xffffffff00007810 */ /* 0x004fe20007ffe0ff */
[----:B------:R-:W-:Y:S05]  /*06a0*/  BRA.DIV ~URZ, `(.L_x_2814) ;  /* 0x00025fd27f007947 */ /* 0x000fea000b800000 */
[----:B------:R2:W1:Y:S02]  /*06b0*/  SHFL.IDX PT, R5, R4, R0, 0x1f ;  /* 0x00001f0004057589 */ /* 0x00046400000e0000 */
.L_x_2813:
[----:B------:R-:W-:Y:S05]  /*06c0*/  BSYNC B0 ;  /* 0x0000000000007941 */ /* 0x000fea0003800000 */
.L_x_2812:
        /* <DEDUP_REMOVED lines=69> */
.L_x_2816:
        /* <DEDUP_REMOVED lines=70> */
.L_x_2817:
[----:B------:R-:W-:Y:S05]  /*0f80*/  BSYNC B0 ;  /* 0x0000000000007941 */ /* 0x000fea0003800000 */
.L_x_2815:
[----:B------:R-:W-:-:S04]  /*0f90*/  LOP3.LUT R0, RZ, R0, RZ, 0x33, !PT ;  /* 0x00000000ff007212 */ /* 0x000fc800078e33ff */
[----:B------:R-:W-:-:S05]  /*0fa0*/  IADD3 R0, R0, R12, RZ ;  /* 0x0000000c00007210 */ /* 0x000fca0007ffe0ff */
[----:B------:R2:W-:Y:S01]  /*0fb0*/  STL [R1+0x54], R0 ;  /* 0x0000540001007387 */ /* 0x0005e20000100800 */
[----:B------:R-:W-:Y:S05]  /*0fc0*/  BRA `(.L_x_2818) ;  /* 0x0000006000007947 */ /* 0x000fea0003800000 */
.L_x_2806:
[----:B------:R-:W-:Y:S01]  /*0fd0*/  MOV R0, UR4 ;  /* 0x0000000400007c02 */ /* 0x000fe20008000f00 */
[----:B------:R-:W-:Y:S04]  /*0fe0*/  STL [R1+0x54], RZ ;  /* 0x000054ff01007387 */ /* 0x000fe80000100800 */
[----:B------:R-:W-:Y:S04]  /*0ff0*/  STL [R1+0x58], RZ ;  /* 0x000058ff01007387 */ /* 0x000fe80000100800 */
[----:B------:R1:W-:Y:S02]  /*1000*/  STL [R1+0x50], R0 ;  /* 0x0000500001007387 */ /* 0x0003e40000100800 */
[----:B-1----:R-:W-:-:S05]  /*1010*/  MOV R0, c[0x0][0x53c] ;  /* 0x00014f0000007a02 */ /* 0x002fca0000000f00 */
[----:B------:R1:W-:Y:S02]  /*1020*/  STL [R1+0x5c], R0 ;  /* 0x00005c0001007387 */ /* 0x0003e40000100800 */
.L_x_2818:
        /* <DEDUP_REMOVED lines=8> */
.L_x_2804:
        /* <DEDUP_REMOVED lines=92> */
[----:B------:R-:W-:Y:S01]  /*1670*/  IADD3 R25, R126, 0x20, RZ ;  /* 0x000000207e197810 */ /* 0x000fe20007ffe0ff */
        /* <DEDUP_REMOVED lines=23> */
[----:B------:R-:W-:Y:S02]  /*17f0*/  LEA.HI R3, R9, R24, RZ, 0x3 ;  /* 0x0000001809037211 */ /* 0x000fe400078f18ff */
[----:B------:R-:W-:-:S02]  /*1800*/  IADD3 R228, R88, 0x20, RZ ;  /* 0x0000002058e47810 */ /* 0x000fc40007ffe0ff */
[----:B------:R-:W-:Y:S01]  /*1810*/  LOP3.LUT R9, R10, 0x7ffffffc, RZ, 0xc0, !PT ;  /* 0x7ffffffc0a097812 */ /* 0x000fe200078ec0ff */
[----:B------:R-:W-:Y:S01]  /*1820*/  IMAD.SHL.U32 R3, R3, 0x40, RZ ;  /* 0x0000004003037824 */ /* 0x000fe200078e00ff */
[--C-:B------:R-:W-:Y:S01]  /*1830*/  LOP3.LUT R12, R11, 0x38, R88.reuse, 0xf8, !PT ;  /* 0x000000380b0c7812 */ /* 0x100fe200078ef858 */
[----:B-1----:R-:W-:Y:S01]  /*1840*/  IMAD.SHL.U32 R0, R24, 0x40, RZ ;  /* 0x0000004018007824 */ /* 0x002fe200078e00ff */
[----:B------:R-:W-:Y:S01]  /*1850*/  SHF.R.S32.HI R24, RZ, 0x1f, R95 ;  /* 0x0000001fff187819 */ /* 0x000fe2000001145f */
[----:B------:R-:W-:Y:S01]  /*1860*/  IMAD.IADD R9, R19, 0x1, -R9 ;  /* 0x0000000113097824 */ /* 0x000fe200078e0a09 */
[----:B------:R-:W-:Y:S02]  /*1870*/  SHF.R.U32.HI R13, RZ, 0x3, R11 ;  /* 0x00000003ff0d7819 */ /* 0x000fe4000001160b */
[----:B------:R-:W-:Y:S01]  /*1880*/  LOP3.LUT R8, R0, 0x1c0, RZ, 0xc0, !PT ;  /* 0x000001c000087812 */ /* 0x000fe200078ec0ff */
[----:B------:R1:W-:Y:S01]  /*1890*/  STL [R1+0x90], R24 ;  /* 0x0000901801007387 */ /* 0x0003e20000100800 */
[----:B------:R-:W-:Y:S01]  /*18a0*/  LOP3.LUT R11, R23, 0x38, R88, 0xf8, !PT ;  /* 0x00000038170b7812 */ /* 0x000fe200078ef858 */
[----:B------:R-:W-:Y:S01]  /*18b0*/  IMAD.SHL.U32 R19, R9, 0x2, RZ ;  /* 0x0000000209137824 */ /* 0x000fe200078e00ff */
[----:B------:R-:W-:Y:S01]  /*18c0*/  SHF.R.U32.HI R25, RZ, 0x3, R23 ;  /* 0x00000003ff197819 */ /* 0x000fe20000011617 */
[----:B------:R-:W-:Y:S01]  /*18d0*/  IMAD.IADD R9, R26, 0x1, R14 ;  /* 0x000000011a097824 */ /* 0x000fe200078e020e */
[----:B------:R-:W-:-:S02]  /*18e0*/  LOP3.LUT R10, R8, 0x38, R88, 0xf8, !PT ;  /* 0x00000038080a7812 */ /* 0x000fc400078ef858 */
[----:B------:R-:W-:Y:S02]  /*18f0*/  SHF.R.U32.HI R23, RZ, 0x3, R8 ;  /* 0x00000003ff177819 */ /* 0x000fe40000011608 */
[----:B------:R-:W-:Y:S02]  /*1900*/  SHF.R.S32.HI R8, RZ, 0x1f, R228 ;  /* 0x0000001fff087819 */ /* 0x000fe400000114e4 */
[----:B------:R-:W-:Y:S02]  /*1910*/  LOP3.LUT R7, R7, 0xfffffe00, RZ, 0xc0, !PT ;  /* 0xfffffe0007077812 */ /* 0x000fe400078ec0ff */
[----:B------:R-:W-:Y:S01]  /*1920*/  LOP3.LUT R3, R3, 0xfffffe00, RZ, 0xc0, !PT ;  /* 0xfffffe0003037812 */ /* 0x000fe200078ec0ff */
[----:B------:R2:W-:Y:S01]  /*1930*/  STL [R1+0x10], R8 ;  /* 0x0000100801007387 */ /* 0x0005e20000100800 */
[----:B------:R-:W-:Y:S02]  /*1940*/  LOP3.LUT R13, R7, R12, R13, 0xf6, !PT ;  /* 0x0000000c070d7212 */ /* 0x000fe400078ef60d */
[----:B------:R-:W-:Y:S01]  /*1950*/  LEA R192, R2, 0x2900, 0x1 ;  /* 0x0000290002c07811 */ /* 0x000fe200078e08ff */
[----:B------:R3:W-:Y:S01]  /*1960*/  STL [R1+0x6c], R7 ;  /* 0x00006c0701007387 */ /* 0x0007e20000100800 */
[----:B------:R-:W-:-:S02]  /*1970*/  LEA R14, R13, 0x5100, 0x1 ;  /* 0x000051000d0e7811 */ /* 0x000fc400078e08ff */
[C---:B------:R-:W-:Y:S02]  /*1980*/  SEL R2, R17.reuse, 0xffffffe0, !P5 ;  /* 0xffffffe011027807 */ /* 0x040fe40006800000 */
[----:B------:R-:W-:Y:S02]  /*1990*/  SEL R0, R16, 0xffffffc0, !P2 ;  /* 0xffffffc010007807 */ /* 0x000fe40005000000 */
[----:B-1----:R-:W-:Y:S02]  /*19a0*/  LOP3.LUT R24, R6, 0xfffffe00, RZ, 0xc0, !PT ;  /* 0xfffffe0006187812 */ /* 0x002fe400078ec0ff */
[----:B------:R-:W-:Y:S01]  /*19b0*/  SEL R6, R17, 0xffffffe0, !P0 ;  /* 0xffffffe011067807 */ /* 0x000fe20004000000 */
[----:B------:R-:W-:Y:S01]  /*19c0*/  IMAD.IADD R198, R192, 0x1, R0 ;  /* 0x00000001c0c67824 */ /* 0x000fe200078e0200 */
[----:B------:R-:W-:Y:S01]  /*19d0*/  LOP3.LUT R12, R24, R11, R25, 0xf6, !PT ;  /* 0x0000000b180c7212 */ /* 0x000fe200078ef619 */
[----:B------:R-:W-:Y:S01]  /*19e0*/  STL [R1+0x68], R24 ;  /* 0x0000681801007387 */ /* 0x000fe20000100800 */
[----:B------:R-:W-:-:S02]  /*19f0*/  LOP3.LUT R11, R3, R10, R23, 0xf6, !PT ;  /* 0x0000000a030b7212 */ /* 0x000fc400078ef617 */
[----:B------:R-:W-:Y:S01]  /*1a00*/  LEA R13, R12, 0x5100, 0x1 ;  /* 0x000051000c0d7811 */ /* 0x000fe200078e08ff */
[----:B------:R1:W-:Y:S01]  /*1a10*/  STL [R1+0xec], R3 ;  /* 0x0000ec0301007387 */ /* 0x0003e20000100800 */
[----:B------:R-:W-:Y:S02]  /*1a20*/  LOP3.LUT R10, R22, 0x38, R88, 0xf8, !PT ;  /* 0x00000038160a7812 */ /* 0x000fe400078ef858 */
[----:B------:R-:W-:Y:S01]  /*1a30*/  LEA R12, R11, 0x5100, 0x1 ;  /* 0x000051000b0c7811 */ /* 0x000fe200078e08ff */
[----:B------:R4:W-:Y:S01]  /*1a40*/  STL [R1+0x4c], R9 ;  /* 0x00004c0901007387 */ /* 0x0009e20000100800 */
[----:B------:R-:W-:Y:S02]  /*1a50*/  SHF.R.S32.HI R11, RZ, 0x1f, R19 ;  /* 0x0000001fff0b7819 */ /* 0x000fe40000011413 */
[----:B--2---:R-:W-:Y:S01]  /*1a60*/  SEL R8, R16, 0xffffffc0, !P6 ;  /* 0xffffffc010087807 */ /* 0x004fe20007000000 */
[----:B------:R-:W-:Y:S01]  /*1a70*/  STL [R1+0x4], R19 ;  /* 0x0000041301007387 */ /* 0x000fe20000100800 */
[----:B---3--:R-:W-:-:S02]  /*1a80*/  SEL R7, R18, 0x10, !P1 ;  /* 0x0000001012077807 */ /* 0x008fc40004800000 */
[C---:B------:R-:W-:Y:S01]  /*1a90*/  IADD3 R18, R19.reuse, 0x8, RZ ;  /* 0x0000000813127810 */ /* 0x040fe20007ffe0ff */
[----:B------:R2:W-:Y:S01]  /*1aa0*/  STL [R1+0xe4], R14 ;  /* 0x0000e40e01007387 */ /* 0x0005e20000100800 */
[----:B------:R-:W-:Y:S02]  /*1ab0*/  IADD3 R17, R19, 0x10, RZ ;  /* 0x0000001013117810 */ /* 0x000fe40007ffe0ff */
[----:B------:R-:W-:Y:S01]  /*1ac0*/  LOP3.LUT R10, R20, R10, R21, 0xf6, !PT ;  /* 0x0000000a140a7212 */ /* 0x000fe200078ef615 */
[----:B------:R3:W-:Y:S01]  /*1ad0*/  STL [R1+0xe0], R13 ;  /* 0x0000e00d01007387 */ /* 0x0007e20000100800 */
[----:B------:R-:W-:Y:S02]  /*1ae0*/  IADD3 R203, R192, 0x20, RZ ;  /* 0x00000020c0cb7810 */ /* 0x000fe40007ffe0ff */
[----:B------:R-:W-:Y:S01]  /*1af0*/  LEA R10, R10, 0x5100, 0x1 ;  /* 0x000051000a0a7811 */ /* 0x000fe200078e08ff */
[----:B------:R5:W-:Y:S01]  /*1b00*/  STL [R1+0xdc], R12 ;  /* 0x0000dc0c01007387 */ /* 0x000be20000100800 */
[----:B------:R-:W-:-:S02]  /*1b10*/  @P3 IADD3 R203, R192, -0x20, RZ ;  /* 0xffffffe0c0cb3810 */ /* 0x000fc40007ffe0ff */
[----:B------:R-:W-:Y:S01]  /*1b20*/  LEA R199, R4, 0x5100, 0x1 ;  /* 0x0000510004c77811 */ /* 0x000fe200078e08ff */
[----:B------:R5:W-:Y:S01]  /*1b30*/  STL [R1+0xcc], R11 ;  /* 0x0000cc0b01007387 */ /* 0x000be20000100800 */
[----:B-1----:R-:W-:Y:S01]  /*1b40*/  LOP3.LUT R3, R22, 0x18, R88, 0xf8, !PT ;  /* 0x0000001816037812 */ /* 0x002fe200078ef858 */
[----:B------:R-:W-:Y:S01]  /*1b50*/  IMAD.IADD R195, R0, 0x1, R203 ;  /* 0x0000000100c37824 */ /* 0x000fe200078e02cb */
[----:B------:R-:W-:Y:S01]  /*1b60*/  LEA R193, R5, 0x100, 0x1 ;  /* 0x0000010005c17811 */ /* 0x000fe200078e08ff */
[----:B------:R1:W-:Y:S01]  /*1b70*/  STL [R1+0x88], R18 ;  /* 0x0000881201007387 */ /* 0x0003e20000100800 */
[----:B----4-:R-:W-:Y:S01]  /*1b80*/  LOP3.LUT R9, R20, R3, R21, 0xf6, !PT ;  /* 0x0000000314097212 */ /* 0x010fe200078ef615 */
[----:B------:R-:W-:Y:S01]  /*1b90*/  IMAD.IADD R202, R199, 0x1, R2 ;  /* 0x00000001c7ca7824 */ /* 0x000fe200078e0202 */
[----:B------:R-:W-:Y:S01]  /*1ba0*/  SEL R3, R16, 0xffffffc0, !P4 ;  /* 0xffffffc010037807 */ /* 0x000fe20006000000 */
[----:B------:R4:W-:Y:S01]  /*1bb0*/  STL [R1+0x84], R17 ;  /* 0x0000841101007387 */ /* 0x0009e20000100800 */
[----:B------:R-:W-:Y:S01]  /*1bc0*/  IADD3 R16, R19, 0x18, RZ ;  /* 0x0000001813107810 */ /* 0x000fe20007ffe0ff */
[C---:B------:R-:W-:Y:S01]  /*1bd0*/  IMAD.IADD R197, R2.reuse, 0x1, R193 ;  /* 0x0000000102c57824 */ /* 0x040fe200078e02c1 */
[----:B------:R-:W-:Y:S01]  /*1be0*/  LEA R9, R9, 0x100, 0x1 ;  /* 0x0000010009097811 */ /* 0x000fe200078e08ff */
[----:B------:R-:W-:Y:S01]  /*1bf0*/  IMAD.IADD R200, R199, 0x1, R3 ;  /* 0x00000001c7c87824 */ /* 0x000fe200078e0203 */
[----:B--2---:R-:W-:Y:S01]  /*1c00*/  IADD3 R14, R19, 0x20, RZ ;  /* 0x00000020130e7810 */ /* 0x004fe20007ffe0ff */
[----:B------:R-:W-:Y:S01]  /*1c10*/  STL [R1+0x80], R16 ;  /* 0x0000801001007387 */ /* 0x000fe20000100800 */
[----:B------:R-:W-:Y:S01]  /*1c20*/  IMAD.IADD R194, R3, 0x1, R193 ;  /* 0x0000000103c27824 */ /* 0x000fe200078e02c1 */
[----:B------:R-:W-:Y:S01]  /*1c30*/  SHF.R.S32.HI R249, RZ, 0x1f, R248 ;  /* 0x0000001ffff97819 */ /* 0x000fe200000114f8 */
[C---:B------:R-:W-:Y:S01]  /*1c40*/  IMAD.IADD R201, R2.reuse, 0x1, R200 ;  /* 0x0000000102c97824 */ /* 0x040fe200078e02c8 */
[C---:B---3--:R-:W-:Y:S01]  /*1c50*/  IADD3 R13, R19.reuse, 0x28, RZ ;  /* 0x00000028130d7810 */ /* 0x048fe20007ffe0ff */
[----:B------:R2:W-:Y:S01]  /*1c60*/  STL [R1+0x7c], R14 ;  /* 0x00007c0e01007387 */ /* 0x0005e20000100800 */
[----:B------:R-:W-:Y:S01]  /*1c70*/  SHF.R.S32.HI R89, RZ, 0x1f, R88 ;  /* 0x0000001fff597819 */ /* 0x000fe20000011458 */
[----:B------:R-:W-:Y:S01]  /*1c80*/  IMAD.IADD R196, R2, 0x1, R194 ;  /* 0x0000000102c47824 */ /* 0x000fe200078e02c2 */
[----:B-----5:R-:W-:Y:S01]  /*1c90*/  IADD3 R12, R19, 0x38, RZ ;  /* 0x00000038130c7810 */ /* 0x020fe20007ffe0ff */
[----:B------:R3:W-:Y:S01]  /*1ca0*/  STL [R1+0x78], R13 ;  /* 0x0000780d01007387 */ /* 0x0007e20000100800 */
[----:B------:R-:W-:-:S02]  /*1cb0*/  SHF.R.S32.HI R125, RZ, 0x1f, R124 ;  /* 0x0000001fff7d7819 */ /* 0x000fc4000001147c */
[----:B------:R-:W-:Y:S02]  /*1cc0*/  IADD3 R11, R19, 0x30, RZ ;  /* 0x00000030130b7810 */ /* 0x000fe40007ffe0ff */
[C---:B------:R-:W-:Y:S02]  /*1cd0*/  IADD3 R207, R203.reuse, 0x800, RZ ;  /* 0x00000800cbcf7810 */ /* 0x040fe40007ffe0ff */
[----:B-1----:R-:W-:Y:S01]  /*1ce0*/  SHF.R.S32.HI R18, RZ, 0x1f, R18 ;  /* 0x0000001fff127819 */ /* 0x002fe20000011412 */
[----:B------:R-:W-:Y:S01]  /*1cf0*/  STL [R1+0x74], R11 ;  /* 0x0000740b01007387 */ /* 0x000fe20000100800 */
[C---:B------:R-:W-:Y:S02]  /*1d00*/  IADD3 R206, R203.reuse, 0x1000, RZ ;  /* 0x00001000cbce7810 */ /* 0x040fe40007ffe0ff */
[----:B----4-:R-:W-:Y:S01]  /*1d10*/  SHF.R.S32.HI R17, RZ, 0x1f, R17 ;  /* 0x0000001fff117819 */ /* 0x010fe20000011411 */
[----:B------:R1:W-:Y:S01]  /*1d20*/  STL [R1+0xd8], R10 ;  /* 0x0000d80a01007387 */ /* 0x0003e20000100800 */
[----:B------:R-:W-:-:S02]  /*1d30*/  IADD3 R205, R203, 0x1800, RZ ;  /* 0x00001800cbcd7810 */ /* 0x000fc40007ffe0ff */
[----:B------:R-:W-:Y:S01]  /*1d40*/  IADD3 R204, R203, 0x2000, RZ ;  /* 0x00002000cbcc7810 */ /* 0x000fe20007ffe0ff */
[----:B------:R-:W-:Y:S04]  /*1d50*/  STL [R1+0x70], R12 ;  /* 0x0000700c01007387 */ /* 0x000fe80000100800 */
[----:B------:R4:W-:Y:S01]  /*1d60*/  STL [R1+0x8], R9 ;  /* 0x0000080901007387 */ /* 0x0009e20000100800 */
[----:B--2---:R-:W-:-:S03]  /*1d70*/  SHF.R.S32.HI R14, RZ, 0x1f, R14 ;  /* 0x0000001fff0e7819 */ /* 0x004fc6000001140e */
[----:B------:R-:W-:Y:S01]  /*1d80*/  STL [R1+0xc8], R18 ;  /* 0x0000c81201007387 */ /* 0x000fe20000100800 */
[----:B---3--:R-:W-:-:S03]  /*1d90*/  SHF.R.S32.HI R13, RZ, 0x1f, R13 ;  /* 0x0000001fff0d7819 */ /* 0x008fc6000001140d */
[----:B------:R-:W-:Y:S01]  /*1da0*/  STL [R1+0xc4], R17 ;  /* 0x0000c41101007387 */ /* 0x000fe20000100800 */
[----:B-1----:R-:W-:-:S05]  /*1db0*/  SHF.R.S32.HI R10, RZ, 0x1f, R16 ;  /* 0x0000001fff0a7819 */ /* 0x002fca0000011410 */
[----:B------:R1:W-:Y:S01]  /*1dc0*/  STL [R1+0xc0], R10 ;  /* 0x0000c00a01007387 */ /* 0x0003e20000100800 */
[----:B----4-:R-:W-:-:S03]  /*1dd0*/  IMAD.IADD R9, R9, 0x1, R8 ;  /* 0x0000000109097824 */ /* 0x010fc600078e0208 */
[----:B------:R-:W-:Y:S04]  /*1de0*/  STL [R1+0xbc], R14 ;  /* 0x0000bc0e01007387 */ /* 0x000fe80000100800 */
[----:B------:R-:W-:Y:S01]  /*1df0*/  STL [R1+0xb8], R13 ;  /* 0x0000b80d01007387 */ /* 0x000fe20000100800 */
[----:B-1----:R-:W-:Y:S02]  /*1e00*/  SHF.R.S32.HI R10, RZ, 0x1f, R11 ;  /* 0x0000001fff0a7819 */ /* 0x002fe4000001140b */
[----:B------:R-:W-:-:S03]  /*1e10*/  LEA R11, R15, 0x80, 0x1 ;  /* 0x000000800f0b7811 */ /* 0x000fc600078e08ff */
[----:B------:R1:W-:Y:S02]  /*1e20*/  STL [R1+0xb4], R10 ;  /* 0x0000b40a01007387 */ /* 0x0003e40000100800 */
[----:B------:R-:W-:Y:S01]  /*1e30*/  IMAD.IADD R0, R11, 0x1, R6 ;  /* 0x000000010b007824 */ /* 0x000fe200078e0206 */
[----:B-1----:R-:W-:-:S05]  /*1e40*/  SHF.R.S32.HI R10, RZ, 0x1f, R12 ;  /* 0x0000001fff0a7819 */ /* 0x002fca000001140c */
[----:B------:R1:W-:Y:S04]  /*1e50*/  STL [R1+0xb0], R10 ;  /* 0x0000b00a01007387 */ /* 0x0003e80000100800 */
[----:B------:R-:W-:Y:S04]  /*1e60*/  STL [R1+0x94], R11 ;  /* 0x0000940b01007387 */ /* 0x000fe80000100800 */
[----:B------:R2:W-:Y:S01]  /*1e70*/  STL [R1+0xc], R9 ;  /* 0x00000c0901007387 */ /* 0x0005e20000100800 */
[----:B-1----:R-:W-:-:S04]  /*1e80*/  IMAD.IADD R10, R11, 0x1, R8 ;  /* 0x000000010b0a7824 */ /* 0x002fc800078e0208 */
[----:B------:R-:W-:Y:S01]  /*1e90*/  IMAD.IADD R4, R6, 0x1, R10 ;  /* 0x0000000106047824 */ /* 0x000fe200078e020a */
[----:B------:R-:W-:Y:S01]  /*1ea0*/  STL [R1+0x98], R10 ;  /* 0x0000980a01007387 */ /* 0x000fe20000100800 */
[----:B--2---:R-:W-:-:S03]  /*1eb0*/  IMAD.IADD R9, R11, 0x1, R7 ;  /* 0x000000010b097824 */ /* 0x004fc600078e0207 */
[----:B------:R1:W-:Y:S01]  /*1ec0*/  STL [R1+0xac], R0 ;  /* 0x0000ac0001007387 */ /* 0x0003e20000100800 */
[----:B------:R-:W-:Y:S02]  /*1ed0*/  IMAD.IADD R3, R7, 0x1, R4 ;  /* 0x0000000107037824 */ /* 0x000fe400078e0204 */
[----:B------:R-:W-:Y:S01]  /*1ee0*/  IMAD.IADD R5, R9, 0x1, R6 ;  /* 0x0000000109057824 */ /* 0x000fe200078e0206 */
[----:B------:R-:W-:Y:S01]  /*1ef0*/  STL [R1+0xa4], R9 ;  /* 0x0000a40901007387 */ /* 0x000fe20000100800 */
[----:B-1----:R-:W-:-:S05]  /*1f00*/  IMAD.IADD R0, R7, 0x1, R10 ;  /* 0x0000000107007824 */ /* 0x002fca00078e020a */
[----:B------:R1:W-:Y:S04]  /*1f10*/  STL [R1+0xa0], R0 ;  /* 0x0000a00001007387 */ /* 0x0003e80000100800 */
[----:B------:R2:W-:Y:S04]  /*1f20*/  STL [R1+0xa8], R5 ;  /* 0x0000a80501007387 */ /* 0x0005e80000100800 */
[----:B------:R2:W-:Y:S04]  /*1f30*/  STL [R1+0x9c], R4 ;  /* 0x00009c0401007387 */ /* 0x0005e80000100800 */
[----:B------:R2:W-:Y:S01]  /*1f40*/  STL [R1+0xd4], R3 ;  /* 0x0000d40301007387 */ /* 0x0005e20000100800 */
[----:B-1----:R-:W-:-:S05]  /*1f50*/  IMAD.IADD R0, R6, 0x1, R0 ;  /* 0x0000000106007824 */ /* 0x002fca00078e0200 */
[----:B------:R2:W-:Y:S02]  /*1f60*/  STL [R1+0xd0], R0 ;  /* 0x0000d00001007387 */ /* 0x0005e40000100800 */
.L_x_3117:
        /* <DEDUP_REMOVED lines=33> */
.L_x_2819:
[----:B------:R-:W-:-:S04]  /*2180*/  ISETP.NE.U32.AND P0, PT, RZ, c[0x0][0x368], PT ;  /* 0x0000da00ff007a0c */ /* 0x000fc80003f05070 */
[----:B------:R-:W-:-:S13]  /*2190*/  ISETP.NE.AND.EX P0, PT, RZ, c[0x0][0x36c], PT, P0 ;  /* 0x0000db00ff007a0c */ /* 0x000fda0003f05300 */
[----:B------:R-:W-:Y:S05]  /*21a0*/  @!P0 BRA `(.L_x_2820) ;  /* 0x0000003000008947 */ /* 0x000fea0003800000 */
[----:B-1----:R-:W-:-:S05]  /*21b0*/  IMAD.WIDE R4, R25, R147, c[0x0][0x368] ;  /* 0x0000da0019047625 */ /* 0x002fca00078e0293 */
[----:B------:R1:W5:Y:S01]  /*21c0*/  LDG.E R13, [R4.64] ;  /* 0x00000008040d7981 */ /* 0x000362000c1e1900 */
[----:B------:R-:W-:Y:S05]  /*21d0*/  BRA `(.L_x_2821) ;  /* 0x0000005000007947 */ /* 0x000fea0003800000 */
.L_x_2820:
[----:B------:R-:W-:Y:S01]  /*21e0*/  MOV R13, UR6 ;  /* 0x00000006000d7c02 */ /* 0x000fe20008000f00 */
[----:B------:R-:W-:Y:S05]  /*21f0*/  @!P3 BRA `(.L_x_2821) ;  /* 0x000000300000b947 */ /* 0x000fea0003800000 */
[----:B-1----:R-:W2:Y:S04]  /*2200*/  LDG.E R6, [R4.64] ;  /* 0x0000000804067981 */ /* 0x002ea8000c1e1900 */
[----:B------:R-:W2:Y:S02]  /*2210*/  LDG.E R0, [R4.64+0x4] ;  /* 0x0000040804007981 */ /* 0x000ea4000c1e1900 */
[----:B--2---:R-:W-:Y:S02]  /*2220*/  IADD3 R13, -R6, R0, RZ ;  /* 0x00000000060d7210 */ /* 0x004fe40007ffe1ff */
.L_x_2821:
[----:B-1----:R1:W2:Y:S04]  /*2230*/  @P5 LDG.E R4, [R2.64] ;  /* 0x0000000802045981 */ /* 0x0022a8000c1e1900 */
[----:B------:R1:W2:Y:S04]  /*2240*/  @P5 LDG.E R0, [R2.64+0x4] ;  /* 0x0000040802005981 */ /* 0x0002a8000c1e1900 */
[----:B------:R-:W3:Y:S01]  /*2250*/  LDL.LU R5, [R1+0x54] ;  /* 0x0000540001057983 */ /* 0x000ee20000300800 */
[----:B------:R-:W-:-:S04]  /*2260*/  ISETP.NE.U32.AND P0, PT, RZ, c[0x0][0x378], PT ;  /* 0x0000de00ff007a0c */ /* 0x000fc80003f05070 */
[----:B------:R-:W-:Y:S01]  /*2270*/  ISETP.NE.AND.EX P0, PT, RZ, c[0x0][0x37c], PT, P0 ;  /* 0x0000df00ff007a0c */ /* 0x000fe20003f05300 */
[----:B-----5:R-:W-:Y:S02]  /*2280*/  IMAD.MOV.U32 R130, RZ, RZ, R13 ;  /* 0x000000ffff827224 */ /* 0x020fe400078e000d */
[----:B------:R-:W-:Y:S02]  /*2290*/  IMAD.MOV.U32 R6, RZ, RZ, c[0x0][0x2c4] ;  /* 0x0000b100ff067624 */ /* 0x000fe400078e00ff */
[----:B------:R-:W-:-:S03]  /*22a0*/  IMAD.IADD R12, R13, 0x1, -R12 ;  /* 0x000000010d0c7824 */ /* 0x000fc600078e0a0c */
[----:B------:R-:W-:-:S05]  /*22b0*/  ISETP.NE.AND P2, PT, R6, 0x1, PT ;  /* 0x000000010600780c */ /* 0x000fca0003f45270 */
[----:B-1----:R-:W-:-:S05]  /*22c0*/  @P0 IMAD.WIDE R2, R25, R147, c[0x0][0x378] ;  /* 0x0000de0019020625 */ /* 0x002fca00078e0293 */
[----:B------:R1:W5:Y:S01]  /*22d0*/  @P0 LDG.E R130, [R2.64] ;  /* 0x0000000802820981 */ /* 0x000362000c1e1900 */
[----:B------:R-:W-:Y:S01]  /*22e0*/  IMAD.MOV.U32 R6, RZ, RZ, c[0x0][0x32c] ;  /* 0x0000cb00ff067624 */ /* 0x000fe200078e00ff */
[----:B------:R-:W-:-:S04]  /*22f0*/  LOP3.LUT R209, R209, 0xffffffef, RZ, 0xc0, !PT ;  /* 0xffffffefd1d17812 */ /* 0x000fc800078ec0ff */
[----:B------:R-:W-:Y:S01]  /*2300*/  ISETP.GE.AND P1, PT, R6, 0x1, PT ;  /* 0x000000010600780c */ /* 0x000fe20003f26270 */
[----:B-1----:R-:W-:Y:S01]  /*2310*/  IMAD.MOV.U32 R2, RZ, RZ, c[0x0][0x228] ;  /* 0x00008a00ff027624 */ /* 0x002fe200078e00ff */
[----:B------:R-:W-:-:S04]  /*2320*/  @P2 LOP3.LUT R209, R209, 0x10, RZ, 0xfc, !PT ;  /* 0x00000010d1d12812 */ /* 0x000fc800078efcff */
[----:B------:R-:W-:-:S07]  /*2330*/  LOP3.LUT R209, R209, 0xfffffffb, RZ, 0xc0, !PT ;  /* 0xfffffffbd1d17812 */ /* 0x000fce00078ec0ff */
[----:B------:R-:W-:Y:S01]  /*2340*/  @P1 LOP3.LUT R209, R209, 0x4, RZ, 0xfc, !PT ;  /* 0x00000004d1d11812 */ /* 0x000fe200078efcff */
[----:B--2---:R-:W-:Y:S02]  /*2350*/  @P5 IMAD.IADD R2, R0, 0x1, -R4 ;  /* 0x0000000100025824 */ /* 0x004fe400078e0a04 */
[----:B---3--:R-:W-:Y:S02]  /*2360*/  IMAD.SHL.U32 R8, R5, 0x80, RZ ;  /* 0x0000008005087824 */ /* 0x008fe400078e00ff */
[----:B------:R-:W-:-:S03]  /*2370*/  IMAD.IADD R7, R12, 0x1, R2 ;  /* 0x000000010c077824 */ /* 0x000fc600078e0202 */
[----:B------:R1:W-:Y:S01]  /*2380*/  STL [R1+0x44], R8 ;  /* 0x0000440801007387 */ /* 0x0003e20000100800 */
[----:B------:R-:W-:-:S03]  /*2390*/  IADD3 R0, R8, 0x7f, RZ ;  /* 0x0000007f08007810 */ /* 0x000fc60007ffe0ff */
[----:B------:R1:W-:Y:S02]  /*23a0*/  STL [R1], R7 ;  /* 0x0000000701007387 */ /* 0x0003e40000100800 */
[----:B------:R-:W-:Y:S01]  /*23b0*/  @P2 IMAD.HI.U32 R4, R0, c[0x0][0x2c8], RZ ;  /* 0x0000b20000042a27 */ /* 0x000fe200078e00ff */
[----:B------:R-:W-:-:S04]  /*23c0*/  IADD3 R3, R7, 0x4f, RZ ;  /* 0x0000004f07037810 */ /* 0x000fc80007ffe0ff */
[----:B------:R-:W-:Y:S01]  /*23d0*/  @P2 SHF.R.U32.HI R0, RZ, c[0x0][0x2cc], R4 ;  /* 0x0000b300ff002a19 */ /* 0x000fe20000011604 */
[----:B------:R-:W-:Y:S01]  /*23e0*/  IMAD.HI R3, R3, 0x66666667, RZ ;  /* 0x6666666703037827 */ /* 0x000fe200078e02ff */
[----:B------:R-:W-:-:S04]  /*23f0*/  IADD3 R4, R7, 0x1, -R252 ;  /* 0x0000000107047810 */ /* 0x000fc80007ffe8fc */
[----:B------:R-:W-:Y:S01]  /*2400*/  SHF.R.U32.HI R5, RZ, 0x1f, R3 ;  /* 0x0000001fff057819 */ /* 0x000fe20000011603 */
[----:B------:R-:W-:-:S03]  /*2410*/  IMAD.IADD R0, R4, 0x1, R0 ;  /* 0x0000000104007824 */ /* 0x000fc600078e0200 */
[----:B------:R-:W-:Y:S02]  /*2420*/  LEA.HI.SX32 R143, R3, R5, 0x1b ;  /* 0x00000005038f7211 */ /* 0x000fe400078fdaff */
        /* <DEDUP_REMOVED lines=12> */
.L_x_2824:
[----:B------:R-:W-:-:S13]  /*24f0*/  ISETP.NE.AND P0, PT, R6, 0x1, PT ;  /* 0x000000010600780c */ /* 0x000fda0003f05270 */
[----:B------:R-:W-:-:S05]  /*2500*/  @P0 IMAD.HI.U32 R0, R3, c[0x0][0x330], RZ ;  /* 0x0000cc0003000a27 */ /* 0x000fca00078e00ff */
[----:B------:R-:W-:Y:S02]  /*2510*/  @P0 SHF.R.U32.HI R3, RZ, c[0x0][0x334], R0 ;  /* 0x0000cd00ff030a19 */ /* 0x000fe40000011600 */
.L_x_2825:
[----:B------:R-:W-:Y:S05]  /*2520*/  BSYNC B0 ;  /* 0x0000000000007941 */ /* 0x000fea0003800000 */
.L_x_2823:
[----:B------:R-:W-:-:S05]  /*2530*/  IMAD R3, R3, R6, c[0x0][0x32c] ;  /* 0x0000cb0003037624 */ /* 0x000fca00078e0206 */
[----:B------:R-:W-:-:S04]  /*2540*/  IMNMX R4, R4, R3, PT ;  /* 0x0000000304047217 */ /* 0x000fc80003800200 */
.L_x_2822:
[----:B------:R-:W-:Y:S01]  /*2550*/  IADD3 R4, R4, 0x4f, RZ ;  /* 0x0000004f04047810 */ /* 0x000fe20007ffe0ff */
[----:B------:R-:W-:-:S04]  /*2560*/  @P2 IMAD.HI.U32 R3, R8, c[0x0][0x2c8], RZ ;  /* 0x0000b20008032a27 */ /* 0x000fc800078e00ff */
[----:B------:R-:W-:-:S04]  /*2570*/  IMAD.HI R4, R4, 0x66666667, RZ ;  /* 0x6666666704047827 */ /* 0x000fc800078e02ff */
[----:B------:R-:W-:Y:S01]  /*2580*/  IMAD.MOV.U32 R0, RZ, RZ, R8 ;  /* 0x000000ffff007224 */ /* 0x000fe200078e0008 */
[----:B------:R-:W-:Y:S01]  /*2590*/  @P2 SHF.R.U32.HI R0, RZ, c[0x0][0x2cc], R3 ;  /* 0x0000b300ff002a19 */ /* 0x000fe20000011603 */
[----:B------:R-:W-:Y:S01]  /*25a0*/  IMAD.IADD R229, R7, 0x1, -R252 ;  /* 0x0000000107e57824 */ /* 0x000fe200078e0afc */
[----:B------:R-:W-:-:S03]  /*25b0*/  SHF.R.U32.HI R3, RZ, 0x1f, R4 ;  /* 0x0000001fff037819 */ /* 0x000fc60000011604 */
[----:B------:R-:W-:Y:S01]  /*25c0*/  IMAD.IADD R0, R229, 0x1, R0 ;  /* 0x00000001e5007824 */ /* 0x000fe200078e0200 */
[----:B-1----:R-:W-:-:S04]  /*25d0*/  LEA.HI.SX32 R7, R4, R3, 0x1b ;  /* 0x0000000304077211 */ /* 0x002fc800078fdaff */
        /* <DEDUP_REMOVED lines=12> */
.L_x_2828:
[----:B------:R-:W-:-:S13]  /*26a0*/  ISETP.NE.AND P0, PT, R6, 0x1, PT ;  /* 0x000000010600780c */ /* 0x000fda0003f05270 */
[----:B------:R-:W-:-:S05]  /*26b0*/  @P0 IMAD.HI.U32 R4, R0, c[0x0][0x330], RZ ;  /* 0x0000cc0000040a27 */ /* 0x000fca00078e00ff */
[----:B------:R-:W-:Y:S02]  /*26c0*/  @P0 SHF.R.U32.HI R0, RZ, c[0x0][0x334], R4 ;  /* 0x0000cd00ff000a19 */ /* 0x000fe40000011604 */
.L_x_2829:
[----:B------:R-:W-:Y:S05]  /*26d0*/  BSYNC B0 ;  /* 0x0000000000007941 */ /* 0x000fea0003800000 */
.L_x_2827:
[----:B------:R-:W-:-:S05]  /*26e0*/  IMAD R0, R0, c[0x0][0x32c], RZ ;  /* 0x0000cb0000007a24 */ /* 0x000fca00078e02ff */
[----:B------:R-:W-:-:S04]  /*26f0*/  IMNMX R3, R3, R0, !PT ;  /* 0x0000000003037217 */ /* 0x000fc80007800200 */
.L_x_2826:
        /* <DEDUP_REMOVED lines=48> */
.L_x_2831:
[----:B------:R-:W-:Y:S05]  /*2a00*/  BSYNC B0 ;  /* 0x0000000000007941 */ /* 0x000fea0003800000 */
.L_x_2830:
        /* <DEDUP_REMOVED lines=90> */
[----:B------:R-:W-:Y:S01]  /*2fb0*/  @P1 LEA R4, P2, R16, R4, 0x6 ;  /* 0x0000000410041211 */ /* 0x000fe200078430ff */
[----:B------:R-:W-:Y:S02]  /*2fc0*/  IMAD R3, R3, c[0x0][0x290], RZ ;  /* 0x0000a40003037a24 */ /* 0x000fe400078e02ff */
[----:B------:R-:W-:Y:S01]  /*2fd0*/  IMAD.WIDE.U32 R6, R126, c[0x0][0x280], R124 ;  /* 0x0000a0007e067a25 */ /* 0x000fe200078e007c */
        /* <DEDUP_REMOVED lines=125> */
.L_x_2867:
        /* <DEDUP_REMOVED lines=9> */
[----:B------:R1:W5:Y:S01]  /*3840*/  LDL R156, [R1+0x8] ;  /* 0x00000800019c7983 */ /* 0x0003620000100800 */
[----:B------:R-:W-:Y:S01]  /*3850*/  WARPSYNC 0xffffffff ;  /* 0xffffffff00007948 */ /* 0x000fe20003800000 */
[----:B------:R-:W-:Y:S01]  /*3860*/  @P1 IMAD.HI.U32 R5, R4, c[0x0][0x2bc], RZ ;  /* 0x0000af0004051a27 */ /* 0x000fe200078e00ff */
[----:B------:R-:W-:Y:S01]  /*3870*/  ISETP.GE.AND P2, PT, R153, 0x1, PT ;  /* 0x000000019900780c */ /* 0x000fe20003f46270 */
[----:B------:R1:W5:Y:S01]  /*3880*/  LDL R155, [R1+0xc] ;  /* 0x00000c00019b7983 */ /* 0x0003620000100800 */
[----:B------:R-:W-:Y:S02]  /*3890*/  BSSY B2, `(.L_x_2833) ;  /* 0x0000414000027945 */ /* 0x000fe40003800000 */
        /* <DEDUP_REMOVED lines=64> */
.L_x_2837:
[----:B------:R-:W-:Y:S05]  /*3ca0*/  BSYNC B0 ;  /* 0x0000000000007941 */ /* 0x000fea0003800000 */
.L_x_2836:
        /* <DEDUP_REMOVED lines=39> */
.L_x_2839:
[----:B------:R-:W-:Y:S05]  /*3f20*/  BSYNC B0 ;  /* 0x0000000000007941 */ /* 0x000fea0003800000 */
.L_x_2838:
        /* <DEDUP_REMOVED lines=38> */
.L_x_2841:
[----:B------:R-:W-:Y:S05]  /*4190*/  BSYNC B0 ;  /* 0x0000000000007941 */ /* 0x000fea0003800000 */
.L_x_2840:
        /* <DEDUP_REMOVED lines=74> */
.L_x_2845:
[----:B------:R-:W-:Y:S05]  /*4640*/  BSYNC B0 ;  /* 0x0000000000007941 */ /* 0x000fea0003800000 */
.L_x_2844:
        /* <DEDUP_REMOVED lines=57> */
.L_x_2843:
[----:B------:R-:W-:Y:S05]  /*49e0*/  BSYNC B1 ;  /* 0x0000000000017941 */ /* 0x000fea0003800000 */
.L_x_2842:
        /* <DEDUP_REMOVED lines=62> */
.L_x_2849:
[----:B------:R-:W-:Y:S05]  /*4dd0*/  BSYNC B0 ;  /* 0x0000000000007941 */ /* 0x000fea0003800000 */
.L_x_2848:
        /* <DEDUP_REMOVED lines=57> */
.L_x_2847:
[----:B------:R-:W-:Y:S05]  /*5170*/  BSYNC B1 ;  /* 0x0000000000017941 */ /* 0x000fea0003800000 */
.L_x_2846:
        /* <DEDUP_REMOVED lines=61> */
.L_x_2852:
[----:B------:R-:W-:Y:S05]  /*5550*/  BSYNC B0 ;  /* 0x0000000000007941 */ /* 0x000fea0003800000 */
.L_x_2851:
        /* <DEDUP_REMOVED lines=58> */
.L_x_2835:
        /* <DEDUP_REMOVED lines=21> */
[C---:B------:R-:W-:Y:S02]  /*5a50*/  @!P2 IADD3.X R11, R97.reuse, R56, R141, P1, P0 ;  /* 0x00000038610ba210 */ /* 0x040fe40000fe048d */
        /* <DEDUP_REMOVED lines=191> */
.L_x_2854:
[----:B----4-:R-:W-:Y:S05]  /*6650*/  BSYNC B0 ;  /* 0x0000000000007941 */ /* 0x010fea0003800000 */
.L_x_2853:
        /* <DEDUP_REMOVED lines=126> */
.L_x_2856:
[----:B------:R-:W-:Y:S05]  /*6e40*/  BSYNC B0 ;  /* 0x0000000000007941 */ /* 0x000fea0003800000 */
.L_x_2855:
        /* <DEDUP_REMOVED lines=128> */
.L_x_2834:
        /* <DEDUP_REMOVED lines=11> */
[----:B-----5:R-:W1:Y:S01]  /*7700*/  @!P1 LDS.128 R8, [R156+0x2800] ;  /* 0x002800009c089984 */ /* 0x020e620000000c00 */
        /* <DEDUP_REMOVED lines=9> */
.L_x_2858:
[----:B-12---:R-:W-:Y:S05]  /*77a0*/  BSYNC B0 ;  /* 0x0000000000007941 */ /* 0x006fea0003800000 */
.L_x_2857:
[----:B------:R1:W2:Y:S01]  /*77b0*/  SHFL.IDX PT, R5, R71, 0x1, 0x1c1f ;  /* 0x003c1f0047057f89 */ /* 0x0002a200000e0000 */
[----:B------:R-:W-:Y:S01]  /*77c0*/  ISETP.GE.AND P0, PT, R3, 0x21, PT ;  /* 0x000000210300780c */ /* 0x000fe20003f06270 */
[----:B------:R-:W-:Y:S02]  /*77d0*/  BSSY B0, `(.L_x_2859) ;  /* 0x000000f000007945 */ /* 0x000fe40003800000 */
[----:B---3--:R1:W3:Y:S10]  /*77e0*/  SHFL.IDX PT, R4, R72, 0x1, 0x1c1f ;  /* 0x003c1f0048047f89 */ /* 0x0082f400000e0000 */
[----:B------:R-:W-:-:S05]  /*77f0*/  @!P0 BRA `(.L_x_2860) ;  /* 0x000000c000008947 */ /* 0x000fca0003800000 */
[C---:B------:R-:W-:Y:S11]  /*7800*/  ISETP.GE.AND P1, PT, R88.reuse, c[0x0][0x1d4], PT ;  /* 0x0000750058007a0c */ /* 0x040ff60003f26270 */
[----:B------:R-:W-:Y:S02]  /*7810*/  @!UPT UIADD3 URZ, URZ, URZ, URZ ;  /* 0x0000003f3f3ff290 */ /* 0x000fe4000fffe03f */
[----:B-----5:R-:W4:Y:S01]  /*7820*/  @!P1 LDS.128 R8, [R156+0x3800] ;  /* 0x003800009c089984 */ /* 0x020f220000000c00 */
        /* <DEDUP_REMOVED lines=9> */
.L_x_2860:
[----:B------:R-:W-:Y:S05]  /*78c0*/  BSYNC B0 ;  /* 0x0000000000007941 */ /* 0x000fea0003800000 */
.L_x_2859:
[----:B--2---:R2:W4:Y:S01]  /*78d0*/  SHFL.IDX PT, R5, R71, 0x2, 0x1c1f ;  /* 0x005c1f0047057f89 */ /* 0x00452200000e0000 */
[----:B------:R-:W-:Y:S03]  /*78e0*/  ISETP.GE.AND P0, PT, R3, 0x41, PT ;  /* 0x000000410300780c */ /* 0x000fe60003f06270 */
[----:B---3--:R2:W3:Y:S10]  /*78f0*/  SHFL.IDX PT, R4, R72, 0x2, 0x1c1f ;  /* 0x005c1f0048047f89 */ /* 0x0084f400000e0000 */
[----:B------:R-:W-:-:S05]  /*7900*/  @!P0 BRA `(.L_x_2850) ;  /* 0x000000c000008947 */ /* 0x000fca0003800000 */
[C---:B------:R-:W-:Y:S11]  /*7910*/  ISETP.GE.AND P1, PT, R88.reuse, c[0x0][0x1d4], PT ;  /* 0x0000750058007a0c */ /* 0x040ff60003f26270 */
[----:B------:R-:W-:Y:S02]  /*7920*/  @!UPT UIADD3 URZ, URZ, URZ, URZ ;  /* 0x0000003f3f3ff290 */ /* 0x000fe4000fffe03f */
[----:B-----5:R-:W1:Y:S01]  /*7930*/  @!P1 LDS.128 R8, [R156+0x4800] ;  /* 0x004800009c089984 */ /* 0x020e620000000c00 */
[CC--:B---3--:R-:W-:Y:S04]  /*7940*/  @!P1 LEA R6, P0, R88.reuse, R4.reuse, 0x1 ;  /* 0x0000000458069211 */ /* 0x0c8fe800078008ff */
[-C--:B----4-:R-:W-:Y:S02]  /*7950*/  @!P1 LEA.HI.X R7, R88, R5.reuse, R89, 0x1, P0 ;  /* 0x0000000558079211 */ /* 0x090fe400000f0c59 */
[C---:B------:R-:W-:Y:S11]  /*7960*/  ISETP.GE.AND P0, PT, R228.reuse, c[0x0][0x1d4], PT ;  /* 0x00007500e4007a0c */ /* 0x040ff60003f06270 */
[----:B------:R-:W-:Y:S02]  /*7970*/  @!UPT UIADD3 URZ, URZ, URZ, URZ ;  /* 0x0000003f3f3ff290 */ /* 0x000fe4000fffe03f */
[C---:B------:R-:W-:Y:S04]  /*7980*/  @!P0 LEA R4, P2, R228.reuse, R4, 0x1 ;  /* 0x00000004e4048211 */ /* 0x040fe800078408ff */
[----:B------:R-:W-:Y:S01]  /*7990*/  @!P0 LEA.HI.X R5, R228, R5, R157, 0x1, P2 ;  /* 0x00000005e4058211 */ /* 0x000fe200010f0c9d */
[----:B-1----:R-:W-:Y:S04]  /*79a0*/  @!P1 ST.E.128 [R6.64], R8 ;  /* 0x0000000806009985 */ /* 0x002fe8000c101d08 */
[----:B------:R-:W1:Y:S04]  /*79b0*/  @!P0 LDS.128 R8, [R155+0x4800] ;  /* 0x004800009b088984 */ /* 0x000e680000000c00 */
[----:B-1----:R1:W-:Y:S02]  /*79c0*/  @!P0 ST.E.128 [R4.64], R8 ;  /* 0x0000000804008985 */ /* 0x0023e4000c101d08 */
.L_x_2850:
[----:B------:R-:W-:Y:S05]  /*79d0*/  BSYNC B2 ;  /* 0x0000000000027941 */ /* 0x000fea0003800000 */
.L_x_2833:
        /* <DEDUP_REMOVED lines=90> */
[----:B-----5:R-:W1:Y:S01]  /*7f80*/  @!P1 LDS.128 R8, [R156] ;  /* 0x000000009c089984 */ /* 0x020e620000000c00 */
        /* <DEDUP_REMOVED lines=9> */
.L_x_2862:
[----:B-123--:R-:W-:Y:S05]  /*8020*/  BSYNC B0 ;  /* 0x0000000000007941 */ /* 0x00efea0003800000 */
.L_x_2861:
[----:B------:R1:W2:Y:S01]  /*8030*/  SHFL.IDX PT, R5, R17, 0x1, 0x1c1f ;  /* 0x003c1f0011057f89 */ /* 0x0002a200000e0000 */
[----:B------:R-:W-:Y:S01]  /*8040*/  ISETP.GE.AND P0, PT, R3, 0x21, PT ;  /* 0x000000210300780c */ /* 0x000fe20003f06270 */
[----:B------:R-:W-:Y:S02]  /*8050*/  BSSY B0, `(.L_x_2863) ;  /* 0x000000f000007945 */ /* 0x000fe40003800000 */
[----:B------:R1:W3:Y:S10]  /*8060*/  SHFL.IDX PT, R4, R18, 0x1, 0x1c1f ;  /* 0x003c1f0012047f89 */ /* 0x0002f400000e0000 */
        /* <DEDUP_REMOVED lines=13> */
.L_x_2864:
[----:B------:R-:W-:Y:S05]  /*8140*/  BSYNC B0 ;  /* 0x0000000000007941 */ /* 0x000fea0003800000 */
.L_x_2863:
[----:B--2---:R2:W4:Y:S01]  /*8150*/  SHFL.IDX PT, R5, R17, 0x2, 0x1c1f ;  /* 0x005c1f0011057f89 */ /* 0x00452200000e0000 */
[----:B------:R-:W-:Y:S01]  /*8160*/  ISETP.GE.AND P0, PT, R3, 0x41, PT ;  /* 0x000000410300780c */ /* 0x000fe20003f06270 */
[----:B------:R-:W-:Y:S02]  /*8170*/  BSSY B0, `(.L_x_2865) ;  /* 0x000000f000007945 */ /* 0x000fe40003800000 */
        /* <DEDUP_REMOVED lines=14> */
.L_x_2866:
[----:B------:R-:W-:Y:S05]  /*8260*/  BSYNC B0 ;  /* 0x0000000000007941 */ /* 0x000fea0003800000 */
.L_x_2865:
        /* <DEDUP_REMOVED lines=33> */
.L_x_2832:
[----:B-1----:R-:W3:Y:S01]  /*8480*/  LDL R11, [R1+0x44] ;  /* 0x00004400010b7983 */ /* 0x002ee20000100800 */
[----:B------:R-:W-:-:S03]  /*8490*/  IMAD.MOV.U32 R0, RZ, RZ, c[0x0][0x2c4] ;  /* 0x0000b100ff007624 */ /* 0x000fc600078e00ff */
[----:B------:R-:W4:Y:S02]  /*84a0*/  LDL R2, [R1] ;  /* 0x0000000001027983 */ /* 0x000f240000100800 */
[----:B------:R-:W-:Y:S01]  /*84b0*/  ISETP.NE.AND P3, PT, R0, 0x1, PT ;  /* 0x000000010000780c */ /* 0x000fe20003f65270 */
[----:B------:R-:W-:-:S05]  /*84c0*/  IMAD.MOV.U32 R4, RZ, RZ, c[0x0][0x32c] ;  /* 0x0000cb00ff047624 */ /* 0x000fca00078e00ff */
[----:B------:R-:W-:Y:S02]  /*84d0*/  ISETP.GE.AND P1, PT, R4, 0x1, PT ;  /* 0x000000010400780c */ /* 0x000fe40003f26270 */
[----:B---3--:R-:W-:-:S05]  /*84e0*/  IADD3 R0, R11, 0x7f, RZ ;  /* 0x0000007f0b007810 */ /* 0x008fca0007ffe0ff */
[----:B------:R-:W-:Y:S01]  /*84f0*/  @P3 IMAD.HI.U32 R3, R0, c[0x0][0x2c8], RZ ;  /* 0x0000b20000033a27 */ /* 0x000fe200078e00ff */
[----:B----4-:R-:W-:-:S04]  /*8500*/  IADD3 R2, R2, 0x1, -R252 ;  /* 0x0000000102027810 */ /* 0x010fc80007ffe8fc */
        /* <DEDUP_REMOVED lines=15> */
.L_x_2870:
[----:B------:R-:W-:-:S13]  /*8600*/  ISETP.NE.AND P0, PT, R4, 0x1, PT ;  /* 0x000000010400780c */ /* 0x000fda0003f05270 */
[----:B------:R-:W-:-:S05]  /*8610*/  @P0 IMAD.HI.U32 R0, R2, c[0x0][0x330], RZ ;  /* 0x0000cc0002000a27 */ /* 0x000fca00078e00ff */
[----:B------:R-:W-:Y:S02]  /*8620*/  @P0 SHF.R.U32.HI R2, RZ, c[0x0][0x334], R0 ;  /* 0x0000cd00ff020a19 */ /* 0x000fe40000011600 */
.L_x_2871:
[----:B------:R-:W-:Y:S05]  /*8630*/  BSYNC B0 ;  /* 0x0000000000007941 */ /* 0x000fea0003800000 */
.L_x_2869:
[----:B------:R-:W-:-:S05]  /*8640*/  IMAD R2, R2, R4, c[0x0][0x32c] ;  /* 0x0000cb0002027624 */ /* 0x000fca00078e0204 */
[----:B------:R-:W-:-:S04]  /*8650*/  IMNMX R3, R3, R2, PT ;  /* 0x0000000203037217 */ /* 0x000fc80003800200 */
.L_x_2868:
        /* <DEDUP_REMOVED lines=21> */
.L_x_2874:
[----:B------:R-:W-:-:S04]  /*87b0*/  MOV R3, c[0x0][0x32c] ;  /* 0x0000cb0000037a02 */ /* 0x000fc80000000f00 */
[----:B------:R-:W-:-:S13]  /*87c0*/  ISETP.NE.AND P0, PT, R3, 0x1, PT ;  /* 0x000000010300780c */ /* 0x000fda0003f05270 */
[----:B------:R-:W-:-:S05]  /*87d0*/  @P0 IMAD.HI.U32 R3, R0, c[0x0][0x330], RZ ;  /* 0x0000cc0000030a27 */ /* 0x000fca00078e00ff */
[----:B------:R-:W-:Y:S02]  /*87e0*/  @P0 SHF.R.U32.HI R0, RZ, c[0x0][0x334], R3 ;  /* 0x0000cd00ff000a19 */ /* 0x000fe40000011603 */
.L_x_2875:
[----:B------:R-:W-:Y:S05]  /*87f0*/  BSYNC B0 ;  /* 0x0000000000007941 */ /* 0x000fea0003800000 */
.L_x_2873:
[----:B------:R-:W-:-:S05]  /*8800*/  IMAD R0, R0, c[0x0][0x32c], RZ ;  /* 0x0000cb0000007a24 */ /* 0x000fca00078e02ff */
[----:B------:R-:W-:-:S05]  /*8810*/  IMNMX R2, R2, R0, !PT ;  /* 0x0000000002027217 */ /* 0x000fca0007800200 */
.L_x_2872:
        /* <DEDUP_REMOVED lines=37> */
.L_x_2877:
[----:B------:R-:W-:Y:S05]  /*8a70*/  BSYNC B0 ;  /* 0x0000000000007941 */ /* 0x000fea0003800000 */
.L_x_2876:
        /* <DEDUP_REMOVED lines=95> */
.L_x_3122:
[----:B------:R-:W-:Y:S05]  /*9070*/  BRA.DIV ~URZ, `(.L_x_2880) ;  /* 0x0001d6e27f007947 */ /* 0x000fea000b800000 */
[----:B------:R3:W4:Y:S02]  /*9080*/  SHFL.IDX PT, R2, R6, RZ, 0x181f ;  /* 0x00181fff06027589 */ /* 0x00072400000e0000 */
.L_x_3123:
        /* <DEDUP_REMOVED lines=10> */
.L_x_2882:
[----:B------:R-:W-:Y:S05]  /*9130*/  BSYNC B0 ;  /* 0x0000000000007941 */ /* 0x000fea0003800000 */
.L_x_2881:
[----:B------:R-:W-:Y:S05]  /*9140*/  BRA.DIV ~URZ, `(.L_x_2883) ;  /* 0x0001d6827f007947 */ /* 0x000fea000b800000 */
[----:B--2---:R2:W1:Y:S04]  /*9150*/  SHFL.IDX PT, R7, R5, 0x1, 0x181f ;  /* 0x00381f0005077f89 */ /* 0x00446800000e0000 */
[----:B----4-:R2:W4:Y:S02]  /*9160*/  SHFL.IDX PT, R2, R6, 0x1, 0x181f ;  /* 0x00381f0006027f89 */ /* 0x01052400000e0000 */
.L_x_3124:
        /* <DEDUP_REMOVED lines=10> */
.L_x_2885:
[----:B------:R-:W-:Y:S05]  /*9210*/  BSYNC B0 ;  /* 0x0000000000007941 */ /* 0x000fea0003800000 */
.L_x_2884:
[----:B------:R-:W-:Y:S05]  /*9220*/  BRA.DIV ~URZ, `(.L_x_2886) ;  /* 0x0001d6727f007947 */ /* 0x000fea000b800000 */
[----:B-1----:R1:W2:Y:S02]  /*9230*/  SHFL.IDX PT, R7, R5, 0x2, 0x181f ;  /* 0x00581f0005077f89 */ /* 0x0022a400000e0000 */
.L_x_3125:
[----:B------:R-:W-:Y:S05]  /*9240*/  BRA.DIV ~URZ, `(.L_x_2887) ;  /* 0x0001d6c27f007947 */ /* 0x000fea000b800000 */
[----:B----4-:R4:W1:Y:S02]  /*9250*/  SHFL.IDX PT, R2, R6, 0x2, 0x181f ;  /* 0x00581f0006027f89 */ /* 0x01086400000e0000 */
.L_x_3126:
        /* <DEDUP_REMOVED lines=10> */
.L_x_2889:
[----:B------:R-:W-:Y:S05]  /*9300*/  BSYNC B0 ;  /* 0x0000000000007941 */ /* 0x000fea0003800000 */
.L_x_2888:
[----:B------:R-:W-:Y:S05]  /*9310*/  BRA.DIV ~URZ, `(.L_x_2890) ;  /* 0x0001d6627f007947 */ /* 0x000fea000b800000 */
[----:B--2---:R2:W3:Y:S04]  /*9320*/  SHFL.IDX PT, R7, R5, 0x3, 0x181f ;  /* 0x00781f0005077f89 */ /* 0x0044e800000e0000 */
[----:B-1----:R2:W1:Y:S02]  /*9330*/  SHFL.IDX PT, R2, R6, 0x3, 0x181f ;  /* 0x00781f0006027f89 */ /* 0x00246400000e0000 */
.L_x_3127:
        /* <DEDUP_REMOVED lines=10> */
.L_x_2892:
[----:B------:R-:W-:Y:S05]  /*93e0*/  BSYNC B0 ;  /* 0x0000000000007941 */ /* 0x000fea0003800000 */
.L_x_2891:
[----:B------:R-:W-:Y:S05]  /*93f0*/  BRA.DIV ~URZ, `(.L_x_2893) ;  /* 0x0001d6527f007947 */ /* 0x000fea000b800000 */
[----:B---3--:R3:W2:Y:S02]  /*9400*/  SHFL.IDX PT, R7, R5, 0x4, 0x181f ;  /* 0x00981f0005077f89 */ /* 0x0086a400000e0000 */
.L_x_3128:
[----:B------:R-:W-:Y:S05]  /*9410*/  BRA.DIV ~URZ, `(.L_x_2894) ;  /* 0x0001d6a27f007947 */ /* 0x000fea000b800000 */
[----:B-1----:R1:W3:Y:S02]  /*9420*/  SHFL.IDX PT, R2, R6, 0x4, 0x181f ;  /* 0x00981f0006027f89 */ /* 0x0022e400000e0000 */
.L_x_3129:
        /* <DEDUP_REMOVED lines=10> */
.L_x_2896:
[----:B------:R-:W-:Y:S05]  /*94d0*/  BSYNC B0 ;  /* 0x0000000000007941 */ /* 0x000fea0003800000 */
.L_x_2895:
[----:B------:R-:W-:Y:S05]  /*94e0*/  BRA.DIV ~URZ, `(.L_x_2897) ;  /* 0x0001d6427f007947 */ /* 0x000fea000b800000 */
[----:B--2---:R2:W1:Y:S04]  /*94f0*/  SHFL.IDX PT, R7, R5, 0x5, 0x181f ;  /* 0x00b81f0005077f89 */ /* 0x00446800000e0000 */
[----:B---3--:R2:W3:Y:S02]  /*9500*/  SHFL.IDX PT, R2, R6, 0x5, 0x181f ;  /* 0x00b81f0006027f89 */ /* 0x0084e400000e0000 */
.L_x_3130:
        /* <DEDUP_REMOVED lines=10> */
.L_x_2899:
[----:B------:R-:W-:Y:S05]  /*95b0*/  BSYNC B0 ;  /* 0x0000000000007941 */ /* 0x000fea0003800000 */
.L_x_2898:
[----:B------:R-:W-:Y:S05]  /*95c0*/  BRA.DIV ~URZ, `(.L_x_2900) ;  /* 0x0001d6327f007947 */ /* 0x000fea000b800000 */
[----:B-1----:R1:W2:Y:S02]  /*95d0*/  SHFL.IDX PT, R7, R5, 0x6, 0x181f ;  /* 0x00d81f0005077f89 */ /* 0x0022a400000e0000 */
.L_x_3131:
[----:B------:R-:W-:Y:S05]  /*95e0*/  BRA.DIV ~URZ, `(.L_x_2901) ;  /* 0x0001d6827f007947 */ /* 0x000fea000b800000 */
[----:B---3--:R3:W1:Y:S02]  /*95f0*/  SHFL.IDX PT, R2, R6, 0x6, 0x181f ;  /* 0x00d81f0006027f89 */ /* 0x00866400000e0000 */
.L_x_3132:
        /* <DEDUP_REMOVED lines=10> */
.L_x_2903:
[----:B------:R-:W-:Y:S05]  /*96a0*/  BSYNC B0 ;  /* 0x0000000000007941 */ /* 0x000fea0003800000 */
.L_x_2902:
[----:B------:R-:W-:Y:S05]  /*96b0*/  BRA.DIV ~URZ, `(.L_x_2904) ;  /* 0x0001d6227f007947 */ /* 0x000fea000b800000 */
[----:B-12---:R-:W1:Y:S04]  /*96c0*/  SHFL.IDX PT, R5, R5, 0x7, 0x181f ;  /* 0x00f81f0005057f89 */ /* 0x006e6800000e0000 */
[----:B------:R2:W3:Y:S02]  /*96d0*/  SHFL.IDX PT, R3, R6, 0x7, 0x181f ;  /* 0x00f81f0006037f89 */ /* 0x0004e400000e0000 */
.L_x_3133:
        /* <DEDUP_REMOVED lines=18> */
[----:B------:R-:W5:Y:S04]  /*9800*/  LDL R9, [R1] ;  /* 0x0000000001097983 */ /* 0x000f680000100800 */
[----:B--2---:R-:W2:Y:S01]  /*9810*/  LDL R179, [R1+0x48] ;  /* 0x0000480001b37983 */ /* 0x004ea20000100800 */
[----:B------:R-:W-:Y:S02]  /*9820*/  IMAD.MOV.U32 R68, RZ, RZ, 0x50 ;  /* 0x00000050ff447424 */ /* 0x000fe400078e00ff */
[----:B------:R-:W-:-:S02]  /*9830*/  IMAD.MOV.U32 R2, RZ, RZ, c[0x0][0x2b8] ;  /* 0x0000ae00ff027624 */ /* 0x000fc400078e00ff */
[----:B------:R-:W-:-:S03]  /*9840*/  IMAD R93, R230, R68, -0x50 ;  /* 0xffffffb0e65d7424 */ /* 0x000fc600078e0244 */
[----:B------:R-:W-:Y:S01]  /*9850*/  ISETP.NE.AND P5, PT, R2, 0x1, PT ;  /* 0x000000010200780c */ /* 0x000fe20003fa5270 */
[----:B------:R-:W-:Y:S01]  /*9860*/  IMAD.MOV.U32 R215, RZ, RZ, RZ ;  /* 0x000000ffffd77224 */ /* 0x000fe200078e00ff */
[----:B------:R-:W-:Y:S01]  /*9870*/  BAR.SYNC.DEFER_BLOCKING 0x0 ;  /* 0x0000000000007b1d */ /* 0x000fe20000010000 */
[----:B---3--:R-:W-:-:S05]  /*9880*/  IMAD.IADD R3, R178, 0x1, R93 ;  /* 0x00000001b2037824 */ /* 0x008fca00078e025d */
[C---:B-----5:R-:W-:Y:S01]  /*9890*/  ISETP.GE.AND P0, PT, R3.reuse, R9, PT ;  /* 0x000000090300720c */ /* 0x060fe20003f06270 */
[----:B--2---:R-:W-:-:S03]  /*98a0*/  IMAD.IADD R3, R3, 0x1, R179 ;  /* 0x0000000103037824 */ /* 0x004fc600078e02b3 */
[----:B------:R-:W-:Y:S01]  /*98b0*/  ISETP.GT.OR P0, PT, R178, 0x4f, P0 ;  /* 0x0000004fb200780c */ /* 0x000fe20000704670 */
[----:B------:R-:W-:-:S04]  /*98c0*/  @P5 IMAD.HI.U32 R4, R3, c[0x0][0x2bc], RZ ;  /* 0x0000af0003045a27 */ /* 0x000fc800078e00ff */
[----:B------:R-:W-:Y:S01]  /*98d0*/  IMAD.MOV.U32 R2, RZ, RZ, R3 ;  /* 0x000000ffff027224 */ /* 0x000fe200078e0003 */
[----:B------:R-:W-:-:S07]  /*98e0*/  @P5 SHF.R.U32.HI R2, RZ, c[0x0][0x2c0], R4 ;  /* 0x0000b000ff025a19 */ /* 0x000fce0000011604 */
[----:B------:R-:W-:-:S04]  /*98f0*/  @!P0 IADD3 R5, P1, R2, R176, RZ ;  /* 0x000000b002058210 */ /* 0x000fc80007f3e0ff */
[----:B----4-:R-:W-:Y:S02]  /*9900*/  @!P0 LEA.HI.X.SX32 R6, R2, R173, 0x1, P1 ;  /* 0x000000ad02068211 */ /* 0x010fe400008f0eff */
        /* <DEDUP_REMOVED lines=24> */
[----:B------:R-:W-:-:S04]  /*9a90*/  LOP3.LUT R209, R209, 0xfffffff7, RZ, 0xc0, !PT ;  /* 0xfffffff7d1d17812 */ /* 0x000fc800078ec0ff */
[----:B------:R-:W-:Y:S02]  /*9aa0*/  @P5 LOP3.LUT R209, R209, 0x8, RZ, 0xfc, !PT ;  /* 0x00000008d1d15812 */ /* 0x000fe400078efcff */
[----:B------:R-:W-:Y:S02]  /*9ab0*/  LOP3.LUT R208, R208, 0xfffffeff, RZ, 0xc0, !PT ;  /* 0xfffffeffd0d07812 */ /* 0x000fe400078ec0ff */
[----:B------:R-:W-:Y:S02]  /*9ac0*/  LOP3.LUT R209, R209, 0xfffffffd, RZ, 0xc0, !PT ;  /* 0xfffffffdd1d17812 */ /* 0x000fe400078ec0ff */
        /* <DEDUP_REMOVED lines=35> */
[----:B-1----:R-:W-:Y:S02]  /*9d00*/  @P0 LEA.HI.X R3, R248, R3, R249, 0x1, P2 ;  /* 0x00000003f8030211 */ /* 0x002fe400010f0cf9 */
[----:B------:R-:W-:-:S03]  /*9d10*/  ISETP.GT.AND P3, PT, R178, 0x4f, PT ;  /* 0x0000004fb200780c */ /* 0x000fc60003f64270 */
[----:B------:R3:W-:Y:S01]  /*9d20*/  @P0 LDGSTS.E.BYPASS.LTC128B.128 [R210+0x4900], [R2.64], !P6 ;  /* 0x0490000002d20fae */ /* 0x0007e2000f101d48 */
[----:B------:R-:W-:-:S03]  /*9d30*/  ISETP.LT.AND P0, PT, RZ, c[0x0][0x27c], PT ;  /* 0x00009f00ff007a0c */ /* 0x000fc60003f01270 */
[----:B------:R-:W0:Y:S06]  /*9d40*/  LDGDEPBAR ;  /* 0x00000000000079af */ /* 0x000e2c0000000000 */
[----:B------:R-:W-:-:S04]  /*9d50*/  @P3 LOP3.LUT R209, R209, 0x2, RZ, 0xfc, !PT ;  /* 0x00000002d1d13812 */ /* 0x000fc800078efcff */
[----:B------:R-:W-:Y:S05]  /*9d60*/  @P0 BRA `(.L_x_2905) ;  /* 0x0000002000000947 */ /* 0x000fea0003800000 */
[----:B------:R-:W-:-:S04]  /*9d70*/  DEPBAR.LE SB0, 0x1 ;  /* 0x000080400000791a */ /* 0x000fc80000000000 */
[----:B------:R-:W-:Y:S05]  /*9d80*/  BRA `(.L_x_2906) ;  /* 0x00004e0000007947 */ /* 0x000fea0003800000 */
.L_x_2905:
        /* <DEDUP_REMOVED lines=71> */
.L_x_2909:
[----:B------:R-:W-:Y:S05]  /*a200*/  BSYNC B0 ;  /* 0x0000000000007941 */ /* 0x000fea0003800000 */
.L_x_2908:
        /* <DEDUP_REMOVED lines=45> */
.L_x_2911:
[----:B------:R-:W-:Y:S05]  /*a4e0*/  BSYNC B0 ;  /* 0x0000000000007941 */ /* 0x000fea0003800000 */
.L_x_2910:
        /* <DEDUP_REMOVED lines=47> */
.L_x_2913:
[----:B------:R-:W-:Y:S05]  /*a7e0*/  BSYNC B0 ;  /* 0x0000000000007941 */ /* 0x000fea0003800000 */
.L_x_2912:
        /* <DEDUP_REMOVED lines=45> */
.L_x_2915:
[----:B----4-:R-:W-:Y:S05]  /*aac0*/  BSYNC B0 ;  /* 0x0000000000007941 */ /* 0x010fea0003800000 */
.L_x_2914:
        /* <DEDUP_REMOVED lines=22> */
[----:B------:R-:W2:Y:S01]  /*ac30*/  LDL R61, [R1+0x8] ;  /* 0x00000800013d7983 */ /* 0x000ea20000100800 */
        /* <DEDUP_REMOVED lines=11> */
[----:B--2---:R-:W1:Y:S02]  /*acf0*/  LDS.128 R16, [R61+0x5000] ;  /* 0x005000003d107984 */ /* 0x004e640000000c00 */
        /* <DEDUP_REMOVED lines=34> */
.L_x_2919:
[----:B------:R-:W-:Y:S05]  /*af20*/  BSYNC B0 ;  /* 0x0000000000007941 */ /* 0x000fea0003800000 */
.L_x_2918:
[----:B------:R-:W-:-:S13]  /*af30*/  ISETP.GE.AND P0, PT, R95, c[0x0][0x27c], PT ;  /* 0x00009f005f007a0c */ /* 0x000fda0003f06270 */
[----:B------:R-:W-:Y:S05]  /*af40*/  @P0 BRA `(.L_x_2917) ;  /* 0x000002f000000947 */ /* 0x000fea0003800000 */
[----:B------:R-:W2:Y:S01]  /*af50*/  LDL R22, [R1+0xc] ;  /* 0x00000c0001167983 */ /* 0x000ea20000100800 */
        /* <DEDUP_REMOVED lines=46> */
.L_x_2917:
[----:B------:R-:W-:Y:S05]  /*b240*/  BSYNC B1 ;  /* 0x0000000000017941 */ /* 0x000fea0003800000 */
.L_x_2916:
[----:B------:R-:W-:Y:S01]  /*b250*/  IADD3 R0, R126, 0x20, RZ ;  /* 0x000000207e007810 */ /* 0x000fe20007ffe0ff */
[----:B------:R-:W-:Y:S03]  /*b260*/  BSSY B1, `(.L_x_2920) ;  /* 0x0000067000017945 */ /* 0x000fe60003800000 */
[----:B------:R-:W-:-:S13]  /*b270*/  ISETP.GE.AND P0, PT, R0, R23, PT ;  /* 0x000000170000720c */ /* 0x000fda0003f06270 */
[----:B------:R-:W-:Y:S05]  /*b280*/  @P0 BRA `(.L_x_2921) ;  /* 0x0000064000000947 */ /* 0x000fea0003800000 */
[----:B------:R-:W-:Y:S01]  /*b290*/  ISETP.GE.AND P0, PT, R124, c[0x0][0x27c], PT ;  /* 0x00009f007c007a0c */ /* 0x000fe20003f06270 */
[----:B------:R-:W-:-:S12]  /*b2a0*/  BSSY B0, `(.L_x_2922) ;  /* 0x0000031000007945 */ /* 0x000fd80003800000 */
[----:B------:R-:W-:Y:S05]  /*b2b0*/  @P0 BRA `(.L_x_2923) ;  /* 0x000002f000000947 */ /* 0x000fea0003800000 */
[----:B-1----:R-:W2:Y:S01]  /*b2c0*/  LDL R19, [R1+0x8] ;  /* 0x0000080001137983 */ /* 0x002ea20000100800 */
        /* <DEDUP_REMOVED lines=46> */
.L_x_2923:
[----:B------:R-:W-:Y:S05]  /*b5b0*/  BSYNC B0 ;  /* 0x0000000000007941 */ /* 0x000fea0003800000 */
.L_x_2922:
[----:B------:R-:W-:-:S13]  /*b5c0*/  ISETP.GE.AND P0, PT, R95, c[0x0][0x27c], PT ;  /* 0x00009f005f007a0c */ /* 0x000fda0003f06270 */
[----:B------:R-:W-:Y:S05]  /*b5d0*/  @P0 BRA `(.L_x_2921) ;  /* 0x000002f000000947 */ /* 0x000fea0003800000 */
[----:B-1----:R-:W2:Y:S01]  /*b5e0*/  LDL R18, [R1+0xc] ;  /* 0x00000c0001127983 */ /* 0x002ea20000100800 */
        /* <DEDUP_REMOVED lines=46> */
.L_x_2921:
[----:B------:R-:W-:Y:S05]  /*b8d0*/  BSYNC B1 ;  /* 0x0000000000017941 */ /* 0x000fea0003800000 */
.L_x_2920:
        /* <DEDUP_REMOVED lines=54> */
.L_x_2927:
[----:B------:R-:W-:Y:S05]  /*bc40*/  BSYNC B0 ;  /* 0x0000000000007941 */ /* 0x000fea0003800000 */
.L_x_2926:
        /* <DEDUP_REMOVED lines=49> */
.L_x_2925:
[----:B------:R-:W-:Y:S05]  /*bf60*/  BSYNC B1 ;  /* 0x0000000000017941 */ /* 0x000fea0003800000 */
.L_x_2924:
[----:B------:R-:W-:-:S04]  /*bf70*/  IADD3 R0, R126, 0x60, RZ ;  /* 0x000000607e007810 */ /* 0x000fc80007ffe0ff */
        /* <DEDUP_REMOVED lines=52> */
.L_x_2930:
[----:B------:R-:W-:Y:S05]  /*c2c0*/  BSYNC B0 ;  /* 0x0000000000007941 */ /* 0x000fea0003800000 */
.L_x_2929:
        /* <DEDUP_REMOVED lines=50> */
.L_x_2907:
        /* <DEDUP_REMOVED lines=77> */
.L_x_2932:
[----:B-12---:R-:W-:Y:S05]  /*cac0*/  BSYNC B0 ;  /* 0x0000000000007941 */ /* 0x006fea0003800000 */
.L_x_2931:
        /* <DEDUP_REMOVED lines=66> */
.L_x_2934:
[----:B----4-:R-:W-:Y:S05]  /*cef0*/  BSYNC B0 ;  /* 0x0000000000007941 */ /* 0x010fea0003800000 */
.L_x_2933:
        /* <DEDUP_REMOVED lines=124> */
.L_x_2936:
[----:B------:R-:W-:Y:S05]  /*d6c0*/  BSYNC B0 ;  /* 0x0000000000007941 */ /* 0x000fea0003800000 */
.L_x_2935:
        /* <DEDUP_REMOVED lines=110> */
.L_x_2938:
[----:B------:R-:W-:Y:S05]  /*ddb0*/  BSYNC B0 ;  /* 0x0000000000007941 */ /* 0x000fea0003800000 */
.L_x_2937:
        /* <DEDUP_REMOVED lines=110> */
.L_x_2940:
[----:B------:R-:W-:Y:S05]  /*e4a0*/  BSYNC B0 ;  /* 0x0000000000007941 */ /* 0x000fea0003800000 */
.L_x_2939:
        /* <DEDUP_REMOVED lines=109> */
.L_x_2928:
[----:B------:R-:W-:Y:S05]  /*eb80*/  BSYNC B2 ;  /* 0x0000000000027941 */ /* 0x000fea0003800000 */
.L_x_2906:
[----:B-1----:R-:W-:Y:S01]  /*eb90*/  IMAD.WIDE.U32 R30, R70, c[0x0][0x210], RZ ;  /* 0x00008400461e7a25 */ /* 0x002fe200078e00ff */
[----:B------:R-:W-:-:S04]  /*eba0*/  DEPBAR.LE SB0, 0x0 ;  /* 0x000080000000791a */ /* 0x000fc80000000000 */
[----:B------:R-:W-:Y:S01]  /*ebb0*/  IMAD R28, R70, c[0x0][0x214], R31 ;  /* 0x00008500461c7a24 */ /* 0x000fe200078e021f */
[----:B------:R-:W-:Y:S01]  /*ebc0*/  STL.64 [R1+0x20], R30 ;  /* 0x0000201e01007387 */ /* 0x000fe20000100a00 */
[----:B------:R-:W-:Y:S02]  /*ebd0*/  IMAD R0, R90, c[0x0][0x208], RZ ;  /* 0x000082005a007a24 */ /* 0x000fe400078e02ff */
[C---:B---3--:R-:W-:Y:S01]  /*ebe0*/  IMAD.WIDE.U32 R2, R216.reuse, c[0x0][0x208], RZ ;  /* 0x00008200d8027a25 */ /* 0x048fe200078e00ff */
        /* <DEDUP_REMOVED lines=10> */
[----:B------:R-:W-:Y:S04]  /*ec90*/  LDSM.16.M88.4 R4, [R199+0x2000] ;  /* 0x00200000c704783b */ /* 0x000fe80000000200 */
[----:B------:R-:W1:Y:S04]  /*eca0*/  LDSM.16.M88.4 R12, [R192] ;  /* 0x00000000c00c783b */ /* 0x000e680000000200 */
[----:B------:R-:W3:Y:S04]  /*ecb0*/  LDSM.16.M88.4 R8, [R199] ;  /* 0x00000000c708783b */ /* 0x000ee80000000200 */
[----:B------:R-:W4:Y:S04]  /*ecc0*/  LDSM.16.M88.4 R16, [R192+0x800] ;  /* 0x00080000c010783b */ /* 0x000f280000000200 */
[----:B------:R-:W5:Y:S04]  /*ecd0*/  LDSM.16.M88.4 R20, [R192+0x1000] ;  /* 0x00100000c014783b */ /* 0x000f680000000200 */
[----:B------:R-:W4:Y:S01]  /*ece0*/  LDSM.16.M88.4 R24, [R192+0x1800] ;  /* 0x00180000c018783b */ /* 0x000f220000000200 */
[----:B------:R-:W-:-:S03]  /*ecf0*/  LEA R0, P0, R2, c[0x0][0x1f8], 0x1 ;  /* 0x00007e0002007a11 */ /* 0x000fc600078008ff */
[----:B------:R-:W-:Y:S01]  /*ed00*/  LDSM.16.M88.4 R44, [R192+0x2000] ;  /* 0x00200000c02c783b */ /* 0x000fe20000000200 */
[----:B------:R-:W-:-:S03]  /*ed10*/  LEA.HI.X R2, R2, c[0x0][0x1fc], R3, 0x1, P0 ;  /* 0x00007f0002027a11 */ /* 0x000fc600000f0c03 */
[----:B------:R-:W3:Y:S04]  /*ed20*/  SHFL.IDX PT, R3, R0, RZ, 0x181f ;  /* 0x00181fff00037589 */ /* 0x000ee800000e0000 */
[----:B------:R-:W-:Y:S04]  /*ed30*/  LDSM.16.M88.4 R40, [R203] ;  /* 0x00000000cb28783b */ /* 0x000fe80000000200 */
[----:B------:R-:W-:Y:S04]  /*ed40*/  LDSM.16.M88.4 R36, [R207] ;  /* 0x00000000cf24783b */ /* 0x000fe80000000200 */
[----:B------:R-:W-:Y:S01]  /*ed50*/  LDSM.16.M88.4 R32, [R206] ;  /* 0x00000000ce20783b */ /* 0x000fe20000000200 */
[-C--:B-1----:R-:W-:Y:S03]  /*ed60*/  HMMA.16816.F32.BF16 R72, R4, R12.reuse, RZ ;  /* 0x0000000c0448723c */ /* 0x082fe600000418ff */
[----:B------:R-:W-:Y:S04]  /*ed70*/  LDSM.16.M88.4 R28, [R205] ;  /* 0x00000000cd1c783b */ /* 0x000fe80000000200 */
[----:B------:R-:W-:Y:S01]  /*ed80*/  LDSM.16.M88.4 R56, [R204] ;  /* 0x00000000cc38783b */ /* 0x000fe20000000200 */
[----:B---3--:R-:W-:Y:S03]  /*ed90*/  HMMA.16816.F32.BF16 R136, R8, R12, RZ ;  /* 0x0000000c0888723c */ /* 0x008fe600000418ff */
[----:B------:R-:W-:Y:S04]  /*eda0*/  SHFL.IDX PT, R12, R0, 0x1, 0x181f ;  /* 0x00381f00000c7f89 */ /* 0x000fe800000e0000 */
[----:B------:R-:W1:Y:S01]  /*edb0*/  SHFL.IDX PT, R13, R2, RZ, 0x181f ;  /* 0x00181fff020d7589 */ /* 0x000e6200000e0000 */
[-C--:B------:R-:W-:Y:S08]  /*edc0*/  HMMA.16816.F32.BF16 R96, R4, R14.reuse, RZ ;  /* 0x0000000e0460723c */ /* 0x080ff000000418ff */
[----:B------:R-:W-:Y:S01]  /*edd0*/  HMMA.16816.F32.BF16 R160, R8, R14, RZ ;  /* 0x0000000e08a0723c */ /* 0x000fe200000418ff */
[----:B------:R-:W3:Y:S04]  /*ede0*/  SHFL.IDX PT, R14, R0, 0x2, 0x181f ;  /* 0x00581f00000e7f89 */ /* 0x000ee800000e0000 */
[----:B------:R-:W-:Y:S03]  /*edf0*/  SHFL.IDX PT, R15, R0, 0x3, 0x181f ;  /* 0x00781f00000f7f89 */ /* 0x000fe600000e0000 */
[-C--:B----4-:R-:W-:Y:S08]  /*ee00*/  HMMA.16816.F32.BF16 R64, R4, R16.reuse, RZ ;  /* 0x000000100440723c */ /* 0x090ff000000418ff */
[----:B------:R-:W-:Y:S01]  /*ee10*/  HMMA.16816.F32.BF16 R120, R8, R16, RZ ;  /* 0x000000100878723c */ /* 0x000fe200000418ff */
[----:B------:R-:W4:Y:S04]  /*ee20*/  SHFL.IDX PT, R16, R2, 0x1, 0x181f ;  /* 0x00381f0002107f89 */ /* 0x000f2800000e0000 */
[----:B------:R-:W-:Y:S03]  /*ee30*/  SHFL.IDX PT, R17, R0, 0x4, 0x181f ;  /* 0x00981f0000117f89 */ /* 0x000fe600000e0000 */
[-C--:B------:R-:W-:Y:S01]  /*ee40*/  HMMA.16816.F32.BF16 R84, R4, R18.reuse, RZ ;  /* 0x000000120454723c */ /* 0x080fe200000418ff */
[----:B------:R-:W-:Y:S07]  /*ee50*/  SHFL.IDX PT, R0, R2, 0x4, 0x181f ;  /* 0x00981f0002007f89 */ /* 0x000fee00000e0000 */
[----:B------:R-:W-:Y:S01]  /*ee60*/  HMMA.16816.F32.BF16 R164, R8, R18, RZ ;  /* 0x0000001208a4723c */ /* 0x000fe200000418ff */
[----:B------:R-:W1:Y:S04]  /*ee70*/  SHFL.IDX PT, R18, R2, 0x2, 0x181f ;  /* 0x00581f0002127f89 */ /* 0x000e6800000e0000 */
[----:B------:R1:W1:Y:S03]  /*ee80*/  SHFL.IDX PT, R19, R2, 0x3, 0x181f ;  /* 0x00781f0002137f89 */ /* 0x00026600000e0000 */
[-C--:B-----5:R-:W-:Y:S08]  /*ee90*/  HMMA.16816.F32.BF16 R60, R4, R20.reuse, RZ ;  /* 0x00000014043c723c */ /* 0x0a0ff000000418ff */
[----:B------:R-:W-:Y:S07]  /*eea0*/  HMMA.16816.F32.BF16 R104, R8, R20, RZ ;  /* 0x000000140868723c */ /* 0x000fee00000418ff */
[C---:B------:R-:W-:Y:S01]  /*eeb0*/  IMAD.SHL.U32 R21, R248.reuse, 0x2, RZ ;  /* 0x00000002f8157824 */ /* 0x040fe200078e00ff */
[----:B------:R-:W-:Y:S01]  /*eec0*/  HMMA.16816.F32.BF16 R52, R4, R24, RZ ;  /* 0x000000180434723c */ /* 0x000fe200000418ff */
[----:B------:R-:W-:-:S07]  /*eed0*/  SHF.L.U64.HI R20, R248, 0x1, R249 ;  /* 0x00000001f8147819 */ /* 0x000fce00000102f9 */
[----:B------:R-:W-:Y:S07]  /*eee0*/  HMMA.16816.F32.BF16 R48, R8, R24, RZ ;  /* 0x000000180830723c */ /* 0x000fee00000418ff */
[----:B------:R-:W-:Y:S01]  /*eef0*/  IADD3 R24, P0, R3, R21, RZ ;  /* 0x0000001503187210 */ /* 0x000fe20007f1e0ff */
[----:B------:R-:W-:Y:S04]  /*ef00*/  HMMA.16816.F32.BF16 R80, R4, R22, RZ ;  /* 0x000000160450723c */ /* 0x000fe800000418ff */
[----:B-1----:R-:W-:-:S04]  /*ef10*/  IMAD.X R25, R13, 0x1, R20, P0 ;  /* 0x000000010d197824 */ /* 0x002fc800000e0614 */
[----:B------:R-:W-:Y:S01]  /*ef20*/  HMMA.16816.F32.BF16 R148, R8, R22, RZ ;  /* 0x000000160894723c */ /* 0x000fe200000418ff */
[----:B---3--:R-:W-:-:S06]  /*ef30*/  IADD3 R14, P0, R14, R21, RZ ;  /* 0x000000150e0e7210 */ /* 0x008fcc0007f1e0ff */
[-C--:B------:R-:W-:Y:S01]  /*ef40*/  IADD3 R22, P1, R12, R21.reuse, RZ ;  /* 0x000000150c167210 */ /* 0x080fe20007f3e0ff */
[C---:B------:R-:W-:Y:S04]  /*ef50*/  HMMA.16816.F32.BF16 R76, R4.reuse, R44, RZ ;  /* 0x0000002c044c723c */ /* 0x040fe800000418ff */
[--C-:B----4-:R-:W-:Y:S01]  /*ef60*/  IMAD.X R23, R16, 0x1, R20.reuse, P1 ;  /* 0x0000000110177824 */ /* 0x110fe200008e0614 */
[-C--:B------:R-:W-:Y:S01]  /*ef70*/  IADD3 R12, P1, R15, R21.reuse, RZ ;  /* 0x000000150f0c7210 */ /* 0x080fe20007f3e0ff */
[--C-:B------:R-:W-:Y:S01]  /*ef80*/  IMAD.X R15, R18, 0x1, R20.reuse, P0 ;  /* 0x00000001120f7824 */ /* 0x100fe200000e0614 */
[----:B------:R-:W-:Y:S01]  /*ef90*/  IADD3 R2, P0, R17, R21, RZ ;  /* 0x0000001511027210 */ /* 0x000fe20007f1e0ff */
[C---:B------:R-:W-:Y:S02]  /*efa0*/  HMMA.16816.F32.BF16 R132, R4.reuse, R26, RZ ;  /* 0x0000001a0484723c */ /* 0x040fe400000418ff */
[--C-:B------:R-:W-:Y:S01]  /*efb0*/  IMAD.X R13, R19, 0x1, R20.reuse, P1 ;  /* 0x00000001130d7824 */ /* 0x100fe200008e0614 */
[----:B------:R-:W-:Y:S01]  /*efc0*/  ISETP.GE.AND P1, PT, R248, c[0x0][0x1d4], PT ;  /* 0x00007500f8007a0c */ /* 0x000fe20003f26270 */
[----:B------:R-:W-:Y:S01]  /*efd0*/  IMAD.X R3, R0, 0x1, R20, P0 ;  /* 0x0000000100037824 */ /* 0x000fe200000e0614 */
[----:B------:R-:W-:Y:S02]  /*efe0*/  LDSM.16.M88.4 R16, [R202] ;  /* 0x00000000ca10783b */ /* 0x000fe40000000200 */
[C---:B------:R-:W-:Y:S01]  /*eff0*/  ISETP.LT.OR P0, PT, R69.reuse, 0x1, P1 ;  /* 0x000000014500780c */ /* 0x040fe20000f01670 */
[----:B------:R-:W-:Y:S01]  /*f000*/  HMMA.16816.F32.BF16 R128, R4, R46, RZ ;  /* 0x0000002e0480723c */ /* 0x000fe200000418ff */
[----:B------:R-:W1:Y:S11]  /*f010*/  LDSM.16.M88.4 R4, [R202+0x2000] ;  /* 0x00200000ca04783b */ /* 0x000e760000000200 */
[----:B------:R-:W-:Y:S01]  /*f020*/  @!PT LDS RZ, [RZ] ;  /* 0x00000000fffff984 */ /* 0x000fe20000000800 */
[----:B------:R-:W-:Y:S01]  /*f030*/  @!PT LDS RZ, [RZ] ;  /* 0x00000000fffff984 */ /* 0x000fe20000000800 */
[----:B------:R-:W-:Y:S01]  /*f040*/  @!PT LDS RZ, [RZ] ;  /* 0x00000000fffff984 */ /* 0x000fe20000000800 */
[----:B------:R3:W-:Y:S01]  /*f050*/  LDGSTS.E.BYPASS.LTC128B.128 [R210+0x100], [R24.64], !P0 ;  /* 0x0010000018d27fae */ /* 0x0007e2000c101d48 */
[C---:B------:R-:W-:Y:S11]  /*f060*/  ISETP.LT.OR P0, PT, R69.reuse, 0x11, P1 ;  /* 0x000000114500780c */ /* 0x040ff60000f01670 */
[----:B------:R-:W-:Y:S02]  /*f070*/  @!UPT UIADD3 URZ, URZ, URZ, URZ ;  /* 0x0000003f3f3ff290 */ /* 0x000fe4000fffe03f */
[----:B------:R4:W-:Y:S01]  /*f080*/  LDGSTS.E.BYPASS.LTC128B.128 [R210+0x900], [R22.64], !P0 ;  /* 0x0090000016d27fae */ /* 0x0009e2000c101d48 */
[C---:B------:R-:W-:Y:S02]  /*f090*/  ISETP.LT.OR P0, PT, R69.reuse, 0x21, P1 ;  /* 0x000000214500780c */ /* 0x040fe40000f01670 */
[----:B------:R-:W-:-:S11]  /*f0a0*/  ISETP.LT.OR P2, PT, R69, 0x31, P1 ;  /* 0x000000314500780c */ /* 0x000fd60000f41670 */
[----:B------:R5:W-:Y:S01]  /*f0b0*/  LDGSTS.E.BYPASS.LTC128B.128 [R210+0x1100], [R14.64], !P0 ;  /* 0x011000000ed27fae */ /* 0x000be2000c101d48 */
[----:B------:R-:W-:Y:S01]  /*f0c0*/  ISETP.LT.OR P0, PT, R69, 0x41, P1 ;  /* 0x000000414500780c */ /* 0x000fe20000f01670 */
[C---:B-1----:R-:W-:Y:S02]  /*f0d0*/  HMMA.16816.F32.BF16 R116, R4.reuse, R40, R72 ;  /* 0x000000280474723c */ /* 0x042fe40000041848 */
[----:B------:R5:W-:Y:S06]  /*f0e0*/  LDGSTS.E.BYPASS.LTC128B.128 [R210+0x1900], [R12.64], !P2 ;  /* 0x019000000cd27fae */ /* 0x000bec000d101d48 */
[C---:B------:R-:W-:Y:S04]  /*f0f0*/  HMMA.16816.F32.BF16 R112, R4.reuse, R36, R64 ;  /* 0x000000240470723c */ /* 0x040fe80000041840 */
[----:B------:R4:W-:Y:S04]  /*f100*/  LDGSTS.E.BYPASS.LTC128B.128 [R210+0x2100], [R2.64], !P0 ;  /* 0x0210000002d27fae */ /* 0x0009e8000c101d48 */
[----:B------:R-:W-:Y:S01]  /*f110*/  HMMA.16816.F32.BF16 R72, R4, R56, R76 ;  /* 0x000000380448723c */ /* 0x000fe2000004184c */
[----:B------:R-:W0:Y:S07]  /*f120*/  LDGDEPBAR ;  /* 0x00000000000079af */ /* 0x000e2e0000000000 */
[C---:B------:R-:W-:Y:S01]  /*f130*/  HMMA.16816.F32.BF16 R152, R8.reuse, R26, RZ ;  /* 0x0000001a0898723c */ /* 0x040fe200000418ff */
[----:B---3--:R-:W-:Y:S04]  /*f140*/  LDSM.16.M88.4 R24, [R198+0x800] ;  /* 0x00080000c618783b */ /* 0x008fe80000000200 */
[----:B-----5:R-:W-:Y:S03]  /*f150*/  LDSM.16.M88.4 R12, [R200] ;  /* 0x00000000c80c783b */ /* 0x020fe60000000200 */
[C---:B------:R-:W-:Y:S08]  /*f160*/  HMMA.16816.F32.BF16 R140, R8.reuse, R44, RZ ;  /* 0x0000002c088c723c */ /* 0x040ff000000418ff */
[----:B------:R-:W-:Y:S01]  /*f170*/  HMMA.16816.F32.BF16 R144, R8, R46, RZ ;  /* 0x0000002e0890723c */ /* 0x000fe200000418ff */
[----:B------:R-:W-:Y:S04]  /*f180*/  LDSM.16.M88.4 R44, [R198+0x1000] ;  /* 0x00100000c62c783b */ /* 0x000fe80000000200 */
[----:B------:R-:W-:Y:S03]  /*f190*/  LDSM.16.M88.4 R8, [R198] ;  /* 0x00000000c608783b */ /* 0x000fe60000000200 */
[C---:B------:R-:W-:Y:S08]  /*f1a0*/  HMMA.16816.F32.BF16 R108, R4.reuse, R32, R60 ;  /* 0x00000020046c723c */ /* 0x040ff0000004183c */
[C---:B------:R-:W-:Y:S01]  /*f1b0*/  HMMA.16816.F32.BF16 R100, R4.reuse, R28, R52 ;  /* 0x0000001c0464723c */ /* 0x040fe20000041834 */
[----:B------:R-:W-:Y:S07]  /*f1c0*/  LDSM.16.M88.4 R52, [R198+0x1800] ;  /* 0x00180000c634783b */ /* 0x000fee0000000200 */
[C---:B------:R-:W-:Y:S08]  /*f1d0*/  HMMA.16816.F32.BF16 R96, R4.reuse, R42, R96 ;  /* 0x0000002a0460723c */ /* 0x040ff00000041860 */
[C---:B------:R-:W-:Y:S08]  /*f1e0*/  HMMA.16816.F32.BF16 R84, R4.reuse, R38, R84 ;  /* 0x000000260454723c */ /* 0x040ff00000041854 */
[C---:B------:R-:W-:Y:S08]  /*f1f0*/  HMMA.16816.F32.BF16 R80, R4.reuse, R34, R80 ;  /* 0x000000220450723c */ /* 0x040ff00000041850 */
[C---:B------:R-:W-:Y:S08]  /*f200*/  HMMA.16816.F32.BF16 R76, R4.reuse, R30, R132 ;  /* 0x0000001e044c723c */ /* 0x040ff00000041884 */
[----:B------:R-:W-:Y:S01]  /*f210*/  HMMA.16816.F32.BF16 R64, R4, R58, R128 ;  /* 0x0000003a0440723c */ /* 0x000fe20000041880 */
[----:B------:R-:W1:Y:S07]  /*f220*/  LDSM.16.M88.4 R4, [R200+0x2000] ;  /* 0x00200000c804783b */ /* 0x000e6e0000000200 */
[C---:B------:R-:W-:Y:S01]  /*f230*/  HMMA.16816.F32.BF16 R168, R16.reuse, R28, R48 ;  /* 0x0000001c10a8723c */ /* 0x040fe20000041830 */
[----:B------:R-:W3:Y:S07]  /*f240*/  LDSM.16.M88.4 R48, [R198+0x2000] ;  /* 0x00200000c630783b */ /* 0x000eee0000000200 */
        /* <DEDUP_REMOVED lines=11> */
[----:B------:R-:W-:Y:S01]  /*f300*/  HMMA.16816.F32.BF16 R148, R16, R58, R144 ;  /* 0x0000003a1094723c */ /* 0x000fe20000041890 */
[----:B------:R-:W-:Y:S07]  /*f310*/  LDSM.16.M88.4 R16, [R195+0x2000] ;  /* 0x00200000c310783b */ /* 0x000fee0000000200 */
[C---:B-1----:R-:W-:Y:S08]  /*f320*/  HMMA.16816.F32.BF16 R140, R4.reuse, R24, R112 ;  /* 0x00000018048c723c */ /* 0x042ff00000041870 */
[C---:B------:R-:W-:Y:S08]  /*f330*/  HMMA.16816.F32.BF16 R132, R4.reuse, R44, R108 ;  /* 0x0000002c0484723c */ /* 0x040ff0000004186c */
[C---:B------:R-:W-:Y:S08]  /*f340*/  HMMA.16816.F32.BF16 R144, R4.reuse, R8, R116 ;  /* 0x000000080490723c */ /* 0x040ff00000041874 */
[C---:B------:R-:W-:Y:S08]  /*f350*/  HMMA.16816.F32.BF16 R120, R4.reuse, R52, R100 ;  /* 0x000000340478723c */ /* 0x040ff00000041864 */
[C---:B------:R-:W-:Y:S08]  /*f360*/  HMMA.16816.F32.BF16 R112, R4.reuse, R10, R96 ;  /* 0x0000000a0470723c */ /* 0x040ff00000041860 */
[C---:B------:R-:W-:Y:S08]  /*f370*/  HMMA.16816.F32.BF16 R108, R4.reuse, R26, R84 ;  /* 0x0000001a046c723c */ /* 0x040ff00000041854 */
[C---:B---3--:R-:W-:Y:S08]  /*f380*/  HMMA.16816.F32.BF16 R116, R4.reuse, R48, R72 ;  /* 0x000000300474723c */ /* 0x048ff00000041848 */
[C---:B------:R-:W-:Y:S08]  /*f390*/  HMMA.16816.F32.BF16 R100, R4.reuse, R46, R80 ;  /* 0x0000002e0464723c */ /* 0x040ff00000041850 */
[C---:B------:R-:W-:Y:S08]  /*f3a0*/  HMMA.16816.F32.BF16 R96, R4.reuse, R54, R76 ;  /* 0x000000360460723c */ /* 0x040ff0000004184c */
[----:B------:R-:W-:Y:S01]  /*f3b0*/  HMMA.16816.F32.BF16 R84, R4, R50, R64 ;  /* 0x000000320454723c */ /* 0x000fe20000041840 */
[----:B------:R-:W1:Y:S07]  /*f3c0*/  LDSM.16.M88.4 R4, [R201+0x2000] ;  /* 0x00200000c904783b */ /* 0x000e6e0000000200 */
[C---:B------:R-:W-:Y:S08]  /*f3d0*/  HMMA.16816.F32.BF16 R80, R12.reuse, R8, R60 ;  /* 0x000000080c50723c */ /* 0x040ff0000004183c */
[C---:B------:R-:W-:Y:S01]  /*f3e0*/  HMMA.16816.F32.BF16 R76, R12.reuse, R10, R40 ;  /* 0x0000000a0c4c723c */ /* 0x040fe20000041828 */
[----:B------:R-:W3:Y:S07]  /*f3f0*/  LDSM.16.M88.4 R8, [R201] ;  /* 0x00000000c908783b */ /* 0x000eee0000000200 */
[C---:B------:R-:W-:Y:S08]  /*f400*/  HMMA.16816.F32.BF16 R72, R12.reuse, R24, R128 ;  /* 0x000000180c48723c */ /* 0x040ff00000041880 */
[----:B------:R-:W-:Y:S01]  /*f410*/  HMMA.16816.F32.BF16 R64, R12, R26, R104 ;  /* 0x0000001a0c40723c */ /* 0x000fe20000041868 */
[----:B------:R-:W5:Y:S01]  /*f420*/  LDSM.16.M88.4 R24, [R195+0x1800] ;  /* 0x00180000c318783b */ /* 0x000f620000000200 */
[----:B--2---:R-:W-:Y:S01]  /*f430*/  ISETP.GT.AND P0, PT, R94, R70, PT ;  /* 0x000000465e00720c */ /* 0x004fe20003f04270 */
[----:B------:R-:W-:-:S05]  /*f440*/  DEPBAR.LE SB0, 0x0 ;  /* 0x000080000000791a */ /* 0x000fca0000000000 */
        /* <DEDUP_REMOVED lines=8> */
[C---:B------:R-:W-:Y:S08]  /*f4d0*/  HMMA.16816.F32.BF16 R144, R4.reuse, R38, R112 ;  /* 0x000000260490723c */ /* 0x040ff00000041870 */
[C---:B------:R-:W-:Y:S08]  /*f4e0*/  HMMA.16816.F32.BF16 R140, R4.reuse, R32, R140 ;  /* 0x00000020048c723c */ /* 0x040ff0000004188c */
[----:B------:R-:W-:Y:S08]  /*f4f0*/  HMMA.16816.F32.BF16 R136, R4, R34, R108 ;  /* 0x000000220488723c */ /* 0x000ff0000004186c */
[C---:B---3--:R-:W-:Y:S08]  /*f500*/  HMMA.16816.F32.BF16 R72, R8.reuse, R32, R72 ;  /* 0x000000200848723c */ /* 0x048ff00000041848 */
[----:B------:R-:W-:Y:S08]  /*f510*/  HMMA.16816.F32.BF16 R64, R8, R34, R64 ;  /* 0x000000220840723c */ /* 0x000ff00000041840 */
[C---:B------:R-:W-:Y:S08]  /*f520*/  HMMA.16816.F32.BF16 R132, R4.reuse, R28, R132 ;  /* 0x0000001c0484723c */ /* 0x040ff00000041884 */
[C---:B------:R-:W-:Y:S08]  /*f530*/  HMMA.16816.F32.BF16 R128, R4.reuse, R30, R100 ;  /* 0x0000001e0480723c */ /* 0x040ff00000041864 */
[C---:B-----5:R-:W-:Y:S08]  /*f540*/  HMMA.16816.F32.BF16 R120, R4.reuse, R24, R120 ;  /* 0x000000180478723c */ /* 0x060ff00000041878 */
        /* <DEDUP_REMOVED lines=42> */
.L_x_3134:
[----:B------:R-:W-:Y:S05]  /*f7f0*/  BRA.DIV ~URZ, `(.L_x_2944) ;  /* 0x000176227f007947 */ /* 0x000fea000b800000 */
[----:B------:R-:W3:Y:S01]  /*f800*/  SHFL.IDX PT, R2, R0, RZ, 0x181f ;  /* 0x00181fff00027589 */ /* 0x000ee200000e0000 */
[----:B------:R-:W-:-:S03]  /*f810*/  LOP3.LUT P3, RZ, R208, 0x100, RZ, 0xc0, !PT ;  /* 0x00000100d0ff7812 */ /* 0x000fc6000786c0ff */
        /* <DEDUP_REMOVED lines=20> */
.L_x_3135:
[----:B---3--:R-:W-:Y:S02]  /*f960*/  LOP3.LUT P1, RZ, R208, 0x100, RZ, 0xc0, !PT ;  /* 0x00000100d0ff7812 */ /* 0x008fe4000782c0ff */
[----:B--2---:R-:W-:-:S05]  /*f970*/  IADD3 R2, P0, R0, R21, RZ ;  /* 0x0000001500027210 */ /* 0x004fca0007f1e0ff */
[----:B-1----:R-:W-:-:S06]  /*f980*/  IMAD.X R3, R4, 0x1, R20, P0 ;  /* 0x0000000104037824 */ /* 0x002fcc00000e0614 */
[----:B------:R-:W-:Y:S01]  /*f990*/  @!PT LDS RZ, [RZ] ;  /* 0x00000000fffff984 */ /* 0x000fe20000000800 */
[----:B------:R-:W-:Y:S01]  /*f9a0*/  @!PT LDS RZ, [RZ] ;  /* 0x00000000fffff984 */ /* 0x000fe20000000800 */
[----:B------:R-:W-:Y:S01]  /*f9b0*/  @!PT LDS RZ, [RZ] ;  /* 0x00000000fffff984 */ /* 0x000fe20000000800 */
[----:B------:R1:W-:Y:S02]  /*f9c0*/  LDGSTS.E.BYPASS.LTC128B.128 [R210+0x4900], [R2.64], !P1 ;  /* 0x0490000002d27fae */ /* 0x0003e4000c901d48 */
.L_x_2942:
[----:B----4-:R-:W-:Y:S05]  /*f9d0*/  BSYNC B0 ;  /* 0x0000000000007941 */ /* 0x010fea0003800000 */
.L_x_2941:
[----:B-1----:R-:W2:Y:S01]  /*f9e0*/  LDL R2, [R1+0x44] ;  /* 0x0000440001027983 */ /* 0x002ea20000100800 */
[----:B------:R-:W-:-:S03]  /*f9f0*/  IMAD.MOV.U32 R3, RZ, RZ, c[0x0][0x2c4] ;  /* 0x0000b100ff037624 */ /* 0x000fc600078e00ff */
[----:B------:R-:W2:Y:S04]  /*fa00*/  LDL R0, [R1+0x4c] ;  /* 0x00004c0001007983 */ /* 0x000ea80000100800 */
[----:B------:R-:W3:Y:S01]  /*fa10*/  LDL R4, [R1+0x4] ;  /* 0x0000040001047983 */ /* 0x000ee20000100800 */
        /* <DEDUP_REMOVED lines=16> */
.L_x_3136:
[----:B------:R-:W-:Y:S01]  /*fb20*/  IMAD.MOV.U32 R0, RZ, RZ, c[0x0][0x32c] ;  /* 0x0000cb00ff007624 */ /* 0x000fe200078e00ff */
[----:B--2---:R-:W-:-:S04]  /*fb30*/  IADD3 R3, R8, R2, RZ ;  /* 0x0000000208037210 */ /* 0x004fc80007ffe0ff */
[----:B------:R-:W-:Y:S01]  /*fb40*/  ISETP.GE.AND P0, PT, R0, 0x1, PT ;  /* 0x000000010000780c */ /* 0x000fe20003f06270 */
[----:B------:R-:W-:Y:S01]  /*fb50*/  IMAD.IADD R0, R9, 0x1, R2 ;  /* 0x0000000109007824 */ /* 0x000fe200078e0202 */
[----:B------:R-:W-:-:S11]  /*fb60*/  IMNMX R4, R10, R3, PT ;  /* 0x000000030a047217 */ /* 0x000fd60003800200 */
[----:B------:R-:W-:Y:S05]  /*fb70*/  @!P0 BRA `(.L_x_2946) ;  /* 0x0000015000008947 */ /* 0x000fea0003800000 */
[----:B------:R-:W2:Y:S01]  /*fb80*/  LDL R5, [R1] ;  /* 0x0000000001057983 */ /* 0x000ea20000100800 */
[----:B------:R-:W-:Y:S01]  /*fb90*/  BSSY B0, `(.L_x_2947) ;  /* 0x000000f000007945 */ /* 0x000fe20003800000 */
[----:B--2---:R-:W-:-:S04]  /*fba0*/  IADD3 R2, -R252, R5, R2 ;  /* 0x00000005fc027210 */ /* 0x004fc80007ffe102 */
        /* <DEDUP_REMOVED lines=9> */
.L_x_2948:
[----:B------:R-:W-:-:S04]  /*fc40*/  MOV R3, c[0x0][0x32c] ;  /* 0x0000cb0000037a02 */ /* 0x000fc80000000f00 */
[----:B------:R-:W-:-:S13]  /*fc50*/  ISETP.NE.AND P0, PT, R3, 0x1, PT ;  /* 0x000000010300780c */ /* 0x000fda0003f05270 */
[----:B------:R-:W-:-:S05]  /*fc60*/  @P0 IMAD.HI.U32 R3, R2, c[0x0][0x330], RZ ;  /* 0x0000cc0002030a27 */ /* 0x000fca00078e00ff */
[----:B------:R-:W-:Y:S02]  /*fc70*/  @P0 SHF.R.U32.HI R2, RZ, c[0x0][0x334], R3 ;  /* 0x0000cd00ff020a19 */ /* 0x000fe40000011603 */
.L_x_2949:
[----:B------:R-:W-:Y:S05]  /*fc80*/  BSYNC B0 ;  /* 0x0000000000007941 */ /* 0x000fea0003800000 */
.L_x_2947:
[----:B------:R-:W-:-:S05]  /*fc90*/  IMAD R2, R2, c[0x0][0x32c], R11 ;  /* 0x0000cb0002027a24 */ /* 0x000fca00078e020b */
[----:B------:R-:W-:Y:S02]  /*fca0*/  IADD3 R3, R2, c[0x0][0x32c], RZ ;  /* 0x0000cb0002037a10 */ /* 0x000fe40007ffe0ff */
[----:B------:R-:W-:Y:S02]  /*fcb0*/  IMNMX R0, R0, R2, !PT ;  /* 0x0000000200007217 */ /* 0x000fe40007800200 */
[----:B------:R-:W-:Y:S02]  /*fcc0*/  IMNMX R4, R4, R3, PT ;  /* 0x0000000304047217 */ /* 0x000fe40003800200 */
.L_x_2946:
[----:B------:R-:W-:Y:S05]  /*fcd0*/  BRA.DIV ~URZ, `(.L_x_2950) ;  /* 0x000176a27f007947 */ /* 0x000fea000b800000 */
[----:B------:R2:W3:Y:S02]  /*fce0*/  SHFL.IDX PT, R2, R7, 0x1, 0x1c1f ;  /* 0x003c1f0007027f89 */ /* 0x0004e400000e0000 */
.L_x_3137:
[----:B------:R-:W-:Y:S02]  /*fcf0*/  IMAD.MOV.U32 R3, RZ, RZ, c[0x0][0x32c] ;  /* 0x0000cb00ff037624 */ /* 0x000fe400078e00ff */
[----:B---3--:R-:W-:-:S03]  /*fd00*/  IMAD.IADD R5, R9, 0x1, R2 ;  /* 0x0000000109057824 */ /* 0x008fc600078e0202 */
[----:B------:R-:W-:Y:S02]  /*fd10*/  ISETP.GE.AND P0, PT, R3, 0x1, PT ;  /* 0x000000010300780c */ /* 0x000fe40003f06270 */
[----:B------:R-:W-:-:S04]  /*fd20*/  IADD3 R3, R8, R2, RZ ;  /* 0x0000000208037210 */ /* 0x000fc80007ffe0ff */
[----:B------:R-:W-:-:S07]  /*fd30*/  IMNMX R6, R10, R3, PT ;  /* 0x000000030a067217 */ /* 0x000fce0003800200 */
[----:B------:R-:W-:Y:S05]  /*fd40*/  @!P0 BRA `(.L_x_2951) ;  /* 0x0000015000008947 */ /* 0x000fea0003800000 */
[----:B------:R-:W3:Y:S01]  /*fd50*/  LDL R12, [R1] ;  /* 0x00000000010c7983 */ /* 0x000ee20000100800 */
[----:B------:R-:W-:Y:S01]  /*fd60*/  BSSY B0, `(.L_x_2952) ;  /* 0x000000f000007945 */ /* 0x000fe20003800000 */
[----:B---3--:R-:W-:-:S04]  /*fd70*/  IADD3 R2, -R252, R12, R2 ;  /* 0x0000000cfc027210 */ /* 0x008fc80007ffe102 */
        /* <DEDUP_REMOVED lines=9> */
.L_x_2953:
[----:B------:R-:W-:-:S04]  /*fe10*/  MOV R3, c[0x0][0x32c] ;  /* 0x0000cb0000037a02 */ /* 0x000fc80000000f00 */
[----:B------:R-:W-:-:S13]  /*fe20*/  ISETP.NE.AND P0, PT, R3, 0x1, PT ;  /* 0x000000010300780c */ /* 0x000fda0003f05270 */
[----:B------:R-:W-:-:S05]  /*fe30*/  @P0 IMAD.HI.U32 R3, R2, c[0x0][0x330], RZ ;  /* 0x0000cc0002030a27 */ /* 0x000fca00078e00ff */
[----:B------:R-:W-:Y:S02]  /*fe40*/  @P0 SHF.R.U32.HI R2, RZ, c[0x0][0x334], R3 ;  /* 0x0000cd00ff020a19 */ /* 0x000fe40000011603 */
.L_x_2954:
[----:B------:R-:W-:Y:S05]  /*fe50*/  BSYNC B0 ;  /* 0x0000000000007941 */ /* 0x000fea0003800000 */
.L_x_2952:
[----:B------:R-:W-:-:S05]  /*fe60*/  IMAD R2, R2, c[0x0][0x32c], R11 ;  /* 0x0000cb0002027a24 */ /* 0x000fca00078e020b */
[----:B------:R-:W-:Y:S02]  /*fe70*/  IADD3 R3, R2, c[0x0][0x32c], RZ ;  /* 0x0000cb0002037a10 */ /* 0x000fe40007ffe0ff */
[----:B------:R-:W-:Y:S02]  /*fe80*/  IMNMX R5, R5, R2, !PT ;  /* 0x0000000205057217 */ /* 0x000fe40007800200 */
[----:B------:R-:W-:Y:S02]  /*fe90*/  IMNMX R6, R6, R3, PT ;  /* 0x0000000306067217 */ /* 0x000fe40003800200 */
.L_x_2951:
        /* <DEDUP_REMOVED lines=110> */
.L_x_3138:
[----:B------:R-:W-:Y:S01]  /*10580*/  IMAD.MOV.U32 R0, RZ, RZ, c[0x0][0x32c] ;  /* 0x0000cb00ff007624 */ /* 0x000fe200078e00ff */
[----:B----4-:R-:W-:-:S04]  /*10590*/  IADD3 R2, R8, R3, RZ ;  /* 0x0000000308027210 */ /* 0x010fc80007ffe0ff */
[----:B------:R-:W-:Y:S01]  /*105a0*/  ISETP.GE.AND P0, PT, R0, 0x1, PT ;  /* 0x000000010000780c */ /* 0x000fe20003f06270 */
[----:B------:R-:W-:Y:S01]  /*105b0*/  IMAD.IADD R0, R9, 0x1, R3 ;  /* 0x0000000109007824 */ /* 0x000fe200078e0203 */
[----:B------:R-:W-:-:S11]  /*105c0*/  IMNMX R2, R10, R2, PT ;  /* 0x000000020a027217 */ /* 0x000fd60003800200 */
[----:B------:R-:W-:Y:S05]  /*105d0*/  @!P0 BRA `(.L_x_2956) ;  /* 0x0000015000008947 */ /* 0x000fea0003800000 */
[----:B------:R-:W4:Y:S01]  /*105e0*/  LDL R4, [R1] ;  /* 0x0000000001047983 */ /* 0x000f220000100800 */
[----:B------:R-:W-:Y:S01]  /*105f0*/  BSSY B0, `(.L_x_2957) ;  /* 0x000000f000007945 */ /* 0x000fe20003800000 */
[----:B----4-:R-:W-:-:S04]  /*10600*/  IADD3 R3, -R252, R4, R3 ;  /* 0x00000004fc037210 */ /* 0x010fc80007ffe103 */
        /* <DEDUP_REMOVED lines=9> */
.L_x_2958:
[----:B------:R-:W-:-:S04]  /*106a0*/  MOV R4, c[0x0][0x32c] ;  /* 0x0000cb0000047a02 */ /* 0x000fc80000000f00 */
[----:B------:R-:W-:-:S13]  /*106b0*/  ISETP.NE.AND P0, PT, R4, 0x1, PT ;  /* 0x000000010400780c */ /* 0x000fda0003f05270 */
[----:B------:R-:W-:-:S05]  /*106c0*/  @P0 IMAD.HI.U32 R4, R3, c[0x0][0x330], RZ ;  /* 0x0000cc0003040a27 */ /* 0x000fca00078e00ff */
[----:B------:R-:W-:Y:S02]  /*106d0*/  @P0 SHF.R.U32.HI R3, RZ, c[0x0][0x334], R4 ;  /* 0x0000cd00ff030a19 */ /* 0x000fe40000011604 */
.L_x_2959:
[----:B------:R-:W-:Y:S05]  /*106e0*/  BSYNC B0 ;  /* 0x0000000000007941 */ /* 0x000fea0003800000 */
.L_x_2957:
[----:B------:R-:W-:-:S05]  /*106f0*/  IMAD R3, R3, c[0x0][0x32c], R11 ;  /* 0x0000cb0003037a24 */ /* 0x000fca00078e020b */
[----:B------:R-:W-:Y:S02]  /*10700*/  IADD3 R4, R3, c[0x0][0x32c], RZ ;  /* 0x0000cb0003047a10 */ /* 0x000fe40007ffe0ff */
[----:B------:R-:W-:Y:S02]  /*10710*/  IMNMX R0, R0, R3, !PT ;  /* 0x0000000300007217 */ /* 0x000fe40007800200 */
[----:B------:R-:W-:Y:S02]  /*10720*/  IMNMX R2, R2, R4, PT ;  /* 0x0000000402027217 */ /* 0x000fe40003800200 */
.L_x_2956:
        /* <DEDUP_REMOVED lines=151> */
.L_x_3139:
[----:B------:R-:W-:Y:S01]  /*110a0*/  IMAD.MOV.U32 R0, RZ, RZ, c[0x0][0x32c] ;  /* 0x0000cb00ff007624 */ /* 0x000fe200078e00ff */
[----:B-1----:R-:W-:-:S04]  /*110b0*/  IADD3 R2, R8, R3, RZ ;  /* 0x0000000308027210 */ /* 0x002fc80007ffe0ff */
[----:B------:R-:W-:Y:S01]  /*110c0*/  ISETP.GE.AND P0, PT, R0, 0x1, PT ;  /* 0x000000010000780c */ /* 0x000fe20003f06270 */
[----:B------:R-:W-:Y:S01]  /*110d0*/  IMAD.IADD R0, R9, 0x1, R3 ;  /* 0x0000000109007824 */ /* 0x000fe200078e0203 */
[----:B------:R-:W-:-:S11]  /*110e0*/  IMNMX R2, R10, R2, PT ;  /* 0x000000020a027217 */ /* 0x000fd60003800200 */
[----:B------:R-:W-:Y:S05]  /*110f0*/  @!P0 BRA `(.L_x_2961) ;  /* 0x0000015000008947 */ /* 0x000fea0003800000 */
[----:B------:R-:W5:Y:S01]  /*11100*/  LDL R4, [R1] ;  /* 0x0000000001047983 */ /* 0x000f620000100800 */
[----:B------:R-:W-:Y:S01]  /*11110*/  BSSY B0, `(.L_x_2962) ;  /* 0x000000f000007945 */ /* 0x000fe20003800000 */
[----:B-----5:R-:W-:-:S04]  /*11120*/  IADD3 R3, -R252, R4, R3 ;  /* 0x00000004fc037210 */ /* 0x020fc80007ffe103 */
        /* <DEDUP_REMOVED lines=9> */
.L_x_2963:
[----:B------:R-:W-:-:S04]  /*111c0*/  MOV R4, c[0x0][0x32c] ;  /* 0x0000cb0000047a02 */ /* 0x000fc80000000f00 */
[----:B------:R-:W-:-:S13]  /*111d0*/  ISETP.NE.AND P0, PT, R4, 0x1, PT ;  /* 0x000000010400780c */ /* 0x000fda0003f05270 */
[----:B------:R-:W-:-:S05]  /*111e0*/  @P0 IMAD.HI.U32 R4, R3, c[0x0][0x330], RZ ;  /* 0x0000cc0003040a27 */ /* 0x000fca00078e00ff */
[----:B------:R-:W-:Y:S02]  /*111f0*/  @P0 SHF.R.U32.HI R3, RZ, c[0x0][0x334], R4 ;  /* 0x0000cd00ff030a19 */ /* 0x000fe40000011604 */
.L_x_2964:
[----:B------:R-:W-:Y:S05]  /*11200*/  BSYNC B0 ;  /* 0x0000000000007941 */ /* 0x000fea0003800000 */
.L_x_2962:
[----:B------:R-:W-:-:S05]  /*11210*/  IMAD R3, R3, c[0x0][0x32c], R11 ;  /* 0x0000cb0003037a24 */ /* 0x000fca00078e020b */
[----:B------:R-:W-:Y:S02]  /*11220*/  IADD3 R4, R3, c[0x0][0x32c], RZ ;  /* 0x0000cb0003047a10 */ /* 0x000fe40007ffe0ff */
[----:B------:R-:W-:Y:S02]  /*11230*/  IMNMX R0, R0, R3, !PT ;  /* 0x0000000300007217 */ /* 0x000fe40007800200 */
[----:B------:R-:W-:Y:S02]  /*11240*/  IMNMX R2, R2, R4, PT ;  /* 0x0000000402027217 */ /* 0x000fe40003800200 */
.L_x_2961:
        /* <DEDUP_REMOVED lines=85> */
[----:B--234-:R-:W-:Y:S02]  /*117a0*/  FMNMX.FTZ R7, R9, R10, !PT ;  /* 0x0000000a09077209 */ /* 0x01cfe40007810000 */
        /* <DEDUP_REMOVED lines=66> */
.L_x_3140:
        /* <DEDUP_REMOVED lines=15> */
.L_x_3141:
        /* <DEDUP_REMOVED lines=27> */
[--C-:B----4-:R-:W-:Y:S02]  /*11e70*/  FFMA.FTZ R0, R15, c[0x0][0x2d0], -R4.reuse ;  /* 0x0000b4000f007a23 */ /* 0x110fe40000010804 */
[----:B------:R-:W-:-:S02]  /*11e80*/  FFMA.FTZ R147, R107, c[0x0][0x2d0], -R4 ;  /* 0x0000b4006b937a23 */ /* 0x000fc40000010804 */
[--C-:B------:R-:W-:Y:S02]  /*11e90*/  FFMA.FTZ R146, R106, c[0x0][0x2d0], -R4.reuse ;  /* 0x0000b4006a927a23 */ /* 0x100fe40000010804 */
[--C-:B------:R-:W-:Y:S01]  /*11ea0*/  FFMA.FTZ R166, R105, c[0x0][0x2d0], -R4.reuse ;  /* 0x0000b40069a67a23 */ /* 0x100fe20000010804 */
[----:B------:R4:W-:Y:S01]  /*11eb0*/  MUFU.EX2 R160, R0 ;  /* 0x0000000000a07308 */ /* 0x0009e20000000800 */
[----:B---3--:R-:W-:Y:S02]  /*11ec0*/  FMUL.FTZ R2, R85, c[0x0][0x2d0] ;  /* 0x0000b40055027a20 */ /* 0x008fe40000410000 */
[--C-:B------:R-:W-:Y:S02]  /*11ed0*/  FFMA.FTZ R170, R104, c[0x0][0x2d0], -R4.reuse ;  /* 0x0000b40068aa7a23 */ /* 0x100fe40000010804 */
[--C-:B------:R-:W-:Y:S01]  /*11ee0*/  FFMA.FTZ R169, R103, c[0x0][0x2d0], -R4.reuse ;  /* 0x0000b40067a97a23 */ /* 0x100fe20000010804 */
[----:B------:R-:W-:Y:S01]  /*11ef0*/  FSEL R2, R2, RZ, P0 ;  /* 0x000000ff02027208 */ /* 0x000fe20000000000 */
[----:B------:R-:W-:Y:S01]  /*11f00*/  FFMA.FTZ R168, R102, c[0x0][0x2d0], -R4 ;  /* 0x0000b40066a87a23 */ /* 0x000fe20000010804 */
[----:B------:R-:W-:Y:S01]  /*11f10*/  FSETP.NEU.FTZ.AND P0, PT, R68, -INF , PT ;  /* 0xff8000004400780b */ /* 0x000fe20003f1d000 */
[----:B------:R-:W-:Y:S01]  /*11f20*/  FFMA.FTZ R167, R65, c[0x0][0x2d0], -R3 ;  /* 0x0000b40041a77a23 */ /* 0x000fe20000010803 */
[----:B------:R-:W-:Y:S01]  /*11f30*/  MUFU.EX2 R70, R70 ;  /* 0x0000004600467308 */ /* 0x000fe20000000800 */
[----:B-1----:R-:W-:-:S02]  /*11f40*/  FFMA.FTZ R5, R37, c[0x0][0x2d0], -R2 ;  /* 0x0000b40025057a23 */ /* 0x002fc40000010802 */
[----:B------:R-:W-:Y:S02]  /*11f50*/  FFMA.FTZ R172, R64, c[0x0][0x2d0], -R3 ;  /* 0x0000b40040ac7a23 */ /* 0x000fe40000010803 */
[----:B------:R-:W-:Y:S02]  /*11f60*/  FFMA.FTZ R65, R80, c[0x0][0x2d0], -R2 ;  /* 0x0000b40050417a23 */ /* 0x000fe40000010802 */
[----:B----4-:R-:W-:Y:S01]  /*11f70*/  FFMA.FTZ R0, R19, c[0x0][0x2d0], -R4 ;  /* 0x0000b40013007a23 */ /* 0x010fe20000010804 */
        /* <DEDUP_REMOVED lines=11> */
[----:B-1----:R-:W-:-:S02]  /*12030*/  FFMA.FTZ R5, R38, c[0x0][0x2d0], -R2 ;  /* 0x0000b40026057a23 */ /* 0x002fc40000010802 */
[----:B------:R-:W-:Y:S02]  /*12040*/  FFMA.FTZ R177, R90, c[0x0][0x2d0], -R2 ;  /* 0x0000b4005ab17a23 */ /* 0x000fe40000010802 */
[--C-:B------:R-:W-:Y:S02]  /*12050*/  FFMA.FTZ R71, R71, c[0x0][0x2d0], -R3.reuse ;  /* 0x0000b40047477a23 */ /* 0x100fe40000010803 */
[--C-:B------:R-:W-:Y:S01]  /*12060*/  FFMA.FTZ R84, R77, c[0x0][0x2d0], -R3.reuse ;  /* 0x0000b4004d547a23 */ /* 0x100fe20000010803 */
[----:B------:R-:W-:Y:S01]  /*12070*/  MUFU.EX2 R227, R5 ;  /* 0x0000000500e37308 */ /* 0x000fe20000000800 */
[----:B---3--:R-:W-:Y:S02]  /*12080*/  FFMA.FTZ R0, R22, c[0x0][0x2d0], -R4 ;  /* 0x0000b40016007a23 */ /* 0x008fe40000010804 */
[--C-:B------:R-:W-:Y:S02]  /*12090*/  FFMA.FTZ R79, R79, c[0x0][0x2d0], -R3.reuse ;  /* 0x0000b4004f4f7a23 */ /* 0x100fe40000010803 */
[----:B------:R-:W-:-:S02]  /*120a0*/  FFMA.FTZ R78, R78, c[0x0][0x2d0], -R3 ;  /* 0x0000b4004e4e7a23 */ /* 0x000fc40000010803 */
[--C-:B------:R-:W-:Y:S01]  /*120b0*/  FFMA.FTZ R92, R92, c[0x0][0x2d0], -R3.reuse ;  /* 0x0000b4005c5c7a23 */ /* 0x100fe20000010803 */
[----:B------:R1:W3:Y:S01]  /*120c0*/  MUFU.EX2 R171, R0 ;  /* 0x0000000000ab7308 */ /* 0x0002e20000000800 */
[--C-:B------:R-:W-:Y:S02]  /*120d0*/  FFMA.FTZ R144, R83, c[0x0][0x2d0], -R3.reuse ;  /* 0x0000b40053907a23 */ /* 0x100fe40000010803 */
[--C-:B------:R-:W-:Y:S02]  /*120e0*/  FFMA.FTZ R145, R81, c[0x0][0x2d0], -R3.reuse ;  /* 0x0000b40051917a23 */ /* 0x100fe40000010803 */
[--C-:B------:R-:W-:Y:S02]  /*120f0*/  FFMA.FTZ R150, R76, c[0x0][0x2d0], -R3.reuse ;  /* 0x0000b4004c967a23 */ /* 0x100fe40000010803 */
[--C-:B------:R-:W-:Y:S01]  /*12100*/  FFMA.FTZ R164, R75, c[0x0][0x2d0], -R3.reuse ;  /* 0x0000b4004ba47a23 */ /* 0x100fe20000010803 */
[----:B------:R-:W-:Y:S01]  /*12110*/  MUFU.EX2 R191, R78 ;  /* 0x0000004e00bf7308 */ /* 0x000fe20000000800 */
[----:B------:R-:W-:-:S02]  /*12120*/  FFMA.FTZ R163, R74, c[0x0][0x2d0], -R3 ;  /* 0x0000b4004aa37a23 */ /* 0x000fc40000010803 */
[----:B-1----:R-:W-:Y:S01]  /*12130*/  FFMA.FTZ R0, R25, c[0x0][0x2d0], -R4 ;  /* 0x0000b40019007a23 */ /* 0x002fe20000010804 */
[----:B---3--:R-:W-:-:S04]  /*12140*/  F2FP.BF16.PACK_AB R22, R171, R165 ;  /* 0x000000a5ab16723e */ /* 0x008fc800000010ff */
[----:B------:R-:W-:Y:S08]  /*12150*/  MUFU.EX2 R185, R147 ;  /* 0x0000009300b97308 */ /* 0x000ff00000000800 */
[----:B------:R1:W-:Y:S08]  /*12160*/  MUFU.EX2 R184, R0 ;  /* 0x0000000000b87308 */ /* 0x0003f00000000800 */
[----:B------:R-:W-:Y:S01]  /*12170*/  MUFU.EX2 R186, R146 ;  /* 0x0000009200ba7308 */ /* 0x000fe20000000800 */
[----:B-1----:R-:W-:-:S07]  /*12180*/  FFMA.FTZ R0, R26, c[0x0][0x2d0], -R4 ;  /* 0x0000b4001a007a23 */ /* 0x002fce0000010804 */
[----:B------:R1:W3:Y:S02]  /*12190*/  MUFU.EX2 R222, R0 ;  /* 0x0000000000de7308 */ /* 0x0002e40000000800 */
[----:B-1----:R-:W-:-:S06]  /*121a0*/  FFMA.FTZ R0, R36, c[0x0][0x2d0], -R4 ;  /* 0x0000b40024007a23 */ /* 0x002fcc0000010804 */
[----:B------:R1:W4:Y:S02]  /*121b0*/  MUFU.EX2 R226, R0 ;  /* 0x0000000000e27308 */ /* 0x0003240000000800 */
[----:B-1----:R-:W-:Y:S01]  /*121c0*/  FFMA.FTZ R0, R12, c[0x0][0x2d0], -R3 ;  /* 0x0000b4000c007a23 */ /* 0x002fe20000010803 */
[----:B---3--:R-:W-:Y:S02]  /*121d0*/  F2FP.BF16.PACK_AB R12, R222, R184 ;  /* 0x000000b8de0c723e */ /* 0x008fe400000010ff */
[----:B----4-:R-:W-:-:S03]  /*121e0*/  F2FP.BF16.PACK_AB R14, R226, R224 ;  /* 0x000000e0e20e723e */ /* 0x010fc600000010ff */
[----:B------:R1:W-:Y:S02]  /*121f0*/  MUFU.EX2 R157, R0 ;  /* 0x00000000009d7308 */ /* 0x0003e40000000800 */
[----:B-1----:R-:W-:-:S06]  /*12200*/  FFMA.FTZ R0, R13, c[0x0][0x2d0], -R3 ;  /* 0x0000b4000d007a23 */ /* 0x002fcc0000010803 */
[----:B------:R1:W3:Y:S02]  /*12210*/  MUFU.EX2 R151, R0 ;  /* 0x0000000000977308 */ /* 0x0002e40000000800 */
[----:B-1----:R-:W-:-:S06]  /*12220*/  FFMA.FTZ R0, R16, c[0x0][0x2d0], -R3 ;  /* 0x0000b40010007a23 */ /* 0x002fcc0000010803 */
[----:B------:R1:W-:Y:S02]  /*12230*/  MUFU.EX2 R159, R0 ;  /* 0x00000000009f7308 */ /* 0x0003e40000000800 */
[----:B-1----:R-:W-:-:S06]  /*12240*/  FFMA.FTZ R0, R18, c[0x0][0x2d0], -R3 ;  /* 0x0000b40012007a23 */ /* 0x002fcc0000010803 */
[----:B------:R1:W-:Y:S02]  /*12250*/  MUFU.EX2 R162, R0 ;  /* 0x0000000000a27308 */ /* 0x0003e40000000800 */
[----:B-1----:R-:W-:Y:S01]  /*12260*/  FFMA.FTZ R0, R21, c[0x0][0x2d0], -R3 ;  /* 0x0000b40015007a23 */ /* 0x002fe20000010803 */
[----:B---3--:R-:W-:-:S05]  /*12270*/  F2FP.BF16.PACK_AB R21, R151, R157 ;  /* 0x0000009d9715723e */ /* 0x008fca00000010ff */
[----:B------:R1:W-:Y:S02]  /*12280*/  MUFU.EX2 R183, R0 ;  /* 0x0000000000b77308 */ /* 0x0003e40000000800 */
[----:B-1----:R-:W-:-:S06]  /*12290*/  FFMA.FTZ R0, R24, c[0x0][0x2d0], -R3 ;  /* 0x0000b40018007a23 */ /* 0x002fcc0000010803 */
        /* <DEDUP_REMOVED lines=10> */
[----:B------:R-:W-:Y:S08]  /*12340*/  MUFU.EX2 R171, R152 ;  /* 0x0000009800ab7308 */ /* 0x000ff00000000800 */
[----:B------:R1:W-:Y:S02]  /*12350*/  MUFU.EX2 R114, R0 ;  /* 0x0000000000727308 */ /* 0x0003e40000000800 */
[----:B-1----:R-:W-:Y:S01]  /*12360*/  FFMA.FTZ R0, R20, c[0x0][0x2d0], -R2 ;  /* 0x0000b40014007a23 */ /* 0x002fe20000010802 */
[----:B------:R-:W-:-:S05]  /*12370*/  F2FP.BF16.PACK_AB R20, R160, R161 ;  /* 0x000000a1a014723e */ /* 0x000fca00000010ff */
[----:B------:R-:W-:Y:S08]  /*12380*/  MUFU.EX2 R161, R69 ;  /* 0x0000004500a17308 */ /* 0x000ff00000000800 */
[----:B------:R1:W3:Y:S08]  /*12390*/  MUFU.EX2 R113, R0 ;  /* 0x0000000000717308 */ /* 0x0002f00000000800 */
[----:B------:R-:W-:Y:S01]  /*123a0*/  MUFU.EX2 R160, R79 ;  /* 0x0000004f00a07308 */ /* 0x000fe20000000800 */
[----:B-1----:R-:W-:Y:S01]  /*123b0*/  FFMA.FTZ R0, R29, c[0x0][0x2d0], -R2 ;  /* 0x0000b4001d007a23 */ /* 0x002fe20000010802 */
[----:B---3--:R-:W-:-:S06]  /*123c0*/  F2FP.BF16.PACK_AB R16, R113, R114 ;  /* 0x000000727110723e */ /* 0x008fcc00000010ff */
[----:B------:R-:W-:Y:S08]  /*123d0*/  MUFU.EX2 R69, R164 ;  /* 0x000000a400457308 */ /* 0x000ff00000000800 */
[----:B------:R1:W-:Y:S02]  /*123e0*/  MUFU.EX2 R156, R0 ;  /* 0x00000000009c7308 */ /* 0x0003e40000000800 */
[----:B-1----:R-:W-:-:S06]  /*123f0*/  FFMA.FTZ R0, R32, c[0x0][0x2d0], -R2 ;  /* 0x0000b40020007a23 */ /* 0x002fcc0000010802 */
[----:B------:R1:W3:Y:S02]  /*12400*/  MUFU.EX2 R158, R0 ;  /* 0x00000000009e7308 */ /* 0x0002e40000000800 */
[----:B-1----:R-:W-:Y:S01]  /*12410*/  FFMA.FTZ R0, R33, c[0x0][0x2d0], -R2 ;  /* 0x0000b40021007a23 */ /* 0x002fe20000010802 */
[----:B---3--:R-:W-:-:S05]  /*12420*/  F2FP.BF16.PACK_AB R18, R158, R156 ;  /* 0x0000009c9e12723e */ /* 0x008fca00000010ff */
[----:B------:R1:W-:Y:S02]  /*12430*/  MUFU.EX2 R182, R0 ;  /* 0x0000000000b67308 */ /* 0x0003e40000000800 */
[----:B-1----:R-:W-:-:S06]  /*12440*/  FFMA.FTZ R0, R34, c[0x0][0x2d0], -R2 ;  /* 0x0000b40022007a23 */ /* 0x002fcc0000010802 */
[----:B------:R1:W-:Y:S02]  /*12450*/  MUFU.EX2 R217, R0 ;  /* 0x0000000000d97308 */ /* 0x0003e40000000800 */
[----:B-1----:R-:W-:-:S05]  /*12460*/  FMUL.FTZ R0, R68, c[0x0][0x2d0] ;  /* 0x0000b40044007a20 */ /* 0x002fca0000410000 */
[----:B------:R-:W-:-:S05]  /*12470*/  FSEL R0, R0, RZ, P0 ;  /* 0x000000ff00007208 */ /* 0x000fca0000000000 */
[--C-:B------:R-:W-:Y:S02]  /*12480*/  FFMA.FTZ R5, R9, c[0x0][0x2d0], -R0.reuse ;  /* 0x0000b40009057a23 */ /* 0x100fe40000010800 */
[--C-:B------:R-:W-:Y:S02]  /*12490*/  FFMA.FTZ R6, R31, c[0x0][0x2d0], -R0.reuse ;  /* 0x0000b4001f067a23 */ /* 0x100fe40000010800 */
[----:B------:R1:W-:Y:S01]  /*124a0*/  MUFU.EX2 R115, R5 ;  /* 0x0000000500737308 */ /* 0x0003e20000000800 */
[----:B------:R-:W3:Y:S01]  /*124b0*/  LDSM.16.MT88.4 R28, [R197+0x800] ;  /* 0x00080000c51c783b */ /* 0x000ee20000004200 */
[--C-:B------:R-:W-:Y:S02]  /*124c0*/  FFMA.FTZ R94, R72, c[0x0][0x2d0], -R0.reuse ;  /* 0x0000b400485e7a23 */ /* 0x100fe40000010800 */
[--C-:B------:R-:W-:Y:S02]  /*124d0*/  FFMA.FTZ R176, R61, c[0x0][0x2d0], -R0.reuse ;  /* 0x0000b4003db07a23 */ /* 0x100fe40000010800 */
[----:B------:R-:W-:-:S02]  /*124e0*/  FFMA.FTZ R175, R60, c[0x0][0x2d0], -R0 ;  /* 0x0000b4003caf7a23 */ /* 0x000fc40000010800 */
[----:B------:R-:W-:Y:S01]  /*124f0*/  MUFU.EX2 R213, R6 ;  /* 0x0000000600d57308 */ /* 0x000fe20000000800 */
[--C-:B------:R-:W-:Y:S02]  /*12500*/  FFMA.FTZ R174, R59, c[0x0][0x2d0], -R0.reuse ;  /* 0x0000b4003bae7a23 */ /* 0x100fe40000010800 */
[--C-:B------:R-:W-:Y:S02]  /*12510*/  FFMA.FTZ R173, R56, c[0x0][0x2d0], -R0.reuse ;  /* 0x0000b40038ad7a23 */ /* 0x100fe40000010800 */
[----:B-1----:R-:W-:-:S03]  /*12520*/  FFMA.FTZ R5, R10, c[0x0][0x2d0], -R0 ;  /* 0x0000b4000a057a23 */ /* 0x002fc60000010800 */
[----:B------:R-:W-:Y:S08]  /*12530*/  MUFU.EX2 R94, R94 ;  /* 0x0000005e005e7308 */ /* 0x000ff00000000800 */
[----:B------:R1:W4:Y:S02]  /*12540*/  MUFU.EX2 R112, R5 ;  /* 0x0000000500707308 */ /* 0x0003240000000800 */
[----:B-1----:R-:W-:Y:S01]  /*12550*/  FFMA.FTZ R5, R11, c[0x0][0x2d0], -R0 ;  /* 0x0000b4000b057a23 */ /* 0x002fe20000010800 */
[----:B----4-:R-:W-:Y:S01]  /*12560*/  F2FP.BF16.PACK_AB R17, R112, R115 ;  /* 0x000000737011723e */ /* 0x010fe200000010ff */
[----:B------:R-:W-:-:S04]  /*12570*/  FADD.FTZ R90, R115, R112 ;  /* 0x00000070735a7221 */ /* 0x000fc80000010000 */
[----:B------:R1:W-:Y:S02]  /*12580*/  MUFU.EX2 R181, R5 ;  /* 0x0000000500b57308 */ /* 0x0003e40000000800 */
[----:B-1----:R-:W-:Y:S01]  /*12590*/  FFMA.FTZ R5, R23, c[0x0][0x2d0], -R0 ;  /* 0x0000b40017057a23 */ /* 0x002fe20000010800 */
[----:B------:R-:W-:-:S05]  /*125a0*/  F2FP.BF16.PACK_AB R23, R162, R159 ;  /* 0x0000009fa217723e */ /* 0x000fca00000010ff */
[----:B------:R1:W4:Y:S02]  /*125b0*/  MUFU.EX2 R212, R5 ;  /* 0x0000000500d47308 */ /* 0x0003240000000800 */
[C---:B------:R-:W-:Y:S08]  /*125c0*/  HMMA.16816.F32.BF16 R8, R20.reuse, R48, RZ ;  /* 0x000000301408723c */ /* 0x040ff000000418ff */
[----:B-----5:R-:W-:Y:S01]  /*125d0*/  HMMA.16816.F32.BF16 R36, R20, R44, RZ ;  /* 0x0000002c1424723c */ /* 0x020fe200000418ff */
[----:B-1----:R-:W-:Y:S01]  /*125e0*/  FFMA.FTZ R5, R35, c[0x0][0x2d0], -R0 ;  /* 0x0000b40023057a23 */ /* 0x002fe20000010800 */
[----:B----4-:R-:W-:-:S03]  /*125f0*/  F2FP.BF16.PACK_AB R19, R212, R181 ;  /* 0x000000b5d413723e */ /* 0x010fc600000010ff */
[----:B------:R1:W4:Y:S04]  /*12600*/  MUFU.EX2 R214, R5 ;  /* 0x0000000500d67308 */ /* 0x0003280000000800 */
[----:B------:R-:W-:Y:S08]  /*12610*/  HMMA.16816.F32.BF16 R32, R16, R48, RZ ;  /* 0x000000301020723c */ /* 0x000ff000000418ff */
[----:B------:R-:W-:Y:S01]  /*12620*/  HMMA.16816.F32.BF16 R128, R12, R40, R8 ;  /* 0x000000280c80723c */ /* 0x000fe20000041808 */
[----:B-1----:R-:W-:-:S06]  /*12630*/  FFMA.FTZ R5, R52, c[0x0][0x2d0], -R0 ;  /* 0x0000b40034057a23 */ /* 0x002fcc0000010800 */
[----:B------:R-:W-:Y:S01]  /*12640*/  F2FP.BF16.PACK_AB R8, R217, R182 ;  /* 0x000000b6d908723e */ /* 0x000fe200000010ff */
[----:B------:R1:W-:Y:S01]  /*12650*/  MUFU.EX2 R218, R5 ;  /* 0x0000000500da7308 */ /* 0x0003e20000000800 */
[----:B------:R-:W-:Y:S01]  /*12660*/  F2FP.BF16.PACK_AB R10, R227, R219 ;  /* 0x000000dbe30a723e */ /* 0x000fe200000010ff */
[----:B------:R-:W-:Y:S01]  /*12670*/  HMMA.16816.F32.BF16 R24, R16, R44, RZ ;  /* 0x0000002c1018723c */ /* 0x000fe200000418ff */
[----:B----4-:R-:W-:-:S07]  /*12680*/  F2FP.BF16.PACK_AB R9, R214, R213 ;  /* 0x000000d5d609723e */ /* 0x010fce00000010ff */
[----:B---3--:R-:W-:Y:S01]  /*12690*/  HMMA.16816.F32.BF16 R140, R12, R28, R36 ;  /* 0x0000001c0c8c723c */ /* 0x008fe20000041824 */
[----:B------:R-:W-:Y:S01]  /*126a0*/  LDSM.16.MT88.4 R36, [R194+0x800] ;  /* 0x00080000c224783b */ /* 0x000fe20000004200 */
[----:B-1----:R-:W-:-:S04]  /*126b0*/  FFMA.FTZ R5, R53, c[0x0][0x2d0], -R0 ;  /* 0x0000b40035057a23 */ /* 0x002fc80000010800 */
        /* <DEDUP_REMOVED lines=8> */
[----:B------:R-:W-:Y:S01]  /*12740*/  MUFU.EX2 R188, R41 ;  /* 0x0000002900bc7308 */ /* 0x000fe20000000800 */
[----:B------:R-:W-:-:S02]  /*12750*/  FFMA.FTZ R151, R73, c[0x0][0x2d0], -R0 ;  /* 0x0000b40049977a23 */ /* 0x000fc40000010800 */
[--C-:B------:R-:W-:Y:S02]  /*12760*/  FFMA.FTZ R29, R57, c[0x0][0x2d0], -R0.reuse ;  /* 0x0000b400391d7a23 */ /* 0x100fe40000010800 */
[--C-:B------:R-:W-:Y:S02]  /*12770*/  FFMA.FTZ R28, R58, c[0x0][0x2d0], -R0.reuse ;  /* 0x0000b4003a1c7a23 */ /* 0x100fe40000010800 */
[--C-:B------:R-:W-:Y:S01]  /*12780*/  FFMA.FTZ R93, R63, c[0x0][0x2d0], -R0.reuse ;  /* 0x0000b4003f5d7a23 */ /* 0x100fe20000010800 */
[----:B------:R-:W-:Y:S01]  /*12790*/  MUFU.EX2 R190, R40 ;  /* 0x0000002800be7308 */ /* 0x000fe20000000800 */
[----:B------:R-:W-:Y:S02]  /*127a0*/  FFMA.FTZ R91, R62, c[0x0][0x2d0], -R0 ;  /* 0x0000b4003e5b7a23 */ /* 0x000fe40000010800 */
[----:B------:R-:W-:-:S04]  /*127b0*/  FADD.FTZ R2, R159, R2 ;  /* 0x000000029f027221 */ /* 0x000fc80000010000 */
[----:B------:R-:W-:Y:S01]  /*127c0*/  FADD.FTZ R76, R162, R2 ;  /* 0x00000002a24c7221 */ /* 0x000fe20000010000 */
[----:B------:R-:W-:Y:S01]  /*127d0*/  MUFU.EX2 R159, R84 ;  /* 0x00000054009f7308 */ /* 0x000fe20000000800 */
[----:B------:R-:W-:-:S04]  /*127e0*/  FADD.FTZ R2, R184, R77 ;  /* 0x0000004db8027221 */ /* 0x000fc80000010000 */
[----:B------:R-:W-:-:S03]  /*127f0*/  FADD.FTZ R2, R222, R2 ;  /* 0x00000002de027221 */ /* 0x000fc60000010000 */
[----:B------:R-:W3:Y:S01]  /*12800*/  MUFU.EX2 R162, R67 ;  /* 0x0000004300a27308 */ /* 0x000ee20000000800 */
        /* <DEDUP_REMOVED lines=8> */
[----:B---3--:R-:W-:-:S04]  /*12890*/  FADD.FTZ R2, R162, R2 ;  /* 0x00000002a2027221 */ /* 0x008fc80000010000 */
[----:B------:R-:W-:-:S03]  /*128a0*/  FADD.FTZ R2, R211, R2 ;  /* 0x00000002d3027221 */ /* 0x000fc60000010000 */
        /* <DEDUP_REMOVED lines=23> */
[----:B------:R-:W-:Y:S04]  /*12a20*/  MUFU.EX2 R183, R150 ;  /* 0x0000009600b77308 */ /* 0x000fe80000000800 */
[----:B---3--:R-:W-:Y:S01]  /*12a30*/  HMMA.16816.F32.BF16 R108, R8, R4, R52 ;  /* 0x00000004086c723c */ /* 0x008fe20000041834 */
[----:B-1----:R-:W-:-:S03]  /*12a40*/  FADD.FTZ R0, R25, R0 ;  /* 0x0000000019007221 */ /* 0x002fc60000010000 */
[----:B------:R-:W-:Y:S01]  /*12a50*/  MUFU.EX2 R71, R170 ;  /* 0x000000aa00477308 */ /* 0x000fe20000000800 */
[----:B------:R-:W-:-:S03]  /*12a60*/  FADD.FTZ R0, R159, R0 ;  /* 0x000000009f007221 */ /* 0x000fc60000010000 */
[----:B------:R-:W-:Y:S01]  /*12a70*/  HMMA.16816.F32.BF16 R52, R16, R50, RZ ;  /* 0x000000321034723c */ /* 0x000fe200000418ff */
[----:B------:R-:W-:-:S04]  /*12a80*/  FADD.FTZ R0, R160, R0 ;  /* 0x00000000a0007221 */ /* 0x000fc80000010000 */
[----:B------:R-:W-:-:S03]  /*12a90*/  FADD.FTZ R0, R191, R0 ;  /* 0x00000000bf007221 */ /* 0x000fc60000010000 */
        /* <DEDUP_REMOVED lines=17> */
[C---:B------:R-:W-:Y:S01]  /*12bb0*/  HMMA.16816.F32.BF16 R72, R8.reuse, R38, R52 ;  /* 0x000000260848723c */ /* 0x040fe20000041834 */
[----:B------:R-:W-:Y:S01]  /*12bc0*/  MUFU.EX2 R27, R167 ;  /* 0x000000a7001b7308 */ /* 0x000fe20000000800 */
[----:B---3--:R-:W-:Y:S11]  /*12bd0*/  F2FP.BF16.PACK_AB R5, R157, R26 ;  /* 0x0000001a9d05723e */ /* 0x008ff600000010ff */
        /* <DEDUP_REMOVED lines=15> */
[----:B------:R-:W-:Y:S01]  /*12cd0*/  MUFU.EX2 R181, R145 ;  /* 0x0000009100b57308 */ /* 0x000fe20000000800 */
[----:B------:R-:W-:Y:S02]  /*12ce0*/  IADD3 R214, R230, -0x2, RZ ;  /* 0xfffffffee6d67810 */ /* 0x000fe40007ffe0ff */
        /* <DEDUP_REMOVED lines=11> */
[----:B------:R-:W-:Y:S01]  /*12da0*/  MUFU.EX2 R25, R177 ;  /* 0x000000b100197308 */ /* 0x000fe20000000800 */
[----:B------:R-:W-:-:S04]  /*12db0*/  FADD.FTZ R3, R189, R3 ;  /* 0x00000003bd037221 */ /* 0x000fc80000010000 */
[----:B------:R-:W-:-:S03]  /*12dc0*/  FADD.FTZ R3, R84, R3 ;  /* 0x0000000354037221 */ /* 0x000fc60000010000 */
[----:B------:R-:W-:Y:S01]  /*12dd0*/  MUFU.EX2 R26, R173 ;  /* 0x000000ad001a7308 */ /* 0x000fe20000000800 */
[----:B------:R-:W-:-:S04]  /*12de0*/  FADD.FTZ R3, R94, R3 ;  /* 0x000000035e037221 */ /* 0x000fc80000010000 */
[----:B------:R-:W-:Y:S01]  /*12df0*/  FADD.FTZ R3, R93, R3 ;  /* 0x000000035d037221 */ /* 0x000fe20000010000 */
        /* <DEDUP_REMOVED lines=11> */
[C---:B-1----:R-:W-:Y:S01]  /*12eb0*/  HMMA.16816.F32.BF16 R60, R4.reuse, R12, R108 ;  /* 0x0000000c043c723c */ /* 0x042fe2000004186c */
[----:B------:R-:W1:Y:S07]  /*12ec0*/  MUFU.EX2 R109, R149 ;  /* 0x00000095006d7308 */ /* 0x000e6e0000000800 */
[----:B------:R-:W-:Y:S01]  /*12ed0*/  HMMA.16816.F32.BF16 R40, R4, R14, R80 ;  /* 0x0000000e0428723c */ /* 0x000fe20000041850 */
[----:B------:R-:W3:Y:S06]  /*12ee0*/  MUFU.EX2 R108, R92 ;  /* 0x0000005c006c7308 */ /* 0x000eec0000000800 */
[----:B------:R-:W-:Y:S01]  /*12ef0*/  FADD.FTZ R4, R217, R16 ;  /* 0x00000010d9047221 */ /* 0x000fe20000010000 */
[C---:B------:R-:W-:Y:S01]  /*12f00*/  HMMA.16816.F32.BF16 R36, R8.reuse, R12, R112 ;  /* 0x0000000c0824723c */ /* 0x040fe20000041870 */
[----:B------:R-:W4:Y:S01]  /*12f10*/  LDSM.16.MT88.4 R16, [R197+0x1800] ;  /* 0x00180000c510783b */ /* 0x000f220000004200 */
[----:B------:R-:W-:Y:S01]  /*12f20*/  MUFU.EX2 R92, R154 ;  /* 0x0000009a005c7308 */ /* 0x000fe20000000800 */
[----:B------:R-:W-:Y:S01]  /*12f30*/  FADD.FTZ R24, R219, R4 ;  /* 0x00000004db187221 */ /* 0x000fe20000010000 */
[----:B-1----:R-:W-:Y:S01]  /*12f40*/  F2FP.BF16.PACK_AB R4, R184, R109 ;  /* 0x0000006db804723e */ /* 0x002fe200000010ff */
[----:B------:R-:W-:Y:S01]  /*12f50*/  LDSM.16.MT88.4 R112, [R197+0x2000] ;  /* 0x00200000c570783b */ /* 0x000fe20000004200 */
[----:B------:R-:W-:Y:S01]  /*12f60*/  F2FP.BF16.PACK_AB R6, R186, R185 ;  /* 0x000000b9ba06723e */ /* 0x000fe200000010ff */
[----:B------:R-:W-:Y:S01]  /*12f70*/  FADD.FTZ R24, R227, R24 ;  /* 0x00000018e3187221 */ /* 0x000fe20000010000 */
[----:B------:R-:W-:Y:S01]  /*12f80*/  HMMA.16816.F32.BF16 R28, R8, R14, R20 ;  /* 0x0000000e081c723c */ /* 0x000fe20000041814 */
[----:B------:R-:W1:Y:S01]  /*12f90*/  LDSM.16.MT88.4 R20, [R193+0x1800] ;  /* 0x00180000c114783b */ /* 0x000e620000004200 */
[----:B---3--:R-:W-:Y:S01]  /*12fa0*/  F2FP.BF16.PACK_AB R5, R182, R108 ;  /* 0x0000006cb605723e */ /* 0x008fe200000010ff */
[----:B------:R-:W3:Y:S01]  /*12fb0*/  MUFU.EX2 R81, R166 ;  /* 0x000000a600517308 */ /* 0x000ee20000000800 */
[----:B------:R-:W-:Y:S01]  /*12fc0*/  F2FP.BF16.PACK_AB R7, R183, R181 ;  /* 0x000000b5b707723e */ /* 0x000fe200000010ff */
[----:B------:R-:W5:Y:S04]  /*12fd0*/  LDSM.16.MT88.4 R12, [R194+0x1800] ;  /* 0x00180000c20c783b */ /* 0x000f680000004200 */
[----:B------:R-:W2:Y:S02]  /*12fe0*/  LDSM.16.MT88.4 R8, [R196+0x1800] ;  /* 0x00180000c408783b */ /* 0x000ea40000004200 */
[----:B------:R-:W-:Y:S08]  /*12ff0*/  MUFU.EX2 R82, R169 ;  /* 0x000000a900527308 */ /* 0x000ff00000000800 */
[----:B------:R-:W4:Y:S01]  /*13000*/  MUFU.EX2 R83, R168 ;  /* 0x000000a800537308 */ /* 0x000f220000000800 */
[----:B---3--:R-:W-:-:S07]  /*13010*/  F2FP.BF16.PACK_AB R160, R71, R81 ;  /* 0x0000005147a0723e */ /* 0x008fce00000010ff */
[----:B------:R-:W3:Y:S01]  /*13020*/  MUFU.EX2 R80, R163 ;  /* 0x000000a300507308 */ /* 0x000ee20000000800 */
[----:B----4-:R-:W-:Y:S01]  /*13030*/  HMMA.16816.F32.BF16 R52, R4, R16, R52 ;  /* 0x000000100434723c */ /* 0x010fe20000041834 */
[----:B------:R-:W-:-:S07]  /*13040*/  F2FP.BF16.PACK_AB R162, R83, R82 ;  /* 0x0000005253a2723e */ /* 0x000fce00000010ff */
[----:B-1----:R-:W-:Y:S01]  /*13050*/  HMMA.16816.F32.BF16 R64, R4, R20, R64 ;  /* 0x000000140440723c */ /* 0x002fe20000041840 */
[----:B---3--:R-:W-:Y:S02]  /*13060*/  F2FP.BF16.PACK_AB R161, R80, R69 ;  /* 0x0000004550a1723e */ /* 0x008fe400000010ff */
[----:B------:R-:W-:-:S05]  /*13070*/  F2FP.BF16.PACK_AB R163, R70, R27 ;  /* 0x0000001b46a3723e */ /* 0x000fca00000010ff */
[C---:B------:R-:W-:Y:S08]  /*13080*/  HMMA.16816.F32.BF16 R56, R4.reuse, R22, R56 ;  /* 0x000000160438723c */ /* 0x040ff00000041838 */
[C---:B------:R-:W-:Y:S08]  /*13090*/  HMMA.16816.F32.BF16 R48, R4.reuse, R18, R48 ;  /* 0x000000120430723c */ /* 0x040ff00000041830 */
[C---:B-----5:R-:W-:Y:S08]  /*130a0*/  HMMA.16816.F32.BF16 R44, R4.reuse, R12, R44 ;  /* 0x0000000c042c723c */ /* 0x060ff0000004182c */
[C---:B------:R-:W-:Y:S08]  /*130b0*/  HMMA.16816.F32.BF16 R32, R4.reuse, R14, R32 ;  /* 0x0000000e0420723c */ /* 0x040ff00000041820 */
[C---:B--2---:R-:W-:Y:S08]  /*130c0*/  HMMA.16816.F32.BF16 R36, R4.reuse, R8, R36 ;  /* 0x000000080424723c */ /* 0x044ff00000041824 */
        /* <DEDUP_REMOVED lines=23> */
[----:B------:R-:W-:Y:S01]  /*13240*/  HMMA.16816.F32.BF16 R132, R160, R120, R64 ;  /* 0x00000078a084723c */ /* 0x000fe20000041840 */
[----:B------:R-:W-:Y:S01]  /*13250*/  FADD.FTZ R5, R109, R2 ;  /* 0x000000026d057221 */ /* 0x000fe20000010000 */
[----:B------:R-:W2:Y:S01]  /*13260*/  MUFU.EX2 R14, R175 ;  /* 0x000000af000e7308 */ /* 0x000ea20000000800 */
[----:B------:R-:W-:Y:S02]  /*13270*/  FADD.FTZ R4, R158, R4 ;  /* 0x000000049e047221 */ /* 0x000fe40000010000 */
[----:B------:R-:W-:-:S03]  /*13280*/  @P1 IMAD.HI.U32 R2, R231, c[0x0][0x2c8], RZ ;  /* 0x0000b200e7021a27 */ /* 0x000fc600078e00ff */
[C---:B------:R-:W-:Y:S01]  /*13290*/  HMMA.16816.F32.BF16 R136, R160.reuse, R122, R56 ;  /* 0x0000007aa088723c */ /* 0x040fe20000041838 */
[----:B------:R-:W-:Y:S01]  /*132a0*/  FADD.FTZ R4, R188, R4 ;  /* 0x00000004bc047221 */ /* 0x000fe20000010000 */
[----:B------:R-:W5:Y:S01]  /*132b0*/  MUFU.EX2 R24, R174 ;  /* 0x000000ae00187308 */ /* 0x000f620000000800 */
[----:B------:R-:W-:Y:S01]  /*132c0*/  FADD.FTZ R6, R108, R0 ;  /* 0x000000006c067221 */ /* 0x000fe20000010000 */
[----:B------:R-:W-:Y:S01]  /*132d0*/  MOV R0, R231 ;  /* 0x000000e700007202 */ /* 0x000fe20000000f00 */
[----:B------:R-:W-:Y:S01]  /*132e0*/  FADD.FTZ R4, R190, R4 ;  /* 0x00000004be047221 */ /* 0x000fe20000010000 */
[----:B------:R-:W-:Y:S01]  /*132f0*/  @P1 SHF.R.U32.HI R0, RZ, c[0x0][0x2cc], R2 ;  /* 0x0000b300ff001a19 */ /* 0x000fe20000011602 */
[----:B------:R-:W-:Y:S01]  /*13300*/  FADD.FTZ R5, R184, R5 ;  /* 0x00000005b8057221 */ /* 0x000fe20000010000 */
[----:B----4-:R-:W-:Y:S01]  /*13310*/  F2FP.BF16.PACK_AB R96, R13, R7 ;  /* 0x000000070d60723e */ /* 0x010fe200000010ff */
[----:B------:R-:W-:Y:S01]  /*13320*/  FADD.FTZ R6, R182, R6 ;  /* 0x00000006b6067221 */ /* 0x000fe20000010000 */
[----:B------:R-:W-:Y:S01]  /*13330*/  IADD3 R2, R229, R0, RZ ;  /* 0x00000000e5027210 */ /* 0x000fe20007ffe0ff */
[----:B------:R-:W-:Y:S01]  /*13340*/  FADD.FTZ R0, R90, R4 ;  /* 0x000000045a007221 */ /* 0x000fe20000010000 */
[----:B--2---:R-:W-:Y:S01]  /*13350*/  F2FP.BF16.PACK_AB R97, R14, R12 ;  /* 0x0000000c0e61723e */ /* 0x004fe200000010ff */
[----:B------:R-:W-:Y:S01]  /*13360*/  FADD.FTZ R5, R185, R5 ;  /* 0x00000005b9057221 */ /* 0x000fe20000010000 */
[----:B-1----:R-:W-:Y:S01]  /*13370*/  HMMA.16816.F32.BF16 R148, R160, R104, R44 ;  /* 0x00000068a094723c */ /* 0x002fe2000004182c */
[----:B------:R-:W-:-:S02]  /*13380*/  FADD.FTZ R0, R92, R0 ;  /* 0x000000005c007221 */ /* 0x000fc40000010000 */
[----:B------:R-:W-:Y:S01]  /*13390*/  FADD.FTZ R6, R181, R6 ;  /* 0x00000006b5067221 */ /* 0x000fe20000010000 */
[----:B-----5:R-:W-:Y:S01]  /*133a0*/  F2FP.BF16.PACK_AB R99, R26, R24 ;  /* 0x000000181a63723e */ /* 0x020fe200000010ff */
        /* <DEDUP_REMOVED lines=16> */
[----:B------:R-:W-:Y:S01]  /*134b0*/  MOV R16, c[0x0][0x32c] ;  /* 0x0000cb0000107a02 */ /* 0x000fe20000000f00 */
[----:B------:R-:W-:Y:S01]  /*134c0*/  HMMA.16816.F32.BF16 R128, R96, R120, R128 ;  /* 0x000000786080723c */ /* 0x000fe20000041880 */
[----:B------:R-:W-:Y:S02]  /*134d0*/  FADD.FTZ R0, R82, R5 ;  /* 0x0000000552007221 */ /* 0x000fe40000010000 */
[----:B------:R-:W-:Y:S01]  /*134e0*/  ISETP.GE.AND P0, PT, R16, 0x1, PT ;  /* 0x000000011000780c */ /* 0x000fe20003f06270 */
[----:B------:R-:W-:Y:S02]  /*134f0*/  FADD.FTZ R3, R24, R3 ;  /* 0x0000000318037221 */ /* 0x000fe40000010000 */
[----:B------:R-:W-:-:S02]  /*13500*/  FADD.FTZ R5, R27, R6 ;  /* 0x000000061b057221 */ /* 0x000fc40000010000 */
[----:B------:R-:W-:Y:S01]  /*13510*/  HMMA.16816.F32.BF16 R108, R96, R104, R76 ;  /* 0x00000068606c723c */ /* 0x000fe2000004184c */
[----:B------:R-:W-:Y:S02]  /*13520*/  FADD.FTZ R4, R15, R4 ;  /* 0x000000040f047221 */ /* 0x000fe40000010000 */
[----:B------:R-:W-:Y:S01]  /*13530*/  FADD.FTZ R247, R26, R3 ;  /* 0x000000031af77221 */ /* 0x000fe20000010000 */
[----:B------:R-:W-:Y:S01]  /*13540*/  IADD3 R3, R2, c[0x0][0x328], RZ ;  /* 0x0000ca0002037a10 */ /* 0x000fe20007ffe0ff */
[----:B------:R-:W-:Y:S02]  /*13550*/  FADD.FTZ R229, R83, R0 ;  /* 0x0000000053e57221 */ /* 0x000fe40000010000 */
[----:B------:R-:W-:Y:S01]  /*13560*/  FADD.FTZ R227, R70, R5 ;  /* 0x0000000546e37221 */ /* 0x000fe20000010000 */
[----:B---3--:R-:W-:Y:S01]  /*13570*/  HMMA.16816.F32.BF16 R156, R160, R8, R36 ;  /* 0x00000008a09c723c */ /* 0x008fe20000041824 */
[----:B------:R-:W-:-:S07]  /*13580*/  FADD.FTZ R246, R25, R4 ;  /* 0x0000000419f67221 */ /* 0x000fce0000010000 */
        /* <DEDUP_REMOVED lines=17> */
.L_x_2969:
[----:B------:R-:W-:-:S04]  /*136a0*/  MOV R2, 0x1 ;  /* 0x0000000100027802 */ /* 0x000fc80000000f00 */
[----:B------:R-:W-:-:S13]  /*136b0*/  ISETP.NE.AND P0, PT, R2, c[0x0][0x32c], PT ;  /* 0x0000cb0002007a0c */ /* 0x000fda0003f05270 */
[----:B------:R-:W-:-:S05]  /*136c0*/  @P0 IMAD.HI.U32 R2, R0, c[0x0][0x330], RZ ;  /* 0x0000cc0000020a27 */ /* 0x000fca00078e00ff */
[----:B------:R-:W-:Y:S02]  /*136d0*/  @P0 SHF.R.U32.HI R0, RZ, c[0x0][0x334], R2 ;  /* 0x0000cd00ff000a19 */ /* 0x000fe40000011602 */
.L_x_2970:
[----:B------:R-:W-:Y:S05]  /*136e0*/  BSYNC B0 ;  /* 0x0000000000007941 */ /* 0x000fea0003800000 */
.L_x_2968:
[----:B------:R-:W-:-:S05]  /*136f0*/  MOV R2, c[0x0][0x32c] ;  /* 0x0000cb0000027a02 */ /* 0x000fca0000000f00 */
[----:B------:R-:W-:-:S05]  /*13700*/  IMAD R0, R0, R2, c[0x0][0x32c] ;  /* 0x0000cb0000007624 */ /* 0x000fca00078e0202 */
[----:B------:R-:W-:-:S04]  /*13710*/  IMNMX R3, R3, R0, PT ;  /* 0x0000000003037217 */ /* 0x000fc80003800200 */
.L_x_2967:
        /* <DEDUP_REMOVED lines=11> */
.L_x_3002:
        /* <DEDUP_REMOVED lines=24> */
[----:B------:R-:W2:Y:S04]  /*13950*/  LDL.64 R6, [R1+0x20] ;  /* 0x0000200001067983 */ /* 0x000ea80000100a00 */
[----:B------:R-:W-:Y:S02]  /*13960*/  IMAD R0, R0, c[0x0][0x208], RZ ;  /* 0x0000820000007a24 */ /* 0x000fe400078e02ff */
[----:B------:R-:W3:Y:S02]  /*13970*/  LDL R5, [R1+0x28] ;  /* 0x0000280001057983 */ /* 0x000ee40000100800 */
[----:B------:R-:W-:Y:S04]  /*13980*/  IMAD R0, R216, c[0x0][0x20c], R0 ;  /* 0x00008300d8007a24 */ /* 0x000fe800078e0200 */
[----:B------:R-:W-:Y:S01]  /*13990*/  IMAD.IADD R3, R3, 0x1, R0 ;  /* 0x0000000103037824 */ /* 0x000fe200078e0200 */
[----:B------:R-:W-:Y:S03]  /*139a0*/  SHF.R.S32.HI R0, RZ, 0x1f, R215 ;  /* 0x0000001fff007819 */ /* 0x000fe600000114d7 */
[C---:B------:R-:W-:Y:S04]  /*139b0*/  IMAD.WIDE.U32 R2, R215.reuse, c[0x0][0x218], R2 ;  /* 0x00008600d7027a25 */ /* 0x040fe800078e0002 */
        /* <DEDUP_REMOVED lines=10> */
.L_x_3142:
[----:B------:R-:W-:-:S05]  /*13a60*/  BRA.DIV ~URZ, `(.L_x_2975) ;  /* 0x00013d627f007947 */ /* 0x000fca000b800000 */
[----:B------:R-:W3:Y:S01]  /*13a70*/  SHFL.IDX PT, R2, R0, RZ, 0x181f ;  /* 0x00181fff00027589 */ /* 0x000ee200000e0000 */
[----:B------:R-:W-:Y:S03]  /*13a80*/  LOP3.LUT P2, RZ, R208, 0x100, RZ, 0xc0, !PT ;  /* 0x00000100d0ff7812 */ /* 0x000fe6000784c0ff */
        /* <DEDUP_REMOVED lines=20> */
.L_x_3143:
[----:B-1----:R-:W-:Y:S02]  /*13bd0*/  LOP3.LUT P1, RZ, R208, 0x100, RZ, 0xc0, !PT ;  /* 0x00000100d0ff7812 */ /* 0x002fe4000782c0ff */
[----:B----4-:R-:W-:Y:S05]  /*13be0*/  IADD3 R2, P0, R0, R5, RZ ;  /* 0x0000000500027210 */ /* 0x010fea0007f1e0ff */
[----:B------:R-:W-:Y:S06]  /*13bf0*/  IMAD.X R3, R4, 0x1, R6, P0 ;  /* 0x0000000104037824 */ /* 0x000fec00000e0606 */
[----:B------:R-:W-:Y:S01]  /*13c00*/  @!PT LDS RZ, [RZ] ;  /* 0x00000000fffff984 */ /* 0x000fe20000000800 */
[----:B------:R-:W-:Y:S01]  /*13c10*/  @!PT LDS RZ, [RZ] ;  /* 0x00000000fffff984 */ /* 0x000fe20000000800 */
[----:B------:R-:W-:Y:S01]  /*13c20*/  @!PT LDS RZ, [RZ] ;  /* 0x00000000fffff984 */ /* 0x000fe20000000800 */
[----:B------:R1:W-:Y:S02]  /*13c30*/  LDGSTS.E.BYPASS.LTC128B.128 [R210+0x2100], [R2.64], !P1 ;  /* 0x0210000002d27fae */ /* 0x0003e4000c901d48 */
.L_x_2973:
[----:B-1-34-:R-:W-:Y:S05]  /*13c40*/  BSYNC B0 ;  /* 0x0000000000007941 */ /* 0x01afea0003800000 */
.L_x_2972:
        /* <DEDUP_REMOVED lines=142> */
.L_x_3144:
[----:B------:R-:W-:-:S05]  /*14530*/  BRA.DIV ~URZ, `(.L_x_2979) ;  /* 0x000137f27f007947 */ /* 0x000fca000b800000 */
[----:B------:R-:W3:Y:S01]  /*14540*/  SHFL.IDX PT, R2, R0, RZ, 0x181f ;  /* 0x00181fff00027589 */ /* 0x000ee200000e0000 */
[----:B------:R-:W-:Y:S02]  /*14550*/  LOP3.LUT P1, RZ, R208, 0x100, RZ, 0xc0, !PT ;  /* 0x00000100d0ff7812 */ /* 0x000fe4000782c0ff */
[-C--:B---3--:R-:W-:Y:S05]  /*14560*/  IADD3 R2, P0, R2, R85.reuse, RZ ;  /* 0x0000005502027210 */ /* 0x088fea0007f1e0ff */
[--C-:B--2---:R-:W-:Y:S06]  /*14570*/  IMAD.X R3, R87, 0x1, R86.reuse, P0 ;  /* 0x0000000157037824 */ /* 0x104fec00000e0656 */
        /* <DEDUP_REMOVED lines=20> */
.L_x_3145:
[----:B----4-:R-:W-:Y:S02]  /*146c0*/  LOP3.LUT P1, RZ, R208, 0x100, RZ, 0xc0, !PT ;  /* 0x00000100d0ff7812 */ /* 0x010fe4000782c0ff */
[----:B--2---:R-:W-:Y:S05]  /*146d0*/  IADD3 R2, P0, R0, R85, RZ ;  /* 0x0000005500027210 */ /* 0x004fea0007f1e0ff */
[----:B-1----:R-:W-:Y:S06]  /*146e0*/  IMAD.X R3, R84, 0x1, R86, P0 ;  /* 0x0000000154037824 */ /* 0x002fec00000e0656 */
[----:B------:R-:W-:Y:S01]  /*146f0*/  @!PT LDS RZ, [RZ] ;  /* 0x00000000fffff984 */ /* 0x000fe20000000800 */
[----:B------:R-:W-:Y:S01]  /*14700*/  @!PT LDS RZ, [RZ] ;  /* 0x00000000fffff984 */ /* 0x000fe20000000800 */
[----:B------:R-:W-:Y:S01]  /*14710*/  @!PT LDS RZ, [RZ] ;  /* 0x00000000fffff984 */ /* 0x000fe20000000800 */
[----:B------:R1:W-:Y:S02]  /*14720*/  LDGSTS.E.BYPASS.LTC128B.128 [R210+0x4900], [R2.64], !P1 ;  /* 0x0490000002d27fae */ /* 0x0003e4000c901d48 */
.L_x_2977:
[----:B------:R-:W-:Y:S05]  /*14730*/  BSYNC B0 ;  /* 0x0000000000007941 */ /* 0x000fea0003800000 */
.L_x_2976:
[----:B------:R-:W2:Y:S01]  /*14740*/  LDL R84, [R1+0x44] ;  /* 0x0000440001547983 */ /* 0x000ea20000100800 */
[----:B------:R-:W-:Y:S01]  /*14750*/  IMAD.MOV.U32 R85, RZ, RZ, c[0x0][0x2c4] ;  /* 0x0000b100ff557624 */ /* 0x000fe200078e00ff */
[----:B------:R-:W-:Y:S02]  /*14760*/  LOP3.LUT R166, RZ, c[0x0][0x324], RZ, 0x33, !PT ;  /* 0x0000c900ffa67a12 */ /* 0x000fe400078e33ff */
[----:B------:R-:W2:Y:S02]  /*14770*/  LDL R0, [R1+0x4c] ;  /* 0x00004c0001007983 */ /* 0x000ea40000100800 */
[----:B------:R-:W-:Y:S02]  /*14780*/  ISETP.NE.AND P0, PT, R85, 0x1, PT ;  /* 0x000000015500780c */ /* 0x000fe40003f05270 */
[----:B-1----:R-:W3:Y:S04]  /*14790*/  LDL R2, [R1+0x4] ;  /* 0x0000040001027983 */ /* 0x002ee80000100800 */
[----:B------:R-:W4:Y:S04]  /*147a0*/  LDL R3, [R1] ;  /* 0x0000000001037983 */ /* 0x000f280000100800 */
[----:B------:R-:W0:Y:S01]  /*147b0*/  LDGDEPBAR ;  /* 0x00000000000079af */ /* 0x000e220000000000 */
[----:B--2---:R-:W-:Y:S04]  /*147c0*/  IMAD.IADD R164, R0, 0x1, R84 ;  /* 0x0000000100a47824 */ /* 0x004fe800078e0254 */
[----:B------:R-:W-:Y:S05]  /*147d0*/  @P0 IMAD.HI.U32 R0, R164, c[0x0][0x2c8], RZ ;  /* 0x0000b200a4000a27 */ /* 0x000fea00078e00ff */
[----:B------:R-:W-:Y:S01]  /*147e0*/  @P0 SHF.R.U32.HI R164, RZ, c[0x0][0x2cc], R0 ;  /* 0x0000b300ffa40a19 */ /* 0x000fe20000011600 */
[----:B------:R-:W-:Y:S05]  /*147f0*/  IMAD R0, R214, -0x50, RZ ;  /* 0xffffffb0d6007824 */ /* 0x000fea00078e02ff */
[----:B---3--:R-:W-:Y:S04]  /*14800*/  IADD3 R2, -R2, 0x1, R0 ;  /* 0x0000000102027810 */ /* 0x008fe80007ffe100 */
[----:B----4-:R-:W-:Y:S04]  /*14810*/  IADD3 R84, -R252, R2, R3 ;  /* 0x00000002fc547210 */ /* 0x010fe80007ffe103 */
[----:B------:R-:W-:Y:S01]  /*14820*/  IADD3 R165, R84, c[0x0][0x328], RZ ;  /* 0x0000ca0054a57a10 */ /* 0x000fe20007ffe0ff */
[----:B------:R-:W-:-:S05]  /*14830*/  BRA.DIV ~URZ, `(.L_x_2980) ;  /* 0x000139e27f007947 */ /* 0x000fca000b800000 */
[----:B------:R1:W2:Y:S02]  /*14840*/  SHFL.IDX PT, R2, R164, RZ, 0x1c1f ;  /* 0x001c1fffa4027589 */ /* 0x0002a400000e0000 */
.L_x_3146:
[-C--:B--2---:R-:W-:Y:S01]  /*14850*/  IADD3 R87, R165, R2.reuse, RZ ;  /* 0x00000002a5577210 */ /* 0x084fe20007ffe0ff */
[----:B------:R-:W-:Y:S02]  /*14860*/  IMAD.MOV.U32 R3, RZ, RZ, c[0x0][0x32c] ;  /* 0x0000cb00ff037624 */ /* 0x000fe400078e00ff */
[----:B------:R-:W-:Y:S03]  /*14870*/  IMAD.IADD R166, R166, 0x1, R84 ;  /* 0x00000001a6a67824 */ /* 0x000fe600078e0254 */
[----:B------:R-:W-:Y:S02]  /*14880*/  ISETP.GE.AND P0, PT, R3, 0x1, PT ;  /* 0x000000010300780c */ /* 0x000fe40003f06270 */
[----:B------:R-:W-:Y:S11]  /*14890*/  IADD3 R85, R166, R2, RZ ;  /* 0x00000002a6557210 */ /* 0x000ff60007ffe0ff */
[----:B------:R-:W-:-:S05]  /*148a0*/  @!P0 BRA `(.L_x_2981) ;  /* 0x000001a000008947 */ /* 0x000fca0003800000 */
[----:B------:R-:W2:Y:S01]  /*148b0*/  LDL R3, [R1] ;  /* 0x0000000001037983 */ /* 0x000ea20000100800 */
[----:B------:R-:W-:Y:S01]  /*148c0*/  BSSY B0, `(.L_x_2982) ;  /* 0x0000012000007945 */ /* 0x000fe20003800000 */
[----:B--2---:R-:W-:Y:S04]  /*148d0*/  IADD3 R2, -R252, R3, R2 ;  /* 0x00000003fc027210 */ /* 0x004fe80007ffe102 */
        /* <DEDUP_REMOVED lines=11> */
.L_x_2983:
[----:B------:R-:W-:Y:S04]  /*14990*/  MOV R3, c[0x0][0x32c] ;  /* 0x0000cb0000037a02 */ /* 0x000fe80000000f00 */
[----:B------:R-:W-:Y:S11]  /*149a0*/  ISETP.NE.AND P0, PT, R3, 0x1, PT ;  /* 0x000000010300780c */ /* 0x000ff60003f05270 */
[----:B------:R-:W-:Y:S02]  /*149b0*/  @!UPT UIADD3 URZ, URZ, URZ, URZ ;  /* 0x0000003f3f3ff290 */ /* 0x000fe4000fffe03f */
[----:B------:R-:W-:Y:S05]  /*149c0*/  @P0 IMAD.HI.U32 R3, R2, c[0x0][0x330], RZ ;  /* 0x0000cc0002030a27 */ /* 0x000fea00078e00ff */
[----:B------:R-:W-:Y:S02]  /*149d0*/  @P0 SHF.R.U32.HI R2, RZ, c[0x0][0x334], R3 ;  /* 0x0000cd00ff020a19 */ /* 0x000fe40000011603 */
.L_x_2984:
[----:B------:R-:W-:Y:S05]  /*149e0*/  BSYNC B0 ;  /* 0x0000000000007941 */ /* 0x000fea0003800000 */
.L_x_2982:
[----:B------:R-:W2:Y:S02]  /*149f0*/  LDL R3, [R1+0x4] ;  /* 0x0000040001037983 */ /* 0x000ea40000100800 */
[----:B--2---:R-:W-:Y:S04]  /*14a00*/  IMAD.IADD R3, R0, 0x1, -R3 ;  /* 0x0000000100037824 */ /* 0x004fe800078e0a03 */
[----:B------:R-:W-:Y:S05]  /*14a10*/  IMAD R2, R2, c[0x0][0x32c], R3 ;  /* 0x0000cb0002027a24 */ /* 0x000fea00078e0203 */
[----:B------:R-:W-:Y:S02]  /*14a20*/  IMNMX R85, R85, R2, !PT ;  /* 0x0000000255557217 */ /* 0x000fe40007800200 */
[----:B------:R-:W-:Y:S04]  /*14a30*/  IADD3 R2, R2, c[0x0][0x32c], RZ ;  /* 0x0000cb0002027a10 */ /* 0x000fe80007ffe0ff */
[----:B------:R-:W-:Y:S02]  /*14a40*/  IMNMX R87, R87, R2, PT ;  /* 0x0000000257577217 */ /* 0x000fe40003800200 */
.L_x_2981:
[----:B------:R-:W-:-:S05]  /*14a50*/  BRA.DIV ~URZ, `(.L_x_2985) ;  /* 0x000138327f007947 */ /* 0x000fca000b800000 */
[----:B------:R2:W3:Y:S02]  /*14a60*/  SHFL.IDX PT, R2, R164, 0x1, 0x1c1f ;  /* 0x003c1f00a4027f89 */ /* 0x0004e400000e0000 */
.L_x_3147:
[----:B---3--:R-:W-:Y:S01]  /*14a70*/  IADD3 R86, R165, R2, RZ ;  /* 0x00000002a5567210 */ /* 0x008fe20007ffe0ff */
[----:B------:R-:W-:Y:S02]  /*14a80*/  IMAD.MOV.U32 R3, RZ, RZ, c[0x0][0x32c] ;  /* 0x0000cb00ff037624 */ /* 0x000fe400078e00ff */
[----:B------:R-:W-:Y:S03]  /*14a90*/  IMAD.IADD R84, R166, 0x1, R2 ;  /* 0x00000001a6547824 */ /* 0x000fe600078e0202 */
[----:B------:R-:W-:Y:S11]  /*14aa0*/  ISETP.GE.AND P0, PT, R3, 0x1, PT ;  /* 0x000000010300780c */ /* 0x000ff60003f06270 */
[----:B------:R-:W-:Y:S02]  /*14ab0*/  @!UPT UIADD3 URZ, URZ, URZ, URZ ;  /* 0x0000003f3f3ff290 */ /* 0x000fe4000fffe03f */
[----:B------:R-:W-:-:S05]  /*14ac0*/  @!P0 BRA `(.L_x_2986) ;  /* 0x000001a000008947 */ /* 0x000fca0003800000 */
[----:B------:R-:W3:Y:S01]  /*14ad0*/  LDL R3, [R1] ;  /* 0x0000000001037983 */ /* 0x000ee20000100800 */
[----:B------:R-:W-:Y:S01]  /*14ae0*/  BSSY B0, `(.L_x_2987) ;  /* 0x0000012000007945 */ /* 0x000fe20003800000 */
[----:B---3--:R-:W-:Y:S04]  /*14af0*/  IADD3 R2, -R252, R3, R2 ;  /* 0x00000003fc027210 */ /* 0x008fe80007ffe102 */
        /* <DEDUP_REMOVED lines=11> */
.L_x_2988:
[----:B------:R-:W-:Y:S04]  /*14bb0*/  MOV R3, c[0x0][0x32c] ;  /* 0x0000cb0000037a02 */ /* 0x000fe80000000f00 */
[----:B------:R-:W-:Y:S11]  /*14bc0*/  ISETP.NE.AND P0, PT, R3, 0x1, PT ;  /* 0x000000010300780c */ /* 0x000ff60003f05270 */
[----:B------:R-:W-:Y:S02]  /*14bd0*/  @!UPT UIADD3 URZ, URZ, URZ, URZ ;  /* 0x0000003f3f3ff290 */ /* 0x000fe4000fffe03f */
[----:B------:R-:W-:Y:S05]  /*14be0*/  @P0 IMAD.HI.U32 R3, R2, c[0x0][0x330], RZ ;  /* 0x0000cc0002030a27 */ /* 0x000fea00078e00ff */
[----:B------:R-:W-:Y:S02]  /*14bf0*/  @P0 SHF.R.U32.HI R2, RZ, c[0x0][0x334], R3 ;  /* 0x0000cd00ff020a19 */ /* 0x000fe40000011603 */
.L_x_2989:
[----:B------:R-:W-:Y:S05]  /*14c00*/  BSYNC B0 ;  /* 0x0000000000007941 */ /* 0x000fea0003800000 */
.L_x_2987:
[----:B------:R-:W3:Y:S02]  /*14c10*/  LDL R3, [R1+0x4] ;  /* 0x0000040001037983 */ /* 0x000ee40000100800 */
[----:B---3--:R-:W-:Y:S04]  /*14c20*/  IMAD.IADD R3, R0, 0x1, -R3 ;  /* 0x0000000100037824 */ /* 0x008fe800078e0a03 */
[----:B------:R-:W-:Y:S05]  /*14c30*/  IMAD R2, R2, c[0x0][0x32c], R3 ;  /* 0x0000cb0002027a24 */ /* 0x000fea00078e0203 */
[----:B------:R-:W-:Y:S02]  /*14c40*/  IMNMX R84, R84, R2, !PT ;  /* 0x0000000254547217 */ /* 0x000fe40007800200 */
[----:B------:R-:W-:Y:S04]  /*14c50*/  IADD3 R2, R2, c[0x0][0x32c], RZ ;  /* 0x0000cb0002027a10 */ /* 0x000fe80007ffe0ff */
[----:B------:R-:W-:Y:S02]  /*14c60*/  IMNMX R86, R86, R2, PT ;  /* 0x0000000256567217 */ /* 0x000fe40003800200 */
.L_x_2986:
[----:B------:R-:W-:-:S05]  /*14c70*/  BRA.DIV ~URZ, `(.L_x_2990) ;  /* 0x000136827f007947 */ /* 0x000fca000b800000 */
[----:B------:R3:W4:Y:S02]  /*14c80*/  SHFL.IDX PT, R94, R164, 0x2, 0x1c1f ;  /* 0x005c1f00a45e7f89 */ /* 0x00072400000e0000 */
.L_x_3148:
[----:B----4-:R-:W-:Y:S01]  /*14c90*/  IADD3 R3, R165, R94, RZ ;  /* 0x0000005ea5037210 */ /* 0x010fe20007ffe0ff */
[----:B------:R-:W-:Y:S05]  /*14ca0*/  IMAD.MOV.U32 R2, RZ, RZ, c[0x0][0x32c] ;  /* 0x0000cb00ff027624 */ /* 0x000fea00078e00ff */
[----:B------:R-:W-:Y:S01]  /*14cb0*/  ISETP.GE.AND P0, PT, R2, 0x1, PT ;  /* 0x000000010200780c */ /* 0x000fe20003f06270 */
[----:B------:R-:W-:Y:S11]  /*14cc0*/  IMAD.IADD R2, R166, 0x1, R94 ;  /* 0x00000001a6027824 */ /* 0x000ff600078e025e */
[----:B------:R-:W-:Y:S01]  /*14cd0*/  @!UPT UIADD3 URZ, URZ, URZ, URZ ;  /* 0x0000003f3f3ff290 */ /* 0x000fe2000fffe03f */
[----:B------:R-:W-:-:S05]  /*14ce0*/  @!P0 BRA `(.L_x_2991) ;  /* 0x000001a000008947 */ /* 0x000fca0003800000 */
[----:B------:R-:W4:Y:S01]  /*14cf0*/  LDL R167, [R1] ;  /* 0x0000000001a77983 */ /* 0x000f220000100800 */
[----:B------:R-:W-:Y:S01]  /*14d00*/  BSSY B0, `(.L_x_2992) ;  /* 0x0000012000007945 */ /* 0x000fe20003800000 */
[----:B----4-:R-:W-:Y:S04]  /*14d10*/  IADD3 R94, -R252, R167, R94 ;  /* 0x000000a7fc5e7210 */ /* 0x010fe80007ffe15e */
        /* <DEDUP_REMOVED lines=11> */
.L_x_2993:
[----:B------:R-:W-:Y:S04]  /*14dd0*/  MOV R167, c[0x0][0x32c] ;  /* 0x0000cb0000a77a02 */ /* 0x000fe80000000f00 */
[----:B------:R-:W-:Y:S11]  /*14de0*/  ISETP.NE.AND P0, PT, R167, 0x1, PT ;  /* 0x00000001a700780c */ /* 0x000ff60003f05270 */
[----:B------:R-:W-:Y:S02]  /*14df0*/  @!UPT UIADD3 URZ, URZ, URZ, URZ ;  /* 0x0000003f3f3ff290 */ /* 0x000fe4000fffe03f */
[----:B------:R-:W-:Y:S05]  /*14e00*/  @P0 IMAD.HI.U32 R167, R94, c[0x0][0x330], RZ ;  /* 0x0000cc005ea70a27 */ /* 0x000fea00078e00ff */
[----:B------:R-:W-:Y:S02]  /*14e10*/  @P0 SHF.R.U32.HI R94, RZ, c[0x0][0x334], R167 ;  /* 0x0000cd00ff5e0a19 */ /* 0x000fe400000116a7 */
.L_x_2994:
[----:B------:R-:W-:Y:S05]  /*14e20*/  BSYNC B0 ;  /* 0x0000000000007941 */ /* 0x000fea0003800000 */
.L_x_2992:
[----:B------:R-:W4:Y:S02]  /*14e30*/  LDL R167, [R1+0x4] ;  /* 0x0000040001a77983 */ /* 0x000f240000100800 */
[----:B----4-:R-:W-:Y:S04]  /*14e40*/  IMAD.IADD R167, R0, 0x1, -R167 ;  /* 0x0000000100a77824 */ /* 0x010fe800078e0aa7 */
[----:B------:R-:W-:Y:S05]  /*14e50*/  IMAD R94, R94, c[0x0][0x32c], R167 ;  /* 0x0000cb005e5e7a24 */ /* 0x000fea00078e02a7 */
[----:B------:R-:W-:Y:S02]  /*14e60*/  IMNMX R2, R2, R94, !PT ;  /* 0x0000005e02027217 */ /* 0x000fe40007800200 */
[----:B------:R-:W-:Y:S04]  /*14e70*/  IADD3 R94, R94, c[0x0][0x32c], RZ ;  /* 0x0000cb005e5e7a10 */ /* 0x000fe80007ffe0ff */
[----:B------:R-:W-:Y:S02]  /*14e80*/  IMNMX R3, R3, R94, PT ;  /* 0x0000005e03037217 */ /* 0x000fe40003800200 */
.L_x_2991:
[C---:B------:R-:W-:Y:S02]  /*14e90*/  ISETP.GE.AND P0, PT, R0.reuse, 0x9, PT ;  /* 0x000000090000780c */ /* 0x040fe40003f06270 */
[----:B------:R-:W-:Y:S02]  /*14ea0*/  ISETP.GE.AND P1, PT, R0, 0xa, PT ;  /* 0x0000000a0000780c */ /* 0x000fe40003f26270 */
[----:B------:R-:W-:Y:S02]  /*14eb0*/  LOP3.LUT R208, R208, 0xfffffff7, RZ, 0xc0, !PT ;  /* 0xfffffff7d0d07812 */ /* 0x000fe400078ec0ff */
[C---:B------:R-:W-:Y:S02]  /*14ec0*/  ISETP.GE.AND P3, PT, R0.reuse, 0x19, PT ;  /* 0x000000190000780c */ /* 0x040fe40003f66270 */
[C---:B------:R-:W-:Y:S02]  /*14ed0*/  ISETP.GE.AND P5, PT, R0.reuse, 0x21, PT ;  /* 0x000000210000780c */ /* 0x040fe40003fa6270 */
[----:B------:R-:W-:Y:S02]  /*14ee0*/  ISETP.GE.AND P6, PT, R0, 0x29, PT ;  /* 0x000000290000780c */ /* 0x000fe40003fc6270 */
[----:B------:R-:W-:Y:S02]  /*14ef0*/  LOP3.LUT R209, R209, 0xffffffbf, RZ, 0xc0, !PT ;  /* 0xffffffbfd1d17812 */ /* 0x000fe400078ec0ff */
[----:B------:R-:W-:Y:S02]  /*14f00*/  @P0 LOP3.LUT R208, R208, 0x8, RZ, 0xfc, !PT ;  /* 0x00000008d0d00812 */ /* 0x000fe400078efcff */
[----:B------:R-:W-:Y:S02]  /*14f10*/  ISETP.GT.AND P0, PT, R85, 0x8, !P0 ;  /* 0x000000085500780c */ /* 0x000fe40004704270 */
        /* <DEDUP_REMOVED lines=14> */
[----:B------:R-:W-:Y:S02]  /*15000*/  ISETP.GT.AND P0, PT, R85, 0x11, !P1 ;  /* 0x000000115500780c */ /* 0x000fe40004f04270 */
[----:B------:R-:W-:Y:S07]  /*15010*/  FSEL R184, R20, -INF , !P2 ;  /* 0xff80000014b87808 */ /* 0x000fee0005000000 */
[----:B------:R-:W-:Y:S02]  /*15020*/  @P1 LOP3.LUT R208, R208, 0x10, RZ, 0xfc, !PT ;  /* 0x00000010d0d01812 */ /* 0x000fe400078efcff */
[----:B------:R-:W-:Y:S02]  /*15030*/  ISETP.LT.OR P1, PT, R87, 0x12, P0 ;  /* 0x000000125700780c */ /* 0x000fe40000721670 */
[----:B------:R-:W-:Y:S02]  /*15040*/  LOP3.LUT R208, R208, 0xffffffdf, RZ, 0xc0, !PT ;  /* 0xffffffdfd0d07812 */ /* 0x000fe400078ec0ff */
[----:B------:R-:W-:Y:S02]  /*15050*/  ISETP.GT.AND P0, PT, R85, 0x18, !P3 ;  /* 0x000000185500780c */ /* 0x000fe40005f04270 */
[----:B------:R-:W-:Y:S02]  /*15060*/  @P3 LOP3.LUT R208, R208, 0x20, RZ, 0xfc, !PT ;  /* 0x00000020d0d03812 */ /* 0x000fe400078efcff */
[----:B------:R-:W-:Y:S02]  /*15070*/  ISETP.GE.AND P3, PT, R0, 0x1a, PT ;  /* 0x0000001a0000780c */ /* 0x000fe40003f66270 */
[----:B------:R-:W-:Y:S02]  /*15080*/  LOP3.LUT R208, R208, 0xffffffbf, RZ, 0xc0, !PT ;  /* 0xffffffbfd0d07812 */ /* 0x000fe400078ec0ff */
[----:B------:R-:W-:Y:S02]  /*15090*/  ISETP.LT.OR P4, PT, R87, 0x19, P0 ;  /* 0x000000195700780c */ /* 0x000fe40000781670 */
[----:B------:R-:W-:Y:S02]  /*150a0*/  ISETP.GT.AND P0, PT, R85, 0x19, !P3 ;  /* 0x000000195500780c */ /* 0x000fe40005f04270 */
[----:B------:R-:W-:Y:S02]  /*150b0*/  FSEL R183, R21, -INF , !P1 ;  /* 0xff80000015b77808 */ /* 0x000fe40004800000 */
[----:B------:R-:W-:Y:S03]  /*150c0*/  FSEL R180, R32, -INF , !P4 ;  /* 0xff80000020b47808 */ /* 0x000fe60006000000 */
[----:B------:R-:W-:Y:S02]  /*150d0*/  @P3 LOP3.LUT R208, R208, 0x40, RZ, 0xfc, !PT ;  /* 0x00000040d0d03812 */ /* 0x000fe400078efcff */
[----:B------:R-:W-:Y:S02]  /*150e0*/  ISETP.LT.OR P3, PT, R87, 0x1a, P0 ;  /* 0x0000001a5700780c */ /* 0x000fe40000761670 */
[----:B------:R-:W-:Y:S02]  /*150f0*/  ISETP.GT.AND P0, PT, R85, 0x20, !P5 ;  /* 0x000000205500780c */ /* 0x000fe40006f04270 */
[----:B------:R-:W-:Y:S02]  /*15100*/  LOP3.LUT R208, R208, 0xffffff7f, RZ, 0xc0, !PT ;  /* 0xffffff7fd0d07812 */ /* 0x000fe400078ec0ff */
[----:B------:R-:W-:Y:S02]  /*15110*/  ISETP.LT.OR P0, PT, R87, 0x21, P0 ;  /* 0x000000215700780c */ /* 0x000fe40000701670 */
[----:B------:R-:W-:Y:S02]  /*15120*/  @P5 LOP3.LUT R208, R208, 0x80, RZ, 0xfc, !PT ;  /* 0x00000080d0d05812 */ /* 0x000fe400078efcff */
[----:B------:R-:W-:Y:S02]  /*15130*/  ISETP.GE.AND P5, PT, R0, 0x22, PT ;  /* 0x000000220000780c */ /* 0x000fe40003fa6270 */
[----:B------:R-:W-:Y:S02]  /*15140*/  LOP3.LUT R208, R208, 0xfffffdff, RZ, 0xc0, !PT ;  /* 0xfffffdffd0d07812 */ /* 0x000fe400078ec0ff */
[----:B------:R-:W-:Y:S02]  /*15150*/  FSEL R179, R33, -INF , !P3 ;  /* 0xff80000021b37808 */ /* 0x000fe40005800000 */
[----:B------:R-:W-:Y:S04]  /*15160*/  LOP3.LUT R208, R208, 0xfff7ffff, RZ, 0xc0, !PT ;  /* 0xfff7ffffd0d07812 */ /* 0x000fe800078ec0ff */
[----:B------:R-:W-:Y:S02]  /*15170*/  @P0 LOP3.LUT R208, R208, 0x80000, RZ, 0xfc, !PT ;  /* 0x00080000d0d00812 */ /* 0x000fe400078efcff */
[----:B------:R-:W-:Y:S02]  /*15180*/  ISETP.GT.AND P0, PT, R85, 0x21, !P5 ;  /* 0x000000215500780c */ /* 0x000fe40006f04270 */
        /* <DEDUP_REMOVED lines=14> */
[----:B------:R-:W-:Y:S02]  /*15270*/  ISETP.GE.AND P6, PT, R0, 0x31, PT ;  /* 0x000000310000780c */ /* 0x000fe40003fc6270 */
[----:B------:R-:W-:Y:S04]  /*15280*/  LOP3.LUT R208, R208, 0xffffefff, RZ, 0xc0, !PT ;  /* 0xffffefffd0d07812 */ /* 0x000fe800078ec0ff */
[----:B------:R-:W-:Y:S05]  /*15290*/  LOP3.LUT R208, R208, 0xffefffff, RZ, 0xc0, !PT ;  /* 0xffefffffd0d07812 */ /* 0x000fea00078ec0ff */
        /* <DEDUP_REMOVED lines=32> */
[----:B------:R-:W-:Y:S02]  /*154a0*/  LOP3.LUT R208, R208, 0xfffbffff, RZ, 0xc0, !PT ;  /* 0xfffbffffd0d07812 */ /* 0x000fe400078ec0ff */
[----:B------:R-:W-:Y:S02]  /*154b0*/  ISETP.GE.AND P6, PT, R0, 0x42, PT ;  /* 0x000000420000780c */ /* 0x000fe40003fc6270 */
[----:B------:R-:W-:Y:S07]  /*154c0*/  LOP3.LUT R208, R208, 0xefffffff, RZ, 0xc0, !PT ;  /* 0xefffffffd0d07812 */ /* 0x000fee00078ec0ff */
[----:B------:R-:W-:Y:S02]  /*154d0*/  @P0 LOP3.LUT R208, R208, 0x10000000, RZ, 0xfc, !PT ;  /* 0x10000000d0d00812 */ /* 0x000fe400078efcff */
[----:B------:R-:W-:Y:S02]  /*154e0*/  ISETP.GT.AND P0, PT, R85, 0x41, !P6 ;  /* 0x000000415500780c */ /* 0x000fe40007704270 */
[----:B------:R-:W-:Y:S02]  /*154f0*/  @P6 LOP3.LUT R208, R208, 0x40000, RZ, 0xfc, !PT ;  /* 0x00040000d0d06812 */ /* 0x000fe400078efcff */
[----:B------:R-:W-:Y:S02]  /*15500*/  ISETP.LT.OR P0, PT, R87, 0x42, P0 ;  /* 0x000000425700780c */ /* 0x000fe40000701670 */
[----:B------:R-:W-:Y:S02]  /*15510*/  ISETP.GE.AND P6, PT, R0, 0x1, PT ;  /* 0x000000010000780c */ /* 0x000fe40003fc6270 */
[----:B------:R-:W-:Y:S09]  /*15520*/  LOP3.LUT R208, R208, 0xf7ffffff, RZ, 0xc0, !PT ;  /* 0xf7ffffffd0d07812 */ /* 0x000ff200078ec0ff */
[----:B------:R-:W-:Y:S02]  /*15530*/  @P0 LOP3.LUT R208, R208, 0x8000000, RZ, 0xfc, !PT ;  /* 0x08000000d0d00812 */ /* 0x000fe400078efcff */
[----:B------:R-:W-:Y:S02]  /*15540*/  ISETP.GT.AND P0, PT, R85, RZ, !P6 ;  /* 0x000000ff5500720c */ /* 0x000fe40007704270 */
[----:B------:R-:W-:Y:S02]  /*15550*/  @P6 LOP3.LUT R209, R209, 0x40, RZ, 0xfc, !PT ;  /* 0x00000040d1d16812 */ /* 0x000fe400078efcff */
[----:B------:R-:W-:Y:S02]  /*15560*/  ISETP.LT.OR P0, PT, R87, 0x1, P0 ;  /* 0x000000015700780c */ /* 0x000fe40000701670 */
[----:B------:R-:W-:Y:S02]  /*15570*/  ISETP.GE.AND P6, PT, R0, 0x2, PT ;  /* 0x000000020000780c */ /* 0x000fe40003fc6270 */
[----:B------:R-:W-:Y:S02]  /*15580*/  LOP3.LUT R208, R208, 0xfffffffe, RZ, 0xc0, !PT ;  /* 0xfffffffed0d07812 */ /* 0x000fe400078ec0ff */
[----:B------:R-:W-:Y:S02]  /*15590*/  LOP3.LUT R209, R209, 0xffffff7f, RZ, 0xc0, !PT ;  /* 0xffffff7fd1d17812 */ /* 0x000fe400078ec0ff */
[----:B------:R-:W-:Y:S05]  /*155a0*/  LOP3.LUT R208, R208, 0xbfffffff, RZ, 0xc0, !PT ;  /* 0xbfffffffd0d07812 */ /* 0x000fea00078ec0ff */
[----:B------:R-:W-:Y:S02]  /*155b0*/  @P0 LOP3.LUT R208, R208, 0x40000000, RZ, 0xfc, !PT ;  /* 0x40000000d0d00812 */ /* 0x000fe400078efcff */
[----:B------:R-:W-:Y:S02]  /*155c0*/  ISETP.GT.AND P0, PT, R85, 0x1, !P6 ;  /* 0x000000015500780c */ /* 0x000fe40007704270 */
[----:B------:R-:W-:Y:S02]  /*155d0*/  @P6 LOP3.LUT R208, R208, 0x1, RZ, 0xfc, !PT ;  /* 0x00000001d0d06812 */ /* 0x000fe400078efcff */
[----:B------:R-:W-:Y:S02]  /*155e0*/  ISETP.LT.OR P6, PT, R87, 0x2, P0 ;  /* 0x000000025700780c */ /* 0x000fe400007c1670 */
[----:B------:R-:W-:Y:S11]  /*155f0*/  ISETP.GE.AND P0, PT, R0, 0x49, PT ;  /* 0x000000490000780c */ /* 0x000ff60003f06270 */
[----:B------:R-:W-:Y:S02]  /*15600*/  @P6 LOP3.LUT R209, R209, 0x80, RZ, 0xfc, !PT ;  /* 0x00000080d1d16812 */ /* 0x000fe400078efcff */
[C---:B------:R-:W-:Y:S02]  /*15610*/  LOP3.LUT P6, RZ, R208.reuse, 0x20, RZ, 0xc0, !PT ;  /* 0x00000020d0ff7812 */ /* 0x040fe400078cc0ff */
[----:B------:R-:W-:Y:S02]  /*15620*/  LOP3.LUT R208, R208, 0xfffeffff, RZ, 0xc0, !PT ;  /* 0xfffeffffd0d07812 */ /* 0x000fe400078ec0ff */
[----:B------:R-:W-:Y:S02]  /*15630*/  LOP3.LUT R209, R209, 0xfffffffe, RZ, 0xc0, !PT ;  /* 0xfffffffed1d17812 */ /* 0x000fe400078ec0ff */
[----:B------:R-:W-:Y:S02]  /*15640*/  @P0 LOP3.LUT R208, R208, 0x10000, RZ, 0xfc, !PT ;  /* 0x00010000d0d00812 */ /* 0x000fe400078efcff */
[----:B------:R-:W-:Y:S02]  /*15650*/  ISETP.GT.AND P0, PT, R85, 0x48, !P0 ;  /* 0x000000485500780c */ /* 0x000fe40004704270 */
[----:B------:R-:W-:Y:S02]  /*15660*/  LOP3.LUT R208, R208, 0xfdffffff, RZ, 0xc0, !PT ;  /* 0xfdffffffd0d07812 */ /* 0x000fe400078ec0ff */
[----:B------:R-:W-:Y:S11]  /*15670*/  ISETP.LT.OR P0, PT, R87, 0x49, P0 ;  /* 0x000000495700780c */ /* 0x000ff60000701670 */
[----:B------:R-:W-:Y:S02]  /*15680*/  @!UPT UIADD3 URZ, URZ, URZ, URZ ;  /* 0x0000003f3f3ff290 */ /* 0x000fe4000fffe03f */
[----:B------:R-:W-:Y:S02]  /*15690*/  @P0 LOP3.LUT R209, R209, 0x1, RZ, 0xfc, !PT ;  /* 0x00000001d1d10812 */ /* 0x000fe400078efcff */
[----:B------:R-:W-:Y:S02]  /*156a0*/  ISETP.GE.AND P0, PT, R0, 0x4a, PT ;  /* 0x0000004a0000780c */ /* 0x000fe40003f06270 */
[----:B------:R-:W-:Y:S11]  /*156b0*/  LOP3.LUT R209, R209, 0xfffff7ff, RZ, 0xc0, !PT ;  /* 0xfffff7ffd1d17812 */ /* 0x000ff600078ec0ff */
[----:B------:R-:W-:Y:S02]  /*156c0*/  @P0 LOP3.LUT R208, R208, 0x2000000, RZ, 0xfc, !PT ;  /* 0x02000000d0d00812 */ /* 0x000fe400078efcff */
[----:B------:R-:W-:Y:S02]  /*156d0*/  ISETP.GT.AND P0, PT, R85, 0x49, !P0 ;  /* 0x000000495500780c */ /* 0x000fe40004704270 */
[----:B------:R-:W-:Y:S02]  /*156e0*/  LOP3.LUT R208, R208, 0x7fffffff, RZ, 0xc0, !PT ;  /* 0x7fffffffd0d07812 */ /* 0x000fe400078ec0ff */
[----:B------:R-:W-:Y:S11]  /*156f0*/  ISETP.LT.OR P0, PT, R87, 0x4a, P0 ;  /* 0x0000004a5700780c */ /* 0x000ff60000701670 */
[----:B------:R-:W-:Y:S02]  /*15700*/  @!UPT UIADD3 URZ, URZ, URZ, URZ ;  /* 0x0000003f3f3ff290 */ /* 0x000fe4000fffe03f */
[----:B------:R-:W-:Y:S04]  /*15710*/  @P0 LOP3.LUT R208, R208, 0x80000000, RZ, 0xfc, !PT ;  /* 0x80000000d0d00812 */ /* 0x000fe800078efcff */
[C---:B------:R-:W-:Y:S02]  /*15720*/  LOP3.LUT P0, RZ, R208.reuse, 0x8, RZ, 0xc0, !PT ;  /* 0x00000008d0ff7812 */ /* 0x040fe4000780c0ff */
[----:B------:R-:W-:Y:S02]  /*15730*/  LOP3.LUT P1, RZ, R208, 0x40, RZ, 0xc0, !PT ;  /* 0x00000040d0ff7812 */ /* 0x000fe4000782c0ff */
[----:B------:R-:W-:Y:S02]  /*15740*/  ISETP.GT.AND P0, PT, R84, 0x8, !P0 ;  /* 0x000000085400780c */ /* 0x000fe40004704270 */
[----:B------:R-:W-:Y:S02]  /*15750*/  LOP3.LUT P3, RZ, R208, 0x20000, RZ, 0xc0, !PT ;  /* 0x00020000d0ff7812 */ /* 0x000fe4000786c0ff */
[----:B------:R-:W-:Y:S02]  /*15760*/  ISETP.LT.OR P0, PT, R86, 0x9, P0 ;  /* 0x000000095600780c */ /* 0x000fe40000701670 */
[----:B------:R-:W-:Y:S02]  /*15770*/  LOP3.LUT P5, RZ, R208, 0x8000, RZ, 0xc0, !PT ;  /* 0x00008000d0ff7812 */ /* 0x000fe400078ac0ff */
[----:B------:R-:W-:Y:S02]  /*15780*/  FSEL R213, R18, -INF , !P0 ;  /* 0xff80000012d57808 */ /* 0x000fe40004000000 */
[C---:B------:R-:W-:Y:S02]  /*15790*/  LOP3.LUT P0, RZ, R208.reuse, 0x4, RZ, 0xc0, !PT ;  /* 0x00000004d0ff7812 */ /* 0x040fe4000780c0ff */
[----:B------:R-:W-:Y:S02]  /*157a0*/  LOP3.LUT P4, RZ, R208, 0x200000, RZ, 0xc0, !PT ;  /* 0x00200000d0ff7812 */ /* 0x000fe4000788c0ff */
[----:B------:R-:W-:Y:S02]  /*157b0*/  ISETP.GT.AND P0, PT, R84, 0x9, !P0 ;  /* 0x000000095400780c */ /* 0x000fe40004704270 */
[----:B------:R-:W-:Y:S02]  /*157c0*/  FSEL R172, R48, -INF , !P4 ;  /* 0xff80000030ac7808 */ /* 0x000fe40006000000 */
[----:B------:R-:W-:Y:S02]  /*157d0*/  ISETP.LT.OR P0, PT, R86, 0xa, P0 ;  /* 0x0000000a5600780c */ /* 0x000fe40000701670 */
[C---:B------:R-:W-:Y:S02]  /*157e0*/  LOP3.LUT P4, RZ, R208.reuse, 0x40000, RZ, 0xc0, !PT ;  /* 0x00040000d0ff7812 */ /* 0x040fe4000788c0ff */
[----:B------:R-:W-:Y:S02]  /*157f0*/  FSEL R212, R19, -INF , !P0 ;  /* 0xff80000013d47808 */ /* 0x000fe40004000000 */
[C---:B------:R-:W-:Y:S02]  /*15800*/  LOP3.LUT P0, RZ, R208.reuse, 0x2, RZ, 0xc0, !PT ;  /* 0x00000002d0ff7812 */ /* 0x040fe4000780c0ff */
[----:B------:R-:W-:Y:S02]  /*15810*/  LOP3.LUT P2, RZ, R208, 0x80000, RZ, 0xc0, !PT ;  /* 0x00080000d0ff7812 */ /* 0x000fe4000784c0ff */
[----:B------:R-:W-:Y:S02]  /*15820*/  ISETP.GT.AND P0, PT, R84, 0x10, !P0 ;  /* 0x000000105400780c */ /* 0x000fe40004704270 */
[----:B------:R-:W-:Y:S02]  /*15830*/  FSEL R176, R36, -INF , !P2 ;  /* 0xff80000024b07808 */ /* 0x000fe40005000000 */
[----:B------:R-:W-:Y:S02]  /*15840*/  ISETP.LT.OR P0, PT, R86, 0x11, P0 ;  /* 0x000000115600780c */ /* 0x000fe40000701670 */
[----:B------:R-:W-:Y:S02]  /*15850*/  LOP3.LUT P2, RZ, R208, 0x400000, RZ, 0xc0, !PT ;  /* 0x00400000d0ff7812 */ /* 0x000fe4000784c0ff */
[----:B------:R-:W-:Y:S02]  /*15860*/  FSEL R211, R22, -INF , !P0 ;  /* 0xff80000016d37808 */ /* 0x000fe40004000000 */
[----:B------:R-:W-:Y:S02]  /*15870*/  LOP3.LUT P0, RZ, R208, 0x10, RZ, 0xc0, !PT ;  /* 0x00000010d0ff7812 */ /* 0x000fe4000780c0ff */
[----:B------:R-:W-:Y:S02]  /*15880*/  FSEL R167, R53, -INF , !P2 ;  /* 0xff80000035a77808 */ /* 0x000fe40005000000 */
[----:B------:R-:W-:Y:S02]  /*15890*/  ISETP.GT.AND P0, PT, R84, 0x11, !P0 ;  /* 0x000000115400780c */ /* 0x000fe40004704270 */
[----:B------:R-:W-:Y:S02]  /*158a0*/  LOP3.LUT P2, RZ, R208, 0x2000000, RZ, 0xc0, !PT ;  /* 0x02000000d0ff7812 */ /* 0x000fe4000784c0ff */
[----:B------:R-:W-:Y:S04]  /*158b0*/  ISETP.LT.OR P0, PT, R86, 0x12, P0 ;  /* 0x000000125600780c */ /* 0x000fe80000701670 */
[----:B------:R-:W-:Y:S02]  /*158c0*/  FSEL R191, R23, -INF , !P0 ;  /* 0xff80000017bf7808 */ /* 0x000fe40004000000 */
[----:B------:R-:W-:Y:S02]  /*158d0*/  ISETP.GT.AND P0, PT, R84, 0x18, !P6 ;  /* 0x000000185400780c */ /* 0x000fe40007704270 */
[----:B------:R-:W-:Y:S02]  /*158e0*/  LOP3.LUT P6, RZ, R208, 0x800, RZ, 0xc0, !PT ;  /* 0x00000800d0ff7812 */ /* 0x000fe400078cc0ff */
[----:B------:R-:W-:Y:S04]  /*158f0*/  ISETP.LT.OR P0, PT, R86, 0x19, P0 ;  /* 0x000000195600780c */ /* 0x000fe80000701670 */
[----:B------:R-:W-:Y:S02]  /*15900*/  FSEL R190, R34, -INF , !P0 ;  /* 0xff80000022be7808 */ /* 0x000fe40004000000 */
[----:B------:R-:W-:Y:S02]  /*15910*/  ISETP.GT.AND P0, PT, R84, 0x19, !P1 ;  /* 0x000000195400780c */ /* 0x000fe40004f04270 */
[----:B------:R-:W-:Y:S02]  /*15920*/  LOP3.LUT P1, RZ, R208, 0x800000, RZ, 0xc0, !PT ;  /* 0x00800000d0ff7812 */ /* 0x000fe4000782c0ff */
[----:B------:R-:W-:Y:S02]  /*15930*/  ISETP.LT.OR P0, PT, R86, 0x1a, P0 ;  /* 0x0000001a5600780c */ /* 0x000fe40000701670 */
[----:B------:R-:W-:Y:S02]  /*15940*/  @P6 LOP3.LUT R209, R209, 0x800, RZ, 0xfc, !PT ;  /* 0x00000800d1d16812 */ /* 0x000fe400078efcff */
[----:B------:R-:W-:Y:S02]  /*15950*/  FSEL R189, R35, -INF , !P0 ;  /* 0xff80000023bd7808 */ /* 0x000fe40004000000 */
[----:B------:R-:W-:Y:S02]  /*15960*/  LOP3.LUT R209, R209, 0xfffffeff, RZ, 0xc0, !PT ;  /* 0xfffffeffd1d17812 */ /* 0x000fe400078ec0ff */
[----:B------:R-:W-:Y:S02]  /*15970*/  LOP3.LUT P0, RZ, R208, 0x80, RZ, 0xc0, !PT ;  /* 0x00000080d0ff7812 */ /* 0x000fe4000780c0ff */
[----:B------:R-:W-:Y:S02]  /*15980*/  @P3 LOP3.LUT R209, R209, 0x100, RZ, 0xfc, !PT ;  /* 0x00000100d1d13812 */ /* 0x000fe400078efcff */
[----:B------:R-:W-:Y:S02]  /*15990*/  ISETP.GT.AND P0, PT, R84, 0x20, !P0 ;  /* 0x000000205400780c */ /* 0x000fe40004704270 */
[----:B------:R-:W-:Y:S02]  /*159a0*/  LOP3.LUT R209, R209, 0xfffffdff, RZ, 0xc0, !PT ;  /* 0xfffffdffd1d17812 */ /* 0x000fe400078ec0ff */
[----:B------:R-:W-:Y:S02]  /*159b0*/  LOP3.LUT P3, RZ, R208, 0x200, RZ, 0xc0, !PT ;  /* 0x00000200d0ff7812 */ /* 0x000fe4000786c0ff */
[----:B------:R-:W-:Y:S02]  /*159c0*/  ISETP.LT.OR P0, PT, R86, 0x21, P0 ;  /* 0x000000215600780c */ /* 0x000fe40000701670 */
[----:B------:R-:W-:Y:S02]  /*159d0*/  @P5 LOP3.LUT R209, R209, 0x200, RZ, 0xfc, !PT ;  /* 0x00000200d1d15812 */ /* 0x000fe400078efcff */
[----:B------:R-:W-:Y:S02]  /*159e0*/  LOP3.LUT P5, RZ, R208, 0x1000000, RZ, 0xc0, !PT ;  /* 0x01000000d0ff7812 */ /* 0x000fe400078ac0ff */
[----:B------:R-:W-:Y:S02]  /*159f0*/  FSEL R186, R38, -INF , !P0 ;  /* 0xff80000026ba7808 */ /* 0x000fe40004000000 */
[----:B------:R-:W-:Y:S02]  /*15a00*/  ISETP.GT.AND P0, PT, R84, 0x21, !P3 ;  /* 0x000000215400780c */ /* 0x000fe40005f04270 */
[----:B------:R-:W-:Y:S02]  /*15a10*/  LOP3.LUT R209, R209, 0xfffffbff, RZ, 0xc0, !PT ;  /* 0xfffffbffd1d17812 */ /* 0x000fe400078ec0ff */
[----:B------:R-:W-:Y:S02]  /*15a20*/  ISETP.LT.OR P0, PT, R86, 0x22, P0 ;  /* 0x000000225600780c */ /* 0x000fe40000701670 */
[C---:B------:R-:W-:Y:S02]  /*15a30*/  LOP3.LUT P6, RZ, R208.reuse, 0x100000, RZ, 0xc0, !PT ;  /* 0x00100000d0ff7812 */ /* 0x040fe400078cc0ff */
[----:B------:R-:W-:Y:S02]  /*15a40*/  FSEL R185, R39, -INF , !P0 ;  /* 0xff80000027b97808 */ /* 0x000fe40004000000 */
[----:B------:R-:W-:Y:S02]  /*15a50*/  LOP3.LUT P0, RZ, R208, 0x400, RZ, 0xc0, !PT ;  /* 0x00000400d0ff7812 */ /* 0x000fe4000780c0ff */
[----:B------:R-:W-:Y:S02]  /*15a60*/  @P5 LOP3.LUT R209, R209, 0x400, RZ, 0xfc, !PT ;  /* 0x00000400d1d15812 */ /* 0x000fe400078efcff */
[----:B------:R-:W-:Y:S02]  /*15a70*/  ISETP.GT.AND P0, PT, R84, 0x28, !P0 ;  /* 0x000000285400780c */ /* 0x000fe40004704270 */
[----:B------:R-:W-:Y:S02]  /*15a80*/  FSEL R171, R49, -INF , !P6 ;  /* 0xff80000031ab7808 */ /* 0x000fe40007000000 */
[C---:B------:R-:W-:Y:S02]  /*15a90*/  LOP3.LUT P6, RZ, R209.reuse, 0x800, RZ, 0xc0, !PT ;  /* 0x00000800d1ff7812 */ /* 0x040fe400078cc0ff */
[----:B------:R-:W-:Y:S02]  /*15aa0*/  ISETP.LT.OR P0, PT, R86, 0x29, P0 ;  /* 0x000000295600780c */ /* 0x000fe40000701670 */
[----:B------:R-:W-:Y:S02]  /*15ab0*/  FSEL R168, R52, -INF , !P1 ;  /* 0xff80000034a87808 */ /* 0x000fe40004800000 */
[----:B------:R-:W-:Y:S02]  /*15ac0*/  FSEL R182, R50, -INF , !P0 ;  /* 0xff80000032b67808 */ /* 0x000fe40004000000 */
[----:B------:R-:W-:Y:S02]  /*15ad0*/  ISETP.GT.AND P0, PT, R84, 0x29, !P6 ;  /* 0x000000295400780c */ /* 0x000fe40007704270 */
[----:B------:R-:W-:Y:S02]  /*15ae0*/  LOP3.LUT P1, RZ, R208, 0x10000, RZ, 0xc0, !PT ;  /* 0x00010000d0ff7812 */ /* 0x000fe4000782c0ff */
[----:B------:R-:W-:Y:S02]  /*15af0*/  ISETP.LT.OR P0, PT, R86, 0x2a, P0 ;  /* 0x0000002a5600780c */ /* 0x000fe40000701670 */
[----:B------:R-:W-:Y:S02]  /*15b00*/  LOP3.LUT R209, R209, 0xffffffdf, RZ, 0xc0, !PT ;  /* 0xffffffdfd1d17812 */ /* 0x000fe400078ec0ff */
[----:B------:R-:W-:Y:S02]  /*15b10*/  FSEL R181, R51, -INF , !P0 ;  /* 0xff80000033b57808 */ /* 0x000fe40004000000 */
[C---:B------:R-:W-:Y:S02]  /*15b20*/  LOP3.LUT P0, RZ, R208.reuse, 0x1000, RZ, 0xc0, !PT ;  /* 0x00001000d0ff7812 */ /* 0x040fe4000780c0ff */
[----:B------:R-:W-:Y:S02]  /*15b30*/  LOP3.LUT P5, RZ, R208, 0x4000000, RZ, 0xc0, !PT ;  /* 0x04000000d0ff7812 */ /* 0x000fe400078ac0ff */
[----:B------:R-:W-:Y:S02]  /*15b40*/  ISETP.GT.AND P0, PT, R84, 0x30, !P0 ;  /* 0x000000305400780c */ /* 0x000fe40004704270 */
[----:B------:R-:W-:Y:S02]  /*15b50*/  @P1 LOP3.LUT R209, R209, 0x20, RZ, 0xfc, !PT ;  /* 0x00000020d1d11812 */ /* 0x000fe400078efcff */
[----:B------:R-:W-:Y:S02]  /*15b60*/  ISETP.LT.OR P0, PT, R86, 0x31, P0 ;  /* 0x000000315600780c */ /* 0x000fe40000701670 */
[----:B------:R-:W-:Y:S02]  /*15b70*/  FSEL R94, R64, -INF , !P5 ;  /* 0xff800000405e7808 */ /* 0x000fe40006800000 */
[----:B------:R-:W-:Y:S02]  /*15b80*/  FSEL R178, R54, -INF , !P0 ;  /* 0xff80000036b27808 */ /* 0x000fe40004000000 */
[----:B------:R-:W-:Y:S02]  /*15b90*/  LOP3.LUT P0, RZ, R208, 0x2000, RZ, 0xc0, !PT ;  /* 0x00002000d0ff7812 */ /* 0x000fe4000780c0ff */
[----:B------:R-:W-:Y:S02]  /*15ba0*/  LOP3.LUT P5, RZ, R209, 0x400, RZ, 0xc0, !PT ;  /* 0x00000400d1ff7812 */ /* 0x000fe400078ac0ff */
[----:B------:R-:W-:Y:S02]  /*15bb0*/  ISETP.GT.AND P0, PT, R84, 0x31, !P0 ;  /* 0x000000315400780c */ /* 0x000fe40004704270 */
[----:B------:R-:W-:Y:S02]  /*15bc0*/  FSEL R65, R65, -INF , !P5 ;  /* 0xff80000041417808 */ /* 0x000fe40006800000 */
        /* <DEDUP_REMOVED lines=10> */
[----:B------:R-:W-:Y:S02]  /*15c70*/  ISETP.GT.AND P0, PT, R84, 0x39, !P5 ;  /* 0x000000395400780c */ /* 0x000fe40006f04270 */
[----:B------:R-:W-:Y:S02]  /*15c80*/  LOP3.LUT P6, RZ, R208, 0x40000000, RZ, 0xc0, !PT ;  /* 0x40000000d0ff7812 */ /* 0x000fe400078cc0ff */
[----:B------:R-:W-:Y:S02]  /*15c90*/  ISETP.LT.OR P0, PT, R86, 0x3a, P0 ;  /* 0x0000003a5600780c */ /* 0x000fe40000701670 */
[----:B------:R-:W-:Y:S02]  /*15ca0*/  FSEL R33, R4, -INF , !P6 ;  /* 0xff80000004217808 */ /* 0x000fe40007000000 */
[----:B------:R-:W-:Y:S02]  /*15cb0*/  FSEL R173, R67, -INF , !P0 ;  /* 0xff80000043ad7808 */ /* 0x000fe40004000000 */
[----:B------:R-:W-:Y:S02]  /*15cc0*/  LOP3.LUT P0, RZ, R208, 0x8000000, RZ, 0xc0, !PT ;  /* 0x08000000d0ff7812 */ /* 0x000fe4000780c0ff */
[----:B------:R-:W-:Y:S02]  /*15cd0*/  LOP3.LUT P6, RZ, R209, 0x80, RZ, 0xc0, !PT ;  /* 0x00000080d1ff7812 */ /* 0x000fe400078cc0ff */
[----:B------:R-:W-:Y:S02]  /*15ce0*/  FSEL R48, R69, -INF , !P0 ;  /* 0xff80000045307808 */ /* 0x000fe40004000000 */
[----:B------:R-:W-:Y:S02]  /*15cf0*/  ISETP.GT.AND P0, PT, R84, 0x40, !P3 ;  /* 0x000000405400780c */ /* 0x000fe40005f04270 */
[----:B------:R-:W-:Y:S02]  /*15d00*/  FSEL R37, R5, -INF , !P6 ;  /* 0xff80000005257808 */ /* 0x000fe40007000000 */
[----:B------:R-:W-:Y:S02]  /*15d10*/  ISETP.LT.OR P0, PT, R86, 0x41, P0 ;  /* 0x000000415600780c */ /* 0x000fe40000701670 */
[C---:B------:R-:W-:Y:S02]  /*15d20*/  LOP3.LUT P6, RZ, R209.reuse, 0x40, RZ, 0xc0, !PT ;  /* 0x00000040d1ff7812 */ /* 0x040fe400078cc0ff */
        /* <DEDUP_REMOVED lines=8> */
[----:B------:R-:W-:Y:S04]  /*15db0*/  ISETP.GT.AND P0, PT, R84, 0x1, !P0 ;  /* 0x000000015400780c */ /* 0x000fe80004704270 */
[----:B------:R-:W-:Y:S04]  /*15dc0*/  ISETP.LT.OR P0, PT, R86, 0x2, P0 ;  /* 0x000000025600780c */ /* 0x000fe80000701670 */
[----:B------:R-:W-:Y:S02]  /*15dd0*/  FSEL R66, R7, -INF , !P0 ;  /* 0xff80000007427808 */ /* 0x000fe40004000000 */
[----:B------:R-:W-:Y:S04]  /*15de0*/  ISETP.GT.AND P0, PT, R84, RZ, !P6 ;  /* 0x000000ff5400720c */ /* 0x000fe80007704270 */
[----:B------:R-:W-:Y:S04]  /*15df0*/  ISETP.LT.OR P0, PT, R86, 0x1, P0 ;  /* 0x000000015600780c */ /* 0x000fe80000701670 */
[----:B------:R-:W-:Y:S02]  /*15e00*/  FSEL R39, R6, -INF , !P0 ;  /* 0xff80000006277808 */ /* 0x000fe40004000000 */
[----:B------:R-:W-:Y:S04]  /*15e10*/  LOP3.LUT P0, RZ, R208, 0x80000000, RZ, 0xc0, !PT ;  /* 0x80000000d0ff7812 */ /* 0x000fe8000780c0ff */
[----:B------:R-:W-:Y:S02]  /*15e20*/  FSEL R34, R81, -INF , !P0 ;  /* 0xff80000051227808 */ /* 0x000fe40004000000 */
[----:B------:R-:W-:Y:S04]  /*15e30*/  ISETP.GT.AND P0, PT, R84, 0x48, !P1 ;  /* 0x000000485400780c */ /* 0x000fe80004f04270 */
[----:B------:R-:W-:Y:S04]  /*15e40*/  ISETP.LT.OR P0, PT, R86, 0x49, P0 ;  /* 0x000000495600780c */ /* 0x000fe80000701670 */
[----:B------:R-:W-:Y:S02]  /*15e50*/  FSEL R55, R82, -INF , !P0 ;  /* 0xff80000052377808 */ /* 0x000fe40004000000 */
        /* <DEDUP_REMOVED lines=74> */
[----:B------:R-:W-:Y:S04]  /*16300*/  ISETP.GT.AND P0, PT, R2, 0x49, !P2 ;  /* 0x000000490200780c */ /* 0x000fe80005704270 */
[----:B------:R-:W-:Y:S04]  /*16310*/  ISETP.LT.OR P0, PT, R3, 0x4a, P0 ;  /* 0x0000004a0300780c */ /* 0x000fe80000701670 */
[----:B------:R-:W-:Y:S01]  /*16320*/  FSEL R35, R77, -INF , !P0 ;  /* 0xff8000004d237808 */ /* 0x000fe20004000000 */
[----:B------:R-:W-:-:S06]  /*16330*/  BRA.DIV ~URZ, `(.L_x_2995) ;  /* 0x000120327f007947 */ /* 0x000fcc000b800000 */
[----:B------:R4:W1:Y:S02]  /*16340*/  SHFL.IDX PT, R4, R164, 0x3, 0x1c1f ;  /* 0x007c1f00a4047f89 */ /* 0x00086400000e0000 */
.L_x_3149:
[----:B-1----:R-:W-:Y:S01]  /*16350*/  IADD3 R3, R165, R4, RZ ;  /* 0x00000004a5037210 */ /* 0x002fe20007ffe0ff */
[----:B------:R-:W-:Y:S05]  /*16360*/  IMAD.MOV.U32 R2, RZ, RZ, c[0x0][0x32c] ;  /* 0x0000cb00ff027624 */ /* 0x000fea00078e00ff */
[----:B------:R-:W-:Y:S01]  /*16370*/  ISETP.GE.AND P0, PT, R2, 0x1, PT ;  /* 0x000000010200780c */ /* 0x000fe20003f06270 */
[----:B------:R-:W-:Y:S11]  /*16380*/  IMAD.IADD R2, R166, 0x1, R4 ;  /* 0x00000001a6027824 */ /* 0x000ff600078e0204 */
[----:B------:R-:W-:Y:S01]  /*16390*/  @!UPT UIADD3 URZ, URZ, URZ, URZ ;  /* 0x0000003f3f3ff290 */ /* 0x000fe2000fffe03f */
[----:B------:R-:W-:-:S05]  /*163a0*/  @!P0 BRA `(.L_x_2996) ;  /* 0x000001a000008947 */ /* 0x000fca0003800000 */
[----:B------:R-:W5:Y:S01]  /*163b0*/  LDL R5, [R1] ;  /* 0x0000000001057983 */ /* 0x000f620000100800 */
[----:B------:R-:W-:Y:S01]  /*163c0*/  BSSY B0, `(.L_x_2997) ;  /* 0x0000012000007945 */ /* 0x000fe20003800000 */
[----:B-----5:R-:W-:Y:S04]  /*163d0*/  IADD3 R4, -R252, R5, R4 ;  /* 0x00000005fc047210 */ /* 0x020fe80007ffe104 */
        /* <DEDUP_REMOVED lines=11> */
.L_x_2998:
[----:B------:R-:W-:Y:S04]  /*16490*/  MOV R5, c[0x0][0x32c] ;  /* 0x0000cb0000057a02 */ /* 0x000fe80000000f00 */
[----:B------:R-:W-:Y:S11]  /*164a0*/  ISETP.NE.AND P0, PT, R5, 0x1, PT ;  /* 0x000000010500780c */ /* 0x000ff60003f05270 */
[----:B------:R-:W-:Y:S02]  /*164b0*/  @!UPT UIADD3 URZ, URZ, URZ, URZ ;  /* 0x0000003f3f3ff290 */ /* 0x000fe4000fffe03f */
[----:B------:R-:W-:Y:S05]  /*164c0*/  @P0 IMAD.HI.U32 R5, R4, c[0x0][0x330], RZ ;  /* 0x0000cc0004050a27 */ /* 0x000fea00078e00ff */
[----:B------:R-:W-:Y:S02]  /*164d0*/  @P0 SHF.R.U32.HI R4, RZ, c[0x0][0x334], R5 ;  /* 0x0000cd00ff040a19 */ /* 0x000fe40000011605 */
.L_x_2999:
[----:B------:R-:W-:Y:S05]  /*164e0*/  BSYNC B0 ;  /* 0x0000000000007941 */ /* 0x000fea0003800000 */
.L_x_2997:
[----:B------:R-:W5:Y:S02]  /*164f0*/  LDL R5, [R1+0x4] ;  /* 0x0000040001057983 */ /* 0x000f640000100800 */
[----:B-----5:R-:W-:Y:S04]  /*16500*/  IMAD.IADD R0, R0, 0x1, -R5 ;  /* 0x0000000100007824 */ /* 0x020fe800078e0a05 */
[----:B------:R-:W-:Y:S05]  /*16510*/  IMAD R0, R4, c[0x0][0x32c], R0 ;  /* 0x0000cb0004007a24 */ /* 0x000fea00078e0200 */
[----:B------:R-:W-:Y:S02]  /*16520*/  IMNMX R2, R2, R0, !PT ;  /* 0x0000000002027217 */ /* 0x000fe40007800200 */
[----:B------:R-:W-:Y:S04]  /*16530*/  IADD3 R0, R0, c[0x0][0x32c], RZ ;  /* 0x0000cb0000007a10 */ /* 0x000fe80007ffe0ff */
[----:B------:R-:W-:Y:S02]  /*16540*/  IMNMX R3, R3, R0, PT ;  /* 0x0000000003037217 */ /* 0x000fe40003800200 */
.L_x_2996:
[----:B------:R-:W-:Y:S02]  /*16550*/  ISETP.GT.AND P0, PT, R2, RZ, !P6 ;  /* 0x000000ff0200720c */ /* 0x000fe40007704270 */
[C---:B------:R-:W-:Y:S02]  /*16560*/  LOP3.LUT P2, RZ, R208.reuse, 0x1, RZ, 0xc0, !PT ;  /* 0x00000001d0ff7812 */ /* 0x040fe4000784c0ff */
[C---:B------:R-:W-:Y:S02]  /*16570*/  ISETP.LT.OR P0, PT, R3.reuse, 0x1, P0 ;  /* 0x000000010300780c */ /* 0x040fe40000701670 */
[----:B------:R-:W-:Y:S02]  /*16580*/  LOP3.LUT P1, RZ, R208, 0x8, RZ, 0xc0, !PT ;  /* 0x00000008d0ff7812 */ /* 0x000fe4000782c0ff */
[----:B------:R-:W-:Y:S02]  /*16590*/  FSEL R16, R10, -INF , !P0 ;  /* 0xff8000000a107808 */ /* 0x000fe40004000000 */
[----:B------:R-:W-:Y:S02]  /*165a0*/  ISETP.GT.AND P0, PT, R2, 0x1, !P2 ;  /* 0x000000010200780c */ /* 0x000fe40005704270 */
[C---:B------:R-:W-:Y:S02]  /*165b0*/  LOP3.LUT P5, RZ, R208.reuse, 0x4, RZ, 0xc0, !PT ;  /* 0x00000004d0ff7812 */ /* 0x040fe400078ac0ff */
[----:B------:R-:W-:Y:S02]  /*165c0*/  ISETP.LT.OR P0, PT, R3, 0x2, P0 ;  /* 0x000000020300780c */ /* 0x000fe40000701670 */
[----:B------:R-:W-:Y:S02]  /*165d0*/  LOP3.LUT P4, RZ, R208, 0x2, RZ, 0xc0, !PT ;  /* 0x00000002d0ff7812 */ /* 0x000fe4000788c0ff */
[----:B------:R-:W-:Y:S02]  /*165e0*/  FSEL R17, R11, -INF , !P0 ;  /* 0xff8000000b117808 */ /* 0x000fe40004000000 */
[----:B------:R-:W-:Y:S02]  /*165f0*/  ISETP.GT.AND P0, PT, R2, 0x8, !P1 ;  /* 0x000000080200780c */ /* 0x000fe40004f04270 */
        /* <DEDUP_REMOVED lines=21> */
[C---:B------:R-:W-:Y:S02]  /*16750*/  ISETP.LT.OR P0, PT, R3.reuse, 0x19, P0 ;  /* 0x000000190300780c */ /* 0x040fe40000701670 */
        /* <DEDUP_REMOVED lines=30> */
[----:B------:R-:W-:Y:S02]  /*16940*/  ISETP.GT.AND P1, PT, R2, 0x48, !P1 ;  /* 0x000000480200780c */ /* 0x000fe40004f24270 */
[----:B------:R-:W-:Y:S02]  /*16950*/  FSEL R19, R58, -INF , !P0 ;  /* 0xff8000003a137808 */ /* 0x000fe40004000000 */
[----:B------:R-:W-:Y:S02]  /*16960*/  LOP3.LUT P0, RZ, R208, 0x2000, RZ, 0xc0, !PT ;  /* 0x00002000d0ff7812 */ /* 0x000fe4000780c0ff */
[----:B------:R-:W-:Y:S02]  /*16970*/  ISETP.LT.OR P1, PT, R3, 0x49, P1 ;  /* 0x000000490300780c */ /* 0x000fe40000f21670 */
[C---:B------:R-:W-:Y:S02]  /*16980*/  ISETP.GT.AND P0, PT, R2.reuse, 0x31, !P0 ;  /* 0x000000310200780c */ /* 0x040fe40004704270 */
[----:B------:R-:W-:Y:S02]  /*16990*/  FMNMX.FTZ R6, R29, R6, !PT ;  /* 0x000000061d067209 */ /* 0x000fe40007810000 */
[----:B------:R-:W-:Y:S02]  /*169a0*/  ISETP.LT.OR P0, PT, R3, 0x32, P0 ;  /* 0x000000320300780c */ /* 0x000fe40000701670 */
[----:B------:R-:W-:Y:S02]  /*169b0*/  FMNMX.FTZ R0, R211, R0, !PT ;  /* 0x00000000d3007209 */ /* 0x000fe40007810000 */
        /* <DEDUP_REMOVED lines=90> */
.L_x_3150:
        /* <DEDUP_REMOVED lines=15> */
.L_x_3151:
        /* <DEDUP_REMOVED lines=33> */
[----:B------:R-:W2:Y:S02]  /*17260*/  MUFU.EX2 R2, R4 ;  /* 0x0000000400027308 */ /* 0x000ea40000000800 */
[----:B--2---:R-:W-:Y:S01]  /*17270*/  F2FP.BF16.PACK_AB R72, R2, R3 ;  /* 0x000000030248723e */ /* 0x004fe200000010ff */
[C---:B------:R-:W-:Y:S01]  /*17280*/  FFMA.FTZ R0, R65.reuse, R229, R3 ;  /* 0x000000e541007223 */ /* 0x040fe20000010003 */
[----:B------:R-:W-:Y:S01]  /*17290*/  F2FP.BF16.PACK_AB R74, R30, R31 ;  /* 0x0000001f1e4a723e */ /* 0x000fe200000010ff */
[----:B------:R-:W-:Y:S02]  /*172a0*/  FMUL.FTZ R48, R65, R152 ;  /* 0x0000009841307220 */ /* 0x000fe40000410000 */
[----:B------:R-:W-:Y:S01]  /*172b0*/  FADD.FTZ R8, R2, R0 ;  /* 0x0000000002087221 */ /* 0x000fe20000010000 */
[C---:B------:R-:W-:Y:S01]  /*172c0*/  FSEL R0, R86.reuse, RZ, P0 ;  /* 0x000000ff56007208 */ /* 0x040fe20000000000 */
[----:B------:R-:W-:Y:S04]  /*172d0*/  FMUL.FTZ R2, R86, c[0x0][0x2d0] ;  /* 0x0000b40056027a20 */ /* 0x000fe80000410000 */
[----:B------:R-:W-:Y:S01]  /*172e0*/  FADD.FTZ R0, -R0, R91 ;  /* 0x0000005b00007221 */ /* 0x000fe20000010100 */
[----:B------:R-:W-:Y:S02]  /*172f0*/  FSEL R2, R2, RZ, P0 ;  /* 0x000000ff02027208 */ /* 0x000fe40000000000 */
[----:B------:R-:W-:Y:S01]  /*17300*/  FSETP.NEU.FTZ.AND P0, PT, R85, -INF , PT ;  /* 0xff8000005500780b */ /* 0x000fe20003f1d000 */
        /* <DEDUP_REMOVED lines=23> */
[----:B------:R-:W5:Y:S01]  /*17480*/  MUFU.EX2 R2, R4 ;  /* 0x0000000400027308 */ /* 0x000f620000000800 */
[C---:B--2---:R-:W-:Y:S02]  /*17490*/  FFMA.FTZ R0, R3.reuse, R227, R5 ;  /* 0x000000e303007223 */ /* 0x044fe40000010005 */
[C---:B------:R-:W-:Y:S02]  /*174a0*/  FMUL.FTZ R50, R3.reuse, R154 ;  /* 0x0000009a03327220 */ /* 0x040fe40000410000 */
[----:B------:R-:W-:Y:S02]  /*174b0*/  FMUL.FTZ R51, R3, R155 ;  /* 0x0000009b03337220 */ /* 0x000fe40000410000 */
[C---:B-----5:R-:W-:Y:S01]  /*174c0*/  FADD.FTZ R34, R2.reuse, R0 ;  /* 0x0000000002227221 */ /* 0x060fe20000010000 */
        /* <DEDUP_REMOVED lines=8> */
[--C-:B------:R-:W-:Y:S02]  /*17550*/  FFMA.FTZ R166, R80, c[0x0][0x2d0], -R2.reuse ;  /* 0x0000b40050a67a23 */ /* 0x100fe40000010802 */
[--C-:B------:R-:W-:Y:S02]  /*17560*/  FFMA.FTZ R170, R54, c[0x0][0x2d0], -R2.reuse ;  /* 0x0000b40036aa7a23 */ /* 0x100fe40000010802 */
[--C-:B------:R-:W-:Y:S02]  /*17570*/  FFMA.FTZ R177, R53, c[0x0][0x2d0], -R2.reuse ;  /* 0x0000b40035b17a23 */ /* 0x100fe40000010802 */
[--C-:B------:R-:W-:Y:S02]  /*17580*/  FFMA.FTZ R186, R52, c[0x0][0x2d0], -R2.reuse ;  /* 0x0000b40034ba7a23 */ /* 0x100fe40000010802 */
[----:B------:R-:W-:Y:S01]  /*17590*/  LDSM.16.MT88.4 R52, [R194] ;  /* 0x00000000c234783b */ /* 0x000fe20000004200 */
[--C-:B------:R-:W-:Y:S02]  /*175a0*/  FFMA.FTZ R241, R38, c[0x0][0x2d0], -R2.reuse ;  /* 0x0000b40026f17a23 */ /* 0x100fe40000010802 */
[--C-:B------:R-:W-:Y:S02]  /*175b0*/  FFMA.FTZ R4, R32, c[0x0][0x2d0], -R2.reuse ;  /* 0x0000b40020047a23 */ /* 0x100fe40000010802 */
[--C-:B------:R-:W-:Y:S02]  /*175c0*/  FFMA.FTZ R32, R81, c[0x0][0x2d0], -R2.reuse ;  /* 0x0000b40051207a23 */ /* 0x100fe40000010802 */
[----:B------:R2:W-:Y:S01]  /*175d0*/  MUFU.EX2 R37, R4 ;  /* 0x0000000400257308 */ /* 0x0005e20000000800 */
[----:B------:R-:W-:Y:S01]  /*175e0*/  LDSM.16.MT88.4 R80, [R196] ;  /* 0x00000000c450783b */ /* 0x000fe20000004200 */
[--C-:B------:R-:W-:Y:S02]  /*175f0*/  FFMA.FTZ R185, R49, c[0x0][0x2d0], -R2.reuse ;  /* 0x0000b40031b97a23 */ /* 0x100fe40000010802 */
[----:B------:R-:W-:Y:S02]  /*17600*/  FMUL.FTZ R49, R65, R153 ;  /* 0x0000009941317220 */ /* 0x000fe40000410000 */
[--C-:B------:R-:W-:Y:S02]  /*17610*/  FFMA.FTZ R178, R45, c[0x0][0x2d0], -R2.reuse ;  /* 0x0000b4002db27a23 */ /* 0x100fe40000010802 */
[--C-:B------:R-:W-:Y:S01]  /*17620*/  FFMA.FTZ R174, R44, c[0x0][0x2d0], -R2.reuse ;  /* 0x0000b4002cae7a23 */ /* 0x100fe20000010802 */
[----:B------:R-:W-:Y:S01]  /*17630*/  LDSM.16.MT88.4 R152, [R194+0x2000] ;  /* 0x00200000c298783b */ /* 0x000fe20000004200 */
[--C-:B------:R-:W-:Y:S02]  /*17640*/  FFMA.FTZ R165, R71, c[0x0][0x2d0], -R2.reuse ;  /* 0x0000b40047a57a23 */ /* 0x100fe40000010802 */
[----:B------:R-:W-:Y:S01]  /*17650*/  MUFU.EX2 R178, R178 ;  /* 0x000000b200b27308 */ /* 0x000fe20000000800 */
[--C-:B---34-:R-:W-:Y:S02]  /*17660*/  FFMA.FTZ R164, R70, c[0x0][0x2d0], -R2.reuse ;  /* 0x0000b40046a47a23 */ /* 0x118fe40000010802 */
[--C-:B------:R-:W-:Y:S02]  /*17670*/  FFMA.FTZ R94, R69, c[0x0][0x2d0], -R2.reuse ;  /* 0x0000b400455e7a23 */ /* 0x100fe40000010802 */
[--C-:B------:R-:W-:Y:S02]  /*17680*/  FFMA.FTZ R167, R67, c[0x0][0x2d0], -R2.reuse ;  /* 0x0000b40043a77a23 */ /* 0x100fe40000010802 */
[--C-:B------:R-:W-:Y:S02]  /*17690*/  FFMA.FTZ R237, R41, c[0x0][0x2d0], -R2.reuse ;  /* 0x0000b40029ed7a23 */ /* 0x100fe40000010802 */
[--C-:B------:R-:W-:Y:S01]  /*176a0*/  FFMA.FTZ R238, R40, c[0x0][0x2d0], -R2.reuse ;  /* 0x0000b40028ee7a23 */ /* 0x100fe20000010802 */
[----:B------:R-:W-:Y:S01]  /*176b0*/  MUFU.EX2 R70, R217 ;  /* 0x000000d900467308 */ /* 0x000fe20000000800 */
[--C-:B------:R-:W-:Y:S02]  /*176c0*/  FFMA.FTZ R243, R35, c[0x0][0x2d0], -R2.reuse ;  /* 0x0000b40023f37a23 */ /* 0x100fe40000010802 */
[----:B------:R-:W-:Y:S01]  /*176d0*/  FFMA.FTZ R169, R64, c[0x0][0x2d0], -R2 ;  /* 0x0000b40040a97a23 */ /* 0x000fe20000010802 */
[----:B------:R-:W-:Y:S01]  /*176e0*/  FSEL R2, R68, RZ, P0 ;  /* 0x000000ff44027208 */ /* 0x000fe20000000000 */
[----:B------:R-:W-:Y:S02]  /*176f0*/  FMUL.FTZ R0, R0, c[0x0][0x2d0] ;  /* 0x0000b40000007a20 */ /* 0x000fe40000410000 */
[----:B--2---:R-:W-:Y:S02]  /*17700*/  FMUL.FTZ R4, R68, c[0x0][0x2d0] ;  /* 0x0000b40044047a20 */ /* 0x004fe40000410000 */
[----:B------:R-:W-:Y:S01]  /*17710*/  FADD.FTZ R2, -R2, R93 ;  /* 0x0000005d02027221 */ /* 0x000fe20000010100 */
[----:B------:R-:W2:Y:S02]  /*17720*/  MUFU.EX2 R35, R5 ;  /* 0x0000000500237308 */ /* 0x000ea40000000800 */
[----:B------:R-:W-:Y:S01]  /*17730*/  FSEL R4, R4, RZ, P0 ;  /* 0x000000ff04047208 */ /* 0x000fe20000000000 */
[----:B------:R-:W-:Y:S01]  /*17740*/  FMUL.FTZ R2, R2, c[0x0][0x2d0] ;  /* 0x0000b40002027a20 */ /* 0x000fe20000410000 */
[C---:B------:R-:W-:Y:S02]  /*17750*/  ISETP.GT.AND P0, PT, R214.reuse, R250, PT ;  /* 0x000000fad600720c */ /* 0x040fe40003f04270 */
[----:B------:R-:W-:Y:S01]  /*17760*/  IADD3 R214, R214, -0x1, RZ ;  /* 0xffffffffd6d67810 */ /* 0x000fe20007ffe0ff */
[--C-:B------:R-:W-:Y:S02]  /*17770*/  FFMA.FTZ R173, R23, c[0x0][0x2d0], -R4.reuse ;  /* 0x0000b40017ad7a23 */ /* 0x100fe40000010804 */
[--C-:B------:R-:W-:Y:S01]  /*17780*/  FFMA.FTZ R189, R22, c[0x0][0x2d0], -R4.reuse ;  /* 0x0000b40016bd7a23 */ /* 0x100fe20000010804 */
[----:B------:R-:W3:Y:S01]  /*17790*/  MUFU.EX2 R0, R0 ;  /* 0x0000000000007308 */ /* 0x000ee20000000800 */
[--C-:B------:R-:W-:Y:S02]  /*177a0*/  FFMA.FTZ R190, R21, c[0x0][0x2d0], -R4.reuse ;  /* 0x0000b40015be7a23 */ /* 0x100fe40000010804 */
[--C-:B------:R-:W-:Y:S02]  /*177b0*/  FFMA.FTZ R191, R20, c[0x0][0x2d0], -R4.reuse ;  /* 0x0000b40014bf7a23 */ /* 0x100fe40000010804 */
[----:B------:R-:W4:Y:S01]  /*177c0*/  LDSM.16.MT88.4 R20, [R193] ;  /* 0x00000000c114783b */ /* 0x000f220000004200 */
[--C-:B------:R-:W-:Y:S02]  /*177d0*/  FFMA.FTZ R6, R16, c[0x0][0x2d0], -R4.reuse ;  /* 0x0000b40010067a23 */ /* 0x100fe40000010804 */
[--C-:B------:R-:W-:Y:S02]  /*177e0*/  FFMA.FTZ R7, R29, c[0x0][0x2d0], -R4.reuse ;  /* 0x0000b4001d077a23 */ /* 0x100fe40000010804 */
[----:B------:R-:W5:Y:S01]  /*177f0*/  MUFU.EX2 R2, R2 ;  /* 0x0000000200027308 */ /* 0x000f620000000800 */
[--C-:B------:R-:W-:Y:S02]  /*17800*/  FFMA.FTZ R17, R17, c[0x0][0x2d0], -R4.reuse ;  /* 0x0000b40011117a23 */ /* 0x100fe40000010804 */
[--C-:B------:R-:W-:Y:S01]  /*17810*/  FFMA.FTZ R16, R28, c[0x0][0x2d0], -R4.reuse ;  /* 0x0000b4001c107a23 */ /* 0x100fe20000010804 */
[----:B--2---:R-:W-:Y:S01]  /*17820*/  F2FP.BF16.PACK_AB R76, R35, R37 ;  /* 0x00000025234c723e */ /* 0x004fe200000010ff */
[--C-:B------:R-:W-:Y:S02]  /*17830*/  FFMA.FTZ R93, R26, c[0x0][0x2d0], -R4.reuse ;  /* 0x0000b4001a5d7a23 */ /* 0x100fe40000010804 */
[--C-:B------:R-:W-:Y:S02]  /*17840*/  FFMA.FTZ R92, R27, c[0x0][0x2d0], -R4.reuse ;  /* 0x0000b4001b5c7a23 */ /* 0x100fe40000010804 */
[--C-:B------:R-:W-:Y:S01]  /*17850*/  FFMA.FTZ R91, R25, c[0x0][0x2d0], -R4.reuse ;  /* 0x0000b400195b7a23 */ /* 0x100fe20000010804 */
[----:B------:R-:W-:Y:S01]  /*17860*/  MUFU.EX2 R64, R219 ;  /* 0x000000db00407308 */ /* 0x000fe20000000800 */
[--C-:B------:R-:W-:Y:S02]  /*17870*/  FFMA.FTZ R67, R24, c[0x0][0x2d0], -R4.reuse ;  /* 0x0000b40018437a23 */ /* 0x100fe40000010804 */
[--C-:B------:R-:W-:Y:S02]  /*17880*/  FFMA.FTZ R227, R19, c[0x0][0x2d0], -R4.reuse ;  /* 0x0000b40013e37a23 */ /* 0x100fe40000010804 */
[C---:B---3--:R-:W-:Y:S02]  /*17890*/  FMUL.FTZ R44, R0.reuse, R104 ;  /* 0x00000068002c7220 */ /* 0x048fe40000410000 */
[C---:B------:R-:W-:Y:S02]  /*178a0*/  FMUL.FTZ R45, R0.reuse, R105 ;  /* 0x00000069002d7220 */ /* 0x040fe40000410000 */
[C---:B------:R-:W-:Y:S01]  /*178b0*/  FMUL.FTZ R60, R0.reuse, R96 ;  /* 0x00000060003c7220 */ /* 0x040fe20000410000 */
[----:B------:R-:W-:Y:S01]  /*178c0*/  MUFU.EX2 R69, R188 ;  /* 0x000000bc00457308 */ /* 0x000fe20000000800 */
        /* <DEDUP_REMOVED lines=9> */
[C---:B------:R-:W-:Y:S02]  /*17960*/  FFMA.FTZ R4, R0.reuse, R246, R37 ;  /* 0x000000f600047223 */ /* 0x040fe40000010025 */
[C---:B------:R-:W-:Y:S01]  /*17970*/  FMUL.FTZ R40, R0.reuse, R108 ;  /* 0x0000006c00287220 */ /* 0x040fe20000410000 */
[----:B------:R-:W-:Y:S01]  /*17980*/  MUFU.EX2 R219, R94 ;  /* 0x0000005e00db7308 */ /* 0x000fe20000000800 */
[C---:B------:R-:W-:Y:S02]  /*17990*/  FMUL.FTZ R41, R0.reuse, R109 ;  /* 0x0000006d00297220 */ /* 0x040fe40000410000 */
[C---:B------:R-:W-:Y:S02]  /*179a0*/  FMUL.FTZ R56, R0.reuse, R100 ;  /* 0x0000006400387220 */ /* 0x040fe40000410000 */
[----:B------:R-:W-:Y:S02]  /*179b0*/  FMUL.FTZ R57, R0, R101 ;  /* 0x0000006500397220 */ /* 0x000fe40000410000 */
[----:B-----5:R-:W-:Y:S02]  /*179c0*/  FMUL.FTZ R59, R2, R103 ;  /* 0x00000067023b7220 */ /* 0x020fe40000410000 */
[C---:B------:R-:W-:Y:S01]  /*179d0*/  FMUL.FTZ R9, R0.reuse, R129 ;  /* 0x0000008100097220 */ /* 0x040fe20000410000 */
[----:B------:R3:W-:Y:S01]  /*179e0*/  MUFU.EX2 R103, R36 ;  /* 0x0000002400677308 */ /* 0x0007e20000000800 */
[C---:B------:R-:W-:Y:S02]  /*179f0*/  FMUL.FTZ R12, R0.reuse, R120 ;  /* 0x00000078000c7220 */ /* 0x040fe40000410000 */
[C---:B------:R-:W-:Y:S02]  /*17a00*/  FMUL.FTZ R13, R0.reuse, R121 ;  /* 0x00000079000d7220 */ /* 0x040fe40000410000 */
[C---:B------:R-:W-:Y:S02]  /*17a10*/  FMUL.FTZ R24, R0.reuse, R116 ;  /* 0x0000007400187220 */ /* 0x040fe40000410000 */
[C---:B------:R-:W-:Y:S02]  /*17a20*/  FMUL.FTZ R25, R0.reuse, R117 ;  /* 0x0000007500197220 */ /* 0x040fe40000410000 */
[C---:B------:R-:W-:Y:S01]  /*17a30*/  FMUL.FTZ R28, R0.reuse, R112 ;  /* 0x00000070001c7220 */ /* 0x040fe20000410000 */
[----:B------:R5:W-:Y:S01]  /*17a40*/  MUFU.EX2 R116, R7 ;  /* 0x0000000700747308 */ /* 0x000be20000000800 */
[C---:B------:R-:W-:Y:S02]  /*17a50*/  FMUL.FTZ R29, R0.reuse, R113 ;  /* 0x00000071001d7220 */ /* 0x040fe40000410000 */
[----:B------:R-:W-:Y:S02]  /*17a60*/  FADD.FTZ R5, R31, R8 ;  /* 0x000000081f057221 */ /* 0x000fe40000010000 */
[----:B------:R-:W-:Y:S02]  /*17a70*/  FMUL.FTZ R8, R0, R128 ;  /* 0x0000008000087220 */ /* 0x000fe40000410000 */
[----:B------:R-:W-:Y:S02]  /*17a80*/  FMUL.FTZ R19, R3, R139 ;  /* 0x0000008b03137220 */ /* 0x000fe40000410000 */
[C---:B------:R-:W-:Y:S01]  /*17a90*/  FMUL.FTZ R46, R2.reuse, R106 ;  /* 0x0000006a022e7220 */ /* 0x040fe20000410000 */
[----:B------:R-:W1:Y:S01]  /*17aa0*/  MUFU.EX2 R0, R10 ;  /* 0x0000000a00007308 */ /* 0x000e620000000800 */
[----:B------:R-:W-:Y:S02]  /*17ab0*/  FMUL.FTZ R58, R2, R102 ;  /* 0x00000066023a7220 */ /* 0x000fe40000410000 */
[----:B------:R-:W-:Y:S01]  /*17ac0*/  FADD.FTZ R90, R35, R4 ;  /* 0x00000004235a7221 */ /* 0x000fe20000010000 */
[----:B---3--:R-:W3:Y:S01]  /*17ad0*/  LDSM.16.MT88.4 R36, [R197] ;  /* 0x00000000c524783b */ /* 0x008ee20000004200 */
[----:B------:R-:W-:Y:S02]  /*17ae0*/  FMUL.FTZ R6, R3, R134 ;  /* 0x0000008603067220 */ /* 0x000fe40000410000 */
[----:B------:R-:W-:Y:S02]  /*17af0*/  FADD.FTZ R66, R30, R5 ;  /* 0x000000051e427221 */ /* 0x000fe40000010000 */
[C---:B------:R-:W-:Y:S01]  /*17b00*/  FMUL.FTZ R4, R65.reuse, R132 ;  /* 0x0000008441047220 */ /* 0x040fe20000410000 */
[----:B------:R-:W-:Y:S01]  /*17b10*/  MUFU.EX2 R102, R33 ;  /* 0x0000002100667308 */ /* 0x000fe20000000800 */
[----:B------:R-:W-:Y:S02]  /*17b20*/  FMUL.FTZ R5, R65, R133 ;  /* 0x0000008541057220 */ /* 0x000fe40000410000 */
[C---:B------:R-:W-:Y:S02]  /*17b30*/  FMUL.FTZ R11, R2.reuse, R131 ;  /* 0x00000083020b7220 */ /* 0x040fe40000410000 */
[C---:B-----5:R-:W-:Y:S02]  /*17b40*/  FMUL.FTZ R7, R3.reuse, R135 ;  /* 0x0000008703077220 */ /* 0x060fe40000410000 */
[C---:B------:R-:W-:Y:S02]  /*17b50*/  FMUL.FTZ R14, R2.reuse, R122 ;  /* 0x0000007a020e7220 */ /* 0x040fe40000410000 */
[C---:B------:R-:W-:Y:S01]  /*17b60*/  FMUL.FTZ R15, R2.reuse, R123 ;  /* 0x0000007b020f7220 */ /* 0x040fe20000410000 */
[----:B------:R-:W5:Y:S01]  /*17b70*/  MUFU.EX2 R100, R17 ;  /* 0x0000001100647308 */ /* 0x000f620000000800 */
[C---:B-12---:R-:W-:Y:S02]  /*17b80*/  FFMA.FTZ R84, R2.reuse, R247, R18 ;  /* 0x000000f702547223 */ /* 0x046fe40000010012 */
[----:B------:R-:W-:Y:S01]  /*17b90*/  FMUL.FTZ R35, R3, R147 ;  /* 0x0000009303237220 */ /* 0x000fe20000410000 */
[----:B------:R-:W-:Y:S01]  /*17ba0*/  F2FP.BF16.PACK_AB R75, R103, R0 ;  /* 0x00000000674b723e */ /* 0x000fe200000010ff */
[C---:B------:R-:W-:Y:S02]  /*17bb0*/  FMUL.FTZ R47, R2.reuse, R107 ;  /* 0x0000006b022f7220 */ /* 0x040fe40000410000 */
[----:B------:R-:W-:Y:S01]  /*17bc0*/  LDSM.16.MT88.4 R104, [R194+0x1000] ;  /* 0x00100000c268783b */ /* 0x000fe20000004200 */
[C---:B------:R-:W-:Y:S02]  /*17bd0*/  FMUL.FTZ R62, R2.reuse, R98 ;  /* 0x00000062023e7220 */ /* 0x040fe40000410000 */
[----:B------:R-:W1:Y:S01]  /*17be0*/  MUFU.EX2 R101, R16 ;  /* 0x0000001000657308 */ /* 0x000e620000000800 */
[-C--:B----4-:R-:W-:Y:S05]  /*17bf0*/  HMMA.16816.F32.BF16 R4, R72, R20.reuse, R4 ;  /* 0x000000144804723c */ /* 0x090fea0000041804 */
[C---:B------:R-:W-:Y:S02]  /*17c00*/  FMUL.FTZ R10, R2.reuse, R130 ;  /* 0x00000082020a7220 */ /* 0x040fe40000410000 */
[C---:B------:R-:W-:Y:S02]  /*17c10*/  FMUL.FTZ R26, R2.reuse, R118 ;  /* 0x00000076021a7220 */ /* 0x040fe40000410000 */
[----:B------:R-:W2:Y:S03]  /*17c20*/  MUFU.EX2 R117, R32 ;  /* 0x0000002000757308 */ /* 0x000ea60000000800 */
[----:B------:R-:W-:Y:S01]  /*17c30*/  FMUL.FTZ R27, R2, R119 ;  /* 0x00000077021b7220 */ /* 0x000fe20000410000 */
[----:B-----5:R-:W-:Y:S01]  /*17c40*/  F2FP.BF16.PACK_AB R77, R100, R18 ;  /* 0x00000012644d723e */ /* 0x020fe200000010ff */
[----:B------:R-:W-:Y:S02]  /*17c50*/  FMUL.FTZ R17, R65, R137 ;  /* 0x0000008941117220 */ /* 0x000fe40000410000 */
[----:B------:R-:W-:Y:S02]  /*17c60*/  FMUL.FTZ R18, R3, R138 ;  /* 0x0000008a03127220 */ /* 0x000fe40000410000 */
[C---:B------:R-:W-:Y:S01]  /*17c70*/  FMUL.FTZ R33, R65.reuse, R145 ;  /* 0x0000009141217220 */ /* 0x040fe20000410000 */
[----:B------:R-:W-:Y:S01]  /*17c80*/  MUFU.EX2 R108, R184 ;  /* 0x000000b8006c7308 */ /* 0x000fe20000000800 */
[----:B------:R-:W-:Y:S02]  /*17c90*/  FMUL.FTZ R63, R2, R99 ;  /* 0x00000063023f7220 */ /* 0x000fe40000410000 */
[----:B------:R-:W4:Y:S01]  /*17ca0*/  LDSM.16.MT88.4 R96, [R193+0x800] ;  /* 0x00080000c160783b */ /* 0x000f220000004200 */
[----:B-1----:R-:W-:Y:S01]  /*17cb0*/  F2FP.BF16.PACK_AB R79, R116, R101 ;  /* 0x00000065744f723e */ /* 0x002fe200000010ff */
[----:B------:R-:W-:Y:S02]  /*17cc0*/  FMUL.FTZ R16, R65, R136 ;  /* 0x0000008841107220 */ /* 0x000fe40000410000 */
[----:B------:R-:W-:Y:S02]  /*17cd0*/  FADD.FTZ R71, R0, R34 ;  /* 0x0000002200477221 */ /* 0x000fe40000010000 */
[----:B------:R-:W-:Y:S01]  /*17ce0*/  FMUL.FTZ R34, R3, R146 ;  /* 0x0000009203227220 */ /* 0x000fe20000410000 */
[----:B------:R-:W-:Y:S01]  /*17cf0*/  MUFU.EX2 R109, R183 ;  /* 0x000000b7006d7308 */ /* 0x000fe20000000800 */
[----:B------:R-:W-:Y:S01]  /*17d00*/  LDSM.16.MT88.4 R136, [R193+0x2000] ;  /* 0x00200000c188783b */ /* 0x000fe20000004200 */
[C---:B------:R-:W-:Y:S01]  /*17d10*/  FMUL.FTZ R42, R2.reuse, R110 ;  /* 0x0000006e022a7220 */ /* 0x040fe20000410000 */
[----:B--2---:R-:W-:Y:S01]  /*17d20*/  F2FP.BF16.PACK_AB R78, R117, R102 ;  /* 0x00000066754e723e */ /* 0x004fe200000010ff */
[C---:B------:R-:W-:Y:S02]  /*17d30*/  FMUL.FTZ R32, R65.reuse, R144 ;  /* 0x0000009041207220 */ /* 0x040fe40000410000 */
[C---:B------:R-:W-:Y:S03]  /*17d40*/  FMUL.FTZ R43, R2.reuse, R111 ;  /* 0x0000006f022b7220 */ /* 0x040fe60000410000 */
[----:B------:R-:W-:Y:S01]  /*17d50*/  LDSM.16.MT88.4 R144, [R197+0x2000] ;  /* 0x00200000c590783b */ /* 0x000fe20000004200 */
        /* <DEDUP_REMOVED lines=9> */
[----:B------:R-:W1:Y:S01]  /*17df0*/  MUFU.EX2 R2, R218 ;  /* 0x000000da00027308 */ /* 0x000e620000000800 */
[----:B------:R-:W-:Y:S02]  /*17e00*/  FADD.FTZ R0, R64, R66 ;  /* 0x0000004240007221 */ /* 0x000fe40000010000 */
[C---:B------:R-:W-:Y:S02]  /*17e10*/  FMUL.FTZ R66, R3.reuse, R162 ;  /* 0x000000a203427220 */ /* 0x040fe40000410000 */
[C---:B------:R-:W-:Y:S04]  /*17e20*/  FMUL.FTZ R22, R3.reuse, R142 ;  /* 0x0000008e03167220 */ /* 0x040fe80000410000 */
[----:B------:R-:W-:Y:S01]  /*17e30*/  FMUL.FTZ R23, R3, R143 ;  /* 0x0000008f03177220 */ /* 0x000fe20000410000 */
[----:B------:R-:W-:Y:S06]  /*17e40*/  MUFU.EX2 R120, R165 ;  /* 0x000000a500787308 */ /* 0x000fec0000000800 */
[-C--:B---3--:R-:W-:Y:S04]  /*17e50*/  HMMA.16816.F32.BF16 R20, R72, R36.reuse, R20 ;  /* 0x000000244814723c */ /* 0x088fe80000041814 */
[----:B------:R-:W-:Y:S04]  /*17e60*/  MUFU.EX2 R94, R180 ;  /* 0x000000b4005e7308 */ /* 0x000fe80000000800 */
[C---:B------:R-:W-:Y:S04]  /*17e70*/  HMMA.16816.F32.BF16 R24, R76.reuse, R36, R24 ;  /* 0x000000244c18723c */ /* 0x040fe80000041818 */
[----:B-1----:R-:W-:Y:S02]  /*17e80*/  FADD.FTZ R0, R2, R0 ;  /* 0x0000000002007221 */ /* 0x002fe40000010000 */
[----:B------:R-:W-:Y:S01]  /*17e90*/  MUFU.EX2 R174, R174 ;  /* 0x000000ae00ae7308 */ /* 0x000fe20000000800 */
[C---:B------:R-:W-:Y:S01]  /*17ea0*/  FMUL.FTZ R36, R65.reuse, R148 ;  /* 0x0000009441247220 */ /* 0x040fe20000410000 */
[-C--:B------:R-:W-:Y:S04]  /*17eb0*/  HMMA.16816.F32.BF16 R28, R76, R38.reuse, R28 ;  /* 0x000000264c1c723c */ /* 0x080fe8000004181c */
[----:B------:R-:W-:Y:S02]  /*17ec0*/  FADD.FTZ R0, R70, R0 ;  /* 0x0000000046007221 */ /* 0x000fe40000010000 */
[----:B------:R-:W-:Y:S02]  /*17ed0*/  FMUL.FTZ R37, R65, R149 ;  /* 0x0000009541257220 */ /* 0x000fe40000410000 */
[C---:B------:R-:W-:Y:S01]  /*17ee0*/  HMMA.16816.F32.BF16 R32, R72.reuse, R38, R32 ;  /* 0x000000264820723c */ /* 0x040fe20000041820 */
[----:B------:R-:W-:Y:S03]  /*17ef0*/  MUFU.EX2 R166, R229 ;  /* 0x000000e500a67308 */ /* 0x000fe60000000800 */
[----:B------:R-:W-:Y:S03]  /*17f00*/  FADD.FTZ R0, R69, R0 ;  /* 0x0000000045007221 */ /* 0x000fe60000010000 */
[C---:B------:R-:W-:Y:S02]  /*17f10*/  FMUL.FTZ R38, R3.reuse, R150 ;  /* 0x0000009603267220 */ /* 0x040fe40000410000 */
[----:B------:R-:W-:Y:S02]  /*17f20*/  FMUL.FTZ R39, R3, R151 ;  /* 0x0000009703277220 */ /* 0x000fe40000410000 */
[----:B------:R-:W-:Y:S01]  /*17f30*/  MUFU.EX2 R165, R230 ;  /* 0x000000e600a57308 */ /* 0x000fe20000000800 */
[----:B------:R-:W-:Y:S04]  /*17f40*/  FADD.FTZ R0, R110, R0 ;  /* 0x000000006e007221 */ /* 0x000fe80000010000 */
[-C--:B------:R-:W-:Y:S03]  /*17f50*/  HMMA.16816.F32.BF16 R36, R72, R52.reuse, R36 ;  /* 0x000000344824723c */ /* 0x080fe60000041824 */
[----:B------:R-:W-:Y:S02]  /*17f60*/  FADD.FTZ R0, R108, R0 ;  /* 0x000000006c007221 */ /* 0x000fe40000010000 */
[----:B------:R1:W-:Y:S02]  /*17f70*/  MUFU.EX2 R184, R67 ;  /* 0x0000004300b87308 */ /* 0x0003e40000000800 */
[----:B------:R-:W-:Y:S01]  /*17f80*/  FADD.FTZ R0, R109, R0 ;  /* 0x000000006d007221 */ /* 0x000fe20000010000 */
[C---:B------:R-:W-:Y:S07]  /*17f90*/  HMMA.16816.F32.BF16 R40, R76.reuse, R52, R40 ;  /* 0x000000344c28723c */ /* 0x040fee0000041828 */
[C---:B------:R-:W-:Y:S01]  /*17fa0*/  FMUL.FTZ R52, R65.reuse, R156 ;  /* 0x0000009c41347220 */ /* 0x040fe20000410000 */
[-C--:B------:R-:W-:Y:S01]  /*17fb0*/  HMMA.16816.F32.BF16 R44, R76, R54.reuse, R44 ;  /* 0x000000364c2c723c */ /* 0x080fe2000004182c */
[----:B------:R-:W-:Y:S03]  /*17fc0*/  MUFU.EX2 R112, R179 ;  /* 0x000000b300707308 */ /* 0x000fe60000000800 */
[----:B------:R-:W-:Y:S04]  /*17fd0*/  FMUL.FTZ R53, R65, R157 ;  /* 0x0000009d41357220 */ /* 0x000fe80000410000 */
[C---:B------:R-:W-:Y:S03]  /*17fe0*/  HMMA.16816.F32.BF16 R48, R72.reuse, R54, R48 ;  /* 0x000000364830723c */ /* 0x040fe60000041830 */
[----:B------:R-:W2:Y:S01]  /*17ff0*/  MUFU.EX2 R119, R176 ;  /* 0x000000b000777308 */ /* 0x000ea20000000800 */
[C---:B-1----:R-:W-:Y:S03]  /*18000*/  FMUL.FTZ R67, R3.reuse, R163 ;  /* 0x000000a303437220 */ /* 0x042fe60000410000 */
[C---:B------:R-:W-:Y:S02]  /*18010*/  FMUL.FTZ R54, R3.reuse, R158 ;  /* 0x0000009e03367220 */ /* 0x040fe40000410000 */
[----:B------:R-:W-:Y:S03]  /*18020*/  FMUL.FTZ R55, R3, R159 ;  /* 0x0000009f03377220 */ /* 0x000fe60000410000 */
[----:B------:R-:W-:Y:S01]  /*18030*/  FADD.FTZ R3, R102, R90 ;  /* 0x0000005a66037221 */ /* 0x000fe20000010000 */
[----:B------:R-:W-:Y:S03]  /*18040*/  MUFU.EX2 R122, R175 ;  /* 0x000000af007a7308 */ /* 0x000fe60000000800 */
[-C--:B------:R-:W-:Y:S07]  /*18050*/  HMMA.16816.F32.BF16 R52, R72, R80.reuse, R52 ;  /* 0x000000504834723c */ /* 0x080fee0000041834 */
[----:B------:R-:W1:Y:S01]  /*18060*/  MUFU.EX2 R128, R172 ;  /* 0x000000ac00807308 */ /* 0x000e620000000800 */
[C---:B------:R-:W-:Y:S08]  /*18070*/  HMMA.16816.F32.BF16 R56, R76.reuse, R80, R56 ;  /* 0x000000504c38723c */ /* 0x040ff00000041838 */
[-C--:B------:R-:W-:Y:S01]  /*18080*/  HMMA.16816.F32.BF16 R60, R76, R82.reuse, R60 ;  /* 0x000000524c3c723c */ /* 0x080fe2000004183c */
[----:B------:R-:W3:Y:S06]  /*18090*/  MUFU.EX2 R123, R164 ;  /* 0x000000a4007b7308 */ /* 0x000eec0000000800 */
[----:B------:R-:W-:Y:S01]  /*180a0*/  F2FP.BF16.PACK_AB R76, R2, R64 ;  /* 0x00000040024c723e */ /* 0x000fe200000010ff */
[----:B------:R-:W-:Y:S01]  /*180b0*/  FMUL.FTZ R64, R65, R160 ;  /* 0x000000a041407220 */ /* 0x000fe20000410000 */
[----:B------:R-:W-:Y:S02]  /*180c0*/  F2FP.BF16.PACK_AB R78, R69, R70 ;  /* 0x00000046454e723e */ /* 0x000fe400000010ff */
[----:B------:R-:W-:Y:S01]  /*180d0*/  MUFU.EX2 R113, R93 ;  /* 0x0000005d00717308 */ /* 0x000fe20000000800 */
[----:B------:R-:W-:Y:S01]  /*180e0*/  FMUL.FTZ R65, R65, R161 ;  /* 0x000000a141417220 */ /* 0x000fe20000410000 */
[----:B--2---:R-:W-:Y:S01]  /*180f0*/  F2FP.BF16.PACK_AB R77, R119, R112 ;  /* 0x00000070774d723e */ /* 0x004fe200000010ff */
[----:B------:R-:W-:Y:S01]  /*18100*/  FADD.FTZ R2, R100, R84 ;  /* 0x0000005464027221 */ /* 0x000fe20000010000 */
[----:B-1----:R-:W-:Y:S01]  /*18110*/  F2FP.BF16.PACK_AB R79, R128, R122 ;  /* 0x0000007a804f723e */ /* 0x002fe200000010ff */
[----:B------:R-:W-:Y:S02]  /*18120*/  FADD.FTZ R70, R103, R71 ;  /* 0x0000004767467221 */ /* 0x000fe40000010000 */
[----:B------:R-:W-:Y:S01]  /*18130*/  FADD.FTZ R69, R101, R2 ;  /* 0x0000000265457221 */ /* 0x000fe20000010000 */
[----:B------:R-:W-:Y:S01]  /*18140*/  HMMA.16816.F32.BF16 R64, R72, R82, R64 ;  /* 0x000000524840723c */ /* 0x000fe20000041840 */
[----:B------:R-:W1:Y:S01]  /*18150*/  LDSM.16.MT88.4 R80, [R197+0x800] ;  /* 0x00080000c550783b */ /* 0x000e620000004200 */
[----:B------:R-:W2:Y:S02]  /*18160*/  MUFU.EX2 R114, R92 ;  /* 0x0000005c00727308 */ /* 0x000ea40000000800 */
[----:B------:R-:W-:Y:S02]  /*18170*/  FADD.FTZ R2, R94, R0 ;  /* 0x000000005e027221 */ /* 0x000fe40000010000 */
[----:B------:R-:W-:Y:S01]  /*18180*/  FADD.FTZ R0, R117, R3 ;  /* 0x0000000375007221 */ /* 0x000fe20000010000 */
[----:B------:R-:W-:Y:S01]  /*18190*/  F2FP.BF16.PACK_AB R72, R120, R111 ;  /* 0x0000006f7848723e */ /* 0x000fe200000010ff */
[-C--:B----4-:R-:W-:Y:S01]  /*181a0*/  HMMA.16816.F32.BF16 R4, R76, R96.reuse, R4 ;  /* 0x000000604c04723c */ /* 0x090fe20000041804 */
[----:B------:R-:W4:Y:S03]  /*181b0*/  LDSM.16.MT88.4 R100, [R194+0x800] ;  /* 0x00080000c264783b */ /* 0x000f260000004200 */
[----:B------:R-:W5:Y:S01]  /*181c0*/  MUFU.EX2 R121, R91 ;  /* 0x0000005b00797308 */ /* 0x000f620000000800 */
[----:B---3--:R-:W-:Y:S01]  /*181d0*/  F2FP.BF16.PACK_AB R74, R219, R123 ;  /* 0x0000007bdb4a723e */ /* 0x008fe200000010ff */
[----:B------:R-:W-:Y:S02]  /*181e0*/  FADD.FTZ R3, R112, R70 ;  /* 0x0000004670037221 */ /* 0x000fe40000010000 */
[----:B------:R-:W-:Y:S04]  /*181f0*/  FADD.FTZ R70, R111, R0 ;  /* 0x000000006f467221 */ /* 0x000fe80000010000 */
[----:B------:R-:W-:Y:S02]  /*18200*/  FADD.FTZ R69, R116, R69 ;  /* 0x0000004574457221 */ /* 0x000fe40000010000 */
[----:B------:R-:W-:Y:S01]  /*18210*/  MUFU.EX2 R172, R186 ;  /* 0x000000ba00ac7308 */ /* 0x000fe20000000800 */
[----:B------:R-:W-:Y:S02]  /*18220*/  FADD.FTZ R3, R119, R3 ;  /* 0x0000000377037221 */ /* 0x000fe40000010000 */
[----:B------:R-:W-:Y:S01]  /*18230*/  FADD.FTZ R70, R120, R70 ;  /* 0x0000004678467221 */ /* 0x000fe20000010000 */
[----:B--2---:R-:W-:Y:S06]  /*18240*/  F2FP.BF16.PACK_AB R73, R114, R113 ;  /* 0x000000717249723e */ /* 0x004fec00000010ff */
[----:B------:R-:W-:Y:S01]  /*18250*/  MUFU.EX2 R217, R171 ;  /* 0x000000ab00d97308 */ /* 0x000fe20000000800 */
[----:B-----5:R-:W-:Y:S09]  /*18260*/  F2FP.BF16.PACK_AB R75, R184, R121 ;  /* 0x00000079b84b723e */ /* 0x020ff200000010ff */
[----:B------:R-:W2:Y:S01]  /*18270*/  MUFU.EX2 R218, R168 ;  /* 0x000000a800da7308 */ /* 0x000ea20000000800 */
[C---:B------:R-:W-:Y:S08]  /*18280*/  HMMA.16816.F32.BF16 R8, R72.reuse, R96, R8 ;  /* 0x000000604808723c */ /* 0x040ff00000041808 */
[-C--:B------:R-:W-:Y:S01]  /*18290*/  HMMA.16816.F32.BF16 R12, R72, R98.reuse, R12 ;  /* 0x00000062480c723c */ /* 0x080fe2000004180c */
[----:B------:R-:W-:Y:S07]  /*182a0*/  MUFU.EX2 R187, R182 ;  /* 0x000000b600bb7308 */ /* 0x000fee0000000800 */
[C---:B------:R-:W-:Y:S01]  /*182b0*/  HMMA.16816.F32.BF16 R16, R76.reuse, R98, R16 ;  /* 0x000000624c10723c */ /* 0x040fe20000041810 */
[----:B------:R-:W3:Y:S02]  /*182c0*/  LDSM.16.MT88.4 R96, [R196+0x800] ;  /* 0x00080000c460783b */ /* 0x000ee40000004200 */
[----:B------:R-:W5:Y:S05]  /*182d0*/  MUFU.EX2 R188, R181 ;  /* 0x000000b500bc7308 */ /* 0x000f6a0000000800 */
[-C--:B-1----:R-:W-:Y:S05]  /*182e0*/  HMMA.16816.F32.BF16 R20, R76, R80.reuse, R20 ;  /* 0x000000504c14723c */ /* 0x082fea0000041814 */
[----:B------:R-:W-:Y:S03]  /*182f0*/  MUFU.EX2 R183, R167 ;  /* 0x000000a700b77308 */ /* 0x000fe60000000800 */
[C---:B------:R-:W-:Y:S07]  /*18300*/  HMMA.16816.F32.BF16 R24, R72.reuse, R80, R24 ;  /* 0x000000504818723c */ /* 0x040fee0000041818 */
[----:B------:R-:W-:Y:S01]  /*18310*/  MUFU.EX2 R167, R227 ;  /* 0x000000e300a77308 */ /* 0x000fe20000000800 */
[-C--:B------:R-:W-:Y:S08]  /*18320*/  HMMA.16816.F32.BF16 R28, R72, R82.reuse, R28 ;  /* 0x00000052481c723c */ /* 0x080ff0000004181c */
[C---:B------:R-:W-:Y:S01]  /*18330*/  HMMA.16816.F32.BF16 R32, R76.reuse, R82, R32 ;  /* 0x000000524c20723c */ /* 0x040fe20000041820 */
[----:B------:R-:W1:Y:S01]  /*18340*/  LDSM.16.MT88.4 R80, [R193+0x1000] ;  /* 0x00100000c150783b */ /* 0x000e620000004200 */
[----:B------:R-:W1:Y:S06]  /*18350*/  MUFU.EX2 R182, R169 ;  /* 0x000000a900b67308 */ /* 0x000e6c0000000800 */
[-C--:B----4-:R-:W-:Y:S04]  /*18360*/  HMMA.16816.F32.BF16 R36, R76, R100.reuse, R36 ;  /* 0x000000644c24723c */ /* 0x090fe80000041824 */
[----:B------:R-:W-:Y:S04]  /*18370*/  MUFU.EX2 R159, R170 ;  /* 0x000000aa009f7308 */ /* 0x000fe80000000800 */
[C---:B------:R-:W-:Y:S06]  /*18380*/  HMMA.16816.F32.BF16 R40, R72.reuse, R100, R40 ;  /* 0x000000644828723c */ /* 0x040fec0000041828 */
[----:B------:R-:W4:Y:S02]  /*18390*/  MUFU.EX2 R179, R177 ;  /* 0x000000b100b37308 */ /* 0x000f240000000800 */
[-C--:B------:R-:W-:Y:S08]  /*183a0*/  HMMA.16816.F32.BF16 R44, R72, R102.reuse, R44 ;  /* 0x00000066482c723c */ /* 0x080ff0000004182c */
[C---:B------:R-:W-:Y:S01]  /*183b0*/  HMMA.16816.F32.BF16 R48, R76.reuse, R102, R48 ;  /* 0x000000664c30723c */ /* 0x040fe20000041830 */
[----:B------:R-:W1:Y:S01]  /*183c0*/  LDSM.16.MT88.4 R100, [R197+0x1000] ;  /* 0x00100000c564783b */ /* 0x000e620000004200 */
[----:B------:R-:W-:Y:S06]  /*183d0*/  MUFU.EX2 R177, R185 ;  /* 0x000000b900b17308 */ /* 0x000fec0000000800 */
[-C--:B---3--:R-:W-:Y:S04]  /*183e0*/  HMMA.16816.F32.BF16 R52, R76, R96.reuse, R52 ;  /* 0x000000604c34723c */ /* 0x088fe80000041834 */
[----:B------:R-:W-:Y:S04]  /*183f0*/  MUFU.EX2 R158, R173 ;  /* 0x000000ad009e7308 */ /* 0x000fe80000000800 */
[C---:B------:R-:W-:Y:S06]  /*18400*/  HMMA.16816.F32.BF16 R56, R72.reuse, R96, R56 ;  /* 0x000000604838723c */ /* 0x040fec0000041838 */
[----:B------:R-:W3:Y:S02]  /*18410*/  MUFU.EX2 R157, R189 ;  /* 0x000000bd009d7308 */ /* 0x000ee40000000800 */
[-C--:B------:R-:W-:Y:S07]  /*18420*/  HMMA.16816.F32.BF16 R60, R72, R98.reuse, R60 ;  /* 0x00000062483c723c */ /* 0x080fee000004183c */
[----:B------:R-:W-:Y:S01]  /*18430*/  F2FP.BF16.PACK_AB R72, R108, R110 ;  /* 0x0000006e6c48723e */ /* 0x000fe200000010ff */
[----:B------:R-:W-:Y:S01]  /*18440*/  HMMA.16816.F32.BF16 R64, R76, R98, R64 ;  /* 0x000000624c40723c */ /* 0x000fe20000041840 */
[----:B------:R-:W-:Y:S01]  /*18450*/  MUFU.EX2 R156, R190 ;  /* 0x000000be009c7308 */ /* 0x000fe20000000800 */
[----:B------:R-:W3:Y:S02]  /*18460*/  LDSM.16.MT88.4 R96, [R196+0x1000] ;  /* 0x00100000c460783b */ /* 0x000ee40000004200 */
[----:B------:R-:W-:Y:S02]  /*18470*/  F2FP.BF16.PACK_AB R74, R94, R109 ;  /* 0x0000006d5e4a723e */ /* 0x000fe400000010ff */
[----:B--2---:R-:W-:Y:S02]  /*18480*/  F2FP.BF16.PACK_AB R73, R218, R217 ;  /* 0x000000d9da49723e */ /* 0x004fe400000010ff */
[----:B-----5:R-:W-:Y:S02]  /*18490*/  F2FP.BF16.PACK_AB R75, R188, R187 ;  /* 0x000000bbbc4b723e */ /* 0x020fe400000010ff */
[----:B------:R-:W-:Y:S01]  /*184a0*/  LDSM.16.MT88.4 R108, [R196+0x1800] ;  /* 0x00180000c46c783b */ /* 0x000fe20000004200 */
[----:B------:R-:W2:Y:S01]  /*184b0*/  MUFU.EX2 R171, R191 ;  /* 0x000000bf00ab7308 */ /* 0x000ea20000000800 */
[----:B-1----:R-:W-:Y:S02]  /*184c0*/  F2FP.BF16.PACK_AB R76, R182, R183 ;  /* 0x000000b7b64c723e */ /* 0x002fe400000010ff */
[----:B----4-:R-:W-:Y:S01]  /*184d0*/  F2FP.BF16.PACK_AB R78, R179, R159 ;  /* 0x0000009fb34e723e */ /* 0x010fe200000010ff */
[-C--:B------:R-:W-:Y:S05]  /*184e0*/  HMMA.16816.F32.BF16 R4, R72, R80.reuse, R4 ;  /* 0x000000504804723c */ /* 0x080fea0000041804 */
[----:B---3--:R-:W-:Y:S01]  /*184f0*/  F2FP.BF16.PACK_AB R77, R157, R158 ;  /* 0x0000009e9d4d723e */ /* 0x008fe200000010ff */
[----:B------:R-:W-:Y:S10]  /*18500*/  MUFU.EX2 R94, R231 ;  /* 0x000000e7005e7308 */ /* 0x000ff40000000800 */
[----:B------:R-:W1:Y:S01]  /*18510*/  MUFU.EX2 R84, R225 ;  /* 0x000000e100547308 */ /* 0x000e620000000800 */
[----:B--2---:R-:W-:Y:S09]  /*18520*/  F2FP.BF16.PACK_AB R79, R171, R156 ;  /* 0x0000009cab4f723e */ /* 0x004ff200000010ff */
[----:B------:R-:W2:Y:S01]  /*18530*/  MUFU.EX2 R71, R224 ;  /* 0x000000e000477308 */ /* 0x000ea20000000800 */
[C---:B------:R-:W-:Y:S08]  /*18540*/  HMMA.16816.F32.BF16 R8, R76.reuse, R80, R8 ;  /* 0x000000504c08723c */ /* 0x040ff00000041808 */
[-C--:B------:R-:W-:Y:S01]  /*18550*/  HMMA.16816.F32.BF16 R12, R76, R82.reuse, R12 ;  /* 0x000000524c0c723c */ /* 0x080fe2000004180c */
[----:B------:R-:W3:Y:S03]  /*18560*/  MUFU.EX2 R91, R223 ;  /* 0x000000df005b7308 */ /* 0x000ee60000000800 */
[----:B-1----:R-:W-:Y:S04]  /*18570*/  FADD.FTZ R0, R84, R2 ;  /* 0x0000000254007221 */ /* 0x002fe80000010000 */
[C---:B------:R-:W-:Y:S01]  /*18580*/  HMMA.16816.F32.BF16 R16, R72.reuse, R82, R16 ;  /* 0x000000524810723c */ /* 0x040fe20000041810 */
[----:B------:R-:W1:Y:S02]  /*18590*/  LDSM.16.MT88.4 R80, [R193+0x1800] ;  /* 0x00180000c150783b */ /* 0x000e640000004200 */
[----:B------:R-:W4:Y:S01]  /*185a0*/  MUFU.EX2 R90, R222 ;  /* 0x000000de005a7308 */ /* 0x000f220000000800 */
[----:B--2---:R-:W-:Y:S04]  /*185b0*/  FADD.FTZ R0, R71, R0 ;  /* 0x0000000047007221 */ /* 0x004fe80000010000 */
[-C--:B------:R-:W-:Y:S05]  /*185c0*/  HMMA.16816.F32.BF16 R20, R72, R100.reuse, R20 ;  /* 0x000000644814723c */ /* 0x080fea0000041814 */
[----:B------:R-:W-:Y:S03]  /*185d0*/  MUFU.EX2 R175, R220 ;  /* 0x000000dc00af7308 */ /* 0x000fe60000000800 */
[C---:B------:R-:W-:Y:S04]  /*185e0*/  HMMA.16816.F32.BF16 R24, R76.reuse, R100, R24 ;  /* 0x000000644c18723c */ /* 0x040fe80000041818 */
[----:B---3--:R-:W-:Y:S03]  /*185f0*/  FADD.FTZ R0, R91, R0 ;  /* 0x000000005b007221 */ /* 0x008fe60000010000 */
[----:B------:R-:W-:Y:S01]  /*18600*/  MUFU.EX2 R176, R213 ;  /* 0x000000d500b07308 */ /* 0x000fe20000000800 */
[-C--:B------:R-:W-:Y:S04]  /*18610*/  HMMA.16816.F32.BF16 R28, R76, R102.reuse, R28 ;  /* 0x000000664c1c723c */ /* 0x080fe8000004181c */
[----:B----4-:R-:W-:Y:S02]  /*18620*/  FADD.FTZ R2, R90, R0 ;  /* 0x000000005a027221 */ /* 0x010fe40000010000 */
[----:B------:R-:W-:Y:S02]  /*18630*/  FADD.FTZ R0, R113, R69 ;  /* 0x0000004571007221 */ /* 0x000fe40000010000 */
[C---:B------:R-:W-:Y:S01]  /*18640*/  HMMA.16816.F32.BF16 R32, R72.reuse, R102, R32 ;  /* 0x000000664820723c */ /* 0x040fe20000041820 */
[----:B------:R-:W2:Y:S01]  /*18650*/  LDSM.16.MT88.4 R100, [R197+0x1800] ;  /* 0x00180000c564783b */ /* 0x000ea20000004200 */
[----:B------:R-:W-:Y:S02]  /*18660*/  MUFU.EX2 R180, R212 ;  /* 0x000000d400b47308 */ /* 0x000fe40000000800 */
[----:B------:R-:W-:Y:S04]  /*18670*/  FADD.FTZ R69, R114, R0 ;  /* 0x0000000072457221 */ /* 0x000fe80000010000 */
[-C--:B------:R-:W-:Y:S04]  /*18680*/  HMMA.16816.F32.BF16 R36, R72, R104.reuse, R36 ;  /* 0x000000684824723c */ /* 0x080fe80000041824 */
[----:B------:R-:W-:Y:S04]  /*18690*/  MUFU.EX2 R181, R211 ;  /* 0x000000d300b57308 */ /* 0x000fe80000000800 */
[C---:B------:R-:W-:Y:S06]  /*186a0*/  HMMA.16816.F32.BF16 R40, R76.reuse, R104, R40 ;  /* 0x000000684c28723c */ /* 0x040fec0000041828 */
[----:B------:R-:W3:Y:S02]  /*186b0*/  MUFU.EX2 R118, R221 ;  /* 0x000000dd00767308 */ /* 0x000ee40000000800 */
[-C--:B------:R-:W-:Y:S08]  /*186c0*/  HMMA.16816.F32.BF16 R44, R76, R106.reuse, R44 ;  /* 0x0000006a4c2c723c */ /* 0x080ff0000004182c */
[C---:B------:R-:W-:Y:S01]  /*186d0*/  HMMA.16816.F32.BF16 R48, R72.reuse, R106, R48 ;  /* 0x0000006a4830723c */ /* 0x040fe20000041830 */
[----:B------:R-:W4:Y:S01]  /*186e0*/  LDSM.16.MT88.4 R104, [R194+0x1800] ;  /* 0x00180000c268783b */ /* 0x000f220000004200 */
[----:B------:R-:W5:Y:S06]  /*186f0*/  MUFU.EX2 R115, R226 ;  /* 0x000000e200737308 */ /* 0x000f6c0000000800 */
[-C--:B------:R-:W-:Y:S04]  /*18700*/  HMMA.16816.F32.BF16 R52, R72, R96.reuse, R52 ;  /* 0x000000604834723c */ /* 0x080fe80000041834 */
[----:B------:R-:W1:Y:S01]  /*18710*/  MUFU.EX2 R93, R232 ;  /* 0x000000e8005d7308 */ /* 0x000e620000000800 */
[----:B---3--:R-:W-:Y:S03]  /*18720*/  FADD.FTZ R0, R118, R2 ;  /* 0x0000000276007221 */ /* 0x008fe60000010000 */
[C---:B------:R-:W-:Y:S04]  /*18730*/  HMMA.16816.F32.BF16 R56, R76.reuse, R96, R56 ;  /* 0x000000604c38723c */ /* 0x040fe80000041838 */
[----:B------:R-:W-:Y:S02]  /*18740*/  FADD.FTZ R2, R121, R69 ;  /* 0x0000004579027221 */ /* 0x000fe40000010000 */
[----:B------:R-:W3:Y:S02]  /*18750*/  MUFU.EX2 R92, R236 ;  /* 0x000000ec005c7308 */ /* 0x000ee40000000800 */
[-C--:B------:R-:W-:Y:S04]  /*18760*/  HMMA.16816.F32.BF16 R60, R76, R98.reuse, R60 ;  /* 0x000000624c3c723c */ /* 0x080fe8000004183c */
[C---:B-----5:R-:W-:Y:S01]  /*18770*/  F2FP.BF16.PACK_AB R160, R115.reuse, R118 ;  /* 0x0000007673a0723e */ /* 0x060fe200000010ff */
[----:B------:R-:W-:Y:S02]  /*18780*/  FADD.FTZ R0, R115, R0 ;  /* 0x0000000073007221 */ /* 0x000fe40000010000 */
[----:B------:R-:W-:Y:S01]  /*18790*/  F2FP.BF16.PACK_AB R76, R71, R84 ;  /* 0x00000054474c723e */ /* 0x000fe200000010ff */
[----:B------:R-:W-:Y:S01]  /*187a0*/  HMMA.16816.F32.BF16 R64, R72, R98, R64 ;  /* 0x000000624840723c */ /* 0x000fe20000041840 */
[----:B------:R-:W-:Y:S03]  /*187b0*/  MUFU.EX2 R170, R233 ;  /* 0x000000e900aa7308 */ /* 0x000fe60000000800 */
[----:B------:R-:W-:Y:S01]  /*187c0*/  F2FP.BF16.PACK_AB R78, R90, R91 ;  /* 0x0000005b5a4e723e */ /* 0x000fe200000010ff */
[----:B-1----:R-:W-:Y:S01]  /*187d0*/  FADD.FTZ R0, R93, R0 ;  /* 0x000000005d007221 */ /* 0x002fe20000010000 */
[----:B------:R-:W-:Y:S01]  /*187e0*/  F2FP.BF16.PACK_AB R77, R176, R175 ;  /* 0x000000afb04d723e */ /* 0x000fe200000010ff */
[----:B------:R-:W-:Y:S01]  /*187f0*/  FADD.FTZ R2, R184, R2 ;  /* 0x00000002b8027221 */ /* 0x000fe20000010000 */
[----:B------:R-:W-:Y:S03]  /*18800*/  F2FP.BF16.PACK_AB R79, R181, R180 ;  /* 0x000000b4b54f723e */ /* 0x000fe600000010ff */
[----:B------:R-:W1:Y:S01]  /*18810*/  MUFU.EX2 R169, R234 ;  /* 0x000000ea00a97308 */ /* 0x000e620000000800 */
[----:B------:R-:W-:Y:S01]  /*18820*/  F2FP.BF16.PACK_AB R72, R177, R172 ;  /* 0x000000acb148723e */ /* 0x000fe200000010ff */
[----:B------:R-:W-:Y:S01]  /*18830*/  FADD.FTZ R2, R158, R2 ;  /* 0x000000029e027221 */ /* 0x000fe20000010000 */
[----:B------:R-:W-:Y:S01]  /*18840*/  F2FP.BF16.PACK_AB R74, R174, R178 ;  /* 0x000000b2ae4a723e */ /* 0x000fe200000010ff */
[-C--:B------:R-:W-:Y:S05]  /*18850*/  HMMA.16816.F32.BF16 R4, R76, R80.reuse, R4 ;  /* 0x000000504c04723c */ /* 0x080fea0000041804 */
[----:B------:R-:W-:Y:S01]  /*18860*/  F2FP.BF16.PACK_AB R73, R166, R167 ;  /* 0x000000a7a649723e */ /* 0x000fe200000010ff */
[----:B------:R-:W-:Y:S01]  /*18870*/  MUFU.EX2 R168, R235 ;  /* 0x000000eb00a87308 */ /* 0x000fe20000000800 */
[----:B------:R-:W-:Y:S01]  /*18880*/  F2FP.BF16.PACK_AB R75, R94, R165 ;  /* 0x000000a55e4b723e */ /* 0x000fe200000010ff */
[C---:B---3--:R-:W-:Y:S01]  /*18890*/  FADD.FTZ R229, R92.reuse, R0 ;  /* 0x000000005ce57221 */ /* 0x048fe20000010000 */
[----:B------:R-:W-:Y:S03]  /*188a0*/  F2FP.BF16.PACK_AB R162, R92, R93 ;  /* 0x0000005d5ca2723e */ /* 0x000fe600000010ff */
[----:B------:R-:W-:Y:S01]  /*188b0*/  FADD.FTZ R0, R122, R3 ;  /* 0x000000037a007221 */ /* 0x000fe20000010000 */
[----:B------:R-:W-:Y:S01]  /*188c0*/  MOV R92, R85 ;  /* 0x00000055005c7202 */ /* 0x000fe20000000f00 */
[C---:B------:R-:W-:Y:S02]  /*188d0*/  HMMA.16816.F32.BF16 R8, R72.reuse, R80, R8 ;  /* 0x000000504808723c */ /* 0x040fe40000041808 */
[----:B------:R-:W3:Y:S02]  /*188e0*/  MUFU.EX2 R164, R239 ;  /* 0x000000ef00a47308 */ /* 0x000ee40000000800 */
[----:B------:R-:W-:Y:S01]  /*188f0*/  FADD.FTZ R0, R128, R0 ;  /* 0x0000000080007221 */ /* 0x000fe20000010000 */
[----:B------:R-:W-:Y:S01]  /*18900*/  MOV R93, R68 ;  /* 0x00000044005d7202 */ /* 0x000fe20000000f00 */
[----:B------:R-:W-:Y:S01]  /*18910*/  FADD.FTZ R3, R123, R70 ;  /* 0x000000467b037221 */ /* 0x000fe20000010000 */
[----:B-1----:R-:W-:Y:S01]  /*18920*/  F2FP.BF16.PACK_AB R161, R169, R170 ;  /* 0x000000aaa9a1723e */ /* 0x002fe200000010ff */
[-C--:B------:R-:W-:Y:S04]  /*18930*/  HMMA.16816.F32.BF16 R12, R72, R82.reuse, R12 ;  /* 0x00000052480c723c */ /* 0x080fe8000004180c */
[----:B------:R-:W-:Y:S01]  /*18940*/  MUFU.EX2 R91, R237 ;  /* 0x000000ed005b7308 */ /* 0x000fe20000000800 */
[----:B------:R-:W-:Y:S02]  /*18950*/  FADD.FTZ R3, R219, R3 ;  /* 0x00000003db037221 */ /* 0x000fe40000010000 */
[----:B------:R-:W-:Y:S01]  /*18960*/  FADD.FTZ R2, R157, R2 ;  /* 0x000000029d027221 */ /* 0x000fe20000010000 */
[C---:B------:R-:W-:Y:S04]  /*18970*/  HMMA.16816.F32.BF16 R16, R76.reuse, R82, R16 ;  /* 0x000000524c10723c */ /* 0x040fe80000041810 */
[----:B------:R-:W-:Y:S02]  /*18980*/  FADD.FTZ R3, R183, R3 ;  /* 0x00000003b7037221 */ /* 0x000fe40000010000 */
[----:B------:R-:W1:Y:S01]  /*18990*/  MUFU.EX2 R90, R238 ;  /* 0x000000ee005a7308 */ /* 0x000e620000000800 */
[----:B------:R-:W-:Y:S01]  /*189a0*/  FADD.FTZ R0, R217, R0 ;  /* 0x00000000d9007221 */ /* 0x000fe20000010000 */
[-C--:B--2---:R-:W-:Y:S04]  /*189b0*/  HMMA.16816.F32.BF16 R20, R76, R100.reuse, R20 ;  /* 0x000000644c14723c */ /* 0x084fe80000041814 */
[----:B---3--:R-:W-:Y:S01]  /*189c0*/  F2FP.BF16.PACK_AB R163, R164, R168 ;  /* 0x000000a8a4a3723e */ /* 0x008fe200000010ff */
[----:B------:R-:W-:Y:S02]  /*189d0*/  FADD.FTZ R3, R182, R3 ;  /* 0x00000003b6037221 */ /* 0x000fe40000010000 */
[----:B------:R-:W-:Y:S01]  /*189e0*/  FADD.FTZ R2, R156, R2 ;  /* 0x000000029c027221 */ /* 0x000fe20000010000 */
[C---:B------:R-:W-:Y:S01]  /*189f0*/  HMMA.16816.F32.BF16 R24, R72.reuse, R100, R24 ;  /* 0x000000644818723c */ /* 0x040fe20000041818 */
[----:B------:R-:W-:Y:S03]  /*18a00*/  MUFU.EX2 R84, R241 ;  /* 0x000000f100547308 */ /* 0x000fe60000000800 */
[----:B------:R-:W-:Y:S02]  /*18a10*/  FADD.FTZ R3, R159, R3 ;  /* 0x000000039f037221 */ /* 0x000fe40000010000 */
[----:B------:R-:W-:Y:S02]  /*18a20*/  FADD.FTZ R0, R218, R0 ;  /* 0x00000000da007221 */ /* 0x000fe40000010000 */
[-C--:B------:R-:W-:Y:S03]  /*18a30*/  HMMA.16816.F32.BF16 R28, R72, R102.reuse, R28 ;  /* 0x00000066481c723c */ /* 0x080fe6000004181c */
[----:B------:R-:W2:Y:S01]  /*18a40*/  MUFU.EX2 R83, R243 ;  /* 0x000000f300537308 */ /* 0x000ea20000000800 */
[----:B------:R-:W-:Y:S01]  /*18a50*/  FADD.FTZ R0, R187, R0 ;  /* 0x00000000bb007221 */ /* 0x000fe20000010000 */
[----:B-1----:R-:W-:Y:S01]  /*18a60*/  F2FP.BF16.PACK_AB R96, R90, R91 ;  /* 0x0000005b5a60723e */ /* 0x002fe200000010ff */
[----:B------:R-:W-:Y:S02]  /*18a70*/  FADD.FTZ R3, R179, R3 ;  /* 0x00000003b3037221 */ /* 0x000fe40000010000 */
[C---:B------:R-:W-:Y:S04]  /*18a80*/  HMMA.16816.F32.BF16 R32, R76.reuse, R102, R32 ;  /* 0x000000664c20723c */ /* 0x040fe80000041820 */
[----:B------:R-:W-:Y:S01]  /*18a90*/  FADD.FTZ R0, R188, R0 ;  /* 0x00000000bc007221 */ /* 0x000fe20000010000 */
[----:B------:R-:W-:Y:S01]  /*18aa0*/  MUFU.EX2 R81, R240 ;  /* 0x000000f000517308 */ /* 0x000fe20000000800 */
[----:B------:R-:W-:Y:S02]  /*18ab0*/  FADD.FTZ R2, R171, R2 ;  /* 0x00000002ab027221 */ /* 0x000fe40000010000 */
[-C--:B----4-:R-:W-:Y:S04]  /*18ac0*/  HMMA.16816.F32.BF16 R36, R76, R104.reuse, R36 ;  /* 0x000000684c24723c */ /* 0x090fe80000041824 */
[----:B------:R-:W-:Y:S02]  /*18ad0*/  FADD.FTZ R0, R175, R0 ;  /* 0x00000000af007221 */ /* 0x000fe40000010000 */
[----:B------:R-:W-:Y:S01]  /*18ae0*/  FADD.FTZ R3, R172, R3 ;  /* 0x00000003ac037221 */ /* 0x000fe20000010000 */
[----:B------:R-:W1:Y:S01]  /*18af0*/  MUFU.EX2 R82, R242 ;  /* 0x000000f200527308 */ /* 0x000e620000000800 */
[C---:B------:R-:W-:Y:S04]  /*18b00*/  HMMA.16816.F32.BF16 R40, R72.reuse, R104, R40 ;  /* 0x000000684828723c */ /* 0x040fe80000041828 */
[----:B--2---:R-:W-:Y:S01]  /*18b10*/  F2FP.BF16.PACK_AB R98, R83, R84 ;  /* 0x000000545362723e */ /* 0x004fe200000010ff */
[----:B------:R-:W-:Y:S02]  /*18b20*/  FADD.FTZ R2, R167, R2 ;  /* 0x00000002a7027221 */ /* 0x000fe40000010000 */
[----:B------:R-:W-:Y:S01]  /*18b30*/  FADD.FTZ R0, R176, R0 ;  /* 0x00000000b0007221 */ /* 0x000fe20000010000 */
[-C--:B------:R-:W-:Y:S01]  /*18b40*/  HMMA.16816.F32.BF16 R44, R72, R106.reuse, R44 ;  /* 0x0000006a482c723c */ /* 0x080fe2000004182c */
[----:B------:R-:W-:Y:S03]  /*18b50*/  MUFU.EX2 R80, R244 ;  /* 0x000000f400507308 */ /* 0x000fe60000000800 */
[----:B------:R-:W-:Y:S02]  /*18b60*/  FADD.FTZ R3, R177, R3 ;  /* 0x00000003b1037221 */ /* 0x000fe40000010000 */
[----:B------:R-:W-:Y:S02]  /*18b70*/  FADD.FTZ R2, R166, R2 ;  /* 0x00000002a6027221 */ /* 0x000fe40000010000 */
[C---:B------:R-:W-:Y:S03]  /*18b80*/  HMMA.16816.F32.BF16 R48, R76.reuse, R106, R48 ;  /* 0x0000006a4c30723c */ /* 0x040fe60000041830 */
[----:B------:R-:W2:Y:S01]  /*18b90*/  MUFU.EX2 R71, R245 ;  /* 0x000000f500477308 */ /* 0x000ea20000000800 */
[----:B------:R-:W-:Y:S02]  /*18ba0*/  FADD.FTZ R0, R180, R0 ;  /* 0x00000000b4007221 */ /* 0x000fe40000010000 */
[----:B------:R-:W-:Y:S01]  /*18bb0*/  FADD.FTZ R3, R178, R3 ;  /* 0x00000003b2037221 */ /* 0x000fe20000010000 */
[----:B-1----:R-:W-:Y:S01]  /*18bc0*/  F2FP.BF16.PACK_AB R97, R82, R81 ;  /* 0x000000515261723e */ /* 0x002fe200000010ff */
[-C--:B------:R-:W-:Y:S04]  /*18bd0*/  HMMA.16816.F32.BF16 R52, R76, R108.reuse, R52 ;  /* 0x0000006c4c34723c */ /* 0x080fe80000041834 */
[----:B------:R-:W-:Y:S02]  /*18be0*/  FADD.FTZ R2, R165, R2 ;  /* 0x00000002a5027221 */ /* 0x000fe40000010000 */
[----:B------:R-:W-:Y:S02]  /*18bf0*/  FADD.FTZ R0, R181, R0 ;  /* 0x00000000b5007221 */ /* 0x000fe40000010000 */
[C---:B------:R-:W-:Y:S04]  /*18c00*/  HMMA.16816.F32.BF16 R56, R72.reuse, R108, R56 ;  /* 0x0000006c4838723c */ /* 0x040fe80000041838 */
[----:B------:R-:W-:Y:S02]  /*18c10*/  FADD.FTZ R3, R174, R3 ;  /* 0x00000003ae037221 */ /* 0x000fe40000010000 */
[----:B------:R-:W-:Y:S02]  /*18c20*/  FADD.FTZ R2, R94, R2 ;  /* 0x000000025e027221 */ /* 0x000fe40000010000 */
[-C--:B------:R-:W-:Y:S01]  /*18c30*/  HMMA.16816.F32.BF16 R60, R72, R110.reuse, R60 ;  /* 0x0000006e483c723c */ /* 0x080fe2000004183c */
[----:B------:R-:W1:Y:S03]  /*18c40*/  LDSM.16.MT88.4 R72, [R196+0x2000] ;  /* 0x00200000c448783b */ /* 0x000e660000004200 */
[----:B--2---:R-:W-:Y:S01]  /*18c50*/  F2FP.BF16.PACK_AB R99, R71, R80 ;  /* 0x000000504763723e */ /* 0x004fe200000010ff */
[----:B------:R-:W-:Y:S03]  /*18c60*/  FADD.FTZ R0, R170, R0 ;  /* 0x00000000aa007221 */ /* 0x000fe60000010000 */
[----:B------:R-:W-:Y:S08]  /*18c70*/  HMMA.16816.F32.BF16 R64, R76, R110, R64 ;  /* 0x0000006e4c40723c */ /* 0x000ff00000041840 */
[-C--:B------:R-:W-:Y:S07]  /*18c80*/  HMMA.16816.F32.BF16 R132, R160, R136.reuse, R4 ;  /* 0x00000088a084723c */ /* 0x080fee0000041804 */
[----:B------:R-:W-:Y:S01]  /*18c90*/  FADD.FTZ R4, R91, R3 ;  /* 0x000000035b047221 */ /* 0x000fe20000010000 */
[C---:B------:R-:W-:Y:S04]  /*18ca0*/  HMMA.16816.F32.BF16 R128, R96.reuse, R136, R8 ;  /* 0x000000886080723c */ /* 0x040fe80000041808 */
[----:B------:R-:W-:Y:S01]  /*18cb0*/  FADD.FTZ R3, R81, R2 ;  /* 0x0000000251037221 */ /* 0x000fe20000010000 */
[----:B------:R-:W-:Y:S01]  /*18cc0*/  MOV R91, R86 ;  /* 0x00000056005b7202 */ /* 0x000fe20000000f00 */
        /* <DEDUP_REMOVED lines=25> */
.L_x_2971:
[----:B------:R-:W2:Y:S01]  /*18e60*/  LDL R0, [R1+0x44] ;  /* 0x0000440001007983 */ /* 0x000ea20000100800 */
[----:B------:R-:W-:-:S03]  /*18e70*/  IMAD.MOV.U32 R3, RZ, RZ, c[0x0][0x2c4] ;  /* 0x0000b100ff037624 */ /* 0x000fc600078e00ff */
[----:B------:R-:W3:Y:S02]  /*18e80*/  LDL R2, [R1] ;  /* 0x0000000001027983 */ /* 0x000ee40000100800 */
[----:B------:R-:W-:Y:S01]  /*18e90*/  ISETP.NE.AND P1, PT, R3, 0x1, PT ;  /* 0x000000010300780c */ /* 0x000fe20003f25270 */
[----:B------:R-:W-:-:S05]  /*18ea0*/  IMAD.MOV.U32 R4, RZ, RZ, c[0x0][0x32c] ;  /* 0x0000cb00ff047624 */ /* 0x000fca00078e00ff */
[----:B------:R-:W-:Y:S02]  /*18eb0*/  ISETP.GE.AND P0, PT, R4, 0x1, PT ;  /* 0x000000010400780c */ /* 0x000fe40003f06270 */
[----:B--2---:R-:W-:-:S05]  /*18ec0*/  IADD3 R0, R0, 0x7f, RZ ;  /* 0x0000007f00007810 */ /* 0x004fca0007ffe0ff */
[----:B------:R-:W-:Y:S01]  /*18ed0*/  @P1 IMAD.HI.U32 R3, R0, c[0x0][0x2c8], RZ ;  /* 0x0000b20000031a27 */ /* 0x000fe200078e00ff */
[----:B---3--:R-:W-:-:S04]  /*18ee0*/  IADD3 R2, R2, 0x1, -R252 ;  /* 0x0000000102027810 */ /* 0x008fc80007ffe8fc */
        /* <DEDUP_REMOVED lines=14> */
.L_x_3005:
[----:B------:R-:W-:-:S04]  /*18fd0*/  MOV R3, 0x1 ;  /* 0x0000000100037802 */ /* 0x000fc80000000f00 */
[----:B------:R-:W-:-:S13]  /*18fe0*/  ISETP.NE.AND P0, PT, R3, c[0x0][0x32c], PT ;  /* 0x0000cb0003007a0c */ /* 0x000fda0003f05270 */
[----:B------:R-:W-:-:S05]  /*18ff0*/  @P0 IMAD.HI.U32 R3, R0, c[0x0][0x330], RZ ;  /* 0x0000cc0000030a27 */ /* 0x000fca00078e00ff */
[----:B------:R-:W-:Y:S02]  /*19000*/  @P0 SHF.R.U32.HI R0, RZ, c[0x0][0x334], R3 ;  /* 0x0000cd00ff000a19 */ /* 0x000fe40000011603 */
.L_x_3006:
[----:B------:R-:W-:Y:S05]  /*19010*/  BSYNC B0 ;  /* 0x0000000000007941 */ /* 0x000fea0003800000 */
.L_x_3004:
[----:B------:R-:W-:-:S05]  /*19020*/  IMAD R0, R0, c[0x0][0x32c], RZ ;  /* 0x0000cb0000007a24 */ /* 0x000fca00078e02ff */
[----:B------:R-:W-:-:S03]  /*19030*/  IMNMX R2, R2, R0, !PT ;  /* 0x0000000002027217 */ /* 0x000fc60007800200 */
.L_x_3003:
        /* <DEDUP_REMOVED lines=13> */
.L_x_3018:
        /* <DEDUP_REMOVED lines=41> */
.L_x_3152:
        /* <DEDUP_REMOVED lines=23> */
.L_x_3153:
[----:B-1----:R-:W-:Y:S02]  /*19510*/  LOP3.LUT P1, RZ, R208, 0x100, RZ, 0xc0, !PT ;  /* 0x00000100d0ff7812 */ /* 0x002fe4000782c0ff */
[----:B----4-:R-:W-:Y:S05]  /*19520*/  IADD3 R2, P0, R0, R5, RZ ;  /* 0x0000000500027210 */ /* 0x010fea0007f1e0ff */
[----:B------:R-:W-:Y:S06]  /*19530*/  IMAD.X R3, R4, 0x1, R6, P0 ;  /* 0x0000000104037824 */ /* 0x000fec00000e0606 */
[----:B------:R-:W-:Y:S01]  /*19540*/  @!PT LDS RZ, [RZ] ;  /* 0x00000000fffff984 */ /* 0x000fe20000000800 */
[----:B------:R-:W-:Y:S01]  /*19550*/  @!PT LDS RZ, [RZ] ;  /* 0x00000000fffff984 */ /* 0x000fe20000000800 */
[----:B------:R-:W-:Y:S01]  /*19560*/  @!PT LDS RZ, [RZ] ;  /* 0x00000000fffff984 */ /* 0x000fe20000000800 */
[----:B------:R1:W-:Y:S02]  /*19570*/  LDGSTS.E.BYPASS.LTC128B.128 [R210+0x2100], [R2.64], !P1 ;  /* 0x0210000002d27fae */ /* 0x0003e4000c901d48 */
.L_x_3009:
[----:B-1-34-:R-:W-:Y:S05]  /*19580*/  BSYNC B0 ;  /* 0x0000000000007941 */ /* 0x01afea0003800000 */
.L_x_3008:
        /* <DEDUP_REMOVED lines=142> */
.L_x_3154:
        /* <DEDUP_REMOVED lines=25> */
.L_x_3155:
[----:B----4-:R-:W-:Y:S02]  /*1a000*/  LOP3.LUT P1, RZ, R208, 0x100, RZ, 0xc0, !PT ;  /* 0x00000100d0ff7812 */ /* 0x010fe4000782c0ff */
[----:B--2---:R-:W-:Y:S05]  /*1a010*/  IADD3 R2, P0, R0, R85, RZ ;  /* 0x0000005500027210 */ /* 0x004fea0007f1e0ff */
[----:B-1----:R-:W-:Y:S06]  /*1a020*/  IMAD.X R3, R84, 0x1, R86, P0 ;  /* 0x0000000154037824 */ /* 0x002fec00000e0656 */
[----:B------:R-:W-:Y:S01]  /*1a030*/  @!PT LDS RZ, [RZ] ;  /* 0x00000000fffff984 */ /* 0x000fe20000000800 */
[----:B------:R-:W-:Y:S01]  /*1a040*/  @!PT LDS RZ, [RZ] ;  /* 0x00000000fffff984 */ /* 0x000fe20000000800 */
[----:B------:R-:W-:Y:S01]  /*1a050*/  @!PT LDS RZ, [RZ] ;  /* 0x00000000fffff984 */ /* 0x000fe20000000800 */
[----:B------:R1:W-:Y:S02]  /*1a060*/  LDGSTS.E.BYPASS.LTC128B.128 [R210+0x4900], [R2.64], !P1 ;  /* 0x0490000002d27fae */ /* 0x0003e4000c901d48 */
.L_x_3013:
[----:B------:R-:W-:Y:S05]  /*1a070*/  BSYNC B0 ;  /* 0x0000000000007941 */ /* 0x000fea0003800000 */
.L_x_3012:
        /* <DEDUP_REMOVED lines=83> */
.L_x_3156:
        /* <DEDUP_REMOVED lines=15> */
.L_x_3157:
[C---:B------:R-:W-:Y:S01]  /*1a6a0*/  FMUL.FTZ R2, R87.reuse, c[0x0][0x2d0] ;  /* 0x0000b40057027a20 */ /* 0x040fe20000410000 */
        /* <DEDUP_REMOVED lines=29> */
[C---:B------:R-:W-:Y:S01]  /*1a880*/  F2FP.BF16.PACK_AB R68, R3.reuse, R2 ;  /* 0x000000020344723e */ /* 0x040fe200000010ff */
[C---:B------:R-:W-:Y:S02]  /*1a890*/  FMUL.FTZ R2, R86.reuse, c[0x0][0x2d0] ;  /* 0x0000b40056027a20 */ /* 0x040fe40000410000 */
        /* <DEDUP_REMOVED lines=208> */
[----:B------:R3:W-:Y:S03]  /*1b5a0*/  MUFU.EX2 R159, R187 ;  /* 0x000000bb009f7308 */ /* 0x0007e60000000800 */
[-C--:B------:R-:W-:Y:S07]  /*1b5b0*/  HMMA.16816.F32.BF16 R52, R68, R72.reuse, R52 ;  /* 0x000000484434723c */ /* 0x080fee0000041834 */
[----:B------:R-:W-:Y:S01]  /*1b5c0*/  MUFU.EX2 R110, R171 ;  /* 0x000000ab006e7308 */ /* 0x000fe20000000800 */
[C---:B------:R-:W-:Y:S04]  /*1b5d0*/  HMMA.16816.F32.BF16 R56, R64.reuse, R72, R56 ;  /* 0x000000484038723c */ /* 0x040fe80000041838 */
[C---:B--2---:R-:W-:Y:S01]  /*1b5e0*/  FADD.FTZ R0, R78.reuse, R0 ;  /* 0x000000004e007221 */ /* 0x044fe20000010000 */
[----:B------:R-:W-:Y:S03]  /*1b5f0*/  F2FP.BF16.PACK_AB R78, R78, R77 ;  /* 0x0000004d4e4e723e */ /* 0x000fe600000010ff */
[-C--:B------:R-:W-:Y:S01]  /*1b600*/  HMMA.16816.F32.BF16 R60, R64, R74.reuse, R60 ;  /* 0x0000004a403c723c */ /* 0x080fe2000004183c */
[----:B------:R-:W2:Y:S03]  /*1b610*/  MUFU.EX2 R118, R170 ;  /* 0x000000aa00767308 */ /* 0x000ea60000000800 */
[----:B------:R-:W-:Y:S01]  /*1b620*/  FADD.FTZ R0, R107, R0 ;  /* 0x000000006b007221 */ /* 0x000fe20000010000 */
[----:B---3--:R-:W3:Y:S02]  /*1b630*/  LDL R187, [R1+0x18] ;  /* 0x0000180001bb7983 */ /* 0x008ee40000100800 */
        /* <DEDUP_REMOVED lines=9> */
[----:B------:R-:W4:Y:S03]  /*1b6d0*/  MUFU.EX2 R123, R168 ;  /* 0x000000a8007b7308 */ /* 0x000f260000000800 */
        /* <DEDUP_REMOVED lines=8> */
[----:B------:R-:W-:Y:S03]  /*1b760*/  LDSM.16.MT88.4 R100, [R194+0x1000] ;  /* 0x00100000c264783b */ /* 0x000fe60000004200 */
[----:B------:R-:W-:Y:S02]  /*1b770*/  FADD.FTZ R2, R104, R0 ;  /* 0x0000000068027221 */ /* 0x000fe40000010000 */
[----:B------:R-:W-:Y:S02]  /*1b780*/  FADD.FTZ R0, R116, R91 ;  /* 0x0000005b74007221 */ /* 0x000fe40000010000 */
[----:B------:R-:W-:Y:S01]  /*1b790*/  FADD.FTZ R91, R115, R84 ;  /* 0x00000054735b7221 */ /* 0x000fe20000010000 */
[----:B------:R-:W5:Y:S01]  /*1b7a0*/  MUFU.EX2 R113, R164 ;  /* 0x000000a400717308 */ /* 0x000f620000000800 */
[----:B------:R-:W-:Y:S01]  /*1b7b0*/  FADD.FTZ R84, R109, R0 ;  /* 0x000000006d547221 */ /* 0x000fe20000010000 */
[----:B----4-:R-:W-:Y:S08]  /*1b7c0*/  F2FP.BF16.PACK_AB R79, R123, R122 ;  /* 0x0000007a7b4f723e */ /* 0x010ff000000010ff */
[----:B------:R-:W4:Y:S01]  /*1b7d0*/  MUFU.EX2 R120, R93 ;  /* 0x0000005d00787308 */ /* 0x000f220000000800 */
[-C--:B-1----:R-:W-:Y:S09]  /*1b7e0*/  HMMA.16816.F32.BF16 R4, R76, R80.reuse, R4 ;  /* 0x000000504c04723c */ /* 0x082ff20000041804 */
[----:B------:R-:W-:Y:S03]  /*1b7f0*/  MUFU.EX2 R158, R188 ;  /* 0x000000bc009e7308 */ /* 0x000fe60000000800 */
[----:B-----5:R-:W-:Y:S07]  /*1b800*/  F2FP.BF16.PACK_AB R69, R113, R112 ;  /* 0x000000707145723e */ /* 0x020fee00000010ff */
[----:B------:R-:W-:Y:S01]  /*1b810*/  MUFU.EX2 R157, R191 ;  /* 0x000000bf009d7308 */ /* 0x000fe20000000800 */
[----:B----4-:R-:W-:Y:S09]  /*1b820*/  F2FP.BF16.PACK_AB R71, R184, R120 ;  /* 0x00000078b847723e */ /* 0x010ff200000010ff */
[----:B------:R-:W-:Y:S01]  /*1b830*/  MUFU.EX2 R178, R185 ;  /* 0x000000b900b27308 */ /* 0x000fe20000000800 */
[C---:B------:R-:W-:Y:S08]  /*1b840*/  HMMA.16816.F32.BF16 R8, R68.reuse, R80, R8 ;  /* 0x000000504408723c */ /* 0x040ff00000041808 */
        /* <DEDUP_REMOVED lines=20> */
[----:B------:R-:W5:Y:S06]  /*1b990*/  MUFU.EX2 R108, R224 ;  /* 0x000000e0006c7308 */ /* 0x000f6c0000000800 */
[-C--:B-1----:R-:W-:Y:S04]  /*1b9a0*/  HMMA.16816.F32.BF16 R52, R76, R80.reuse, R52 ;  /* 0x000000504c34723c */ /* 0x082fe80000041834 */
[----:B------:R-:W1:Y:S04]  /*1b9b0*/  MUFU.EX2 R92, R223 ;  /* 0x000000df005c7308 */ /* 0x000e680000000800 */
[C---:B------:R-:W-:Y:S06]  /*1b9c0*/  HMMA.16816.F32.BF16 R56, R68.reuse, R80, R56 ;  /* 0x000000504438723c */ /* 0x040fec0000041838 */
[----:B------:R-:W2:Y:S02]  /*1b9d0*/  MUFU.EX2 R94, R222 ;  /* 0x000000de005e7308 */ /* 0x000ea40000000800 */
[-C--:B------:R-:W-:Y:S04]  /*1b9e0*/  HMMA.16816.F32.BF16 R60, R68, R82.reuse, R60 ;  /* 0x00000052443c723c */ /* 0x080fe8000004183c */
[----:B-----5:R-:W-:Y:S03]  /*1b9f0*/  FADD.FTZ R0, R108, R2 ;  /* 0x000000026c007221 */ /* 0x020fe60000010000 */
[----:B------:R-:W-:Y:S01]  /*1ba00*/  F2FP.BF16.PACK_AB R68, R105, R107 ;  /* 0x0000006b6944723e */ /* 0x000fe200000010ff */
[----:B------:R-:W-:Y:S01]  /*1ba10*/  HMMA.16816.F32.BF16 R64, R76, R82, R64 ;  /* 0x000000524c40723c */ /* 0x000fe20000041840 */
[----:B------:R-:W5:Y:S01]  /*1ba20*/  LDSM.16.MT88.4 R80, [R196+0x1000] ;  /* 0x00100000c450783b */ /* 0x000f620000004200 */
[----:B------:R-:W4:Y:S02]  /*1ba30*/  MUFU.EX2 R93, R221 ;  /* 0x000000dd005d7308 */ /* 0x000f240000000800 */
[----:B------:R-:W-:Y:S01]  /*1ba40*/  F2FP.BF16.PACK_AB R70, R104, R106 ;  /* 0x0000006a6846723e */ /* 0x000fe200000010ff */
[----:B-1----:R-:W-:Y:S01]  /*1ba50*/  FADD.FTZ R0, R92, R0 ;  /* 0x000000005c007221 */ /* 0x002fe20000010000 */
[----:B------:R-:W-:Y:S02]  /*1ba60*/  F2FP.BF16.PACK_AB R69, R245, R251 ;  /* 0x000000fbf545723e */ /* 0x000fe400000010ff */
[----:B------:R-:W-:Y:S01]  /*1ba70*/  F2FP.BF16.PACK_AB R71, R247, R246 ;  /* 0x000000f6f747723e */ /* 0x000fe200000010ff */
[----:B------:R-:W-:Y:S03]  /*1ba80*/  LDSM.16.MT88.4 R104, [R194+0x1800] ;  /* 0x00180000c268783b */ /* 0x000fe60000004200 */
[----:B------:R-:W-:Y:S01]  /*1ba90*/  F2FP.BF16.PACK_AB R76, R182, R183 ;  /* 0x000000b7b64c723e */ /* 0x000fe200000010ff */
[----:B------:R-:W-:Y:S01]  /*1baa0*/  MUFU.EX2 R175, R219 ;  /* 0x000000db00af7308 */ /* 0x000fe20000000800 */
[----:B------:R-:W-:Y:S01]  /*1bab0*/  F2FP.BF16.PACK_AB R78, R159, R179 ;  /* 0x000000b39f4e723e */ /* 0x000fe200000010ff */
[-C--:B--2---:R-:W-:Y:S05]  /*1bac0*/  HMMA.16816.F32.BF16 R4, R68, R72.reuse, R4 ;  /* 0x000000484404723c */ /* 0x084fea0000041804 */
[----:B------:R-:W-:Y:S01]  /*1bad0*/  F2FP.BF16.PACK_AB R77, R157, R158 ;  /* 0x0000009e9d4d723e */ /* 0x000fe200000010ff */
[----:B------:R-:W-:Y:S01]  /*1bae0*/  FADD.FTZ R0, R94, R0 ;  /* 0x000000005e007221 */ /* 0x000fe20000010000 */
[----:B------:R-:W-:Y:S01]  /*1baf0*/  F2FP.BF16.PACK_AB R79, R172, R156 ;  /* 0x0000009cac4f723e */ /* 0x000fe200000010ff */
[----:B------:R-:W1:Y:S04]  /*1bb00*/  MUFU.EX2 R176, R218 ;  /* 0x000000da00b07308 */ /* 0x000e680000000800 */
[C---:B----4-:R-:W-:Y:S02]  /*1bb10*/  FADD.FTZ R2, R93.reuse, R0 ;  /* 0x000000005d027221 */ /* 0x050fe40000010000 */
[C---:B------:R-:W-:Y:S04]  /*1bb20*/  HMMA.16816.F32.BF16 R8, R76.reuse, R72, R8 ;  /* 0x000000484c08723c */ /* 0x040fe80000041808 */
[----:B------:R-:W-:Y:S01]  /*1bb30*/  MUFU.EX2 R180, R217 ;  /* 0x000000d900b47308 */ /* 0x000fe20000000800 */
[----:B------:R-:W-:Y:S02]  /*1bb40*/  FADD.FTZ R0, R112, R91 ;  /* 0x0000005b70007221 */ /* 0x000fe40000010000 */
[----:B------:R-:W-:Y:S01]  /*1bb50*/  F2FP.BF16.PACK_AB R72, R92, R108 ;  /* 0x0000006c5c48723e */ /* 0x000fe200000010ff */
[-C--:B------:R-:W-:Y:S06]  /*1bb60*/  HMMA.16816.F32.BF16 R12, R76, R74.reuse, R12 ;  /* 0x0000004a4c0c723c */ /* 0x080fec000004180c */
[----:B------:R-:W2:Y:S02]  /*1bb70*/  MUFU.EX2 R181, R213 ;  /* 0x000000d500b57308 */ /* 0x000ea40000000800 */
[C---:B------:R-:W-:Y:S04]  /*1bb80*/  HMMA.16816.F32.BF16 R16, R68.reuse, R74, R16 ;  /* 0x0000004a4410723c */ /* 0x040fe80000041810 */
[----:B-1----:R-:W-:Y:S03]  /*1bb90*/  F2FP.BF16.PACK_AB R73, R176, R175 ;  /* 0x000000afb049723e */ /* 0x002fe600000010ff */
[----:B------:R-:W-:Y:S01]  /*1bba0*/  F2FP.BF16.PACK_AB R74, R93, R94 ;  /* 0x0000005e5d4a723e */ /* 0x000fe200000010ff */
[-C--:B------:R-:W-:Y:S01]  /*1bbb0*/  HMMA.16816.F32.BF16 R20, R68, R96.reuse, R20 ;  /* 0x000000604414723c */ /* 0x080fe20000041814 */
[----:B------:R-:W-:Y:S07]  /*1bbc0*/  MUFU.EX2 R117, R220 ;  /* 0x000000dc00757308 */ /* 0x000fee0000000800 */
[C---:B------:R-:W-:Y:S03]  /*1bbd0*/  HMMA.16816.F32.BF16 R24, R76.reuse, R96, R24 ;  /* 0x000000604c18723c */ /* 0x040fe60000041818 */
[----:B------:R-:W1:Y:S01]  /*1bbe0*/  MUFU.EX2 R114, R225 ;  /* 0x000000e100727308 */ /* 0x000e620000000800 */
[----:B--2---:R-:W-:Y:S04]  /*1bbf0*/  F2FP.BF16.PACK_AB R75, R181, R180 ;  /* 0x000000b4b54b723e */ /* 0x004fe800000010ff */
[-C--:B------:R-:W-:Y:S05]  /*1bc00*/  HMMA.16816.F32.BF16 R28, R76, R98.reuse, R28 ;  /* 0x000000624c1c723c */ /* 0x080fea000004181c */
[----:B------:R-:W-:Y:S03]  /*1bc10*/  MUFU.EX2 R111, R230 ;  /* 0x000000e6006f7308 */ /* 0x000fe60000000800 */
[C---:B------:R-:W-:Y:S01]  /*1bc20*/  HMMA.16816.F32.BF16 R32, R68.reuse, R98, R32 ;  /* 0x000000624420723c */ /* 0x040fe20000041820 */
[----:B------:R-:W2:Y:S06]  /*1bc30*/  LDSM.16.MT88.4 R96, [R193+0x1800] ;  /* 0x00180000c160783b */ /* 0x000eac0000004200 */
[----:B------:R-:W4:Y:S01]  /*1bc40*/  MUFU.EX2 R109, R234 ;  /* 0x000000ea006d7308 */ /* 0x000f220000000800 */
[-C--:B------:R-:W-:Y:S04]  /*1bc50*/  HMMA.16816.F32.BF16 R36, R68, R100.reuse, R36 ;  /* 0x000000644424723c */ /* 0x080fe80000041824 */
[----:B-1----:R-:W-:Y:S04]  /*1bc60*/  F2FP.BF16.PACK_AB R160, R114, R117 ;  /* 0x0000007572a0723e */ /* 0x002fe800000010ff */
[C---:B------:R-:W-:Y:S01]  /*1bc70*/  HMMA.16816.F32.BF16 R40, R76.reuse, R100, R40 ;  /* 0x000000644c28723c */ /* 0x040fe20000041828 */
[----:B------:R-:W-:Y:S07]  /*1bc80*/  MUFU.EX2 R171, R231 ;  /* 0x000000e700ab7308 */ /* 0x000fee0000000800 */
[-C--:B------:R-:W-:Y:S03]  /*1bc90*/  HMMA.16816.F32.BF16 R44, R76, R102.reuse, R44 ;  /* 0x000000664c2c723c */ /* 0x080fe6000004182c */
[----:B------:R-:W1:Y:S01]  /*1bca0*/  MUFU.EX2 R170, R233 ;  /* 0x000000e900aa7308 */ /* 0x000e620000000800 */
[----:B----4-:R-:W-:Y:S04]  /*1bcb0*/  F2FP.BF16.PACK_AB R162, R109, R111 ;  /* 0x0000006f6da2723e */ /* 0x010fe800000010ff */
[C---:B------:R-:W-:Y:S01]  /*1bcc0*/  HMMA.16816.F32.BF16 R48, R68.reuse, R102, R48 ;  /* 0x000000664430723c */ /* 0x040fe20000041830 */
[----:B------:R-:W4:Y:S03]  /*1bcd0*/  LDSM.16.MT88.4 R100, [R197+0x1800] ;  /* 0x00180000c564783b */ /* 0x000f260000004200 */
[C---:B---3--:R-:W-:Y:S01]  /*1bce0*/  ISETP.GT.AND P0, PT, R214.reuse, R187, PT ;  /* 0x000000bbd600720c */ /* 0x048fe20003f04270 */
[----:B------:R-:W-:Y:S01]  /*1bcf0*/  MUFU.EX2 R169, R235 ;  /* 0x000000eb00a97308 */ /* 0x000fe20000000800 */
[----:B------:R-:W-:Y:S02]  /*1bd00*/  IADD3 R214, R214, -0x1, RZ ;  /* 0xffffffffd6d67810 */ /* 0x000fe40007ffe0ff */
[-C--:B-----5:R-:W-:Y:S07]  /*1bd10*/  HMMA.16816.F32.BF16 R52, R68, R80.reuse, R52 ;  /* 0x000000504434723c */ /* 0x0a0fee0000041834 */
[----:B------:R-:W3:Y:S01]  /*1bd20*/  MUFU.EX2 R165, R237 ;  /* 0x000000ed00a57308 */ /* 0x000ee20000000800 */
[C---:B------:R-:W-:Y:S04]  /*1bd30*/  HMMA.16816.F32.BF16 R56, R76.reuse, R80, R56 ;  /* 0x000000504c38723c */ /* 0x040fe80000041838 */
[----:B-1----:R-:W-:Y:S03]  /*1bd40*/  F2FP.BF16.PACK_AB R161, R170, R171 ;  /* 0x000000abaaa1723e */ /* 0x002fe600000010ff */
[----:B------:R-:W-:Y:S01]  /*1bd50*/  FADD.FTZ R80, R118, R3 ;  /* 0x0000000376507221 */ /* 0x000fe20000010000 */
[-C--:B------:R-:W-:Y:S01]  /*1bd60*/  HMMA.16816.F32.BF16 R60, R76, R82.reuse, R60 ;  /* 0x000000524c3c723c */ /* 0x080fe2000004183c */
[----:B------:R-:W1:Y:S01]  /*1bd70*/  LDSM.16.MT88.4 R76, [R196+0x1800] ;  /* 0x00180000c44c783b */ /* 0x000e620000004200 */
[----:B------:R-:W-:Y:S02]  /*1bd80*/  MUFU.EX2 R94, R236 ;  /* 0x000000ec005e7308 */ /* 0x000fe40000000800 */
[----:B------:R-:W-:Y:S02]  /*1bd90*/  FADD.FTZ R3, R119, R84 ;  /* 0x0000005477037221 */ /* 0x000fe40000010000 */
[----:B------:R-:W-:Y:S02]  /*1bda0*/  FADD.FTZ R81, R113, R0 ;  /* 0x0000000071517221 */ /* 0x000fe40000010000 */
[----:B------:R-:W-:Y:S04]  /*1bdb0*/  HMMA.16816.F32.BF16 R64, R68, R82, R64 ;  /* 0x000000524440723c */ /* 0x000fe80000041840 */
[----:B------:R-:W5:Y:S01]  /*1bdc0*/  MUFU.EX2 R93, R238 ;  /* 0x000000ee005d7308 */ /* 0x000f620000000800 */
[----:B------:R-:W-:Y:S02]  /*1bdd0*/  FADD.FTZ R0, R117, R2 ;  /* 0x0000000275007221 */ /* 0x000fe40000010000 */
[----:B------:R-:W-:Y:S01]  /*1bde0*/  F2FP.BF16.PACK_AB R68, R174, R173 ;  /* 0x000000adae44723e */ /* 0x000fe200000010ff */
[-C--:B--2---:R-:W-:Y:S05]  /*1bdf0*/  HMMA.16816.F32.BF16 R4, R72, R96.reuse, R4 ;  /* 0x000000604804723c */ /* 0x084fea0000041804 */
[----:B------:R-:W-:Y:S01]  /*1be00*/  F2FP.BF16.PACK_AB R70, R178, R177 ;  /* 0x000000b1b246723e */ /* 0x000fe200000010ff */
[----:B------:R-:W-:Y:S01]  /*1be10*/  MUFU.EX2 R92, R240 ;  /* 0x000000f0005c7308 */ /* 0x000fe20000000800 */
[----:B------:R-:W-:Y:S01]  /*1be20*/  F2FP.BF16.PACK_AB R69, R167, R168 ;  /* 0x000000a8a745723e */ /* 0x000fe200000010ff */
[----:B------:R-:W-:Y:S01]  /*1be30*/  FADD.FTZ R0, R114, R0 ;  /* 0x0000000072007221 */ /* 0x000fe20000010000 */
[----:B------:R-:W-:Y:S03]  /*1be40*/  F2FP.BF16.PACK_AB R71, R164, R166 ;  /* 0x000000a6a447723e */ /* 0x000fe600000010ff */
[----:B---3--:R-:W-:Y:S01]  /*1be50*/  F2FP.BF16.PACK_AB R163, R165, R169 ;  /* 0x000000a9a5a3723e */ /* 0x008fe200000010ff */
[----:B------:R-:W-:Y:S03]  /*1be60*/  FADD.FTZ R0, R111, R0 ;  /* 0x000000006f007221 */ /* 0x000fe60000010000 */
[C---:B------:R-:W-:Y:S01]  /*1be70*/  HMMA.16816.F32.BF16 R8, R68.reuse, R96, R8 ;  /* 0x000000604408723c */ /* 0x040fe20000041808 */
[----:B------:R-:W2:Y:S03]  /*1be80*/  MUFU.EX2 R91, R242 ;  /* 0x000000f2005b7308 */ /* 0x000ea60000000800 */
[----:B------:R-:W-:Y:S02]  /*1be90*/  FADD.FTZ R229, R109, R0 ;  /* 0x000000006de57221 */ /* 0x000fe40000010000 */
[----:B------:R-:W-:Y:S01]  /*1bea0*/  FADD.FTZ R0, R122, R80 ;  /* 0x000000507a007221 */ /* 0x000fe20000010000 */
[----:B-----5:R-:W-:Y:S01]  /*1beb0*/  F2FP.BF16.PACK_AB R96, R93, R94 ;  /* 0x0000005e5d60723e */ /* 0x020fe200000010ff */
[-C--:B------:R-:W-:Y:S03]  /*1bec0*/  HMMA.16816.F32.BF16 R12, R68, R98.reuse, R12 ;  /* 0x00000062440c723c */ /* 0x080fe6000004180c */
[----:B------:R-:W-:Y:S01]  /*1bed0*/  MUFU.EX2 R83, R239 ;  /* 0x000000ef00537308 */ /* 0x000fe20000000800 */
[----:B------:R-:W-:Y:S04]  /*1bee0*/  FADD.FTZ R2, R123, R0 ;  /* 0x000000007b027221 */ /* 0x000fe80000010000 */
[C---:B------:R-:W-:Y:S04]  /*1bef0*/  HMMA.16816.F32.BF16 R16, R72.reuse, R98, R16 ;  /* 0x000000624810723c */ /* 0x040fe80000041810 */
[----:B------:R-:W-:Y:S01]  /*1bf00*/  FADD.FTZ R2, R251, R2 ;  /* 0x00000002fb027221 */ /* 0x000fe20000010000 */
[----:B------:R-:W3:Y:S03]  /*1bf10*/  MUFU.EX2 R84, R241 ;  /* 0x000000f100547308 */ /* 0x000ee60000000800 */
[-C--:B----4-:R-:W-:Y:S04]  /*1bf20*/  HMMA.16816.F32.BF16 R20, R72, R100.reuse, R20 ;  /* 0x000000644814723c */ /* 0x090fe80000041814 */
[----:B--2---:R-:W-:Y:S01]  /*1bf30*/  F2FP.BF16.PACK_AB R98, R91, R92 ;  /* 0x0000005c5b62723e */ /* 0x004fe200000010ff */
[----:B------:R-:W-:Y:S02]  /*1bf40*/  FADD.FTZ R2, R245, R2 ;  /* 0x00000002f5027221 */ /* 0x000fe40000010000 */
[----:B------:R-:W-:Y:S01]  /*1bf50*/  MUFU.EX2 R82, R243 ;  /* 0x000000f300527308 */ /* 0x000fe20000000800 */
[C---:B------:R-:W-:Y:S04]  /*1bf60*/  HMMA.16816.F32.BF16 R24, R68.reuse, R100, R24 ;  /* 0x000000644418723c */ /* 0x040fe80000041818 */
[----:B------:R-:W-:Y:S04]  /*1bf70*/  FADD.FTZ R2, R246, R2 ;  /* 0x00000002f6027221 */ /* 0x000fe80000010000 */
[-C--:B------:R-:W-:Y:S04]  /*1bf80*/  HMMA.16816.F32.BF16 R28, R68, R102.reuse, R28 ;  /* 0x00000066441c723c */ /* 0x080fe8000004181c */
[----:B------:R-:W-:Y:S01]  /*1bf90*/  FADD.FTZ R2, R247, R2 ;  /* 0x00000002f7027221 */ /* 0x000fe20000010000 */
[----:B---3--:R-:W-:Y:S03]  /*1bfa0*/  F2FP.BF16.PACK_AB R97, R84, R83 ;  /* 0x000000535461723e */ /* 0x008fe600000010ff */
        /* <DEDUP_REMOVED lines=10> */
[-C--:B-1----:R-:W-:Y:S08]  /*1c050*/  HMMA.16816.F32.BF16 R52, R72, R76.reuse, R52 ;  /* 0x0000004c4834723c */ /* 0x082ff00000041834 */
[C---:B------:R-:W-:Y:S01]  /*1c060*/  HMMA.16816.F32.BF16 R56, R68.reuse, R76, R56 ;  /* 0x0000004c4438723c */ /* 0x040fe20000041838 */
[----:B------:R-:W1:Y:S06]  /*1c070*/  MUFU.EX2 R77, R244 ;  /* 0x000000f4004d7308 */ /* 0x000e6c0000000800 */
[----:B------:R-:W-:Y:S01]  /*1c080*/  FADD.FTZ R76, R121, R3 ;  /* 0x00000003794c7221 */ /* 0x000fe20000010000 */
        /* <DEDUP_REMOVED lines=8> */
[----:B-1----:R-:W-:Y:S01]  /*1c110*/  F2FP.BF16.PACK_AB R99, R77, R82 ;  /* 0x000000524d63723e */ /* 0x002fe200000010ff */
[----:B------:R-:W-:Y:S02]  /*1c120*/  FADD.FTZ R3, R158, R3 ;  /* 0x000000039e037221 */ /* 0x000fe40000010000 */
[----:B------:R-:W-:Y:S04]  /*1c130*/  FADD.FTZ R0, R182, R0 ;  /* 0x00000000b6007221 */ /* 0x000fe80000010000 */
        /* <DEDUP_REMOVED lines=29> */
[-C--:B------:R-:W-:Y:S04]  /*1c310*/  HMMA.16816.F32.BF16 R104, R96, R154.reuse, R44 ;  /* 0x0000009a6068723c */ /* 0x080fe8000004182c */
[----:B------:R-:W-:Y:S02]  /*1c320*/  FADD.FTZ R3, R169, R3 ;  /* 0x00000003a9037221 */ /* 0x000fe40000010000 */
[----:B------:R-:W-:Y:S01]  /*1c330*/  FADD.FTZ R2, R92, R2 ;  /* 0x000000025c027221 */ /* 0x000fe20000010000 */
[----:B------:R-:W-:Y:S01]  /*1c340*/  MOV R92, R86 ;  /* 0x00000056005c7202 */ /* 0x000fe20000000f00 */
[C---:B------:R-:W-:Y:S04]  /*1c350*/  HMMA.16816.F32.BF16 R152, R160.reuse, R154, R48 ;  /* 0x0000009aa098723c */ /* 0x040fe80000041830 */
[----:B------:R-:W-:Y:S02]  /*1c360*/  FADD.FTZ R0, R82, R0 ;  /* 0x0000000052007221 */ /* 0x000fe40000010000 */
[----:B------:R-:W-:Y:S02]  /*1c370*/  FADD.FTZ R227, R165, R3 ;  /* 0x00000003a5e37221 */ /* 0x000fe40000010000 */
[-C--:B--2---:R-:W-:Y:S04]  /*1c380*/  HMMA.16816.F32.BF16 R156, R160, R68.reuse, R52 ;  /* 0x00000044a09c723c */ /* 0x084fe80000041834 */
[----:B------:R-:W-:Y:S01]  /*1c390*/  FADD.FTZ R246, R91, R2 ;  /* 0x000000025bf67221 */ /* 0x000fe20000010000 */
[----:B------:R-:W-:Y:S01]  /*1c3a0*/  MOV R91, R87 ;  /* 0x00000057005b7202 */ /* 0x000fe20000000f00 */
[----:B------:R-:W-:Y:S02]  /*1c3b0*/  FADD.FTZ R247, R77, R0 ;  /* 0x000000004df77221 */ /* 0x000fe40000010000 */
[C---:B------:R-:W-:Y:S07]  /*1c3c0*/  HMMA.16816.F32.BF16 R100, R96.reuse, R68, R56 ;  /* 0x000000446064723c */ /* 0x040fee0000041838 */
[----:B------:R-:W-:Y:S01]  /*1c3d0*/  MOV R68, R90 ;  /* 0x0000005a00447202 */ /* 0x000fe20000000f00 */
[-C--:B------:R-:W-:Y:S08]  /*1c3e0*/  HMMA.16816.F32.BF16 R96, R96, R70.reuse, R60 ;  /* 0x000000466060723c */ /* 0x080ff0000004183c */
[----:B------:R-:W-:Y:S01]  /*1c3f0*/  HMMA.16816.F32.BF16 R160, R160, R70, R64 ;  /* 0x00000046a0a0723c */ /* 0x000fe20000041840 */
[----:B------:R-:W-:-:S07]  /*1c400*/  @P0 BRA `(.L_x_3018) ;  /* 0xffffcd0000000947 */ /* 0x000fce000383ffff */
.L_x_3007:
[----:B------:R-:W2:Y:S02]  /*1c410*/  LDL R0, [R1+0x14] ;  /* 0x0000140001007983 */ /* 0x000ea40000100800 */
[----:B--2---:R-:W-:-:S13]  /*1c420*/  ISETP.GE.AND P0, PT, R214, R0, PT ;  /* 0x00000000d600720c */ /* 0x004fda0003f06270 */
[----:B------:R-:W-:Y:S05]  /*1c430*/  @!P0 BRA `(.L_x_3019) ;  /* 0x0000566000008947 */ /* 0x000fea0003800000 */
[----:B------:R-:W-:Y:S01]  /*1c440*/  IMAD.MOV.U32 R91, RZ, RZ, R86 ;  /* 0x000000ffff5b7224 */ /* 0x000fe200078e0056 */
[----:B------:R-:W-:Y:S01]  /*1c450*/  MOV R93, R68 ;  /* 0x00000044005d7202 */ /* 0x000fe20000000f00 */
[----:B------:R-:W-:Y:S01]  /*1c460*/  IMAD.MOV.U32 R90, RZ, RZ, R87 ;  /* 0x000000ffff5a7224 */ /* 0x000fe200078e0057 */
[----:B------:R-:W-:Y:S02]  /*1c470*/  MOV R92, R85 ;  /* 0x00000055005c7202 */ /* 0x000fe40000000f00 */
.L_x_3047:
[----:B------:R-:W2:Y:S01]  /*1c480*/  LDL.64 R6, [R1+0x20] ;  /* 0x0000200001067983 */ /* 0x000ea20000100a00 */
[----:B------:R-:W-:Y:S04]  /*1c490*/  DEPBAR.LE SB0, 0x0 ;  /* 0x000080000000791a */ /* 0x000fe80000000000 */
[----:B------:R-:W3:Y:S01]  /*1c4a0*/  LDL R4, [R1+0x28] ;  /* 0x0000280001047983 */ /* 0x000ee20000100800 */
[----:B------:R-:W-:Y:S01]  /*1c4b0*/  WARPSYNC 0xffffffff ;  /* 0xffffffff00007948 */ /* 0x000fe20003800000 */
[----:B------:R-:W-:Y:S01]  /*1c4c0*/  SHF.R.S32.HI R0, RZ, 0x1f, R216 ;  /* 0x0000001fff007819 */ /* 0x000fe200000114d8 */
[----:B-1----:R-:W-:Y:S01]  /*1c4d0*/  IMAD.WIDE.U32 R2, R216, c[0x0][0x208], RZ ;  /* 0x00008200d8027a25 */ /* 0x002fe200078e00ff */
        /* <DEDUP_REMOVED lines=30> */
.L_x_3158:
[-C--:B------:R-:W-:Y:S01]  /*1c6c0*/  HMMA.16816.F32.BF16 R4, R80, R16.reuse, RZ ;  /* 0x000000105004723c */ /* 0x080fe200000418ff */
[----:B------:R-:W3:Y:S01]  /*1c6d0*/  LDL R94, [R1+0x14] ;  /* 0x00001400015e7983 */ /* 0x000ee20000100800 */
[----:B------:R-:W-:Y:S01]  /*1c6e0*/  BSSY B0, `(.L_x_3021) ;  /* 0x00000c4000007945 */ /* 0x000fe20003800000 */
[----:B------:R-:W-:Y:S02]  /*1c6f0*/  LOP3.LUT P2, RZ, R208, 0x100, RZ, 0xc0, !PT ;  /* 0x00000100d0ff7812 */ /* 0x000fe4000784c0ff */
        /* <DEDUP_REMOVED lines=12> */
[----:B------:R-:W1:Y:S03]  /*1c7c0*/  SHFL.IDX PT, R0, R0, 0x4, 0x181f ;  /* 0x00981f0000007f89 */ /* 0x000e6600000e0000 */
[C---:B------:R-:W-:Y:S05]  /*1c7d0*/  HMMA.16816.F32.BF16 R32, R80.reuse, R34, RZ ;  /* 0x000000225020723c */ /* 0x040fea00000418ff */
[----:B------:R-:W1:Y:S03]  /*1c7e0*/  SHFL.IDX PT, R69, R52, 0x3, 0x181f ;  /* 0x00781f0034457f89 */ /* 0x000e6600000e0000 */
[-C--:B------:R-:W-:Y:S05]  /*1c7f0*/  HMMA.16816.F32.BF16 R36, R80, R48.reuse, RZ ;  /* 0x000000305024723c */ /* 0x080fea00000418ff */
[----:B------:R1:W1:Y:S03]  /*1c800*/  SHFL.IDX PT, R73, R52, 0x4, 0x181f ;  /* 0x00981f0034497f89 */ /* 0x00026600000e0000 */
        /* <DEDUP_REMOVED lines=9> */
[-C--:B------:R-:W-:Y:S03]  /*1c8a0*/  IADD3 R70, P1, R55, R53.reuse, RZ ;  /* 0x0000003537467210 */ /* 0x080fe60007f3e0ff */
[--C-:B------:R-:W-:Y:S01]  /*1c8b0*/  IMAD.X R61, R57, 0x1, R68.reuse, P0 ;  /* 0x00000001393d7824 */ /* 0x100fe200000e0644 */
[----:B------:R-:W-:Y:S01]  /*1c8c0*/  IADD3 R72, P0, R0, R53, RZ ;  /* 0x0000003500487210 */ /* 0x000fe20007f1e0ff */
[--C-:B------:R-:W-:Y:S01]  /*1c8d0*/  IMAD.X R71, R69, 0x1, R68.reuse, P1 ;  /* 0x0000000145477824 */ /* 0x100fe200008e0644 */
[-C--:B------:R-:W-:Y:S01]  /*1c8e0*/  HMMA.16816.F32.BF16 R52, R80, R64.reuse, RZ ;  /* 0x000000405034723c */ /* 0x080fe200000418ff */
[----:B------:R2:W-:Y:S02]  /*1c8f0*/  LDGSTS.E.BYPASS.LTC128B.128 [R210+0x900], [R62.64], !P2 ;  /* 0x009000003ed27fae */ /* 0x0005e4000d101d48 */
[----:B------:R-:W-:Y:S05]  /*1c900*/  IMAD.X R73, R73, 0x1, R68, P0 ;  /* 0x0000000149497824 */ /* 0x000fea00000e0644 */
[C---:B------:R-:W-:Y:S01]  /*1c910*/  HMMA.16816.F32.BF16 R56, R76.reuse, R64, RZ ;  /* 0x000000404c38723c */ /* 0x040fe200000418ff */
        /* <DEDUP_REMOVED lines=128> */
.L_x_3159:
        /* <DEDUP_REMOVED lines=25> */
.L_x_3160:
[----:B----4-:R-:W-:Y:S02]  /*1d2b0*/  LOP3.LUT P1, RZ, R208, 0x100, RZ, 0xc0, !PT ;  /* 0x00000100d0ff7812 */ /* 0x010fe4000782c0ff */
[----:B--2---:R-:W-:Y:S05]  /*1d2c0*/  IADD3 R2, P0, R0, R85, RZ ;  /* 0x0000005500027210 */ /* 0x004fea0007f1e0ff */
[----:B-1----:R-:W-:Y:S06]  /*1d2d0*/  IMAD.X R3, R84, 0x1, R86, P0 ;  /* 0x0000000154037824 */ /* 0x002fec00000e0656 */
[----:B------:R-:W-:Y:S01]  /*1d2e0*/  @!PT LDS RZ, [RZ] ;  /* 0x00000000fffff984 */ /* 0x000fe20000000800 */
[----:B------:R-:W-:Y:S01]  /*1d2f0*/  @!PT LDS RZ, [RZ] ;  /* 0x00000000fffff984 */ /* 0x000fe20000000800 */
[----:B------:R-:W-:Y:S01]  /*1d300*/  @!PT LDS RZ, [RZ] ;  /* 0x00000000fffff984 */ /* 0x000fe20000000800 */
[----:B------:R1:W-:Y:S02]  /*1d310*/  LDGSTS.E.BYPASS.LTC128B.128 [R210+0x4900], [R2.64], !P1 ;  /* 0x0490000002d27fae */ /* 0x0003e4000c901d48 */
.L_x_3022:
[----:B------:R-:W-:Y:S05]  /*1d320*/  BSYNC B0 ;  /* 0x0000000000007941 */ /* 0x000fea0003800000 */
.L_x_3021:
[----:B------:R-:W2:Y:S01]  /*1d330*/  LDL R84, [R1+0x44] ;  /* 0x0000440001547983 */ /* 0x000ea20000100800 */
[----:B------:R-:W-:Y:S01]  /*1d340*/  IMAD.MOV.U32 R85, RZ, RZ, c[0x0][0x2c4] ;  /* 0x0000b100ff557624 */ /* 0x000fe200078e00ff */
[----:B------:R-:W-:Y:S02]  /*1d350*/  ULDC UR4, c[0x0][0x324] ;  /* 0x0000c90000047ab9 */ /* 0x000fe40000000800 */
[----:B------:R-:W2:Y:S01]  /*1d360*/  LDL R0, [R1+0x4c] ;  /* 0x00004c0001007983 */ /* 0x000ea20000100800 */
[----:B------:R-:W-:Y:S01]  /*1d370*/  ULOP3.LUT UR4, URZ, UR4, URZ, 0x33, !UPT ;  /* 0x000000043f047292 */ /* 0x000fe2000f8e333f */
        /* <DEDUP_REMOVED lines=10> */
[C---:B------:R-:W-:Y:S02]  /*1d420*/  IADD3 R166, R2.reuse, UR4, RZ ;  /* 0x0000000402a67c10 */ /* 0x040fe4000fffe0ff */
[----:B------:R-:W-:Y:S01]  /*1d430*/  IADD3 R165, R2, c[0x0][0x328], RZ ;  /* 0x0000ca0002a57a10 */ /* 0x000fe20007ffe0ff */
[----:B------:R-:W-:-:S05]  /*1d440*/  BRA.DIV ~URZ, `(.L_x_3025) ;  /* 0x0000c4827f007947 */ /* 0x000fca000b800000 */
[----:B------:R1:W2:Y:S02]  /*1d450*/  SHFL.IDX PT, R2, R164, RZ, 0x1c1f ;  /* 0x001c1fffa4027589 */ /* 0x0002a400000e0000 */
.L_x_3161:
[----:B--2---:R-:W-:Y:S01]  /*1d460*/  IADD3 R87, R165, R2, RZ ;  /* 0x00000002a5577210 */ /* 0x004fe20007ffe0ff */
[----:B------:R-:W-:Y:S02]  /*1d470*/  IMAD.MOV.U32 R3, RZ, RZ, c[0x0][0x32c] ;  /* 0x0000cb00ff037624 */ /* 0x000fe400078e00ff */
[----:B------:R-:W-:Y:S03]  /*1d480*/  IMAD.IADD R85, R166, 0x1, R2 ;  /* 0x00000001a6557824 */ /* 0x000fe600078e0202 */
[----:B------:R-:W-:Y:S11]  /*1d490*/  ISETP.GE.AND P0, PT, R3, 0x1, PT ;  /* 0x000000010300780c */ /* 0x000ff60003f06270 */
[----:B------:R-:W-:Y:S02]  /*1d4a0*/  @!UPT UIADD3 URZ, URZ, URZ, URZ ;  /* 0x0000003f3f3ff290 */ /* 0x000fe4000fffe03f */
        /* <DEDUP_REMOVED lines=15> */
.L_x_3028:
[----:B------:R-:W-:Y:S04]  /*1d5a0*/  MOV R3, c[0x0][0x32c] ;  /* 0x0000cb0000037a02 */ /* 0x000fe80000000f00 */
[----:B------:R-:W-:Y:S11]  /*1d5b0*/  ISETP.NE.AND P0, PT, R3, 0x1, PT ;  /* 0x000000010300780c */ /* 0x000ff60003f05270 */
[----:B------:R-:W-:Y:S02]  /*1d5c0*/  @!UPT UIADD3 URZ, URZ, URZ, URZ ;  /* 0x0000003f3f3ff290 */ /* 0x000fe4000fffe03f */
[----:B------:R-:W-:Y:S05]  /*1d5d0*/  @P0 IMAD.HI.U32 R3, R2, c[0x0][0x330], RZ ;  /* 0x0000cc0002030a27 */ /* 0x000fea00078e00ff */
[----:B------:R-:W-:Y:S02]  /*1d5e0*/  @P0 SHF.R.U32.HI R2, RZ, c[0x0][0x334], R3 ;  /* 0x0000cd00ff020a19 */ /* 0x000fe40000011603 */
.L_x_3029:
[----:B------:R-:W-:Y:S05]  /*1d5f0*/  BSYNC B0 ;  /* 0x0000000000007941 */ /* 0x000fea0003800000 */
.L_x_3027:
[----:B------:R-:W2:Y:S02]  /*1d600*/  LDL R3, [R1+0x4] ;  /* 0x0000040001037983 */ /* 0x000ea40000100800 */
[----:B--2---:R-:W-:Y:S04]  /*1d610*/  IMAD.IADD R3, R0, 0x1, -R3 ;  /* 0x0000000100037824 */ /* 0x004fe800078e0a03 */
[----:B------:R-:W-:Y:S05]  /*1d620*/  IMAD R2, R2, c[0x0][0x32c], R3 ;  /* 0x0000cb0002027a24 */ /* 0x000fea00078e0203 */
[----:B------:R-:W-:Y:S02]  /*1d630*/  IMNMX R85, R85, R2, !PT ;  /* 0x0000000255557217 */ /* 0x000fe40007800200 */
[----:B------:R-:W-:Y:S04]  /*1d640*/  IADD3 R2, R2, c[0x0][0x32c], RZ ;  /* 0x0000cb0002027a10 */ /* 0x000fe80007ffe0ff */
[----:B------:R-:W-:Y:S02]  /*1d650*/  IMNMX R87, R87, R2, PT ;  /* 0x0000000257577217 */ /* 0x000fe40003800200 */
.L_x_3026:
[----:B------:R-:W-:-:S05]  /*1d660*/  BRA.DIV ~URZ, `(.L_x_3030) ;  /* 0x0000c2d27f007947 */ /* 0x000fca000b800000 */
[----:B------:R2:W3:Y:S02]  /*1d670*/  SHFL.IDX PT, R2, R164, 0x1, 0x1c1f ;  /* 0x003c1f00a4027f89 */ /* 0x0004e400000e0000 */
.L_x_3162:
        /* <DEDUP_REMOVED lines=20> */
.L_x_3033:
[----:B------:R-:W-:Y:S04]  /*1d7c0*/  MOV R3, c[0x0][0x32c] ;  /* 0x0000cb0000037a02 */ /* 0x000fe80000000f00 */
[----:B------:R-:W-:Y:S11]  /*1d7d0*/  ISETP.NE.AND P0, PT, R3, 0x1, PT ;  /* 0x000000010300780c */ /* 0x000ff60003f05270 */
[----:B------:R-:W-:Y:S02]  /*1d7e0*/  @!UPT UIADD3 URZ, URZ, URZ, URZ ;  /* 0x0000003f3f3ff290 */ /* 0x000fe4000fffe03f */
[----:B------:R-:W-:Y:S05]  /*1d7f0*/  @P0 IMAD.HI.U32 R3, R2, c[0x0][0x330], RZ ;  /* 0x0000cc0002030a27 */ /* 0x000fea00078e00ff */
[----:B------:R-:W-:Y:S02]  /*1d800*/  @P0 SHF.R.U32.HI R2, RZ, c[0x0][0x334], R3 ;  /* 0x0000cd00ff020a19 */ /* 0x000fe40000011603 */
.L_x_3034:
[----:B------:R-:W-:Y:S05]  /*1d810*/  BSYNC B0 ;  /* 0x0000000000007941 */ /* 0x000fea0003800000 */
.L_x_3032:
[----:B------:R-:W3:Y:S02]  /*1d820*/  LDL R3, [R1+0x4] ;  /* 0x0000040001037983 */ /* 0x000ee40000100800 */
[----:B---3--:R-:W-:Y:S04]  /*1d830*/  IMAD.IADD R3, R0, 0x1, -R3 ;  /* 0x0000000100037824 */ /* 0x008fe800078e0a03 */
[----:B------:R-:W-:Y:S05]  /*1d840*/  IMAD R2, R2, c[0x0][0x32c], R3 ;  /* 0x0000cb0002027a24 */ /* 0x000fea00078e0203 */
[----:B------:R-:W-:Y:S02]  /*1d850*/  IMNMX R84, R84, R2, !PT ;  /* 0x0000000254547217 */ /* 0x000fe40007800200 */
[----:B------:R-:W-:Y:S04]  /*1d860*/  IADD3 R2, R2, c[0x0][0x32c], RZ ;  /* 0x0000cb0002027a10 */ /* 0x000fe80007ffe0ff */
[----:B------:R-:W-:Y:S02]  /*1d870*/  IMNMX R86, R86, R2, PT ;  /* 0x0000000256567217 */ /* 0x000fe40003800200 */
.L_x_3031:
[----:B------:R-:W-:-:S05]  /*1d880*/  BRA.DIV ~URZ, `(.L_x_3035) ;  /* 0x0000c1227f007947 */ /* 0x000fca000b800000 */
[----:B------:R3:W4:Y:S02]  /*1d890*/  SHFL.IDX PT, R94, R164, 0x2, 0x1c1f ;  /* 0x005c1f00a45e7f89 */ /* 0x00072400000e0000 */
.L_x_3163:
        /* <DEDUP_REMOVED lines=20> */
.L_x_3038:
[----:B------:R-:W-:Y:S04]  /*1d9e0*/  MOV R167, c[0x0][0x32c] ;  /* 0x0000cb0000a77a02 */ /* 0x000fe80000000f00 */
[----:B------:R-:W-:Y:S11]  /*1d9f0*/  ISETP.NE.AND P0, PT, R167, 0x1, PT ;  /* 0x00000001a700780c */ /* 0x000ff60003f05270 */
[----:B------:R-:W-:Y:S02]  /*1da00*/  @!UPT UIADD3 URZ, URZ, URZ, URZ ;  /* 0x0000003f3f3ff290 */ /* 0x000fe4000fffe03f */
[----:B------:R-:W-:Y:S05]  /*1da10*/  @P0 IMAD.HI.U32 R167, R94, c[0x0][0x330], RZ ;  /* 0x0000cc005ea70a27 */ /* 0x000fea00078e00ff */
[----:B------:R-:W-:Y:S02]  /*1da20*/  @P0 SHF.R.U32.HI R94, RZ, c[0x0][0x334], R167 ;  /* 0x0000cd00ff5e0a19 */ /* 0x000fe400000116a7 */
.L_x_3039:
[----:B------:R-:W-:Y:S05]  /*1da30*/  BSYNC B0 ;  /* 0x0000000000007941 */ /* 0x000fea0003800000 */
.L_x_3037:
[----:B------:R-:W4:Y:S02]  /*1da40*/  LDL R167, [R1+0x4] ;  /* 0x0000040001a77983 */ /* 0x000f240000100800 */
[----:B----4-:R-:W-:Y:S04]  /*1da50*/  IMAD.IADD R167, R0, 0x1, -R167 ;  /* 0x0000000100a77824 */ /* 0x010fe800078e0aa7 */
[----:B------:R-:W-:Y:S05]  /*1da60*/  IMAD R94, R94, c[0x0][0x32c], R167 ;  /* 0x0000cb005e5e7a24 */ /* 0x000fea00078e02a7 */
[----:B------:R-:W-:Y:S02]  /*1da70*/  IMNMX R2, R2, R94, !PT ;  /* 0x0000005e02027217 */ /* 0x000fe40007800200 */
[----:B------:R-:W-:Y:S04]  /*1da80*/  IADD3 R94, R94, c[0x0][0x32c], RZ ;  /* 0x0000cb005e5e7a10 */ /* 0x000fe80007ffe0ff */
[----:B------:R-:W-:Y:S02]  /*1da90*/  IMNMX R3, R3, R94, PT ;  /* 0x0000005e03037217 */ /* 0x000fe40003800200 */
.L_x_3036:
        /* <DEDUP_REMOVED lines=332> */
.L_x_3164:
        /* <DEDUP_REMOVED lines=20> */
.L_x_3043:
[----:B------:R-:W-:Y:S04]  /*1f0a0*/  MOV R5, c[0x0][0x32c] ;  /* 0x0000cb0000057a02 */ /* 0x000fe80000000f00 */
[----:B------:R-:W-:Y:S11]  /*1f0b0*/  ISETP.NE.AND P0, PT, R5, 0x1, PT ;  /* 0x000000010500780c */ /* 0x000ff60003f05270 */
[----:B------:R-:W-:Y:S02]  /*1f0c0*/  @!UPT UIADD3 URZ, URZ, URZ, URZ ;  /* 0x0000003f3f3ff290 */ /* 0x000fe4000fffe03f */
[----:B------:R-:W-:Y:S05]  /*1f0d0*/  @P0 IMAD.HI.U32 R5, R4, c[0x0][0x330], RZ ;  /* 0x0000cc0004050a27 */ /* 0x000fea00078e00ff */
[----:B------:R-:W-:Y:S02]  /*1f0e0*/  @P0 SHF.R.U32.HI R4, RZ, c[0x0][0x334], R5 ;  /* 0x0000cd00ff040a19 */ /* 0x000fe40000011605 */
.L_x_3044:
[----:B------:R-:W-:Y:S05]  /*1f0f0*/  BSYNC B0 ;  /* 0x0000000000007941 */ /* 0x000fea0003800000 */
.L_x_3042:
[----:B------:R-:W5:Y:S02]  /*1f100*/  LDL R5, [R1+0x4] ;  /* 0x0000040001057983 */ /* 0x000f640000100800 */
[----:B-----5:R-:W-:Y:S04]  /*1f110*/  IMAD.IADD R0, R0, 0x1, -R5 ;  /* 0x0000000100007824 */ /* 0x020fe800078e0a05 */
[----:B------:R-:W-:Y:S05]  /*1f120*/  IMAD R0, R4, c[0x0][0x32c], R0 ;  /* 0x0000cb0004007a24 */ /* 0x000fea00078e0200 */
[----:B------:R-:W-:Y:S02]  /*1f130*/  IMNMX R2, R2, R0, !PT ;  /* 0x0000000002027217 */ /* 0x000fe40007800200 */
[----:B------:R-:W-:Y:S04]  /*1f140*/  IADD3 R0, R0, c[0x0][0x32c], RZ ;  /* 0x0000cb0000007a10 */ /* 0x000fe80007ffe0ff */
[----:B------:R-:W-:Y:S02]  /*1f150*/  IMNMX R3, R3, R0, PT ;  /* 0x0000000003037217 */ /* 0x000fe40003800200 */
.L_x_3041:
        /* <DEDUP_REMOVED lines=161> */
.L_x_3165:
        /* <DEDUP_REMOVED lines=15> */
.L_x_3166:
        /* <DEDUP_REMOVED lines=11> */
[--C-:B------:R-:W-:Y:S02]  /*1fd10*/  FFMA.FTZ R222, R65, c[0x0][0x2d0], -R2.reuse ;  /* 0x0000b40041de7a23 */ /* 0x100fe40000010802 */
[----:B------:R-:W-:Y:S01]  /*1fd20*/  MUFU.EX2 R3, R3 ;  /* 0x0000000300037308 */ /* 0x000fe20000000800 */
[--C-:B-1----:R-:W-:Y:S02]  /*1fd30*/  FFMA.FTZ R4, R37, c[0x0][0x2d0], -R2.reuse ;  /* 0x0000b40025047a23 */ /* 0x102fe40000010802 */
        /* <DEDUP_REMOVED lines=16> */
[----:B------:R-:W5:Y:S01]  /*1fe40*/  MUFU.EX2 R30, R6 ;  /* 0x00000006001e7308 */ /* 0x000f620000000800 */
[--C-:B------:R-:W-:Y:S02]  /*1fe50*/  FFMA.FTZ R225, R168, c[0x0][0x2d0], -R2.reuse ;  /* 0x0000b400a8e17a23 */ /* 0x100fe40000010802 */
[--C-:B------:R-:W-:Y:S02]  /*1fe60*/  FFMA.FTZ R224, R167, c[0x0][0x2d0], -R2.reuse ;  /* 0x0000b400a7e07a23 */ /* 0x100fe40000010802 */
[----:B------:R-:W-:Y:S05]  /*1fe70*/  FFMA.FTZ R223, R94, c[0x0][0x2d0], -R2 ;  /* 0x0000b4005edf7a23 */ /* 0x000fea0000010802 */
[----:B------:R-:W3:Y:S01]  /*1fe80*/  MUFU.EX2 R2, R4 ;  /* 0x0000000400027308 */ /* 0x000ee20000000800 */
[C---:B-1----:R-:W-:Y:S02]  /*1fe90*/  FFMA.FTZ R0, R65.reuse, R229, R3 ;  /* 0x000000e541007223 */ /* 0x042fe40000010003 */
[----:B------:R-:W-:Y:S01]  /*1fea0*/  FMUL.FTZ R48, R65, R152 ;  /* 0x0000009841307220 */ /* 0x000fe20000410000 */
[----:B-----5:R-:W-:Y:S02]  /*1feb0*/  F2FP.BF16.PACK_AB R74, R30, R31 ;  /* 0x0000001f1e4a723e */ /* 0x020fe400000010ff */
[C---:B---3--:R-:W-:Y:S01]  /*1fec0*/  F2FP.BF16.PACK_AB R72, R2.reuse, R3 ;  /* 0x000000030248723e */ /* 0x048fe200000010ff */
        /* <DEDUP_REMOVED lines=29> */
[----:B------:R-:W3:Y:S01]  /*200a0*/  MUFU.EX2 R2, R4 ;  /* 0x0000000400027308 */ /* 0x000ee20000000800 */
[C---:B-1----:R-:W-:Y:S02]  /*200b0*/  FFMA.FTZ R0, R3.reuse, R227, R5 ;  /* 0x000000e303007223 */ /* 0x042fe40000010005 */
[C---:B------:R-:W-:Y:S02]  /*200c0*/  FMUL.FTZ R50, R3.reuse, R154 ;  /* 0x0000009a03327220 */ /* 0x040fe40000410000 */
[----:B------:R-:W-:Y:S02]  /*200d0*/  FMUL.FTZ R51, R3, R155 ;  /* 0x0000009b03337220 */ /* 0x000fe40000410000 */
[C---:B---3--:R-:W-:Y:S01]  /*200e0*/  FADD.FTZ R34, R2.reuse, R0 ;  /* 0x0000000002227221 */ /* 0x048fe20000010000 */
        /* <DEDUP_REMOVED lines=25> */
[--C-:B----4-:R-:W-:Y:S02]  /*20280*/  FFMA.FTZ R164, R70, c[0x0][0x2d0], -R2.reuse ;  /* 0x0000b40046a47a23 */ /* 0x110fe40000010802 */
        /* <DEDUP_REMOVED lines=9> */
[----:B-1----:R-:W-:Y:S02]  /*20320*/  FMUL.FTZ R4, R68, c[0x0][0x2d0] ;  /* 0x0000b40044047a20 */ /* 0x002fe40000410000 */
[----:B------:R-:W-:Y:S01]  /*20330*/  FADD.FTZ R2, -R2, R93 ;  /* 0x0000005d02027221 */ /* 0x000fe20000010100 */
[----:B------:R-:W1:Y:S02]  /*20340*/  MUFU.EX2 R35, R5 ;  /* 0x0000000500237308 */ /* 0x000e640000000800 */
[----:B------:R-:W-:Y:S01]  /*20350*/  FSEL R4, R4, RZ, P0 ;  /* 0x000000ff04047208 */ /* 0x000fe20000000000 */
[----:B------:R-:W-:Y:S04]  /*20360*/  FMUL.FTZ R2, R2, c[0x0][0x2d0] ;  /* 0x0000b40002027a20 */ /* 0x000fe80000410000 */
        /* <DEDUP_REMOVED lines=11> */
[----:B-1----:R-:W-:Y:S01]  /*20420*/  F2FP.BF16.PACK_AB R76, R35, R37 ;  /* 0x00000025234c723e */ /* 0x002fe200000010ff */
        /* <DEDUP_REMOVED lines=34> */
[----:B------:R-:W-:Y:S01]  /*20650*/  FMUL.FTZ R29, R0, R113 ;  /* 0x00000071001d7220 */ /* 0x000fe20000410000 */
[----:B--2---:R-:W-:Y:S01]  /*20660*/  ISETP.GT.AND P0, PT, R214, R250, PT ;  /* 0x000000fad600720c */ /* 0x004fe20003f04270 */
[----:B------:R-:W-:Y:S02]  /*20670*/  FADD.FTZ R5, R31, R8 ;  /* 0x000000081f057221 */ /* 0x000fe40000010000 */
[----:B------:R-:W-:Y:S02]  /*20680*/  FMUL.FTZ R8, R0, R128 ;  /* 0x0000008000087220 */ /* 0x000fe40000410000 */
[----:B------:R-:W-:Y:S02]  /*20690*/  FMUL.FTZ R19, R3, R139 ;  /* 0x0000008b03137220 */ /* 0x000fe40000410000 */
[C---:B------:R-:W-:Y:S01]  /*206a0*/  FMUL.FTZ R46, R2.reuse, R106 ;  /* 0x0000006a022e7220 */ /* 0x040fe20000410000 */
[----:B------:R-:W2:Y:S01]  /*206b0*/  MUFU.EX2 R0, R10 ;  /* 0x0000000a00007308 */ /* 0x000ea20000000800 */
        /* <DEDUP_REMOVED lines=13> */
[C---:B-1----:R-:W-:Y:S02]  /*20790*/  FFMA.FTZ R84, R2.reuse, R247, R18 ;  /* 0x000000f702547223 */ /* 0x042fe40000010012 */
[----:B------:R-:W-:Y:S01]  /*207a0*/  FMUL.FTZ R35, R3, R147 ;  /* 0x0000009303237220 */ /* 0x000fe20000410000 */
[----:B--2---:R-:W-:Y:S01]  /*207b0*/  F2FP.BF16.PACK_AB R75, R103, R0 ;  /* 0x00000000674b723e */ /* 0x004fe200000010ff */
        /* <DEDUP_REMOVED lines=283> */
[----:B------:R-:W-:Y:S01]  /*21970*/  FADD.FTZ R2, R80, R0 ;  /* 0x0000000050027221 */ /* 0x000fe20000010000 */
[----:B------:R-:W-:Y:S01]  /*21980*/  IADD3 R0, R214, -0x1, RZ ;  /* 0xffffffffd6007810 */ /* 0x000fe20007ffe0ff */
        /* <DEDUP_REMOVED lines=17> */
.L_x_3019:
[----:B------:R-:W-:Y:S05]  /*21aa0*/  BRA.DIV ~URZ, `(.L_x_3048) ;  /* 0x000082227f007947 */ /* 0x000fea000b800000 */
[----:B------:R2:W3:Y:S02]  /*21ab0*/  SHFL.BFLY PT, R0, R229, 0x2, 0x1f ;  /* 0x0c401f00e5007f89 */ /* 0x0004e400000e0000 */
.L_x_3167:
        /* <DEDUP_REMOVED lines=15> */
.L_x_3168:
        /* <DEDUP_REMOVED lines=8> */
[----:B------:R-:W3:Y:S01]  /*21c30*/  @P3 MUFU.RCP R0, R4 ;  /* 0x0000000400003308 */ /* 0x000ee20000001000 */
[----:B------:R-:W-:-:S05]  /*21c40*/  MOV R22, 0xff800000 ;  /* 0xff80000000167802 */ /* 0x000fca0000000f00 */
[----:B------:R-:W-:Y:S02]  /*21c50*/  @P1 MOV R10, 0x3f317218 ;  /* 0x3f317218000a1802 */ /* 0x000fe40000000f00 */
[----:B------:R4:W-:Y:S01]  /*21c60*/  @P3 MUFU.LG2 R9, R4 ;  /* 0x0000000400093308 */ /* 0x0009e20000000c00 */
[----:B---3--:R-:W-:-:S07]  /*21c70*/  FMUL.FTZ R64, R0, R132 ;  /* 0x0000008400407220 */ /* 0x008fce0000410000 */
        /* <DEDUP_REMOVED lines=11> */
[----:B-1----:R-:W1:Y:S01]  /*21d30*/  @P2 MUFU.LG2 R7, R6 ;  /* 0x0000000600072308 */ /* 0x002e620000000c00 */
        /* <DEDUP_REMOVED lines=77> */
.L_x_2878:
        /* <DEDUP_REMOVED lines=19> */
.L_x_3051:
[----:B---3--:R-:W-:Y:S05]  /*22340*/  BSYNC B0 ;  /* 0x0000000000007941 */ /* 0x008fea0003800000 */
.L_x_3050:
        /* <DEDUP_REMOVED lines=101> */
.L_x_3054:
        /* <DEDUP_REMOVED lines=137> */
.L_x_3169:
[----:B------:R-:W-:Y:S05]  /*23230*/  BRA.DIV ~URZ, `(.L_x_3057) ;  /* 0x00006d927f007947 */ /* 0x000fea000b800000 */
[----:B------:R3:W4:Y:S02]  /*23240*/  SHFL.IDX PT, R2, R6, RZ, 0x181f ;  /* 0x00181fff06027589 */ /* 0x00072400000e0000 */
.L_x_3170:
[----:B------:R-:W-:-:S13]  /*23250*/  ISETP.GE.OR P0, PT, R4, R0, P2 ;  /* 0x000000000400720c */ /* 0x000fda0001706670 */
[----:B----4-:R-:W-:-:S04]  /*23260*/  @!P0 LEA R2, P1, R248, R2, 0x1 ;  /* 0x00000002f8028211 */ /* 0x010fc800078208ff */
[----:B--2---:R-:W-:-:S05]  /*23270*/  @!P0 LEA.HI.X R3, R248, R7, R249, 0x1, P1 ;  /* 0x00000007f8038211 */ /* 0x004fca00008f0cf9 */
[----:B------:R2:W-:Y:S01]  /*23280*/  @!P0 ST.E.128 [R2.64], R12 ;  /* 0x0000000c02008985 */ /* 0x0005e2000c101d08 */
[----:B------:R-:W-:Y:S05]  /*23290*/  BRA.DIV ~URZ, `(.L_x_3058) ;  /* 0x00006da27f007947 */ /* 0x000fea000b800000 */
[----:B------:R4:W1:Y:S04]  /*232a0*/  SHFL.IDX PT, R7, R5, 0x1, 0x181f ;  /* 0x00381f0005077f89 */ /* 0x00086800000e0000 */
[----:B--2---:R4:W2:Y:S02]  /*232b0*/  SHFL.IDX PT, R2, R6, 0x1, 0x181f ;  /* 0x00381f0006027f89 */ /* 0x0048a400000e0000 */
.L_x_3171:
[----:B------:R-:W-:-:S04]  /*232c0*/  IADD3 R3, R4, 0x10, RZ ;  /* 0x0000001004037810 */ /* 0x000fc80007ffe0ff */
[----:B------:R-:W-:-:S13]  /*232d0*/  ISETP.GE.OR P0, PT, R3, R0, P2 ;  /* 0x000000000300720c */ /* 0x000fda0001706670 */
[----:B--2---:R-:W-:-:S04]  /*232e0*/  @!P0 LEA R2, P1, R248, R2, 0x1 ;  /* 0x00000002f8028211 */ /* 0x004fc800078208ff */
[----:B-1----:R-:W-:-:S05]  /*232f0*/  @!P0 LEA.HI.X R3, R248, R7, R249, 0x1, P1 ;  /* 0x00000007f8038211 */ /* 0x002fca00008f0cf9 */
[----:B------:R1:W-:Y:S01]  /*23300*/  @!P0 ST.E.128 [R2.64], R16 ;  /* 0x0000001002008985 */ /* 0x0003e2000c101d08 */
[----:B------:R-:W-:Y:S05]  /*23310*/  BRA.DIV ~URZ, `(.L_x_3059) ;  /* 0x00006df27f007947 */ /* 0x000fea000b800000 */
[----:B------:R2:W1:Y:S02]  /*23320*/  SHFL.IDX PT, R7, R5, 0x2, 0x181f ;  /* 0x00581f0005077f89 */ /* 0x00046400000e0000 */
.L_x_3172:
[----:B------:R-:W-:Y:S05]  /*23330*/  BRA.DIV ~URZ, `(.L_x_3060) ;  /* 0x00006e427f007947 */ /* 0x000fea000b800000 */
[----:B-1----:R1:W2:Y:S02]  /*23340*/  SHFL.IDX PT, R2, R6, 0x2, 0x181f ;  /* 0x00581f0006027f89 */ /* 0x0022a400000e0000 */
.L_x_3173:
        /* <DEDUP_REMOVED lines=8> */
.L_x_3174:
[----:B------:R-:W-:-:S04]  /*233d0*/  IADD3 R3, R4, 0x30, RZ ;  /* 0x0000003004037810 */ /* 0x000fc80007ffe0ff */
[----:B------:R-:W-:-:S13]  /*233e0*/  ISETP.GE.OR P0, PT, R3, R0, P2 ;  /* 0x000000000300720c */ /* 0x000fda0001706670 */
[----:B--2---:R-:W-:-:S04]  /*233f0*/  @!P0 LEA R2, P1, R248, R2, 0x1 ;  /* 0x00000002f8028211 */ /* 0x004fc800078208ff */
[----:B------:R-:W-:-:S05]  /*23400*/  @!P0 LEA.HI.X R3, R248, R7, R249, 0x1, P1 ;  /* 0x00000007f8038211 */ /* 0x000fca00008f0cf9 */
[----:B------:R2:W-:Y:S01]  /*23410*/  @!P0 ST.E.128 [R2.64], R24 ;  /* 0x0000001802008985 */ /* 0x0005e2000c101d08 */
[----:B------:R-:W-:Y:S05]  /*23420*/  BRA.DIV ~URZ, `(.L_x_3062) ;  /* 0x00006e927f007947 */ /* 0x000fea000b800000 */
[----:B------:R1:W2:Y:S02]  /*23430*/  SHFL.IDX PT, R7, R5, 0x4, 0x181f ;  /* 0x00981f0005077f89 */ /* 0x0002a400000e0000 */
.L_x_3175:
[----:B------:R-:W-:Y:S05]  /*23440*/  BRA.DIV ~URZ, `(.L_x_3063) ;  /* 0x00006ee27f007947 */ /* 0x000fea000b800000 */
[----:B--2---:R2:W1:Y:S02]  /*23450*/  SHFL.IDX PT, R2, R6, 0x4, 0x181f ;  /* 0x00981f0006027f89 */ /* 0x00446400000e0000 */
.L_x_3176:
        /* <DEDUP_REMOVED lines=8> */
.L_x_3177:
[----:B------:R-:W-:-:S04]  /*234e0*/  IADD3 R3, R4, 0x50, RZ ;  /* 0x0000005004037810 */ /* 0x000fc80007ffe0ff */
[----:B------:R-:W-:-:S13]  /*234f0*/  ISETP.GE.OR P0, PT, R3, R0, P2 ;  /* 0x000000000300720c */ /* 0x000fda0001706670 */
[----:B---3--:R-:W-:-:S04]  /*23500*/  @!P0 LEA R2, P1, R248, R2, 0x1 ;  /* 0x00000002f8028211 */ /* 0x008fc800078208ff */
[----:B--2---:R-:W-:-:S05]  /*23510*/  @!P0 LEA.HI.X R3, R248, R7, R249, 0x1, P1 ;  /* 0x00000007f8038211 */ /* 0x004fca00008f0cf9 */
[----:B------:R2:W-:Y:S01]  /*23520*/  @!P0 ST.E.128 [R2.64], R32 ;  /* 0x0000002002008985 */ /* 0x0005e2000c101d08 */
[----:B------:R-:W-:Y:S05]  /*23530*/  BRA.DIV ~URZ, `(.L_x_3065) ;  /* 0x00006f327f007947 */ /* 0x000fea000b800000 */
[----:B------:R3:W1:Y:S02]  /*23540*/  SHFL.IDX PT, R7, R5, 0x6, 0x181f ;  /* 0x00d81f0005077f89 */ /* 0x00066400000e0000 */
.L_x_3178:
[----:B------:R-:W-:Y:S05]  /*23550*/  BRA.DIV ~URZ, `(.L_x_3066) ;  /* 0x00006f827f007947 */ /* 0x000fea000b800000 */
[----:B--2---:R2:W3:Y:S02]  /*23560*/  SHFL.IDX PT, R2, R6, 0x6, 0x181f ;  /* 0x00d81f0006027f89 */ /* 0x0044e400000e0000 */
.L_x_3179:
        /* <DEDUP_REMOVED lines=8> */
.L_x_3180:
[----:B------:R-:W-:-:S04]  /*235f0*/  IADD3 R2, R4, 0x70, RZ ;  /* 0x0000007004027810 */ /* 0x000fc80007ffe0ff */
[----:B------:R-:W-:-:S13]  /*23600*/  ISETP.GE.OR P0, PT, R2, R0, P2 ;  /* 0x000000000200720c */ /* 0x000fda0001706670 */
[----:B------:R-:W-:Y:S05]  /*23610*/  @P0 BRA `(.L_x_3068) ;  /* 0x00001be000000947 */ /* 0x000fea0003800000 */
[----:B----4-:R-:W-:-:S04]  /*23620*/  LEA R2, P0, R248, R3, 0x1 ;  /* 0x00000003f8027211 */ /* 0x010fc800078008ff */
[----:B---3--:R-:W-:-:S05]  /*23630*/  LEA.HI.X R3, R248, R5, R249, 0x1, P0 ;  /* 0x00000005f8037211 */ /* 0x008fca00000f0cf9 */
[----:B------:R3:W-:Y:S01]  /*23640*/  ST.E.128 [R2.64], R40 ;  /* 0x0000002802007985 */ /* 0x0007e2000c101d08 */
[----:B------:R-:W-:Y:S05]  /*23650*/  BRA `(.L_x_3068) ;  /* 0x00001ba000007947 */ /* 0x000fea0003800000 */
.L_x_3055:
        /* <DEDUP_REMOVED lines=33> */
.L_x_3181:
[----:B------:R-:W-:Y:S05]  /*23870*/  BRA.DIV ~URZ, `(.L_x_3070) ;  /* 0x00006e127f007947 */ /* 0x000fea000b800000 */
[----:B------:R3:W4:Y:S02]  /*23880*/  SHFL.IDX PT, R0, R12, RZ, 0x1c1f ;  /* 0x001c1fff0c007589 */ /* 0x00072400000e0000 */
.L_x_3182:
        /* <DEDUP_REMOVED lines=50> */
.L_x_3072:
[----:B------:R-:W-:Y:S05]  /*23bb0*/  BSYNC B0 ;  /* 0x0000000000007941 */ /* 0x000fea0003800000 */
.L_x_3071:
[----:B------:R-:W-:Y:S05]  /*23bc0*/  BRA.DIV ~URZ, `(.L_x_3073) ;  /* 0x00006b327f007947 */ /* 0x000fea000b800000 */
[----:B--2---:R2:W1:Y:S04]  /*23bd0*/  SHFL.IDX PT, R4, R5, 0x1, 0x1c1f ;  /* 0x003c1f0005047f89 */ /* 0x00446800000e0000 */
[----:B----4-:R2:W4:Y:S02]  /*23be0*/  SHFL.IDX PT, R0, R12, 0x1, 0x1c1f ;  /* 0x003c1f000c007f89 */ /* 0x01052400000e0000 */
.L_x_3183:
        /* <DEDUP_REMOVED lines=50> */
.L_x_3075:
[----:B------:R-:W-:Y:S05]  /*23f10*/  BSYNC B0 ;  /* 0x0000000000007941 */ /* 0x000fea0003800000 */
.L_x_3074:
[----:B------:R-:W-:Y:S05]  /*23f20*/  BRA.DIV ~URZ, `(.L_x_3076) ;  /* 0x000068a27f007947 */ /* 0x000fea000b800000 */
[----:B-1----:R1:W2:Y:S02]  /*23f30*/  SHFL.IDX PT, R4, R5, 0x2, 0x1c1f ;  /* 0x005c1f0005047f89 */ /* 0x0022a400000e0000 */
.L_x_3184:
[----:B------:R-:W-:Y:S05]  /*23f40*/  BRA.DIV ~URZ, `(.L_x_3077) ;  /* 0x000068f27f007947 */ /* 0x000fea000b800000 */
[----:B----4-:R4:W1:Y:S02]  /*23f50*/  SHFL.IDX PT, R0, R12, 0x2, 0x1c1f ;  /* 0x005c1f000c007f89 */ /* 0x01086400000e0000 */
.L_x_3185:
[----:B------:R-:W-:Y:S01]  /*23f60*/  LOP3.LUT P0, RZ, R208, 0x1, RZ, 0xc0, !PT ;  /* 0x00000001d0ff7812 */ /* 0x000fe2000780c0ff */
[----:B------:R-:W-:-:S12]  /*23f70*/  BSSY B0, `(.L_x_3078) ;  /* 0x0000032000007945 */ /* 0x000fd80003800000 */
        /* <DEDUP_REMOVED lines=49> */
.L_x_3079:
[----:B------:R-:W-:Y:S05]  /*24290*/  BSYNC B0 ;  /* 0x0000000000007941 */ /* 0x000fea0003800000 */
.L_x_3078:
[----:B------:R-:W-:Y:S05]  /*242a0*/  BRA.DIV ~URZ, `(.L_x_3080) ;  /* 0x000066027f007947 */ /* 0x000fea000b800000 */
[----:B--2---:R2:W3:Y:S04]  /*242b0*/  SHFL.IDX PT, R4, R5, 0x3, 0x1c1f ;  /* 0x007c1f0005047f89 */ /* 0x0044e800000e0000 */
[----:B-1----:R2:W1:Y:S02]  /*242c0*/  SHFL.IDX PT, R0, R12, 0x3, 0x1c1f ;  /* 0x007c1f000c007f89 */ /* 0x00246400000e0000 */
.L_x_3186:
[----:B------:R-:W-:-:S13]  /*242d0*/  LOP3.LUT P0, RZ, R208, 0x2, RZ, 0xc0, !PT ;  /* 0x00000002d0ff7812 */ /* 0x000fda000780c0ff */
[----:B------:R-:W-:Y:S05]  /*242e0*/  @P0 BRA `(.L_x_3068) ;  /* 0x00000f1000000947 */ /* 0x000fea0003800000 */
[----:B---3--:R-:W3:Y:S04]  /*242f0*/  LDL R6, [R1+0x4] ;  /* 0x0000040001067983 */ /* 0x008ee80000100800 */
        /* <DEDUP_REMOVED lines=51> */
.L_x_3053:
[----:B------:R-:W3:Y:S04]  /*24630*/  LDL.LU R7, [R1+0x54] ;  /* 0x0000540001077983 */ /* 0x000ee80000300800 */
[----:B-1----:R-:W4:Y:S01]  /*24640*/  LDL R6, [R1+0x5c] ;  /* 0x00005c0001067983 */ /* 0x002f220000100800 */
[----:B------:R-:W-:Y:S01]  /*24650*/  ISETP.NE.U32.AND P0, PT, RZ, c[0x0][0x508], PT ;  /* 0x00014200ff007a0c */ /* 0x000fe20003f05070 */
[----:B------:R-:W-:Y:S01]  /*24660*/  IMAD.MOV.U32 R4, RZ, RZ, 0x4 ;  /* 0x00000004ff047424 */ /* 0x000fe200078e00ff */
[----:B------:R-:W-:Y:S01]  /*24670*/  ISETP.NE.U32.AND P2, PT, RZ, c[0x0][0x500], PT ;  /* 0x00014000ff007a0c */ /* 0x000fe20003f45070 */
[----:B------:R-:W-:Y:S01]  /*24680*/  IMAD.MOV.U32 R15, RZ, RZ, c[0x0][0x388] ;  /* 0x0000e200ff0f7624 */ /* 0x000fe200078e00ff */
        /* <DEDUP_REMOVED lines=11> */
[----:B-1----:R1:W3:Y:S04]  /*24740*/  LDG.E R4, [R2.64] ;  /* 0x0000000802047981 */ /* 0x0022e8000c1e1900 */
[----:B-1----:R-:W3:Y:S02]  /*24750*/  LDG.E R2, [R2.64+0x4] ;  /* 0x0000040802027981 */ /* 0x002ee4000c1e1900 */
[----:B---3-5:R-:W-:Y:S02]  /*24760*/  IADD3 R15, -R4, R2, RZ ;  /* 0x00000002040f7210 */ /* 0x028fe40007ffe1ff */
.L_x_3081:
[----:B-1----:R-:W3:Y:S01]  /*24770*/  LDL.LU R3, [R1+0x58] ;  /* 0x0000580001037983 */ /* 0x002ee20000300800 */
[----:B------:R-:W-:Y:S01]  /*24780*/  SHF.R.S32.HI R2, RZ, 0x1f, R6 ;  /* 0x0000001fff027819 */ /* 0x000fe20000011406 */
[----:B------:R-:W-:Y:S01]  /*24790*/  BSSY B0, `(.L_x_3082) ;  /* 0x0000039000007945 */ /* 0x000fe20003800000 */
[----:B--2--5:R-:W-:Y:S01]  /*247a0*/  SHF.R.S32.HI R18, RZ, 0x1f, R0 ;  /* 0x0000001fff127819 */ /* 0x024fe20000011400 */
[----:B------:R-:W1:Y:S01]  /*247b0*/  S2R R4, SR_TID.X ;  /* 0x0000000000047919 */ /* 0x000e620000002100 */
[----:B------:R-:W-:-:S02]  /*247c0*/  SEL R9, R6, RZ, !P2 ;  /* 0x000000ff06097207 */ /* 0x000fc40005000000 */
[----:B------:R-:W-:Y:S02]  /*247d0*/  SEL R21, R2, RZ, !P2 ;  /* 0x000000ff02157207 */ /* 0x000fe40005000000 */
[----:B-1----:R-:W-:Y:S02]  /*247e0*/  ISETP.GT.AND P0, PT, R4, 0x7f, PT ;  /* 0x0000007f0400780c */ /* 0x002fe40003f04270 */
[----:B---3--:R-:W-:-:S11]  /*247f0*/  LOP3.LUT R8, R3, 0xffff, RZ, 0xc0, !PT ;  /* 0x0000ffff03087812 */ /* 0x008fd600078ec0ff */
        /* <DEDUP_REMOVED lines=50> */
.L_x_3083:
[----:B------:R-:W-:Y:S05]  /*24b20*/  BSYNC B0 ;  /* 0x0000000000007941 */ /* 0x000fea0003800000 */
.L_x_3082:
        /* <DEDUP_REMOVED lines=43> */
.L_x_3187:
[----:B------:R-:W-:Y:S05]  /*24de0*/  BRA.DIV ~URZ, `(.L_x_3085) ;  /* 0x00005c027f007947 */ /* 0x000fea000b800000 */
[----:B------:R3:W4:Y:S02]  /*24df0*/  SHFL.IDX PT, R2, R6, RZ, 0x181f ;  /* 0x00181fff06027589 */ /* 0x00072400000e0000 */
.L_x_3188:
        /* <DEDUP_REMOVED lines=8> */
.L_x_3189:
[----:B------:R-:W-:-:S04]  /*24e80*/  IADD3 R3, R0, 0x10, RZ ;  /* 0x0000001000037810 */ /* 0x000fc80007ffe0ff */
[----:B------:R-:W-:-:S13]  /*24e90*/  ISETP.GE.OR P0, PT, R3, R4, P2 ;  /* 0x000000040300720c */ /* 0x000fda0001706670 */
[----:B--2---:R-:W-:-:S04]  /*24ea0*/  @!P0 LEA R2, P1, R248, R2, 0x1 ;  /* 0x00000002f8028211 */ /* 0x004fc800078208ff */
[----:B-1----:R-:W-:-:S05]  /*24eb0*/  @!P0 LEA.HI.X R3, R248, R7, R249, 0x1, P1 ;  /* 0x00000007f8038211 */ /* 0x002fca00008f0cf9 */
[----:B------:R1:W-:Y:S01]  /*24ec0*/  @!P0 ST.E.128 [R2.64], RZ ;  /* 0x000000ff02008985 */ /* 0x0003e2000c101d08 */
[----:B------:R-:W-:Y:S05]  /*24ed0*/  BRA.DIV ~URZ, `(.L_x_3087) ;  /* 0x00005c527f007947 */ /* 0x000fea000b800000 */
[----:B------:R2:W1:Y:S02]  /*24ee0*/  SHFL.IDX PT, R7, R5, 0x2, 0x181f ;  /* 0x00581f0005077f89 */ /* 0x00046400000e0000 */
.L_x_3190:
[----:B------:R-:W-:Y:S05]  /*24ef0*/  BRA.DIV ~URZ, `(.L_x_3088) ;  /* 0x00005ca27f007947 */ /* 0x000fea000b800000 */
[----:B-1----:R1:W2:Y:S02]  /*24f00*/  SHFL.IDX PT, R2, R6, 0x2, 0x181f ;  /* 0x00581f0006027f89 */ /* 0x0022a400000e0000 */
.L_x_3191:
        /* <DEDUP_REMOVED lines=8> */
.L_x_3192:
[----:B------:R-:W-:-:S04]  /*24f90*/  IADD3 R3, R0, 0x30, RZ ;  /* 0x0000003000037810 */ /* 0x000fc80007ffe0ff */
[----:B------:R-:W-:-:S13]  /*24fa0*/  ISETP.GE.OR P0, PT, R3, R4, P2 ;  /* 0x000000040300720c */ /* 0x000fda0001706670 */
[----:B--2---:R-:W-:-:S04]  /*24fb0*/  @!P0 LEA R2, P1, R248, R2, 0x1 ;  /* 0x00000002f8028211 */ /* 0x004fc800078208ff */
[----:B------:R-:W-:-:S05]  /*24fc0*/  @!P0 LEA.HI.X R3, R248, R7, R249, 0x1, P1 ;  /* 0x00000007f8038211 */ /* 0x000fca00008f0cf9 */
[----:B------:R2:W-:Y:S01]  /*24fd0*/  @!P0 ST.E.128 [R2.64], RZ ;  /* 0x000000ff02008985 */ /* 0x0005e2000c101d08 */
[----:B------:R-:W-:Y:S05]  /*24fe0*/  BRA.DIV ~URZ, `(.L_x_3090) ;  /* 0x00005cf27f007947 */ /* 0x000fea000b800000 */
[----:B------:R1:W2:Y:S02]  /*24ff0*/  SHFL.IDX PT, R7, R5, 0x4, 0x181f ;  /* 0x00981f0005077f89 */ /* 0x0002a400000e0000 */
.L_x_3193:
[----:B------:R-:W-:Y:S05]  /*25000*/  BRA.DIV ~URZ, `(.L_x_3091) ;  /* 0x00005d427f007947 */ /* 0x000fea000b800000 */
[----:B--2---:R2:W1:Y:S02]  /*25010*/  SHFL.IDX PT, R2, R6, 0x4, 0x181f ;  /* 0x00981f0006027f89 */ /* 0x00446400000e0000 */
.L_x_3194:
        /* <DEDUP_REMOVED lines=8> */
.L_x_3195:
[----:B------:R-:W-:-:S04]  /*250a0*/  IADD3 R3, R0, 0x50, RZ ;  /* 0x0000005000037810 */ /* 0x000fc80007ffe0ff */
[----:B------:R-:W-:-:S13]  /*250b0*/  ISETP.GE.OR P0, PT, R3, R4, P2 ;  /* 0x000000040300720c */ /* 0x000fda0001706670 */
[----:B---3--:R-:W-:-:S04]  /*250c0*/  @!P0 LEA R2, P1, R248, R2, 0x1 ;  /* 0x00000002f8028211 */ /* 0x008fc800078208ff */
[----:B--2---:R-:W-:-:S05]  /*250d0*/  @!P0 LEA.HI.X R3, R248, R7, R249, 0x1, P1 ;  /* 0x00000007f8038211 */ /* 0x004fca00008f0cf9 */
[----:B------:R2:W-:Y:S01]  /*250e0*/  @!P0 ST.E.128 [R2.64], RZ ;  /* 0x000000ff02008985 */ /* 0x0005e2000c101d08 */
[----:B------:R-:W-:Y:S05]  /*250f0*/  BRA.DIV ~URZ, `(.L_x_3093) ;  /* 0x00005d927f007947 */ /* 0x000fea000b800000 */
[----:B------:R3:W1:Y:S02]  /*25100*/  SHFL.IDX PT, R7, R5, 0x6, 0x181f ;  /* 0x00d81f0005077f89 */ /* 0x00066400000e0000 */
.L_x_3196:
[----:B------:R-:W-:Y:S05]  /*25110*/  BRA.DIV ~URZ, `(.L_x_3094) ;  /* 0x00005de27f007947 */ /* 0x000fea000b800000 */
[----:B--2---:R2:W3:Y:S02]  /*25120*/  SHFL.IDX PT, R2, R6, 0x6, 0x181f ;  /* 0x00d81f0006027f89 */ /* 0x0044e400000e0000 */
.L_x_3197:
        /* <DEDUP_REMOVED lines=8> */
.L_x_3198:
[----:B------:R-:W-:-:S04]  /*251b0*/  IADD3 R0, R0, 0x70, RZ ;  /* 0x0000007000007810 */ /* 0x000fc80007ffe0ff */
[----:B------:R-:W-:-:S13]  /*251c0*/  ISETP.GE.OR P0, PT, R0, R4, P2 ;  /* 0x000000040000720c */ /* 0x000fda0001706670 */
[----:B----4-:R-:W-:-:S04]  /*251d0*/  @!P0 LEA R2, P1, R248, R2, 0x1 ;  /* 0x00000002f8028211 */ /* 0x010fc800078208ff */
[----:B---3--:R-:W-:-:S05]  /*251e0*/  @!P0 LEA.HI.X R3, R248, R5, R249, 0x1, P1 ;  /* 0x00000005f8038211 */ /* 0x008fca00008f0cf9 */
[----:B------:R3:W-:Y:S04]  /*251f0*/  @!P0 ST.E.128 [R2.64], RZ ;  /* 0x000000ff02008985 */ /* 0x0007e8000c101d08 */
.L_x_3068:
[----:B------:R-:W-:Y:S05]  /*25200*/  BSYNC B1 ;  /* 0x0000000000017941 */ /* 0x000fea0003800000 */
.L_x_3052:
        /* <DEDUP_REMOVED lines=15> */
.L_x_3199:
[----:B------:R-:W-:Y:S05]  /*25300*/  BRA.DIV ~URZ, `(.L_x_3098) ;  /* 0x00005da27f007947 */ /* 0x000fea000b800000 */
[----:B------:R3:W4:Y:S02]  /*25310*/  SHFL.IDX PT, R8, R68, 0x1, 0x1f ;  /* 0x00201f0044087f89 */ /* 0x00072400000e0000 */
.L_x_3200:
        /* <DEDUP_REMOVED lines=19> */
.L_x_3201:
        /* <DEDUP_REMOVED lines=16> */
.L_x_3202:
[----:B---3--:R-:W-:Y:S01]  /*25550*/  IMAD R0, R0, c[0x0][0x538], RZ ;  /* 0x00014e0000007a24 */ /* 0x008fe200078e02ff */
[----:B------:R-:W-:Y:S04]  /*25560*/  BSSY B1, `(.L_x_3101) ;  /* 0x00000ce000017945 */ /* 0x000fe80003800000 */
[----:B----4-:R-:W-:-:S04]  /*25570*/  IADD3 R8, R0, R8, RZ ;  /* 0x0000000800087210 */ /* 0x010fc80007ffe0ff */
[----:B--2---:R-:W-:-:S13]  /*25580*/  ISETP.GT.AND P0, PT, R8, R9, PT ;  /* 0x000000090800720c */ /* 0x004fda0003f04270 */
[----:B------:R-:W-:Y:S05]  /*25590*/  @P0 BRA `(.L_x_3102) ;  /* 0x0000025000000947 */ /* 0x000fea0003800000 */
.L_x_3106:
        /* <DEDUP_REMOVED lines=17> */
.L_x_3203:
        /* <DEDUP_REMOVED lines=16> */
.L_x_3204:
[----:B--2---:R-:W-:-:S05]  /*257b0*/  IMAD R0, R0, c[0x0][0x538], RZ ;  /* 0x00014e0000007a24 */ /* 0x004fca00078e02ff */
[----:B------:R-:W-:-:S04]  /*257c0*/  IADD3 R8, R0, R8, RZ ;  /* 0x0000000800087210 */ /* 0x000fc80007ffe0ff */
[----:B------:R-:W-:-:S13]  /*257d0*/  ISETP.GT.AND P0, PT, R8, R9, PT ;  /* 0x000000090800720c */ /* 0x000fda0003f04270 */
[----:B-1----:R-:W-:Y:S05]  /*257e0*/  @!P0 BRA `(.L_x_3106) ;  /* 0xfffffdb000008947 */ /* 0x002fea000383ffff */
.L_x_3102:
[----:B------:R-:W-:-:S05]  /*257f0*/  IADD3 R8, -R0, R8, RZ ;  /* 0x0000000800087210 */ /* 0x000fca0007ffe1ff */
[----:B------:R-:W-:-:S05]  /*25800*/  IMAD R0, R4, c[0x0][0x538], R8 ;  /* 0x00014e0004007a24 */ /* 0x000fca00078e0208 */
[----:B------:R-:W-:Y:S01]  /*25810*/  ISETP.GT.AND P0, PT, R0, R9, PT ;  /* 0x000000090000720c */ /* 0x000fe20003f04270 */
[----:B------:R-:W-:-:S12]  /*25820*/  BRA.DIV ~URZ, `(.L_x_3107) ;  /* 0x00005ce27f007947 */ /* 0x000fd8000b800000 */
[----:B------:R-:W-:-:S03]  /*25830*/  VOTE.ANY R5, PT, !P0 ;  /* 0x0000000000057806 */ /* 0x000fc600040e0100 */
.L_x_3205:
[----:B------:R-:W2:Y:S01]  /*25840*/  LDL.LU R2, [R1+0x5c] ;  /* 0x00005c0001027983 */ /* 0x000ea20000300800 */
[----:B------:R-:W2:Y:S02]  /*25850*/  POPC R0, R5 ;  /* 0x0000000500007309 */ /* 0x000ea40000000000 */
[----:B--2---:R-:W-:-:S05]  /*25860*/  IADD3 R2, R0, R2, RZ ;  /* 0x0000000200027210 */ /* 0x004fca0007ffe0ff */
[----:B------:R2:W-:Y:S01]  /*25870*/  STL [R1+0x5c], R2 ;  /* 0x00005c0201007387 */ /* 0x0005e20000100800 */
[----:B------:R-:W-:Y:S05]  /*25880*/  BRA.DIV ~URZ, `(.L_x_3108) ;  /* 0x00005cd27f007947 */ /* 0x000fea000b800000 */
[----:B------:R3:W4:Y:S04]  /*25890*/  SHFL.IDX PT, R6, R6, R0, 0x1f ;  /* 0x00001f0006067589 */ /* 0x00072800000e0000 */
[----:B------:R3:W1:Y:S02]  /*258a0*/  SHFL.IDX PT, R7, R7, R0, 0x1f ;  /* 0x00001f0007077589 */ /* 0x00066400000e0000 */
.L_x_3206:
[----:B------:R-:W-:Y:S01]  /*258b0*/  ISETP.NE.AND P0, PT, R5, RZ, PT ;  /* 0x000000ff0500720c */ /* 0x000fe20003f05270 */
[----:B------:R-:W-:-:S12]  /*258c0*/  BSSY B0, `(.L_x_3109) ;  /* 0x0000005000007945 */ /* 0x000fd80003800000 */
[----:B------:R-:W-:Y:S05]  /*258d0*/  @!P0 BRA `(.L_x_3110) ;  /* 0x0000003000008947 */ /* 0x000fea0003800000 */
[----:B---3--:R-:W-:Y:S01]  /*258e0*/  IADD3 R0, R0, -0x1, RZ ;  /* 0xffffffff00007810 */ /* 0x008fe20007ffe0ff */
[----:B------:R-:W-:Y:S05]  /*258f0*/  BRA.DIV ~URZ, `(.L_x_3111) ;  /* 0x00005d327f007947 */ /* 0x000fea000b800000 */
[----:B------:R3:W2:Y:S02]  /*25900*/  SHFL.IDX PT, R10, R4, R0, 0x1f ;  /* 0x00001f00040a7589 */ /* 0x0006a400000e0000 */
.L_x_3110:
[----:B------:R-:W-:Y:S05]  /*25910*/  BSYNC B0 ;  /* 0x0000000000007941 */ /* 0x000fea0003800000 */
.L_x_3109:
        /* <DEDUP_REMOVED lines=68> */
.L_x_3113:
        /* <DEDUP_REMOVED lines=68> */
.L_x_3114:
[----:B------:R-:W-:Y:S05]  /*261a0*/  BSYNC B0 ;  /* 0x0000000000007941 */ /* 0x000fea0003800000 */
.L_x_3112:
[----:B------:R-:W-:-:S04]  /*261b0*/  LOP3.LUT R2, RZ, R2, RZ, 0x33, !PT ;  /* 0x00000002ff027212 */ /* 0x000fc800078e33ff */
[----:B-1----:R-:W-:-:S05]  /*261c0*/  IADD3 R0, R2, R6, RZ ;  /* 0x0000000602007210 */ /* 0x002fca0007ffe0ff */
[----:B------:R1:W-:Y:S01]  /*261d0*/  STL [R1+0x54], R0 ;  /* 0x0000540001007387 */ /* 0x0003e20000100800 */
[----:B------:R-:W-:Y:S05]  /*261e0*/  BRA `(.L_x_3115) ;  /* 0x0000005000007947 */ /* 0x000fea0003800000 */
.L_x_3103:
[----:B------:R-:W-:Y:S01]  /*261f0*/  MOV R0, c[0x0][0x53c] ;  /* 0x00014f0000007a02 */ /* 0x000fe20000000f00 */
[----:B------:R2:W-:Y:S04]  /*26200*/  STL [R1+0x50], R9 ;  /* 0x0000500901007387 */ /* 0x0005e80000100800 */
[----:B------:R2:W-:Y:S04]  /*26210*/  STL [R1+0x54], RZ ;  /* 0x000054ff01007387 */ /* 0x0005e80000100800 */
[----:B------:R2:W-:Y:S04]  /*26220*/  STL [R1+0x58], RZ ;  /* 0x000058ff01007387 */ /* 0x0005e80000100800 */
[----:B------:R2:W-:Y:S02]  /*26230*/  STL [R1+0x5c], R0 ;  /* 0x00005c0001007387 */ /* 0x0005e40000100800 */
.L_x_3115:
[----:B------:R-:W-:Y:S05]  /*26240*/  BSYNC B1 ;  /* 0x0000000000017941 */ /* 0x000fea0003800000 */
.L_x_3101:
        /* <DEDUP_REMOVED lines=9> */
.L_x_3096:
[----:B--2---:R-:W2:Y:S02]  /*262e0*/  LDL R0, [R1+0x5c] ;  /* 0x00005c0001007983 */ /* 0x004ea40000100800 */
[----:B--2---:R-:W-:-:S13]  /*262f0*/  ISETP.GE.AND P0, PT, R0, c[0x0][0x53c], PT ;  /* 0x00014f0000007a0c */ /* 0x004fda0003f06270 */
[----:B-1--4-:R-:W-:Y:S01]  /*26300*/  @P0 CALL.REL.NOINC `(.L_x_3116) ;  /* 0x0000001000000944 */ /* 0x012fe20003c00000 */
[----:B------:R-:W-:Y:S05]  /*26310*/  BRA `(.L_x_3117) ;  /* 0xfffdbc5000007947 */ /* 0x000fea000383ffff */
.L_x_3116:
[----:B------:R-:W-:Y:S05]  /*26320*/  EXIT ;  /* 0x000000000000794d */ /* 0x000fea0003800000 */
.L_x_2807:
[----:B------:R-:W-:Y:S01]  /*26330*/  IMAD.MOV.U32 R0, RZ, RZ, R5 ;  /* 0x000000ffff007224 */ /* 0x000fe200078e0005 */
[----:B------:R-:W-:Y:S02]  /*26340*/  MOV R2, 0x1 ;  /* 0x0000000100027802 */ /* 0x000fe40000000f00 */
[----:B------:R-:W-:Y:S02]  /*26350*/  MOV R3, 0x26370 ;  /* 0x0002637000037802 */ /* 0x000fe40000000f00 */
[----:B------:R-:W-:Y:S05]  /*26360*/  CALL.REL.NOINC `($__internal_40_$__cuda_sm70_shflsync_up_p) ;  /* 0x000053f000007944 */ /* 0x000fea0003c00000 */
[----:B------:R-:W-:Y:S01]  /*26370*/  MOV R0, R4 ;  /* 0x0000000400007202 */ /* 0x000fe20000000f00 */
[----:B------:R-:W-:Y:S05]  /*26380*/  BRA `(.L_x_3118) ;  /* 0xfffda0d000007947 */ /* 0x000fea000383ffff */
.L_x_2808:
[----:B------:R-:W-:Y:S01]  /*26390*/  IMAD.MOV.U32 R0, RZ, RZ, R5 ;  /* 0x000000ffff007224 */ /* 0x000fe200078e0005 */
[----:B------:R-:W-:Y:S02]  /*263a0*/  MOV R2, 0x2 ;  /* 0x0000000200027802 */ /* 0x000fe40000000f00 */
[----:B------:R-:W-:Y:S02]  /*263b0*/  MOV R3, 0x263d0 ;  /* 0x000263d000037802 */ /* 0x000fe40000000f00 */
[----:B------:R-:W-:Y:S05]  /*263c0*/  CALL.REL.NOINC `($__internal_40_$__cuda_sm70_shflsync_up_p) ;  /* 0x0000539000007944 */ /* 0x000fea0003c00000 */
[----:B------:R-:W-:Y:S01]  /*263d0*/  SEL R0, R4, RZ, P4 ;  /* 0x000000ff04007207 */ /* 0x000fe20002000000 */
[----:B------:R-:W-:Y:S01]  /*263e0*/  IMAD.MOV.U32 R2, RZ, RZ, 0x4 ;  /* 0x00000004ff027424 */ /* 0x000fe200078e00ff */
[----:B------:R-:W-:-:S03]  /*263f0*/  MOV R3, 0x26420 ;  /* 0x0002642000037802 */ /* 0x000fc60000000f00 */
[----:B------:R-:W-:Y:S02]  /*26400*/  IMAD.IADD R0, R5, 0x1, R0 ;  /* 0x0000000105007824 */ /* 0x000fe400078e0200 */
        /* <DEDUP_REMOVED lines=13> */
[----:B------:R-:W-:Y:S02]  /*264e0*/  MOV R218, 0x1f ;  /* 0x0000001f00da7802 */ /* 0x000fe40000000f00 */
[----:B------:R-:W-:Y:S01]  /*264f0*/  MOV R3, 0x26530 ;  /* 0x0002653000037802 */ /* 0x000fe20000000f00 */
[----:B------:R-:W-:-:S04]  /*26500*/  IMAD.IADD R4, R0, 0x1, R4 ;  /* 0x0000000100047824 */ /* 0x000fc800078e0204 */
[----:B------:R-:W-:Y:S02]  /*26510*/  IMAD.MOV.U32 R217, RZ, RZ, R4 ;  /* 0x000000ffffd97224 */ /* 0x000fe400078e0004 */
[----:B------:R-:W-:Y:S05]  /*26520*/  CALL.REL.NOINC `($__internal_39_$__cuda_sm70_shflsync_idx_p) ;  /* 0x000051d000007944 */ /* 0x000fea0003c00000 */
[----:B------:R-:W-:Y:S01]  /*26530*/  MOV R0, R218 ;  /* 0x000000da00007202 */ /* 0x000fe20000000f00 */
[----:B------:R-:W-:Y:S05]  /*26540*/  BRA `(.L_x_3119) ;  /* 0xfffda01000007947 */ /* 0x000fea000383ffff */
.L_x_2810:
[----:B------:R-:W-:Y:S02]  /*26550*/  SEL R0, RZ, 0x1, P0 ;  /* 0x00000001ff007807 */ /* 0x000fe40000000000 */
[----:B------:R-:W-:Y:S02]  /*26560*/  MOV R2, 0x26580 ;  /* 0x0002658000027802 */ /* 0x000fe40000000f00 */
[----:B------:R-:W-:Y:S05]  /*26570*/  CALL.REL.NOINC `($__internal_41_$__cuda_sm70_votesync_ballot) ;  /* 0x0000525000007944 */ /* 0x000fea0003c00000 */
[----:B------:R-:W-:Y:S01]  /*26580*/  MOV R7, R0 ;  /* 0x0000000000077202 */ /* 0x000fe20000000f00 */
[----:B------:R-:W-:Y:S05]  /*26590*/  BRA `(.L_x_3120) ;  /* 0xfffda05000007947 */ /* 0x000fea000383ffff */
.L_x_2811:
[----:B------:R-:W-:Y:S01]  /*265a0*/  IMAD.MOV.U32 R217, RZ, RZ, R9 ;  /* 0x000000ffffd97224 */ /* 0x000fe200078e0009 */
[----:B-1----:R-:W-:Y:S01]  /*265b0*/  MOV R2, R0 ;  /* 0x0000000000027202 */ /* 0x002fe20000000f00 */
[----:B------:R-:W-:Y:S01]  /*265c0*/  IMAD.MOV.U32 R218, RZ, RZ, 0x1f ;  /* 0x0000001fffda7424 */ /* 0x000fe200078e00ff */
[----:B------:R-:W-:Y:S02]  /*265d0*/  MOV R3, 0x265f0 ;  /* 0x000265f000037802 */ /* 0x000fe40000000f00 */
[----:B------:R-:W-:Y:S05]  /*265e0*/  CALL.REL.NOINC `($__internal_39_$__cuda_sm70_shflsync_idx_p) ;  /* 0x0000511000007944 */ /* 0x000fea0003c00000 */
[----:B------:R-:W-:Y:S01]  /*265f0*/  IMAD.MOV.U32 R12, RZ, RZ, R218 ;  /* 0x000000ffff0c7224 */ /* 0x000fe200078e00da */
[----:B------:R-:W-:Y:S01]  /*26600*/  MOV R217, R8 ;  /* 0x0000000800d97202 */ /* 0x000fe20000000f00 */
[----:B------:R-:W-:Y:S01]  /*26610*/  IMAD.MOV.U32 R5, RZ, RZ, RZ ;  /* 0x000000ffff057224 */ /* 0x000fe200078e00ff */
[----:B------:R-:W-:Y:S01]  /*26620*/  MOV R2, R0 ;  /* 0x0000000000027202 */ /* 0x000fe20000000f00 */
[----:B------:R-:W-:Y:S01]  /*26630*/  IMAD.MOV.U32 R218, RZ, RZ, 0x1f ;  /* 0x0000001fffda7424 */ /* 0x000fe200078e00ff */
[----:B------:R-:W-:-:S02]  /*26640*/  MOV R3, 0x26660 ;  /* 0x0002666000037802 */ /* 0x000fc40000000f00 */
[----:B------:R-:W-:Y:S05]  /*26650*/  CALL.REL.NOINC `($__internal_39_$__cuda_sm70_shflsync_idx_p) ;  /* 0x000050a000007944 */ /* 0x000fea0003c00000 */
[----:B------:R-:W-:Y:S01]  /*26660*/  MOV R9, R218 ;  /* 0x000000da00097202 */ /* 0x000fe20000000f00 */
[----:B------:R-:W-:Y:S05]  /*26670*/  BRA `(.L_x_3121) ;  /* 0xfffd9fe000007947 */ /* 0x000fea000383ffff */
.L_x_2814:
[----:B------:R-:W-:Y:S01]  /*26680*/  IMAD.MOV.U32 R217, RZ, RZ, R4 ;  /* 0x000000ffffd97224 */ /* 0x000fe200078e0004 */
[----:B-1----:R-:W-:Y:S01]  /*26690*/  MOV R2, R0 ;  /* 0x0000000000027202 */ /* 0x002fe20000000f00 */
[----:B------:R-:W-:Y:S01]  /*266a0*/  IMAD.MOV.U32 R218, RZ, RZ, 0x1f ;  /* 0x0000001fffda7424 */ /* 0x000fe200078e00ff */
[----:B------:R-:W-:-:S02]  /*266b0*/  MOV R3, 0x266d0 ;  /* 0x000266d000037802 */ /* 0x000fc40000000f00 */
[----:B---34-:R-:W-:Y:S05]  /*266c0*/  CALL.REL.NOINC `($__internal_39_$__cuda_sm70_shflsync_idx_p) ;  /* 0x0000503000007944 */ /* 0x018fea0003c00000 */
[----:B------:R-:W-:Y:S01]  /*266d0*/  MOV R5, R218 ;  /* 0x000000da00057202 */ /* 0x000fe20000000f00 */
[----:B------:R-:W-:Y:S05]  /*266e0*/  BRA `(.L_x_2813) ;  /* 0xfffd9fd000007947 */ /* 0x000fea000383ffff */
.L_x_2879:
[----:B------:R-:W-:Y:S01]  /*266f0*/  IMAD.MOV.U32 R217, RZ, RZ, R5 ;  /* 0x000000ffffd97224 */ /* 0x000fe200078e0005 */
[----:B------:R-:W-:Y:S01]  /*26700*/  MOV R2, RZ ;  /* 0x000000ff00027202 */ /* 0x000fe20000000f00 */
[----:B------:R-:W-:Y:S01]  /*26710*/  IMAD.MOV.U32 R218, RZ, RZ, 0x181f ;  /* 0x0000181fffda7424 */ /* 0x000fe200078e00ff */
[----:B------:R-:W-:-:S02]  /*26720*/  MOV R3, 0x26740 ;  /* 0x0002674000037802 */ /* 0x000fc40000000f00 */
[----:B-----5:R-:W-:Y:S05]  /*26730*/  CALL.REL.NOINC `($__internal_39_$__cuda_sm70_shflsync_idx_p) ;  /* 0x00004fc000007944 */ /* 0x020fea0003c00000 */
[----:B------:R-:W-:Y:S01]  /*26740*/  MOV R7, R218 ;  /* 0x000000da00077202 */ /* 0x000fe20000000f00 */
[----:B------:R-:W-:Y:S05]  /*26750*/  BRA `(.L_x_3122) ;  /* 0xfffe291000007947 */ /* 0x000fea000383ffff */
.L_x_2880:
[----:B------:R-:W-:Y:S01]  /*26760*/  IMAD.MOV.U32 R217, RZ, RZ, R6 ;  /* 0x000000ffffd97224 */ /* 0x000fe200078e0006 */
[----:B------:R-:W-:Y:S01]  /*26770*/  MOV R2, RZ ;  /* 0x000000ff00027202 */ /* 0x000fe20000000f00 */
[----:B------:R-:W-:Y:S01]  /*26780*/  IMAD.MOV.U32 R218, RZ, RZ, 0x181f ;  /* 0x0000181fffda7424 */ /* 0x000fe200078e00ff */
[----:B------:R-:W-:-:S02]  /*26790*/  MOV R3, 0x267b0 ;  /* 0x000267b000037802 */ /* 0x000fc40000000f00 */
[----:B-12--5:R-:W-:Y:S05]  /*267a0*/  CALL.REL.NOINC `($__internal_39_$__cuda_sm70_shflsync_idx_p) ;  /* 0x00004f5000007944 */ /* 0x026fea0003c00000 */
[----:B------:R-:W-:Y:S01]  /*267b0*/  MOV R2, R218 ;  /* 0x000000da00027202 */ /* 0x000fe20000000f00 */
[----:B------:R-:W-:Y:S05]  /*267c0*/  BRA `(.L_x_3123) ;  /* 0xfffe28c000007947 */ /* 0x000fea000383ffff */
.L_x_2883:
[----:B------:R-:W-:Y:S01]  /*267d0*/  IMAD.MOV.U32 R217, RZ, RZ, R5 ;  /* 0x000000ffffd97224 */ /* 0x000fe200078e0005 */
[----:B--2-4-:R-:W-:Y:S01]  /*267e0*/  MOV R2, 0x1 ;  /* 0x0000000100027802 */ /* 0x014fe20000000f00 */
[----:B------:R-:W-:Y:S01]  /*267f0*/  IMAD.MOV.U32 R218, RZ, RZ, 0x181f ;  /* 0x0000181fffda7424 */ /* 0x000fe200078e00ff */
[----:B------:R-:W-:-:S02]  /*26800*/  MOV R3, 0x26820 ;  /* 0x0002682000037802 */ /* 0x000fc40000000f00 */
[----:B-1-3-5:R-:W-:Y:S05]  /*26810*/  CALL.REL.NOINC `($__internal_39_$__cuda_sm70_shflsync_idx_p) ;  /* 0x00004ee000007944 */ /* 0x02afea0003c00000 */
[----:B------:R-:W-:Y:S01]  /*26820*/  IMAD.MOV.U32 R7, RZ, RZ, R218 ;  /* 0x000000ffff077224 */ /* 0x000fe200078e00da */
[----:B------:R-:W-:Y:S01]  /*26830*/  MOV R2, 0x1 ;  /* 0x0000000100027802 */ /* 0x000fe20000000f00 */
[----:B------:R-:W-:Y:S01]  /*26840*/  IMAD.MOV.U32 R217, RZ, RZ, R6 ;  /* 0x000000ffffd97224 */ /* 0x000fe200078e0006 */
[----:B------:R-:W-:-:S02]  /*26850*/  MOV R218, 0x181f ;  /* 0x0000181f00da7802 */ /* 0x000fc40000000f00 */
[----:B------:R-:W-:Y:S02]  /*26860*/  MOV R3, 0x26880 ;  /* 0x0002688000037802 */ /* 0x000fe40000000f00 */
[----:B------:R-:W-:Y:S05]  /*26870*/  CALL.REL.NOINC `($__internal_39_$__cuda_sm70_shflsync_idx_p) ;  /* 0x00004e8000007944 */ /* 0x000fea0003c00000 */
[----:B------:R-:W-:Y:S01]  /*26880*/  MOV R2, R218 ;  /* 0x000000da00027202 */ /* 0x000fe20000000f00 */
[----:B------:R-:W-:Y:S05]  /*26890*/  BRA `(.L_x_3124) ;  /* 0xfffe28d000007947 */ /* 0x000fea000383ffff */
.L_x_2886:
[----:B------:R-:W-:Y:S01]  /*268a0*/  IMAD.MOV.U32 R217, RZ, RZ, R5 ;  /* 0x000000ffffd97224 */ /* 0x000fe200078e0005 */
[----:B-1--4-:R-:W-:Y:S01]  /*268b0*/  MOV R2, 0x2 ;  /* 0x0000000200027802 */ /* 0x012fe20000000f00 */
[----:B------:R-:W-:Y:S01]  /*268c0*/  IMAD.MOV.U32 R218, RZ, RZ, 0x181f ;  /* 0x0000181fffda7424 */ /* 0x000fe200078e00ff */
[----:B------:R-:W-:Y:S02]  /*268d0*/  MOV R3, 0x268f0 ;  /* 0x000268f000037802 */ /* 0x000fe40000000f00 */
[----:B--23-5:R-:W-:Y:S05]  /*268e0*/  CALL.REL.NOINC `($__internal_39_$__cuda_sm70_shflsync_idx_p) ;  /* 0x00004e1000007944 */ /* 0x02cfea0003c00000 */
[----:B------:R-:W-:Y:S01]  /*268f0*/  MOV R7, R218 ;  /* 0x000000da00077202 */ /* 0x000fe20000000f00 */
[----:B------:R-:W-:Y:S05]  /*26900*/  BRA `(.L_x_3125) ;  /* 0xfffe293000007947 */ /* 0x000fea000383ffff */
.L_x_2887:
[----:B------:R-:W-:Y:S01]  /*26910*/  IMAD.MOV.U32 R217, RZ, RZ, R6 ;  /* 0x000000ffffd97224 */ /* 0x000fe200078e0006 */
[----:B----4-:R-:W-:Y:S01]  /*26920*/  MOV R2, 0x2 ;  /* 0x0000000200027802 */ /* 0x010fe20000000f00 */
[----:B------:R-:W-:Y:S01]  /*26930*/  IMAD.MOV.U32 R218, RZ, RZ, 0x181f ;  /* 0x0000181fffda7424 */ /* 0x000fe200078e00ff */
[----:B------:R-:W-:Y:S02]  /*26940*/  MOV R3, 0x26960 ;  /* 0x0002696000037802 */ /* 0x000fe40000000f00 */
[----:B-123-5:R-:W-:Y:S05]  /*26950*/  CALL.REL.NOINC `($__internal_39_$__cuda_sm70_shflsync_idx_p) ;  /* 0x00004da000007944 */ /* 0x02efea0003c00000 */
[----:B------:R-:W-:Y:S01]  /*26960*/  MOV R2, R218 ;  /* 0x000000da00027202 */ /* 0x000fe20000000f00 */
[----:B------:R-:W-:Y:S05]  /*26970*/  BRA `(.L_x_3126) ;  /* 0xfffe28e000007947 */ /* 0x000fea000383ffff */
.L_x_2890:
[----:B------:R-:W-:Y:S01]  /*26980*/  IMAD.MOV.U32 R217, RZ, RZ, R5 ;  /* 0x000000ffffd97224 */ /* 0x000fe200078e0005 */
[----:B-1----:R-:W-:Y:S01]  /*26990*/  MOV R2, 0x3 ;  /* 0x0000000300027802 */ /* 0x002fe20000000f00 */
[----:B------:R-:W-:Y:S01]  /*269a0*/  IMAD.MOV.U32 R218, RZ, RZ, 0x181f ;  /* 0x0000181fffda7424 */ /* 0x000fe200078e00ff */
[----:B------:R-:W-:-:S02]  /*269b0*/  MOV R3, 0x269d0 ;  /* 0x000269d000037802 */ /* 0x000fc40000000f00 */
[----:B--2345:R-:W-:Y:S05]  /*269c0*/  CALL.REL.NOINC `($__internal_39_$__cuda_sm70_shflsync_idx_p) ;  /* 0x00004d3000007944 */ /* 0x03cfea0003c00000 */
        /* <DEDUP_REMOVED lines=8> */
.L_x_2893:
[----:B------:R-:W-:Y:S01]  /*26a50*/  IMAD.MOV.U32 R217, RZ, RZ, R5 ;  /* 0x000000ffffd97224 */ /* 0x000fe200078e0005 */
[----:B-1----:R-:W-:Y:S01]  /*26a60*/  MOV R2, 0x4 ;  /* 0x0000000400027802 */ /* 0x002fe20000000f00 */
[----:B------:R-:W-:Y:S01]  /*26a70*/  IMAD.MOV.U32 R218, RZ, RZ, 0x181f ;  /* 0x0000181fffda7424 */ /* 0x000fe200078e00ff */
[----:B------:R-:W-:Y:S02]  /*26a80*/  MOV R3, 0x26aa0 ;  /* 0x00026aa000037802 */ /* 0x000fe40000000f00 */
[----:B--2345:R-:W-:Y:S05]  /*26a90*/  CALL.REL.NOINC `($__internal_39_$__cuda_sm70_shflsync_idx_p) ;  /* 0x00004c6000007944 */ /* 0x03cfea0003c00000 */
[----:B------:R-:W-:Y:S01]  /*26aa0*/  MOV R7, R218 ;  /* 0x000000da00077202 */ /* 0x000fe20000000f00 */
[----:B------:R-:W-:Y:S05]  /*26ab0*/  BRA `(.L_x_3128) ;  /* 0xfffe295000007947 */ /* 0x000fea000383ffff */
.L_x_2894:
[----:B------:R-:W-:Y:S01]  /*26ac0*/  IMAD.MOV.U32 R217, RZ, RZ, R6 ;  /* 0x000000ffffd97224 */ /* 0x000fe200078e0006 */
[----:B-1----:R-:W-:Y:S01]  /*26ad0*/  MOV R2, 0x4 ;  /* 0x0000000400027802 */ /* 0x002fe20000000f00 */
[----:B------:R-:W-:Y:S01]  /*26ae0*/  IMAD.MOV.U32 R218, RZ, RZ, 0x181f ;  /* 0x0000181fffda7424 */ /* 0x000fe200078e00ff */
[----:B------:R-:W-:Y:S02]  /*26af0*/  MOV R3, 0x26b10 ;  /* 0x00026b1000037802 */ /* 0x000fe40000000f00 */
[----:B--2345:R-:W-:Y:S05]  /*26b00*/  CALL.REL.NOINC `($__internal_39_$__cuda_sm70_shflsync_idx_p) ;  /* 0x00004bf000007944 */ /* 0x03cfea0003c00000 */
[----:B------:R-:W-:Y:S01]  /*26b10*/  MOV R2, R218 ;  /* 0x000000da00027202 */ /* 0x000fe20000000f00 */
[----:B------:R-:W-:Y:S05]  /*26b20*/  BRA `(.L_x_3129) ;  /* 0xfffe290000007947 */ /* 0x000fea000383ffff */
.L_x_2897:
[----:B------:R-:W-:Y:S01]  /*26b30*/  IMAD.MOV.U32 R217, RZ, RZ, R5 ;  /* 0x000000ffffd97224 */ /* 0x000fe200078e0005 */
[----:B--23--:R-:W-:Y:S01]  /*26b40*/  MOV R2, 0x5 ;  /* 0x0000000500027802 */ /* 0x00cfe20000000f00 */
[----:B------:R-:W-:Y:S01]  /*26b50*/  IMAD.MOV.U32 R218, RZ, RZ, 0x181f ;  /* 0x0000181fffda7424 */ /* 0x000fe200078e00ff */
[----:B------:R-:W-:-:S02]  /*26b60*/  MOV R3, 0x26b80 ;  /* 0x00026b8000037802 */ /* 0x000fc40000000f00 */
[----:B-1--45:R-:W-:Y:S05]  /*26b70*/  CALL.REL.NOINC `($__internal_39_$__cuda_sm70_shflsync_idx_p) ;  /* 0x00004b8000007944 */ /* 0x032fea0003c00000 */
        /* <DEDUP_REMOVED lines=8> */
.L_x_2900:
[----:B------:R-:W-:Y:S01]  /*26c00*/  IMAD.MOV.U32 R217, RZ, RZ, R5 ;  /* 0x000000ffffd97224 */ /* 0x000fe200078e0005 */
[----:B-1-3--:R-:W-:Y:S01]  /*26c10*/  MOV R2, 0x6 ;  /* 0x0000000600027802 */ /* 0x00afe20000000f00 */
[----:B------:R-:W-:Y:S01]  /*26c20*/  IMAD.MOV.U32 R218, RZ, RZ, 0x181f ;  /* 0x0000181fffda7424 */ /* 0x000fe200078e00ff */
[----:B------:R-:W-:Y:S02]  /*26c30*/  MOV R3, 0x26c50 ;  /* 0x00026c5000037802 */ /* 0x000fe40000000f00 */
[----:B--2-45:R-:W-:Y:S05]  /*26c40*/  CALL.REL.NOINC `($__internal_39_$__cuda_sm70_shflsync_idx_p) ;  /* 0x00004ab000007944 */ /* 0x034fea0003c00000 */
[----:B------:R-:W-:Y:S01]  /*26c50*/  MOV R7, R218 ;  /* 0x000000da00077202 */ /* 0x000fe20000000f00 */
[----:B------:R-:W-:Y:S05]  /*26c60*/  BRA `(.L_x_3131) ;  /* 0xfffe297000007947 */ /* 0x000fea000383ffff */
.L_x_2901:
[----:B------:R-:W-:Y:S01]  /*26c70*/  IMAD.MOV.U32 R217, RZ, RZ, R6 ;  /* 0x000000ffffd97224 */ /* 0x000fe200078e0006 */
[----:B---3--:R-:W-:Y:S01]  /*26c80*/  MOV R2, 0x6 ;  /* 0x0000000600027802 */ /* 0x008fe20000000f00 */
[----:B------:R-:W-:Y:S01]  /*26c90*/  IMAD.MOV.U32 R218, RZ, RZ, 0x181f ;  /* 0x0000181fffda7424 */ /* 0x000fe200078e00ff */
[----:B------:R-:W-:Y:S02]  /*26ca0*/  MOV R3, 0x26cc0 ;  /* 0x00026cc000037802 */ /* 0x000fe40000000f00 */
[----:B-12-45:R-:W-:Y:S05]  /*26cb0*/  CALL.REL.NOINC `($__internal_39_$__cuda_sm70_shflsync_idx_p) ;  /* 0x00004a4000007944 */ /* 0x036fea0003c00000 */
[----:B------:R-:W-:Y:S01]  /*26cc0*/  MOV R2, R218 ;  /* 0x000000da00027202 */ /* 0x000fe20000000f00 */
[----:B------:R-:W-:Y:S05]  /*26cd0*/  BRA `(.L_x_3132) ;  /* 0xfffe292000007947 */ /* 0x000fea000383ffff */
.L_x_2904:
        /* <DEDUP_REMOVED lines=13> */
.L_x_2943:
[----:B------:R-:W-:Y:S01]  /*26db0*/  IMAD.MOV.U32 R217, RZ, RZ, R4 ;  /* 0x000000ffffd97224 */ /* 0x000fe200078e0004 */
[----:B------:R-:W-:Y:S01]  /*26dc0*/  MOV R2, RZ ;  /* 0x000000ff00027202 */ /* 0x000fe20000000f00 */
[----:B------:R-:W-:Y:S01]  /*26dd0*/  IMAD.MOV.U32 R218, RZ, RZ, 0x181f ;  /* 0x0000181fffda7424 */ /* 0x000fe200078e00ff */
[----:B------:R-:W-:Y:S02]  /*26de0*/  MOV R3, 0x26e00 ;  /* 0x00026e0000037802 */ /* 0x000fe40000000f00 */
[----:B------:R-:W-:Y:S05]  /*26df0*/  CALL.REL.NOINC `($__internal_39_$__cuda_sm70_shflsync_idx_p) ;  /* 0x0000490000007944 */ /* 0x000fea0003c00000 */
[----:B------:R-:W-:Y:S01]  /*26e00*/  MOV R5, R218 ;  /* 0x000000da00057202 */ /* 0x000fe20000000f00 */
[----:B------:R-:W-:Y:S05]  /*26e10*/  BRA `(.L_x_3134) ;  /* 0xfffe89d000007947 */ /* 0x000fea000383ffff */
.L_x_2944:
[----:B------:R-:W-:Y:S01]  /*26e20*/  IMAD.MOV.U32 R217, RZ, RZ, R0 ;  /* 0x000000ffffd97224 */ /* 0x000fe200078e0000 */
[----:B------:R-:W-:Y:S01]  /*26e30*/  MOV R2, RZ ;  /* 0x000000ff00027202 */ /* 0x000fe20000000f00 */
[----:B------:R-:W-:Y:S01]  /*26e40*/  IMAD.MOV.U32 R218, RZ, RZ, 0x181f ;  /* 0x0000181fffda7424 */ /* 0x000fe200078e00ff */
[----:B------:R-:W-:Y:S02]  /*26e50*/  MOV R3, 0x26e70 ;  /* 0x00026e7000037802 */ /* 0x000fe40000000f00 */
[----:B-12---:R-:W-:Y:S05]  /*26e60*/  CALL.REL.NOINC `($__internal_39_$__cuda_sm70_shflsync_idx_p) ;  /* 0x0000489000007944 */ /* 0x006fea0003c00000 */
[----:B------:R-:W-:Y:S01]  /*26e70*/  LOP3.LUT P1, RZ, R208, 0x100, RZ, 0xc0, !PT ;  /* 0x00000100d0ff7812 */ /* 0x000fe2000782c0ff */
        /* <DEDUP_REMOVED lines=10> */
[----:B------:R-:W-:Y:S05]  /*26f20*/  CALL.REL.NOINC `($__internal_39_$__cuda_sm70_shflsync_idx_p) ;  /* 0x000047d000007944 */ /* 0x000fea0003c00000 */
[----:B------:R-:W-:Y:S01]  /*26f30*/  IMAD.MOV.U32 R5, RZ, RZ, R218 ;  /* 0x000000ffff057224 */ /* 0x000fe200078e00da */
[----:B------:R-:W-:Y:S01]  /*26f40*/  MOV R2, 0x1 ;  /* 0x0000000100027802 */ /* 0x000fe20000000f00 */
[----:B------:R-:W-:Y:S01]  /*26f50*/  IMAD.MOV.U32 R217, RZ, RZ, R0 ;  /* 0x000000ffffd97224 */ /* 0x000fe200078e0000 */
[----:B------:R-:W-:Y:S02]  /*26f60*/  MOV R218, 0x181f ;  /* 0x0000181f00da7802 */ /* 0x000fe40000000f00 */
[----:B------:R-:W-:Y:S02]  /*26f70*/  MOV R3, 0x26f90 ;  /* 0x00026f9000037802 */ /* 0x000fe40000000f00 */
[----:B------:R-:W-:Y:S05]  /*26f80*/  CALL.REL.NOINC `($__internal_39_$__cuda_sm70_shflsync_idx_p) ;  /* 0x0000477000007944 */ /* 0x000fea0003c00000 */
        /* <DEDUP_REMOVED lines=54> */
[----:B------:R-:W-:Y:S01]  /*272f0*/  MOV R0, R218 ;  /* 0x000000da00007202 */ /* 0x000fe20000000f00 */
[----:B------:R-:W-:Y:S05]  /*27300*/  BRA `(.L_x_3135) ;  /* 0xfffe865000007947 */ /* 0x000fea000383ffff */
.L_x_2945:
[----:B------:R-:W-:Y:S01]  /*27310*/  IMAD.MOV.U32 R217, RZ, RZ, R7 ;  /* 0x000000ffffd97224 */ /* 0x000fe200078e0007 */
[----:B------:R-:W-:Y:S01]  /*27320*/  MOV R2, RZ ;  /* 0x000000ff00027202 */ /* 0x000fe20000000f00 */
[----:B------:R-:W-:Y:S01]  /*27330*/  IMAD.MOV.U32 R218, RZ, RZ, 0x1c1f ;  /* 0x00001c1fffda7424 */ /* 0x000fe200078e00ff */
[----:B------:R-:W-:-:S02]  /*27340*/  MOV R3, 0x27360 ;  /* 0x0002736000037802 */ /* 0x000fc40000000f00 */
[----:B------:R-:W-:Y:S05]  /*27350*/  CALL.REL.NOINC `($__internal_39_$__cuda_sm70_shflsync_idx_p) ;  /* 0x000043a000007944 */ /* 0x000fea0003c00000 */
[----:B------:R-:W-:Y:S01]  /*27360*/  MOV R2, R218 ;  /* 0x000000da00027202 */ /* 0x000fe20000000f00 */
[----:B------:R-:W-:Y:S05]  /*27370*/  BRA `(.L_x_3136) ;  /* 0xfffe87a000007947 */ /* 0x000fea000383ffff */
.L_x_2950:
[----:B------:R-:W-:Y:S01]  /*27380*/  IMAD.MOV.U32 R217, RZ, RZ, R7 ;  /* 0x000000ffffd97224 */ /* 0x000fe200078e0007 */
[----:B------:R-:W-:Y:S01]  /*27390*/  MOV R2, 0x1 ;  /* 0x0000000100027802 */ /* 0x000fe20000000f00 */
[----:B------:R-:W-:Y:S01]  /*273a0*/  IMAD.MOV.U32 R218, RZ, RZ, 0x1c1f ;  /* 0x00001c1fffda7424 */ /* 0x000fe200078e00ff */
[----:B------:R-:W-:-:S02]  /*273b0*/  MOV R3, 0x273d0 ;  /* 0x000273d000037802 */ /* 0x000fc40000000f00 */
[----:B-1----:R-:W-:Y:S05]  /*273c0*/  CALL.REL.NOINC `($__internal_39_$__cuda_sm70_shflsync_idx_p) ;  /* 0x0000433000007944 */ /* 0x002fea0003c00000 */
[----:B------:R-:W-:Y:S01]  /*273d0*/  MOV R2, R218 ;  /* 0x000000da00027202 */ /* 0x000fe20000000f00 */
[----:B------:R-:W-:Y:S05]  /*273e0*/  BRA `(.L_x_3137) ;  /* 0xfffe890000007947 */ /* 0x000fea000383ffff */
.L_x_2955:
[----:B------:R-:W-:Y:S01]  /*273f0*/  IMAD.MOV.U32 R217, RZ, RZ, R7 ;  /* 0x000000ffffd97224 */ /* 0x000fe200078e0007 */
[----:B------:R-:W-:Y:S01]  /*27400*/  MOV R2, 0x2 ;  /* 0x0000000200027802 */ /* 0x000fe20000000f00 */
[----:B------:R-:W-:Y:S01]  /*27410*/  IMAD.MOV.U32 R218, RZ, RZ, 0x1c1f ;  /* 0x00001c1fffda7424 */ /* 0x000fe200078e00ff */
[----:B------:R-:W-:-:S02]  /*27420*/  MOV R3, 0x27440 ;  /* 0x0002744000037802 */ /* 0x000fc40000000f00 */
[----:B-12---:R-:W-:Y:S05]  /*27430*/  CALL.REL.NOINC `($__internal_39_$__cuda_sm70_shflsync_idx_p) ;  /* 0x000042c000007944 */ /* 0x006fea0003c00000 */
[----:B------:R-:W-:Y:S01]  /*27440*/  MOV R3, R218 ;  /* 0x000000da00037202 */ /* 0x000fe20000000f00 */
[----:B------:R-:W-:Y:S05]  /*27450*/  BRA `(.L_x_3138) ;  /* 0xfffe912000007947 */ /* 0x000fea000383ffff */
.L_x_2960:
[----:B------:R-:W-:Y:S01]  /*27460*/  IMAD.MOV.U32 R217, RZ, RZ, R7 ;  /* 0x000000ffffd97224 */ /* 0x000fe200078e0007 */
[----:B------:R-:W-:Y:S01]  /*27470*/  MOV R2, 0x3 ;  /* 0x0000000300027802 */ /* 0x000fe20000000f00 */
[----:B------:R-:W-:Y:S01]  /*27480*/  IMAD.MOV.U32 R218, RZ, RZ, 0x1c1f ;  /* 0x00001c1fffda7424 */ /* 0x000fe200078e00ff */
[----:B------:R-:W-:-:S02]  /*27490*/  MOV R3, 0x274b0 ;  /* 0x000274b000037802 */ /* 0x000fc40000000f00 */
[----:B-123--:R-:W-:Y:S05]  /*274a0*/  CALL.REL.NOINC `($__internal_39_$__cuda_sm70_shflsync_idx_p) ;  /* 0x0000425000007944 */ /* 0x00efea0003c00000 */
[----:B------:R-:W-:Y:S01]  /*274b0*/  MOV R3, R218 ;  /* 0x000000da00037202 */ /* 0x000fe20000000f00 */
[----:B------:R-:W-:Y:S05]  /*274c0*/  BRA `(.L_x_3139) ;  /* 0xfffe9bd000007947 */ /* 0x000fea000383ffff */
.L_x_2965:
[----:B------:R-:W-:Y:S01]  /*274d0*/  IMAD.MOV.U32 R84, RZ, RZ, R4 ;  /* 0x000000ffff547224 */ /* 0x000fe200078e0004 */
[----:B------:R-:W-:-:S02]  /*274e0*/  MOV R0, 0x2 ;  /* 0x0000000200007802 */ /* 0x000fc40000000f00 */
[----:B------:R-:W-:Y:S02]  /*274f0*/  MOV R2, 0x27510 ;  /* 0x0002751000027802 */ /* 0x000fe40000000f00 */
[----:B------:R-:W-:Y:S05]  /*27500*/  CALL.REL.NOINC `($__internal_38_$__cuda_sm70_shflsync_bfly_p) ;  /* 0x0000419000007944 */ /* 0x000fea0003c00000 */
[----:B------:R-:W-:Y:S05]  /*27510*/  BRA `(.L_x_3140) ;  /* 0xfffea6b000007947 */ /* 0x000fea000383ffff */
.L_x_2966:
[----:B------:R-:W-:Y:S01]  /*27520*/  IMAD.MOV.U32 R84, RZ, RZ, R4 ;  /* 0x000000ffff547224 */ /* 0x000fe200078e0004 */
[----:B------:R-:W-:Y:S02]  /*27530*/  MOV R0, 0x1 ;  /* 0x0000000100007802 */ /* 0x000fe40000000f00 */
[----:B------:R-:W-:Y:S02]  /*27540*/  MOV R2, 0x27560 ;  /* 0x0002756000027802 */ /* 0x000fe40000000f00 */
[----:B------:R-:W-:Y:S05]  /*27550*/  CALL.REL.NOINC `($__internal_38_$__cuda_sm70_shflsync_bfly_p) ;  /* 0x0000414000007944 */ /* 0x000fea0003c00000 */
[----:B------:R-:W-:Y:S01]  /*27560*/  FMNMX.FTZ R87, R4, R0, !PT ;  /* 0x0000000004577209 */ /* 0x000fe20007810000 */
[----:B------:R-:W-:Y:S01]  /*27570*/  IMAD.MOV.U32 R84, RZ, RZ, R5 ;  /* 0x000000ffff547224 */ /* 0x000fe200078e0005 */
[----:B------:R-:W-:Y:S01]  /*27580*/  MOV R2, 0x275b0 ;  /* 0x000275b000027802 */ /* 0x000fe20000000f00 */
[----:B------:R-:W-:Y:S02]  /*27590*/  IMAD.MOV.U32 R0, RZ, RZ, 0x2 ;  /* 0x00000002ff007424 */ /* 0x000fe400078e00ff */
[----:B------:R-:W-:Y:S05]  /*275a0*/  CALL.REL.NOINC `($__internal_38_$__cuda_sm70_shflsync_bfly_p) ;  /* 0x000040f000007944 */ /* 0x000fea0003c00000 */
[----:B------:R-:W-:Y:S01]  /*275b0*/  FMNMX.FTZ R5, R5, R0, !PT ;  /* 0x0000000005057209 */ /* 0x000fe20007810000 */
[----:B------:R-:W-:Y:S01]  /*275c0*/  IMAD.MOV.U32 R0, RZ, RZ, 0x1 ;  /* 0x00000001ff007424 */ /* 0x000fe200078e00ff */
[----:B------:R-:W-:-:S03]  /*275d0*/  MOV R2, 0x27600 ;  /* 0x0002760000027802 */ /* 0x000fc60000000f00 */
[----:B------:R-:W-:Y:S02]  /*275e0*/  IMAD.MOV.U32 R84, RZ, RZ, R5 ;  /* 0x000000ffff547224 */ /* 0x000fe400078e0005 */
        /* <DEDUP_REMOVED lines=21> */
[----:B------:R-:W-:Y:S01]  /*27740*/  MOV R8, R0 ;  /* 0x0000000000087202 */ /* 0x000fe20000000f00 */
[----:B------:R-:W-:Y:S05]  /*27750*/  BRA `(.L_x_3141) ;  /* 0xfffea56000007947 */ /* 0x000fea000383ffff */
.L_x_2974:
[----:B------:R-:W-:Y:S01]  /*27760*/  MOV R2, RZ ;  /* 0x000000ff00027202 */ /* 0x000fe20000000f00 */
[----:B------:R-:W-:Y:S01]  /*27770*/  IMAD.MOV.U32 R217, RZ, RZ, R4 ;  /* 0x000000ffffd97224 */ /* 0x000fe200078e0004 */
[----:B------:R-:W-:Y:S01]  /*27780*/  MOV R3, 0x277b0 ;  /* 0x000277b000037802 */ /* 0x000fe20000000f00 */
[----:B------:R-:W-:Y:S02]  /*27790*/  IMAD.MOV.U32 R218, RZ, RZ, 0x181f ;  /* 0x0000181fffda7424 */ /* 0x000fe400078e00ff */
[----:B------:R-:W-:Y:S05]  /*277a0*/  CALL.REL.NOINC `($__internal_39_$__cuda_sm70_shflsync_idx_p) ;  /* 0x00003f5000007944 */ /* 0x000fea0003c00000 */
[----:B------:R-:W-:Y:S01]  /*277b0*/  MOV R8, R218 ;  /* 0x000000da00087202 */ /* 0x000fe20000000f00 */
[----:B------:R-:W-:-:S05]  /*277c0*/  BRA `(.L_x_3142) ;  /* 0xfffec29000007947 */ /* 0x000fca000383ffff */
.L_x_2975:
[----:B------:R-:W-:Y:S01]  /*277d0*/  MOV R2, RZ ;  /* 0x000000ff00027202 */ /* 0x000fe20000000f00 */
[----:B------:R-:W-:Y:S01]  /*277e0*/  IMAD.MOV.U32 R217, RZ, RZ, R0 ;  /* 0x000000ffffd97224 */ /* 0x000fe200078e0000 */
[----:B------:R-:W-:Y:S01]  /*277f0*/  MOV R3, 0x27820 ;  /* 0x0002782000037802 */ /* 0x000fe20000000f00 */
[----:B------:R-:W-:Y:S02]  /*27800*/  IMAD.MOV.U32 R218, RZ, RZ, 0x181f ;  /* 0x0000181fffda7424 */ /* 0x000fe400078e00ff */
[----:B-12---:R-:W-:Y:S05]  /*27810*/  CALL.REL.NOINC `($__internal_39_$__cuda_sm70_shflsync_idx_p) ;  /* 0x00003ee000007944 */ /* 0x006fea0003c00000 */
[----:B------:R-:W-:Y:S01]  /*27820*/  LOP3.LUT P1, RZ, R208, 0x100, RZ, 0xc0, !PT ;  /* 0x00000100d0ff7812 */ /* 0x000fe2000782c0ff */
        /* <DEDUP_REMOVED lines=10> */
[----:B------:R-:W-:Y:S05]  /*278d0*/  CALL.REL.NOINC `($__internal_39_$__cuda_sm70_shflsync_idx_p) ;  /* 0x00003e2000007944 */ /* 0x000fea0003c00000 */
[----:B------:R-:W-:Y:S01]  /*278e0*/  MOV R2, 0x1 ;  /* 0x0000000100027802 */ /* 0x000fe20000000f00 */
[----:B------:R-:W-:Y:S01]  /*278f0*/  IMAD.MOV.U32 R7, RZ, RZ, R218 ;  /* 0x000000ffff077224 */ /* 0x000fe200078e00da */
[----:B------:R-:W-:Y:S01]  /*27900*/  MOV R218, 0x181f ;  /* 0x0000181f00da7802 */ /* 0x000fe20000000f00 */
[----:B------:R-:W-:Y:S01]  /*27910*/  IMAD.MOV.U32 R217, RZ, RZ, R0 ;  /* 0x000000ffffd97224 */ /* 0x000fe200078e0000 */
[----:B------:R-:W-:Y:S02]  /*27920*/  MOV R3, 0x27940 ;  /* 0x0002794000037802 */ /* 0x000fe40000000f00 */
[----:B------:R-:W-:Y:S05]  /*27930*/  CALL.REL.NOINC `($__internal_39_$__cuda_sm70_shflsync_idx_p) ;  /* 0x00003dc000007944 */ /* 0x000fea0003c00000 */
        /* <DEDUP_REMOVED lines=54> */
[----:B------:R-:W-:Y:S01]  /*27ca0*/  MOV R0, R218 ;  /* 0x000000da00007202 */ /* 0x000fe20000000f00 */
[----:B------:R-:W-:-:S05]  /*27cb0*/  BRA `(.L_x_3143) ;  /* 0xfffebf1000007947 */ /* 0x000fca000383ffff */
.L_x_2978:
[----:B------:R-:W-:Y:S01]  /*27cc0*/  MOV R2, RZ ;  /* 0x000000ff00027202 */ /* 0x000fe20000000f00 */
[----:B------:R-:W-:Y:S01]  /*27cd0*/  IMAD.MOV.U32 R217, RZ, RZ, R84 ;  /* 0x000000ffffd97224 */ /* 0x000fe200078e0054 */
[----:B------:R-:W-:Y:S01]  /*27ce0*/  MOV R3, 0x27d10 ;  /* 0x00027d1000037802 */ /* 0x000fe20000000f00 */
[----:B------:R-:W-:Y:S02]  /*27cf0*/  IMAD.MOV.U32 R218, RZ, RZ, 0x181f ;  /* 0x0000181fffda7424 */ /* 0x000fe400078e00ff */
[----:B------:R-:W-:Y:S05]  /*27d00*/  CALL.REL.NOINC `($__internal_39_$__cuda_sm70_shflsync_idx_p) ;  /* 0x000039f000007944 */ /* 0x000fea0003c00000 */
[----:B------:R-:W-:Y:S01]  /*27d10*/  MOV R87, R218 ;  /* 0x000000da00577202 */ /* 0x000fe20000000f00 */
[----:B------:R-:W-:-:S05]  /*27d20*/  BRA `(.L_x_3144) ;  /* 0xfffec80000007947 */ /* 0x000fca000383ffff */
.L_x_2979:
        /* <DEDUP_REMOVED lines=79> */
.L_x_2980:
[----:B------:R-:W-:Y:S01]  /*28220*/  MOV R2, RZ ;  /* 0x000000ff00027202 */ /* 0x000fe20000000f00 */
[----:B------:R-:W-:Y:S01]  /*28230*/  IMAD.MOV.U32 R217, RZ, RZ, R164 ;  /* 0x000000ffffd97224 */ /* 0x000fe200078e00a4 */
[----:B------:R-:W-:Y:S01]  /*28240*/  MOV R3, 0x28270 ;  /* 0x0002827000037802 */ /* 0x000fe20000000f00 */
[----:B------:R-:W-:Y:S02]  /*28250*/  IMAD.MOV.U32 R218, RZ, RZ, 0x1c1f ;  /* 0x00001c1fffda7424 */ /* 0x000fe400078e00ff */
[----:B------:R-:W-:Y:S05]  /*28260*/  CALL.REL.NOINC `($__internal_39_$__cuda_sm70_shflsync_idx_p) ;  /* 0x0000349000007944 */ /* 0x000fea0003c00000 */
[----:B------:R-:W-:Y:S01]  /*28270*/  MOV R2, R218 ;  /* 0x000000da00027202 */ /* 0x000fe20000000f00 */
[----:B------:R-:W-:-:S05]  /*28280*/  BRA `(.L_x_3146) ;  /* 0xfffec5c000007947 */ /* 0x000fca000383ffff */
.L_x_2985:
[----:B------:R-:W-:Y:S01]  /*28290*/  MOV R2, 0x1 ;  /* 0x0000000100027802 */ /* 0x000fe20000000f00 */
[----:B------:R-:W-:Y:S01]  /*282a0*/  IMAD.MOV.U32 R217, RZ, RZ, R164 ;  /* 0x000000ffffd97224 */ /* 0x000fe200078e00a4 */
[----:B------:R-:W-:Y:S01]  /*282b0*/  MOV R3, 0x282e0 ;  /* 0x000282e000037802 */ /* 0x000fe20000000f00 */
[----:B------:R-:W-:Y:S02]  /*282c0*/  IMAD.MOV.U32 R218, RZ, RZ, 0x1c1f ;  /* 0x00001c1fffda7424 */ /* 0x000fe400078e00ff */
[----:B-1----:R-:W-:Y:S05]  /*282d0*/  CALL.REL.NOINC `($__internal_39_$__cuda_sm70_shflsync_idx_p) ;  /* 0x0000342000007944 */ /* 0x002fea0003c00000 */
[----:B------:R-:W-:Y:S01]  /*282e0*/  MOV R2, R218 ;  /* 0x000000da00027202 */ /* 0x000fe20000000f00 */
[----:B------:R-:W-:-:S05]  /*282f0*/  BRA `(.L_x_3147) ;  /* 0xfffec77000007947 */ /* 0x000fca000383ffff */
.L_x_2990:
[----:B------:R-:W-:Y:S01]  /*28300*/  MOV R2, 0x2 ;  /* 0x0000000200027802 */ /* 0x000fe20000000f00 */
[----:B------:R-:W-:Y:S01]  /*28310*/  IMAD.MOV.U32 R217, RZ, RZ, R164 ;  /* 0x000000ffffd97224 */ /* 0x000fe200078e00a4 */
[----:B------:R-:W-:Y:S01]  /*28320*/  MOV R3, 0x28350 ;  /* 0x0002835000037802 */ /* 0x000fe20000000f00 */
[----:B------:R-:W-:Y:S02]  /*28330*/  IMAD.MOV.U32 R218, RZ, RZ, 0x1c1f ;  /* 0x00001c1fffda7424 */ /* 0x000fe400078e00ff */
[----:B-12---:R-:W-:Y:S05]  /*28340*/  CALL.REL.NOINC `($__internal_39_$__cuda_sm70_shflsync_idx_p) ;  /* 0x000033b000007944 */ /* 0x006fea0003c00000 */
[----:B------:R-:W-:Y:S01]  /*28350*/  MOV R94, R218 ;  /* 0x000000da005e7202 */ /* 0x000fe20000000f00 */
[----:B------:R-:W-:-:S05]  /*28360*/  BRA `(.L_x_3148) ;  /* 0xfffec92000007947 */ /* 0x000fca000383ffff */
.L_x_2995:
[----:B------:R-:W-:Y:S01]  /*28370*/  MOV R2, 0x3 ;  /* 0x0000000300027802 */ /* 0x000fe20000000f00 */
[----:B------:R-:W-:Y:S01]  /*28380*/  IMAD.MOV.U32 R217, RZ, RZ, R164 ;  /* 0x000000ffffd97224 */ /* 0x000fe200078e00a4 */
[----:B------:R-:W-:Y:S01]  /*28390*/  MOV R3, 0x283c0 ;  /* 0x000283c000037802 */ /* 0x000fe20000000f00 */
[----:B------:R-:W-:Y:S02]  /*283a0*/  IMAD.MOV.U32 R218, RZ, RZ, 0x1c1f ;  /* 0x00001c1fffda7424 */ /* 0x000fe400078e00ff */
[----:B-123--:R-:W-:Y:S05]  /*283b0*/  CALL.REL.NOINC `($__internal_39_$__cuda_sm70_shflsync_idx_p) ;  /* 0x0000334000007944 */ /* 0x00efea0003c00000 */
[----:B------:R-:W-:Y:S01]  /*283c0*/  MOV R4, R218 ;  /* 0x000000da00047202 */ /* 0x000fe20000000f00 */
[----:B------:R-:W-:-:S05]  /*283d0*/  BRA `(.L_x_3149) ;  /* 0xfffedf7000007947 */ /* 0x000fca000383ffff */
.L_x_3000:
[----:B------:R-:W-:Y:S02]  /*283e0*/  MOV R0, 0x2 ;  /* 0x0000000200007802 */ /* 0x000fe40000000f00 */
[----:B------:R-:W-:Y:S02]  /*283f0*/  MOV R2, 0x28410 ;  /* 0x0002841000027802 */ /* 0x000fe40000000f00 */
[----:B--234-:R-:W-:Y:S05]  /*28400*/  CALL.REL.NOINC `($__internal_38_$__cuda_sm70_shflsync_bfly_p) ;  /* 0x0000329000007944 */ /* 0x01cfea0003c00000 */
[----:B------:R-:W-:-:S05]  /*28410*/  BRA `(.L_x_3150) ;  /* 0xfffeeb4000007947 */ /* 0x000fca000383ffff */
.L_x_3001:
[----:B------:R-:W-:Y:S02]  /*28420*/  MOV R0, 0x1 ;  /* 0x0000000100007802 */ /* 0x000fe40000000f00 */
[----:B------:R-:W-:Y:S02]  /*28430*/  MOV R2, 0x28450 ;  /* 0x0002845000027802 */ /* 0x000fe40000000f00 */
[----:B---34-:R-:W-:Y:S05]  /*28440*/  CALL.REL.NOINC `($__internal_38_$__cuda_sm70_shflsync_bfly_p) ;  /* 0x0000325000007944 */ /* 0x018fea0003c00000 */
[----:B------:R-:W-:Y:S01]  /*28450*/  FMNMX.FTZ R87, R84, R0, !PT ;  /* 0x0000000054577209 */ /* 0x000fe20007810000 */
[----:B------:R-:W-:Y:S01]  /*28460*/  IMAD.MOV.U32 R84, RZ, RZ, R4 ;  /* 0x000000ffff547224 */ /* 0x000fe200078e0004 */
[----:B------:R-:W-:Y:S01]  /*28470*/  MOV R2, 0x284a0 ;  /* 0x000284a000027802 */ /* 0x000fe20000000f00 */
[----:B------:R-:W-:Y:S02]  /*28480*/  IMAD.MOV.U32 R0, RZ, RZ, 0x2 ;  /* 0x00000002ff007424 */ /* 0x000fe400078e00ff */
[----:B------:R-:W-:Y:S05]  /*28490*/  CALL.REL.NOINC `($__internal_38_$__cuda_sm70_shflsync_bfly_p) ;  /* 0x0000320000007944 */ /* 0x000fea0003c00000 */
[----:B------:R-:W-:Y:S01]  /*284a0*/  FMNMX.FTZ R84, R4, R0, !PT ;  /* 0x0000000004547209 */ /* 0x000fe20007810000 */
[----:B------:R-:W-:Y:S01]  /*284b0*/  IMAD.MOV.U32 R0, RZ, RZ, 0x1 ;  /* 0x00000001ff007424 */ /* 0x000fe200078e00ff */
        /* <DEDUP_REMOVED lines=20> */
[----:B------:R-:W-:-:S05]  /*28600*/  BRA `(.L_x_3151) ;  /* 0xfffeea4000007947 */ /* 0x000fca000383ffff */
.L_x_3010:
[----:B------:R-:W-:Y:S01]  /*28610*/  MOV R2, RZ ;  /* 0x000000ff00027202 */ /* 0x000fe20000000f00 */
[----:B------:R-:W-:Y:S01]  /*28620*/  IMAD.MOV.U32 R217, RZ, RZ, R4 ;  /* 0x000000ffffd97224 */ /* 0x000fe200078e0004 */
[----:B------:R-:W-:Y:S01]  /*28630*/  MOV R3, 0x28660 ;  /* 0x0002866000037802 */ /* 0x000fe20000000f00 */
[----:B------:R-:W-:Y:S02]  /*28640*/  IMAD.MOV.U32 R218, RZ, RZ, 0x181f ;  /* 0x0000181fffda7424 */ /* 0x000fe400078e00ff */
[----:B------:R-:W-:Y:S05]  /*28650*/  CALL.REL.NOINC `($__internal_39_$__cuda_sm70_shflsync_idx_p) ;  /* 0x000030a000007944 */ /* 0x000fea0003c00000 */
[----:B------:R-:W-:Y:S01]  /*28660*/  MOV R8, R218 ;  /* 0x000000da00087202 */ /* 0x000fe20000000f00 */
[----:B------:R-:W-:-:S05]  /*28670*/  BRA `(.L_x_3152) ;  /* 0xffff0d2000007947 */ /* 0x000fca000383ffff */
.L_x_3011:
        /* <DEDUP_REMOVED lines=79> */
.L_x_3014:
[----:B------:R-:W-:Y:S01]  /*28b70*/  MOV R2, RZ ;  /* 0x000000ff00027202 */ /* 0x000fe20000000f00 */
[----:B------:R-:W-:Y:S01]  /*28b80*/  IMAD.MOV.U32 R217, RZ, RZ, R84 ;  /* 0x000000ffffd97224 */ /* 0x000fe200078e0054 */
[----:B------:R-:W-:Y:S01]  /*28b90*/  MOV R3, 0x28bc0 ;  /* 0x00028bc000037802 */ /* 0x000fe20000000f00 */
[----:B------:R-:W-:Y:S02]  /*28ba0*/  IMAD.MOV.U32 R218, RZ, RZ, 0x181f ;  /* 0x0000181fffda7424 */ /* 0x000fe400078e00ff */
[----:B------:R-:W-:Y:S05]  /*28bb0*/  CALL.REL.NOINC `($__internal_39_$__cuda_sm70_shflsync_idx_p) ;  /* 0x00002b4000007944 */ /* 0x000fea0003c00000 */
[----:B------:R-:W-:Y:S01]  /*28bc0*/  MOV R87, R218 ;  /* 0x000000da00577202 */ /* 0x000fe20000000f00 */
[----:B------:R-:W-:-:S05]  /*28bd0*/  BRA `(.L_x_3154) ;  /* 0xffff129000007947 */ /* 0x000fca000383ffff */
.L_x_3015:
        /* <DEDUP_REMOVED lines=79> */
.L_x_3016:
[----:B------:R-:W-:Y:S02]  /*290d0*/  MOV R0, 0x2 ;  /* 0x0000000200007802 */ /* 0x000fe40000000f00 */
[----:B------:R-:W-:Y:S02]  /*290e0*/  MOV R2, 0x29100 ;  /* 0x0002910000027802 */ /* 0x000fe40000000f00 */
[----:B------:R-:W-:Y:S05]  /*290f0*/  CALL.REL.NOINC `($__internal_38_$__cuda_sm70_shflsync_bfly_p) ;  /* 0x000025a000007944 */ /* 0x000fea0003c00000 */
[----:B------:R-:W-:-:S05]  /*29100*/  BRA `(.L_x_3156) ;  /* 0xffff14a000007947 */ /* 0x000fca000383ffff */
.L_x_3017:
        /* <DEDUP_REMOVED lines=31> */
.L_x_3020:
[----:B-1--4-:R-:W-:Y:S01]  /*29300*/  MOV R2, RZ ;  /* 0x000000ff00027202 */ /* 0x012fe20000000f00 */
[----:B------:R-:W-:Y:S01]  /*29310*/  IMAD.MOV.U32 R217, RZ, RZ, R52 ;  /* 0x000000ffffd97224 */ /* 0x000fe200078e0034 */
[----:B------:R-:W-:Y:S01]  /*29320*/  MOV R3, 0x29350 ;  /* 0x0002935000037802 */ /* 0x000fe20000000f00 */
[----:B------:R-:W-:Y:S02]  /*29330*/  IMAD.MOV.U32 R218, RZ, RZ, 0x181f ;  /* 0x0000181fffda7424 */ /* 0x000fe400078e00ff */
[----:B------:R-:W-:Y:S05]  /*29340*/  CALL.REL.NOINC `($__internal_39_$__cuda_sm70_shflsync_idx_p) ;  /* 0x000023b000007944 */ /* 0x000fea0003c00000 */
[----:B------:R-:W-:Y:S01]  /*29350*/  MOV R58, R218 ;  /* 0x000000da003a7202 */ /* 0x000fe20000000f00 */
[----:B------:R-:W-:-:S05]  /*29360*/  BRA `(.L_x_3158) ;  /* 0xffff335000007947 */ /* 0x000fca000383ffff */
.L_x_3023:
[----:B------:R-:W-:Y:S01]  /*29370*/  MOV R2, RZ ;  /* 0x000000ff00027202 */ /* 0x000fe20000000f00 */
[----:B------:R-:W-:Y:S01]  /*29380*/  IMAD.MOV.U32 R217, RZ, RZ, R84 ;  /* 0x000000ffffd97224 */ /* 0x000fe200078e0054 */
[----:B------:R-:W-:Y:S01]  /*29390*/  MOV R3, 0x293c0 ;  /* 0x000293c000037802 */ /* 0x000fe20000000f00 */
[----:B------:R-:W-:Y:S02]  /*293a0*/  IMAD.MOV.U32 R218, RZ, RZ, 0x181f ;  /* 0x0000181fffda7424 */ /* 0x000fe400078e00ff */
[----:B------:R-:W-:Y:S05]  /*293b0*/  CALL.REL.NOINC `($__internal_39_$__cuda_sm70_shflsync_idx_p) ;  /* 0x0000234000007944 */ /* 0x000fea0003c00000 */
[----:B------:R-:W-:Y:S01]  /*293c0*/  MOV R87, R218 ;  /* 0x000000da00577202 */ /* 0x000fe20000000f00 */
[----:B------:R-:W-:-:S05]  /*293d0*/  BRA `(.L_x_3159) ;  /* 0xffff3d4000007947 */ /* 0x000fca000383ffff */
.L_x_3024:
        /* <DEDUP_REMOVED lines=79> */
.L_x_3025:
[----:B------:R-:W-:Y:S01]  /*298d0*/  MOV R2, RZ ;  /* 0x000000ff00027202 */ /* 0x000fe20000000f00 */
[----:B------:R-:W-:Y:S01]  /*298e0*/  IMAD.MOV.U32 R217, RZ, RZ, R164 ;  /* 0x000000ffffd97224 */ /* 0x000fe200078e00a4 */
[----:B------:R-:W-:Y:S01]  /*298f0*/  MOV R3, 0x29920 ;  /* 0x0002992000037802 */ /* 0x000fe20000000f00 */
[----:B------:R-:W-:Y:S02]  /*29900*/  IMAD.MOV.U32 R218, RZ, RZ, 0x1c1f ;  /* 0x00001c1fffda7424 */ /* 0x000fe400078e00ff */
[----:B------:R-:W-:Y:S05]  /*29910*/  CALL.REL.NOINC `($__internal_39_$__cuda_sm70_shflsync_idx_p) ;  /* 0x00001de000007944 */ /* 0x000fea0003c00000 */
[----:B------:R-:W-:Y:S01]  /*29920*/  MOV R2, R218 ;  /* 0x000000da00027202 */ /* 0x000fe20000000f00 */
[----:B------:R-:W-:-:S05]  /*29930*/  BRA `(.L_x_3161) ;  /* 0xffff3b2000007947 */ /* 0x000fca000383ffff */
.L_x_3030:
[----:B------:R-:W-:Y:S01]  /*29940*/  MOV R2, 0x1 ;  /* 0x0000000100027802 */ /* 0x000fe20000000f00 */
[----:B------:R-:W-:Y:S01]  /*29950*/  IMAD.MOV.U32 R217, RZ, RZ, R164 ;  /* 0x000000ffffd97224 */ /* 0x000fe200078e00a4 */
[----:B------:R-:W-:Y:S01]  /*29960*/  MOV R3, 0x29990 ;  /* 0x0002999000037802 */ /* 0x000fe20000000f00 */
[----:B------:R-:W-:Y:S02]  /*29970*/  IMAD.MOV.U32 R218, RZ, RZ, 0x1c1f ;  /* 0x00001c1fffda7424 */ /* 0x000fe400078e00ff */
[----:B-1----:R-:W-:Y:S05]  /*29980*/  CALL.REL.NOINC `($__internal_39_$__cuda_sm70_shflsync_idx_p) ;  /* 0x00001d7000007944 */ /* 0x002fea0003c00000 */
[----:B------:R-:W-:Y:S01]  /*29990*/  MOV R2, R218 ;  /* 0x000000da00027202 */ /* 0x000fe20000000f00 */
[----:B------:R-:W-:-:S05]  /*299a0*/  BRA `(.L_x_3162) ;  /* 0xffff3cd000007947 */ /* 0x000fca000383ffff */
.L_x_3035:
[----:B------:R-:W-:Y:S01]  /*299b0*/  MOV R2, 0x2 ;  /* 0x0000000200027802 */ /* 0x000fe20000000f00 */
[----:B------:R-:W-:Y:S01]  /*299c0*/  IMAD.MOV.U32 R217, RZ, RZ, R164 ;  /* 0x000000ffffd97224 */ /* 0x000fe200078e00a4 */
[----:B------:R-:W-:Y:S01]  /*299d0*/  MOV R3, 0x29a00 ;  /* 0x00029a0000037802 */ /* 0x000fe20000000f00 */
[----:B------:R-:W-:Y:S02]  /*299e0*/  IMAD.MOV.U32 R218, RZ, RZ, 0x1c1f ;  /* 0x00001c1fffda7424 */ /* 0x000fe400078e00ff */
[----:B-12---:R-:W-:Y:S05]  /*299f0*/  CALL.REL.NOINC `($__internal_39_$__cuda_sm70_shflsync_idx_p) ;  /* 0x00001d0000007944 */ /* 0x006fea0003c00000 */
[----:B------:R-:W-:Y:S01]  /*29a00*/  MOV R94, R218 ;  /* 0x000000da005e7202 */ /* 0x000fe20000000f00 */
[----:B------:R-:W-:-:S05]  /*29a10*/  BRA `(.L_x_3163) ;  /* 0xffff3e8000007947 */ /* 0x000fca000383ffff */
.L_x_3040:
[----:B------:R-:W-:Y:S01]  /*29a20*/  MOV R2, 0x3 ;  /* 0x0000000300027802 */ /* 0x000fe20000000f00 */
[----:B------:R-:W-:Y:S01]  /*29a30*/  IMAD.MOV.U32 R217, RZ, RZ, R164 ;  /* 0x000000ffffd97224 */ /* 0x000fe200078e00a4 */
[----:B------:R-:W-:Y:S01]  /*29a40*/  MOV R3, 0x29a70 ;  /* 0x00029a7000037802 */ /* 0x000fe20000000f00 */
[----:B------:R-:W-:Y:S02]  /*29a50*/  IMAD.MOV.U32 R218, RZ, RZ, 0x1c1f ;  /* 0x00001c1fffda7424 */ /* 0x000fe400078e00ff */
[----:B-123--:R-:W-:Y:S05]  /*29a60*/  CALL.REL.NOINC `($__internal_39_$__cuda_sm70_shflsync_idx_p) ;  /* 0x00001c9000007944 */ /* 0x00efea0003c00000 */
[----:B------:R-:W-:Y:S01]  /*29a70*/  MOV R4, R218 ;  /* 0x000000da00047202 */ /* 0x000fe20000000f00 */
[----:B------:R-:W-:-:S05]  /*29a80*/  BRA `(.L_x_3164) ;  /* 0xffff54d000007947 */ /* 0x000fca000383ffff */
.L_x_3045:
[----:B------:R-:W-:Y:S02]  /*29a90*/  MOV R0, 0x2 ;  /* 0x0000000200007802 */ /* 0x000fe40000000f00 */
[----:B------:R-:W-:Y:S02]  /*29aa0*/  MOV R2, 0x29ac0 ;  /* 0x00029ac000027802 */ /* 0x000fe40000000f00 */
[----:B--234-:R-:W-:Y:S05]  /*29ab0*/  CALL.REL.NOINC `($__internal_38_$__cuda_sm70_shflsync_bfly_p) ;  /* 0x00001be000007944 */ /* 0x01cfea0003c00000 */
[----:B------:R-:W-:-:S05]  /*29ac0*/  BRA `(.L_x_3165) ;  /* 0xffff60a000007947 */ /* 0x000fca000383ffff */
.L_x_3046:
        /* <DEDUP_REMOVED lines=28> */
[----:B------:R-:W-:Y:S03]  /*29c90*/  MOV R2, 0x29cc0 ;  /* 0x00029cc000027802 */ /* 0x000fe60000000f00 */
[----:B------:R-:W-:Y:S02]  /*29ca0*/  IMAD.MOV.U32 R84, RZ, RZ, R4 ;  /* 0x000000ffff547224 */ /* 0x000fe400078e0004 */
[----:B------:R-:W-:Y:S05]  /*29cb0*/  CALL.REL.NOINC `($__internal_38_$__cuda_sm70_shflsync_bfly_p) ;  /* 0x000019e000007944 */ /* 0x000fea0003c00000 */
[----:B------:R-:W-:-:S05]  /*29cc0*/  BRA `(.L_x_3166) ;  /* 0xffff5f9000007947 */ /* 0x000fca000383ffff */
.L_x_3048:
[----:B------:R-:W-:Y:S01]  /*29cd0*/  IMAD.MOV.U32 R84, RZ, RZ, R229 ;  /* 0x000000ffff547224 */ /* 0x000fe200078e00e5 */
[----:B------:R-:W-:-:S02]  /*29ce0*/  MOV R0, 0x2 ;  /* 0x0000000200007802 */ /* 0x000fc40000000f00 */
[----:B------:R-:W-:Y:S02]  /*29cf0*/  MOV R2, 0x29d10 ;  /* 0x00029d1000027802 */ /* 0x000fe40000000f00 */
[----:B-1----:R-:W-:Y:S05]  /*29d00*/  CALL.REL.NOINC `($__internal_38_$__cuda_sm70_shflsync_bfly_p) ;  /* 0x0000199000007944 */ /* 0x002fea0003c00000 */
[----:B------:R-:W-:Y:S05]  /*29d10*/  BRA `(.L_x_3167) ;  /* 0xffff7da000007947 */ /* 0x000fea000383ffff */
.L_x_3049:
[----:B------:R-:W-:Y:S01]  /*29d20*/  IMAD.MOV.U32 R84, RZ, RZ, R4 ;  /* 0x000000ffff547224 */ /* 0x000fe200078e0004 */
[----:B------:R-:W-:Y:S02]  /*29d30*/  MOV R0, 0x1 ;  /* 0x0000000100007802 */ /* 0x000fe40000000f00 */
[----:B------:R-:W-:Y:S02]  /*29d40*/  MOV R2, 0x29d60 ;  /* 0x00029d6000027802 */ /* 0x000fe40000000f00 */
[----:B-12---:R-:W-:Y:S05]  /*29d50*/  CALL.REL.NOINC `($__internal_38_$__cuda_sm70_shflsync_bfly_p) ;  /* 0x0000194000007944 */ /* 0x006fea0003c00000 */
[----:B------:R-:W-:Y:S01]  /*29d60*/  FADD.FTZ R4, R4, R0 ;  /* 0x0000000004047221 */ /* 0x000fe20000010000 */
[----:B------:R-:W-:Y:S02]  /*29d70*/  MOV R84, R227 ;  /* 0x000000e300547202 */ /* 0x000fe40000000f00 */
[----:B------:R-:W-:Y:S02]  /*29d80*/  MOV R0, 0x2 ;  /* 0x0000000200007802 */ /* 0x000fe40000000f00 */
[----:B------:R-:W-:Y:S02]  /*29d90*/  MOV R2, 0x29db0 ;  /* 0x00029db000027802 */ /* 0x000fe40000000f00 */
[----:B------:R-:W-:Y:S05]  /*29da0*/  CALL.REL.NOINC `($__internal_38_$__cuda_sm70_shflsync_bfly_p) ;  /* 0x000018f000007944 */ /* 0x000fea0003c00000 */
[----:B------:R-:W-:Y:S01]  /*29db0*/  FADD.FTZ R6, R227, R0 ;  /* 0x00000000e3067221 */ /* 0x000fe20000010000 */
[----:B------:R-:W-:Y:S02]  /*29dc0*/  MOV R0, 0x1 ;  /* 0x0000000100007802 */ /* 0x000fe40000000f00 */
[----:B------:R-:W-:-:S02]  /*29dd0*/  MOV R2, 0x29e00 ;  /* 0x00029e0000027802 */ /* 0x000fc40000000f00 */
[----:B------:R-:W-:Y:S02]  /*29de0*/  MOV R84, R6 ;  /* 0x0000000600547202 */ /* 0x000fe40000000f00 */
[----:B------:R-:W-:Y:S05]  /*29df0*/  CALL.REL.NOINC `($__internal_38_$__cuda_sm70_shflsync_bfly_p) ;  /* 0x000018a000007944 */ /* 0x000fea0003c00000 */
[----:B------:R-:W-:Y:S01]  /*29e00*/  FADD.FTZ R6, R6, R0 ;  /* 0x0000000006067221 */ /* 0x000fe20000010000 */
[----:B------:R-:W-:Y:S02]  /*29e10*/  MOV R84, R246 ;  /* 0x000000f600547202 */ /* 0x000fe40000000f00 */
[----:B------:R-:W-:Y:S02]  /*29e20*/  MOV R0, 0x2 ;  /* 0x0000000200007802 */ /* 0x000fe40000000f00 */
[----:B------:R-:W-:Y:S02]  /*29e30*/  MOV R2, 0x29e50 ;  /* 0x00029e5000027802 */ /* 0x000fe40000000f00 */
[----:B------:R-:W-:Y:S05]  /*29e40*/  CALL.REL.NOINC `($__internal_38_$__cuda_sm70_shflsync_bfly_p) ;  /* 0x0000185000007944 */ /* 0x000fea0003c00000 */
[----:B------:R-:W-:Y:S01]  /*29e50*/  FADD.FTZ R5, R246, R0 ;  /* 0x00000000f6057221 */ /* 0x000fe20000010000 */
[----:B------:R-:W-:Y:S02]  /*29e60*/  MOV R0, 0x1 ;  /* 0x0000000100007802 */ /* 0x000fe40000000f00 */
[----:B------:R-:W-:Y:S02]  /*29e70*/  MOV R2, 0x29ea0 ;  /* 0x00029ea000027802 */ /* 0x000fe40000000f00 */
[----:B------:R-:W-:-:S02]  /*29e80*/  MOV R84, R5 ;  /* 0x0000000500547202 */ /* 0x000fc40000000f00 */
[----:B------:R-:W-:Y:S05]  /*29e90*/  CALL.REL.NOINC `($__internal_38_$__cuda_sm70_shflsync_bfly_p) ;  /* 0x0000180000007944 */ /* 0x000fea0003c00000 */
[----:B------:R-:W-:Y:S01]  /*29ea0*/  FADD.FTZ R5, R5, R0 ;  /* 0x0000000005057221 */ /* 0x000fe20000010000 */
[----:B------:R-:W-:-:S02]  /*29eb0*/  MOV R84, R247 ;  /* 0x000000f700547202 */ /* 0x000fc40000000f00 */
[----:B------:R-:W-:Y:S02]  /*29ec0*/  MOV R0, 0x2 ;  /* 0x0000000200007802 */ /* 0x000fe40000000f00 */
[----:B------:R-:W-:Y:S02]  /*29ed0*/  MOV R2, 0x29ef0 ;  /* 0x00029ef000027802 */ /* 0x000fe40000000f00 */
[----:B------:R-:W-:Y:S05]  /*29ee0*/  CALL.REL.NOINC `($__internal_38_$__cuda_sm70_shflsync_bfly_p) ;  /* 0x000017b000007944 */ /* 0x000fea0003c00000 */
[----:B------:R-:W-:Y:S01]  /*29ef0*/  FADD.FTZ R7, R247, R0 ;  /* 0x00000000f7077221 */ /* 0x000fe20000010000 */
[----:B------:R-:W-:Y:S02]  /*29f00*/  MOV R0, 0x1 ;  /* 0x0000000100007802 */ /* 0x000fe40000000f00 */
[----:B------:R-:W-:Y:S02]  /*29f10*/  MOV R2, 0x29f40 ;  /* 0x00029f4000027802 */ /* 0x000fe40000000f00 */
[----:B------:R-:W-:Y:S02]  /*29f20*/  MOV R84, R7 ;  /* 0x0000000700547202 */ /* 0x000fe40000000f00 */
[----:B------:R-:W-:Y:S05]  /*29f30*/  CALL.REL.NOINC `($__internal_38_$__cuda_sm70_shflsync_bfly_p) ;  /* 0x0000176000007944 */ /* 0x000fea0003c00000 */
[----:B------:R-:W-:Y:S01]  /*29f40*/  MOV R8, R0 ;  /* 0x0000000000087202 */ /* 0x000fe20000000f00 */
[----:B------:R-:W-:Y:S05]  /*29f50*/  BRA `(.L_x_3168) ;  /* 0xffff7c5000007947 */ /* 0x000fea000383ffff */
.L_x_3056:
[----:B-1-34-:R-:W-:Y:S01]  /*29f60*/  IMAD.MOV.U32 R217, RZ, RZ, R5 ;  /* 0x000000ffffd97224 */ /* 0x01afe200078e0005 */
[----:B------:R-:W-:Y:S01]  /*29f70*/  MOV R2, RZ ;  /* 0x000000ff00027202 */ /* 0x000fe20000000f00 */
[----:B------:R-:W-:Y:S01]  /*29f80*/  IMAD.MOV.U32 R218, RZ, RZ, 0x181f ;  /* 0x0000181fffda7424 */ /* 0x000fe200078e00ff */
[----:B------:R-:W-:-:S02]  /*29f90*/  MOV R3, 0x29fb0 ;  /* 0x00029fb000037802 */ /* 0x000fc40000000f00 */
[----:B------:R-:W-:Y:S05]  /*29fa0*/  CALL.REL.NOINC `($__internal_39_$__cuda_sm70_shflsync_idx_p) ;  /* 0x0000175000007944 */ /* 0x000fea0003c00000 */
[----:B------:R-:W-:Y:S01]  /*29fb0*/  MOV R7, R218 ;  /* 0x000000da00077202 */ /* 0x000fe20000000f00 */
[----:B------:R-:W-:Y:S05]  /*29fc0*/  BRA `(.L_x_3169) ;  /* 0xffff926000007947 */ /* 0x000fea000383ffff */
.L_x_3057:
[----:B------:R-:W-:Y:S01]  /*29fd0*/  IMAD.MOV.U32 R217, RZ, RZ, R6 ;  /* 0x000000ffffd97224 */ /* 0x000fe200078e0006 */
[----:B------:R-:W-:Y:S01]  /*29fe0*/  MOV R2, RZ ;  /* 0x000000ff00027202 */ /* 0x000fe20000000f00 */
[----:B------:R-:W-:Y:S01]  /*29ff0*/  IMAD.MOV.U32 R218, RZ, RZ, 0x181f ;  /* 0x0000181fffda7424 */ /* 0x000fe200078e00ff */
[----:B------:R-:W-:-:S02]  /*2a000*/  MOV R3, 0x2a020 ;  /* 0x0002a02000037802 */ /* 0x000fc40000000f00 */
[----:B-12---:R-:W-:Y:S05]  /*2a010*/  CALL.REL.NOINC `($__internal_39_$__cuda_sm70_shflsync_idx_p) ;  /* 0x000016e000007944 */ /* 0x006fea0003c00000 */
[----:B------:R-:W-:Y:S01]  /*2a020*/  MOV R2, R218 ;  /* 0x000000da00027202 */ /* 0x000fe20000000f00 */
[----:B------:R-:W-:Y:S05]  /*2a030*/  BRA `(.L_x_3170) ;  /* 0xffff921000007947 */ /* 0x000fea000383ffff */
.L_x_3058:
[----:B------:R-:W-:Y:S01]  /*2a040*/  IMAD.MOV.U32 R217, RZ, RZ, R5 ;  /* 0x000000ffffd97224 */ /* 0x000fe200078e0005 */
[----:B--2---:R-:W-:Y:S01]  /*2a050*/  MOV R2, 0x1 ;  /* 0x0000000100027802 */ /* 0x004fe20000000f00 */
[----:B------:R-:W-:Y:S01]  /*2a060*/  IMAD.MOV.U32 R218, RZ, RZ, 0x181f ;  /* 0x0000181fffda7424 */ /* 0x000fe200078e00ff */
[----:B------:R-:W-:-:S02]  /*2a070*/  MOV R3, 0x2a090 ;  /* 0x0002a09000037802 */ /* 0x000fc40000000f00 */
[----:B-1-3--:R-:W-:Y:S05]  /*2a080*/  CALL.REL.NOINC `($__internal_39_$__cuda_sm70_shflsync_idx_p) ;  /* 0x0000167000007944 */ /* 0x00afea0003c00000 */
        /* <DEDUP_REMOVED lines=8> */
.L_x_3059:
[----:B------:R-:W-:Y:S01]  /*2a110*/  IMAD.MOV.U32 R217, RZ, RZ, R5 ;  /* 0x000000ffffd97224 */ /* 0x000fe200078e0005 */
[----:B-1----:R-:W-:Y:S01]  /*2a120*/  MOV R2, 0x2 ;  /* 0x0000000200027802 */ /* 0x002fe20000000f00 */
[----:B------:R-:W-:Y:S01]  /*2a130*/  IMAD.MOV.U32 R218, RZ, RZ, 0x181f ;  /* 0x0000181fffda7424 */ /* 0x000fe200078e00ff */
[----:B------:R-:W-:Y:S02]  /*2a140*/  MOV R3, 0x2a160 ;  /* 0x0002a16000037802 */ /* 0x000fe40000000f00 */
[----:B---34-:R-:W-:Y:S05]  /*2a150*/  CALL.REL.NOINC `($__internal_39_$__cuda_sm70_shflsync_idx_p) ;  /* 0x000015a000007944 */ /* 0x018fea0003c00000 */
[----:B------:R-:W-:Y:S01]  /*2a160*/  MOV R7, R218 ;  /* 0x000000da00077202 */ /* 0x000fe20000000f00 */
[----:B------:R-:W-:Y:S05]  /*2a170*/  BRA `(.L_x_3172) ;  /* 0xffff91b000007947 */ /* 0x000fea000383ffff */
.L_x_3060:
[----:B------:R-:W-:Y:S01]  /*2a180*/  IMAD.MOV.U32 R217, RZ, RZ, R6 ;  /* 0x000000ffffd97224 */ /* 0x000fe200078e0006 */
[----:B-1----:R-:W-:Y:S01]  /*2a190*/  MOV R2, 0x2 ;  /* 0x0000000200027802 */ /* 0x002fe20000000f00 */
[----:B------:R-:W-:Y:S01]  /*2a1a0*/  IMAD.MOV.U32 R218, RZ, RZ, 0x181f ;  /* 0x0000181fffda7424 */ /* 0x000fe200078e00ff */
[----:B------:R-:W-:Y:S02]  /*2a1b0*/  MOV R3, 0x2a1d0 ;  /* 0x0002a1d000037802 */ /* 0x000fe40000000f00 */
[----:B--234-:R-:W-:Y:S05]  /*2a1c0*/  CALL.REL.NOINC `($__internal_39_$__cuda_sm70_shflsync_idx_p) ;  /* 0x0000153000007944 */ /* 0x01cfea0003c00000 */
[----:B------:R-:W-:Y:S01]  /*2a1d0*/  MOV R2, R218 ;  /* 0x000000da00027202 */ /* 0x000fe20000000f00 */
[----:B------:R-:W-:Y:S05]  /*2a1e0*/  BRA `(.L_x_3173) ;  /* 0xffff916000007947 */ /* 0x000fea000383ffff */
.L_x_3061:
[----:B------:R-:W-:Y:S01]  /*2a1f0*/  IMAD.MOV.U32 R217, RZ, RZ, R5 ;  /* 0x000000ffffd97224 */ /* 0x000fe200078e0005 */
[----:B--2---:R-:W-:Y:S01]  /*2a200*/  MOV R2, 0x3 ;  /* 0x0000000300027802 */ /* 0x004fe20000000f00 */
[----:B------:R-:W-:Y:S01]  /*2a210*/  IMAD.MOV.U32 R218, RZ, RZ, 0x181f ;  /* 0x0000181fffda7424 */ /* 0x000fe200078e00ff */
[----:B------:R-:W-:-:S02]  /*2a220*/  MOV R3, 0x2a240 ;  /* 0x0002a24000037802 */ /* 0x000fc40000000f00 */
[----:B-1-34-:R-:W-:Y:S05]  /*2a230*/  CALL.REL.NOINC `($__internal_39_$__cuda_sm70_shflsync_idx_p) ;  /* 0x000014c000007944 */ /* 0x01afea0003c00000 */
        /* <DEDUP_REMOVED lines=8> */
.L_x_3062:
[----:B------:R-:W-:Y:S01]  /*2a2c0*/  IMAD.MOV.U32 R217, RZ, RZ, R5 ;  /* 0x000000ffffd97224 */ /* 0x000fe200078e0005 */
[----:B--2---:R-:W-:Y:S01]  /*2a2d0*/  MOV R2, 0x4 ;  /* 0x0000000400027802 */ /* 0x004fe20000000f00 */
[----:B------:R-:W-:Y:S01]  /*2a2e0*/  IMAD.MOV.U32 R218, RZ, RZ, 0x181f ;  /* 0x0000181fffda7424 */ /* 0x000fe200078e00ff */
[----:B------:R-:W-:Y:S02]  /*2a2f0*/  MOV R3, 0x2a310 ;  /* 0x0002a31000037802 */ /* 0x000fe40000000f00 */
[----:B-1-34-:R-:W-:Y:S05]  /*2a300*/  CALL.REL.NOINC `($__internal_39_$__cuda_sm70_shflsync_idx_p) ;  /* 0x000013f000007944 */ /* 0x01afea0003c00000 */
[----:B------:R-:W-:Y:S01]  /*2a310*/  MOV R7, R218 ;  /* 0x000000da00077202 */ /* 0x000fe20000000f00 */
[----:B------:R-:W-:Y:S05]  /*2a320*/  BRA `(.L_x_3175) ;  /* 0xffff911000007947 */ /* 0x000fea000383ffff */
.L_x_3063:
[----:B------:R-:W-:Y:S01]  /*2a330*/  IMAD.MOV.U32 R217, RZ, RZ, R6 ;  /* 0x000000ffffd97224 */ /* 0x000fe200078e0006 */
[----:B--2---:R-:W-:Y:S01]  /*2a340*/  MOV R2, 0x4 ;  /* 0x0000000400027802 */ /* 0x004fe20000000f00 */
[----:B------:R-:W-:Y:S01]  /*2a350*/  IMAD.MOV.U32 R218, RZ, RZ, 0x181f ;  /* 0x0000181fffda7424 */ /* 0x000fe200078e00ff */
[----:B------:R-:W-:Y:S02]  /*2a360*/  MOV R3, 0x2a380 ;  /* 0x0002a38000037802 */ /* 0x000fe40000000f00 */
[----:B-1-34-:R-:W-:Y:S05]  /*2a370*/  CALL.REL.NOINC `($__internal_39_$__cuda_sm70_shflsync_idx_p) ;  /* 0x0000138000007944 */ /* 0x01afea0003c00000 */
[----:B------:R-:W-:Y:S01]  /*2a380*/  MOV R2, R218 ;  /* 0x000000da00027202 */ /* 0x000fe20000000f00 */
[----:B------:R-:W-:Y:S05]  /*2a390*/  BRA `(.L_x_3176) ;  /* 0xffff90c000007947 */ /* 0x000fea000383ffff */
.L_x_3064:
[----:B------:R-:W-:Y:S01]  /*2a3a0*/  IMAD.MOV.U32 R217, RZ, RZ, R5 ;  /* 0x000000ffffd97224 */ /* 0x000fe200078e0005 */
[----:B-1----:R-:W-:Y:S01]  /*2a3b0*/  MOV R2, 0x5 ;  /* 0x0000000500027802 */ /* 0x002fe20000000f00 */
[----:B------:R-:W-:Y:S01]  /*2a3c0*/  IMAD.MOV.U32 R218, RZ, RZ, 0x181f ;  /* 0x0000181fffda7424 */ /* 0x000fe200078e00ff */
[----:B------:R-:W-:-:S02]  /*2a3d0*/  MOV R3, 0x2a3f0 ;  /* 0x0002a3f000037802 */ /* 0x000fc40000000f00 */
[----:B--234-:R-:W-:Y:S05]  /*2a3e0*/  CALL.REL.NOINC `($__internal_39_$__cuda_sm70_shflsync_idx_p) ;  /* 0x0000131000007944 */ /* 0x01cfea0003c00000 */
        /* <DEDUP_REMOVED lines=8> */
.L_x_3065:
[----:B------:R-:W-:Y:S01]  /*2a470*/  IMAD.MOV.U32 R217, RZ, RZ, R5 ;  /* 0x000000ffffd97224 */ /* 0x000fe200078e0005 */
[----:B--2---:R-:W-:Y:S01]  /*2a480*/  MOV R2, 0x6 ;  /* 0x0000000600027802 */ /* 0x004fe20000000f00 */
[----:B------:R-:W-:Y:S01]  /*2a490*/  IMAD.MOV.U32 R218, RZ, RZ, 0x181f ;  /* 0x0000181fffda7424 */ /* 0x000fe200078e00ff */
[----:B------:R-:W-:Y:S02]  /*2a4a0*/  MOV R3, 0x2a4c0 ;  /* 0x0002a4c000037802 */ /* 0x000fe40000000f00 */
[----:B-1--4-:R-:W-:Y:S05]  /*2a4b0*/  CALL.REL.NOINC `($__internal_39_$__cuda_sm70_shflsync_idx_p) ;  /* 0x0000124000007944 */ /* 0x012fea0003c00000 */
[----:B------:R-:W-:Y:S01]  /*2a4c0*/  MOV R7, R218 ;  /* 0x000000da00077202 */ /* 0x000fe20000000f00 */
[----:B------:R-:W-:Y:S05]  /*2a4d0*/  BRA `(.L_x_3178) ;  /* 0xffff907000007947 */ /* 0x000fea000383ffff */
.L_x_3066:
[----:B------:R-:W-:Y:S01]  /*2a4e0*/  IMAD.MOV.U32 R217, RZ, RZ, R6 ;  /* 0x000000ffffd97224 */ /* 0x000fe200078e0006 */
[----:B--2---:R-:W-:Y:S01]  /*2a4f0*/  MOV R2, 0x6 ;  /* 0x0000000600027802 */ /* 0x004fe20000000f00 */
[----:B------:R-:W-:Y:S01]  /*2a500*/  IMAD.MOV.U32 R218, RZ, RZ, 0x181f ;  /* 0x0000181fffda7424 */ /* 0x000fe200078e00ff */
[----:B------:R-:W-:Y:S02]  /*2a510*/  MOV R3, 0x2a530 ;  /* 0x0002a53000037802 */ /* 0x000fe40000000f00 */
[----:B-1-34-:R-:W-:Y:S05]  /*2a520*/  CALL.REL.NOINC `($__internal_39_$__cuda_sm70_shflsync_idx_p) ;  /* 0x000011d000007944 */ /* 0x01afea0003c00000 */
[----:B------:R-:W-:Y:S01]  /*2a530*/  MOV R2, R218 ;  /* 0x000000da00027202 */ /* 0x000fe20000000f00 */
[----:B------:R-:W-:Y:S05]  /*2a540*/  BRA `(.L_x_3179) ;  /* 0xffff902000007947 */ /* 0x000fea000383ffff */
.L_x_3067:
[----:B------:R-:W-:Y:S01]  /*2a550*/  IMAD.MOV.U32 R217, RZ, RZ, R5 ;  /* 0x000000ffffd97224 */ /* 0x000fe200078e0005 */
[----:B-1----:R-:W-:Y:S01]  /*2a560*/  MOV R2, 0x7 ;  /* 0x0000000700027802 */ /* 0x002fe20000000f00 */
[----:B------:R-:W-:Y:S01]  /*2a570*/  IMAD.MOV.U32 R218, RZ, RZ, 0x181f ;  /* 0x0000181fffda7424 */ /* 0x000fe200078e00ff */
[----:B------:R-:W-:-:S02]  /*2a580*/  MOV R3, 0x2a5a0 ;  /* 0x0002a5a000037802 */ /* 0x000fc40000000f00 */
[----:B--2-4-:R-:W-:Y:S05]  /*2a590*/  CALL.REL.NOINC `($__internal_39_$__cuda_sm70_shflsync_idx_p) ;  /* 0x0000116000007944 */ /* 0x014fea0003c00000 */
        /* <DEDUP_REMOVED lines=8> */
.L_x_3069:
[----:B------:R-:W-:Y:S01]  /*2a620*/  IMAD.MOV.U32 R217, RZ, RZ, R5 ;  /* 0x000000ffffd97224 */ /* 0x000fe200078e0005 */
[----:B------:R-:W-:Y:S01]  /*2a630*/  MOV R2, RZ ;  /* 0x000000ff00027202 */ /* 0x000fe20000000f00 */
[----:B------:R-:W-:Y:S01]  /*2a640*/  IMAD.MOV.U32 R218, RZ, RZ, 0x1c1f ;  /* 0x00001c1fffda7424 */ /* 0x000fe200078e00ff */
[----:B------:R-:W-:Y:S02]  /*2a650*/  MOV R3, 0x2a670 ;  /* 0x0002a67000037802 */ /* 0x000fe40000000f00 */
[----:B------:R-:W-:Y:S05]  /*2a660*/  CALL.REL.NOINC `($__internal_39_$__cuda_sm70_shflsync_idx_p) ;  /* 0x0000109000007944 */ /* 0x000fea0003c00000 */
[----:B------:R-:W-:Y:S01]  /*2a670*/  MOV R4, R218 ;  /* 0x000000da00047202 */ /* 0x000fe20000000f00 */
[----:B------:R-:W-:Y:S05]  /*2a680*/  BRA `(.L_x_3181) ;  /* 0xffff91e000007947 */ /* 0x000fea000383ffff */
.L_x_3070:
[----:B------:R-:W-:Y:S01]  /*2a690*/  IMAD.MOV.U32 R217, RZ, RZ, R12 ;  /* 0x000000ffffd97224 */ /* 0x000fe200078e000c */
[----:B------:R-:W-:Y:S01]  /*2a6a0*/  MOV R2, RZ ;  /* 0x000000ff00027202 */ /* 0x000fe20000000f00 */
[----:B------:R-:W-:Y:S01]  /*2a6b0*/  IMAD.MOV.U32 R218, RZ, RZ, 0x1c1f ;  /* 0x00001c1fffda7424 */ /* 0x000fe200078e00ff */
[----:B------:R-:W-:Y:S02]  /*2a6c0*/  MOV R3, 0x2a6e0 ;  /* 0x0002a6e000037802 */ /* 0x000fe40000000f00 */
[----:B-12---:R-:W-:Y:S05]  /*2a6d0*/  CALL.REL.NOINC `($__internal_39_$__cuda_sm70_shflsync_idx_p) ;  /* 0x0000102000007944 */ /* 0x006fea0003c00000 */
[----:B------:R-:W-:Y:S01]  /*2a6e0*/  MOV R0, R218 ;  /* 0x000000da00007202 */ /* 0x000fe20000000f00 */
[----:B------:R-:W-:Y:S05]  /*2a6f0*/  BRA `(.L_x_3182) ;  /* 0xffff919000007947 */ /* 0x000fea000383ffff */
.L_x_3073:
[----:B------:R-:W-:Y:S01]  /*2a700*/  IMAD.MOV.U32 R217, RZ, RZ, R5 ;  /* 0x000000ffffd97224 */ /* 0x000fe200078e0005 */
[----:B---3--:R-:W-:Y:S01]  /*2a710*/  MOV R2, 0x1 ;  /* 0x0000000100027802 */ /* 0x008fe20000000f00 */
        /* <DEDUP_REMOVED lines=11> */
.L_x_3076:
[----:B------:R-:W-:Y:S01]  /*2a7d0*/  IMAD.MOV.U32 R217, RZ, RZ, R5 ;  /* 0x000000ffffd97224 */ /* 0x000fe200078e0005 */
[----:B--23--:R-:W-:Y:S01]  /*2a7e0*/  MOV R2, 0x2 ;  /* 0x0000000200027802 */ /* 0x00cfe20000000f00 */
[----:B------:R-:W-:Y:S01]  /*2a7f0*/  IMAD.MOV.U32 R218, RZ, RZ, 0x1c1f ;  /* 0x00001c1fffda7424 */ /* 0x000fe200078e00ff */
[----:B------:R-:W-:Y:S02]  /*2a800*/  MOV R3, 0x2a820 ;  /* 0x0002a82000037802 */ /* 0x000fe40000000f00 */
[----:B-1--4-:R-:W-:Y:S05]  /*2a810*/  CALL.REL.NOINC `($__internal_39_$__cuda_sm70_shflsync_idx_p) ;  /* 0x00000ee000007944 */ /* 0x012fea0003c00000 */
[----:B------:R-:W-:Y:S01]  /*2a820*/  MOV R4, R218 ;  /* 0x000000da00047202 */ /* 0x000fe20000000f00 */
[----:B------:R-:W-:Y:S05]  /*2a830*/  BRA `(.L_x_3184) ;  /* 0xffff970000007947 */ /* 0x000fea000383ffff */
.L_x_3077:
[----:B------:R-:W-:Y:S01]  /*2a840*/  IMAD.MOV.U32 R217, RZ, RZ, R12 ;  /* 0x000000ffffd97224 */ /* 0x000fe200078e000c */
[----:B--23--:R-:W-:Y:S01]  /*2a850*/  MOV R2, 0x2 ;  /* 0x0000000200027802 */ /* 0x00cfe20000000f00 */
[----:B------:R-:W-:Y:S01]  /*2a860*/  IMAD.MOV.U32 R218, RZ, RZ, 0x1c1f ;  /* 0x00001c1fffda7424 */ /* 0x000fe200078e00ff */
[----:B------:R-:W-:Y:S02]  /*2a870*/  MOV R3, 0x2a890 ;  /* 0x0002a89000037802 */ /* 0x000fe40000000f00 */
[----:B-1--4-:R-:W-:Y:S05]  /*2a880*/  CALL.REL.NOINC `($__internal_39_$__cuda_sm70_shflsync_idx_p) ;  /* 0x00000e7000007944 */ /* 0x012fea0003c00000 */
[----:B------:R-:W-:Y:S01]  /*2a890*/  MOV R0, R218 ;  /* 0x000000da00007202 */ /* 0x000fe20000000f00 */
[----:B------:R-:W-:Y:S05]  /*2a8a0*/  BRA `(.L_x_3185) ;  /* 0xffff96b000007947 */ /* 0x000fea000383ffff */
.L_x_3080:
[----:B------:R-:W-:Y:S01]  /*2a8b0*/  IMAD.MOV.U32 R217, RZ, RZ, R5 ;  /* 0x000000ffffd97224 */ /* 0x000fe200078e0005 */
[----:B--23--:R-:W-:Y:S01]  /*2a8c0*/  MOV R2, 0x3 ;  /* 0x0000000300027802 */ /* 0x00cfe20000000f00 */
[----:B------:R-:W-:Y:S01]  /*2a8d0*/  IMAD.MOV.U32 R218, RZ, RZ, 0x1c1f ;  /* 0x00001c1fffda7424 */ /* 0x000fe200078e00ff */
[----:B------:R-:W-:-:S02]  /*2a8e0*/  MOV R3, 0x2a900 ;  /* 0x0002a90000037802 */ /* 0x000fc40000000f00 */
[----:B-1--4-:R-:W-:Y:S05]  /*2a8f0*/  CALL.REL.NOINC `($__internal_39_$__cuda_sm70_shflsync_idx_p) ;  /* 0x00000e0000007944 */ /* 0x012fea0003c00000 */
        /* <DEDUP_REMOVED lines=8> */
.L_x_3084:
[----:B------:R-:W-:Y:S01]  /*2a980*/  IMAD.MOV.U32 R217, RZ, RZ, R5 ;  /* 0x000000ffffd97224 */ /* 0x000fe200078e0005 */
[----:B------:R-:W-:Y:S01]  /*2a990*/  MOV R2, RZ ;  /* 0x000000ff00027202 */ /* 0x000fe20000000f00 */
[----:B------:R-:W-:Y:S01]  /*2a9a0*/  IMAD.MOV.U32 R218, RZ, RZ, 0x181f ;  /* 0x0000181fffda7424 */ /* 0x000fe200078e00ff */
[----:B------:R-:W-:Y:S02]  /*2a9b0*/  MOV R3, 0x2a9d0 ;  /* 0x0002a9d000037802 */ /* 0x000fe40000000f00 */
[----:B------:R-:W-:Y:S05]  /*2a9c0*/  CALL.REL.NOINC `($__internal_39_$__cuda_sm70_shflsync_idx_p) ;  /* 0x00000d3000007944 */ /* 0x000fea0003c00000 */
[----:B------:R-:W-:Y:S01]  /*2a9d0*/  MOV R7, R218 ;  /* 0x000000da00077202 */ /* 0x000fe20000000f00 */
[----:B------:R-:W-:Y:S05]  /*2a9e0*/  BRA `(.L_x_3187) ;  /* 0xffffa3f000007947 */ /* 0x000fea000383ffff */
.L_x_3085:
[----:B------:R-:W-:Y:S01]  /*2a9f0*/  IMAD.MOV.U32 R217, RZ, RZ, R6 ;  /* 0x000000ffffd97224 */ /* 0x000fe200078e0006 */
[----:B------:R-:W-:Y:S01]  /*2aa00*/  MOV R2, RZ ;  /* 0x000000ff00027202 */ /* 0x000fe20000000f00 */
[----:B------:R-:W-:Y:S01]  /*2aa10*/  IMAD.MOV.U32 R218, RZ, RZ, 0x181f ;  /* 0x0000181fffda7424 */ /* 0x000fe200078e00ff */
[----:B------:R-:W-:Y:S02]  /*2aa20*/  MOV R3, 0x2aa40 ;  /* 0x0002aa4000037802 */ /* 0x000fe40000000f00 */
[----:B-12---:R-:W-:Y:S05]  /*2aa30*/  CALL.REL.NOINC `($__internal_39_$__cuda_sm70_shflsync_idx_p) ;  /* 0x00000cc000007944 */ /* 0x006fea0003c00000 */
[----:B------:R-:W-:Y:S01]  /*2aa40*/  MOV R2, R218 ;  /* 0x000000da00027202 */ /* 0x000fe20000000f00 */
[----:B------:R-:W-:Y:S05]  /*2aa50*/  BRA `(.L_x_3188) ;  /* 0xffffa3a000007947 */ /* 0x000fea000383ffff */
.L_x_3086:
        /* <DEDUP_REMOVED lines=13> */
.L_x_3087:
[----:B------:R-:W-:Y:S01]  /*2ab30*/  IMAD.MOV.U32 R217, RZ, RZ, R5 ;  /* 0x000000ffffd97224 */ /* 0x000fe200078e0005 */
[----:B-1----:R-:W-:Y:S01]  /*2ab40*/  MOV R2, 0x2 ;  /* 0x0000000200027802 */ /* 0x002fe20000000f00 */
[----:B------:R-:W-:Y:S01]  /*2ab50*/  IMAD.MOV.U32 R218, RZ, RZ, 0x181f ;  /* 0x0000181fffda7424 */ /* 0x000fe200078e00ff */
[----:B------:R-:W-:Y:S02]  /*2ab60*/  MOV R3, 0x2ab80 ;  /* 0x0002ab8000037802 */ /* 0x000fe40000000f00 */
[----:B---34-:R-:W-:Y:S05]  /*2ab70*/  CALL.REL.NOINC `($__internal_39_$__cuda_sm70_shflsync_idx_p) ;  /* 0x00000b8000007944 */ /* 0x018fea0003c00000 */
[----:B------:R-:W-:Y:S01]  /*2ab80*/  MOV R7, R218 ;  /* 0x000000da00077202 */ /* 0x000fe20000000f00 */
[----:B------:R-:W-:Y:S05]  /*2ab90*/  BRA `(.L_x_3190) ;  /* 0xffffa35000007947 */ /* 0x000fea000383ffff */
.L_x_3088:
[----:B------:R-:W-:Y:S01]  /*2aba0*/  IMAD.MOV.U32 R217, RZ, RZ, R6 ;  /* 0x000000ffffd97224 */ /* 0x000fe200078e0006 */
[----:B-1----:R-:W-:Y:S01]  /*2abb0*/  MOV R2, 0x2 ;  /* 0x0000000200027802 */ /* 0x002fe20000000f00 */
[----:B------:R-:W-:Y:S01]  /*2abc0*/  IMAD.MOV.U32 R218, RZ, RZ, 0x181f ;  /* 0x0000181fffda7424 */ /* 0x000fe200078e00ff */
[----:B------:R-:W-:Y:S02]  /*2abd0*/  MOV R3, 0x2abf0 ;  /* 0x0002abf000037802 */ /* 0x000fe40000000f00 */
[----:B--234-:R-:W-:Y:S05]  /*2abe0*/  CALL.REL.NOINC `($__internal_39_$__cuda_sm70_shflsync_idx_p) ;  /* 0x00000b1000007944 */ /* 0x01cfea0003c00000 */
[----:B------:R-:W-:Y:S01]  /*2abf0*/  MOV R2, R218 ;  /* 0x000000da00027202 */ /* 0x000fe20000000f00 */
[----:B------:R-:W-:Y:S05]  /*2ac00*/  BRA `(.L_x_3191) ;  /* 0xffffa30000007947 */ /* 0x000fea000383ffff */
.L_x_3089:
        /* <DEDUP_REMOVED lines=13> */
.L_x_3090:
[----:B------:R-:W-:Y:S01]  /*2ace0*/  IMAD.MOV.U32 R217, RZ, RZ, R5 ;  /* 0x000000ffffd97224 */ /* 0x000fe200078e0005 */
[----:B--2---:R-:W-:Y:S01]  /*2acf0*/  MOV R2, 0x4 ;  /* 0x0000000400027802 */ /* 0x004fe20000000f00 */
[----:B------:R-:W-:Y:S01]  /*2ad00*/  IMAD.MOV.U32 R218, RZ, RZ, 0x181f ;  /* 0x0000181fffda7424 */ /* 0x000fe200078e00ff */
[----:B------:R-:W-:Y:S02]  /*2ad10*/  MOV R3, 0x2ad30 ;  /* 0x0002ad3000037802 */ /* 0x000fe40000000f00 */
[----:B-1-34-:R-:W-:Y:S05]  /*2ad20*/  CALL.REL.NOINC `($__internal_39_$__cuda_sm70_shflsync_idx_p) ;  /* 0x000009d000007944 */ /* 0x01afea0003c00000 */
[----:B------:R-:W-:Y:S01]  /*2ad30*/  MOV R7, R218 ;  /* 0x000000da00077202 */ /* 0x000fe20000000f00 */
[----:B------:R-:W-:Y:S05]  /*2ad40*/  BRA `(.L_x_3193) ;  /* 0xffffa2b000007947 */ /* 0x000fea000383ffff */
.L_x_3091:
[----:B------:R-:W-:Y:S01]  /*2ad50*/  IMAD.MOV.U32 R217, RZ, RZ, R6 ;  /* 0x000000ffffd97224 */ /* 0x000fe200078e0006 */
[----:B--2---:R-:W-:Y:S01]  /*2ad60*/  MOV R2, 0x4 ;  /* 0x0000000400027802 */ /* 0x004fe20000000f00 */
[----:B------:R-:W-:Y:S01]  /*2ad70*/  IMAD.MOV.U32 R218, RZ, RZ, 0x181f ;  /* 0x0000181fffda7424 */ /* 0x000fe200078e00ff */
[----:B------:R-:W-:Y:S02]  /*2ad80*/  MOV R3, 0x2ada0 ;  /* 0x0002ada000037802 */ /* 0x000fe40000000f00 */
[----:B-1-34-:R-:W-:Y:S05]  /*2ad90*/  CALL.REL.NOINC `($__internal_39_$__cuda_sm70_shflsync_idx_p) ;  /* 0x0000096000007944 */ /* 0x01afea0003c00000 */
[----:B------:R-:W-:Y:S01]  /*2ada0*/  MOV R2, R218 ;  /* 0x000000da00027202 */ /* 0x000fe20000000f00 */
[----:B------:R-:W-:Y:S05]  /*2adb0*/  BRA `(.L_x_3194) ;  /* 0xffffa26000007947 */ /* 0x000fea000383ffff */
.L_x_3092:
        /* <DEDUP_REMOVED lines=13> */
.L_x_3093:
[----:B------:R-:W-:Y:S01]  /*2ae90*/  IMAD.MOV.U32 R217, RZ, RZ, R5 ;  /* 0x000000ffffd97224 */ /* 0x000fe200078e0005 */
[----:B--2---:R-:W-:Y:S01]  /*2aea0*/  MOV R2, 0x6 ;  /* 0x0000000600027802 */ /* 0x004fe20000000f00 */
[----:B------:R-:W-:Y:S01]  /*2aeb0*/  IMAD.MOV.U32 R218, RZ, RZ, 0x181f ;  /* 0x0000181fffda7424 */ /* 0x000fe200078e00ff */
[----:B------:R-:W-:Y:S02]  /*2aec0*/  MOV R3, 0x2aee0 ;  /* 0x0002aee000037802 */ /* 0x000fe40000000f00 */
[----:B-1--4-:R-:W-:Y:S05]  /*2aed0*/  CALL.REL.NOINC `($__internal_39_$__cuda_sm70_shflsync_idx_p) ;  /* 0x0000082000007944 */ /* 0x012fea0003c00000 */
[----:B------:R-:W-:Y:S01]  /*2aee0*/  MOV R7, R218 ;  /* 0x000000da00077202 */ /* 0x000fe20000000f00 */
[----:B------:R-:W-:Y:S05]  /*2aef0*/  BRA `(.L_x_3196) ;  /* 0xffffa21000007947 */ /* 0x000fea000383ffff */
.L_x_3094:
[----:B------:R-:W-:Y:S01]  /*2af00*/  IMAD.MOV.U32 R217, RZ, RZ, R6 ;  /* 0x000000ffffd97224 */ /* 0x000fe200078e0006 */
[----:B--2---:R-:W-:Y:S01]  /*2af10*/  MOV R2, 0x6 ;  /* 0x0000000600027802 */ /* 0x004fe20000000f00 */
[----:B------:R-:W-:Y:S01]  /*2af20*/  IMAD.MOV.U32 R218, RZ, RZ, 0x181f ;  /* 0x0000181fffda7424 */ /* 0x000fe200078e00ff */
[----:B------:R-:W-:Y:S02]  /*2af30*/  MOV R3, 0x2af50 ;  /* 0x0002af5000037802 */ /* 0x000fe40000000f00 */
[----:B-1-34-:R-:W-:Y:S05]  /*2af40*/  CALL.REL.NOINC `($__internal_39_$__cuda_sm70_shflsync_idx_p) ;  /* 0x000007b000007944 */ /* 0x01afea0003c00000 */
[----:B------:R-:W-:Y:S01]  /*2af50*/  MOV R2, R218 ;  /* 0x000000da00027202 */ /* 0x000fe20000000f00 */
[----:B------:R-:W-:Y:S05]  /*2af60*/  BRA `(.L_x_3197) ;  /* 0xffffa1c000007947 */ /* 0x000fea000383ffff */
.L_x_3095:
        /* <DEDUP_REMOVED lines=13> */
.L_x_3097:
[----:B------:R-:W-:Y:S01]  /*2b040*/  IMAD.MOV.U32 R217, RZ, RZ, R68 ;  /* 0x000000ffffd97224 */ /* 0x000fe200078e0044 */
[----:B------:R-:W-:Y:S01]  /*2b050*/  MOV R2, RZ ;  /* 0x000000ff00027202 */ /* 0x000fe20000000f00 */
[----:B------:R-:W-:Y:S01]  /*2b060*/  IMAD.MOV.U32 R218, RZ, RZ, 0x1f ;  /* 0x0000001fffda7424 */ /* 0x000fe200078e00ff */
[----:B------:R-:W-:Y:S02]  /*2b070*/  MOV R3, 0x2b090 ;  /* 0x0002b09000037802 */ /* 0x000fe40000000f00 */
[----:B------:R-:W-:Y:S05]  /*2b080*/  CALL.REL.NOINC `($__internal_39_$__cuda_sm70_shflsync_idx_p) ;  /* 0x0000067000007944 */ /* 0x000fea0003c00000 */
[----:B------:R-:W-:Y:S01]  /*2b090*/  MOV R9, R218 ;  /* 0x000000da00097202 */ /* 0x000fe20000000f00 */
[----:B------:R-:W-:Y:S05]  /*2b0a0*/  BRA `(.L_x_3199) ;  /* 0xffffa25000007947 */ /* 0x000fea000383ffff */
.L_x_3098:
[----:B------:R-:W-:Y:S01]  /*2b0b0*/  IMAD.MOV.U32 R217, RZ, RZ, R68 ;  /* 0x000000ffffd97224 */ /* 0x000fe200078e0044 */
[----:B------:R-:W-:Y:S01]  /*2b0c0*/  MOV R2, 0x1 ;  /* 0x0000000100027802 */ /* 0x000fe20000000f00 */
[----:B------:R-:W-:Y:S01]  /*2b0d0*/  IMAD.MOV.U32 R218, RZ, RZ, 0x1f ;  /* 0x0000001fffda7424 */ /* 0x000fe200078e00ff */
[----:B------:R-:W-:Y:S02]  /*2b0e0*/  MOV R3, 0x2b100 ;  /* 0x0002b10000037802 */ /* 0x000fe40000000f00 */
[----:B-12---:R-:W-:Y:S05]  /*2b0f0*/  CALL.REL.NOINC `($__internal_39_$__cuda_sm70_shflsync_idx_p) ;  /* 0x0000060000007944 */ /* 0x006fea0003c00000 */
[----:B------:R-:W-:Y:S01]  /*2b100*/  MOV R8, R218 ;  /* 0x000000da00087202 */ /* 0x000fe20000000f00 */
[----:B------:R-:W-:Y:S05]  /*2b110*/  BRA `(.L_x_3200) ;  /* 0xffffa20000007947 */ /* 0x000fea000383ffff */
.L_x_3099:
[----:B------:R-:W-:Y:S02]  /*2b120*/  MOV R2, 0x1 ;  /* 0x0000000100027802 */ /* 0x000fe40000000f00 */
[----:B------:R-:W-:-:S02]  /*2b130*/  MOV R3, 0x2b150 ;  /* 0x0002b15000037802 */ /* 0x000fc40000000f00 */
[----:B-1234-:R-:W-:Y:S05]  /*2b140*/  CALL.REL.NOINC `($__internal_40_$__cuda_sm70_shflsync_up_p) ;  /* 0x0000061000007944 */ /* 0x01efea0003c00000 */
[----:B------:R-:W-:Y:S05]  /*2b150*/  BRA `(.L_x_3201) ;  /* 0xffffa2f000007947 */ /* 0x000fea000383ffff */
.L_x_3100:
[----:B------:R-:W-:Y:S02]  /*2b160*/  MOV R2, 0x2 ;  /* 0x0000000200027802 */ /* 0x000fe40000000f00 */
[----:B------:R-:W-:-:S02]  /*2b170*/  MOV R3, 0x2b190 ;  /* 0x0002b19000037802 */ /* 0x000fc40000000f00 */
[----:B--2-4-:R-:W-:Y:S05]  /*2b180*/  CALL.REL.NOINC `($__internal_40_$__cuda_sm70_shflsync_up_p) ;  /* 0x000005d000007944 */ /* 0x014fea0003c00000 */
        /* <DEDUP_REMOVED lines=24> */
.L_x_3104:
[----:B------:R-:W-:Y:S02]  /*2b310*/  MOV R2, 0x1 ;  /* 0x0000000100027802 */ /* 0x000fe40000000f00 */
[----:B------:R-:W-:Y:S02]  /*2b320*/  MOV R3, 0x2b340 ;  /* 0x0002b34000037802 */ /* 0x000fe40000000f00 */
[----:B------:R-:W-:Y:S05]  /*2b330*/  CALL.REL.NOINC `($__internal_40_$__cuda_sm70_shflsync_up_p) ;  /* 0x0000042000007944 */ /* 0x000fea0003c00000 */
[----:B------:R-:W-:Y:S01]  /*2b340*/  MOV R2, R4 ;  /* 0x0000000400027202 */ /* 0x000fe20000000f00 */
[----:B------:R-:W-:Y:S05]  /*2b350*/  BRA `(.L_x_3203) ;  /* 0xffffa35000007947 */ /* 0x000fea000383ffff */
.L_x_3105:
        /* <DEDUP_REMOVED lines=27> */
.L_x_3107:
[----:B------:R-:W-:Y:S02]  /*2b510*/  SEL R0, RZ, 0x1, P0 ;  /* 0x00000001ff007807 */ /* 0x000fe40000000000 */
[----:B------:R-:W-:Y:S02]  /*2b520*/  MOV R2, 0x2b540 ;  /* 0x0002b54000027802 */ /* 0x000fe40000000f00 */
[----:B-1----:R-:W-:Y:S05]  /*2b530*/  CALL.REL.NOINC `($__internal_41_$__cuda_sm70_votesync_ballot) ;  /* 0x0000029000007944 */ /* 0x002fea0003c00000 */
[----:B------:R-:W-:Y:S01]  /*2b540*/  MOV R5, R0 ;  /* 0x0000000000057202 */ /* 0x000fe20000000f00 */
[----:B------:R-:W-:Y:S05]  /*2b550*/  BRA `(.L_x_3205) ;  /* 0xffffa2e000007947 */ /* 0x000fea000383ffff */
.L_x_3108:
[----:B------:R-:W-:Y:S01]  /*2b560*/  IMAD.MOV.U32 R217, RZ, RZ, R6 ;  /* 0x000000ffffd97224 */ /* 0x000fe200078e0006 */
[----:B--2---:R-:W-:Y:S01]  /*2b570*/  MOV R2, R0 ;  /* 0x0000000000027202 */ /* 0x004fe20000000f00 */
[----:B------:R-:W-:Y:S01]  /*2b580*/  IMAD.MOV.U32 R218, RZ, RZ, 0x1f ;  /* 0x0000001fffda7424 */ /* 0x000fe200078e00ff */
[----:B------:R-:W-:Y:S02]  /*2b590*/  MOV R3, 0x2b5b0 ;  /* 0x0002b5b000037802 */ /* 0x000fe40000000f00 */
[----:B-1----:R-:W-:Y:S05]  /*2b5a0*/  CALL.REL.NOINC `($__internal_39_$__cuda_sm70_shflsync_idx_p) ;  /* 0x0000015000007944 */ /* 0x002fea0003c00000 */
[----:B------:R-:W-:Y:S01]  /*2b5b0*/  IMAD.MOV.U32 R6, RZ, RZ, R218 ;  /* 0x000000ffff067224 */ /* 0x000fe200078e00da */
[----:B------:R-:W-:Y:S01]  /*2b5c0*/  MOV R2, R0 ;  /* 0x0000000000027202 */ /* 0x000fe20000000f00 */
[----:B------:R-:W-:Y:S01]  /*2b5d0*/  IMAD.MOV.U32 R217, RZ, RZ, R7 ;  /* 0x000000ffffd97224 */ /* 0x000fe200078e0007 */
[----:B------:R-:W-:-:S02]  /*2b5e0*/  MOV R218, 0x1f ;  /* 0x0000001f00da7802 */ /* 0x000fc40000000f00 */
[----:B------:R-:W-:Y:S02]  /*2b5f0*/  MOV R3, 0x2b610 ;  /* 0x0002b61000037802 */ /* 0x000fe40000000f00 */
[----:B------:R-:W-:Y:S05]  /*2b600*/  CALL.REL.NOINC `($__internal_39_$__cuda_sm70_shflsync_idx_p) ;  /* 0x000000f000007944 */ /* 0x000fea0003c00000 */
[----:B------:R-:W-:Y:S01]  /*2b610*/  MOV R7, R218 ;  /* 0x000000da00077202 */ /* 0x000fe20000000f00 */
[----:B------:R-:W-:Y:S05]  /*2b620*/  BRA `(.L_x_3206) ;  /* 0xffffa28000007947 */ /* 0x000fea000383ffff */
.L_x_3111:
[----:B------:R-:W-:Y:S01]  /*2b630*/  IMAD.MOV.U32 R217, RZ, RZ, R4 ;  /* 0x000000ffffd97224 */ /* 0x000fe200078e0004 */
[----:B--2---:R-:W-:Y:S01]  /*2b640*/  MOV R2, R0 ;  /* 0x0000000000027202 */ /* 0x004fe20000000f00 */
[----:B------:R-:W-:Y:S01]  /*2b650*/  IMAD.MOV.U32 R218, RZ, RZ, 0x1f ;  /* 0x0000001fffda7424 */ /* 0x000fe200078e00ff */
[----:B------:R-:W-:Y:S02]  /*2b660*/  MOV R3, 0x2b680 ;  /* 0x0002b68000037802 */ /* 0x000fe40000000f00 */
[----:B-1--4-:R-:W-:Y:S05]  /*2b670*/  CALL.REL.NOINC `($__internal_39_$__cuda_sm70_shflsync_idx_p) ;  /* 0x0000008000007944 */ /* 0x012fea0003c00000 */
[----:B------:R-:W-:Y:S01]  /*2b680*/  MOV R10, R218 ;  /* 0x000000da000a7202 */ /* 0x000fe20000000f00 */
[----:B------:R-:W-:Y:S05]  /*2b690*/  BRA `(.L_x_3110) ;  /* 0xffffa27000007947 */ /* 0x000fea000383ffff */
        .weak           $__internal_38_$__cuda_sm70_shflsync_bfly_p
        .type           $__internal_38_$__cuda_sm70_shflsync_bfly_p,@function
        .size           $__internal_38_$__cuda_sm70_shflsync_bfly_p,($__internal_39_$__cuda_sm70_shflsync_idx_p - $__internal_38_$__cuda_sm70_shflsync_bfly_p)
$__internal_38_$__cuda_sm70_shflsync_bfly_p:
[----:B------:R-:W-:Y:S02]  /*2b6a0*/  MOV R165, 0xffffffff ;  /* 0xffffffff00a57802 */ /* 0x000fe40000000f00 */
[----:B------:R-:W-:Y:S02]  /*2b6b0*/  MOV R3, 0x1f ;  /* 0x0000001f00037802 */ /* 0x000fe40000000f00 */
[----:B------:R-:W-:Y:S04]  /*2b6c0*/  WARPSYNC R165 ;  /* 0x000000a500007348 */ /* 0x000fe80003800000 */
[----:B------:R1:W2:Y:S02]  /*2b6d0*/  SHFL.BFLY PT, R0, R84, R0, R3 ;  /* 0x0c00000054007389 */ /* 0x0002a400000e0003 */
[----:B-1----:R-:W-:-:S04]  /*2b6e0*/  MOV R3, 0x0 ;  /* 0x0000000000037802 */ /* 0x002fc80000000f00 */
[----:B--2---:R-:W-:Y:S05]  /*2b6f0*/  RET.REL.NODEC R2 `(_ZN7cutlass13device_kernelIN5flash19enable_sm80_to_sm89INS1_16FlashAttnFwdSm80INS1_25CollectiveMainloopFwdSm80ILi4ELi1ELb0EN4cute5tupleIJNS5_1CILi128EEENS7_ILi80EEENS7_ILi64EEEEEELi64ENS_10bfloat16_tEfNS_4arch4Sm80ELb0ELb1ELb0ELb1ELb1ELb1ELb1ELb1EEENS1_21CollectiveEpilogueFwdINS6_IJS8_SA_S9_EEENS6_IJNS7_ILi1EEESI_SI_EEESC_SE_Li128ELb1ELb1ELb1ELb0EEENS1_36VarlenDynamicPersistentTileSchedulerILi128ELi80ELi128ELi128ELb1ELb1ELb0ELb1ELb0ELb1EEEEEEEEEvNT_6ParamsE) ;  /* 0xfffd490002007950 */ /* 0x004fea0003c3ffff */
        .weak           $__internal_39_$__cuda_sm70_shflsync_idx_p
        .type           $__internal_39_$__cuda_sm70_shflsync_idx_p,@function
        .size           $__internal_39_$__cuda_sm70_shflsync_idx_p,($__internal_40_$__cuda_sm70_shflsync_up_p - $__internal_39_$__cuda_sm70_shflsync_idx_p)
$__internal_39_$__cuda_sm70_shflsync_idx_p:
[----:B------:R-:W-:-:S04]  /*2b700*/  MOV R219, 0xffffffff ;  /* 0xffffffff00db7802 */ /* 0x000fc80000000f00 */
[----:B------:R-:W-:Y:S04]  /*2b710*/  WARPSYNC R219 ;  /* 0x000000db00007348 */ /* 0x000fe80003800000 */
[----:B------:R1:W2:Y:S02]  /*2b720*/  SHFL.IDX PT, R218, R217, R2, R218 ;  /* 0x00000002d9da7389 */ /* 0x0002a400000e00da */
[----:B-1----:R-:W-:Y:S02]  /*2b730*/  MOV R2, R3 ;  /* 0x0000000300027202 */ /* 0x002fe40000000f00 */
[----:B------:R-:W-:-:S04]  /*2b740*/  MOV R3, 0x0 ;  /* 0x0000000000037802 */ /* 0x000fc80000000f00 */
[----:B--2---:R-:W-:Y:S05]  /*2b750*/  RET.REL.NODEC R2 `(_ZN7cutlass13device_kernelIN5flash19enable_sm80_to_sm89INS1_16FlashAttnFwdSm80INS1_25CollectiveMainloopFwdSm80ILi4ELi1ELb0EN4cute5tupleIJNS5_1CILi128EEENS7_ILi80EEENS7_ILi64EEEEEELi64ENS_10bfloat16_tEfNS_4arch4Sm80ELb0ELb1ELb0ELb1ELb1ELb1ELb1ELb1EEENS1_21CollectiveEpilogueFwdINS6_IJS8_SA_S9_EEENS6_IJNS7_ILi1EEESI_SI_EEESC_SE_Li128ELb1ELb1ELb1ELb0EEENS1_36VarlenDynamicPersistentTileSchedulerILi128ELi80ELi128ELi128ELb1ELb1ELb0ELb1ELb0ELb1EEEEEEEEEvNT_6ParamsE) ;  /* 0xfffd48a002007950 */ /* 0x004fea0003c3ffff */
        .weak           $__internal_40_$__cuda_sm70_shflsync_up_p
        .type           $__internal_40_$__cuda_sm70_shflsync_up_p,@function
        .size           $__internal_40_$__cuda_sm70_shflsync_up_p,($__internal_41_$__cuda_sm70_votesync_ballot - $__internal_40_$__cuda_sm70_shflsync_up_p)
$__internal_40_$__cuda_sm70_shflsync_up_p:
[----:B------:R-:W-:Y:S02]  /*2b760*/  IMAD.MOV.U32 R4, RZ, RZ, RZ ;  /* 0x000000ffff047224 */ /* 0x000fe400078e00ff */
[----:B------:R-:W-:-:S04]  /*2b770*/  IMAD.MOV.U32 R11, RZ, RZ, -0x1 ;  /* 0xffffffffff0b7424 */ /* 0x000fc800078e00ff */
[----:B------:R-:W-:Y:S04]  /*2b780*/  WARPSYNC R11 ;  /* 0x0000000b00007348 */ /* 0x000fe80003800000 */
[----:B------:R1:W2:Y:S02]  /*2b790*/  SHFL.UP PT, R4, R0, R2, R4 ;  /* 0x0400000200047389 */ /* 0x0002a400000e0004 */
[----:B-1----:R-:W-:Y:S02]  /*2b7a0*/  MOV R2, R3 ;  /* 0x0000000300027202 */ /* 0x002fe40000000f00 */
[----:B------:R-:W-:-:S04]  /*2b7b0*/  MOV R3, 0x0 ;  /* 0x0000000000037802 */ /* 0x000fc80000000f00 */
[----:B--2---:R-:W-:Y:S05]  /*2b7c0*/  RET.REL.NODEC R2 `(_ZN7cutlass13device_kernelIN5flash19enable_sm80_to_sm89INS1_16FlashAttnFwdSm80INS1_25CollectiveMainloopFwdSm80ILi4ELi1ELb0EN4cute5tupleIJNS5_1CILi128EEENS7_ILi80EEENS7_ILi64EEEEEELi64ENS_10bfloat16_tEfNS_4arch4Sm80ELb0ELb1ELb0ELb1ELb1ELb1ELb1ELb1EEENS1_21CollectiveEpilogueFwdINS6_IJS8_SA_S9_EEENS6_IJNS7_ILi1EEESI_SI_EEESC_SE_Li128ELb1ELb1ELb1ELb0EEENS1_36VarlenDynamicPersistentTileSchedulerILi128ELi80ELi128ELi128ELb1ELb1ELb0ELb1ELb0ELb1EEEEEEEEEvNT_6ParamsE) ;  /* 0xfffd483002007950 */ /* 0x004fea0003c3ffff */
        .weak           $__internal_41_$__cuda_sm70_votesync_ballot
        .type           $__internal_41_$__cuda_sm70_votesync_ballot,@function
        .size           $__internal_41_$__cuda_sm70_votesync_ballot,(.L_x_3870 - $__internal_41_$__cuda_sm70_votesync_ballot)
$__internal_41_$__cuda_sm70_votesync_ballot:
[----:B------:R-:W-:Y:S01]  /*2b7d0*/  ISETP.NE.U32.AND P0, PT, R0, 0x1, PT ;  /* 0x000000010000780c */ /* 0x000fe20003f05070 */
[----:B------:R-:W-:-:S04]  /*2b7e0*/  IMAD.MOV.U32 R3, RZ, RZ, -0x1 ;  /* 0xffffffffff037424 */ /* 0x000fc800078e00ff */
[----:B------:R-:W-:Y:S08]  /*2b7f0*/  WARPSYNC R3 ;  /* 0x0000000300007348 */ /* 0x000ff00003800000 */
[----:B------:R-:W-:-:S04]  /*2b800*/  VOTE.ANY R0, PT, !P0 ;  /* 0x0000000000007806 */ /* 0x000fc800040e0100 */
[----:B------:R-:W-:Y:S01]  /*2b810*/  LOP3.LUT R0, R0, R3, RZ, 0xc0, !PT ;  /* 0x0000000300007212 */ /* 0x000fe200078ec0ff */
[----:B------:R-:W-:-:S04]  /*2b820*/  IMAD.MOV.U32 R3, RZ, RZ, 0x0 ;  /* 0x00000000ff037424 */ /* 0x000fc800078e00ff */
[----:B------:R-:W-:Y:S05]  /*2b830*/  RET.REL.NODEC R2 `(_ZN7cutlass13device_kernelIN5flash19enable_sm80_to_sm89INS1_16FlashAttnFwdSm80INS1_25CollectiveMainloopFwdSm80ILi4ELi1ELb0EN4cute5tupleIJNS5_1CILi128EEENS7_ILi80EEENS7_ILi64EEEEEELi64ENS_10bfloat16_tEfNS_4arch4Sm80ELb0ELb1ELb0ELb1ELb1ELb1ELb1ELb1EEENS1_21CollectiveEpilogueFwdINS6_IJS8_SA_S9_EEENS6_IJNS7_ILi1EEESI_SI_EEESC_SE_Li128ELb1ELb1ELb1ELb0EEENS1_36VarlenDynamicPersistentTileSchedulerILi128ELi80ELi128ELi128ELb1ELb1ELb0ELb1ELb0ELb1EEEEEEEEEvNT_6ParamsE) ;  /* 0xfffd47c002007950 */ /* 0x000fea0003c3ffff */
.L_x_3207:
        /* <DEDUP_REMOVED lines=12> */
.L_x_3870:


//--------------------- .text._ZN7cutlass13device_kernelIN5flash19enable_sm80_to_sm89INS1_16FlashAttnFwdSm80INS1_25CollectiveMainloopFwdSm80ILi4ELi1ELb0EN4cute5tupleIJNS5_1CILi128EEENS7_ILi112EEENS7_ILi64EEEEEELi64ENS_10bfloat16_tEfNS_4arch4Sm80ELb1ELb0ELb0ELb0ELb1ELb0ELb1ELb1EEENS1_21CollectiveEpilogueFwdINS6_IJS8_SA_S9_EEENS6_IJNS7_ILi1EEESI_SI_EEESC_SE_Li128ELb0ELb1ELb1ELb0EEENS1_30DynamicPersistentTileSchedulerILi128ELi128ELb1ELb1ELb0EEEEEEEEEvNT_6ParamsE --------------------------
	.section	.text._ZN7cutlass13device_kernelIN5flash19enable_sm80_to_sm89INS1_16FlashAttnFwdSm80INS1_25CollectiveMainloopFwdSm80ILi4ELi1ELb0EN4cute5tupleIJNS5_1CILi128EEENS7_ILi112EEENS7_ILi64EEEEEELi64ENS_10bfloat16_tEfNS_4arch4Sm80ELb1ELb0ELb0ELb0ELb1ELb0ELb1ELb1EEENS1_21CollectiveEpilogueFwdINS6_IJS8_SA_S9_EEENS6_IJNS7_ILi1EEESI_SI_EEESC_SE_Li128ELb0ELb1ELb1ELb0EEENS1_30DynamicPersistentTileSchedulerILi128ELi128ELb1ELb1ELb0EEEEEEEEEvNT_6ParamsE,"ax",@progbits
	.sectioninfo	@"SHI_REGISTERS=255"
	.align	128
.text._ZN7cutlass13device_kernelIN5flash19enable_sm80_to_sm89INS1_16FlashAttnFwdSm80INS1_25CollectiveMainloopFwdSm80ILi4ELi1ELb0EN4cute5tupleIJNS5_1CILi128EEENS7_ILi112EEENS7_ILi64EEEEEELi64ENS_10bfloat16_tEfNS_4arch4Sm80ELb1ELb0ELb0ELb0ELb1ELb0ELb1ELb1EEENS1_21CollectiveEpilogueFwdINS6_IJS8_SA_S9_EEENS6_IJNS7_ILi1EEESI_SI_EEESC_SE_Li128ELb0ELb1ELb1ELb0EEENS1_30DynamicPersistentTileSchedulerILi128ELi128ELb1ELb1ELb0EEEEEEEEEvNT_6ParamsE:
        .type           _ZN7cutlass13device_kernelIN5flash19enable_sm80_to_sm89INS1_16FlashAttnFwdSm80INS1_25CollectiveMainloopFwdSm80ILi4ELi1ELb0EN4cute5tupleIJNS5_1CILi128EEENS7_ILi112EEENS7_ILi64EEEEEELi64ENS_10bfloat16_tEfNS_4arch4Sm80ELb1ELb0ELb0ELb0ELb1ELb0ELb1ELb1EEENS1_21CollectiveEpilogueFwdINS6_IJS8_SA_S9_EEENS6_IJNS7_ILi1EEESI_SI_EEESC_SE_Li128ELb0ELb1ELb1ELb0EEENS1_30DynamicPersistentTileSchedulerILi128ELi128ELb1ELb1ELb0EEEEEEEEEvNT_6ParamsE,@function
        .size           _ZN7cutlass13device_kernelIN5flash19enable_sm80_to_sm89INS1_16FlashAttnFwdSm80INS1_25CollectiveMainloopFwdSm80ILi4ELi1ELb0EN4cute5tupleIJNS5_1CILi128EEENS7_ILi112EEENS7_ILi64EEEEEELi64ENS_10bfloat16_tEfNS_4arch4Sm80ELb1ELb0ELb0ELb0ELb1ELb0ELb1ELb1EEENS1_21CollectiveEpilogueFwdINS6_IJS8_SA_S9_EEENS6_IJNS7_ILi1EEESI_SI_EEESC_SE_Li128ELb0ELb1ELb1ELb0EEENS1_30DynamicPersistentTileSchedulerILi128ELi128ELb1ELb1ELb0EEEEEEEEEvNT_6ParamsE,(.L_x_3875 - _ZN7cutlass13device_kernelIN5flash19enable_sm80_to_sm89INS1_16FlashAttnFwdSm80INS1_25CollectiveMainloopFwdSm80ILi4ELi1ELb0EN4cute5tupleIJNS5_1CILi128EEENS7_ILi112EEENS7_ILi64EEEEEELi64ENS_10bfloat16_tEfNS_4arch4Sm80ELb1ELb0ELb0ELb0ELb1ELb0ELb1ELb1EEENS1_21CollectiveEpilogueFwdINS6_IJS8_SA_S9_EEENS6_IJNS7_ILi1EEESI_SI_EEESC_SE_Li128ELb0ELb1ELb1ELb0EEENS1_30DynamicPersistentTileSchedulerILi128ELi128ELb1ELb1ELb0EEEEEEEEEvNT_6ParamsE)
        .other          _ZN7cutlass13device_kernelIN5flash19enable_sm80_to_sm89INS1_16FlashAttnFwdSm80INS1_25CollectiveMainloopFwdSm80ILi4ELi1ELb0EN4cute5tupleIJNS5_1CILi128EEENS7_ILi112EEENS7_ILi64EEEEEELi64ENS_10bfloat16_tEfNS_4arch4Sm80ELb1ELb0ELb0ELb0ELb1ELb0ELb1ELb1EEENS1_21CollectiveEpilogueFwdINS6_IJS8_SA_S9_EEENS6_IJNS7_ILi1EEESI_SI_EEESC_SE_Li128ELb0ELb1ELb1ELb0EEENS1_30DynamicPersistentTileSchedulerILi128ELi128ELb1ELb1ELb0EEEEEEEEEvNT_6ParamsE,@"STO_CUDA_ENTRY STV_DEFAULT"
_ZN7cutlass13device_kernelIN5flash19enable_sm80_to_sm89INS1_16FlashAttnFwdSm80INS1_25CollectiveMainloopFwdSm80ILi4ELi1ELb0EN4cute5tupleIJNS5_1CILi128EEENS7_ILi112EEENS7_ILi64EEEEEELi64ENS_10bfloat16_tEfNS_4arch4Sm80ELb1ELb0ELb0ELb0ELb1ELb0ELb1ELb1EEENS1_21CollectiveEpilogueFwdINS6_IJS8_SA_S9_EEENS6_IJNS7_ILi1EEESI_SI_EEESC_SE_Li128ELb0ELb1ELb1ELb0EEENS1_30DynamicPersistentTileSchedulerILi128ELi128ELb1ELb1ELb0EEEEEEEEEvNT_6ParamsE:
        /* <DEDUP_REMOVED lines=14> */
[----:B------:R-:W-:Y:S01]  /*00e0*/  ULDC.64 UR8, c[0x0][0x118] ;  /* 0x0000460000087ab9 */ /* 0x000fe20000000a00 */
[----:B------:R-:W-:Y:S01]  /*00f0*/  IMAD.MOV.U32 R228, RZ, RZ, 0x20 ;  /* 0x00000020ffe47424 */ /* 0x000fe200078e00ff */
[CC--:B------:R-:W-:Y:S02]  /*0100*/  LEA.HI R13, R15.reuse, R20.reuse, RZ, 0x3 ;  /* 0x000000140f0d7211 */ /* 0x0c0fe400078f18ff */
[CC--:B------:R-:W-:Y:S02]  /*0110*/  LEA.HI R0, R15.reuse, R20.reuse, RZ, 0x2 ;  /* 0x000000140f007211 */ /* 0x0c0fe400078f10ff */
[----:B------:R-:W-:Y:S02]  /*0120*/  LEA.HI R5, R15, R20, RZ, 0x4 ;  /* 0x000000140f057211 */ /* 0x000fe400078f20ff */
[----:B------:R-:W-:-:S02]  /*0130*/  SHF.R.S32.HI R19, RZ, 0x3, R13 ;  /* 0x00000003ff137819 */ /* 0x000fc4000001140d */
[----:B------:R-:W-:Y:S02]  /*0140*/  LOP3.LUT R3, R13, 0xfffffff8, RZ, 0xc0, !PT ;  /* 0xfffffff80d037812 */ /* 0x000fe400078ec0ff */
[----:B------:R-:W-:Y:S01]  /*0150*/  LOP3.LUT R2, R0, 0xfffffffc, RZ, 0xc0, !PT ;  /* 0xfffffffc00027812 */ /* 0x000fe200078ec0ff */
[----:B------:R-:W-:Y:S01]  /*0160*/  IMAD.SHL.U32 R6, R19, 0x40, RZ ;  /* 0x0000004013067824 */ /* 0x000fe200078e00ff */
[C---:B------:R-:W-:Y:S01]  /*0170*/  LOP3.LUT R0, R5.reuse, 0xfffffff0, RZ, 0xc0, !PT ;  /* 0xfffffff005007812 */ /* 0x040fe200078ec0ff */
[C---:B------:R-:W-:Y:S01]  /*0180*/  IMAD.IADD R9, R20.reuse, 0x1, -R3 ;  /* 0x0000000114097824 */ /* 0x040fe200078e0a03 */
[----:B------:R-:W-:Y:S01]  /*0190*/  SHF.R.S32.HI R4, RZ, 0x4, R5 ;  /* 0x00000004ff047819 */ /* 0x000fe20000011405 */
[----:B------:R-:W-:Y:S01]  /*01a0*/  IMAD.IADD R2, R20, 0x1, -R2 ;  /* 0x0000000114027824 */ /* 0x000fe200078e0a02 */
[----:B------:R-:W-:Y:S01]  /*01b0*/  LOP3.LUT R3, R6, 0x1c0, RZ, 0xc0, !PT ;  /* 0x000001c006037812 */ /* 0x000fe200078ec0ff */
[----:B------:R-:W-:Y:S01]  /*01c0*/  IMAD.IADD R0, R20, 0x1, -R0 ;  /* 0x0000000114007824 */ /* 0x000fe200078e0a00 */
[----:B------:R-:W-:Y:S01]  /*01d0*/  LEA.HI R5, R5, R4, RZ, 0x1 ;  /* 0x0000000405057211 */ /* 0x000fe200078f08ff */
[----:B------:R-:W-:Y:S01]  /*01e0*/  IMAD.SHL.U32 R243, R9, 0x8, RZ ;  /* 0x0000000809f37824 */ /* 0x000fe200078e00ff */
[----:B------:R-:W-:-:S02]  /*01f0*/  LEA.HI R8, R2, R2, RZ, 0x1 ;  /* 0x0000000202087211 */ /* 0x000fc400078f08ff */
[----:B------:R-:W-:Y:S02]  /*0200*/  SHF.R.S32.HI R11, RZ, 0x1f, R0 ;  /* 0x0000001fff0b7819 */ /* 0x000fe40000011400 */
[----:B------:R-:W-:Y:S02]  /*0210*/  LOP3.LUT R6, R3, 0x38, R243, 0xf8, !PT ;  /* 0x0000003803067812 */ /* 0x000fe400078ef8f3 */
[----:B------:R-:W-:Y:S02]  /*0220*/  LOP3.LUT R7, R5, 0xfffffffe, RZ, 0xc0, !PT ;  /* 0xfffffffe05077812 */ /* 0x000fe400078ec0ff */
[----:B------:R-:W-:Y:S02]  /*0230*/  SHF.R.U32.HI R3, RZ, 0x3, R3 ;  /* 0x00000003ff037819 */ /* 0x000fe40000011603 */
[----:B------:R-:W-:Y:S01]  /*0240*/  LEA.HI R11, R11, R0, RZ, 0x3 ;  /* 0x000000000b0b7211 */ /* 0x000fe200078f18ff */
[----:B------:R-:W-:Y:S01]  /*0250*/  IMAD.IADD R12, R4, 0x1, -R7 ;  /* 0x00000001040c7824 */ /* 0x000fe200078e0a07 */
[----:B------:R-:W-:-:S02]  /*0260*/  LOP3.LUT R5, R8, 0x1ffffffe, RZ, 0xc0, !PT ;  /* 0x1ffffffe08057812 */ /* 0x000fc400078ec0ff */
[----:B------:R-:W-:Y:S02]  /*0270*/  LOP3.LUT R10, R6, R3, RZ, 0x3c, !PT ;  /* 0x00000003060a7212 */ /* 0x000fe400078e3cff */
[----:B------:R-:W-:Y:S01]  /*0280*/  LOP3.LUT R3, R11, 0xfffffff8, RZ, 0xc0, !PT ;  /* 0xfffffff80b037812 */ /* 0x000fe200078ec0ff */
[----:B------:R-:W-:Y:S01]  /*0290*/  IMAD.IADD R14, R2, 0x1, -R5 ;  /* 0x00000001020e7824 */ /* 0x000fe200078e0a05 */
[-C--:B------:R-:W-:Y:S01]  /*02a0*/  LEA.HI R5, R15, R20.reuse, RZ, 0x5 ;  /* 0x000000140f057211 */ /* 0x080fe200078f28ff */
[----:B------:R-:W-:Y:S02]  /*02b0*/  IMAD.SHL.U32 R2, R9, 0x40, RZ ;  /* 0x0000004009027824 */ /* 0x000fe400078e00ff */
[----:B------:R-:W-:Y:S01]  /*02c0*/  IMAD.IADD R7, R0, 0x1, -R3 ;  /* 0x0000000100077824 */ /* 0x000fe200078e0a03 */
[----:B------:R-:W-:Y:S02]  /*02d0*/  LEA.HI R3, R15, R20, RZ, 0x6 ;  /* 0x000000140f037211 */ /* 0x000fe400078f30ff */
[----:B------:R-:W-:-:S02]  /*02e0*/  LOP3.LUT R0, R2, 0x1c0, RZ, 0xc0, !PT ;  /* 0x000001c002007812 */ /* 0x000fc400078ec0ff */
[--C-:B------:R-:W-:Y:S01]  /*02f0*/  SHF.R.S32.HI R231, RZ, 0x5, R5.reuse ;  /* 0x00000005ffe77819 */ /* 0x100fe20000011405 */
[----:B------:R-:W-:Y:S01]  /*0300*/  IMAD.SHL.U32 R3, R3, 0x8, RZ ;  /* 0x0000000803037824 */ /* 0x000fe200078e00ff */
[----:B------:R-:W-:Y:S02]  /*0310*/  SHF.R.S32.HI R2, RZ, 0x1f, R5 ;  /* 0x0000001fff027819 */ /* 0x000fe40000011405 */
[----:B------:R-:W-:Y:S02]  /*0320*/  LOP3.LUT R6, R0, 0x8, R13, 0xf8, !PT ;  /* 0x0000000800067812 */ /* 0x000fe400078ef80d */
[----:B------:R-:W-:Y:S02]  /*0330*/  SHF.R.U32.HI R4, RZ, 0x3, R0 ;  /* 0x00000003ff047819 */ /* 0x000fe40000011600 */
[----:B------:R-:W-:Y:S01]  /*0340*/  LEA.HI R0, R2, R231, RZ, 0x2 ;  /* 0x000000e702007211 */ /* 0x000fe200078f10ff */
[----:B------:R-:W-:Y:S01]  /*0350*/  IMAD.SHL.U32 R2, R12, 0x8, RZ ;  /* 0x000000080c027824 */ /* 0x000fe200078e00ff */
[----:B------:R-:W-:Y:S01]  /*0360*/  LOP3.LUT R10, R10, 0x7ffffe00, R3, 0xf8, !PT ;  /* 0x7ffffe000a0a7812 */ /* 0x000fe200078ef803 */
[----:B------:R-:W-:Y:S01]  /*0370*/  IMAD.SHL.U32 R3, R7, 0x40, RZ ;  /* 0x0000004007037824 */ /* 0x000fe200078e00ff */
[----:B------:R-:W-:-:S02]  /*0380*/  LOP3.LUT R0, R0, 0xffffffc, RZ, 0xc0, !PT ;  /* 0x0ffffffc00007812 */ /* 0x000fc400078ec0ff */
[----:B------:R-:W-:Y:S01]  /*0390*/  LOP3.LUT R5, R5, 0xffffffe0, RZ, 0xc0, !PT ;  /* 0xffffffe005057812 */ /* 0x000fe200078ec0ff */
[----:B------:R-:W-:Y:S01]  /*03a0*/  IMAD.SHL.U32 R242, R10, 0x2, RZ ;  /* 0x000000020af27824 */ /* 0x000fe200078e00ff */
[----:B------:R-:W-:Y:S01]  /*03b0*/  LOP3.LUT R13, R6, R4, RZ, 0x3c, !PT ;  /* 0x00000004060d7212 */ /* 0x000fe200078e3cff */
[----:B------:R-:W-:Y:S01]  /*03c0*/  IMAD.SHL.U32 R4, R8, 0x20, RZ ;  /* 0x0000002008047824 */ /* 0x000fe200078e00ff */
[----:B------:R-:W-:Y:S01]  /*03d0*/  LOP3.LUT P3, RZ, R7, 0x2, RZ, 0xc0, !PT ;  /* 0x0000000207ff7812 */ /* 0x000fe2000786c0ff */
[----:B------:R-:W-:Y:S01]  /*03e0*/  IMAD.IADD R8, R231, 0x1, -R0 ;  /* 0x00000001e7087824 */ /* 0x000fe200078e0a00 */
[----:B------:R-:W-:Y:S01]  /*03f0*/  LOP3.LUT R0, R3, 0x1c0, RZ, 0xc0, !PT ;  /* 0x000001c003007812 */ /* 0x000fe200078ec0ff */
[----:B------:R-:W-:Y:S01]  /*0400*/  IMAD.SHL.U32 R3, R11, 0x40, RZ ;  /* 0x000000400b037824 */ /* 0x000fe200078e00ff */
[----:B------:R-:W-:Y:S01]  /*0410*/  LOP3.LUT R4, R4, 0xffffffc0, RZ, 0xc0, !PT ;  /* 0xffffffc004047812 */ /* 0x000fe200078ec0ff */
[----:B------:R-:W-:Y:S01]  /*0420*/  IMAD.IADD R18, R20, 0x1, -R5 ;  /* 0x0000000114127824 */ /* 0x000fe200078e0a05 */
[----:B------:R-:W-:-:S02]  /*0430*/  LOP3.LUT R2, R0, 0x8, R2, 0xf8, !PT ;  /* 0x0000000800027812 */ /* 0x000fc400078ef802 */
[----:B------:R-:W-:Y:S01]  /*0440*/  SHF.R.U32.HI R0, RZ, 0x3, R0 ;  /* 0x00000003ff007819 */ /* 0x000fe20000011600 */
[----:B------:R-:W-:Y:S01]  /*0450*/  IMAD R4, R14, 0x8, R4 ;  /* 0x000000080e047824 */ /* 0x000fe200078e0204 */
[----:B------:R-:W-:Y:S02]  /*0460*/  LOP3.LUT R3, R3, 0xfffffe00, RZ, 0xc0, !PT ;  /* 0xfffffe0003037812 */ /* 0x000fe400078ec0ff */
[----:B------:R-:W-:Y:S02]  /*0470*/  SHF.R.S32.HI R6, RZ, 0x1f, R18 ;  /* 0x0000001fff067819 */ /* 0x000fe40000011412 */
[----:B------:R-:W-:Y:S01]  /*0480*/  LOP3.LUT R225, R2, R0, RZ, 0x3c, !PT ;  /* 0x0000000002e17212 */ /* 0x000fe200078e3cff */
[----:B------:R-:W-:Y:S01]  /*0490*/  IMAD R231, R231, 0x400, R3 ;  /* 0x00000400e7e77824 */ /* 0x000fe200078e0203 */
[----:B------:R-:W-:Y:S01]  /*04a0*/  LEA.HI R6, R6, R18, RZ, 0x2 ;  /* 0x0000001206067211 */ /* 0x000fe200078f10ff */
[----:B------:R-:W-:Y:S01]  /*04b0*/  IMAD R0, R12, 0x200, R13 ;  /* 0x000002000c007824 */ /* 0x000fe200078e020d */
[----:B------:R-:W-:Y:S01]  /*04c0*/  LOP3.LUT P0, RZ, R7, 0x4, RZ, 0xc0, !PT ;  /* 0x0000000407ff7812 */ /* 0x000fe2000780c0ff */
[----:B------:R-:W-:Y:S01]  /*04d0*/  IMAD.IADD R231, R231, 0x1, R225 ;  /* 0x00000001e7e77824 */ /* 0x000fe200078e02e1 */
[----:B------:R-:W-:-:S02]  /*04e0*/  SHF.R.S32.HI R5, RZ, 0x2, R6 ;  /* 0x00000002ff057819 */ /* 0x000fc40000011406 */
[----:B------:R-:W-:Y:S02]  /*04f0*/  LOP3.LUT R225, R225, R3, RZ, 0xfc, !PT ;  /* 0x00000003e1e17212 */ /* 0x000fe400078efcff */
[----:B------:R-:W-:Y:S01]  /*0500*/  LOP3.LUT R2, R6, 0x7ffffffc, RZ, 0xc0, !PT ;  /* 0x7ffffffc06027812 */ /* 0x000fe200078ec0ff */
[----:B------:R-:W-:Y:S01]  /*0510*/  IMAD R17, R8, 0x10, R5 ;  /* 0x0000001008117824 */ /* 0x000fe200078e0205 */
[----:B------:R-:W-:Y:S02]  /*0520*/  LEA.HI R3, R15, R20, RZ, 0x7 ;  /* 0x000000140f037211 */ /* 0x000fe400078f38ff */
[----:B------:R-:W-:Y:S01]  /*0530*/  LEA R224, R0, 0x3900, 0x1 ;  /* 0x0000390000e07811 */ /* 0x000fe200078e08ff */
[----:B------:R-:W-:Y:S01]  /*0540*/  IMAD.IADD R2, R18, 0x1, -R2 ;  /* 0x0000000112027824 */ /* 0x000fe200078e0a02 */
[----:B------:R-:W-:Y:S01]  /*0550*/  SHF.R.S32.HI R5, RZ, 0x7, R3 ;  /* 0x00000007ff057819 */ /* 0x000fe20000011403 */
[----:B------:R-:W-:Y:S01]  /*0560*/  IMAD R3, R9, 0x10, R19 ;  /* 0x0000001009037824 */ /* 0x000fe200078e0213 */
[----:B------:R-:W-:Y:S01]  /*0570*/  STL [R1+0x9c], R17 ;  /* 0x00009c1101007387 */ /* 0x000fe20000100800 */
[----:B------:R-:W-:Y:S01]  /*0580*/  IMAD.SHL.U32 R8, R2, 0x2, RZ ;  /* 0x0000000202087824 */ /* 0x000fe200078e00ff */
[----:B------:R-:W-:-:S02]  /*0590*/  SHF.R.S32.HI R5, RZ, 0x1f, R243 ;  /* 0x0000001fff057819 */ /* 0x000fc400000114f3 */
[----:B------:R-:W-:Y:S01]  /*05a0*/  STL [R1+0x74], R16 ;  /* 0x0000741001007387 */ /* 0x000fe20000100800 */
[----:B------:R-:W-:Y:S02]  /*05b0*/  R2P PR, R9, 0x6 ;  /* 0x0000000609007804 */ /* 0x000fe40000000000 */
[----:B------:R-:W-:Y:S01]  /*05c0*/  SHF.R.S32.HI R0, RZ, 0x1f, R8 ;  /* 0x0000001fff007819 */ /* 0x000fe20000011408 */
[----:B------:R1:W-:Y:S01]  /*05d0*/  STL [R1+0x14], R3 ;  /* 0x0000140301007387 */ /* 0x0003e20000100800 */
[C---:B------:R-:W-:Y:S02]  /*05e0*/  IADD3 R7, R8.reuse, 0x8, RZ ;  /* 0x0000000808077810 */ /* 0x040fe40007ffe0ff */
[C---:B------:R-:W-:Y:S02]  /*05f0*/  IADD3 R6, R8.reuse, 0x10, RZ ;  /* 0x0000001008067810 */ /* 0x040fe40007ffe0ff */
[C---:B------:R-:W-:Y:S02]  /*0600*/  IADD3 R5, R8.reuse, 0x18, RZ ;  /* 0x0000001808057810 */ /* 0x040fe40007ffe0ff */
[----:B------:R-:W-:-:S02]  /*0610*/  IADD3 R2, R8, 0x30, RZ ;  /* 0x0000003008027810 */ /* 0x000fc40007ffe0ff */
[C---:B------:R-:W-:Y:S02]  /*0620*/  SEL R227, R226.reuse, 0xffffffc0, !P2 ;  /* 0xffffffc0e2e37807 */ /* 0x040fe40005000000 */
[----:B------:R-:W-:Y:S02]  /*0630*/  SEL R226, R226, 0xffffffc0, !P0 ;  /* 0xffffffc0e2e27807 */ /* 0x000fe40004000000 */
[----:B------:R-:W-:Y:S01]  /*0640*/  LEA R231, R231, 0x7100, 0x1 ;  /* 0x00007100e7e77811 */ /* 0x000fe200078e08ff */
[----:B------:R-:W-:Y:S01]  /*0650*/  IMAD.IADD R230, R224, 0x1, R227 ;  /* 0x00000001e0e67824 */ /* 0x000fe200078e02e3 */
[----:B------:R-:W-:Y:S02]  /*0660*/  LEA R225, R225, 0x100, 0x1 ;  /* 0x00000100e1e17811 */ /* 0x000fe400078e08ff */
[----:B------:R-:W-:Y:S01]  /*0670*/  SEL R228, R228, 0xffffffe0, !P3 ;  /* 0xffffffe0e4e47807 */ /* 0x000fe20005800000 */
[C---:B------:R-:W-:Y:S01]  /*0680*/  IMAD.IADD R232, R231.reuse, 0x1, R226 ;  /* 0x00000001e7e87824 */ /* 0x040fe200078e02e2 */
[----:B------:R-:W-:Y:S01]  /*0690*/  IADD3 R235, R224, 0x20, RZ ;  /* 0x00000020e0eb7810 */ /* 0x000fe20007ffe0ff */
[----:B------:R-:W-:Y:S01]  /*06a0*/  IMAD.IADD R226, R226, 0x1, R225 ;  /* 0x00000001e2e27824 */ /* 0x000fe200078e02e1 */
[----:B------:R-:W-:Y:S01]  /*06b0*/  @P1 IADD3 R235, R224, -0x20, RZ ;  /* 0xffffffe0e0eb1810 */ /* 0x000fe20007ffe0ff */
[----:B------:R-:W-:-:S02]  /*06c0*/  IMAD.IADD R234, R231, 0x1, R228 ;  /* 0x00000001e7ea7824 */ /* 0x000fc400078e02e4 */
[----:B------:R-:W-:Y:S01]  /*06d0*/  IMAD.IADD R229, R228, 0x1, R225 ;  /* 0x00000001e4e57824 */ /* 0x000fe200078e02e1 */
[----:B------:R-:W-:Y:S01]  /*06e0*/  IADD3 R241, R235, 0x800, RZ ;  /* 0x00000800ebf17810 */ /* 0x000fe20007ffe0ff */
[----:B-1----:R-:W-:Y:S01]  /*06f0*/  IMAD.IADD R3, R17, 0x1, R4 ;  /* 0x0000000111037824 */ /* 0x002fe200078e0204 */
[----:B------:R-:W-:Y:S01]  /*0700*/  IADD3 R4, R8, 0x20, RZ ;  /* 0x0000002008047810 */ /* 0x000fe20007ffe0ff */
[C---:B------:R-:W-:Y:S01]  /*0710*/  IMAD.IADD R233, R228.reuse, 0x1, R232 ;  /* 0x00000001e4e97824 */ /* 0x040fe200078e02e8 */
[----:B------:R-:W-:Y:S01]  /*0720*/  IADD3 R240, R235, 0x1000, RZ ;  /* 0x00001000ebf07810 */ /* 0x000fe20007ffe0ff */
[----:B------:R-:W-:Y:S01]  /*0730*/  IMAD.IADD R227, R227, 0x1, R235 ;  /* 0x00000001e3e37824 */ /* 0x000fe200078e02eb */
[----:B------:R1:W-:Y:S01]  /*0740*/  STL [R1+0x98], R3 ;  /* 0x0000980301007387 */ /* 0x0003e20000100800 */
[C---:B------:R-:W-:Y:S01]  /*0750*/  IADD3 R239, R235.reuse, 0x1800, RZ ;  /* 0x00001800ebef7810 */ /* 0x040fe20007ffe0ff */
[----:B------:R-:W-:Y:S01]  /*0760*/  IMAD.IADD R228, R228, 0x1, R226 ;  /* 0x00000001e4e47824 */ /* 0x000fe200078e02e2 */
[C---:B------:R-:W-:Y:S01]  /*0770*/  IADD3 R238, R235.reuse, 0x2000, RZ ;  /* 0x00002000ebee7810 */ /* 0x040fe20007ffe0ff */
[----:B------:R-:W-:Y:S01]  /*0780*/  STL [R1+0x44], R8 ;  /* 0x0000440801007387 */ /* 0x000fe20000100800 */
[----:B------:R-:W-:-:S02]  /*0790*/  IADD3 R237, R235, 0x2800, RZ ;  /* 0x00002800ebed7810 */ /* 0x000fc40007ffe0ff */
[----:B------:R-:W-:Y:S01]  /*07a0*/  IADD3 R236, R235, 0x3000, RZ ;  /* 0x00003000ebec7810 */ /* 0x000fe20007ffe0ff */
[----:B------:R2:W-:Y:S04]  /*07b0*/  STL [R1+0x94], R0 ;  /* 0x0000940001007387 */ /* 0x0005e80000100800 */
[----:B------:R3:W-:Y:S04]  /*07c0*/  STL [R1+0x6c], R7 ;  /* 0x00006c0701007387 */ /* 0x0007e80000100800 */
[----:B------:R4:W-:Y:S04]  /*07d0*/  STL [R1+0x68], R6 ;  /* 0x0000680601007387 */ /* 0x0009e80000100800 */
[----:B------:R5:W-:Y:S04]  /*07e0*/  STL [R1+0x64], R5 ;  /* 0x0000640501007387 */ /* 0x000be80000100800 */
[----:B------:R5:W-:Y:S01]  /*07f0*/  STL [R1+0x54], R4 ;  /* 0x0000540401007387 */ /* 0x000be20000100800 */
[----:B-1----:R-:W-:-:S05]  /*0800*/  IADD3 R3, R8, 0x28, RZ ;  /* 0x0000002808037810 */ /* 0x002fca0007ffe0ff */
[----:B------:R1:W-:Y:S01]  /*0810*/  STL [R1+0x60], R3 ;  /* 0x0000600301007387 */ /* 0x0003e20000100800 */
[----:B--2---:R-:W-:-:S03]  /*0820*/  IADD3 R0, R8, 0x38, RZ ;  /* 0x0000003808007810 */ /* 0x004fc60007ffe0ff */
[----:B------:R2:W-:Y:S01]  /*0830*/  STL [R1+0x5c], R2 ;  /* 0x00005c0201007387 */ /* 0x0005e20000100800 */
[----:B---3--:R-:W-:-:S03]  /*0840*/  SHF.R.S32.HI R7, RZ, 0x1f, R7 ;  /* 0x0000001fff077819 */ /* 0x008fc60000011407 */
[----:B------:R3:W-:Y:S01]  /*0850*/  STL [R1+0x58], R0 ;  /* 0x0000580001007387 */ /* 0x0007e20000100800 */
[----:B----4-:R-:W-:-:S03]  /*0860*/  SHF.R.S32.HI R6, RZ, 0x1f, R6 ;  /* 0x0000001fff067819 */ /* 0x010fc60000011406 */
[----:B------:R4:W-:Y:S01]  /*0870*/  STL [R1+0x90], R7 ;  /* 0x0000900701007387 */ /* 0x0009e20000100800 */
[----:B-----5:R-:W-:-:S03]  /*0880*/  SHF.R.S32.HI R5, RZ, 0x1f, R5 ;  /* 0x0000001fff057819 */ /* 0x020fc60000011405 */
[----:B------:R4:W-:Y:S01]  /*0890*/  STL [R1+0x8c], R6 ;  /* 0x00008c0601007387 */ /* 0x0009e20000100800 */
[----:B------:R-:W-:-:S03]  /*08a0*/  SHF.R.S32.HI R4, RZ, 0x1f, R4 ;  /* 0x0000001fff047819 */ /* 0x000fc60000011404 */
[----:B------:R4:W-:Y:S04]  /*08b0*/  STL [R1+0x88], R5 ;  /* 0x0000880501007387 */ /* 0x0009e80000100800 */
[----:B------:R4:W-:Y:S01]  /*08c0*/  STL [R1+0x84], R4 ;  /* 0x0000840401007387 */ /* 0x0009e20000100800 */
[----:B-1----:R-:W-:Y:S02]  /*08d0*/  SHF.R.S32.HI R3, RZ, 0x1f, R3 ;  /* 0x0000001fff037819 */ /* 0x002fe40000011403 */
[----:B--2---:R-:W-:-:S03]  /*08e0*/  SHF.R.S32.HI R2, RZ, 0x1f, R2 ;  /* 0x0000001fff027819 */ /* 0x004fc60000011402 */
[----:B------:R4:W-:Y:S01]  /*08f0*/  STL [R1+0x80], R3 ;  /* 0x0000800301007387 */ /* 0x0009e20000100800 */
[----:B---3--:R-:W-:-:S03]  /*0900*/  SHF.R.S32.HI R0, RZ, 0x1f, R0 ;  /* 0x0000001fff007819 */ /* 0x008fc60000011400 */
[----:B------:R4:W-:Y:S04]  /*0910*/  STL [R1+0x7c], R2 ;  /* 0x00007c0201007387 */ /* 0x0009e80000100800 */
[----:B------:R4:W-:Y:S02]  /*0920*/  STL [R1+0x78], R0 ;  /* 0x0000780001007387 */ /* 0x0009e40000100800 */
.L_x_3285:
[----:B----4-:R-:W2:Y:S01]  /*0930*/  LDL R4, [R1+0x74] ;  /* 0x0000740001047983 */ /* 0x010ea20000100800 */
        /* <DEDUP_REMOVED lines=11> */
[----:B------:R-:W-:-:S04]  /*09f0*/  MOV R0, c[0x0][0x56c] ;  /* 0x00015b0000007a02 */ /* 0x000fc80000000f00 */
[----:B------:R-:W-:Y:S02]  /*0a00*/  ISETP.NE.AND P0, PT, R0, 0x1, PT ;  /* 0x000000010000780c */ /* 0x000fe40003f05270 */
[----:B------:R-:W-:-:S11]  /*0a10*/  MOV R0, R2 ;  /* 0x0000000200007202 */ /* 0x000fd60000000f00 */
[----:B------:R-:W-:-:S05]  /*0a20*/  @P0 IMAD.HI.U32 R4, R2, c[0x0][0x570], RZ ;  /* 0x00015c0002040a27 */ /* 0x000fca00078e00ff */
[----:B------:R-:W-:-:S05]  /*0a30*/  @P0 SHF.R.U32.HI R0, RZ, c[0x0][0x574], R4 ;  /* 0x00015d00ff000a19 */ /* 0x000fca0000011604 */
[----:B------:R-:W-:Y:S01]  /*0a40*/  IMAD R4, R0, c[0x0][0x56c], RZ ;  /* 0x00015b0000047a24 */ /* 0x000fe200078e02ff */
[----:B------:R-:W-:Y:S05]  /*0a50*/  BRA `(.L_x_3210) ;  /* 0x0000006000007947 */ /* 0x000fea0003800000 */
.L_x_3209:
[----:B------:R-:W-:-:S04]  /*0a60*/  MOV R0, c[0x0][0x554] ;  /* 0x0001550000007a02 */ /* 0x000fc80000000f00 */
[----:B------:R-:W-:Y:S02]  /*0a70*/  ISETP.NE.AND P0, PT, R0, 0x1, PT ;  /* 0x000000010000780c */ /* 0x000fe40003f05270 */
[----:B------:R-:W-:-:S11]  /*0a80*/  MOV R0, R2 ;  /* 0x0000000200007202 */ /* 0x000fd60000000f00 */
[----:B------:R-:W-:-:S05]  /*0a90*/  @P0 IMAD.HI.U32 R4, R2, c[0x0][0x558], RZ ;  /* 0x0001560002040a27 */ /* 0x000fca00078e00ff */
[----:B------:R-:W-:-:S05]  /*0aa0*/  @P0 SHF.R.U32.HI R0, RZ, c[0x0][0x55c], R4 ;  /* 0x00015700ff000a19 */ /* 0x000fca0000011604 */
[----:B------:R-:W-:Y:S02]  /*0ab0*/  IMAD R4, R0, c[0x0][0x554], RZ ;  /* 0x0001550000047a24 */ /* 0x000fe400078e02ff */
.L_x_3210:
[----:B------:R-:W-:Y:S05]  /*0ac0*/  BSYNC B0 ;  /* 0x0000000000007941 */ /* 0x000fea0003800000 */
.L_x_3208:
[----:B------:R-:W-:Y:S01]  /*0ad0*/  IMAD.MOV.U32 R5, RZ, RZ, c[0x0][0x548] ;  /* 0x00015200ff057624 */ /* 0x000fe200078e00ff */
[----:B------:R-:W-:Y:S01]  /*0ae0*/  ISETP.NE.U32.AND P0, PT, RZ, c[0x0][0x370], PT ;  /* 0x0000dc00ff007a0c */ /* 0x000fe20003f05070 */
[----:B------:R-:W-:Y:S02]  /*0af0*/  IMAD.IADD R4, R2, 0x1, -R4 ;  /* 0x0000000102047824 */ /* 0x000fe400078e0a04 */
[----:B------:R-:W-:Y:S01]  /*0b00*/  IMAD.MOV.U32 R6, RZ, RZ, RZ ;  /* 0x000000ffff067224 */ /* 0x000fe200078e00ff */
        /* <DEDUP_REMOVED lines=8> */
[----:B------:R-:W-:Y:S01]  /*0b90*/  MOV R14, R0 ;  /* 0x00000000000e7202 */ /* 0x000fe20000000f00 */
[----:B------:R-:W-:Y:S04]  /*0ba0*/  STL [R1+0x48], R11 ;  /* 0x0000480b01007387 */ /* 0x000fe80000100800 */
[----:B------:R1:W2:Y:S01]  /*0bb0*/  @P0 LDG.E R6, [R2.64] ;  /* 0x0000000802060981 */ /* 0x0002a2000c1e1900 */
[----:B------:R-:W-:Y:S01]  /*0bc0*/  MOV R4, c[0x0][0x168] ;  /* 0x00005a0000047a02 */ /* 0x000fe20000000f00 */
[----:B------:R-:W-:Y:S03]  /*0bd0*/  BSSY B0, `(.L_x_3211) ;  /* 0x0000045000007945 */ /* 0x000fe60003800000 */
[----:B------:R-:W-:Y:S01]  /*0be0*/  IADD3 R4, -R4, 0x70, RZ ;  /* 0x0000007004047810 */ /* 0x000fe20007ffe1ff */
[----:B-1----:R-:W-:-:S05]  /*0bf0*/  IMAD.MOV.U32 R2, RZ, RZ, c[0x0][0x53c] ;  /* 0x00014f00ff027624 */ /* 0x002fca00078e00ff */
[----:B------:R-:W-:Y:S02]  /*0c00*/  ISETP.NE.AND P0, PT, R2, 0x1, PT ;  /* 0x000000010200780c */ /* 0x000fe40003f05270 */
[----:B------:R-:W-:-:S11]  /*0c10*/  LOP3.LUT R2, R0, 0x1ffffff, RZ, 0x3c, !PT ;  /* 0x01ffffff00027812 */ /* 0x000fd600078e3cff */
[----:B------:R-:W-:Y:S01]  /*0c20*/  @P0 IMAD.HI.U32 R3, R0, c[0x0][0x540], RZ ;  /* 0x0001500000030a27 */ /* 0x000fe200078e00ff */
[----:B------:R-:W-:-:S03]  /*0c30*/  IADD3 R0, R2, c[0x0][0x53c], RZ ;  /* 0x00014f0002007a10 */ /* 0x000fc60007ffe0ff */
[----:B------:R-:W-:Y:S01]  /*0c40*/  IMAD.MOV.U32 R2, RZ, RZ, c[0x0][0x2c4] ;  /* 0x0000b100ff027624 */ /* 0x000fe200078e00ff */
[----:B------:R-:W-:Y:S01]  /*0c50*/  @P0 SHF.R.U32.HI R14, RZ, c[0x0][0x544], R3 ;  /* 0x00015100ff0e0a19 */ /* 0x000fe20000011603 */
[----:B------:R-:W-:-:S03]  /*0c60*/  IMAD.MOV.U32 R3, RZ, RZ, c[0x0][0x2ac] ;  /* 0x0000ab00ff037624 */ /* 0x000fc600078e00ff */
[----:B------:R-:W-:Y:S01]  /*0c70*/  ISETP.NE.AND P2, PT, R2, 0x1, PT ;  /* 0x000000010200780c */ /* 0x000fe20003f45270 */
[----:B------:R-:W-:Y:S01]  /*0c80*/  IMAD R0, R14, c[0x0][0x53c], R0 ;  /* 0x00014f000e007a24 */ /* 0x000fe200078e0200 */
[----:B------:R-:W-:Y:S01]  /*0c90*/  STL [R1+0x50], R14 ;  /* 0x0000500e01007387 */ /* 0x000fe20000100800 */
[C---:B------:R-:W-:Y:S02]  /*0ca0*/  IMAD R5, R3.reuse, c[0x0][0x1d0], RZ ;  /* 0x0000740003057a24 */ /* 0x040fe400078e02ff */
[----:B------:R-:W-:Y:S02]  /*0cb0*/  IMAD.SHL.U32 R13, R0, 0x80, RZ ;  /* 0x00000080000d7824 */ /* 0x000fe400078e00ff */
[----:B------:R-:W-:Y:S01]  /*0cc0*/  IMAD R3, R3, c[0x0][0x1d0], R4 ;  /* 0x0000740003037a24 */ /* 0x000fe200078e0204 */
[----:B------:R-:W-:Y:S02]  /*0cd0*/  IADD3 R5, R5, 0x6f, RZ ;  /* 0x0000006f05057810 */ /* 0x000fe40007ffe0ff */
[----:B------:R-:W-:Y:S01]  /*0ce0*/  IADD3 R0, R13, 0x7f, RZ ;  /* 0x0000007f0d007810 */ /* 0x000fe20007ffe0ff */
[----:B------:R-:W-:Y:S01]  /*0cf0*/  STL [R1+0x70], R13 ;  /* 0x0000700d01007387 */ /* 0x000fe20000100800 */
[----:B------:R-:W-:-:S03]  /*0d00*/  MOV R4, RZ ;  /* 0x000000ff00047202 */ /* 0x000fc60000000f00 */
[----:B------:R-:W-:-:S04]  /*0d10*/  @P2 IMAD.HI.U32 R2, R0, c[0x0][0x2c8], RZ ;  /* 0x0000b20000022a27 */ /* 0x000fc800078e00ff */
[----:B------:R-:W-:Y:S01]  /*0d20*/  IMAD.HI R4, R5, -0x6db6db6d, R4 ;  /* 0x9249249305047827 */ /* 0x000fe200078e0204 */
[----:B------:R-:W-:-:S03]  /*0d30*/  @P2 SHF.R.U32.HI R0, RZ, c[0x0][0x2cc], R2 ;  /* 0x0000b300ff002a19 */ /* 0x000fc60000011602 */
[----:B------:R-:W-:Y:S02]  /*0d40*/  IMAD.MOV.U32 R2, RZ, RZ, RZ ;  /* 0x000000ffff027224 */ /* 0x000fe400078e00ff */
[----:B------:R-:W-:Y:S01]  /*0d50*/  IMAD.IADD R3, R3, 0x1, R0 ;  /* 0x0000000103037824 */ /* 0x000fe200078e0200 */
[----:B------:R-:W-:-:S03]  /*0d60*/  SHF.R.U32.HI R0, RZ, 0x1f, R4 ;  /* 0x0000001fff007819 */ /* 0x000fc60000011604 */
[----:B------:R-:W-:Y:S01]  /*0d70*/  IMAD.HI R2, R3, -0x6db6db6d, R2 ;  /* 0x9249249303027827 */ /* 0x000fe200078e0202 */
[----:B------:R-:W-:-:S03]  /*0d80*/  LEA.HI.SX32 R4, R4, R0, 0x1a ;  /* 0x0000000004047211 */ /* 0x000fc600078fd2ff */
[----:B------:R-:W-:-:S04]  /*0d90*/  IMAD.MOV R0, RZ, RZ, -R11 ;  /* 0x000000ffff007224 */ /* 0x000fc800078e0a0b */
[----:B------:R-:W-:Y:S01]  /*0da0*/  IMAD R12, R0, c[0x0][0x548], R7 ;  /* 0x00015200000c7a24 */ /* 0x000fe200078e0207 */
[----:B--2---:R1:W-:Y:S04]  /*0db0*/  STL [R1+0x1c], R6 ;  /* 0x00001c0601007387 */ /* 0x0043e80000100800 */
[----:B------:R2:W-:Y:S01]  /*0dc0*/  STL [R1+0x4c], R12 ;  /* 0x00004c0c01007387 */ /* 0x0005e20000100800 */
[----:B-1----:R-:W-:-:S04]  /*0dd0*/  SHF.R.U32.HI R6, RZ, 0x1f, R2 ;  /* 0x0000001fff067819 */ /* 0x002fc80000011602 */
[----:B------:R-:W-:Y:S02]  /*0de0*/  LEA.HI.SX32 R6, R2, R6, 0x1a ;  /* 0x0000000602067211 */ /* 0x000fe400078fd2ff */
[----:B------:R-:W-:Y:S02]  /*0df0*/  MOV R2, RZ ;  /* 0x000000ff00027202 */ /* 0x000fe40000000f00 */
[----:B------:R-:W-:-:S04]  /*0e00*/  IMNMX R6, R4, R6, PT ;  /* 0x0000000604067217 */ /* 0x000fc80003800200 */
[----:B------:R-:W-:-:S13]  /*0e10*/  ISETP.GE.AND P0, PT, R6, 0x1, PT ;  /* 0x000000010600780c */ /* 0x000fda0003f06270 */
[----:B------:R-:W-:Y:S05]  /*0e20*/  @!P0 BRA `(.L_x_3212) ;  /* 0x000001f000008947 */ /* 0x000fea0003800000 */
[----:B--2---:R-:W-:-:S04]  /*0e30*/  SHF.R.U32.HI R0, RZ, 0x10, R14 ;  /* 0x00000010ff007819 */ /* 0x004fc8000001160e */
[----:B------:R-:W-:-:S04]  /*0e40*/  ISETP.NE.AND P0, PT, R0, RZ, PT ;  /* 0x000000ff0000720c */ /* 0x000fc80003f05270 */
[----:B------:R-:W-:-:S04]  /*0e50*/  SEL R0, R0, c[0x0][0x338], P0 ;  /* 0x0000ce0000007a07 */ /* 0x000fc80000000000 */
[-C--:B------:R-:W-:Y:S02]  /*0e60*/  IABS R3, R0.reuse ;  /* 0x0000000000037213 */ /* 0x080fe40000000000 */
[----:B------:R-:W-:Y:S02]  /*0e70*/  IADD3 R7, R0, -0x1, R6 ;  /* 0xffffffff00077810 */ /* 0x000fe40007ffe006 */
[----:B------:R-:W1:Y:S02]  /*0e80*/  I2F.RP R4, R3 ;  /* 0x0000000300047306 */ /* 0x000e640000209400 */
[----:B------:R-:W-:Y:S02]  /*0e90*/  IABS R10, R7 ;  /* 0x00000007000a7213 */ /* 0x000fe40000000000 */
[----:B------:R-:W-:-:S04]  /*0ea0*/  LOP3.LUT R7, R7, R0, RZ, 0x3c, !PT ;  /* 0x0000000007077212 */ /* 0x000fc800078e3cff */
[----:B------:R-:W-:Y:S01]  /*0eb0*/  ISETP.GE.AND P0, PT, R7, RZ, PT ;  /* 0x000000ff0700720c */ /* 0x000fe20003f06270 */
[----:B-1----:R-:W1:Y:S02]  /*0ec0*/  MUFU.RCP R4, R4 ;  /* 0x0000000400047308 */ /* 0x002e640000001000 */
[----:B-1----:R-:W-:-:S06]  /*0ed0*/  IADD3 R4, R4, 0xffffffe, RZ ;  /* 0x0ffffffe04047810 */ /* 0x002fcc0007ffe0ff */
[----:B------:R-:W1:Y:S02]  /*0ee0*/  F2I.FTZ.U32.TRUNC.NTZ R5, R4 ;  /* 0x0000000400057305 */ /* 0x000e64000021f000 */
[----:B-1----:R-:W-:Y:S02]  /*0ef0*/  IMAD.MOV R2, RZ, RZ, -R5 ;  /* 0x000000ffff027224 */ /* 0x002fe400078e0a05 */
[----:B------:R-:W-:Y:S02]  /*0f00*/  IMAD.MOV.U32 R4, RZ, RZ, RZ ;  /* 0x000000ffff047224 */ /* 0x000fe400078e00ff */
        /* <DEDUP_REMOVED lines=16> */
[----:B------:R-:W-:Y:S02]  /*1010*/  @!P1 LOP3.LUT R2, RZ, R0, RZ, 0x33, !PT ;  /* 0x00000000ff029212 */ /* 0x000fe400078e33ff */
.L_x_3212:
[----:B--2---:R-:W-:Y:S05]  /*1020*/  BSYNC B0 ;  /* 0x0000000000007941 */ /* 0x004fea0003800000 */
.L_x_3211:
[----:B------:R-:W-:Y:S01]  /*1030*/  LOP3.LUT R0, R14, 0xffff, RZ, 0xc0, !PT ;  /* 0x0000ffff0e007812 */ /* 0x000fe200078ec0ff */
[----:B------:R-:W-:Y:S01]  /*1040*/  CS2R R20, SRZ ;  /* 0x0000000000147805 */ /* 0x000fe2000001ff00 */
[----:B------:R-:W-:Y:S01]  /*1050*/  CS2R R22, SRZ ;  /* 0x0000000000167805 */ /* 0x000fe2000001ff00 */
[----:B------:R-:W-:Y:S01]  /*1060*/  CS2R R126, SRZ ;  /* 0x00000000007e7805 */ /* 0x000fe2000001ff00 */
[----:B------:R-:W-:Y:S01]  /*1070*/  CS2R R124, SRZ ;  /* 0x00000000007c7805 */ /* 0x000fe2000001ff00 */
        /* <DEDUP_REMOVED lines=37> */
[----:B-1----:R-:W-:-:S04]  /*12d0*/  ISETP.NE.U32.AND P0, PT, RZ, c[0x0][0x340], PT ;  /* 0x0000d000ff007a0c */ /* 0x002fc80003f05070 */
[----:B------:R-:W-:-:S13]  /*12e0*/  ISETP.NE.AND.EX P0, PT, RZ, c[0x0][0x344], PT, P0 ;  /* 0x0000d100ff007a0c */ /* 0x000fda0003f05300 */
[----:B------:R-:W-:Y:S05]  /*12f0*/  @!P0 BRA `(.L_x_3214) ;  /* 0x0000004000008947 */ /* 0x000fea0003800000 */
[----:B------:R-:W-:-:S05]  /*1300*/  MOV R2, 0x4 ;  /* 0x0000000400027802 */ /* 0x000fca0000000f00 */
[----:B------:R-:W-:-:S05]  /*1310*/  IMAD.WIDE R2, R11, R2, c[0x0][0x340] ;  /* 0x0000d0000b027625 */ /* 0x000fca00078e0202 */
[----:B------:R1:W5:Y:S01]  /*1320*/  LDG.E R8, [R2.64] ;  /* 0x0000000802087981 */ /* 0x000362000c1e1900 */
[----:B------:R-:W-:Y:S05]  /*1330*/  BRA `(.L_x_3215) ;  /* 0x0000001000007947 */ /* 0x000fea0003800000 */
.L_x_3214:
[----:B------:R-:W-:Y:S02]  /*1340*/  MOV R8, R11 ;  /* 0x0000000b00087202 */ /* 0x000fe40000000f00 */
.L_x_3215:
[----:B------:R-:W2:Y:S01]  /*1350*/  LDL R0, [R1+0x14] ;  /* 0x0000140001007983 */ /* 0x000ea20000100800 */
[----:B------:R-:W-:Y:S01]  /*1360*/  SHF.R.S32.HI R78, RZ, 0x1f, R12 ;  /* 0x0000001fff4e7819 */ /* 0x000fe2000001140c */
[----:B-1----:R-:W-:Y:S01]  /*1370*/  IMAD.WIDE.U32 R2, R12, c[0x0][0x1b8], RZ ;  /* 0x00006e000c027a25 */ /* 0x002fe200078e00ff */
[----:B------:R-:W-:Y:S02]  /*1380*/  SHF.R.S32.HI R6, RZ, 0x1f, R11 ;  /* 0x0000001fff067819 */ /* 0x000fe4000001140b */
[----:B------:R-:W-:Y:S01]  /*1390*/  ISETP.GE.AND P3, PT, R243, c[0x0][0x198], PT ;  /* 0x00006600f3007a0c */ /* 0x000fe20003f66270 */
[----:B------:R-:W-:Y:S01]  /*13a0*/  IMAD R5, R78, c[0x0][0x1b8], RZ ;  /* 0x00006e004e057a24 */ /* 0x000fe200078e02ff */
[----:B------:R-:W-:Y:S01]  /*13b0*/  IADD3 R178, R245, -0x1, RZ ;  /* 0xfffffffff5b27810 */ /* 0x000fe20007ffe0ff */
[----:B------:R-:W-:Y:S02]  /*13c0*/  IMAD R6, R6, c[0x0][0x1c0], RZ ;  /* 0x0000700006067a24 */ /* 0x000fe400078e02ff */
[----:B------:R-:W-:-:S05]  /*13d0*/  IMAD R5, R12, c[0x0][0x1bc], R5 ;  /* 0x00006f000c057a24 */ /* 0x000fca00078e0205 */
[----:B------:R-:W-:-:S05]  /*13e0*/  IADD3 R3, R3, R5, RZ ;  /* 0x0000000503037210 */ /* 0x000fca0007ffe0ff */
[----:B------:R-:W-:Y:S01]  /*13f0*/  IMAD.WIDE.U32 R2, R11, c[0x0][0x1c0], R2 ;  /* 0x000070000b027a25 */ /* 0x000fe200078e0002 */
[----:B--2---:R-:W-:-:S04]  /*1400*/  IADD3 R4, R0, R13, RZ ;  /* 0x0000000d00047210 */ /* 0x004fc80007ffe0ff */
[----:B------:R-:W-:Y:S01]  /*1410*/  MOV R0, R4 ;  /* 0x0000000400007202 */ /* 0x000fe20000000f00 */
[----:B------:R-:W-:-:S05]  /*1420*/  @P2 IMAD.HI.U32 R7, R4, c[0x0][0x2c8], RZ ;  /* 0x0000b20004072a27 */ /* 0x000fca00078e00ff */
[----:B------:R-:W-:Y:S01]  /*1430*/  @P2 SHF.R.U32.HI R0, RZ, c[0x0][0x2cc], R7 ;  /* 0x0000b300ff002a19 */ /* 0x000fe20000011607 */
[----:B------:R-:W-:-:S03]  /*1440*/  IMAD R7, R11, c[0x0][0x1c4], R6 ;  /* 0x000071000b077a24 */ /* 0x000fc600078e0206 */
        /* <DEDUP_REMOVED lines=17> */
.L_x_3286:
[----:B------:R-:W-:Y:S05]  /*1560*/  BRA.DIV ~URZ, `(.L_x_3217) ;  /* 0x00011b127f007947 */ /* 0x000fea000b800000 */
[----:B------:R3:W4:Y:S02]  /*1570*/  SHFL.IDX PT, R2, R5, RZ, 0x181f ;  /* 0x00181fff05027589 */ /* 0x00072400000e0000 */
.L_x_3287:
[----:B---3--:R-:W3:Y:S04]  /*1580*/  LDL R3, [R1+0x70] ;  /* 0x0000700001037983 */ /* 0x008ee80000100800 */
[----:B------:R-:W1:Y:S02]  /*1590*/  S2R R7, SR_TID.X ;  /* 0x0000000000077919 */ /* 0x000e640000002100 */
[----:B-1----:R-:W-:-:S04]  /*15a0*/  SHF.R.S32.HI R0, RZ, 0x1f, R7 ;  /* 0x0000001fff007819 */ /* 0x002fc80000011407 */
[----:B------:R-:W-:Y:S01]  /*15b0*/  LEA.HI R0, R0, R7, RZ, 0x3 ;  /* 0x0000000700007211 */ /* 0x000fe200078f18ff */
[----:B------:R-:W-:-:S03]  /*15c0*/  IMAD.MOV.U32 R7, RZ, RZ, c[0x0][0x2c4] ;  /* 0x0000b100ff077624 */ /* 0x000fc600078e00ff */
        /* <DEDUP_REMOVED lines=13> */
.L_x_3219:
[----:B------:R-:W-:Y:S05]  /*16a0*/  BSYNC B0 ;  /* 0x0000000000007941 */ /* 0x000fea0003800000 */
.L_x_3218:
[----:B------:R-:W-:Y:S05]  /*16b0*/  BRA.DIV ~URZ, `(.L_x_3220) ;  /* 0x00011a327f007947 */ /* 0x000fea000b800000 */
[----:B--2---:R2:W3:Y:S04]  /*16c0*/  SHFL.IDX PT, R6, R4, 0x1, 0x181f ;  /* 0x00381f0004067f89 */ /* 0x0044e800000e0000 */
[----:B-1--4-:R2:W1:Y:S02]  /*16d0*/  SHFL.IDX PT, R2, R5, 0x1, 0x181f ;  /* 0x00381f0005027f89 */ /* 0x01246400000e0000 */
.L_x_3288:
        /* <DEDUP_REMOVED lines=11> */
.L_x_3222:
[----:B------:R-:W-:Y:S05]  /*1790*/  BSYNC B0 ;  /* 0x0000000000007941 */ /* 0x000fea0003800000 */
.L_x_3221:
[----:B------:R-:W-:Y:S05]  /*17a0*/  BRA.DIV ~URZ, `(.L_x_3223) ;  /* 0x00011a127f007947 */ /* 0x000fea000b800000 */
[----:B---3--:R3:W4:Y:S02]  /*17b0*/  SHFL.IDX PT, R6, R4, 0x2, 0x181f ;  /* 0x00581f0004067f89 */ /* 0x00872400000e0000 */
.L_x_3289:
[----:B------:R-:W-:Y:S05]  /*17c0*/  BRA.DIV ~URZ, `(.L_x_3224) ;  /* 0x00011a627f007947 */ /* 0x000fea000b800000 */
[----:B-1----:R1:W2:Y:S02]  /*17d0*/  SHFL.IDX PT, R2, R5, 0x2, 0x181f ;  /* 0x00581f0005027f89 */ /* 0x0022a400000e0000 */
.L_x_3290:
        /* <DEDUP_REMOVED lines=11> */
.L_x_3226:
[----:B------:R-:W-:Y:S05]  /*1890*/  BSYNC B0 ;  /* 0x0000000000007941 */ /* 0x000fea0003800000 */
.L_x_3225:
[----:B------:R-:W-:Y:S05]  /*18a0*/  BRA.DIV ~URZ, `(.L_x_3227) ;  /* 0x000119f27f007947 */ /* 0x000fea000b800000 */
[----:B----4-:R4:W1:Y:S04]  /*18b0*/  SHFL.IDX PT, R6, R4, 0x3, 0x181f ;  /* 0x00781f0004067f89 */ /* 0x01086800000e0000 */
[----:B--2---:R4:W2:Y:S02]  /*18c0*/  SHFL.IDX PT, R2, R5, 0x3, 0x181f ;  /* 0x00781f0005027f89 */ /* 0x0048a400000e0000 */
.L_x_3291:
        /* <DEDUP_REMOVED lines=11> */
.L_x_3229:
[----:B------:R-:W-:Y:S05]  /*1980*/  BSYNC B0 ;  /* 0x0000000000007941 */ /* 0x000fea0003800000 */
.L_x_3228:
[----:B------:R-:W-:Y:S05]  /*1990*/  BRA.DIV ~URZ, `(.L_x_3230) ;  /* 0x000119d27f007947 */ /* 0x000fea000b800000 */
[----:B-1----:R1:W3:Y:S02]  /*19a0*/  SHFL.IDX PT, R6, R4, 0x4, 0x181f ;  /* 0x00981f0004067f89 */ /* 0x0022e400000e0000 */
.L_x_3292:
[----:B------:R-:W-:Y:S05]  /*19b0*/  BRA.DIV ~URZ, `(.L_x_3231) ;  /* 0x00011a227f007947 */ /* 0x000fea000b800000 */
[----:B--2---:R2:W1:Y:S02]  /*19c0*/  SHFL.IDX PT, R2, R5, 0x4, 0x181f ;  /* 0x00981f0005027f89 */ /* 0x00446400000e0000 */
.L_x_3293:
        /* <DEDUP_REMOVED lines=11> */
.L_x_3233:
[----:B------:R-:W-:Y:S05]  /*1a80*/  BSYNC B0 ;  /* 0x0000000000007941 */ /* 0x000fea0003800000 */
.L_x_3232:
[----:B------:R-:W-:Y:S05]  /*1a90*/  BRA.DIV ~URZ, `(.L_x_3234) ;  /* 0x000119b27f007947 */ /* 0x000fea000b800000 */
[----:B---3--:R3:W2:Y:S04]  /*1aa0*/  SHFL.IDX PT, R6, R4, 0x5, 0x181f ;  /* 0x00b81f0004067f89 */ /* 0x0086a800000e0000 */
[----:B-1----:R3:W1:Y:S02]  /*1ab0*/  SHFL.IDX PT, R2, R5, 0x5, 0x181f ;  /* 0x00b81f0005027f89 */ /* 0x00266400000e0000 */
.L_x_3294:
        /* <DEDUP_REMOVED lines=11> */
.L_x_3236:
[----:B------:R-:W-:Y:S05]  /*1b70*/  BSYNC B0 ;  /* 0x0000000000007941 */ /* 0x000fea0003800000 */
.L_x_3235:
[----:B------:R-:W-:Y:S05]  /*1b80*/  BRA.DIV ~URZ, `(.L_x_3237) ;  /* 0x000119927f007947 */ /* 0x000fea000b800000 */
[----:B--2---:R2:W3:Y:S02]  /*1b90*/  SHFL.IDX PT, R6, R4, 0x6, 0x181f ;  /* 0x00d81f0004067f89 */ /* 0x0044e400000e0000 */
.L_x_3295:
[----:B------:R-:W-:Y:S05]  /*1ba0*/  BRA.DIV ~URZ, `(.L_x_3238) ;  /* 0x000119e27f007947 */ /* 0x000fea000b800000 */
[----:B-1----:R1:W2:Y:S02]  /*1bb0*/  SHFL.IDX PT, R2, R5, 0x6, 0x181f ;  /* 0x00d81f0005027f89 */ /* 0x0022a400000e0000 */
.L_x_3296:
        /* <DEDUP_REMOVED lines=11> */
.L_x_3240:
[----:B------:R-:W-:Y:S05]  /*1c70*/  BSYNC B0 ;  /* 0x0000000000007941 */ /* 0x000fea0003800000 */
.L_x_3239:
[----:B------:R-:W-:Y:S05]  /*1c80*/  BRA.DIV ~URZ, `(.L_x_3241) ;  /* 0x000119727f007947 */ /* 0x000fea000b800000 */
[----:B--234-:R-:W2:Y:S04]  /*1c90*/  SHFL.IDX PT, R4, R4, 0x7, 0x181f ;  /* 0x00f81f0004047f89 */ /* 0x01cea800000e0000 */
[----:B------:R3:W4:Y:S02]  /*1ca0*/  SHFL.IDX PT, R2, R5, 0x7, 0x181f ;  /* 0x00f81f0005027f89 */ /* 0x00072400000e0000 */
.L_x_3297:
        /* <DEDUP_REMOVED lines=19> */
[----:B-1-3--:R-:W3:Y:S01]  /*1de0*/  LDL R5, [R1+0x1c] ;  /* 0x00001c0001057983 */ /* 0x00aee20000100800 */
[----:B------:R-:W-:Y:S01]  /*1df0*/  IMAD.MOV.U32 R6, RZ, RZ, 0x70 ;  /* 0x00000070ff067424 */ /* 0x000fe200078e00ff */
[----:B------:R-:W-:-:S02]  /*1e00*/  ULDC UR4, c[0x0][0x2b8] ;  /* 0x0000ae0000047ab9 */ /* 0x000fc40000000800 */
[----:B------:R-:W-:Y:S01]  /*1e10*/  UISETP.NE.AND UP0, UPT, UR4, 0x1, UPT ;  /* 0x000000010400788c */ /* 0x000fe2000bf05270 */
[----:B------:R-:W-:Y:S01]  /*1e20*/  IMAD R177, R245, R6, -0x70 ;  /* 0xffffff90f5b17424 */ /* 0x000fe200078e0206 */
[----:B------:R-:W4:Y:S01]  /*1e30*/  LDL R79, [R1+0x4c] ;  /* 0x00004c00014f7983 */ /* 0x000f220000100800 */
[----:B------:R-:W-:-:S03]  /*1e40*/  IMAD.MOV.U32 R9, RZ, RZ, c[0x0][0x2ac] ;  /* 0x0000ab00ff097624 */ /* 0x000fc600078e00ff */
[----:B------:R-:W-:Y:S01]  /*1e50*/  PLOP3.LUT P1, PT, PT, PT, UP0, 0x80, 0x0 ;  /* 0x000000000000781c */ /* 0x000fe20003f2f008 */
[----:B------:R-:W-:Y:S01]  /*1e60*/  IMAD R9, R9, c[0x0][0x1d0], RZ ;  /* 0x0000740009097a24 */ /* 0x000fe200078e02ff */
[----:B------:R-:W-:Y:S01]  /*1e70*/  BAR.SYNC.DEFER_BLOCKING 0x0 ;  /* 0x0000000000007b1d */ /* 0x000fe20000010000 */
[----:B------:R-:W-:Y:S01]  /*1e80*/  PLOP3.LUT P0, PT, PT, PT, UP0, 0x80, 0x0 ;  /* 0x000000000000781c */ /* 0x000fe20003f0f008 */
[----:B------:R-:W-:Y:S02]  /*1e90*/  IMAD.MOV.U32 R244, RZ, RZ, RZ ;  /* 0x000000fffff47224 */ /* 0x000fe400078e00ff */
[----:B--2---:R-:W-:-:S05]  /*1ea0*/  IMAD.IADD R2, R204, 0x1, R177 ;  /* 0x00000001cc027824 */ /* 0x004fca00078e02b1 */
[C---:B------:R-:W-:Y:S01]  /*1eb0*/  ISETP.GE.AND P3, PT, R2.reuse, R9, PT ;  /* 0x000000090200720c */ /* 0x040fe20003f66270 */
[----:B---3--:R-:W-:-:S03]  /*1ec0*/  IMAD.IADD R2, R2, 0x1, R5 ;  /* 0x0000000102027824 */ /* 0x008fc600078e0205 */
        /* <DEDUP_REMOVED lines=10> */
[----:B------:R-:W-:-:S05]  /*1f70*/  IMAD R246, R0, c[0x0][0x2b8], R2 ;  /* 0x0000ae0000f67a24 */ /* 0x000fca00078e0202 */
[----:B------:R-:W-:Y:S01]  /*1f80*/  SHF.R.S32.HI R76, RZ, 0x1f, R246 ;  /* 0x0000001fff4c7819 */ /* 0x000fe200000114f6 */
[----:B------:R-:W-:-:S04]  /*1f90*/  IMAD.WIDE.U32 R2, R246, c[0x0][0x1e0], RZ ;  /* 0x00007800f6027a25 */ /* 0x000fc800078e00ff */
[----:B------:R-:W-:-:S04]  /*1fa0*/  IMAD R0, R76, c[0x0][0x1e0], RZ ;  /* 0x000078004c007a24 */ /* 0x000fc800078e02ff */
[----:B------:R-:W-:-:S05]  /*1fb0*/  IMAD R0, R246, c[0x0][0x1e4], R0 ;  /* 0x00007900f6007a24 */ /* 0x000fca00078e0200 */
[----:B------:R-:W-:Y:S01]  /*1fc0*/  IADD3 R3, R3, R0, RZ ;  /* 0x0000000003037210 */ /* 0x000fe20007ffe0ff */
[----:B------:R-:W-:Y:S02]  /*1fd0*/  IMAD R0, R78, c[0x0][0x1e8], RZ ;  /* 0x00007a004e007a24 */ /* 0x000fe400078e02ff */
[----:B----4-:R-:W-:-:S04]  /*1fe0*/  IMAD.WIDE.U32 R8, R79, c[0x0][0x1e8], RZ ;  /* 0x00007a004f087a25 */ /* 0x010fc800078e00ff */
[----:B------:R-:W-:Y:S01]  /*1ff0*/  IMAD R0, R79, c[0x0][0x1ec], R0 ;  /* 0x00007b004f007a24 */ /* 0x000fe200078e0200 */
[----:B------:R3:W-:Y:S03]  /*2000*/  STL.64 [R1+0x20], R8 ;  /* 0x0000200801007387 */ /* 0x0007e60000100a00 */
[----:B------:R-:W-:Y:S02]  /*2010*/  IMAD.IADD R247, R9, 0x1, R0 ;  /* 0x0000000109f77824 */ /* 0x000fe400078e0200 */
[----:B---3--:R-:W3:Y:S01]  /*2020*/  S2R R9, SR_TID.X ;  /* 0x0000000000097919 */ /* 0x008ee20000002100 */
[----:B------:R-:W-:Y:S02]  /*2030*/  IMAD.MOV.U32 R176, RZ, RZ, c[0x0][0x2ac] ;  /* 0x0000ab00ffb07624 */ /* 0x000fe400078e00ff */
[----:B-1----:R-:W-:-:S04]  /*2040*/  IMAD R5, R245, -0x70, R6 ;  /* 0xffffff90f5057824 */ /* 0x002fc800078e0206 */
[----:B------:R-:W-:Y:S01]  /*2050*/  IMAD R176, R176, c[0x0][0x1d0], R5 ;  /* 0x00007400b0b07a24 */ /* 0x000fe200078e0205 */
[----:B---3--:R-:W-:-:S04]  /*2060*/  SHF.R.S32.HI R7, RZ, 0x1f, R9 ;  /* 0x0000001fff077819 */ /* 0x008fc80000011409 */
[----:B------:R-:W-:-:S04]  /*2070*/  LEA.HI R7, R7, R9, RZ, 0x3 ;  /* 0x0000000907077211 */ /* 0x000fc800078f18ff */
[----:B------:R-:W-:Y:S02]  /*2080*/  SHF.R.S32.HI R7, RZ, 0x3, R7 ;  /* 0x00000003ff077819 */ /* 0x000fe40000011407 */
[----:B------:R-:W-:Y:S02]  /*2090*/  ISETP.GE.AND P3, PT, R243, c[0x0][0x1d4], PT ;  /* 0x00007500f3007a0c */ /* 0x000fe40003f66270 */
        /* <DEDUP_REMOVED lines=9> */
[----:B------:R-:W-:-:S03]  /*2130*/  IMAD.IADD R2, R176, 0x1, -R7 ;  /* 0x00000001b0027824 */ /* 0x000fc600078e0a07 */
[----:B------:R-:W2:Y:S04]  /*2140*/  SHFL.IDX PT, R5, R3, RZ, 0x181f ;  /* 0x00181fff03057589 */ /* 0x000ea800000e0000 */
[----:B------:R-:W3:Y:S01]  /*2150*/  SHFL.IDX PT, R6, R0, 0x1, 0x181f ;  /* 0x00381f0000067f89 */ /* 0x000ee200000e0000 */
[----:B------:R-:W-:-:S03]  /*2160*/  ISETP.GE.AND P0, PT, R2, 0x1, PT ;  /* 0x000000010200780c */ /* 0x000fc60003f06270 */
[----:B------:R-:W4:Y:S04]  /*2170*/  SHFL.IDX PT, R7, R0, 0x2, 0x181f ;  /* 0x00581f0000077f89 */ /* 0x000f2800000e0000 */
[----:B------:R-:W5:Y:S01]  /*2180*/  SHFL.IDX PT, R8, R3, 0x1, 0x181f ;  /* 0x00381f0003087f89 */ /* 0x000f6200000e0000 */
[----:B------:R-:W-:-:S03]  /*2190*/  ISETP.GE.AND P4, PT, R2, 0x11, PT ;  /* 0x000000110200780c */ /* 0x000fc60003f86270 */
[----:B------:R-:W4:Y:S01]  /*21a0*/  SHFL.IDX PT, R9, R3, 0x2, 0x181f ;  /* 0x00581f0003097f89 */ /* 0x000f2200000e0000 */
[----:B------:R-:W-:-:S03]  /*21b0*/  ISETP.GE.AND P1, PT, R2, 0x21, PT ;  /* 0x000000210200780c */ /* 0x000fc60003f26270 */
[----:B------:R-:W4:Y:S01]  /*21c0*/  SHFL.IDX PT, R10, R0, 0x3, 0x181f ;  /* 0x00781f00000a7f89 */ /* 0x000f2200000e0000 */
[----:B-1----:R-:W-:-:S03]  /*21d0*/  @P0 LEA R4, P5, R243, R4, 0x1 ;  /* 0x00000004f3040211 */ /* 0x002fc600078a08ff */
[----:B------:R-:W1:Y:S01]  /*21e0*/  SHFL.IDX PT, R11, R3, 0x3, 0x181f ;  /* 0x00781f00030b7f89 */ /* 0x000e6200000e0000 */
[----:B--2---:R-:W-:-:S03]  /*21f0*/  @P0 LEA.HI.X R5, R243, R5, R205, 0x1, P5 ;  /* 0x00000005f3050211 */ /* 0x004fc600028f0ccd */
[----:B------:R-:W2:Y:S01]  /*2200*/  SHFL.IDX PT, R13, R0, 0x4, 0x181f ;  /* 0x00981f00000d7f89 */ /* 0x000ea200000e0000 */
[----:B------:R-:W-:-:S03]  /*2210*/  ISETP.GE.AND P6, PT, R2, 0x31, PT ;  /* 0x000000310200780c */ /* 0x000fc60003fc6270 */
[----:B------:R-:W1:Y:S01]  /*2220*/  SHFL.IDX PT, R14, R3, 0x4, 0x181f ;  /* 0x00981f00030e7f89 */ /* 0x000e6200000e0000 */
[----:B---3--:R-:W-:-:S03]  /*2230*/  @P4 LEA R6, P5, R243, R6, 0x1 ;  /* 0x00000006f3064211 */ /* 0x008fc600078a08ff */
[----:B------:R-:W3:Y:S04]  /*2240*/  SHFL.IDX PT, R15, R0, 0x5, 0x181f ;  /* 0x00b81f00000f7f89 */ /* 0x000ee800000e0000 */
[----:B------:R4:W-:Y:S04]  /*2250*/  @P0 LDGSTS.E.BYPASS.LTC128B.128 [R242+0x3900], [R4.64], !P3 ;  /* 0x0390000004f20fae */ /* 0x0009e8000d901d48 */
[----:B------:R-:W1:Y:S04]  /*2260*/  SHFL.IDX PT, R12, R3, 0x5, 0x181f ;  /* 0x00b81f00030c7f89 */ /* 0x000e6800000e0000 */
[----:B------:R-:W1:Y:S04]  /*2270*/  SHFL.IDX PT, R0, R0, 0x6, 0x181f ;  /* 0x00d81f0000007f89 */ /* 0x000e6800000e0000 */
[----:B------:R-:W1:Y:S01]  /*2280*/  SHFL.IDX PT, R3, R3, 0x6, 0x181f ;  /* 0x00d81f0003037f89 */ /* 0x000e6200000e0000 */
[----:B----4-:R-:W-:-:S02]  /*2290*/  @P1 LEA R4, P0, R243, R7, 0x1 ;  /* 0x00000007f3041211 */ /* 0x010fc400078008ff */
[C-C-:B-----5:R-:W-:Y:S02]  /*22a0*/  @P4 LEA.HI.X R7, R243.reuse, R8, R205.reuse, 0x1, P5 ;  /* 0x00000008f3074211 */ /* 0x160fe400028f0ccd */
[C---:B------:R-:W-:Y:S02]  /*22b0*/  ISETP.GE.AND P5, PT, R2.reuse, 0x41, PT ;  /* 0x000000410200780c */ /* 0x040fe40003fa6270 */
[C---:B------:R-:W-:Y:S01]  /*22c0*/  @P1 LEA.HI.X R5, R243.reuse, R9, R205, 0x1, P0 ;  /* 0x00000009f3051211 */ /* 0x040fe200000f0ccd */
[----:B------:R3:W-:Y:S01]  /*22d0*/  @P4 LDGSTS.E.BYPASS.LTC128B.128 [R242+0x4100], [R6.64], !P3 ;  /* 0x0410000006f24fae */ /* 0x0007e2000d901d48 */
[C---:B------:R-:W-:Y:S02]  /*22e0*/  ISETP.GE.AND P4, PT, R2.reuse, 0x51, PT ;  /* 0x000000510200780c */ /* 0x040fe40003f86270 */
[----:B------:R-:W-:Y:S01]  /*22f0*/  @P6 LEA R10, P0, R243, R10, 0x1 ;  /* 0x0000000af30a6211 */ /* 0x000fe200078008ff */
[----:B------:R4:W-:Y:S01]  /*2300*/  @P1 LDGSTS.E.BYPASS.LTC128B.128 [R242+0x4900], [R4.64], !P3 ;  /* 0x0490000004f21fae */ /* 0x0009e2000d901d48 */
[----:B------:R-:W-:-:S02]  /*2310*/  ISETP.GE.AND P1, PT, R2, 0x61, PT ;  /* 0x000000610200780c */ /* 0x000fc40003f26270 */
[----:B-1----:R-:W-:-:S03]  /*2320*/  @P6 LEA.HI.X R11, R243, R11, R205, 0x1, P0 ;  /* 0x0000000bf30b6211 */ /* 0x002fc600000f0ccd */
[C---:B--2---:R-:W-:Y:S02]  /*2330*/  @P5 LEA R8, P0, R243.reuse, R13, 0x1 ;  /* 0x0000000df3085211 */ /* 0x044fe400078008ff */
[----:B------:R1:W-:Y:S02]  /*2340*/  @P6 LDGSTS.E.BYPASS.LTC128B.128 [R242+0x5100], [R10.64], !P3 ;  /* 0x051000000af26fae */ /* 0x0003e4000d901d48 */
[----:B------:R-:W-:-:S05]  /*2350*/  @P5 LEA.HI.X R9, R243, R14, R205, 0x1, P0 ;  /* 0x0000000ef3095211 */ /* 0x000fca00000f0ccd */
[----:B------:R1:W-:Y:S01]  /*2360*/  @P5 LDGSTS.E.BYPASS.LTC128B.128 [R242+0x5900], [R8.64], !P3 ;  /* 0x0590000008f25fae */ /* 0x0003e2000d901d48 */
[----:B---3--:R-:W-:-:S04]  /*2370*/  @P4 LEA R6, P0, R243, R15, 0x1 ;  /* 0x0000000ff3064211 */ /* 0x008fc800078008ff */
[C---:B------:R-:W-:Y:S02]  /*2380*/  @P4 LEA.HI.X R7, R243.reuse, R12, R205, 0x1, P0 ;  /* 0x0000000cf3074211 */ /* 0x040fe400000f0ccd */
[----:B----4-:R-:W-:-:S03]  /*2390*/  @P1 LEA R4, P0, R243, R0, 0x1 ;  /* 0x00000000f3041211 */ /* 0x010fc600078008ff */
[----:B------:R2:W-:Y:S01]  /*23a0*/  @P4 LDGSTS.E.BYPASS.LTC128B.128 [R242+0x6100], [R6.64], !P3 ;  /* 0x0610000006f24fae */ /* 0x0005e2000d901d48 */
[----:B------:R-:W-:-:S05]  /*23b0*/  @P1 LEA.HI.X R5, R243, R3, R205, 0x1, P0 ;  /* 0x00000003f3051211 */ /* 0x000fca00000f0ccd */
[----:B------:R2:W-:Y:S04]  /*23c0*/  @P1 LDGSTS.E.BYPASS.LTC128B.128 [R242+0x6900], [R4.64], !P3 ;  /* 0x0690000004f21fae */ /* 0x0005e8000d901d48 */
[----:B------:R-:W0:Y:S01]  /*23d0*/  LDGDEPBAR ;  /* 0x00000000000079af */ /* 0x000e220000000000 */
[----:B------:R-:W-:-:S04]  /*23e0*/  DEPBAR.LE SB0, 0x1 ;  /* 0x000080400000791a */ /* 0x000fc80000000000 */
[----:B------:R-:W-:-:S04]  /*23f0*/  DEPBAR.LE SB0, 0x0 ;  /* 0x000080000000791a */ /* 0x000fc80000000000 */
[----:B------:R-:W-:Y:S06]  /*2400*/  BAR.SYNC.DEFER_BLOCKING 0x0 ;  /* 0x0000000000007b1d */ /* 0x000fec0000010000 */
[----:B--2---:R-:W-:Y:S04]  /*2410*/  LDSM.16.M88.4 R4, [R231+0x2000] ;  /* 0x00200000e704783b */ /* 0x004fe80000000200 */
[----:B------:R-:W2:Y:S04]  /*2420*/  LDSM.16.M88.4 R40, [R224] ;  /* 0x00000000e028783b */ /* 0x000ea80000000200 */
[----:B------:R-:W3:Y:S04]  /*2430*/  LDSM.16.M88.4 R36, [R224+0x800] ;  /* 0x00080000e024783b */ /* 0x000ee80000000200 */
[----:B------:R-:W4:Y:S04]  /*2440*/  LDSM.16.M88.4 R32, [R224+0x1000] ;  /* 0x00100000e020783b */ /* 0x000f280000000200 */
[----:B------:R-:W5:Y:S04]  /*2450*/  LDSM.16.M88.4 R28, [R224+0x1800] ;  /* 0x00180000e01c783b */ /* 0x000f680000000200 */
[----:B------:R-:W2:Y:S04]  /*2460*/  LDSM.16.M88.4 R24, [R224+0x2000] ;  /* 0x00200000e018783b */ /* 0x000ea80000000200 */
[----:B------:R-:W2:Y:S04]  /*2470*/  LDSM.16.M88.4 R20, [R224+0x2800] ;  /* 0x00280000e014783b */ /* 0x000ea80000000200 */
[----:B------:R-:W3:Y:S04]  /*2480*/  LDSM.16.M88.4 R16, [R224+0x3000] ;  /* 0x00300000e010783b */ /* 0x000ee80000000200 */
[----:B-1----:R-:W1:Y:S01]  /*2490*/  LDSM.16.M88.4 R8, [R231] ;  /* 0x00000000e708783b */ /* 0x002e620000000200 */
[----:B------:R-:W-:-:S03]  /*24a0*/  IMAD R0, R76, c[0x0][0x208], RZ ;  /* 0x000082004c007a24 */ /* 0x000fc600078e02ff */
[----:B------:R-:W-:Y:S04]  /*24b0*/  LDSM.16.M88.4 R12, [R234+0x2000] ;  /* 0x00200000ea0c783b */ /* 0x000fe80000000200 */
[----:B------:R-:W-:Y:S04]  /*24c0*/  LDSM.16.M88.4 R96, [R240] ;  /* 0x00000000f060783b */ /* 0x000fe80000000200 */
[----:B------:R-:W1:Y:S04]  /*24d0*/  LDSM.16.M88.4 R128, [R236] ;  /* 0x00000000ec80783b */ /* 0x000e680000000200 */
[----:B------:R-:W1:Y:S04]  /*24e0*/  LDSM.16.M88.4 R84, [R235] ;  /* 0x00000000eb54783b */ /* 0x000e680000000200 */
[----:B------:R-:W1:Y:S04]  /*24f0*/  LDSM.16.M88.4 R88, [R241] ;  /* 0x00000000f158783b */ /* 0x000e680000000200 */
[----:B------:R-:W1:Y:S04]  /*2500*/  LDSM.16.M88.4 R104, [R239] ;  /* 0x00000000ef68783b */ /* 0x000e680000000200 */
[----:B------:R-:W1:Y:S04]  /*2510*/  LDSM.16.M88.4 R108, [R238] ;  /* 0x00000000ee6c783b */ /* 0x000e680000000200 */
[----:B------:R-:W1:Y:S01]  /*2520*/  LDSM.16.M88.4 R112, [R237] ;  /* 0x00000000ed70783b */ /* 0x000e620000000200 */
[----:B--2---:R-:W-:Y:S01]  /*2530*/  HMMA.16816.F32.BF16 R80, R4, R40, RZ ;  /* 0x000000280450723c */ /* 0x004fe200000418ff */
[----:B------:R-:W-:-:S07]  /*2540*/  IMAD R0, R246, c[0x0][0x20c], R0 ;  /* 0x00008300f6007a24 */ /* 0x000fce00078e0200 */
        /* <DEDUP_REMOVED lines=12> */
[----:B------:R-:W-:Y:S07]  /*2610*/  HMMA.16816.F32.BF16 R120, R4, R18, RZ ;  /* 0x000000120478723c */ /* 0x000fee00000418ff */
[----:B------:R-:W-:-:S04]  /*2620*/  IMAD.WIDE.U32 R4, R246, c[0x0][0x208], RZ ;  /* 0x00008200f6047a25 */ /* 0x000fc800078e00ff */
[----:B------:R-:W-:Y:S02]  /*2630*/  IMAD.IADD R5, R5, 0x1, R0 ;  /* 0x0000000105057824 */ /* 0x000fe400078e0200 */
[----:B------:R-:W-:Y:S01]  /*2640*/  IMAD R0, R78, c[0x0][0x210], RZ ;  /* 0x000084004e007a24 */ /* 0x000fe200078e02ff */
[----:B-1----:R-:W-:Y:S01]  /*2650*/  HMMA.16816.F32.BF16 R132, R8, R40, RZ ;  /* 0x000000280884723c */ /* 0x002fe200000418ff */
[----:B------:R-:W-:Y:S02]  /*2660*/  IMAD R3, R77, c[0x0][0x218], RZ ;  /* 0x000086004d037a24 */ /* 0x000fe400078e02ff */
[----:B------:R-:W-:Y:S02]  /*2670*/  IMAD R0, R79, c[0x0][0x214], R0 ;  /* 0x000085004f007a24 */ /* 0x000fe400078e0200 */
[----:B------:R-:W-:-:S04]  /*2680*/  IMAD.WIDE.U32 R4, R244, c[0x0][0x218], R4 ;  /* 0x00008600f4047a25 */ /* 0x000fc800078e0004 */
[----:B------:R-:W-:-:S04]  /*2690*/  IMAD.WIDE.U32 R40, R79, c[0x0][0x210], RZ ;  /* 0x000084004f287a25 */ /* 0x000fc800078e00ff */
[----:B------:R-:W-:Y:S02]  /*26a0*/  IMAD.IADD R6, R41, 0x1, R0 ;  /* 0x0000000129067824 */ /* 0x000fe400078e0200 */
[----:B------:R-:W-:Y:S01]  /*26b0*/  IMAD R0, R244, c[0x0][0x21c], R3 ;  /* 0x00008700f4007a24 */ /* 0x000fe200078e0203 */
[----:B------:R-:W-:-:S04]  /*26c0*/  IADD3 R3, P0, R4, R40, RZ ;  /* 0x0000002804037210 */ /* 0x000fc80007f1e0ff */
[----:B------:R-:W-:Y:S02]  /*26d0*/  IADD3.X R4, R6, R5, R0, P0, !PT ;  /* 0x0000000506047210 */ /* 0x000fe400007fe400 */
[----:B------:R-:W-:-:S04]  /*26e0*/  LEA R0, P0, R3, c[0x0][0x1f8], 0x1 ;  /* 0x00007e0003007a11 */ /* 0x000fc800078008ff */
[----:B------:R-:W-:Y:S02]  /*26f0*/  LEA.HI.X R3, R3, c[0x0][0x1fc], R4, 0x1, P0 ;  /* 0x00007f0003037a11 */ /* 0x000fe400000f0c04 */
[----:B------:R-:W1:Y:S04]  /*2700*/  SHFL.IDX PT, R4, R0, RZ, 0x181f ;  /* 0x00181fff00047589 */ /* 0x000e6800000e0000 */
[----:B------:R-:W-:Y:S04]  /*2710*/  STL [R1+0x38], R247 ;  /* 0x000038f701007387 */ /* 0x000fe80000100800 */
[----:B------:R-:W-:Y:S04]  /*2720*/  STL.64 [R1+0x30], R40 ;  /* 0x0000302801007387 */ /* 0x000fe80000100a00 */
[----:B------:R-:W-:Y:S04]  /*2730*/  STL [R1+0x40], R6 ;  /* 0x0000400601007387 */ /* 0x000fe80000100800 */
[----:B------:R-:W2:Y:S01]  /*2740*/  SHFL.IDX PT, R7, R3, RZ, 0x181f ;  /* 0x00181fff03077589 */ /* 0x000ea200000e0000 */
[C---:B------:R-:W-:Y:S03]  /*2750*/  HMMA.16816.F32.BF16 R156, R12.reuse, R128, R44 ;  /* 0x000000800c9c723c */ /* 0x040fe6000004182c */
[----:B------:R-:W-:Y:S04]  /*2760*/  SHFL.IDX PT, R5, R0, 0x1, 0x181f ;  /* 0x00381f0000057f89 */ /* 0x000fe800000e0000 */
[----:B------:R-:W3:Y:S01]  /*2770*/  SHFL.IDX PT, R6, R0, 0x2, 0x181f ;  /* 0x00581f0000067f89 */ /* 0x000ee200000e0000 */
        /* <DEDUP_REMOVED lines=13> */
[----:B------:R-:W-:Y:S04]  /*2850*/  SHFL.IDX PT, R12, R3, 0x1, 0x181f ;  /* 0x00381f00030c7f89 */ /* 0x000fe800000e0000 */
[----:B------:R-:W4:Y:S04]  /*2860*/  SHFL.IDX PT, R15, R3, 0x2, 0x181f ;  /* 0x00581f00030f7f89 */ /* 0x000f2800000e0000 */
[----:B------:R-:W5:Y:S01]  /*2870*/  SHFL.IDX PT, R13, R0, 0x4, 0x181f ;  /* 0x00981f00000d7f89 */ /* 0x000f6200000e0000 */
[----:B------:R-:W-:Y:S01]  /*2880*/  HMMA.16816.F32.BF16 R140, R8, R32, RZ ;  /* 0x00000020088c723c */ /* 0x000fe200000418ff */
[----:B------:R-:W-:-:S02]  /*2890*/  IMAD.SHL.U32 R179, R243, 0x2, RZ ;  /* 0x00000002f3b37824 */ /* 0x000fc400078e00ff */
[----:B------:R-:W-:Y:S05]  /*28a0*/  SHFL.IDX PT, R14, R0, 0x3, 0x181f ;  /* 0x00781f00000e7f89 */ /* 0x000fea00000e0000 */
[C---:B------:R-:W-:Y:S08]  /*28b0*/  HMMA.16816.F32.BF16 R220, R8.reuse, R34, RZ ;  /* 0x0000002208dc723c */ /* 0x040ff000000418ff */
[C---:B------:R-:W-:Y:S01]  /*28c0*/  HMMA.16816.F32.BF16 R32, R8.reuse, R24, RZ ;  /* 0x000000180820723c */ /* 0x040fe200000418ff */
[----:B------:R-:W1:Y:S07]  /*28d0*/  SHFL.IDX PT, R24, R3, 0x4, 0x181f ;  /* 0x00981f0003187f89 */ /* 0x000e6e00000e0000 */
[C---:B------:R-:W-:Y:S08]  /*28e0*/  HMMA.16816.F32.BF16 R144, R8.reuse, R28, RZ ;  /* 0x0000001c0890723c */ /* 0x040ff000000418ff */
[C---:B------:R-:W-:Y:S08]  /*28f0*/  HMMA.16816.F32.BF16 R216, R8.reuse, R30, RZ ;  /* 0x0000001e08d8723c */ /* 0x040ff000000418ff */
[C---:B------:R-:W-:Y:S01]  /*2900*/  HMMA.16816.F32.BF16 R208, R8.reuse, R22, RZ ;  /* 0x0000001608d0723c */ /* 0x040fe200000418ff */
[----:B------:R-:W2:Y:S07]  /*2910*/  SHFL.IDX PT, R22, R3, 0x3, 0x181f ;  /* 0x00781f0003167f89 */ /* 0x000eae00000e0000 */
[C---:B------:R-:W-:Y:S01]  /*2920*/  HMMA.16816.F32.BF16 R28, R8.reuse, R20, RZ ;  /* 0x00000014081c723c */ /* 0x040fe200000418ff */
[----:B------:R-:W-:Y:S06]  /*2930*/  SHFL.IDX PT, R23, R3, 0x5, 0x181f ;  /* 0x00b81f0003177f89 */ /* 0x000fec00000e0000 */
[-C--:B-1----:R-:W-:Y:S01]  /*2940*/  IADD3 R20, P0, R4, R179.reuse, RZ ;  /* 0x000000b304147210 */ /* 0x082fe20007f1e0ff */
[C---:B------:R-:W-:Y:S01]  /*2950*/  HMMA.16816.F32.BF16 R148, R8.reuse, R16, RZ ;  /* 0x000000100894723c */ /* 0x040fe200000418ff */
[----:B------:R-:W1:Y:S06]  /*2960*/  SHFL.IDX PT, R17, R0, 0x5, 0x181f ;  /* 0x00b81f0000117f89 */ /* 0x000e6c00000e0000 */
[----:B------:R-:W-:Y:S01]  /*2970*/  SHF.L.U64.HI R16, R243, 0x1, R205 ;  /* 0x00000001f3107819 */ /* 0x000fe200000102cd */
[----:B------:R-:W-:Y:S01]  /*2980*/  HMMA.16816.F32.BF16 R136, R8, R42, RZ ;  /* 0x0000002a0888723c */ /* 0x000fe200000418ff */
[----:B------:R-:W1:Y:S03]  /*2990*/  SHFL.IDX PT, R0, R0, 0x6, 0x181f ;  /* 0x00d81f0000007f89 */ /* 0x000e6600000e0000 */
[----:B--2---:R-:W-:Y:S01]  /*29a0*/  IMAD.X R21, R7, 0x1, R16, P0 ;  /* 0x0000000107157824 */ /* 0x004fe200000e0610 */
[----:B---3--:R-:W-:-:S03]  /*29b0*/  IADD3 R4, P0, R6, R179, RZ ;  /* 0x000000b306047210 */ /* 0x008fc60007f1e0ff */
[----:B------:R-:W-:Y:S01]  /*29c0*/  HMMA.16816.F32.BF16 R200, R8, R18, RZ ;  /* 0x0000001208c8723c */ /* 0x000fe200000418ff */
[----:B------:R-:W-:-:S06]  /*29d0*/  ISETP.GE.AND P1, PT, R243, c[0x0][0x1d4], PT ;  /* 0x00007500f3007a0c */ /* 0x000fcc0003f26270 */
[----:B------:R-:W-:Y:S01]  /*29e0*/  IADD3 R18, P5, R5, R179, RZ ;  /* 0x000000b305127210 */ /* 0x000fe20007fbe0ff */
[----:B----4-:R-:W-:-:S04]  /*29f0*/  IMAD.X R5, R15, 0x1, R16, P0 ;  /* 0x000000010f057824 */ /* 0x010fc800000e0610 */
[--C-:B------:R-:W-:Y:S01]  /*2a00*/  IMAD.X R19, R12, 0x1, R16.reuse, P5 ;  /* 0x000000010c137824 */ /* 0x100fe200028e0610 */
[-C--:B-----5:R-:W-:Y:S02]  /*2a10*/  IADD3 R12, P0, R13, R179.reuse, RZ ;  /* 0x000000b30d0c7210 */ /* 0x0a0fe40007f1e0ff */
[C---:B------:R-:W-:Y:S02]  /*2a20*/  ISETP.LT.OR P6, PT, R2.reuse, 0x1, P1 ;  /* 0x000000010200780c */ /* 0x040fe40000fc1670 */
[----:B------:R-:W-:Y:S01]  /*2a30*/  ISETP.LT.OR P4, PT, R2, 0x11, P1 ;  /* 0x000000110200780c */ /* 0x000fe20000f81670 */
[----:B------:R-:W-:Y:S01]  /*2a40*/  IMAD.X R13, R24, 0x1, R16, P0 ;  /* 0x00000001180d7824 */ /* 0x000fe200000e0610 */
[----:B------:R-:W-:Y:S02]  /*2a50*/  IADD3 R14, P5, R14, R179, RZ ;  /* 0x000000b30e0e7210 */ /* 0x000fe40007fbe0ff */
[----:B------:R-:W-:Y:S01]  /*2a60*/  ISETP.LT.OR P0, PT, R2, 0x21, P1 ;  /* 0x000000210200780c */ /* 0x000fe20000f01670 */
[----:B------:R-:W-:-:S02]  /*2a70*/  IMAD.MOV.U32 R175, RZ, RZ, R136 ;  /* 0x000000ffffaf7224 */ /* 0x000fc400078e0088 */
[----:B------:R-:W-:Y:S01]  /*2a80*/  IMAD.X R15, R22, 0x1, R16, P5 ;  /* 0x00000001160f7824 */ /* 0x000fe200028e0610 */
[----:B-1----:R-:W-:Y:S01]  /*2a90*/  IADD3 R6, P5, R17, R179, RZ ;  /* 0x000000b311067210 */ /* 0x002fe20007fbe0ff */
[----:B------:R-:W-:Y:S01]  /*2aa0*/  IMAD.MOV.U32 R174, RZ, RZ, R137 ;  /* 0x000000ffffae7224 */ /* 0x000fe200078e0089 */
[----:B------:R-:W-:Y:S01]  /*2ab0*/  MOV R172, R139 ;  /* 0x0000008b00ac7202 */ /* 0x000fe20000000f00 */
[----:B------:R-:W-:Y:S01]  /*2ac0*/  IMAD.MOV.U32 R173, RZ, RZ, R138 ;  /* 0x000000ffffad7224 */ /* 0x000fe200078e008a */
[----:B------:R-:W-:Y:S01]  /*2ad0*/  HMMA.16816.F32.BF16 R248, R8, R38, RZ ;  /* 0x0000002608f8723c */ /* 0x000fe200000418ff */
[----:B------:R-:W-:Y:S01]  /*2ae0*/  IMAD.X R7, R23, 0x1, R16, P5 ;  /* 0x0000000117077824 */ /* 0x000fe200028e0610 */
[----:B------:R-:W-:-:S06]  /*2af0*/  ISETP.LT.OR P5, PT, R2, 0x41, P1 ;  /* 0x000000410200780c */ /* 0x000fcc0000fa1670 */
[C---:B------:R-:W-:Y:S08]  /*2b00*/  HMMA.16816.F32.BF16 R136, R8.reuse, R36, RZ ;  /* 0x000000240888723c */ /* 0x040ff000000418ff */
[----:B------:R-:W-:Y:S01]  /*2b10*/  HMMA.16816.F32.BF16 R212, R8, R26, RZ ;  /* 0x0000001a08d4723c */ /* 0x000fe200000418ff */
[----:B------:R-:W1:Y:S04]  /*2b20*/  LDSM.16.M88.4 R8, [R234] ;  /* 0x00000000ea08783b */ /* 0x000e680000000200 */
        /* <DEDUP_REMOVED lines=9> */
[----:B------:R-:W-:-:S03]  /*2bc0*/  IADD3 R2, P0, R0, R179, RZ ;  /* 0x000000b300027210 */ /* 0x000fc60007f1e0ff */
[----:B------:R-:W5:Y:S04]  /*2bd0*/  LDL R0, [R1+0x18] ;  /* 0x0000180001007983 */ /* 0x000f680000100800 */
[----:B------:R-:W2:Y:S04]  /*2be0*/  SHFL.IDX PT, R3, R3, 0x6, 0x181f ;  /* 0x00d81f0003037f89 */ /* 0x000ea800000e0000 */
[----:B------:R3:W-:Y:S04]  /*2bf0*/  LDGSTS.E.BYPASS.LTC128B.128 [R242+0x1900], [R14.64], !P6 ;  /* 0x019000000ef27fae */ /* 0x0007e8000f101d48 */
[----:B------:R3:W-:Y:S04]  /*2c00*/  LDGSTS.E.BYPASS.LTC128B.128 [R242+0x2100], [R12.64], !P5 ;  /* 0x021000000cf27fae */ /* 0x0007e8000e901d48 */
[----:B------:R4:W-:Y:S01]  /*2c10*/  LDGSTS.E.BYPASS.LTC128B.128 [R242+0x2900], [R6.64], !P4 ;  /* 0x0290000006f27fae */ /* 0x0009e2000e101d48 */
[----:B-1----:R-:W-:Y:S01]  /*2c20*/  HMMA.16816.F32.BF16 R48, R8, R104, R144 ;  /* 0x000000680830723c */ /* 0x002fe20000041890 */
[----:B--2---:R-:W-:-:S07]  /*2c30*/  IMAD.X R3, R3, 0x1, R16, P0 ;  /* 0x0000000103037824 */ /* 0x004fce00000e0610 */
[C---:B------:R-:W-:Y:S01]  /*2c40*/  HMMA.16816.F32.BF16 R32, R8.reuse, R108, R32 ;  /* 0x0000006c0820723c */ /* 0x040fe20000041820 */
[----:B------:R1:W-:Y:S04]  /*2c50*/  LDGSTS.E.BYPASS.LTC128B.128 [R242+0x3100], [R2.64], !P1 ;  /* 0x0310000002f27fae */ /* 0x0003e8000c901d48 */
[----:B------:R-:W-:Y:S03]  /*2c60*/  LDSM.16.M88.4 R60, [R230+0x2000] ;  /* 0x00200000e63c783b */ /* 0x000fe60000000200 */
[C---:B------:R-:W-:Y:S01]  /*2c70*/  HMMA.16816.F32.BF16 R40, R8.reuse, R84, R132 ;  /* 0x000000540828723c */ /* 0x040fe20000041884 */
[----:B------:R-:W-:Y:S04]  /*2c80*/  LDSM.16.M88.4 R56, [R230+0x2800] ;  /* 0x00280000e638783b */ /* 0x000fe80000000200 */
[----:B----4-:R-:W2:Y:S03]  /*2c90*/  LDSM.16.M88.4 R4, [R232+0x2000] ;  /* 0x00200000e804783b */ /* 0x010ea60000000200 */
[----:B------:R-:W-:Y:S01]  /*2ca0*/  HMMA.16816.F32.BF16 R36, R8, R88, R136 ;  /* 0x000000580824723c */ /* 0x000fe20000041888 */
[----:B------:R-:W-:Y:S01]  /*2cb0*/  IMAD.MOV.U32 R85, RZ, RZ, R50 ;  /* 0x000000ffff557224 */ /* 0x000fe200078e0032 */
[----:B------:R-:W4:Y:S01]  /*2cc0*/  LDSM.16.M88.4 R52, [R230+0x3000] ;  /* 0x00300000e634783b */ /* 0x000f220000000200 */
[----:B------:R-:W-:-:S03]  /*2cd0*/  IMAD.MOV.U32 R84, RZ, RZ, R51 ;  /* 0x000000ffff547224 */ /* 0x000fc600078e0033 */
[----:B------:R-:W1:Y:S01]  /*2ce0*/  LDSM.16.M88.4 R24, [R230] ;  /* 0x00000000e618783b */ /* 0x000e620000000200 */
[----:B------:R-:W-:Y:S01]  /*2cf0*/  MOV R89, R48 ;  /* 0x0000003000597202 */ /* 0x000fe20000000f00 */
[----:B------:R-:W-:Y:S02]  /*2d00*/  IMAD.MOV.U32 R88, RZ, RZ, R49 ;  /* 0x000000ffff587224 */ /* 0x000fe400078e0031 */
[----:B------:R-:W1:Y:S04]  /*2d10*/  LDSM.16.M88.4 R20, [R230+0x800] ;  /* 0x00080000e614783b */ /* 0x000e680000000200 */
[----:B------:R-:W1:Y:S04]  /*2d20*/  LDSM.16.M88.4 R48, [R230+0x1000] ;  /* 0x00100000e630783b */ /* 0x000e680000000200 */
[----:B------:R-:W1:Y:S04]  /*2d30*/  LDSM.16.M88.4 R64, [R230+0x1800] ;  /* 0x00180000e640783b */ /* 0x000e680000000200 */
[----:B---3--:R-:W3:Y:S01]  /*2d40*/  LDSM.16.M88.4 R12, [R232] ;  /* 0x00000000e80c783b */ /* 0x008ee20000000200 */
[----:B------:R-:W-:Y:S01]  /*2d50*/  IMAD.MOV.U32 R116, RZ, RZ, R175 ;  /* 0x000000ffff747224 */ /* 0x000fe200078e00af */
[----:B------:R-:W-:Y:S01]  /*2d60*/  MOV R118, R173 ;  /* 0x000000ad00767202 */ /* 0x000fe20000000f00 */
[----:B------:R-:W-:-:S02]  /*2d70*/  IMAD.MOV.U32 R117, RZ, RZ, R174 ;  /* 0x000000ffff757224 */ /* 0x000fc400078e00ae */
[----:B------:R-:W-:Y:S02]  /*2d80*/  IMAD.MOV.U32 R119, RZ, RZ, R172 ;  /* 0x000000ffff777224 */ /* 0x000fe400078e00ac */
[----:B------:R-:W-:Y:S01]  /*2d90*/  IMAD.MOV.U32 R71, RZ, RZ, R204 ;  /* 0x000000ffff477224 */ /* 0x000fe200078e00cc */
[----:B------:R-:W-:Y:S01]  /*2da0*/  MOV R73, R34 ;  /* 0x0000002200497202 */ /* 0x000fe20000000f00 */
[----:B------:R-:W-:Y:S01]  /*2db0*/  HMMA.16816.F32.BF16 R204, R8, R112, R28 ;  /* 0x0000007008cc723c */ /* 0x000fe2000004181c */
[----:B------:R-:W-:Y:S01]  /*2dc0*/  IMAD.MOV.U32 R75, RZ, RZ, R32 ;  /* 0x000000ffff4b7224 */ /* 0x000fe200078e0020 */
[----:B------:R-:W0:Y:S01]  /*2dd0*/  LDGDEPBAR ;  /* 0x00000000000079af */ /* 0x000e220000000000 */
[----:B------:R-:W-:Y:S02]  /*2de0*/  IMAD.MOV.U32 R74, RZ, RZ, R33 ;  /* 0x000000ffff4a7224 */ /* 0x000fe400078e0021 */
[----:B------:R-:W-:-:S03]  /*2df0*/  IMAD.MOV.U32 R72, RZ, RZ, R35 ;  /* 0x000000ffff487224 */ /* 0x000fc600078e0023 */
[C---:B------:R-:W-:Y:S08]  /*2e00*/  HMMA.16816.F32.BF16 R28, R8.reuse, R90, R248 ;  /* 0x0000005a081c723c */ /* 0x040ff000000418f8 */
[----:B------:R-:W-:Y:S01]  /*2e10*/  HMMA.16816.F32.BF16 R32, R8, R86, R116 ;  /* 0x000000560820723c */ /* 0x000fe20000041874 */
[----:B------:R-:W-:-:S07]  /*2e20*/  IMAD.MOV.U32 R17, RZ, RZ, R71 ;  /* 0x000000ffff117224 */ /* 0x000fce00078e0047 */
[C---:B------:R-:W-:Y:S07]  /*2e30*/  HMMA.16816.F32.BF16 R68, R8.reuse, R98, R220 ;  /* 0x000000620844723c */ /* 0x040fee00000418dc */
[----:B------:R-:W-:Y:S01]  /*2e40*/  IMAD.MOV.U32 R220, RZ, RZ, R75 ;  /* 0x000000ffffdc7224 */ /* 0x000fe200078e004b */
[----:B------:R-:W-:Y:S01]  /*2e50*/  HMMA.16816.F32.BF16 R80, R8, R96, R140 ;  /* 0x000000600850723c */ /* 0x000fe2000004188c */
[----:B------:R-:W-:Y:S01]  /*2e60*/  IMAD.MOV.U32 R221, RZ, RZ, R74 ;  /* 0x000000ffffdd7224 */ /* 0x000fe200078e004a */
[----:B------:R-:W-:Y:S01]  /*2e70*/  MOV R223, R72 ;  /* 0x0000004800df7202 */ /* 0x000fe20000000f00 */
[----:B------:R-:W-:-:S05]  /*2e80*/  IMAD.MOV.U32 R222, RZ, RZ, R73 ;  /* 0x000000ffffde7224 */ /* 0x000fca00078e0049 */
[C---:B------:R-:W-:Y:S08]  /*2e90*/  HMMA.16816.F32.BF16 R72, R8.reuse, R106, R216 ;  /* 0x0000006a0848723c */ /* 0x040ff000000418d8 */
[----:B------:R-:W-:Y:S01]  /*2ea0*/  HMMA.16816.F32.BF16 R108, R8, R110, R212 ;  /* 0x0000006e086c723c */ /* 0x000fe200000418d4 */
[----:B------:R-:W-:Y:S02]  /*2eb0*/  IMAD.MOV.U32 R216, RZ, RZ, R89 ;  /* 0x000000ffffd87224 */ /* 0x000fe400078e0059 */
[----:B------:R-:W-:-:S05]  /*2ec0*/  IMAD.MOV.U32 R217, RZ, RZ, R88 ;  /* 0x000000ffffd97224 */ /* 0x000fca00078e0058 */
[C---:B------:R-:W-:Y:S08]  /*2ed0*/  HMMA.16816.F32.BF16 R172, R8.reuse, R128, R148 ;  /* 0x0000008008ac723c */ /* 0x040ff00000041894 */
[C---:B------:R-:W-:Y:S08]  /*2ee0*/  HMMA.16816.F32.BF16 R112, R8.reuse, R114, R208 ;  /* 0x000000720870723c */ /* 0x040ff000000418d0 */
[----:B------:R-:W-:Y:S01]  /*2ef0*/  HMMA.16816.F32.BF16 R128, R8, R130, R200 ;  /* 0x000000820880723c */ /* 0x000fe200000418c8 */
[----:B------:R-:W-:Y:S07]  /*2f00*/  LDSM.16.M88.4 R8, [R233] ;  /* 0x00000000e908783b */ /* 0x000fee0000000200 */
[C---:B--2---:R-:W-:Y:S08]  /*2f10*/  HMMA.16816.F32.BF16 R124, R4.reuse, R56, R164 ;  /* 0x00000038047c723c */ /* 0x044ff000000418a4 */
[C---:B----4-:R-:W-:Y:S08]  /*2f20*/  HMMA.16816.F32.BF16 R116, R4.reuse, R52, R156 ;  /* 0x000000340474723c */ /* 0x050ff0000004189c */
[C---:B------:R-:W-:Y:S08]  /*2f30*/  HMMA.16816.F32.BF16 R132, R4.reuse, R62, R92 ;  /* 0x0000003e0484723c */ /* 0x040ff0000004185c */
[C---:B-1----:R-:W-:Y:S08]  /*2f40*/  HMMA.16816.F32.BF16 R168, R4.reuse, R24, R168 ;  /* 0x0000001804a8723c */ /* 0x042ff000000418a8 */
        /* <DEDUP_REMOVED lines=10> */
[----:B------:R-:W-:Y:S04]  /*2ff0*/  LDSM.16.M88.4 R4, [R233+0x2000] ;  /* 0x00200000e904783b */ /* 0x000fe80000000200 */
[----:B------:R-:W-:Y:S03]  /*3000*/  LDSM.16.M88.4 R44, [R227] ;  /* 0x00000000e32c783b */ /* 0x000fe60000000200 */
[C---:B---3--:R-:W-:Y:S01]  /*3010*/  HMMA.16816.F32.BF16 R92, R12.reuse, R20, R36 ;  /* 0x000000140c5c723c */ /* 0x048fe20000041824 */
[----:B------:R-:W1:Y:S07]  /*3020*/  LDSM.16.M88.4 R36, [R227+0x1000] ;  /* 0x00100000e324783b */ /* 0x000e6e0000000200 */
[C---:B------:R-:W-:Y:S01]  /*3030*/  HMMA.16816.F32.BF16 R88, R12.reuse, R22, R28 ;  /* 0x000000160c58723c */ /* 0x040fe2000004181c */
[----:B------:R-:W2:Y:S04]  /*3040*/  LDSM.16.M88.4 R28, [R227+0x2000] ;  /* 0x00200000e31c783b */ /* 0x000ea80000000200 */
[----:B------:R-:W-:Y:S03]  /*3050*/  LDSM.16.M88.4 R20, [R227+0x3000] ;  /* 0x00300000e314783b */ /* 0x000fe60000000200 */
[C---:B------:R-:W-:Y:S01]  /*3060*/  HMMA.16816.F32.BF16 R100, R12.reuse, R24, R40 ;  /* 0x000000180c64723c */ /* 0x040fe20000041828 */
[----:B------:R-:W3:Y:S07]  /*3070*/  LDSM.16.M88.4 R40, [R227+0x800] ;  /* 0x00080000e328783b */ /* 0x000eee0000000200 */
[C---:B------:R-:W-:Y:S01]  /*3080*/  HMMA.16816.F32.BF16 R96, R12.reuse, R26, R32 ;  /* 0x0000001a0c60723c */ /* 0x040fe20000041820 */
[----:B------:R-:W4:Y:S04]  /*3090*/  LDSM.16.M88.4 R24, [R227+0x2800] ;  /* 0x00280000e318783b */ /* 0x000f280000000200 */
[----:B------:R-:W1:Y:S01]  /*30a0*/  LDSM.16.M88.4 R32, [R227+0x1800] ;  /* 0x00180000e320783b */ /* 0x000e620000000200 */
[----:B------:R-:W-:Y:S01]  /*30b0*/  IMAD.MOV.U32 R218, RZ, RZ, R85 ;  /* 0x000000ffffda7224 */ /* 0x000fe200078e0055 */
[----:B-----5:R-:W-:Y:S01]  /*30c0*/  ISETP.GT.AND P0, PT, R178, R0, PT ;  /* 0x00000000b200720c */ /* 0x020fe20003f04270 */
[----:B------:R-:W-:Y:S01]  /*30d0*/  IMAD.MOV.U32 R219, RZ, RZ, R84 ;  /* 0x000000ffffdb7224 */ /* 0x000fe200078e0054 */
[----:B------:R-:W-:Y:S01]  /*30e0*/  HMMA.16816.F32.BF16 R72, R12, R66, R72 ;  /* 0x000000420c48723c */ /* 0x000fe20000041848 */
[----:B------:R-:W-:-:S07]  /*30f0*/  DEPBAR.LE SB0, 0x0 ;  /* 0x000080000000791a */ /* 0x000fce0000000000 */
        /* <DEDUP_REMOVED lines=9> */
[----:B------:R-:W-:Y:S01]  /*3190*/  BSSY B0, `(.L_x_3242) ;  /* 0x0000068000007945 */ /* 0x000fe20003800000 */
[----:B------:R-:W-:-:S06]  /*31a0*/  ISETP.GT.AND P1, PT, R17, 0x6f, PT ;  /* 0x0000006f1100780c */ /* 0x000fcc0003f24270 */
[C---:B-1----:R-:W-:Y:S08]  /*31b0*/  HMMA.16816.F32.BF16 R172, R4.reuse, R36, R152 ;  /* 0x0000002404ac723c */ /* 0x042ff00000041898 */
[C---:B--2---:R-:W-:Y:S08]  /*31c0*/  HMMA.16816.F32.BF16 R152, R4.reuse, R30, R132 ;  /* 0x0000001e0498723c */ /* 0x044ff00000041884 */
[C---:B------:R-:W-:Y:S08]  /*31d0*/  HMMA.16816.F32.BF16 R188, R4.reuse, R44, R168 ;  /* 0x0000002c04bc723c */ /* 0x040ff000000418a8 */
[C---:B------:R-:W-:Y:S08]  /*31e0*/  HMMA.16816.F32.BF16 R184, R4.reuse, R46, R164 ;  /* 0x0000002e04b8723c */ /* 0x040ff000000418a4 */
[C---:B---3--:R-:W-:Y:S08]  /*31f0*/  HMMA.16816.F32.BF16 R180, R4.reuse, R40, R160 ;  /* 0x0000002804b4723c */ /* 0x048ff000000418a0 */
[C---:B------:R-:W-:Y:S08]  /*3200*/  HMMA.16816.F32.BF16 R52, R4.reuse, R42, R156 ;  /* 0x0000002a0434723c */ /* 0x040ff0000004189c */
[C---:B----4-:R-:W-:Y:S08]  /*3210*/  HMMA.16816.F32.BF16 R132, R4.reuse, R24, R124 ;  /* 0x000000180484723c */ /* 0x050ff0000004187c */
[C---:B------:R-:W-:Y:S08]  /*3220*/  HMMA.16816.F32.BF16 R116, R4.reuse, R20, R116 ;  /* 0x000000140474723c */ /* 0x040ff00000041874 */
[----:B------:R-:W-:Y:S08]  /*3230*/  HMMA.16816.F32.BF16 R192, R4, R22, R104 ;  /* 0x0000001604c0723c */ /* 0x000ff00000041868 */
[----:B------:R-:W-:Y:S08]  /*3240*/  HMMA.16816.F32.BF16 R48, R8, R20, R48 ;  /* 0x000000140830723c */ /* 0x000ff00000041830 */
        /* <DEDUP_REMOVED lines=21> */
[----:B------:R-:W2:Y:S04]  /*33a0*/  LDL R0, [R1+0x1c] ;  /* 0x00001c0001007983 */ /* 0x000ea80000100800 */
[----:B------:R-:W3:Y:S01]  /*33b0*/  LDL.64 R248, [R1+0x28] ;  /* 0x0000280001f87983 */ /* 0x000ee20000100a00 */
[----:B------:R-:W-:-:S02]  /*33c0*/  PLOP3.LUT P4, PT, PT, PT, UP0, 0x80, 0x0 ;  /* 0x000000000000781c */ /* 0x000fc40003f8f008 */
[----:B------:R-:W-:Y:S01]  /*33d0*/  PLOP3.LUT P0, PT, PT, PT, UP0, 0x80, 0x0 ;  /* 0x000000000000781c */ /* 0x000fe20003f0f008 */
[----:B------:R-:W-:Y:S01]  /*33e0*/  IMAD.MOV.U32 R244, RZ, RZ, RZ ;  /* 0x000000fffff47224 */ /* 0x000fe200078e00ff */
[----:B------:R-:W4:Y:S01]  /*33f0*/  LDL.64 R18, [R1+0x20] ;  /* 0x0000200001127983 */ /* 0x000f220000100a00 */
[----:B--2---:R-:W-:-:S04]  /*3400*/  IADD3 R2, R17, R177, R0 ;  /* 0x000000b111027210 */ /* 0x004fc80007ffe000 */
[----:B------:R-:W-:-:S05]  /*3410*/  IADD3 R2, R2, -0x70, RZ ;  /* 0xffffff9002027810 */ /* 0x000fca0007ffe0ff */
[----:B------:R-:W-:-:S04]  /*3420*/  @P4 IMAD.HI.U32 R3, R2, c[0x0][0x2bc], RZ ;  /* 0x0000af0002034a27 */ /* 0x000fc800078e00ff */
[----:B------:R-:W-:Y:S01]  /*3430*/  IMAD.MOV.U32 R0, RZ, RZ, R2 ;  /* 0x000000ffff007224 */ /* 0x000fe200078e0002 */
[----:B------:R-:W-:-:S04]  /*3440*/  @P0 SHF.R.U32.HI R0, RZ, c[0x0][0x2c0], R3 ;  /* 0x0000b000ff000a19 */ /* 0x000fc80000011603 */
[----:B---3--:R-:W-:-:S04]  /*3450*/  @!P1 IADD3 R3, P0, R0, R248, RZ ;  /* 0x000000f800039210 */ /* 0x008fc80007f1e0ff */
        /* <DEDUP_REMOVED lines=14> */
[----:B----4-:R-:W-:-:S03]  /*3540*/  IADD3 R0, P4, R18, R2, RZ ;  /* 0x0000000212007210 */ /* 0x010fc60007f9e0ff */
[----:B------:R-:W-:Y:S01]  /*3550*/  IMAD R2, R244, c[0x0][0x1f4], R4 ;  /* 0x00007d00f4027a24 */ /* 0x000fe200078e0204 */
[----:B------:R-:W-:-:S04]  /*3560*/  LEA R4, P0, R0, c[0x0][0x1c8], 0x1 ;  /* 0x0000720000047a11 */ /* 0x000fc800078008ff */
[----:B------:R-:W-:-:S04]  /*3570*/  IADD3.X R2, R247, R3, R2, P4, !PT ;  /* 0x00000003f7027210 */ /* 0x000fc800027fe402 */
[----:B------:R-:W-:Y:S01]  /*3580*/  LEA.HI.X R0, R0, c[0x0][0x1cc], R2, 0x1, P0 ;  /* 0x0000730000007a11 */ /* 0x000fe200000f0c02 */
[----:B------:R-:W-:Y:S05]  /*3590*/  BRA.DIV ~URZ, `(.L_x_3244) ;  /* 0x000101327f007947 */ /* 0x000fea000b800000 */
[----:B------:R1:W2:Y:S02]  /*35a0*/  SHFL.IDX PT, R7, R0, RZ, 0x181f ;  /* 0x00181fff00077589 */ /* 0x0002a400000e0000 */
.L_x_3298:
[----:B------:R-:W-:Y:S05]  /*35b0*/  BRA.DIV ~URZ, `(.L_x_3245) ;  /* 0x000101827f007947 */ /* 0x000fea000b800000 */
[----:B------:R-:W3:Y:S04]  /*35c0*/  SHFL.IDX PT, R2, R4, RZ, 0x181f ;  /* 0x00181fff04027589 */ /* 0x000ee800000e0000 */
[----:B------:R-:W4:Y:S04]  /*35d0*/  SHFL.IDX PT, R3, R4, 0x1, 0x181f ;  /* 0x00381f0004037f89 */ /* 0x000f2800000e0000 */
[----:B------:R-:W5:Y:S04]  /*35e0*/  SHFL.IDX PT, R5, R4, 0x2, 0x181f ;  /* 0x00581f0004057f89 */ /* 0x000f6800000e0000 */
[----:B------:R-:W1:Y:S04]  /*35f0*/  SHFL.IDX PT, R9, R0, 0x1, 0x181f ;  /* 0x00381f0000097f89 */ /* 0x000e6800000e0000 */
[----:B------:R-:W2:Y:S04]  /*3600*/  SHFL.IDX PT, R8, R4, 0x3, 0x181f ;  /* 0x00781f0004087f89 */ /* 0x000ea800000e0000 */
[----:B------:R-:W2:Y:S04]  /*3610*/  SHFL.IDX PT, R11, R0, 0x2, 0x181f ;  /* 0x00581f00000b7f89 */ /* 0x000ea800000e0000 */
[----:B------:R-:W-:Y:S01]  /*3620*/  SHFL.IDX PT, R12, R4, 0x4, 0x181f ;  /* 0x00981f00040c7f89 */ /* 0x000fe200000e0000 */
[----:B---3--:R-:W-:-:S03]  /*3630*/  IADD3 R6, P0, R2, R179, RZ ;  /* 0x000000b302067210 */ /* 0x008fc60007f1e0ff */
[----:B------:R-:W-:Y:S01]  /*3640*/  SHFL.IDX PT, R13, R4, 0x5, 0x181f ;  /* 0x00b81f00040d7f89 */ /* 0x000fe200000e0000 */
[-C--:B----4-:R-:W-:Y:S01]  /*3650*/  IADD3 R2, P4, R3, R179.reuse, RZ ;  /* 0x000000b303027210 */ /* 0x090fe20007f9e0ff */
[----:B--2---:R-:W-:Y:S02]  /*3660*/  IMAD.X R7, R7, 0x1, R16, P0 ;  /* 0x0000000107077824 */ /* 0x004fe400000e0610 */
[----:B------:R-:W2:Y:S01]  /*3670*/  SHFL.IDX PT, R17, R0, 0x3, 0x181f ;  /* 0x00781f0000117f89 */ /* 0x000ea200000e0000 */
[----:B-----5:R-:W-:-:S03]  /*3680*/  IADD3 R10, P0, R5, R179, RZ ;  /* 0x000000b3050a7210 */ /* 0x020fc60007f1e0ff */
[----:B------:R-:W3:Y:S01]  /*3690*/  SHFL.IDX PT, R15, R0, 0x4, 0x181f ;  /* 0x00981f00000f7f89 */ /* 0x000ee200000e0000 */
[----:B-1----:R-:W-:-:S03]  /*36a0*/  IMAD.X R3, R9, 0x1, R16, P4 ;  /* 0x0000000109037824 */ /* 0x002fc600020e0610 */
[----:B------:R-:W1:Y:S01]  /*36b0*/  SHFL.IDX PT, R14, R0, 0x5, 0x181f ;  /* 0x00b81f00000e7f89 */ /* 0x000e6200000e0000 */
[----:B------:R-:W-:-:S03]  /*36c0*/  IADD3 R8, P5, R8, R179, RZ ;  /* 0x000000b308087210 */ /* 0x000fc60007fbe0ff */
[----:B------:R4:W-:Y:S01]  /*36d0*/  LDGSTS.E.BYPASS.LTC128B.128 [R242+0x3900], [R6.64], !P3 ;  /* 0x0390000006f27fae */ /* 0x0009e2000d901d48 */
[----:B------:R-:W-:-:S03]  /*36e0*/  IMAD.X R11, R11, 0x1, R16, P0 ;  /* 0x000000010b0b7824 */ /* 0x000fc600000e0610 */
[----:B------:R5:W-:Y:S04]  /*36f0*/  LDGSTS.E.BYPASS.LTC128B.128 [R242+0x4100], [R2.64], !P3 ;  /* 0x0410000002f27fae */ /* 0x000be8000d901d48 */
[----:B------:R1:W-:Y:S01]  /*3700*/  LDGSTS.E.BYPASS.LTC128B.128 [R242+0x4900], [R10.64], !P3 ;  /* 0x049000000af27fae */ /* 0x0003e2000d901d48 */
[----:B--2---:R-:W-:-:S03]  /*3710*/  IMAD.X R9, R17, 0x1, R16, P5 ;  /* 0x0000000111097824 */ /* 0x004fc600028e0610 */
[----:B------:R-:W2:Y:S04]  /*3720*/  SHFL.IDX PT, R4, R4, 0x6, 0x181f ;  /* 0x00d81f0004047f89 */ /* 0x000ea800000e0000 */
[----:B------:R2:W-:Y:S04]  /*3730*/  LDGSTS.E.BYPASS.LTC128B.128 [R242+0x5100], [R8.64], !P3 ;  /* 0x0510000008f27fae */ /* 0x0005e8000d901d48 */
[----:B------:R-:W2:Y:S01]  /*3740*/  SHFL.IDX PT, R0, R0, 0x6, 0x181f ;  /* 0x00d81f0000007f89 */ /* 0x000ea200000e0000 */
[-C--:B----4-:R-:W-:Y:S02]  /*3750*/  IADD3 R6, P4, R12, R179.reuse, RZ ;  /* 0x000000b30c067210 */ /* 0x090fe40007f9e0ff */
[----:B-----5:R-:W-:-:S03]  /*3760*/  IADD3 R2, P0, R13, R179, RZ ;  /* 0x000000b30d027210 */ /* 0x020fc60007f1e0ff */
[--C-:B---3--:R-:W-:Y:S02]  /*3770*/  IMAD.X R7, R15, 0x1, R16.reuse, P4 ;  /* 0x000000010f077824 */ /* 0x108fe400020e0610 */
[----:B-1----:R-:W-:-:S03]  /*3780*/  IMAD.X R3, R14, 0x1, R16, P0 ;  /* 0x000000010e037824 */ /* 0x002fc600000e0610 */
[----:B------:R1:W-:Y:S04]  /*3790*/  LDGSTS.E.BYPASS.LTC128B.128 [R242+0x5900], [R6.64], !P3 ;  /* 0x0590000006f27fae */ /* 0x0003e8000d901d48 */
[----:B------:R1:W-:Y:S02]  /*37a0*/  LDGSTS.E.BYPASS.LTC128B.128 [R242+0x6100], [R2.64], !P3 ;  /* 0x0610000002f27fae */ /* 0x0003e4000d901d48 */
.L_x_3299:
[----:B-12---:R-:W-:-:S04]  /*37b0*/  IADD3 R2, P0, R4, R179, RZ ;  /* 0x000000b304027210 */ /* 0x006fc80007f1e0ff */
[----:B------:R-:W-:-:S05]  /*37c0*/  IADD3.X R3, R0, R16, RZ, P0, !PT ;  /* 0x0000001000037210 */ /* 0x000fca00007fe4ff */
[----:B------:R-:W-:Y:S01]  /*37d0*/  @!PT LDS RZ, [RZ] ;  /* 0x00000000fffff984 */ /* 0x000fe20000000800 */
[----:B------:R-:W-:Y:S01]  /*37e0*/  @!PT LDS RZ, [RZ] ;  /* 0x00000000fffff984 */ /* 0x000fe20000000800 */
[----:B------:R-:W-:Y:S01]  /*37f0*/  @!PT LDS RZ, [RZ] ;  /* 0x00000000fffff984 */ /* 0x000fe20000000800 */
[----:B------:R1:W-:Y:S04]  /*3800*/  LDGSTS.E.BYPASS.LTC128B.128 [R242+0x6900], [R2.64], !P3 ;  /* 0x0690000002f27fae */ /* 0x0003e8000d901d48 */
.L_x_3243:
[----:B------:R-:W-:Y:S05]  /*3810*/  BSYNC B0 ;  /* 0x0000000000007941 */ /* 0x000fea0003800000 */
.L_x_3242:
[----:B-1----:R-:W2:Y:S04]  /*3820*/  LDL R2, [R1+0x70] ;  /* 0x0000700001027983 */ /* 0x002ea80000100800 */
[----:B------:R-:W2:Y:S04]  /*3830*/  LDL R0, [R1+0x98] ;  /* 0x0000980001007983 */ /* 0x000ea80000100800 */
[----:B------:R-:W3:Y:S04]  /*3840*/  LDL R3, [R1+0x44] ;  /* 0x0000440001037983 */ /* 0x000ee80000100800 */
[----:B------:R-:W0:Y:S01]  /*3850*/  LDGDEPBAR ;  /* 0x00000000000079af */ /* 0x000e220000000000 */
[----:B--2---:R-:W-:-:S04]  /*3860*/  IMAD.IADD R2, R0, 0x1, R2 ;  /* 0x0000000100027824 */ /* 0x004fc800078e0202 */
[----:B------:R-:W-:Y:S01]  /*3870*/  @P2 IMAD.HI.U32 R0, R2, c[0x0][0x2c8], RZ ;  /* 0x0000b20002002a27 */ /* 0x000fe200078e00ff */
[----:B------:R1:W-:Y:S01]  /*3880*/  STL [R1+0x4], R2 ;  /* 0x0000040201007387 */ /* 0x0003e20000100800 */
[----:B------:R-:W-:Y:S02]  /*3890*/  MOV R4, R2 ;  /* 0x0000000200047202 */ /* 0x000fe40000000f00 */
[----:B---3--:R-:W-:Y:S01]  /*38a0*/  IMAD.IADD R6, R176, 0x1, -R3 ;  /* 0x00000001b0067824 */ /* 0x008fe200078e0a03 */
[----:B------:R-:W-:Y:S02]  /*38b0*/  @P2 SHF.R.U32.HI R4, RZ, c[0x0][0x2cc], R0 ;  /* 0x0000b300ff042a19 */ /* 0x000fe40000011600 */
[----:B-1----:R-:W-:-:S04]  /*38c0*/  IADD3 R2, -R3, 0x1, R176 ;  /* 0x0000000103027810 */ /* 0x002fc80007ffe1b0 */
[----:B------:R-:W-:Y:S01]  /*38d0*/  IADD3 R5, R2, -c[0x0][0x168], RZ ;  /* 0x80005a0002057a10 */ /* 0x000fe20007ffe0ff */
[----:B------:R-:W-:Y:S05]  /*38e0*/  BRA.DIV ~URZ, `(.L_x_3246) ;  /* 0x000105227f007947 */ /* 0x000fea000b800000 */
[----:B------:R1:W2:Y:S02]  /*38f0*/  SHFL.IDX PT, R0, R4, RZ, 0x1c1f ;  /* 0x001c1fff04007589 */ /* 0x0002a400000e0000 */
.L_x_3300:
        /* <DEDUP_REMOVED lines=66> */
[C---:B------:R-:W-:Y:S02]  /*3d20*/  ISETP.GT.AND P0, PT, R3.reuse, 0x9, PT ;  /* 0x000000090300780c */ /* 0x040fe40003f04270 */
[----:B------:R-:W-:Y:S02]  /*3d30*/  ISETP.GT.AND P4, PT, R3, 0x8, PT ;  /* 0x000000080300780c */ /* 0x000fe40003f84270 */
[----:B------:R-:W-:Y:S02]  /*3d40*/  FSEL R14, R99, -INF , P0 ;  /* 0xff800000630e7808 */ /* 0x000fe40000000000 */
[----:B------:R-:W-:Y:S02]  /*3d50*/  ISETP.GT.AND P0, PT, R3, 0x19, PT ;  /* 0x000000190300780c */ /* 0x000fe40003f04270 */
[----:B------:R-:W-:Y:S02]  /*3d60*/  FSEL R13, R98, -INF , P4 ;  /* 0xff800000620d7808 */ /* 0x000fe40002000000 */
[----:B------:R-:W-:-:S02]  /*3d70*/  FSEL R27, R91, -INF , P0 ;  /* 0xff8000005b1b7808 */ /* 0x000fc40000000000 */
[C---:B------:R-:W-:Y:S02]  /*3d80*/  ISETP.GT.AND P0, PT, R3.reuse, 0x29, PT ;  /* 0x000000290300780c */ /* 0x040fe40003f04270 */
[----:B------:R-:W-:Y:S02]  /*3d90*/  ISETP.GT.AND P4, PT, R3, 0x18, PT ;  /* 0x000000180300780c */ /* 0x000fe40003f84270 */
[----:B------:R-:W-:Y:S02]  /*3da0*/  FSEL R113, R83, -INF , P0 ;  /* 0xff80000053717808 */ /* 0x000fe40000000000 */
[C---:B------:R-:W-:Y:S02]  /*3db0*/  ISETP.GT.AND P0, PT, R3.reuse, 0x39, PT ;  /* 0x000000390300780c */ /* 0x040fe40003f04270 */
[----:B------:R-:W-:Y:S02]  /*3dc0*/  FSEL R25, R90, -INF , P4 ;  /* 0xff8000005a197808 */ /* 0x000fe40002000000 */
[----:B------:R-:W-:-:S02]  /*3dd0*/  ISETP.GT.AND P5, PT, R3, 0x1, PT ;  /* 0x000000010300780c */ /* 0x000fc40003fa4270 */
[----:B------:R-:W-:Y:S02]  /*3de0*/  ISETP.GT.AND P4, PT, R3, 0x28, PT ;  /* 0x000000280300780c */ /* 0x000fe40003f84270 */
[----:B------:R-:W-:Y:S02]  /*3df0*/  FSEL R109, R75, -INF , P0 ;  /* 0xff8000004b6d7808 */ /* 0x000fe40000000000 */
[----:B------:R-:W-:Y:S02]  /*3e00*/  ISETP.GT.AND P0, PT, R3, 0x49, PT ;  /* 0x000000490300780c */ /* 0x000fe40003f04270 */
[----:B------:R-:W-:Y:S02]  /*3e10*/  FSEL R8, R103, -INF , P5 ;  /* 0xff80000067087808 */ /* 0x000fe40002800000 */
        /* <DEDUP_REMOVED lines=8> */
[----:B------:R-:W-:Y:S02]  /*3ea0*/  FSEL R74, R59, -INF , P0 ;  /* 0xff8000003b4a7808 */ /* 0x000fe40000000000 */
[----:B------:R-:W-:Y:S02]  /*3eb0*/  ISETP.GT.AND P0, PT, R3, 0x61, PT ;  /* 0x000000610300780c */ /* 0x000fe40003f04270 */
[----:B------:R-:W-:Y:S02]  /*3ec0*/  IMNMX R2, R6, R2, PT ;  /* 0x0000000206027217 */ /* 0x000fe40003800200 */
[----:B------:R-:W-:Y:S02]  /*3ed0*/  FSEL R115, R87, -INF , P5 ;  /* 0xff80000057737808 */ /* 0x000fe40002800000 */
[----:B------:R-:W-:Y:S02]  /*3ee0*/  ISETP.GT.AND P5, PT, R3, 0x31, PT ;  /* 0x000000310300780c */ /* 0x000fe40003fa4270 */
[----:B------:R-:W-:-:S02]  /*3ef0*/  FSEL R76, R51, -INF , P0 ;  /* 0xff800000334c7808 */ /* 0x000fc40000000000 */
[----:B------:R-:W-:Y:S02]  /*3f00*/  ISETP.GT.AND P4, PT, R3, 0x48, PT ;  /* 0x000000480300780c */ /* 0x000fe40003f84270 */
[----:B------:R-:W-:Y:S02]  /*3f10*/  ISETP.GT.AND P0, PT, R2, RZ, PT ;  /* 0x000000ff0200720c */ /* 0x000fe40003f04270 */
[----:B------:R-:W-:Y:S02]  /*3f20*/  IMNMX R0, R6, R0, PT ;  /* 0x0000000006007217 */ /* 0x000fe40003800200 */
[----:B------:R-:W-:Y:S02]  /*3f30*/  FSEL R111, R79, -INF , P5 ;  /* 0xff8000004f6f7808 */ /* 0x000fe40002800000 */
[----:B------:R-:W-:Y:S02]  /*3f40*/  ISETP.GT.AND P5, PT, R3, 0x41, PT ;  /* 0x000000410300780c */ /* 0x000fe40003fa4270 */
[----:B------:R-:W-:-:S02]  /*3f50*/  FSEL R101, R66, -INF , P4 ;  /* 0xff80000042657808 */ /* 0x000fc40002000000 */
[----:B------:R-:W-:Y:S02]  /*3f60*/  FSEL R11, R188, -INF , P0 ;  /* 0xff800000bc0b7808 */ /* 0x000fe40000000000 */
[----:B------:R-:W-:Y:S02]  /*3f70*/  ISETP.GT.AND P4, PT, R3, 0x58, PT ;  /* 0x000000580300780c */ /* 0x000fe40003f84270 */
[----:B------:R-:W-:Y:S02]  /*3f80*/  ISETP.GT.AND P0, PT, R0, 0x1, PT ;  /* 0x000000010000780c */ /* 0x000fe40003f04270 */
[----:B------:R-:W-:Y:S02]  /*3f90*/  FSEL R103, R71, -INF , P5 ;  /* 0xff80000047677808 */ /* 0x000fe40002800000 */
[C---:B------:R-:W-:Y:S02]  /*3fa0*/  ISETP.GT.AND P6, PT, R3.reuse, RZ, PT ;  /* 0x000000ff0300720c */ /* 0x040fe40003fc4270 */
[----:B------:R-:W-:-:S02]  /*3fb0*/  ISETP.GT.AND P5, PT, R3, 0x51, PT ;  /* 0x000000510300780c */ /* 0x000fc40003fa4270 */
[----:B------:R-:W-:Y:S02]  /*3fc0*/  FSEL R77, R58, -INF , P4 ;  /* 0xff8000003a4d7808 */ /* 0x000fe40002000000 */
[----:B------:R-:W-:Y:S02]  /*3fd0*/  FSEL R20, R191, -INF , P0 ;  /* 0xff800000bf147808 */ /* 0x000fe40000000000 */
[----:B------:R-:W-:Y:S02]  /*3fe0*/  ISETP.GT.AND P4, PT, R3, 0x69, PT ;  /* 0x000000690300780c */ /* 0x000fe40003f84270 */
        /* <DEDUP_REMOVED lines=29> */
[----:B------:R-:W-:Y:S02]  /*41c0*/  FSEL R23, R181, -INF , P4 ;  /* 0xff800000b5177808 */ /* 0x000fe40002000000 */
[----:B------:R-:W-:Y:S02]  /*41d0*/  FSEL R70, R172, -INF , P0 ;  /* 0xff800000ac467808 */ /* 0x000fe40000000000 */
[----:B------:R-:W-:Y:S02]  /*41e0*/  ISETP.GT.AND P5, PT, R0, RZ, PT ;  /* 0x000000ff0000720c */ /* 0x000fe40003fa4270 */
[----:B------:R-:W-:-:S02]  /*41f0*/  ISETP.GT.AND P4, PT, R2, 0x18, PT ;  /* 0x000000180200780c */ /* 0x000fc40003f84270 */
[----:B------:R-:W-:Y:S02]  /*4200*/  ISETP.GT.AND P0, PT, R0, 0x21, PT ;  /* 0x000000210000780c */ /* 0x000fe40003f04270 */
        /* <DEDUP_REMOVED lines=9> */
[----:B------:R-:W-:Y:S02]  /*42a0*/  ISETP.GT.AND P5, PT, R0, 0x10, PT ;  /* 0x000000100000780c */ /* 0x000fe40003fa4270 */
        /* <DEDUP_REMOVED lines=38> */
[----:B------:R-:W-:Y:S02]  /*4510*/  ISETP.GT.AND P6, PT, R3, 0x50, PT ;  /* 0x000000500300780c */ /* 0x000fe40003fc4270 */
[----:B------:R-:W-:Y:S02]  /*4520*/  FSEL R83, R157, -INF , P5 ;  /* 0xff8000009d537808 */ /* 0x000fe40002800000 */
[----:B------:R-:W-:Y:S02]  /*4530*/  FSEL R172, R158, -INF , P4 ;  /* 0xff8000009eac7808 */ /* 0x000fe40002000000 */
[----:B------:R-:W-:Y:S02]  /*4540*/  FSEL R170, R154, -INF , P0 ;  /* 0xff8000009aaa7808 */ /* 0x000fe40000000000 */
[----:B------:R-:W-:-:S02]  /*4550*/  FSEL R97, R62, -INF , P6 ;  /* 0xff8000003e617808 */ /* 0x000fc40003000000 */
[C---:B------:R-:W-:Y:S02]  /*4560*/  ISETP.GT.AND P5, PT, R2.reuse, 0x48, PT ;  /* 0x000000480200780c */ /* 0x040fe40003fa4270 */
[----:B------:R-:W-:Y:S02]  /*4570*/  ISETP.GT.AND P4, PT, R2, 0x50, PT ;  /* 0x000000500200780c */ /* 0x000fe40003f84270 */
[----:B------:R-:W-:Y:S02]  /*4580*/  ISETP.GT.AND P0, PT, R0, 0x51, PT ;  /* 0x000000510000780c */ /* 0x000fe40003f04270 */
[----:B------:R-:W-:Y:S02]  /*4590*/  ISETP.GT.AND P6, PT, R3, 0x60, PT ;  /* 0x000000600300780c */ /* 0x000fe40003fc4270 */
[----:B------:R-:W-:Y:S02]  /*45a0*/  FSEL R82, R152, -INF , P5 ;  /* 0xff80000098527808 */ /* 0x000fe40002800000 */
[----:B------:R-:W-:-:S02]  /*45b0*/  FSEL R107, R132, -INF , P4 ;  /* 0xff800000846b7808 */ /* 0x000fc40002000000 */
[----:B------:R-:W-:Y:S02]  /*45c0*/  FSEL R167, R135, -INF , P0 ;  /* 0xff80000087a77808 */ /* 0x000fe40000000000 */
[----:B------:R-:W-:Y:S02]  /*45d0*/  FSEL R79, R50, -INF , P6 ;  /* 0xff800000324f7808 */ /* 0x000fe40003000000 */
[C---:B------:R-:W-:Y:S02]  /*45e0*/  ISETP.GT.AND P5, PT, R0.reuse, 0x49, PT ;  /* 0x000000490000780c */ /* 0x040fe40003fa4270 */
[----:B------:R-:W-:Y:S02]  /*45f0*/  ISETP.GT.AND P4, PT, R0, 0x50, PT ;  /* 0x000000500000780c */ /* 0x000fe40003f84270 */
        /* <DEDUP_REMOVED lines=14> */
[C---:B------:R-:W-:Y:S02]  /*46e0*/  ISETP.GT.AND P5, PT, R2.reuse, 0x61, PT ;  /* 0x000000610200780c */ /* 0x040fe40003fa4270 */
[----:B------:R-:W-:Y:S02]  /*46f0*/  ISETP.GT.AND P4, PT, R2, 0x68, PT ;  /* 0x000000680200780c */ /* 0x000fe40003f84270 */
[----:B------:R-:W-:Y:S02]  /*4700*/  FSEL R166, R126, -INF , P6 ;  /* 0xff8000007ea67808 */ /* 0x000fe40003000000 */
[----:B------:R-:W-:Y:S02]  /*4710*/  ISETP.GT.AND P0, PT, R0, 0x60, PT ;  /* 0x000000600000780c */ /* 0x000fe40003f04270 */
[----:B------:R-:W-:Y:S02]  /*4720*/  ISETP.GT.AND P6, PT, R2, 0x69, PT ;  /* 0x000000690200780c */ /* 0x000fe40003fc4270 */
[----:B------:R-:W-:-:S02]  /*4730*/  FMNMX.FTZ R2, R19, R3, !PT ;  /* 0x0000000313027209 */ /* 0x000fc40007810000 */
[----:B------:R-:W-:Y:S02]  /*4740*/  FSEL R99, R117, -INF , P5 ;  /* 0xff80000075637808 */ /* 0x000fe40002800000 */
[----:B------:R-:W-:Y:S02]  /*4750*/  FSEL R98, R192, -INF , P4 ;  /* 0xff800000c0627808 */ /* 0x000fe40002000000 */
[----:B------:R-:W-:Y:S02]  /*4760*/  FSEL R164, R118, -INF , P0 ;  /* 0xff80000076a47808 */ /* 0x000fe40000000000 */
        /* <DEDUP_REMOVED lines=9> */
[----:B-1----:R-:W-:Y:S02]  /*4800*/  FMNMX.FTZ R4, R16, R20, !PT ;  /* 0x0000001410047209 */ /* 0x002fe40007810000 */
        /* <DEDUP_REMOVED lines=91> */
[----:B------:R-:W-:Y:S02]  /*4dc0*/  FSEL R69, R193, -INF , P6 ;  /* 0xff800000c1457808 */ /* 0x000fe40003000000 */
[----:B------:R-:W-:Y:S02]  /*4dd0*/  FMNMX.FTZ R2, R98, R2, !PT ;  /* 0x0000000262027209 */ /* 0x000fe40007810000 */
[----:B------:R-:W-:Y:S02]  /*4de0*/  FSEL R162, R194, -INF , P4 ;  /* 0xff800000c2a27808 */ /* 0x000fe40002000000 */
        /* <DEDUP_REMOVED lines=23> */
[----:B---3--:R-:W-:-:S03]  /*4f60*/  FMNMX.FTZ R118, R118, R3, !PT ;  /* 0x0000000376767209 */ /* 0x008fc60007810000 */
.L_x_3301:
        /* <DEDUP_REMOVED lines=15> */
[--C-:B------:R-:W-:Y:S01]  /*5060*/  FFMA.FTZ R144, R144, c[0x0][0x2d0], -R4.reuse ;  /* 0x0000b40090907a23 */ /* 0x100fe20000010804 */
[----:B------:R-:W4:Y:S01]  /*5070*/  LDSM.16.MT88.4 R36, [R225+0x800] ;  /* 0x00080000e124783b */ /* 0x000f220000004200 */
[----:B------:R-:W-:-:S02]  /*5080*/  FFMA.FTZ R143, R143, c[0x0][0x2d0], -R4 ;  /* 0x0000b4008f8f7a23 */ /* 0x000fc40000010804 */
[----:B------:R5:W5:Y:S01]  /*5090*/  MUFU.EX2 R178, R2 ;  /* 0x0000000200b27308 */ /* 0x000b620000000800 */
[--C-:B------:R-:W-:Y:S02]  /*50a0*/  FFMA.FTZ R142, R142, c[0x0][0x2d0], -R4.reuse ;  /* 0x0000b4008e8e7a23 */ /* 0x100fe40000010804 */
[--C-:B------:R-:W-:Y:S02]  /*50b0*/  FFMA.FTZ R141, R141, c[0x0][0x2d0], -R4.reuse ;  /* 0x0000b4008d8d7a23 */ /* 0x100fe40000010804 */
[--C-:B------:R-:W-:Y:S02]  /*50c0*/  FFMA.FTZ R184, R136, c[0x0][0x2d0], -R4.reuse ;  /* 0x0000b40088b87a23 */ /* 0x100fe40000010804 */
[--C-:B------:R-:W-:Y:S01]  /*50d0*/  FFMA.FTZ R187, R131, c[0x0][0x2d0], -R4.reuse ;  /* 0x0000b40083bb7a23 */ /* 0x100fe20000010804 */
[----:B------:R-:W1:Y:S01]  /*50e0*/  MUFU.EX2 R177, R5 ;  /* 0x0000000500b17308 */ /* 0x000e620000000800 */
[--C-:B--2---:R-:W-:Y:S02]  /*50f0*/  FFMA.FTZ R0, R10, c[0x0][0x2d0], -R4.reuse ;  /* 0x0000b4000a007a23 */ /* 0x104fe40000010804 */
[----:B------:R-:W-:-:S02]  /*5100*/  FFMA.FTZ R186, R130, c[0x0][0x2d0], -R4 ;  /* 0x0000b40082ba7a23 */ /* 0x000fc40000010804 */
[--C-:B------:R-:W-:Y:S02]  /*5110*/  FFMA.FTZ R185, R129, c[0x0][0x2d0], -R4.reuse ;  /* 0x0000b40081b97a23 */ /* 0x100fe40000010804 */
[--C-:B------:R-:W-:Y:S01]  /*5120*/  FFMA.FTZ R193, R128, c[0x0][0x2d0], -R4.reuse ;  /* 0x0000b40080c17a23 */ /* 0x100fe20000010804 */
[----:B------:R2:W-:Y:S01]  /*5130*/  MUFU.EX2 R207, R0 ;  /* 0x0000000000cf7308 */ /* 0x0005e20000000800 */
[----:B-----5:R-:W-:Y:S01]  /*5140*/  FMUL.FTZ R2, R117, c[0x0][0x2d0] ;  /* 0x0000b40075027a20 */ /* 0x020fe20000410000 */
[----:B------:R-:W-:Y:S01]  /*5150*/  MOV R130, R178 ;  /* 0x000000b200827202 */ /* 0x000fe20000000f00 */
[--C-:B------:R-:W-:Y:S02]  /*5160*/  FFMA.FTZ R194, R123, c[0x0][0x2d0], -R4.reuse ;  /* 0x0000b4007bc27a23 */ /* 0x100fe40000010804 */
[--C-:B------:R-:W-:Y:S01]  /*5170*/  FFMA.FTZ R195, R122, c[0x0][0x2d0], -R4.reuse ;  /* 0x0000b4007ac37a23 */ /* 0x100fe20000010804 */
[----:B------:R-:W-:Y:S01]  /*5180*/  FSEL R2, R2, RZ, P0 ;  /* 0x000000ff02027208 */ /* 0x000fe20000000000 */
[----:B------:R-:W-:Y:S01]  /*5190*/  FFMA.FTZ R196, R121, c[0x0][0x2d0], -R4 ;  /* 0x0000b40079c47a23 */ /* 0x000fe20000010804 */
[----:B------:R-:W-:Y:S01]  /*51a0*/  FSETP.NEU.FTZ.AND P0, PT, R68, -INF , PT ;  /* 0xff8000004400780b */ /* 0x000fe20003f1d000 */
[----:B------:R-:W-:Y:S01]  /*51b0*/  FFMA.FTZ R181, R97, c[0x0][0x2d0], -R3 ;  /* 0x0000b40061b57a23 */ /* 0x000fe20000010803 */
[----:B-1----:R-:W-:Y:S01]  /*51c0*/  MOV R131, R177 ;  /* 0x000000b100837202 */ /* 0x002fe20000000f00 */
[----:B------:R-:W-:-:S02]  /*51d0*/  FFMA.FTZ R5, R23, c[0x0][0x2d0], -R2 ;  /* 0x0000b40017057a23 */ /* 0x000fc40000010802 */
[----:B------:R-:W-:Y:S02]  /*51e0*/  FFMA.FTZ R6, R35, c[0x0][0x2d0], -R2 ;  /* 0x0000b40023067a23 */ /* 0x000fe40000010802 */
[----:B------:R1:W5:Y:S01]  /*51f0*/  MUFU.EX2 R197, R5 ;  /* 0x0000000500c57308 */ /* 0x0003620000000800 */
[----:B--2---:R-:W-:Y:S02]  /*5200*/  FFMA.FTZ R0, R19, c[0x0][0x2d0], -R4 ;  /* 0x0000b40013007a23 */ /* 0x004fe40000010804 */
[----:B------:R-:W-:Y:S02]  /*5210*/  FFMA.FTZ R202, R98, c[0x0][0x2d0], -R2 ;  /* 0x0000b40062ca7a23 */ /* 0x000fe40000010802 */
[--C-:B------:R-:W-:Y:S02]  /*5220*/  FFMA.FTZ R183, R74, c[0x0][0x2d0], -R3.reuse ;  /* 0x0000b4004ab77a23 */ /* 0x100fe40000010803 */
[--C-:B------:R-:W-:Y:S01]  /*5230*/  FFMA.FTZ R198, R73, c[0x0][0x2d0], -R3.reuse ;  /* 0x0000b40049c67a23 */ /* 0x100fe20000010803 */
[----:B------:R2:W-:Y:S01]  /*5240*/  MUFU.EX2 R212, R0 ;  /* 0x0000000000d47308 */ /* 0x0005e20000000800 */
[----:B------:R-:W-:-:S02]  /*5250*/  FFMA.FTZ R112, R112, c[0x0][0x2d0], -R3 ;  /* 0x0000b40070707a23 */ /* 0x000fc40000010803 */
[--C-:B------:R-:W-:Y:S02]  /*5260*/  FFMA.FTZ R136, R108, c[0x0][0x2d0], -R3.reuse ;  /* 0x0000b4006c887a23 */ /* 0x100fe40000010803 */
[--C-:B------:R-:W-:Y:S02]  /*5270*/  FFMA.FTZ R180, R80, c[0x0][0x2d0], -R3.reuse ;  /* 0x0000b40050b47a23 */ /* 0x100fe40000010803 */
[--C-:B------:R-:W-:Y:S01]  /*5280*/  FFMA.FTZ R182, R77, c[0x0][0x2d0], -R3.reuse ;  /* 0x0000b4004db67a23 */ /* 0x100fe20000010803 */
[----:B------:R-:W-:Y:S01]  /*5290*/  MUFU.EX2 R220, R6 ;  /* 0x0000000600dc7308 */ /* 0x000fe20000000800 */
[----:B-1----:R-:W-:Y:S02]  /*52a0*/  FFMA.FTZ R5, R32, c[0x0][0x2d0], -R2 ;  /* 0x0000b40020057a23 */ /* 0x002fe40000010802 */
[--C-:B------:R-:W-:Y:S02]  /*52b0*/  FFMA.FTZ R192, R79, c[0x0][0x2d0], -R3.reuse ;  /* 0x0000b4004fc07a23 */ /* 0x100fe40000010803 */
[----:B------:R-:W-:-:S02]  /*52c0*/  FFMA.FTZ R248, R76, c[0x0][0x2d0], -R3 ;  /* 0x0000b4004cf87a23 */ /* 0x000fc40000010803 */
[----:B------:R-:W-:Y:S01]  /*52d0*/  FFMA.FTZ R201, R71, c[0x0][0x2d0], -R3 ;  /* 0x0000b40047c97a23 */ /* 0x000fe20000010803 */
[----:B------:R-:W-:Y:S01]  /*52e0*/  MUFU.EX2 R116, R5 ;  /* 0x0000000500747308 */ /* 0x000fe20000000800 */
[----:B--2---:R-:W-:Y:S01]  /*52f0*/  FFMA.FTZ R0, R24, c[0x0][0x2d0], -R4 ;  /* 0x0000b40018007a23 */ /* 0x004fe20000010804 */
[----:B-----5:R-:W-:Y:S01]  /*5300*/  MOV R71, R197 ;  /* 0x000000c500477202 */ /* 0x020fe20000000f00 */
[--C-:B------:R-:W-:Y:S02]  /*5310*/  FFMA.FTZ R108, R93, c[0x0][0x2d0], -R2.reuse ;  /* 0x0000b4005d6c7a23 */ /* 0x100fe40000010802 */
[----:B------:R-:W-:-:S03]  /*5320*/  FFMA.FTZ R204, R69, c[0x0][0x2d0], -R2 ;  /* 0x0000b40045cc7a23 */ /* 0x000fc60000010802 */
[----:B------:R1:W-:Y:S08]  /*5330*/  MUFU.EX2 R214, R0 ;  /* 0x0000000000d67308 */ /* 0x0003f00000000800 */
[----:B------:R-:W-:Y:S01]  /*5340*/  MUFU.EX2 R248, R248 ;  /* 0x000000f800f87308 */ /* 0x000fe20000000800 */
[----:B-1----:R-:W-:-:S07]  /*5350*/  FFMA.FTZ R0, R28, c[0x0][0x2d0], -R4 ;  /* 0x0000b4001c007a23 */ /* 0x002fce0000010804 */
[----:B------:R1:W-:Y:S02]  /*5360*/  MUFU.EX2 R216, R0 ;  /* 0x0000000000d87308 */ /* 0x0003e40000000800 */
[----:B-1----:R-:W-:-:S06]  /*5370*/  FFMA.FTZ R0, R30, c[0x0][0x2d0], -R4 ;  /* 0x0000b4001e007a23 */ /* 0x002fcc0000010804 */
[----:B------:R1:W2:Y:S02]  /*5380*/  MUFU.EX2 R190, R0 ;  /* 0x0000000000be7308 */ /* 0x0002a40000000800 */
[----:B-1----:R-:W-:Y:S01]  /*5390*/  FFMA.FTZ R0, R33, c[0x0][0x2d0], -R4 ;  /* 0x0000b40021007a23 */ /* 0x002fe20000010804 */
[----:B--2---:R-:W-:-:S05]  /*53a0*/  MOV R121, R190 ;  /* 0x000000be00797202 */ /* 0x004fca0000000f00 */
[----:B------:R1:W2:Y:S02]  /*53b0*/  MUFU.EX2 R252, R0 ;  /* 0x0000000000fc7308 */ /* 0x0002a40000000800 */
[----:B-1----:R-:W-:-:S06]  /*53c0*/  FFMA.FTZ R0, R7, c[0x0][0x2d0], -R3 ;  /* 0x0000b40007007a23 */ /* 0x002fcc0000010803 */
[----:B------:R1:W-:Y:S02]  /*53d0*/  MUFU.EX2 R206, R0 ;  /* 0x0000000000ce7308 */ /* 0x0003e40000000800 */
[----:B-1----:R-:W-:-:S06]  /*53e0*/  FFMA.FTZ R0, R8, c[0x0][0x2d0], -R3 ;  /* 0x0000b40008007a23 */ /* 0x002fcc0000010803 */
[----:B------:R1:W-:Y:S02]  /*53f0*/  MUFU.EX2 R205, R0 ;  /* 0x0000000000cd7308 */ /* 0x0003e40000000800 */
[----:B-1----:R-:W-:-:S06]  /*5400*/  FFMA.FTZ R0, R13, c[0x0][0x2d0], -R3 ;  /* 0x0000b4000d007a23 */ /* 0x002fcc0000010803 */
[----:B------:R1:W-:Y:S02]  /*5410*/  MUFU.EX2 R125, R0 ;  /* 0x00000000007d7308 */ /* 0x0003e40000000800 */
[----:B-1----:R-:W-:Y:S01]  /*5420*/  FFMA.FTZ R0, R14, c[0x0][0x2d0], -R3 ;  /* 0x0000b4000e007a23 */ /* 0x002fe20000010803 */
[----:B--2---:R-:W-:Y:S01]  /*5430*/  F2FP.BF16.PACK_AB R14, R252, R178 ;  /* 0x000000b2fc0e723e */ /* 0x004fe200000010ff */
[----:B------:R-:W-:-:S04]  /*5440*/  FFMA.FTZ R178, R83, c[0x0][0x2d0], -R2 ;  /* 0x0000b40053b27a23 */ /* 0x000fc80000010802 */
        /* <DEDUP_REMOVED lines=9> */
[--C-:B-1----:R-:W-:Y:S01]  /*54e0*/  FFMA.FTZ R0, R11, c[0x0][0x2d0], -R2.reuse ;  /* 0x0000b4000b007a23 */ /* 0x102fe20000010802 */
[----:B--2---:R-:W-:Y:S01]  /*54f0*/  F2FP.BF16.PACK_AB R15, R221, R177 ;  /* 0x000000b1dd0f723e */ /* 0x004fe200000010ff */
[----:B------:R-:W-:-:S04]  /*5500*/  FFMA.FTZ R177, R82, c[0x0][0x2d0], -R2 ;  /* 0x0000b40052b17a23 */ /* 0x000fc80000010802 */
[----:B------:R1:W-:Y:S02]  /*5510*/  MUFU.EX2 R203, R0 ;  /* 0x0000000000cb7308 */ /* 0x0003e40000000800 */
[--C-:B-1----:R-:W-:Y:S01]  /*5520*/  FFMA.FTZ R0, R12, c[0x0][0x2d0], -R2.reuse ;  /* 0x0000b4000c007a23 */ /* 0x102fe20000010802 */
[----:B------:R-:W-:Y:S01]  /*5530*/  F2FP.BF16.PACK_AB R12, R190, R216 ;  /* 0x000000d8be0c723e */ /* 0x000fe200000010ff */
[----:B------:R-:W-:-:S04]  /*5540*/  FFMA.FTZ R190, R106, c[0x0][0x2d0], -R2 ;  /* 0x0000b4006abe7a23 */ /* 0x000fc80000010802 */
[----:B------:R1:W-:Y:S02]  /*5550*/  MUFU.EX2 R199, R0 ;  /* 0x0000000000c77308 */ /* 0x0003e40000000800 */
[----:B-1----:R-:W-:-:S06]  /*5560*/  FFMA.FTZ R0, R17, c[0x0][0x2d0], -R2 ;  /* 0x0000b40011007a23 */ /* 0x002fcc0000010802 */
[----:B------:R1:W-:Y:S02]  /*5570*/  MUFU.EX2 R211, R0 ;  /* 0x0000000000d37308 */ /* 0x0003e40000000800 */
[----:B-1----:R-:W-:Y:S01]  /*5580*/  FFMA.FTZ R0, R21, c[0x0][0x2d0], -R2 ;  /* 0x0000b40015007a23 */ /* 0x002fe20000010802 */
[----:B------:R-:W-:-:S05]  /*5590*/  F2FP.BF16.PACK_AB R21, R205, R206 ;  /* 0x000000cecd15723e */ /* 0x000fca00000010ff */
[----:B------:R1:W2:Y:S02]  /*55a0*/  MUFU.EX2 R124, R0 ;  /* 0x00000000007c7308 */ /* 0x0002a40000000800 */
[----:B-1----:R-:W-:Y:S01]  /*55b0*/  FFMA.FTZ R0, R22, c[0x0][0x2d0], -R2 ;  /* 0x0000b40016007a23 */ /* 0x002fe20000010802 */
[----:B------:R-:W-:Y:S02]  /*55c0*/  F2FP.BF16.PACK_AB R22, R214, R212 ;  /* 0x000000d4d616723e */ /* 0x000fe400000010ff */
[----:B--2---:R-:W-:-:S03]  /*55d0*/  F2FP.BF16.PACK_AB R18, R124, R211 ;  /* 0x000000d37c12723e */ /* 0x004fc600000010ff */
[----:B------:R1:W-:Y:S02]  /*55e0*/  MUFU.EX2 R218, R0 ;  /* 0x0000000000da7308 */ /* 0x0003e40000000800 */
[----:B-1----:R-:W-:-:S05]  /*55f0*/  FMUL.FTZ R0, R68, c[0x0][0x2d0] ;  /* 0x0000b40044007a20 */ /* 0x002fca0000410000 */
[----:B------:R-:W-:-:S05]  /*5600*/  FSEL R0, R0, RZ, P0 ;  /* 0x000000ff00007208 */ /* 0x000fca0000000000 */
[----:B------:R-:W-:Y:S01]  /*5610*/  FFMA.FTZ R5, R16, c[0x0][0x2d0], -R0 ;  /* 0x0000b40010057a23 */ /* 0x000fe20000010800 */
[----:B------:R-:W-:-:S03]  /*5620*/  F2FP.BF16.PACK_AB R16, R199, R203 ;  /* 0x000000cbc710723e */ /* 0x000fc600000010ff */
[----:B------:R1:W-:Y:S02]  /*5630*/  MUFU.EX2 R213, R5 ;  /* 0x0000000500d57308 */ /* 0x0003e40000000800 */
[----:B-1----:R-:W-:Y:S01]  /*5640*/  FFMA.FTZ R5, R20, c[0x0][0x2d0], -R0 ;  /* 0x0000b40014057a23 */ /* 0x002fe20000010800 */
[----:B------:R-:W-:-:S05]  /*5650*/  F2FP.BF16.PACK_AB R20, R207, R208 ;  /* 0x000000d0cf14723e */ /* 0x000fca00000010ff */
[----:B------:R1:W2:Y:S02]  /*5660*/  MUFU.EX2 R209, R5 ;  /* 0x0000000500d17308 */ /* 0x0002a40000000800 */
[C---:B------:R-:W-:Y:S08]  /*5670*/  HMMA.16816.F32.BF16 R8, R20.reuse, R44, RZ ;  /* 0x0000002c1408723c */ /* 0x040ff000000418ff */
[----:B---3--:R-:W-:Y:S01]  /*5680*/  HMMA.16816.F32.BF16 R64, R20, R40, RZ ;  /* 0x000000281440723c */ /* 0x008fe200000418ff */
[--C-:B-1----:R-:W-:Y:S01]  /*5690*/  FFMA.FTZ R5, R26, c[0x0][0x2d0], -R0.reuse ;  /* 0x0000b4001a057a23 */ /* 0x102fe20000010800 */
[----:B--2---:R-:W-:Y:S01]  /*56a0*/  F2FP.BF16.PACK_AB R17, R209, R213 ;  /* 0x000000d5d111723e */ /* 0x004fe200000010ff */
[----:B------:R-:W1:Y:S02]  /*56b0*/  LDSM.16.MT88.4 R24, [R226] ;  /* 0x00000000e218783b */ /* 0x000e640000004200 */
[----:B------:R2:W-:Y:S11]  /*56c0*/  MUFU.EX2 R210, R5 ;  /* 0x0000000500d27308 */ /* 0x0005f60000000800 */
[----:B----4-:R-:W-:Y:S07]  /*56d0*/  HMMA.16816.F32.BF16 R84, R12, R36, R8 ;  /* 0x000000240c54723c */ /* 0x010fee0000041808 */
[----:B------:R-:W-:Y:S01]  /*56e0*/  F2FP.BF16.PACK_AB R8, R197, R218 ;  /* 0x000000dac508723e */ /* 0x000fe200000010ff */
[----:B--2---:R-:W-:Y:S01]  /*56f0*/  FFMA.FTZ R5, R29, c[0x0][0x2d0], -R0 ;  /* 0x0000b4001d057a23 */ /* 0x004fe20000010800 */
[----:B------:R-:W-:Y:S01]  /*5700*/  F2FP.BF16.PACK_AB R10, R220, R116 ;  /* 0x00000074dc0a723e */ /* 0x000fe200000010ff */
[----:B------:R-:W-:-:S02]  /*5710*/  FFMA.FTZ R197, R102, c[0x0][0x2d0], -R2 ;  /* 0x0000b40066c57a23 */ /* 0x000fc40000010802 */
[----:B------:R2:W3:Y:S02]  /*5720*/  MUFU.EX2 R219, R5 ;  /* 0x0000000500db7308 */ /* 0x0004e40000000800 */
[--C-:B--2---:R-:W-:Y:S01]  /*5730*/  FFMA.FTZ R5, R34, c[0x0][0x2d0], -R0.reuse ;  /* 0x0000b40022057a23 */ /* 0x104fe20000010800 */
[----:B---3--:R-:W-:Y:S01]  /*5740*/  F2FP.BF16.PACK_AB R19, R219, R210 ;  /* 0x000000d2db13723e */ /* 0x008fe200000010ff */
[----:B------:R-:W2:Y:S04]  /*5750*/  LDSM.16.MT88.4 R32, [R229+0x800] ;  /* 0x00080000e520783b */ /* 0x000ea80000004200 */
[----:B------:R3:W-:Y:S02]  /*5760*/  MUFU.EX2 R200, R5 ;  /* 0x0000000500c87308 */ /* 0x0007e40000000800 */
[C---:B------:R-:W-:Y:S08]  /*5770*/  HMMA.16816.F32.BF16 R60, R16.reuse, R44, RZ ;  /* 0x0000002c103c723c */ /* 0x040ff000000418ff */
[----:B-1----:R-:W-:Y:S01]  /*5780*/  HMMA.16816.F32.BF16 R28, R16, R24, RZ ;  /* 0x00000018101c723c */ /* 0x002fe200000418ff */
[----:B---3--:R-:W-:-:S02]  /*5790*/  FFMA.FTZ R5, R48, c[0x0][0x2d0], -R0 ;  /* 0x0000b40030057a23 */ /* 0x008fc40000010800 */
[----:B------:R-:W1:Y:S02]  /*57a0*/  LDSM.16.MT88.4 R48, [R226+0x800] ;  /* 0x00080000e230783b */ /* 0x000e640000004200 */
[----:B------:R3:W4:Y:S03]  /*57b0*/  MUFU.EX2 R189, R5 ;  /* 0x0000000500bd7308 */ /* 0x0007260000000800 */
[----:B------:R-:W-:Y:S01]  /*57c0*/  HMMA.16816.F32.BF16 R56, R16, R40, RZ ;  /* 0x000000281038723c */ /* 0x000fe200000418ff */
[----:B---3--:R-:W-:Y:S01]  /*57d0*/  FFMA.FTZ R5, R52, c[0x0][0x2d0], -R0 ;  /* 0x0000b40034057a23 */ /* 0x008fe20000010800 */
[----:B----4-:R-:W-:-:S06]  /*57e0*/  F2FP.BF16.PACK_AB R9, R189, R200 ;  /* 0x000000c8bd09723e */ /* 0x010fcc00000010ff */
[----:B--2---:R-:W-:Y:S01]  /*57f0*/  HMMA.16816.F32.BF16 R132, R12, R32, R64 ;  /* 0x000000200c84723c */ /* 0x004fe20000041840 */
[----:B------:R-:W-:Y:S01]  /*5800*/  MOV R122, R189 ;  /* 0x000000bd007a7202 */ /* 0x000fe20000000f00 */
[----:B------:R2:W3:Y:S01]  /*5810*/  MUFU.EX2 R179, R5 ;  /* 0x0000000500b37308 */ /* 0x0004e20000000800 */
[----:B------:R-:W-:-:S04]  /*5820*/  FFMA.FTZ R189, R105, c[0x0][0x2d0], -R2 ;  /* 0x0000b40069bd7a23 */ /* 0x000fc80000010802 */
[----:B------:R-:W-:Y:S01]  /*5830*/  FFMA.FTZ R64, R148, c[0x0][0x2d0], -R4 ;  /* 0x0000b40094407a23 */ /* 0x000fe20000010804 */
[----:B------:R-:W-:Y:S01]  /*5840*/  MOV R67, R125 ;  /* 0x0000007d00437202 */ /* 0x000fe20000000f00 */
[----:B------:R-:W-:Y:S01]  /*5850*/  FFMA.FTZ R148, R81, c[0x0][0x2d0], -R2 ;  /* 0x0000b40051947a23 */ /* 0x000fe20000010802 */
[----:B------:R-:W-:Y:S01]  /*5860*/  MOV R66, R124 ;  /* 0x0000007c00427202 */ /* 0x000fe20000000f00 */
[----:B------:R-:W-:Y:S01]  /*5870*/  MUFU.EX2 R250, R64 ;  /* 0x0000004000fa7308 */ /* 0x000fe20000000800 */
[----:B--2---:R-:W-:Y:S01]  /*5880*/  FFMA.FTZ R5, R53, c[0x0][0x2d0], -R0 ;  /* 0x0000b40035057a23 */ /* 0x004fe20000010800 */
[-C--:B---3--:R-:W-:Y:S01]  /*5890*/  MOV R129, R179.reuse ;  /* 0x000000b300817202 */ /* 0x088fe20000000f00 */
[----:B------:R-:W-:Y:S05]  /*58a0*/  HMMA.16816.F32.BF16 R52, R20, R24, RZ ;  /* 0x000000181434723c */ /* 0x000fea00000418ff */
[----:B------:R-:W2:Y:S02]  /*58b0*/  MUFU.EX2 R188, R5 ;  /* 0x0000000500bc7308 */ /* 0x000ea40000000800 */
[----:B--2---:R-:W-:Y:S01]  /*58c0*/  F2FP.BF16.PACK_AB R11, R188, R179 ;  /* 0x000000b3bc0b723e */ /* 0x004fe200000010ff */
[--C-:B------:R-:W-:Y:S01]  /*58d0*/  FFMA.FTZ R179, R92, c[0x0][0x2d0], -R2.reuse ;  /* 0x0000b4005cb37a23 */ /* 0x100fe20000010802 */
[----:B------:R-:W-:Y:S01]  /*58e0*/  MOV R128, R188 ;  /* 0x000000bc00807202 */ /* 0x000fe20000000f00 */
[----:B------:R-:W-:Y:S11]  /*58f0*/  FFMA.FTZ R188, R104, c[0x0][0x2d0], -R2 ;  /* 0x0000b40068bc7a23 */ /* 0x000ff60000010802 */
[----:B------:R-:W-:Y:S03]  /*5900*/  @!UPT UIADD3 URZ, URZ, URZ, URZ ;  /* 0x0000003f3f3ff290 */ /* 0x000fe6000fffe03f */
[----:B-1----:R-:W-:Y:S08]  /*5910*/  HMMA.16816.F32.BF16 R156, R12, R48, R52 ;  /* 0x000000300c9c723c */ /* 0x002ff00000041834 */
[C---:B------:R-:W-:Y:S07]  /*5920*/  HMMA.16816.F32.BF16 R88, R8.reuse, R36, R60 ;  /* 0x000000240858723c */ /* 0x040fee000004183c */
[--C-:B------:R-:W-:Y:S01]  /*5930*/  FFMA.FTZ R63, R147, c[0x0][0x2d0], -R4.reuse ;  /* 0x0000b400933f7a23 */ /* 0x100fe20000010804 */
[----:B------:R-:W-:Y:S01]  /*5940*/  HMMA.16816.F32.BF16 R152, R8, R48, R28 ;  /* 0x000000300898723c */ /* 0x000fe2000004181c */
[--C-:B------:R-:W-:Y:S01]  /*5950*/  FFMA.FTZ R62, R146, c[0x0][0x2d0], -R4.reuse ;  /* 0x0000b400923e7a23 */ /* 0x100fe20000010804 */
[----:B------:R-:W-:Y:S01]  /*5960*/  LDSM.16.MT88.4 R28, [R228+0x800] ;  /* 0x00080000e41c783b */ /* 0x000fe20000004200 */
[--C-:B------:R-:W-:Y:S01]  /*5970*/  FFMA.FTZ R61, R145, c[0x0][0x2d0], -R4.reuse ;  /* 0x0000b400913d7a23 */ /* 0x100fe20000010804 */
[----:B------:R-:W-:Y:S01]  /*5980*/  MUFU.EX2 R251, R63 ;  /* 0x0000003f00fb7308 */ /* 0x000fe20000000800 */
[----:B------:R-:W-:-:S02]  /*5990*/  FFMA.FTZ R147, R140, c[0x0][0x2d0], -R4 ;  /* 0x0000b4008c937a23 */ /* 0x000fc40000010804 */
[--C-:B------:R-:W-:Y:S01]  /*59a0*/  FFMA.FTZ R146, R139, c[0x0][0x2d0], -R4.reuse ;  /* 0x0000b4008b927a23 */ /* 0x100fe20000010804 */
[----:B------:R-:W-:Y:S01]  /*59b0*/  HMMA.16816.F32.BF16 R124, R8, R32, R56 ;  /* 0x00000020087c723c */ /* 0x000fe20000041838 */
[--C-:B------:R-:W-:Y:S02]  /*59c0*/  FFMA.FTZ R145, R138, c[0x0][0x2d0], -R4.reuse ;  /* 0x0000b4008a917a23 */ /* 0x100fe40000010804 */
[----:B------:R-:W-:Y:S01]  /*59d0*/  FFMA.FTZ R140, R137, c[0x0][0x2d0], -R4 ;  /* 0x0000b400898c7a23 */ /* 0x000fe20000010804 */
[----:B------:R-:W-:Y:S01]  /*59e0*/  MUFU.EX2 R106, R62 ;  /* 0x0000003e006a7308 */ /* 0x000fe20000000800 */
[----:B------:R-:W1:Y:S01]  /*59f0*/  LDSM.16.MT88.4 R4, [R228] ;  /* 0x00000000e404783b */ /* 0x000e620000004200 */
[--C-:B------:R-:W-:Y:S02]  /*5a00*/  FFMA.FTZ R49, R115, c[0x0][0x2d0], -R3.reuse ;  /* 0x0000b40073317a23 */ /* 0x100fe40000010803 */
[----:B------:R-:W-:Y:S01]  /*5a10*/  FFMA.FTZ R36, R70, c[0x0][0x2d0], -R2 ;  /* 0x0000b40046247a23 */ /* 0x000fe20000010802 */
[----:B------:R-:W-:Y:S01]  /*5a20*/  MOV R70, R200 ;  /* 0x000000c800467202 */ /* 0x000fe20000000f00 */
[----:B------:R-:W-:-:S02]  /*5a30*/  FFMA.FTZ R115, R111, c[0x0][0x2d0], -R3 ;  /* 0x0000b4006f737a23 */ /* 0x000fc40000010803 */
[--C-:B------:R-:W-:Y:S01]  /*5a40*/  FFMA.FTZ R111, R96, c[0x0][0x2d0], -R2.reuse ;  /* 0x0000b400606f7a23 */ /* 0x100fe20000010802 */
[----:B------:R-:W-:Y:S01]  /*5a50*/  MUFU.EX2 R105, R61 ;  /* 0x0000003d00697308 */ /* 0x000fe20000000800 */
[--C-:B------:R-:W-:Y:S02]  /*5a60*/  FFMA.FTZ R200, R99, c[0x0][0x2d0], -R2.reuse ;  /* 0x0000b40063c87a23 */ /* 0x100fe40000010802 */
[--C-:B------:R-:W-:Y:S02]  /*5a70*/  FFMA.FTZ R33, R72, c[0x0][0x2d0], -R2.reuse ;  /* 0x0000b40048217a23 */ /* 0x100fe40000010802 */
[----:B------:R-:W-:Y:S02]  /*5a80*/  FFMA.FTZ R32, R75, c[0x0][0x2d0], -R2 ;  /* 0x0000b4004b207a23 */ /* 0x000fe40000010802 */
[--C-:B------:R-:W-:Y:S01]  /*5a90*/  FFMA.FTZ R48, R114, c[0x0][0x2d0], -R3.reuse ;  /* 0x0000b40072307a23 */ /* 0x100fe20000010803 */
[----:B------:R-:W-:Y:S01]  /*5aa0*/  MUFU.EX2 R249, R49 ;  /* 0x0000003100f97308 */ /* 0x000fe20000000800 */
[----:B------:R-:W-:-:S02]  /*5ab0*/  FFMA.FTZ R37, R113, c[0x0][0x2d0], -R3 ;  /* 0x0000b40071257a23 */ /* 0x000fc40000010803 */
[--C-:B------:R-:W-:Y:S01]  /*5ac0*/  FFMA.FTZ R60, R120, c[0x0][0x2d0], -R3.reuse ;  /* 0x0000b400783c7a23 */ /* 0x100fe20000010803 */
[----:B------:R-:W-:Y:S01]  /*5ad0*/  MOV R120, R191 ;  /* 0x000000bf00787202 */ /* 0x000fe20000000f00 */
[--C-:B------:R-:W-:Y:S02]  /*5ae0*/  FFMA.FTZ R114, R110, c[0x0][0x2d0], -R3.reuse ;  /* 0x0000b4006e727a23 */ /* 0x100fe40000010803 */
[--C-:B------:R-:W-:Y:S01]  /*5af0*/  FFMA.FTZ R113, R109, c[0x0][0x2d0], -R3.reuse ;  /* 0x0000b4006d717a23 */ /* 0x100fe20000010803 */
[----:B------:R-:W-:Y:S01]  /*5b00*/  MUFU.EX2 R123, R37 ;  /* 0x00000025007b7308 */ /* 0x000fe20000000800 */
[--C-:B------:R-:W-:Y:S02]  /*5b10*/  FFMA.FTZ R137, R103, c[0x0][0x2d0], -R3.reuse ;  /* 0x0000b40067897a23 */ /* 0x100fe40000010803 */
[--C-:B------:R-:W-:Y:S02]  /*5b20*/  FFMA.FTZ R138, R101, c[0x0][0x2d0], -R3.reuse ;  /* 0x0000b400658a7a23 */ /* 0x100fe40000010803 */
[----:B------:R-:W-:-:S02]  /*5b30*/  FFMA.FTZ R139, R100, c[0x0][0x2d0], -R3 ;  /* 0x0000b400648b7a23 */ /* 0x000fc40000010803 */
[--C-:B------:R-:W-:Y:S01]  /*5b40*/  FFMA.FTZ R3, R78, c[0x0][0x2d0], -R2.reuse ;  /* 0x0000b4004e037a23 */ /* 0x100fe20000010802 */
[----:B------:R-:W2:Y:S01]  /*5b50*/  MUFU.EX2 R32, R32 ;  /* 0x0000002000207308 */ /* 0x000ea20000000800 */
[--C-:B------:R-:W-:Y:S02]  /*5b60*/  FFMA.FTZ R110, R95, c[0x0][0x2d0], -R2.reuse ;  /* 0x0000b4005f6e7a23 */ /* 0x100fe40000010802 */
[--C-:B------:R-:W-:Y:S02]  /*5b70*/  FFMA.FTZ R109, R94, c[0x0][0x2d0], -R2.reuse ;  /* 0x0000b4005e6d7a23 */ /* 0x100fe40000010802 */
[----:B------:R-:W-:Y:S02]  /*5b80*/  FFMA.FTZ R191, R107, c[0x0][0x2d0], -R2 ;  /* 0x0000b4006bbf7a23 */ /* 0x000fe40000010802 */
[--C-:B------:R-:W-:Y:S01]  /*5b90*/  FFMA.FTZ R2, R150, c[0x0][0x2d0], -R0.reuse ;  /* 0x0000b40096027a23 */ /* 0x100fe20000010800 */
[-C--:B-1----:R-:W-:Y:S01]  /*5ba0*/  HMMA.16816.F32.BF16 R52, R16, R4.reuse, RZ ;  /* 0x000000041034723c */ /* 0x082fe200000418ff */
[----:B------:R1:W-:Y:S07]  /*5bb0*/  MUFU.EX2 R65, R3 ;  /* 0x0000000300417308 */ /* 0x0003ee0000000800 */
[----:B------:R-:W-:Y:S01]  /*5bc0*/  HMMA.16816.F32.BF16 R56, R20, R4, RZ ;  /* 0x000000041438723c */ /* 0x000fe200000418ff */
[----:B------:R3:W-:Y:S08]  /*5bd0*/  MUFU.EX2 R150, R2 ;  /* 0x0000000200967308 */ /* 0x0007f00000000800 */
[----:B------:R-:W-:Y:S01]  /*5be0*/  MUFU.EX2 R247, R60 ;  /* 0x0000003c00f77308 */ /* 0x000fe20000000800 */
[----:B-1----:R-:W-:-:S06]  /*5bf0*/  FFMA.FTZ R3, R174, c[0x0][0x2d0], -R0 ;  /* 0x0000b400ae037a23 */ /* 0x002fcc0000010800 */
[----:B------:R-:W-:Y:S01]  /*5c00*/  HMMA.16816.F32.BF16 R96, R8, R28, R52 ;  /* 0x0000001c0860723c */ /* 0x000fe20000041834 */
[----:B---3--:R-:W-:Y:S01]  /*5c10*/  FFMA.FTZ R2, R151, c[0x0][0x2d0], -R0 ;  /* 0x0000b40097027a23 */ /* 0x008fe20000010800 */
[----:B------:R-:W-:Y:S01]  /*5c20*/  MUFU.EX2 R107, R48 ;  /* 0x00000030006b7308 */ /* 0x000fe20000000800 */
[----:B--2---:R-:W-:-:S05]  /*5c30*/  MOV R151, R32 ;  /* 0x0000002000977202 */ /* 0x004fca0000000f00 */
[-C--:B------:R-:W-:Y:S02]  /*5c40*/  HMMA.16816.F32.BF16 R52, R16, R46.reuse, RZ ;  /* 0x0000002e1034723c */ /* 0x080fe400000418ff */
[----:B------:R1:W2:Y:S06]  /*5c50*/  MUFU.EX2 R69, R2 ;  /* 0x0000000200457308 */ /* 0x0002ac0000000800 */
[----:B------:R-:W-:Y:S02]  /*5c60*/  HMMA.16816.F32.BF16 R44, R20, R46, RZ ;  /* 0x0000002e142c723c */ /* 0x000fe400000418ff */
[----:B------:R-:W-:Y:S06]  /*5c70*/  MUFU.EX2 R222, R36 ;  /* 0x0000002400de7308 */ /* 0x000fec0000000800 */
[----:B------:R-:W-:Y:S01]  /*5c80*/  HMMA.16816.F32.BF16 R100, R12, R28, R56 ;  /* 0x0000001c0c64723c */ /* 0x000fe20000041838 */
[----:B-1----:R-:W-:Y:S01]  /*5c90*/  FFMA.FTZ R2, R160, c[0x0][0x2d0], -R0 ;  /* 0x0000b400a0027a23 */ /* 0x002fe20000010800 */
[----:B------:R-:W1:Y:S01]  /*5ca0*/  MUFU.EX2 R223, R33 ;  /* 0x0000002100df7308 */ /* 0x000e620000000800 */
[----:B--2---:R-:W-:-:S05]  /*5cb0*/  F2FP.BF16.PACK_AB R5, R69, R150 ;  /* 0x000000964505723e */ /* 0x004fca00000010ff */
[----:B------:R-:W-:Y:S02]  /*5cc0*/  HMMA.16816.F32.BF16 R72, R8, R38, R52 ;  /* 0x000000260848723c */ /* 0x000fe40000041834 */
[----:B------:R2:W-:Y:S06]  /*5cd0*/  MUFU.EX2 R160, R2 ;  /* 0x0000000200a07308 */ /* 0x0005ec0000000800 */
[----:B------:R-:W-:Y:S01]  /*5ce0*/  HMMA.16816.F32.BF16 R52, R16, R42, RZ ;  /* 0x0000002a1034723c */ /* 0x000fe200000418ff */
[----:B-1----:R-:W-:-:S07]  /*5cf0*/  F2FP.BF16.PACK_AB R4, R223, R222 ;  /* 0x000000dedf04723e */ /* 0x002fce00000010ff */
[----:B------:R-:W-:Y:S01]  /*5d00*/  HMMA.16816.F32.BF16 R40, R20, R42, RZ ;  /* 0x0000002a1428723c */ /* 0x000fe200000418ff */
[----:B--2---:R-:W-:Y:S01]  /*5d10*/  FFMA.FTZ R2, R161, c[0x0][0x2d0], -R0 ;  /* 0x0000b400a1027a23 */ /* 0x004fe20000010800 */
[----:B------:R-:W-:Y:S02]  /*5d20*/  MOV R161, R123 ;  /* 0x0000007b00a17202 */ /* 0x000fe40000000f00 */
[----:B------:R-:W-:Y:S01]  /*5d30*/  MOV R123, R252 ;  /* 0x000000fc007b7202 */ /* 0x000fe20000000f00 */
[----:B------:R1:W2:Y:S03]  /*5d40*/  MUFU.EX2 R104, R2 ;  /* 0x0000000200687308 */ /* 0x0002a60000000800 */
[----:B------:R-:W-:Y:S05]  /*5d50*/  HMMA.16816.F32.BF16 R44, R12, R38, R44 ;  /* 0x000000260c2c723c */ /* 0x000fea000004182c */
[----:B------:R3:W-:Y:S03]  /*5d60*/  MUFU.EX2 R252, R144 ;  /* 0x0000009000fc7308 */ /* 0x0007e60000000800 */
[----:B------:R-:W-:Y:S01]  /*5d70*/  HMMA.16816.F32.BF16 R76, R8, R34, R52 ;  /* 0x00000022084c723c */ /* 0x000fe20000041834 */
[----:B-1----:R-:W-:-:S07]  /*5d80*/  MOV R2, R65 ;  /* 0x0000004100027202 */ /* 0x002fce0000000f00 */
[----:B------:R-:W-:Y:S01]  /*5d90*/  HMMA.16816.F32.BF16 R52, R16, R26, RZ ;  /* 0x0000001a1034723c */ /* 0x000fe200000418ff */
[----:B---3--:R-:W-:-:S07]  /*5da0*/  FFMA.FTZ R144, R164, c[0x0][0x2d0], -R0 ;  /* 0x0000b400a4907a23 */ /* 0x008fce0000010800 */
[----:B------:R-:W-:Y:S08]  /*5db0*/  HMMA.16816.F32.BF16 R16, R16, R6, RZ ;  /* 0x000000061010723c */ /* 0x000ff000000418ff */
[C---:B------:R-:W-:Y:S08]  /*5dc0*/  HMMA.16816.F32.BF16 R24, R20.reuse, R26, RZ ;  /* 0x0000001a1418723c */ /* 0x040ff000000418ff */
[----:B------:R-:W-:Y:S07]  /*5dd0*/  HMMA.16816.F32.BF16 R20, R20, R6, RZ ;  /* 0x000000061414723c */ /* 0x000fee00000418ff */
[----:B------:R-:W-:Y:S01]  /*5de0*/  F2FP.BF16.PACK_AB R6, R2, R151 ;  /* 0x000000970206723e */ /* 0x000fe200000010ff */
[----:B------:R-:W-:Y:S01]  /*5df0*/  HMMA.16816.F32.BF16 R92, R8, R30, R16 ;  /* 0x0000001e085c723c */ /* 0x000fe20000041810 */
[----:B--2---:R-:W-:-:S07]  /*5e00*/  F2FP.BF16.PACK_AB R7, R104, R160 ;  /* 0x000000a06807723e */ /* 0x004fce00000010ff */
[C---:B------:R-:W-:Y:S08]  /*5e10*/  HMMA.16816.F32.BF16 R40, R12.reuse, R34, R40 ;  /* 0x000000220c28723c */ /* 0x040ff00000041828 */
[C---:B------:R-:W-:Y:S08]  /*5e20*/  HMMA.16816.F32.BF16 R24, R12.reuse, R50, R24 ;  /* 0x000000320c18723c */ /* 0x040ff00000041818 */
[----:B------:R-:W-:Y:S01]  /*5e30*/  HMMA.16816.F32.BF16 R16, R12, R30, R20 ;  /* 0x0000001e0c10723c */ /* 0x000fe20000041814 */
[----:B------:R-:W1:Y:S07]  /*5e40*/  LDSM.16.MT88.4 R12, [R225+0x1000] ;  /* 0x00100000e10c783b */ /* 0x000e6e0000004200 */
[----:B------:R-:W-:Y:S07]  /*5e50*/  HMMA.16816.F32.BF16 R80, R8, R50, R52 ;  /* 0x000000320850723c */ /* 0x000fee0000041834 */
[----:B------:R-:W-:-:S02]  /*5e60*/  F2FP.BF16.PACK_AB R8, R251, R250 ;  /* 0x000000fafb08723e */ /* 0x000fc400000010ff */
[----:B------:R-:W-:Y:S02]  /*5e70*/  F2FP.BF16.PACK_AB R9, R249, R247 ;  /* 0x000000f7f909723e */ /* 0x000fe400000010ff */
[----:B------:R-:W-:Y:S02]  /*5e80*/  F2FP.BF16.PACK_AB R10, R105, R106 ;  /* 0x0000006a690a723e */ /* 0x000fe400000010ff */
[----:B------:R-:W-:-:S07]  /*5e90*/  F2FP.BF16.PACK_AB R11, R161, R107 ;  /* 0x0000006ba10b723e */ /* 0x000fce00000010ff */
[-C--:B-1----:R-:W-:Y:S01]  /*5ea0*/  HMMA.16816.F32.BF16 R48, R8, R12.reuse, R84 ;  /* 0x0000000c0830723c */ /* 0x082fe20000041854 */
[----:B------:R-:W1:Y:S06]  /*5eb0*/  MUFU.EX2 R84, R141 ;  /* 0x0000008d00547308 */ /* 0x000e6c0000000800 */
[----:B------:R-:W-:Y:S01]  /*5ec0*/  MOV R87, R66 ;  /* 0x0000004200577202 */ /* 0x000fe20000000f00 */
[----:B------:R-:W-:Y:S01]  /*5ed0*/  HMMA.16816.F32.BF16 R56, R4, R12, R88 ;  /* 0x0000000c0438723c */ /* 0x000fe20000041858 */
[----:B------:R-:W-:Y:S02]  /*5ee0*/  MOV R86, R67 ;  /* 0x0000004300567202 */ /* 0x000fe40000000f00 */
[----:B------:R-:W-:Y:S01]  /*5ef0*/  MOV R85, R70 ;  /* 0x0000004600557202 */ /* 0x000fe20000000f00 */
[----:B------:R-:W-:Y:S01]  /*5f00*/  FFMA.FTZ R70, R170, c[0x0][0x2d0], -R0 ;  /* 0x0000b400aa467a23 */ /* 0x000fe20000010800 */
[----:B------:R-:W-:-:S02]  /*5f10*/  MOV R170, R221 ;  /* 0x000000dd00aa7202 */ /* 0x000fc40000000f00 */
[----:B------:R-:W-:Y:S01]  /*5f20*/  MOV R88, R161 ;  /* 0x000000a100587202 */ /* 0x000fe20000000f00 */
[-C--:B------:R-:W-:Y:S01]  /*5f30*/  HMMA.16816.F32.BF16 R52, R4, R14.reuse, R72 ;  /* 0x0000000e0434723c */ /* 0x080fe20000041848 */
[----:B------:R-:W-:Y:S01]  /*5f40*/  MOV R161, R121 ;  /* 0x0000007900a17202 */ /* 0x000fe20000000f00 */
[----:B------:R-:W-:Y:S01]  /*5f50*/  MUFU.EX2 R221, R115 ;  /* 0x0000007300dd7308 */ /* 0x000fe20000000800 */
[----:B-1----:R-:W-:Y:S02]  /*5f60*/  MOV R174, R84 ;  /* 0x0000005400ae7202 */ /* 0x002fe40000000f00 */
[----:B------:R-:W-:Y:S02]  /*5f70*/  MOV R84, R107 ;  /* 0x0000006b00547202 */ /* 0x000fe40000000f00 */
[----:B------:R-:W-:Y:S01]  /*5f80*/  MOV R107, R130 ;  /* 0x00000082006b7202 */ /* 0x000fe20000000f00 */
[----:B------:R-:W-:Y:S01]  /*5f90*/  HMMA.16816.F32.BF16 R28, R8, R14, R44 ;  /* 0x0000000e081c723c */ /* 0x000fe2000004182c */
[----:B------:R-:W1:Y:S01]  /*5fa0*/  LDSM.16.MT88.4 R12, [R229+0x1000] ;  /* 0x00100000e50c783b */ /* 0x000e620000004200 */
[----:B------:R-:W-:Y:S01]  /*5fb0*/  MOV R121, R116 ;  /* 0x0000007400797202 */ /* 0x000fe20000000f00 */
[--C-:B------:R-:W-:Y:S01]  /*5fc0*/  FFMA.FTZ R130, R167, c[0x0][0x2d0], -R0.reuse ;  /* 0x0000b400a7827a23 */ /* 0x100fe20000010800 */
[----:B------:R-:W-:Y:S01]  /*5fd0*/  MOV R90, R69 ;  /* 0x00000045005a7202 */ /* 0x000fe20000000f00 */
[--C-:B------:R-:W-:Y:S01]  /*5fe0*/  FFMA.FTZ R116, R172, c[0x0][0x2d0], -R0.reuse ;  /* 0x0000b400ac747a23 */ /* 0x100fe20000010800 */
[----:B------:R-:W-:Y:S01]  /*5ff0*/  MOV R167, R218 ;  /* 0x000000da00a77202 */ /* 0x000fe20000000f00 */
[----:B------:R-:W-:Y:S01]  /*6000*/  FFMA.FTZ R69, R169, c[0x0][0x2d0], -R0 ;  /* 0x0000b400a9457a23 */ /* 0x000fe20000010800 */
[----:B------:R-:W-:Y:S01]  /*6010*/  MUFU.EX2 R172, R108 ;  /* 0x0000006c00ac7308 */ /* 0x000fe20000000800 */
[----:B------:R-:W-:-:S02]  /*6020*/  MOV R169, R220 ;  /* 0x000000dc00a97202 */ /* 0x000fc40000000f00 */
[----:B------:R-:W-:Y:S02]  /*6030*/  MOV R141, R122 ;  /* 0x0000007a008d7202 */ /* 0x000fe40000000f00 */
[----:B------:R-:W-:Y:S02]  /*6040*/  MOV R89, R105 ;  /* 0x0000006900597202 */ /* 0x000fe40000000f00 */
[----:B------:R-:W-:Y:S01]  /*6050*/  MOV R91, R106 ;  /* 0x0000006a005b7202 */ /* 0x000fe20000000f00 */
[----:B------:R-:W-:Y:S01]  /*6060*/  MUFU.EX2 R220, R112 ;  /* 0x0000007000dc7308 */ /* 0x000fe20000000800 */
[----:B------:R-:W-:Y:S01]  /*6070*/  MOV R105, R128 ;  /* 0x0000008000697202 */ /* 0x000fe20000000f00 */
[--C-:B------:R-:W-:Y:S01]  /*6080*/  FFMA.FTZ R128, R165, c[0x0][0x2d0], -R0.reuse ;  /* 0x0000b400a5807a23 */ /* 0x100fe20000010800 */
[----:B------:R-:W-:Y:S01]  /*6090*/  MOV R106, R129 ;  /* 0x00000081006a7202 */ /* 0x000fe20000000f00 */
[----:B------:R-:W-:Y:S01]  /*60a0*/  FFMA.FTZ R129, R166, c[0x0][0x2d0], -R0 ;  /* 0x0000b400a6817a23 */ /* 0x000fe20000010800 */
[----:B------:R-:W-:-:S02]  /*60b0*/  MOV R166, R217 ;  /* 0x000000d900a67202 */ /* 0x000fc40000000f00 */
[----:B------:R-:W-:Y:S01]  /*60c0*/  MOV R165, R216 ;  /* 0x000000d800a57202 */ /* 0x000fe20000000f00 */
[----:B------:R-:W-:Y:S08]  /*60d0*/  MUFU.EX2 R217, R140 ;  /* 0x0000008c00d97308 */ /* 0x000ff00000000800 */
[----:B------:R-:W-:Y:S08]  /*60e0*/  MUFU.EX2 R216, R145 ;  /* 0x0000009100d87308 */ /* 0x000ff00000000800 */
[----:B------:R-:W-:Y:S01]  /*60f0*/  MUFU.EX2 R116, R116 ;  /* 0x0000007400747308 */ /* 0x000fe20000000800 */
[-C--:B-1----:R-:W-:Y:S07]  /*6100*/  HMMA.16816.F32.BF16 R44, R8, R12.reuse, R132 ;  /* 0x0000000c082c723c */ /* 0x082fee0000041884 */
[----:B------:R-:W-:Y:S01]  /*6110*/  MOV R134, R87 ;  /* 0x0000005700867202 */ /* 0x000fe20000000f00 */
[----:B------:R-:W-:Y:S01]  /*6120*/  HMMA.16816.F32.BF16 R36, R4, R12, R124 ;  /* 0x0000000c0424723c */ /* 0x000fe2000004187c */
[----:B------:R-:W-:Y:S01]  /*6130*/  MOV R135, R2 ;  /* 0x0000000200877202 */ /* 0x000fe20000000f00 */
[----:B------:R-:W-:Y:S01]  /*6140*/  FFMA.FTZ R2, R173, c[0x0][0x2d0], -R0 ;  /* 0x0000b400ad027a23 */ /* 0x000fe20000010800 */
[----:B------:R-:W-:Y:S01]  /*6150*/  MOV R87, R120 ;  /* 0x0000007800577202 */ /* 0x000fe20000000f00 */
[----:B------:R-:W1:Y:S01]  /*6160*/  MUFU.EX2 R173, R113 ;  /* 0x0000007100ad7308 */ /* 0x000e620000000800 */
[----:B------:R-:W-:-:S02]  /*6170*/  MOV R133, R86 ;  /* 0x0000005600857202 */ /* 0x000fc40000000f00 */
[----:B------:R-:W-:Y:S01]  /*6180*/  MOV R120, R131 ;  /* 0x0000008300787202 */ /* 0x000fe20000000f00 */
[-C--:B------:R-:W-:Y:S01]  /*6190*/  HMMA.16816.F32.BF16 R32, R4, R14.reuse, R76 ;  /* 0x0000000e0420723c */ /* 0x080fe2000004184c */
[----:B------:R-:W-:Y:S01]  /*61a0*/  MOV R86, R71 ;  /* 0x0000004700567202 */ /* 0x000fe20000000f00 */
[--C-:B------:R-:W-:Y:S01]  /*61b0*/  FFMA.FTZ R131, R168, c[0x0][0x2d0], -R0.reuse ;  /* 0x0000b400a8837a23 */ /* 0x100fe20000010800 */
[----:B------:R-:W-:Y:S01]  /*61c0*/  MOV R168, R219 ;  /* 0x000000db00a87202 */ /* 0x000fe20000000f00 */
[----:B------:R-:W-:Y:S01]  /*61d0*/  FFMA.FTZ R71, R171, c[0x0][0x2d0], -R0 ;  /* 0x0000b400ab477a23 */ /* 0x000fe20000010800 */
[----:B------:R-:W-:Y:S01]  /*61e0*/  MUFU.EX2 R219, R110 ;  /* 0x0000006e00db7308 */ /* 0x000fe20000000800 */
[----:B------:R-:W-:Y:S02]  /*61f0*/  MOV R164, R134 ;  /* 0x0000008600a47202 */ /* 0x000fe40000000f00 */
[----:B------:R-:W-:Y:S01]  /*6200*/  HMMA.16816.F32.BF16 R20, R8, R14, R40 ;  /* 0x0000000e0814723c */ /* 0x000fe20000041828 */
[----:B------:R-:W2:Y:S01]  /*6210*/  LDSM.16.MT88.4 R12, [R226+0x1000] ;  /* 0x00100000e20c783b */ /* 0x000ea20000004200 */
[----:B------:R-:W-:-:S02]  /*6220*/  MOV R132, R89 ;  /* 0x0000005900847202 */ /* 0x000fc40000000f00 */
[----:B------:R-:W-:Y:S01]  /*6230*/  MOV R134, R91 ;  /* 0x0000005b00867202 */ /* 0x000fe20000000f00 */
[----:B------:R-:W3:Y:S01]  /*6240*/  MUFU.EX2 R171, R3 ;  /* 0x0000000300ab7308 */ /* 0x000ee20000000800 */
[----:B-1----:R-:W-:Y:S02]  /*6250*/  MOV R145, R173 ;  /* 0x000000ad00917202 */ /* 0x002fe40000000f00 */
[-C--:B--2---:R-:W-:Y:S05]  /*6260*/  HMMA.16816.F32.BF16 R40, R8, R12.reuse, R156 ;  /* 0x0000000c0828723c */ /* 0x084fea000004189c */
[----:B------:R-:W1:Y:S03]  /*6270*/  MUFU.EX2 R157, R2 ;  /* 0x00000002009d7308 */ /* 0x000e660000000800 */
[C---:B------:R-:W-:Y:S05]  /*6280*/  HMMA.16816.F32.BF16 R72, R4.reuse, R12, R152 ;  /* 0x0000000c0448723c */ /* 0x040fea0000041898 */
[----:B------:R-:W-:Y:S02]  /*6290*/  MUFU.EX2 R155, R111 ;  /* 0x0000006f009b7308 */ /* 0x000fe40000000800 */
[--C-:B------:R-:W-:Y:S01]  /*62a0*/  FFMA.FTZ R154, R149, c[0x0][0x2d0], -R0.reuse ;  /* 0x0000b400959a7a23 */ /* 0x100fe20000010800 */
[-C--:B------:R-:W-:Y:S05]  /*62b0*/  HMMA.16816.F32.BF16 R64, R4, R14.reuse, R80 ;  /* 0x0000000e0440723c */ /* 0x080fea0000041850 */
[----:B------:R2:W4:Y:S01]  /*62c0*/  MUFU.EX2 R156, R143 ;  /* 0x0000008f009c7308 */ /* 0x0005220000000800 */
[----:B------:R-:W-:Y:S01]  /*62d0*/  MOV R149, R133 ;  /* 0x0000008500957202 */ /* 0x000fe20000000f00 */
[--C-:B------:R-:W-:Y:S01]  /*62e0*/  FFMA.FTZ R152, R163, c[0x0][0x2d0], -R0.reuse ;  /* 0x0000b400a3987a23 */ /* 0x100fe20000010800 */
[----:B------:R-:W-:Y:S01]  /*62f0*/  MOV R133, R90 ;  /* 0x0000005a00857202 */ /* 0x000fe20000000f00 */
[----:B------:R-:W-:Y:S01]  /*6300*/  FFMA.FTZ R153, R162, c[0x0][0x2d0], -R0 ;  /* 0x0000b400a2997a23 */ /* 0x000fe20000010800 */
[----:B------:R-:W-:Y:S01]  /*6310*/  MOV R163, R215 ;  /* 0x000000d700a37202 */ /* 0x000fe20000000f00 */
[----:B------:R-:W-:Y:S01]  /*6320*/  HMMA.16816.F32.BF16 R24, R8, R14, R24 ;  /* 0x0000000e0818723c */ /* 0x000fe20000041818 */
[----:B------:R-:W5:Y:S01]  /*6330*/  LDSM.16.MT88.4 R12, [R228+0x1000] ;  /* 0x00100000e40c783b */ /* 0x000f620000004200 */
[----:B------:R1:W-:Y:S01]  /*6340*/  MUFU.EX2 R158, R142 ;  /* 0x0000008e009e7308 */ /* 0x0003e20000000800 */
[----:B------:R-:W-:-:S02]  /*6350*/  MOV R162, R214 ;  /* 0x000000d600a27202 */ /* 0x000fc40000000f00 */
[----:B--2---:R-:W-:-:S05]  /*6360*/  MOV R143, R120 ;  /* 0x00000078008f7202 */ /* 0x004fca0000000f00 */
[----:B------:R-:W-:Y:S01]  /*6370*/  MUFU.EX2 R159, R114 ;  /* 0x00000072009f7308 */ /* 0x000fe20000000800 */
[----:B-1----:R-:W-:-:S07]  /*6380*/  MOV R142, R121 ;  /* 0x00000079008e7202 */ /* 0x002fce0000000f00 */
[----:B------:R3:W-:Y:S08]  /*6390*/  MUFU.EX2 R214, R147 ;  /* 0x0000009300d67308 */ /* 0x0007f00000000800 */
[----:B------:R1:W-:Y:S01]  /*63a0*/  MUFU.EX2 R215, R146 ;  /* 0x0000009200d77308 */ /* 0x0003e20000000800 */
[----:B---3--:R-:W-:Y:S01]  /*63b0*/  MOV R147, R171 ;  /* 0x000000ab00937202 */ /* 0x008fe20000000f00 */
[----:B-----5:R-:W-:Y:S01]  /*63c0*/  HMMA.16816.F32.BF16 R76, R8, R12, R100 ;  /* 0x0000000c084c723c */ /* 0x020fe20000041864 */
[----:B-1----:R-:W-:-:S06]  /*63d0*/  MOV R146, R172 ;  /* 0x000000ac00927202 */ /* 0x002fcc0000000f00 */
[----:B------:R-:W-:Y:S01]  /*63e0*/  MOV R103, R135 ;  /* 0x0000008700677202 */ /* 0x000fe20000000f00 */
[C---:B------:R-:W-:Y:S01]  /*63f0*/  HMMA.16816.F32.BF16 R80, R4.reuse, R12, R96 ;  /* 0x0000000c0450723c */ /* 0x040fe20000041860 */
[----:B------:R-:W-:Y:S02]  /*6400*/  MOV R135, R84 ;  /* 0x0000005400877202 */ /* 0x000fe40000000f00 */
[----:B------:R-:W-:Y:S02]  /*6410*/  MOV R101, R85 ;  /* 0x0000005500657202 */ /* 0x000fe40000000f00 */
[----:B------:R-:W-:Y:S02]  /*6420*/  MOV R100, R86 ;  /* 0x0000005600647202 */ /* 0x000fe40000000f00 */
[----:B------:R-:W-:Y:S01]  /*6430*/  MOV R98, R161 ;  /* 0x000000a100627202 */ /* 0x000fe20000000f00 */
[----:B------:R-:W-:Y:S01]  /*6440*/  HMMA.16816.F32.BF16 R60, R4, R14, R92 ;  /* 0x0000000e043c723c */ /* 0x000fe2000004185c */
[----:B------:R-:W1:Y:S01]  /*6450*/  MUFU.EX2 R161, R109 ;  /* 0x0000006d00a17308 */ /* 0x000e620000000800 */
[----:B------:R-:W-:-:S02]  /*6460*/  MOV R99, R87 ;  /* 0x0000005700637202 */ /* 0x000fc40000000f00 */
[----:B------:R-:W-:Y:S02]  /*6470*/  MOV R97, R104 ;  /* 0x0000006800617202 */ /* 0x000fe40000000f00 */
[----:B------:R-:W-:Y:S01]  /*6480*/  MOV R96, R105 ;  /* 0x0000006900607202 */ /* 0x000fe20000000f00 */
[--C-:B------:R-:W-:Y:S01]  /*6490*/  FFMA.FTZ R5, R176, c[0x0][0x2d0], -R0.reuse ;  /* 0x0000b400b0057a23 */ /* 0x100fe20000010800 */
[----:B------:R-:W-:Y:S01]  /*64a0*/  HMMA.16816.F32.BF16 R16, R8, R14, R16 ;  /* 0x0000000e0810723c */ /* 0x000fe20000041810 */
[----:B------:R-:W2:Y:S01]  /*64b0*/  LDSM.16.MT88.4 R12, [R225+0x1800] ;  /* 0x00180000e10c783b */ /* 0x000ea20000004200 */
[----:B------:R-:W-:Y:S01]  /*64c0*/  FFMA.FTZ R4, R175, c[0x0][0x2d0], -R0 ;  /* 0x0000b400af047a23 */ /* 0x000fe20000010800 */
[----:B------:R-:W-:Y:S01]  /*64d0*/  MUFU.EX2 R218, R5 ;  /* 0x0000000500da7308 */ /* 0x000fe20000000800 */
[----:B------:R-:W-:Y:S01]  /*64e0*/  F2FP.BF16.PACK_AB R7, R157, R171 ;  /* 0x000000ab9d07723e */ /* 0x000fe200000010ff */
[----:B------:R-:W-:Y:S01]  /*64f0*/  FADD.FTZ R0, R208, R207 ;  /* 0x000000cfd0007221 */ /* 0x000fe20000010000 */
[----:B------:R-:W-:Y:S01]  /*6500*/  MOV R176, R123 ;  /* 0x0000007b00b07202 */ /* 0x000fe20000000f00 */
[----:B------:R-:W-:Y:S01]  /*6510*/  FADD.FTZ R93, R203, R199 ;  /* 0x000000c7cb5d7221 */ /* 0x000fe20000010000 */
[----:B----4-:R-:W-:Y:S01]  /*6520*/  F2FP.BF16.PACK_AB R8, R156, R252 ;  /* 0x000000fc9c08723e */ /* 0x010fe200000010ff */
[----:B------:R-:W-:Y:S01]  /*6530*/  FADD.FTZ R92, R206, R205 ;  /* 0x000000cdce5c7221 */ /* 0x000fe20000010000 */
[----:B-1----:R-:W-:Y:S01]  /*6540*/  F2FP.BF16.PACK_AB R6, R172, R161 ;  /* 0x000000a1ac06723e */ /* 0x002fe200000010ff */
[----:B------:R1:W3:Y:S01]  /*6550*/  MUFU.EX2 R175, R4 ;  /* 0x0000000400af7308 */ /* 0x0002e20000000800 */
[----:B------:R-:W-:Y:S01]  /*6560*/  F2FP.BF16.PACK_AB R9, R221, R220 ;  /* 0x000000dcdd09723e */ /* 0x000fe200000010ff */
[----:B------:R-:W-:Y:S01]  /*6570*/  FADD.FTZ R2, R149, R92 ;  /* 0x0000005c95027221 */ /* 0x000fe20000010000 */
[----:B------:R-:W-:-:S02]  /*6580*/  F2FP.BF16.PACK_AB R10, R174, R158 ;  /* 0x0000009eae0a723e */ /* 0x000fc400000010ff */
[----:B------:R-:W-:Y:S01]  /*6590*/  F2FP.BF16.PACK_AB R11, R173, R159 ;  /* 0x0000009fad0b723e */ /* 0x000fe200000010ff */
[----:B------:R-:W-:Y:S01]  /*65a0*/  FADD.FTZ R2, R163, R2 ;  /* 0x00000002a3027221 */ /* 0x000fe20000010000 */
[----:B------:R-:W-:Y:S01]  /*65b0*/  MOV R95, R106 ;  /* 0x0000006a005f7202 */ /* 0x000fe20000000f00 */
[----:B------:R-:W-:Y:S01]  /*65c0*/  MUFU.EX2 R199, R179 ;  /* 0x000000b300c77308 */ /* 0x000fe20000000800 */
[----:B------:R-:W-:Y:S01]  /*65d0*/  MOV R94, R107 ;  /* 0x0000006b005e7202 */ /* 0x000fe20000000f00 */
[----:B------:R-:W-:Y:S01]  /*65e0*/  FADD.FTZ R2, R166, R2 ;  /* 0x00000002a6027221 */ /* 0x000fe20000010000 */
[----:B------:R-:W-:Y:S02]  /*65f0*/  MOV R102, R88 ;  /* 0x0000005800667202 */ /* 0x000fe40000000f00 */
[----:B------:R-:W-:Y:S02]  /*6600*/  MOV R207, R212 ;  /* 0x000000d400cf7202 */ /* 0x000fe40000000f00 */
[----:B------:R-:W-:Y:S01]  /*6610*/  MOV R166, R141 ;  /* 0x0000008d00a67202 */ /* 0x000fe20000000f00 */
[----:B------:R-:W-:Y:S01]  /*6620*/  MUFU.EX2 R212, R136 ;  /* 0x0000008800d47308 */ /* 0x000fe20000000800 */
[----:B-1----:R-:W-:Y:S01]  /*6630*/  F2FP.BF16.PACK_AB R4, R219, R155 ;  /* 0x0000009bdb04723e */ /* 0x002fe200000010ff */
[----:B------:R-:W-:Y:S01]  /*6640*/  FADD.FTZ R3, R207, R0 ;  /* 0x00000000cf037221 */ /* 0x000fe20000010000 */
[----:B---3--:R-:W-:Y:S01]  /*6650*/  F2FP.BF16.PACK_AB R5, R175, R218 ;  /* 0x000000daaf05723e */ /* 0x008fe200000010ff */
[----:B------:R-:W-:Y:S01]  /*6660*/  FADD.FTZ R0, R211, R93 ;  /* 0x0000005dd3007221 */ /* 0x000fe20000010000 */
[----:B------:R-:W-:Y:S01]  /*6670*/  MOV R149, R100 ;  /* 0x0000006400957202 */ /* 0x000fe20000000f00 */
[----:B------:R-:W-:Y:S01]  /*6680*/  FADD.FTZ R3, R162, R3 ;  /* 0x00000003a2037221 */ /* 0x000fe20000010000 */
[----:B------:R-:W-:Y:S01]  /*6690*/  MOV R162, R101 ;  /* 0x0000006500a27202 */ /* 0x000fe20000000f00 */
[----:B------:R1:W3:Y:S01]  /*66a0*/  MUFU.EX2 R211, R137 ;  /* 0x0000008900d37308 */ /* 0x0002e20000000800 */
[----:B------:R-:W-:Y:S01]  /*66b0*/  FADD.FTZ R0, R164, R0 ;  /* 0x00000000a4007221 */ /* 0x000fe20000010000 */
[----:B------:R-:W-:Y:S01]  /*66c0*/  MOV R164, R143 ;  /* 0x0000008f00a47202 */ /* 0x000fe20000000f00 */
[----:B------:R-:W-:Y:S01]  /*66d0*/  FADD.FTZ R3, R165, R3 ;  /* 0x00000003a5037221 */ /* 0x000fe20000010000 */
[----:B------:R-:W-:Y:S01]  /*66e0*/  MOV R165, R142 ;  /* 0x0000008e00a57202 */ /* 0x000fe20000000f00 */
[----:B------:R-:W-:Y:S01]  /*66f0*/  FADD.FTZ R0, R167, R0 ;  /* 0x00000000a7007221 */ /* 0x000fe20000010000 */
[----:B--2---:R-:W-:Y:S01]  /*6700*/  HMMA.16816.F32.BF16 R124, R4, R12, R56 ;  /* 0x0000000c047c723c */ /* 0x004fe20000041838 */
[----:B------:R-:W-:Y:S01]  /*6710*/  MOV R167, R176 ;  /* 0x000000b000a77202 */ /* 0x000fe20000000f00 */
[----:B------:R-:W-:Y:S01]  /*6720*/  MUFU.EX2 R203, R178 ;  /* 0x000000b200cb7308 */ /* 0x000fe20000000800 */
[----:B------:R-:W-:Y:S01]  /*6730*/  MOV R143, R102 ;  /* 0x00000066008f7202 */ /* 0x000fe20000000f00 */
[----:B------:R-:W-:Y:S01]  /*6740*/  FADD.FTZ R0, R149, R0 ;  /* 0x0000000095007221 */ /* 0x000fe20000010000 */
[----:B------:R-:W-:-:S02]  /*6750*/  MOV R142, R103 ;  /* 0x00000067008e7202 */ /* 0x000fc40000000f00 */
[----:B------:R-:W-:Y:S01]  /*6760*/  MOV R163, R94 ;  /* 0x0000005e00a37202 */ /* 0x000fe20000000f00 */
[----:B------:R-:W-:Y:S01]  /*6770*/  HMMA.16816.F32.BF16 R56, R4, R14, R52 ;  /* 0x0000000e0438723c */ /* 0x000fe20000041834 */
[----:B------:R-:W-:Y:S01]  /*6780*/  MOV R176, R96 ;  /* 0x0000006000b07202 */ /* 0x000fe20000000f00 */
[----:B------:R-:W-:Y:S01]  /*6790*/  MUFU.EX2 R206, R177 ;  /* 0x000000b100ce7308 */ /* 0x000fe20000000800 */
[----:B------:R-:W-:Y:S01]  /*67a0*/  MOV R141, R97 ;  /* 0x00000061008d7202 */ /* 0x000fe20000000f00 */
[----:B------:R-:W-:Y:S01]  /*67b0*/  FADD.FTZ R0, R165, R0 ;  /* 0x00000000a5007221 */ /* 0x000fe20000010000 */
[----:B------:R-:W-:Y:S02]  /*67c0*/  MOV R165, R135 ;  /* 0x0000008700a57202 */ /* 0x000fe40000000f00 */
[----:B-1----:R-:W-:Y:S01]  /*67d0*/  MOV R137, R175 ;  /* 0x000000af00897202 */ /* 0x002fe20000000f00 */
[----:B------:R-:W-:Y:S01]  /*67e0*/  HMMA.16816.F32.BF16 R84, R8, R12, R48 ;  /* 0x0000000c0854723c */ /* 0x000fe20000041830 */
[----:B------:R-:W-:Y:S01]  /*67f0*/  FADD.FTZ R0, R169, R0 ;  /* 0x00000000a9007221 */ /* 0x000fe20000010000 */
[----:B------:R-:W-:Y:S01]  /*6800*/  MUFU.EX2 R208, R148 ;  /* 0x0000009400d07308 */ /* 0x000fe20000000800 */
[----:B------:R-:W-:-:S02]  /*6810*/  MOV R169, R143 ;  /* 0x0000008f00a97202 */ /* 0x000fc40000000f00 */
[----:B------:R-:W-:Y:S01]  /*6820*/  FADD.FTZ R0, R222, R0 ;  /* 0x00000000de007221 */ /* 0x000fe20000010000 */
[----:B------:R-:W-:Y:S02]  /*6830*/  MOV R136, R174 ;  /* 0x000000ae00887202 */ /* 0x000fe40000000f00 */
[----:B------:R-:W-:Y:S01]  /*6840*/  HMMA.16816.F32.BF16 R52, R8, R14, R28 ;  /* 0x0000000e0834723c */ /* 0x000fe2000004181c */
[----:B------:R-:W1:Y:S01]  /*6850*/  LDSM.16.MT88.4 R12, [R229+0x1800] ;  /* 0x00180000e50c783b */ /* 0x000e620000004200 */
[----:B------:R-:W-:Y:S01]  /*6860*/  MUFU.EX2 R205, R71 ;  /* 0x0000004700cd7308 */ /* 0x000fe20000000800 */
[----:B------:R-:W-:-:S04]  /*6870*/  FADD.FTZ R0, R223, R0 ;  /* 0x00000000df007221 */ /* 0x000fc80000010000 */
[----:B------:R-:W-:Y:S02]  /*6880*/  MOV R30, R98 ;  /* 0x00000062001e7202 */ /* 0x000fe40000000f00 */
[----:B------:R-:W-:Y:S01]  /*6890*/  MOV R31, R99 ;  /* 0x00000063001f7202 */ /* 0x000fe20000000f00 */
[----:B------:R-:W-:Y:S02]  /*68a0*/  MUFU.EX2 R207, R70 ;  /* 0x0000004600cf7308 */ /* 0x000fe40000000800 */
[----:B------:R-:W-:Y:S02]  /*68b0*/  FADD.FTZ R3, R30, R3 ;  /* 0x000000031e037221 */ /* 0x000fe40000010000 */
[----:B------:R-:W-:Y:S02]  /*68c0*/  FADD.FTZ R2, R31, R2 ;  /* 0x000000021f027221 */ /* 0x000fe40000010000 */
[----:B------:R-:W-:Y:S02]  /*68d0*/  FADD.FTZ R3, R163, R3 ;  /* 0x00000003a3037221 */ /* 0x000fe40000010000 */
[----:B------:R-:W-:Y:S01]  /*68e0*/  MUFU.EX2 R71, R191 ;  /* 0x000000bf00477308 */ /* 0x000fe20000000800 */
[----:B------:R-:W-:Y:S01]  /*68f0*/  FADD.FTZ R2, R164, R2 ;  /* 0x00000002a4027221 */ /* 0x000fe20000010000 */
[----:B------:R-:W-:Y:S01]  /*6900*/  MOV R164, R134 ;  /* 0x0000008600a47202 */ /* 0x000fe20000000f00 */
[----:B------:R-:W-:Y:S01]  /*6910*/  FADD.FTZ R3, R167, R3 ;  /* 0x00000003a7037221 */ /* 0x000fe20000010000 */
[----:B------:R-:W-:-:S03]  /*6920*/  MOV R167, R133 ;  /* 0x0000008500a77202 */ /* 0x000fc60000000f00 */
[----:B------:R-:W-:Y:S01]  /*6930*/  FADD.FTZ R3, R250, R3 ;  /* 0x00000003fa037221 */ /* 0x000fe20000010000 */
[----:B------:R-:W-:Y:S03]  /*6940*/  MUFU.EX2 R70, R193 ;  /* 0x000000c100467308 */ /* 0x000fe60000000800 */
[----:B------:R-:W-:-:S04]  /*6950*/  FADD.FTZ R3, R251, R3 ;  /* 0x00000003fb037221 */ /* 0x000fc80000010000 */
[----:B------:R-:W-:Y:S01]  /*6960*/  FADD.FTZ R3, R164, R3 ;  /* 0x00000003a4037221 */ /* 0x000fe20000010000 */
[-C--:B-1----:R-:W-:Y:S08]  /*6970*/  HMMA.16816.F32.BF16 R48, R8, R12.reuse, R44 ;  /* 0x0000000c0830723c */ /* 0x082ff0000004182c */
[C---:B------:R-:W-:Y:S08]  /*6980*/  HMMA.16816.F32.BF16 R120, R4.reuse, R12, R36 ;  /* 0x0000000c0478723c */ /* 0x040ff00000041824 */
[-C--:B------:R-:W-:Y:S08]  /*6990*/  HMMA.16816.F32.BF16 R112, R4, R14.reuse, R32 ;  /* 0x0000000e0470723c */ /* 0x080ff00000041820 */
[C---:B------:R-:W-:Y:S01]  /*69a0*/  HMMA.16816.F32.BF16 R44, R8.reuse, R14, R20 ;  /* 0x0000000e082c723c */ /* 0x040fe20000041814 */
[----:B------:R-:W1:Y:S04]  /*69b0*/  LDSM.16.MT88.4 R12, [R226+0x1800] ;  /* 0x00180000e20c783b */ /* 0x000e680000004200 */
[----:B------:R-:W-:Y:S03]  /*69c0*/  LDSM.16.MT88.4 R20, [R225+0x2000] ;  /* 0x00200000e114783b */ /* 0x000fe60000004200 */
[-C--:B-1----:R-:W-:Y:S08]  /*69d0*/  HMMA.16816.F32.BF16 R40, R8, R12.reuse, R40 ;  /* 0x0000000c0828723c */ /* 0x082ff00000041828 */
[C---:B------:R-:W-:Y:S08]  /*69e0*/  HMMA.16816.F32.BF16 R108, R4.reuse, R12, R72 ;  /* 0x0000000c046c723c */ /* 0x040ff00000041848 */
[-C--:B------:R-:W-:Y:S08]  /*69f0*/  HMMA.16816.F32.BF16 R104, R4, R14.reuse, R64 ;  /* 0x0000000e0468723c */ /* 0x080ff00000041840 */
[C---:B------:R-:W-:Y:S01]  /*6a00*/  HMMA.16816.F32.BF16 R32, R8.reuse, R14, R24 ;  /* 0x0000000e0820723c */ /* 0x040fe20000041818 */
[----:B------:R-:W1:Y:S07]  /*6a10*/  LDSM.16.MT88.4 R12, [R228+0x1800] ;  /* 0x00180000e40c783b */ /* 0x000e6e0000004200 */
[-C--:B-1----:R-:W-:Y:S08]  /*6a20*/  HMMA.16816.F32.BF16 R36, R8, R12.reuse, R76 ;  /* 0x0000000c0824723c */ /* 0x082ff0000004184c */
[----:B------:R-:W-:Y:S08]  /*6a30*/  HMMA.16816.F32.BF16 R88, R4, R12, R80 ;  /* 0x0000000c0458723c */ /* 0x000ff00000041850 */
[-C--:B------:R-:W-:Y:S01]  /*6a40*/  HMMA.16816.F32.BF16 R24, R8, R14.reuse, R16 ;  /* 0x0000000e0818723c */ /* 0x080fe20000041810 */
[----:B------:R-:W1:Y:S04]  /*6a50*/  LDSM.16.MT88.4 R8, [R228+0x2000] ;  /* 0x00200000e408783b */ /* 0x000e680000004200 */
[----:B------:R-:W2:Y:S03]  /*6a60*/  LDSM.16.MT88.4 R16, [R229+0x2000] ;  /* 0x00200000e510783b */ /* 0x000ea60000004200 */
[----:B------:R-:W-:Y:S01]  /*6a70*/  HMMA.16816.F32.BF16 R80, R4, R14, R60 ;  /* 0x0000000e0450723c */ /* 0x000fe2000004183c */
[----:B------:R-:W4:Y:S06]  /*6a80*/  LDSM.16.MT88.4 R12, [R226+0x2000] ;  /* 0x00200000e20c783b */ /* 0x000f2c0000004200 */
[----:B------:R-:W-:Y:S01]  /*6a90*/  FADD.FTZ R4, R213, R209 ;  /* 0x000000d1d5047221 */ /* 0x000fe20000010000 */
[----:B---3--:R-:W-:Y:S01]  /*6aa0*/  F2FP.BF16.PACK_AB R5, R211, R212 ;  /* 0x000000d4d305723e */ /* 0x008fe200000010ff */
[----:B------:R3:W-:Y:S01]  /*6ab0*/  MUFU.EX2 R213, R139 ;  /* 0x0000008b00d57308 */ /* 0x0007e20000000800 */
[----:B------:R-:W-:Y:S01]  /*6ac0*/  F2FP.BF16.PACK_AB R6, R217, R216 ;  /* 0x000000d8d906723e */ /* 0x000fe200000010ff */
[----:B------:R-:W-:-:S04]  /*6ad0*/  FADD.FTZ R4, R210, R4 ;  /* 0x00000004d2047221 */ /* 0x000fc80000010000 */
[----:B------:R-:W-:Y:S01]  /*6ae0*/  FADD.FTZ R28, R168, R4 ;  /* 0x00000004a81c7221 */ /* 0x000fe20000010000 */
[----:B------:R-:W-:Y:S01]  /*6af0*/  F2FP.BF16.PACK_AB R4, R215, R214 ;  /* 0x000000d6d704723e */ /* 0x000fe200000010ff */
[----:B------:R-:W5:Y:S01]  /*6b00*/  MUFU.EX2 R210, R138 ;  /* 0x0000008a00d27308 */ /* 0x000f620000000800 */
[----:B------:R-:W-:Y:S02]  /*6b10*/  MOV R168, R170 ;  /* 0x000000aa00a87202 */ /* 0x000fe40000000f00 */
[----:B------:R-:W-:-:S03]  /*6b20*/  MOV R170, R95 ;  /* 0x0000005f00aa7202 */ /* 0x000fc60000000f00 */
[----:B------:R-:W-:Y:S01]  /*6b30*/  FADD.FTZ R2, R168, R2 ;  /* 0x00000002a8027221 */ /* 0x000fe20000010000 */
[----:B------:R-:W-:Y:S01]  /*6b40*/  MOV R168, R132 ;  /* 0x0000008400a87202 */ /* 0x000fe20000000f00 */
[----:B------:R-:W1:Y:S01]  /*6b50*/  MUFU.EX2 R209, R69 ;  /* 0x0000004500d17308 */ /* 0x000e620000000800 */
[----:B---3--:R-:W-:Y:S01]  /*6b60*/  MOV R139, R159 ;  /* 0x0000009f008b7202 */ /* 0x008fe20000000f00 */
[----:B------:R-:W-:Y:S01]  /*6b70*/  FADD.FTZ R2, R247, R2 ;  /* 0x00000002f7027221 */ /* 0x000fe20000010000 */
[----:B------:R-:W-:Y:S01]  /*6b80*/  LDSM.16.MT88.4 R132, [R226+0x3000] ;  /* 0x00300000e284783b */ /* 0x000fe20000004200 */
[----:B------:R-:W-:Y:S02]  /*6b90*/  FADD.FTZ R3, R168, R3 ;  /* 0x00000003a8037221 */ /* 0x000fe40000010000 */
[----:B------:R-:W-:Y:S01]  /*6ba0*/  FADD.FTZ R2, R249, R2 ;  /* 0x00000002f9027221 */ /* 0x000fe20000010000 */
[----:B-----5:R-:W-:Y:S01]  /*6bb0*/  F2FP.BF16.PACK_AB R7, R213, R210 ;  /* 0x000000d2d507723e */ /* 0x020fe200000010ff */
[----:B------:R-:W-:Y:S02]  /*6bc0*/  MUFU.EX2 R69, R194 ;  /* 0x000000c200457308 */ /* 0x000fe40000000800 */
[----:B------:R-:W-:Y:S01]  /*6bd0*/  FADD.FTZ R2, R165, R2 ;  /* 0x00000002a5027221 */ /* 0x000fe20000010000 */
[----:B------:R-:W-:-:S03]  /*6be0*/  MOV R138, R161 ;  /* 0x000000a1008a7202 */ /* 0x000fc60000000f00 */
[----:B------:R-:W-:Y:S01]  /*6bf0*/  FADD.FTZ R2, R169, R2 ;  /* 0x00000002a9027221 */ /* 0x000fe20000010000 */
[C---:B------:R-:W-:Y:S08]  /*6c00*/  HMMA.16816.F32.BF16 R100, R4.reuse, R20, R84 ;  /* 0x000000140464723c */ /* 0x040ff00000041854 */
[C---:B-1----:R-:W-:Y:S08]  /*6c10*/  HMMA.16816.F32.BF16 R64, R4.reuse, R8, R36 ;  /* 0x000000080440723c */ /* 0x042ff00000041824 */
[C---:B------:R-:W-:Y:S08]  /*6c20*/  HMMA.16816.F32.BF16 R96, R4.reuse, R22, R52 ;  /* 0x000000160460723c */ /* 0x040ff00000041834 */
[C---:B--2---:R-:W-:Y:S08]  /*6c30*/  HMMA.16816.F32.BF16 R92, R4.reuse, R16, R48 ;  /* 0x00000010045c723c */ /* 0x044ff00000041830 */
[C---:B------:R-:W-:Y:S08]  /*6c40*/  HMMA.16816.F32.BF16 R84, R4.reuse, R18, R44 ;  /* 0x000000120454723c */ /* 0x040ff0000004182c */
[C---:B----4-:R-:W-:Y:S08]  /*6c50*/  HMMA.16816.F32.BF16 R76, R4.reuse, R12, R40 ;  /* 0x0000000c044c723c */ /* 0x050ff00000041828 */
[C---:B------:R-:W-:Y:S08]  /*6c60*/  HMMA.16816.F32.BF16 R72, R4.reuse, R14, R32 ;  /* 0x0000000e0448723c */ /* 0x040ff00000041820 */
[----:B------:R-:W-:Y:S01]  /*6c70*/  HMMA.16816.F32.BF16 R36, R4, R10, R24 ;  /* 0x0000000a0424723c */ /* 0x000fe20000041818 */
[----:B------:R-:W-:Y:S01]  /*6c80*/  FADD.FTZ R2, R220, R2 ;  /* 0x00000002dc027221 */ /* 0x000fe20000010000 */
[----:B------:R-:W-:Y:S05]  /*6c90*/  MUFU.EX2 R25, R192 ;  /* 0x000000c000197308 */ /* 0x000fea0000000800 */
[----:B------:R-:W-:Y:S01]  /*6ca0*/  F2FP.BF16.PACK_AB R4, R203, R199 ;  /* 0x000000c7cb04723e */ /* 0x000fe200000010ff */
[----:B------:R-:W-:Y:S01]  /*6cb0*/  FADD.FTZ R24, R162, R28 ;  /* 0x0000001ca2187221 */ /* 0x000fe20000010000 */
[----:B------:R-:W-:Y:S01]  /*6cc0*/  F2FP.BF16.PACK_AB R6, R208, R206 ;  /* 0x000000ced006723e */ /* 0x000fe200000010ff */
[----:B------:R-:W-:Y:S01]  /*6cd0*/  FADD.FTZ R3, R252, R3 ;  /* 0x00000003fc037221 */ /* 0x000fe20000010000 */
[----:B------:R-:W-:Y:S01]  /*6ce0*/  F2FP.BF16.PACK_AB R5, R205, R116 ;  /* 0x00000074cd05723e */ /* 0x000fe200000010ff */
[----:B------:R-:W-:Y:S01]  /*6cf0*/  MUFU.EX2 R27, R195 ;  /* 0x000000c3001b7308 */ /* 0x000fe20000000800 */
[----:B------:R-:W-:-:S07]  /*6d00*/  F2FP.BF16.PACK_AB R7, R209, R207 ;  /* 0x000000cfd107723e */ /* 0x000fce00000010ff */
[C---:B------:R-:W-:Y:S01]  /*6d10*/  HMMA.16816.F32.BF16 R60, R4.reuse, R20, R124 ;  /* 0x00000014043c723c */ /* 0x040fe2000004187c */
[----:B------:R-:W-:Y:S06]  /*6d20*/  MUFU.EX2 R26, R196 ;  /* 0x000000c4001a7308 */ /* 0x000fec0000000800 */
[----:B------:R-:W-:Y:S01]  /*6d30*/  MOV R125, R156 ;  /* 0x0000009c007d7202 */ /* 0x000fe20000000f00 */
[----:B------:R-:W-:Y:S01]  /*6d40*/  HMMA.16816.F32.BF16 R56, R4, R22, R56 ;  /* 0x000000160438723c */ /* 0x000fe20000041838 */
[----:B------:R-:W1:Y:S01]  /*6d50*/  LDSM.16.MT88.4 R20, [R225+0x2800] ;  /* 0x00280000e114783b */ /* 0x000e620000004200 */
[----:B------:R-:W-:-:S02]  /*6d60*/  MOV R127, R158 ;  /* 0x0000009e007f7202 */ /* 0x000fc40000000f00 */
[----:B------:R-:W-:-:S04]  /*6d70*/  MOV R126, R157 ;  /* 0x0000009d007e7202 */ /* 0x000fc80000000f00 */
[C---:B------:R-:W-:Y:S08]  /*6d80*/  HMMA.16816.F32.BF16 R48, R4.reuse, R16, R120 ;  /* 0x000000100430723c */ /* 0x040ff00000041878 */
[C---:B------:R-:W-:Y:S01]  /*6d90*/  HMMA.16816.F32.BF16 R40, R4.reuse, R18, R112 ;  /* 0x000000120428723c */ /* 0x040fe20000041870 */
[----:B------:R-:W2:Y:S07]  /*6da0*/  LDSM.16.MT88.4 R16, [R229+0x2800] ;  /* 0x00280000e510783b */ /* 0x000eae0000004200 */
[C---:B------:R-:W-:Y:S01]  /*6db0*/  HMMA.16816.F32.BF16 R32, R4.reuse, R12, R108 ;  /* 0x0000000c0420723c */ /* 0x040fe2000004186c */
[----:B------:R-:W-:Y:S07]  /*6dc0*/  MUFU.EX2 R109, R184 ;  /* 0x000000b8006d7308 */ /* 0x000fee0000000800 */
[C---:B------:R-:W-:Y:S01]  /*6dd0*/  HMMA.16816.F32.BF16 R28, R4.reuse, R14, R104 ;  /* 0x0000000e041c723c */ /* 0x040fe20000041868 */
[----:B------:R-:W3:Y:S01]  /*6de0*/  LDSM.16.MT88.4 R12, [R226+0x2800] ;  /* 0x00280000e20c783b */ /* 0x000ee20000004200 */
[----:B------:R-:W4:Y:S06]  /*6df0*/  MUFU.EX2 R107, R187 ;  /* 0x000000bb006b7308 */ /* 0x000f2c0000000800 */
[C---:B------:R-:W-:Y:S02]  /*6e00*/  HMMA.16816.F32.BF16 R44, R4.reuse, R8, R88 ;  /* 0x00000008042c723c */ /* 0x040fe40000041858 */
[----:B------:R-:W-:Y:S06]  /*6e10*/  MUFU.EX2 R108, R186 ;  /* 0x000000ba006c7308 */ /* 0x000fec0000000800 */
[----:B------:R-:W-:Y:S01]  /*6e20*/  HMMA.16816.F32.BF16 R52, R4, R10, R80 ;  /* 0x0000000a0434723c */ /* 0x000fe20000041850 */
[----:B------:R-:W5:Y:S01]  /*6e30*/  LDSM.16.MT88.4 R8, [R228+0x2800] ;  /* 0x00280000e408783b */ /* 0x000f620000004200 */
[----:B------:R-:W1:Y:S05]  /*6e40*/  MUFU.EX2 R110, R185 ;  /* 0x000000b9006e7308 */ /* 0x000e6a0000000800 */
[----:B------:R-:W-:Y:S01]  /*6e50*/  FADD.FTZ R4, R166, R24 ;  /* 0x00000018a6047221 */ /* 0x000fe20000010000 */
[----:B------:R-:W-:-:S02]  /*6e60*/  MOV R166, R151 ;  /* 0x0000009700a67202 */ /* 0x000fc40000000f00 */
[----:B------:R-:W-:Y:S01]  /*6e70*/  MUFU.EX2 R105, R181 ;  /* 0x000000b500697308 */ /* 0x000fe20000000800 */
[----:B------:R-:W-:Y:S01]  /*6e80*/  FADD.FTZ R24, R170, R4 ;  /* 0x00000004aa187221 */ /* 0x000fe20000010000 */
[----:B----4-:R-:W-:Y:S01]  /*6e90*/  F2FP.BF16.PACK_AB R4, R107, R109 ;  /* 0x0000006d6b04723e */ /* 0x010fe200000010ff */
[----:B------:R-:W-:Y:S01]  /*6ea0*/  FADD.FTZ R0, R166, R0 ;  /* 0x00000000a6007221 */ /* 0x000fe20000010000 */
[----:B------:R-:W-:-:S04]  /*6eb0*/  MOV R170, R142 ;  /* 0x0000008e00aa7202 */ /* 0x000fc80000000f00 */
[----:B------:R-:W4:Y:S01]  /*6ec0*/  MUFU.EX2 R106, R180 ;  /* 0x000000b4006a7308 */ /* 0x000f220000000800 */
[----:B-1----:R-:W-:Y:S01]  /*6ed0*/  F2FP.BF16.PACK_AB R6, R110, R108 ;  /* 0x0000006c6e06723e */ /* 0x002fe200000010ff */
[----:B------:R-:W-:-:S06]  /*6ee0*/  FADD.FTZ R0, R170, R0 ;  /* 0x00000000aa007221 */ /* 0x000fcc0000010000 */
[----:B------:R-:W-:Y:S08]  /*6ef0*/  MUFU.EX2 R91, R182 ;  /* 0x000000b6005b7308 */ /* 0x000ff00000000800 */
[----:B------:R-:W1:Y:S01]  /*6f00*/  MUFU.EX2 R104, R183 ;  /* 0x000000b700687308 */ /* 0x000e620000000800 */
[----:B----4-:R-:W-:-:S07]  /*6f10*/  F2FP.BF16.PACK_AB R5, R106, R105 ;  /* 0x000000696a05723e */ /* 0x010fce00000010ff */
[----:B------:R-:W-:Y:S08]  /*6f20*/  MUFU.EX2 R81, R190 ;  /* 0x000000be00517308 */ /* 0x000ff00000000800 */
[----:B------:R-:W-:Y:S01]  /*6f30*/  MUFU.EX2 R83, R189 ;  /* 0x000000bd00537308 */ /* 0x000fe20000000800 */
[----:B-1----:R-:W-:-:S07]  /*6f40*/  F2FP.BF16.PACK_AB R7, R104, R91 ;  /* 0x0000005b6807723e */ /* 0x002fce00000010ff */
[----:B------:R-:W1:Y:S01]  /*6f50*/  MUFU.EX2 R89, R188 ;  /* 0x000000bc00597308 */ /* 0x000e620000000800 */
[C---:B------:R-:W-:Y:S07]  /*6f60*/  HMMA.16816.F32.BF16 R100, R4.reuse, R20, R100 ;  /* 0x000000140464723c */ /* 0x040fee0000041864 */
[----:B------:R-:W-:Y:S01]  /*6f70*/  MUFU.EX2 R80, R131 ;  /* 0x0000008300507308 */ /* 0x000fe20000000800 */
[C---:B------:R-:W-:Y:S07]  /*6f80*/  HMMA.16816.F32.BF16 R96, R4.reuse, R22, R96 ;  /* 0x000000160460723c */ /* 0x040fee0000041860 */
[----:B------:R-:W4:Y:S01]  /*6f90*/  MUFU.EX2 R82, R130 ;  /* 0x0000008200527308 */ /* 0x000f220000000800 */
[C---:B--2---:R-:W-:Y:S07]  /*6fa0*/  HMMA.16816.F32.BF16 R92, R4.reuse, R16, R92 ;  /* 0x00000010045c723c */ /* 0x044fee000004185c */
[----:B------:R-:W-:Y:S01]  /*6fb0*/  MUFU.EX2 R88, R129 ;  /* 0x0000008100587308 */ /* 0x000fe20000000800 */
[C---:B------:R-:W-:Y:S07]  /*6fc0*/  HMMA.16816.F32.BF16 R84, R4.reuse, R18, R84 ;  /* 0x000000120454723c */ /* 0x040fee0000041854 */
[----:B------:R-:W2:Y:S01]  /*6fd0*/  MUFU.EX2 R90, R128 ;  /* 0x00000080005a7308 */ /* 0x000ea20000000800 */
[C---:B---3--:R-:W-:Y:S08]  /*6fe0*/  HMMA.16816.F32.BF16 R76, R4.reuse, R12, R76 ;  /* 0x0000000c044c723c */ /* 0x048ff0000004184c */
[C---:B------:R-:W-:Y:S08]  /*6ff0*/  HMMA.16816.F32.BF16 R72, R4.reuse, R14, R72 ;  /* 0x0000000e0448723c */ /* 0x040ff00000041848 */
[C---:B-----5:R-:W-:Y:S08]  /*7000*/  HMMA.16816.F32.BF16 R64, R4.reuse, R8, R64 ;  /* 0x000000080440723c */ /* 0x060ff00000041840 */
[----:B------:R-:W-:Y:S07]  /*7010*/  HMMA.16816.F32.BF16 R36, R4, R10, R36 ;  /* 0x0000000a0424723c */ /* 0x000fee0000041824 */
[----:B------:R-:W-:Y:S01]  /*7020*/  FADD.FTZ R4, R176, R24 ;  /* 0x00000018b0047221 */ /* 0x000fe20000010000 */
[----:B-1----:R-:W-:-:S02]  /*7030*/  F2FP.BF16.PACK_AB R6, R89, R83 ;  /* 0x000000535906723e */ /* 0x002fc400000010ff */
[----:B----4-:R-:W-:Y:S01]  /*7040*/  F2FP.BF16.PACK_AB R5, R82, R80 ;  /* 0x000000505205723e */ /* 0x010fe200000010ff */
[----:B------:R-:W-:Y:S01]  /*7050*/  FADD.FTZ R24, R150, R4 ;  /* 0x0000000496187221 */ /* 0x000fe20000010000 */
[----:B------:R-:W-:Y:S01]  /*7060*/  F2FP.BF16.PACK_AB R4, R81, R71 ;  /* 0x000000475104723e */ /* 0x000fe200000010ff */
[----:B------:R-:W-:Y:S01]  /*7070*/  FADD.FTZ R0, R155, R0 ;  /* 0x000000009b007221 */ /* 0x000fe20000010000 */
[----:B--2---:R-:W-:Y:S01]  /*7080*/  F2FP.BF16.PACK_AB R7, R90, R88 ;  /* 0x000000585a07723e */ /* 0x004fe200000010ff */
[----:B------:R-:W1:Y:S01]  /*7090*/  LDSM.16.MT88.4 R148, [R225+0x3000] ;  /* 0x00300000e194783b */ /* 0x000e620000004200 */
[----:B------:R-:W-:Y:S02]  /*70a0*/  MOV R112, R139 ;  /* 0x0000008b00707202 */ /* 0x000fe40000000f00 */
[----:B------:R-:W-:Y:S02]  /*70b0*/  MOV R176, R141 ;  /* 0x0000008d00b07202 */ /* 0x000fe40000000f00 */
[----:B------:R-:W-:Y:S01]  /*70c0*/  MOV R111, R127 ;  /* 0x0000007f006f7202 */ /* 0x000fe20000000f00 */
[C---:B------:R-:W-:Y:S01]  /*70d0*/  HMMA.16816.F32.BF16 R60, R4.reuse, R20, R60 ;  /* 0x00000014043c723c */ /* 0x040fe2000004183c */
[----:B------:R-:W-:Y:S01]  /*70e0*/  MOV R124, R176 ;  /* 0x000000b0007c7202 */ /* 0x000fe20000000f00 */
[----:B------:R-:W2:Y:S06]  /*70f0*/  LDSM.16.MT88.4 R140, [R229+0x3000] ;  /* 0x00300000e58c783b */ /* 0x000eac0000004200 */
[C---:B------:R-:W-:Y:S08]  /*7100*/  HMMA.16816.F32.BF16 R56, R4.reuse, R22, R56 ;  /* 0x000000160438723c */ /* 0x040ff00000041838 */
[C---:B------:R-:W-:Y:S08]  /*7110*/  HMMA.16816.F32.BF16 R48, R4.reuse, R16, R48 ;  /* 0x000000100430723c */ /* 0x040ff00000041830 */
[C---:B------:R-:W-:Y:S08]  /*7120*/  HMMA.16816.F32.BF16 R40, R4.reuse, R18, R40 ;  /* 0x000000120428723c */ /* 0x040ff00000041828 */
[C---:B------:R-:W-:Y:S08]  /*7130*/  HMMA.16816.F32.BF16 R32, R4.reuse, R12, R32 ;  /* 0x0000000c0420723c */ /* 0x040ff00000041820 */
[C---:B------:R-:W-:Y:S08]  /*7140*/  HMMA.16816.F32.BF16 R28, R4.reuse, R14, R28 ;  /* 0x0000000e041c723c */ /* 0x040ff0000004181c */
[C---:B------:R-:W-:Y:S08]  /*7150*/  HMMA.16816.F32.BF16 R44, R4.reuse, R8, R44 ;  /* 0x00000008042c723c */ /* 0x040ff0000004182c */
[----:B------:R-:W-:Y:S01]  /*7160*/  HMMA.16816.F32.BF16 R52, R4, R10, R52 ;  /* 0x0000000a0434723c */ /* 0x000fe20000041834 */
[----:B------:R-:W-:-:S02]  /*7170*/  MOV R113, R138 ;  /* 0x0000008a00717202 */ /* 0x000fc40000000f00 */
[----:B------:R-:W-:Y:S02]  /*7180*/  MOV R114, R137 ;  /* 0x0000008900727202 */ /* 0x000fe40000000f00 */
[----:B------:R-:W-:Y:S02]  /*7190*/  MOV R115, R136 ;  /* 0x0000008800737202 */ /* 0x000fe40000000f00 */
[----:B------:R-:W-:Y:S01]  /*71a0*/  MOV R120, R145 ;  /* 0x0000009100787202 */ /* 0x000fe20000000f00 */
[----:B------:R-:W-:Y:S01]  /*71b0*/  FADD.FTZ R4, R167, R24 ;  /* 0x00000018a7047221 */ /* 0x000fe20000010000 */
[----:B------:R-:W-:Y:S01]  /*71c0*/  MOV R121, R146 ;  /* 0x0000009200797202 */ /* 0x000fe20000000f00 */
[----:B------:R-:W3:Y:S01]  /*71d0*/  LDL R24, [R1+0x70] ;  /* 0x0000700001187983 */ /* 0x000ee20000100800 */
[----:B------:R-:W-:Y:S01]  /*71e0*/  FADD.FTZ R6, R221, R2 ;  /* 0x00000002dd067221 */ /* 0x000fe20000010000 */
[----:B------:R-:W-:Y:S01]  /*71f0*/  MOV R9, c[0x0][0x2ac] ;  /* 0x0000ab0000097a02 */ /* 0x000fe20000000f00 */
[----:B------:R-:W-:Y:S01]  /*7200*/  FADD.FTZ R5, R219, R0 ;  /* 0x00000000db057221 */ /* 0x000fe20000010000 */
[----:B------:R-:W-:-:S02]  /*7210*/  MOV R122, R147 ;  /* 0x00000093007a7202 */ /* 0x000fc40000000f00 */
[----:B------:R-:W-:Y:S01]  /*7220*/  MOV R123, R126 ;  /* 0x0000007e007b7202 */ /* 0x000fe20000000f00 */
[----:B------:R-:W-:Y:S01]  /*7230*/  IMAD R9, R9, c[0x0][0x1d0], RZ ;  /* 0x0000740009097a24 */ /* 0x000fe200078e02ff */
[----:B------:R-:W4:Y:S01]  /*7240*/  MUFU.EX2 R19, R197 ;  /* 0x000000c500137308 */ /* 0x000f220000000800 */
[----:B------:R-:W-:Y:S01]  /*7250*/  FADD.FTZ R7, R125, R3 ;  /* 0x000000037d077221 */ /* 0x000fe20000010000 */
[----:B------:R-:W5:Y:S01]  /*7260*/  LDSM.16.MT88.4 R12, [R228+0x3000] ;  /* 0x00300000e40c783b */ /* 0x000f620000004200 */
[----:B------:R-:W-:-:S04]  /*7270*/  FADD.FTZ R4, R160, R4 ;  /* 0x00000004a0047221 */ /* 0x000fc80000010000 */
[----:B------:R-:W-:Y:S01]  /*7280*/  FADD.FTZ R4, R124, R4 ;  /* 0x000000047c047221 */ /* 0x000fe20000010000 */
[----:B------:R-:W-:Y:S03]  /*7290*/  MUFU.EX2 R21, R202 ;  /* 0x000000ca00157308 */ /* 0x000fe60000000800 */
[----:B------:R-:W-:Y:S02]  /*72a0*/  FADD.FTZ R8, R218, R4 ;  /* 0x00000004da087221 */ /* 0x000fe40000010000 */
[----:B------:R-:W-:Y:S02]  /*72b0*/  FADD.FTZ R4, R113, R5 ;  /* 0x0000000571047221 */ /* 0x000fe40000010000 */
[----:B------:R-:W-:Y:S01]  /*72c0*/  FADD.FTZ R5, R114, R8 ;  /* 0x0000000872057221 */ /* 0x000fe20000010000 */
[----:B------:R-:W-:Y:S01]  /*72d0*/  F2FP.BF16.PACK_AB R185, R248, R25 ;  /* 0x00000019f8b9723e */ /* 0x000fe200000010ff */
[----:B------:R-:W-:Y:S01]  /*72e0*/  FADD.FTZ R4, R121, R4 ;  /* 0x0000000479047221 */ /* 0x000fe20000010000 */
[----:B------:R-:W-:Y:S01]  /*72f0*/  MUFU.EX2 R20, R204 ;  /* 0x000000cc00147308 */ /* 0x000fe20000000800 */
[----:B------:R-:W-:-:S02]  /*7300*/  FADD.FTZ R5, R122, R5 ;  /* 0x000000057a057221 */ /* 0x000fc40000010000 */
[----:B------:R-:W-:-:S05]  /*7310*/  FADD.FTZ R4, R199, R4 ;  /* 0x00000004c7047221 */ /* 0x000fca0000010000 */
[----:B------:R-:W-:Y:S08]  /*7320*/  MUFU.EX2 R23, R198 ;  /* 0x000000c600177308 */ /* 0x000ff00000000800 */
[----:B------:R-:W-:Y:S01]  /*7330*/  MUFU.EX2 R22, R201 ;  /* 0x000000c900167308 */ /* 0x000fe20000000800 */
[----:B---3--:R-:W-:Y:S01]  /*7340*/  @P2 IMAD.HI.U32 R2, R24, c[0x0][0x2c8], RZ ;  /* 0x0000b20018022a27 */ /* 0x008fe200078e00ff */
[----:B------:R-:W-:-:S04]  /*7350*/  MOV R0, R24 ;  /* 0x0000001800007202 */ /* 0x000fc80000000f00 */
[----:B------:R-:W-:Y:S02]  /*7360*/  @P2 SHF.R.U32.HI R0, RZ, c[0x0][0x2cc], R2 ;  /* 0x0000b300ff002a19 */ /* 0x000fe40000011602 */
[----:B------:R-:W-:Y:S02]  /*7370*/  MOV R2, RZ ;  /* 0x000000ff00027202 */ /* 0x000fe40000000f00 */
[----:B------:R-:W-:-:S05]  /*7380*/  IADD3 R3, R0, -c[0x0][0x168], R9 ;  /* 0x80005a0000037a10 */ /* 0x000fca0007ffe009 */
[----:B------:R-:W-:-:S04]  /*7390*/  IMAD.HI R2, R3, -0x6db6db6d, R2 ;  /* 0x9249249303027827 */ /* 0x000fc800078e0202 */
[----:B------:R-:W-:Y:S02]  /*73a0*/  FADD.FTZ R3, R112, R6 ;  /* 0x0000000670037221 */ /* 0x000fe40000010000 */
[----:B------:R-:W3:Y:S01]  /*73b0*/  LDL R6, [R1+0x18] ;  /* 0x0000180001067983 */ /* 0x000ee20000100800 */
[----:B------:R-:W-:-:S04]  /*73c0*/  SHF.R.U32.HI R0, RZ, 0x1f, R2 ;  /* 0x0000001fff007819 */ /* 0x000fc80000011602 */
[----:B------:R-:W-:Y:S01]  /*73d0*/  LEA.HI.SX32 R9, R2, R0, 0x1a ;  /* 0x0000000002097211 */ /* 0x000fe200078fd2ff */
        /* <DEDUP_REMOVED lines=28> */
[----:B------:R-:W1:Y:S01]  /*75a0*/  MUFU.EX2 R17, R144 ;  /* 0x0000009000117308 */ /* 0x000e620000000800 */
[----:B------:R-:W-:Y:S02]  /*75b0*/  FADD.FTZ R0, R91, R3 ;  /* 0x000000035b007221 */ /* 0x000fe40000010000 */
[----:B------:R-:W-:Y:S02]  /*75c0*/  FADD.FTZ R4, R83, R4 ;  /* 0x0000000453047221 */ /* 0x000fe40000010000 */
[----:B------:R-:W-:-:S02]  /*75d0*/  FADD.FTZ R5, R82, R5 ;  /* 0x0000000552057221 */ /* 0x000fc40000010000 */
[----:B------:R-:W-:Y:S01]  /*75e0*/  FADD.FTZ R3, R110, R2 ;  /* 0x000000026e037221 */ /* 0x000fe20000010000 */
[----:B------:R-:W1:Y:S01]  /*75f0*/  MUFU.EX2 R16, R152 ;  /* 0x0000009800107308 */ /* 0x000e620000000800 */
[----:B------:R-:W-:Y:S02]  /*7600*/  FADD.FTZ R2, R104, R0 ;  /* 0x0000000068027221 */ /* 0x000fe40000010000 */
[----:B------:R-:W-:Y:S02]  /*7610*/  FADD.FTZ R0, R89, R4 ;  /* 0x0000000459007221 */ /* 0x000fe40000010000 */
[----:B------:R-:W-:Y:S02]  /*7620*/  FADD.FTZ R5, R88, R5 ;  /* 0x0000000558057221 */ /* 0x000fe40000010000 */
[----:B------:R-:W-:Y:S01]  /*7630*/  FADD.FTZ R4, R70, R3 ;  /* 0x0000000346047221 */ /* 0x000fe20000010000 */
[----:B------:R-:W2:Y:S01]  /*7640*/  MUFU.EX2 R11, R153 ;  /* 0x00000099000b7308 */ /* 0x000ea20000000800 */
[----:B------:R-:W-:-:S02]  /*7650*/  FADD.FTZ R3, R25, R2 ;  /* 0x0000000219037221 */ /* 0x000fc40000010000 */
[----:B----4-:R-:W-:Y:S02]  /*7660*/  FADD.FTZ R0, R19, R0 ;  /* 0x0000000013007221 */ /* 0x010fe40000010000 */
[----:B------:R-:W-:-:S03]  /*7670*/  FADD.FTZ R2, R90, R5 ;  /* 0x000000055a027221 */ /* 0x000fc60000010000 */
[----:B------:R-:W4:Y:S01]  /*7680*/  MUFU.EX2 R10, R154 ;  /* 0x0000009a000a7308 */ /* 0x000f220000000800 */
[----:B------:R-:W-:Y:S02]  /*7690*/  FADD.FTZ R248, R248, R3 ;  /* 0x00000003f8f87221 */ /* 0x000fe40000010000 */
[----:B-1----:R-:W-:Y:S02]  /*76a0*/  FADD.FTZ R3, R18, R0 ;  /* 0x0000000012037221 */ /* 0x002fe40000010000 */
[----:B------:R-:W-:Y:S02]  /*76b0*/  FADD.FTZ R0, R17, R2 ;  /* 0x0000000211007221 */ /* 0x000fe40000010000 */
[----:B------:R-:W-:Y:S02]  /*76c0*/  FADD.FTZ R4, R69, R4 ;  /* 0x0000000445047221 */ /* 0x000fe40000010000 */
[----:B------:R-:W-:Y:S02]  /*76d0*/  FADD.FTZ R0, R16, R0 ;  /* 0x0000000010007221 */ /* 0x000fe40000010000 */
[----:B------:R-:W-:-:S02]  /*76e0*/  FADD.FTZ R2, R27, R4 ;  /* 0x000000041b027221 */ /* 0x000fc40000010000 */
[----:B--2---:R-:W-:Y:S02]  /*76f0*/  FADD.FTZ R0, R11, R0 ;  /* 0x000000000b007221 */ /* 0x004fe40000010000 */
[----:B------:R-:W-:Y:S02]  /*7700*/  FADD.FTZ R3, R21, R3 ;  /* 0x0000000315037221 */ /* 0x000fe40000010000 */
[----:B------:R-:W-:Y:S02]  /*7710*/  FADD.FTZ R4, R26, R2 ;  /* 0x000000021a047221 */ /* 0x000fe40000010000 */
[----:B----4-:R-:W-:Y:S02]  /*7720*/  FADD.FTZ R0, R10, R0 ;  /* 0x000000000a007221 */ /* 0x010fe40000010000 */
[----:B------:R-:W-:Y:S01]  /*7730*/  FADD.FTZ R2, R20, R3 ;  /* 0x0000000314027221 */ /* 0x000fe20000010000 */
[----:B------:R-:W-:Y:S02]  /*7740*/  IADD3 R245, R245, -0x2, RZ ;  /* 0xfffffffef5f57810 */ /* 0x000fe40007ffe0ff */
[----:B------:R-:W-:-:S02]  /*7750*/  F2FP.BF16.PACK_AB R184, R69, R70 ;  /* 0x0000004645b8723e */ /* 0x000fc400000010ff */
[----:B------:R-:W-:Y:S02]  /*7760*/  F2FP.BF16.PACK_AB R186, R26, R27 ;  /* 0x0000001b1aba723e */ /* 0x000fe400000010ff */
[----:B------:R-:W-:Y:S02]  /*7770*/  F2FP.BF16.PACK_AB R187, R22, R23 ;  /* 0x0000001716bb723e */ /* 0x000fe400000010ff */
[----:B------:R-:W-:Y:S02]  /*7780*/  F2FP.BF16.PACK_AB R124, R18, R19 ;  /* 0x00000013127c723e */ /* 0x000fe400000010ff */
[----:B------:R-:W-:Y:S02]  /*7790*/  F2FP.BF16.PACK_AB R126, R20, R21 ;  /* 0x00000015147e723e */ /* 0x000fe400000010ff */
[----:B------:R-:W-:Y:S02]  /*77a0*/  F2FP.BF16.PACK_AB R125, R16, R17 ;  /* 0x00000011107d723e */ /* 0x000fe400000010ff */
[----:B------:R-:W-:Y:S01]  /*77b0*/  F2FP.BF16.PACK_AB R127, R10, R11 ;  /* 0x0000000b0a7f723e */ /* 0x000fe200000010ff */
[----:B------:R-:W-:Y:S01]  /*77c0*/  HMMA.16816.F32.BF16 R156, R184, R148, R100 ;  /* 0x00000094b89c723c */ /* 0x000fe20000041864 */
[----:B------:R-:W-:-:S07]  /*77d0*/  FADD.FTZ R248, R23, R248 ;  /* 0x000000f817f87221 */ /* 0x000fce0000010000 */
[----:B------:R-:W-:Y:S01]  /*77e0*/  HMMA.16816.F32.BF16 R160, R184, R150, R96 ;  /* 0x00000096b8a0723c */ /* 0x000fe20000041860 */
[----:B------:R-:W-:-:S07]  /*77f0*/  FADD.FTZ R248, R22, R248 ;  /* 0x000000f816f87221 */ /* 0x000fce0000010000 */
[C---:B------:R-:W-:Y:S08]  /*7800*/  HMMA.16816.F32.BF16 R164, R184.reuse, R140, R92 ;  /* 0x0000008cb8a4723c */ /* 0x040ff0000004185c */
[C---:B------:R-:W-:Y:S08]  /*7810*/  HMMA.16816.F32.BF16 R168, R184.reuse, R142, R84 ;  /* 0x0000008eb8a8723c */ /* 0x040ff00000041854 */
[C---:B------:R-:W-:Y:S08]  /*7820*/  HMMA.16816.F32.BF16 R172, R184.reuse, R132, R76 ;  /* 0x00000084b8ac723c */ /* 0x040ff0000004184c */
[----:B------:R-:W-:Y:S08]  /*7830*/  HMMA.16816.F32.BF16 R176, R184, R134, R72 ;  /* 0x00000086b8b0723c */ /* 0x000ff00000041848 */
[C---:B------:R-:W-:Y:S08]  /*7840*/  HMMA.16816.F32.BF16 R152, R124.reuse, R148, R60 ;  /* 0x000000947c98723c */ /* 0x040ff0000004183c */
[C---:B------:R-:W-:Y:S08]  /*7850*/  HMMA.16816.F32.BF16 R144, R124.reuse, R140, R48 ;  /* 0x0000008c7c90723c */ /* 0x040ff00000041830 */
[----:B------:R-:W-:Y:S08]  /*7860*/  HMMA.16816.F32.BF16 R136, R124, R132, R32 ;  /* 0x000000847c88723c */ /* 0x000ff00000041820 */
[----:B-----5:R-:W-:Y:S08]  /*7870*/  HMMA.16816.F32.BF16 R180, R184, R12, R64 ;  /* 0x0000000cb8b4723c */ /* 0x020ff00000041840 */
[C---:B------:R-:W-:Y:S08]  /*7880*/  HMMA.16816.F32.BF16 R148, R124.reuse, R150, R56 ;  /* 0x000000967c94723c */ /* 0x040ff00000041838 */
[C---:B------:R-:W-:Y:S08]  /*7890*/  HMMA.16816.F32.BF16 R140, R124.reuse, R142, R40 ;  /* 0x0000008e7c8c723c */ /* 0x040ff00000041828 */
[C---:B------:R-:W-:Y:S08]  /*78a0*/  HMMA.16816.F32.BF16 R132, R124.reuse, R134, R28 ;  /* 0x000000867c84723c */ /* 0x040ff0000004181c */
[----:B------:R-:W-:Y:S08]  /*78b0*/  HMMA.16816.F32.BF16 R128, R124, R12, R44 ;  /* 0x0000000c7c80723c */ /* 0x000ff0000004182c */
[-C--:B------:R-:W-:Y:S08]  /*78c0*/  HMMA.16816.F32.BF16 R184, R184, R14.reuse, R36 ;  /* 0x0000000eb8b8723c */ /* 0x080ff00000041824 */
[----:B------:R-:W-:Y:S01]  /*78d0*/  HMMA.16816.F32.BF16 R124, R124, R14, R52 ;  /* 0x0000000e7c7c723c */ /* 0x000fe20000041834 */
[----:B---3--:R-:W-:-:S05]  /*78e0*/  IMNMX R6, R6, R9, !PT ;  /* 0x0000000906067217 */ /* 0x008fca0007800200 */
[----:B------:R1:W-:Y:S04]  /*78f0*/  STL [R1+0x8], R6 ;  /* 0x0000080601007387 */ /* 0x0003e80000100800 */
[----:B------:R1:W-:Y:S04]  /*7900*/  STL [R1], R4 ;  /* 0x0000000401007387 */ /* 0x0003e80000100800 */
[----:B------:R1:W-:Y:S04]  /*7910*/  STL [R1+0x10], R0 ;  /* 0x0000100001007387 */ /* 0x0003e80000100800 */
[----:B------:R1:W-:Y:S01]  /*7920*/  STL [R1+0xc], R2 ;  /* 0x00000c0201007387 */ /* 0x0003e20000100800 */
[----:B------:R-:W-:Y:S11]  /*7930*/  ISETP.GE.AND P0, PT, R245, R6, PT ;  /* 0x00000006f500720c */ /* 0x000ff60003f06270 */
[----:B------:R-:W-:Y:S02]  /*7940*/  @!UPT UIADD3 URZ, URZ, URZ, URZ ;  /* 0x0000003f3f3ff290 */ /* 0x000fe4000fffe03f */
[----:B------:R-:W-:Y:S05]  /*7950*/  @!P0 BRA `(.L_x_3248) ;  /* 0x0000540000008947 */ /* 0x000fea0003800000 */
[----:B------:R-:W-:Y:S01]  /*7960*/  IMAD.MOV.U32 R121, RZ, RZ, R118 ;  /* 0x000000ffff797224 */ /* 0x000fe200078e0076 */
[----:B------:R-:W-:Y:S01]  /*7970*/  MOV R123, R68 ;  /* 0x00000044007b7202 */ /* 0x000fe20000000f00 */
[----:B------:R-:W-:Y:S01]  /*7980*/  IMAD.MOV.U32 R120, RZ, RZ, R119 ;  /* 0x000000ffff787224 */ /* 0x000fe200078e0077 */
[----:B------:R-:W-:Y:S02]  /*7990*/  MOV R122, R117 ;  /* 0x00000075007a7202 */ /* 0x000fe40000000f00 */
.L_x_3259:
[----:B-1----:R-:W2:Y:S01]  /*79a0*/  LDL R0, [R1+0x18] ;  /* 0x0000180001007983 */ /* 0x002ea20000100800 */
        /* <DEDUP_REMOVED lines=27> */
[----:B------:R-:W2:Y:S01]  /*7b60*/  LDL.64 R8, [R1+0x30] ;  /* 0x0000300001087983 */ /* 0x000ea20000100a00 */
[----:B------:R-:W-:Y:S01]  /*7b70*/  SHF.R.S32.HI R4, RZ, 0x1f, R244 ;  /* 0x0000001fff047819 */ /* 0x000fe200000114f4 */
[C---:B------:R-:W-:Y:S01]  /*7b80*/  IMAD.SHL.U32 R20, R243.reuse, 0x2, RZ ;  /* 0x00000002f3147824 */ /* 0x040fe200078e00ff */
[----:B------:R-:W-:Y:S01]  /*7b90*/  SHF.R.S32.HI R5, RZ, 0x1f, R243 ;  /* 0x0000001fff057819 */ /* 0x000fe200000114f3 */
[----:B------:R-:W-:Y:S02]  /*7ba0*/  IMAD R0, R0, c[0x0][0x208], RZ ;  /* 0x0000820000007a24 */ /* 0x000fe400078e02ff */
[----:B------:R-:W-:Y:S01]  /*7bb0*/  IMAD R4, R4, c[0x0][0x218], RZ ;  /* 0x0000860004047a24 */ /* 0x000fe200078e02ff */
[----:B------:R-:W-:Y:S01]  /*7bc0*/  SHF.L.U64.HI R5, R243, 0x1, R5 ;  /* 0x00000001f3057819 */ /* 0x000fe20000010205 */
[----:B------:R-:W-:Y:S01]  /*7bd0*/  IMAD R0, R246, c[0x0][0x20c], R0 ;  /* 0x00008300f6007a24 */ /* 0x000fe200078e0200 */
[----:B------:R-:W3:Y:S03]  /*7be0*/  LDL R6, [R1+0x40] ;  /* 0x0000400001067983 */ /* 0x000ee60000100800 */
[----:B------:R-:W-:Y:S04]  /*7bf0*/  IMAD.IADD R3, R3, 0x1, R0 ;  /* 0x0000000103037824 */ /* 0x000fe800078e0200 */
[----:B------:R-:W-:Y:S05]  /*7c00*/  IMAD.WIDE.U32 R2, R244, c[0x0][0x218], R2 ;  /* 0x00008600f4027a25 */ /* 0x000fea00078e0002 */
[----:B--2---:R-:W-:Y:S01]  /*7c10*/  IADD3 R0, P4, R8, R2, RZ ;  /* 0x0000000208007210 */ /* 0x004fe20007f9e0ff */
[----:B------:R-:W-:Y:S03]  /*7c20*/  IMAD R2, R244, c[0x0][0x21c], R4 ;  /* 0x00008700f4027a24 */ /* 0x000fe600078e0204 */
[----:B------:R-:W-:Y:S02]  /*7c30*/  LEA R4, P0, R0, c[0x0][0x1f8], 0x1 ;  /* 0x00007e0000047a11 */ /* 0x000fe400078008ff */
[----:B---3--:R-:W-:Y:S04]  /*7c40*/  IADD3.X R2, R6, R3, R2, P4, !PT ;  /* 0x0000000306027210 */ /* 0x008fe800027fe402 */
[----:B------:R-:W-:Y:S01]  /*7c50*/  LEA.HI.X R0, R0, c[0x0][0x1fc], R2, 0x1, P0 ;  /* 0x00007f0000007a11 */ /* 0x000fe200000f0c02 */
[----:B------:R-:W-:-:S05]  /*7c60*/  BRA.DIV ~URZ, `(.L_x_3251) ;  /* 0x0000d7327f007947 */ /* 0x000fca000b800000 */
[----:B------:R1:W2:Y:S02]  /*7c70*/  SHFL.IDX PT, R7, R0, RZ, 0x181f ;  /* 0x00181fff00077589 */ /* 0x0002a400000e0000 */
.L_x_3302:
[----:B------:R-:W-:-:S05]  /*7c80*/  BRA.DIV ~URZ, `(.L_x_3252) ;  /* 0x0000d7827f007947 */ /* 0x000fca000b800000 */
[----:B------:R-:W3:Y:S04]  /*7c90*/  SHFL.IDX PT, R6, R4, RZ, 0x181f ;  /* 0x00181fff04067589 */ /* 0x000ee800000e0000 */
[----:B------:R-:W4:Y:S04]  /*7ca0*/  SHFL.IDX PT, R2, R4, 0x1, 0x181f ;  /* 0x00381f0004027f89 */ /* 0x000f2800000e0000 */
[----:B------:R-:W-:Y:S04]  /*7cb0*/  SHFL.IDX PT, R3, R0, 0x1, 0x181f ;  /* 0x00381f0000037f89 */ /* 0x000fe800000e0000 */
[----:B------:R-:W-:Y:S04]  /*7cc0*/  SHFL.IDX PT, R10, R4, 0x2, 0x181f ;  /* 0x00581f00040a7f89 */ /* 0x000fe800000e0000 */
[----:B------:R-:W5:Y:S04]  /*7cd0*/  SHFL.IDX PT, R8, R4, 0x3, 0x181f ;  /* 0x00781f0004087f89 */ /* 0x000f6800000e0000 */
[----:B------:R-:W1:Y:S04]  /*7ce0*/  SHFL.IDX PT, R11, R0, 0x2, 0x181f ;  /* 0x00581f00000b7f89 */ /* 0x000e6800000e0000 */
[----:B------:R-:W2:Y:S04]  /*7cf0*/  SHFL.IDX PT, R9, R4, 0x4, 0x181f ;  /* 0x00981f0004097f89 */ /* 0x000ea800000e0000 */
[----:B------:R-:W1:Y:S04]  /*7d00*/  SHFL.IDX PT, R15, R0, 0x3, 0x181f ;  /* 0x00781f00000f7f89 */ /* 0x000e6800000e0000 */
[----:B------:R-:W1:Y:S04]  /*7d10*/  SHFL.IDX PT, R12, R4, 0x5, 0x181f ;  /* 0x00b81f00040c7f89 */ /* 0x000e6800000e0000 */
[----:B------:R-:W1:Y:S04]  /*7d20*/  SHFL.IDX PT, R14, R0, 0x4, 0x181f ;  /* 0x00981f00000e7f89 */ /* 0x000e6800000e0000 */
        /* <DEDUP_REMOVED lines=8> */
[--C-:B------:R-:W-:Y:S03]  /*7db0*/  IMAD.X R3, R3, 0x1, R5.reuse, P4 ;  /* 0x0000000103037824 */ /* 0x100fe600020e0605 */
[----:B------:R2:W-:Y:S01]  /*7dc0*/  LDGSTS.E.BYPASS.LTC128B.128 [R242+0x100], [R6.64], !P3 ;  /* 0x0010000006f27fae */ /* 0x0005e2000d901d48 */
[--C-:B------:R-:W-:Y:S03]  /*7dd0*/  IMAD.X R11, R11, 0x1, R5.reuse, P0 ;  /* 0x000000010b0b7824 */ /* 0x100fe600000e0605 */
[----:B------:R3:W-:Y:S04]  /*7de0*/  LDGSTS.E.BYPASS.LTC128B.128 [R242+0x900], [R2.64], !P3 ;  /* 0x0090000002f27fae */ /* 0x0007e8000d901d48 */
[----:B------:R4:W-:Y:S01]  /*7df0*/  LDGSTS.E.BYPASS.LTC128B.128 [R242+0x1100], [R10.64], !P3 ;  /* 0x011000000af27fae */ /* 0x0009e2000d901d48 */
[-C--:B--2---:R-:W-:Y:S01]  /*7e00*/  IADD3 R6, P4, R9, R20.reuse, RZ ;  /* 0x0000001409067210 */ /* 0x084fe20007f9e0ff */
[--C-:B------:R-:W-:Y:S01]  /*7e10*/  IMAD.X R9, R15, 0x1, R5.reuse, P5 ;  /* 0x000000010f097824 */ /* 0x100fe200028e0605 */
[----:B---3--:R-:W-:Y:S03]  /*7e20*/  IADD3 R2, P0, R12, R20, RZ ;  /* 0x000000140c027210 */ /* 0x008fe60007f1e0ff */
[--C-:B------:R-:W-:Y:S01]  /*7e30*/  IMAD.X R7, R14, 0x1, R5.reuse, P4 ;  /* 0x000000010e077824 */ /* 0x100fe200020e0605 */
[----:B------:R4:W-:Y:S01]  /*7e40*/  LDGSTS.E.BYPASS.LTC128B.128 [R242+0x1900], [R8.64], !P3 ;  /* 0x0190000008f27fae */ /* 0x0009e2000d901d48 */
[----:B------:R-:W-:Y:S03]  /*7e50*/  IMAD.X R3, R13, 0x1, R5, P0 ;  /* 0x000000010d037824 */ /* 0x000fe600000e0605 */
[----:B------:R4:W-:Y:S04]  /*7e60*/  LDGSTS.E.BYPASS.LTC128B.128 [R242+0x2100], [R6.64], !P3 ;  /* 0x0210000006f27fae */ /* 0x0009e8000d901d48 */
[----:B------:R4:W-:Y:S02]  /*7e70*/  LDGSTS.E.BYPASS.LTC128B.128 [R242+0x2900], [R2.64], !P3 ;  /* 0x0290000002f27fae */ /* 0x0009e4000d901d48 */
.L_x_3303:
[----:B-1--4-:R-:W-:Y:S04]  /*7e80*/  IADD3 R2, P0, R4, R20, RZ ;  /* 0x0000001404027210 */ /* 0x012fe80007f1e0ff */
[----:B------:R-:W-:Y:S05]  /*7e90*/  IADD3.X R3, R0, R5, RZ, P0, !PT ;  /* 0x0000000500037210 */ /* 0x000fea00007fe4ff */
[----:B------:R-:W-:Y:S01]  /*7ea0*/  @!PT LDS RZ, [RZ] ;  /* 0x00000000fffff984 */ /* 0x000fe20000000800 */
[----:B------:R-:W-:Y:S01]  /*7eb0*/  @!PT LDS RZ, [RZ] ;  /* 0x00000000fffff984 */ /* 0x000fe20000000800 */
[----:B------:R-:W-:Y:S01]  /*7ec0*/  @!PT LDS RZ, [RZ] ;  /* 0x00000000fffff984 */ /* 0x000fe20000000800 */
[----:B------:R1:W-:Y:S04]  /*7ed0*/  LDGSTS.E.BYPASS.LTC128B.128 [R242+0x3100], [R2.64], !P3 ;  /* 0x0310000002f27fae */ /* 0x0003e8000d901d48 */
.L_x_3250:
[----:B-1-34-:R-:W-:Y:S05]  /*7ee0*/  BSYNC B0 ;  /* 0x0000000000007941 */ /* 0x01afea0003800000 */
.L_x_3249:
        /* <DEDUP_REMOVED lines=139> */
[----:B------:R-:W-:Y:S01]  /*87a0*/  IMAD.MOV.U32 R244, RZ, RZ, RZ ;  /* 0x000000fffff47224 */ /* 0x000fe200078e00ff */
[----:B------:R-:W-:Y:S01]  /*87b0*/  PLOP3.LUT P4, PT, PT, PT, UP0, 0x80, 0x0 ;  /* 0x000000000000781c */ /* 0x000fe20003f8f008 */
[C---:B------:R-:W-:Y:S01]  /*87c0*/  IMAD.SHL.U32 R119, R243.reuse, 0x2, RZ ;  /* 0x00000002f3777824 */ /* 0x040fe200078e00ff */
[----:B------:R-:W-:Y:S01]  /*87d0*/  PLOP3.LUT P0, PT, PT, PT, UP0, 0x80, 0x0 ;  /* 0x000000000000781c */ /* 0x000fe20003f0f008 */
[----:B------:R-:W2:Y:S01]  /*87e0*/  LDL R2, [R1+0x1c] ;  /* 0x00001c0001027983 */ /* 0x000ea20000100800 */
[----:B------:R-:W-:Y:S03]  /*87f0*/  SHF.R.S32.HI R117, RZ, 0x1f, R243 ;  /* 0x0000001fff757819 */ /* 0x000fe600000114f3 */
[----:B------:R-:W3:Y:S01]  /*8800*/  LDL R0, [R1+0x14] ;  /* 0x0000140001007983 */ /* 0x000ee20000100800 */
[----:B------:R-:W-:Y:S03]  /*8810*/  SHF.L.U64.HI R117, R243, 0x1, R117 ;  /* 0x00000001f3757819 */ /* 0x000fe60000010275 */
[----:B------:R-:W4:Y:S04]  /*8820*/  LDL.64 R222, [R1+0x28] ;  /* 0x0000280001de7983 */ /* 0x000f280000100a00 */
[----:B------:R-:W5:Y:S04]  /*8830*/  LDL R249, [R1+0x3c] ;  /* 0x00003c0001f97983 */ /* 0x000f680000100800 */
[----:B------:R-:W4:Y:S04]  /*8840*/  LDL.64 R220, [R1+0x20] ;  /* 0x0000200001dc7983 */ /* 0x000f280000100a00 */
[----:B------:R-:W5:Y:S01]  /*8850*/  LDL R247, [R1+0x38] ;  /* 0x0000380001f77983 */ /* 0x000f620000100800 */
[----:B--2---:R-:W-:Y:S05]  /*8860*/  IMAD R2, R245, 0x70, R2 ;  /* 0x00000070f5027824 */ /* 0x004fea00078e0202 */
[----:B---3--:R-:W-:Y:S05]  /*8870*/  IADD3 R2, R2, -0x70, R0 ;  /* 0xffffff9002027810 */ /* 0x008fea0007ffe000 */
        /* <DEDUP_REMOVED lines=25> */
.L_x_3304:
        /* <DEDUP_REMOVED lines=34> */
.L_x_3305:
[----:B--2-4-:R-:W-:Y:S04]  /*8c30*/  IADD3 R2, P0, R116, R119, RZ ;  /* 0x0000007774027210 */ /* 0x014fe80007f1e0ff */
[----:B-1----:R-:W-:Y:S05]  /*8c40*/  IADD3.X R3, R0, R117, RZ, P0, !PT ;  /* 0x0000007500037210 */ /* 0x002fea00007fe4ff */
[----:B------:R-:W-:Y:S01]  /*8c50*/  @!PT LDS RZ, [RZ] ;  /* 0x00000000fffff984 */ /* 0x000fe20000000800 */
[----:B------:R-:W-:Y:S01]  /*8c60*/  @!PT LDS RZ, [RZ] ;  /* 0x00000000fffff984 */ /* 0x000fe20000000800 */
[----:B------:R-:W-:Y:S01]  /*8c70*/  @!PT LDS RZ, [RZ] ;  /* 0x00000000fffff984 */ /* 0x000fe20000000800 */
[----:B------:R1:W-:Y:S04]  /*8c80*/  LDGSTS.E.BYPASS.LTC128B.128 [R242+0x6900], [R2.64], !P3 ;  /* 0x0690000002f27fae */ /* 0x0003e8000d901d48 */
.L_x_3254:
[----:B------:R-:W-:Y:S05]  /*8c90*/  BSYNC B0 ;  /* 0x0000000000007941 */ /* 0x000fea0003800000 */
.L_x_3253:
[----:B-1----:R-:W2:Y:S01]  /*8ca0*/  LDL R3, [R1+0x4] ;  /* 0x0000040001037983 */ /* 0x002ea20000100800 */
[----:B------:R-:W-:Y:S03]  /*8cb0*/  IMAD R117, R245, -0x70, RZ ;  /* 0xffffff90f5757824 */ /* 0x000fe600078e02ff */
[----:B------:R-:W3:Y:S04]  /*8cc0*/  LDL R2, [R1+0x44] ;  /* 0x0000440001027983 */ /* 0x000ee80000100800 */
[----:B------:R-:W0:Y:S01]  /*8cd0*/  LDGDEPBAR ;  /* 0x00000000000079af */ /* 0x000e220000000000 */
[----:B--2---:R-:W-:Y:S01]  /*8ce0*/  MOV R116, R3 ;  /* 0x0000000300747202 */ /* 0x004fe20000000f00 */
[----:B------:R-:W-:Y:S01]  /*8cf0*/  @P2 IMAD.HI.U32 R0, R3, c[0x0][0x2c8], RZ ;  /* 0x0000b20003002a27 */ /* 0x000fe200078e00ff */
[----:B---3--:R-:W-:Y:S04]  /*8d00*/  IADD3 R117, -R2, 0x1, R117 ;  /* 0x0000000102757810 */ /* 0x008fe80007ffe175 */
[----:B------:R-:W-:Y:S02]  /*8d10*/  @P2 SHF.R.U32.HI R116, RZ, c[0x0][0x2cc], R0 ;  /* 0x0000b300ff742a19 */ /* 0x000fe40000011600 */
[----:B------:R-:W-:Y:S05]  /*8d20*/  MOV R0, c[0x0][0x2ac] ;  /* 0x0000ab0000007a02 */ /* 0x000fea0000000f00 */
[----:B------:R-:W-:Y:S05]  /*8d30*/  IMAD R117, R0, c[0x0][0x1d0], R117 ;  /* 0x0000740000757a24 */ /* 0x000fea00078e0275 */
[----:B------:R-:W-:Y:S01]  /*8d40*/  IADD3 R117, R117, -c[0x0][0x168], RZ ;  /* 0x80005a0075757a10 */ /* 0x000fe20007ffe0ff */
[----:B------:R-:W-:-:S05]  /*8d50*/  BRA.DIV ~URZ, `(.L_x_3257) ;  /* 0x0000d4c27f007947 */ /* 0x000fca000b800000 */
[----:B------:R1:W2:Y:S02]  /*8d60*/  SHFL.IDX PT, R0, R116, RZ, 0x1c1f ;  /* 0x001c1fff74007589 */ /* 0x0002a400000e0000 */
.L_x_3306:
        /* <DEDUP_REMOVED lines=58> */
[----:B------:R-:W-:Y:S01]  /*9110*/  FMNMX.FTZ R119, R4, R120, !PT ;  /* 0x0000007804777209 */ /* 0x000fe20007810000 */
[----:B------:R-:W2:Y:S03]  /*9120*/  SHFL.IDX PT, R3, R116, 0x1, 0x1c1f ;  /* 0x003c1f0074037f89 */ /* 0x000ea600000e0000 */
[----:B------:R-:W-:Y:S04]  /*9130*/  FMNMX.FTZ R119, R196, R119, !PT ;  /* 0x00000077c4777209 */ /* 0x000fe80007810000 */
[----:B------:R-:W-:Y:S01]  /*9140*/  FMNMX.FTZ R119, R195, R119, !PT ;  /* 0x00000077c3777209 */ /* 0x000fe20007810000 */
[----:B------:R-:W3:Y:S03]  /*9150*/  SHFL.IDX PT, R2, R116, 0x2, 0x1c1f ;  /* 0x005c1f0074027f89 */ /* 0x000ee600000e0000 */
[----:B------:R-:W-:Y:S04]  /*9160*/  FMNMX.FTZ R119, R194, R119, !PT ;  /* 0x00000077c2777209 */ /* 0x000fe80007810000 */
[----:B------:R-:W-:Y:S01]  /*9170*/  FMNMX.FTZ R119, R193, R119, !PT ;  /* 0x00000077c1777209 */ /* 0x000fe20007810000 */
[----:B------:R-:W4:Y:S03]  /*9180*/  SHFL.IDX PT, R0, R116, 0x3, 0x1c1f ;  /* 0x007c1f0074007f89 */ /* 0x000f2600000e0000 */
[----:B------:R-:W-:Y:S04]  /*9190*/  FMNMX.FTZ R119, R192, R119, !PT ;  /* 0x00000077c0777209 */ /* 0x000fe80007810000 */
[----:B------:R-:W-:Y:S04]  /*91a0*/  FMNMX.FTZ R119, R191, R119, !PT ;  /* 0x00000077bf777209 */ /* 0x000fe80007810000 */
[----:B------:R-:W-:Y:S04]  /*91b0*/  FMNMX.FTZ R119, R190, R119, !PT ;  /* 0x00000077be777209 */ /* 0x000fe80007810000 */
[----:B------:R-:W-:Y:S04]  /*91c0*/  FMNMX.FTZ R119, R189, R119, !PT ;  /* 0x00000077bd777209 */ /* 0x000fe80007810000 */
[----:B------:R-:W-:Y:S04]  /*91d0*/  FMNMX.FTZ R119, R188, R119, !PT ;  /* 0x00000077bc777209 */ /* 0x000fe80007810000 */
[----:B------:R-:W-:Y:S01]  /*91e0*/  FMNMX.FTZ R119, R48, R119, !PT ;  /* 0x0000007730777209 */ /* 0x000fe20007810000 */
[C---:B--2---:R-:W-:Y:S02]  /*91f0*/  IMAD.IADD R3, R117.reuse, 0x1, R3 ;  /* 0x0000000175037824 */ /* 0x044fe400078e0203 */
[----:B---3--:R-:W-:Y:S01]  /*9200*/  IMAD.IADD R2, R117, 0x1, R2 ;  /* 0x0000000175027824 */ /* 0x008fe200078e0202 */
[----:B------:R-:W-:Y:S01]  /*9210*/  FMNMX.FTZ R119, R49, R119, !PT ;  /* 0x0000007731777209 */ /* 0x000fe20007810000 */
[----:B----4-:R-:W-:Y:S01]  /*9220*/  IMAD.IADD R0, R117, 0x1, R0 ;  /* 0x0000000175007824 */ /* 0x010fe200078e0200 */
[C---:B------:R-:W-:Y:S02]  /*9230*/  ISETP.GT.AND P6, PT, R3.reuse, RZ, PT ;  /* 0x000000ff0300720c */ /* 0x040fe40003fc4270 */
[C---:B------:R-:W-:Y:S02]  /*9240*/  ISETP.GT.AND P5, PT, R3.reuse, 0x1, PT ;  /* 0x000000010300780c */ /* 0x040fe40003fa4270 */
[C---:B------:R-:W-:Y:S02]  /*9250*/  ISETP.GT.AND P4, PT, R3.reuse, 0x8, PT ;  /* 0x000000080300780c */ /* 0x040fe40003f84270 */
[----:B------:R-:W-:Y:S02]  /*9260*/  ISETP.GT.AND P0, PT, R3, 0x9, PT ;  /* 0x000000090300780c */ /* 0x000fe40003f04270 */
[----:B------:R-:W-:Y:S02]  /*9270*/  FSEL R21, R6, -INF , P6 ;  /* 0xff80000006157808 */ /* 0x000fe40003000000 */
[----:B------:R-:W-:Y:S02]  /*9280*/  FSEL R36, R7, -INF , P5 ;  /* 0xff80000007247808 */ /* 0x000fe40002800000 */
[----:B------:R-:W-:Y:S02]  /*9290*/  FSEL R32, R18, -INF , P4 ;  /* 0xff80000012207808 */ /* 0x000fe40002000000 */
[----:B------:R-:W-:Y:S02]  /*92a0*/  FSEL R33, R19, -INF , P0 ;  /* 0xff80000013217808 */ /* 0x000fe40000000000 */
[C---:B------:R-:W-:Y:S02]  /*92b0*/  ISETP.GT.AND P6, PT, R3.reuse, 0x10, PT ;  /* 0x000000100300780c */ /* 0x040fe40003fc4270 */
        /* <DEDUP_REMOVED lines=27> */
[----:B------:R-:W-:Y:S02]  /*9470*/  FMNMX.FTZ R119, R52, R119, !PT ;  /* 0x0000007734777209 */ /* 0x000fe40007810000 */
        /* <DEDUP_REMOVED lines=18> */
[----:B------:R-:W-:Y:S02]  /*95a0*/  FMNMX.FTZ R119, R64, R119, !PT ;  /* 0x0000007740777209 */ /* 0x000fe40007810000 */
[----:B------:R-:W-:Y:S02]  /*95b0*/  FSEL R102, R102, -INF , P6 ;  /* 0xff80000066667808 */ /* 0x000fe40003000000 */
[----:B------:R-:W-:Y:S02]  /*95c0*/  FSEL R103, R103, -INF , P5 ;  /* 0xff80000067677808 */ /* 0x000fe40002800000 */
[----:B------:R-:W-:Y:S02]  /*95d0*/  FSEL R114, R114, -INF , P4 ;  /* 0xff80000072727808 */ /* 0x000fe40002000000 */
[----:B------:R-:W-:Y:S02]  /*95e0*/  FSEL R115, R115, -INF , P0 ;  /* 0xff80000073737808 */ /* 0x000fe40000000000 */
[C---:B------:R-:W-:Y:S02]  /*95f0*/  ISETP.GT.AND P6, PT, R2.reuse, RZ, PT ;  /* 0x000000ff0200720c */ /* 0x040fe40003fc4270 */
[----:B------:R-:W-:Y:S02]  /*9600*/  ISETP.GT.AND P5, PT, R2, 0x1, PT ;  /* 0x000000010200780c */ /* 0x000fe40003fa4270 */
[C---:B------:R-:W-:Y:S02]  /*9610*/  ISETP.GT.AND P4, PT, R0.reuse, RZ, PT ;  /* 0x000000ff0000720c */ /* 0x040fe40003f84270 */
[----:B------:R-:W-:Y:S02]  /*9620*/  ISETP.GT.AND P0, PT, R0, 0x1, PT ;  /* 0x000000010000780c */ /* 0x000fe40003f04270 */
[----:B------:R-:W-:Y:S02]  /*9630*/  FMNMX.FTZ R118, R36, R118, !PT ;  /* 0x0000007624767209 */ /* 0x000fe40007810000 */
[----:B------:R-:W-:Y:S02]  /*9640*/  FMNMX.FTZ R119, R65, R119, !PT ;  /* 0x0000007741777209 */ /* 0x000fe40007810000 */
[----:B------:R-:W-:Y:S02]  /*9650*/  FSEL R5, R8, -INF , P6 ;  /* 0xff80000008057808 */ /* 0x000fe40003000000 */
[----:B------:R-:W-:Y:S02]  /*9660*/  FSEL R17, R9, -INF , P5 ;  /* 0xff80000009117808 */ /* 0x000fe40002800000 */
[----:B------:R-:W-:Y:S02]  /*9670*/  FSEL R16, R10, -INF , P4 ;  /* 0xff8000000a107808 */ /* 0x000fe40002000000 */
[----:B------:R-:W-:Y:S02]  /*9680*/  FSEL R20, R11, -INF , P0 ;  /* 0xff8000000b147808 */ /* 0x000fe40000000000 */
[C---:B------:R-:W-:Y:S02]  /*9690*/  ISETP.GT.AND P6, PT, R2.reuse, 0x8, PT ;  /* 0x000000080200780c */ /* 0x040fe40003fc4270 */
[----:B------:R-:W-:Y:S02]  /*96a0*/  ISETP.GT.AND P5, PT, R2, 0x9, PT ;  /* 0x000000090200780c */ /* 0x000fe40003fa4270 */
        /* <DEDUP_REMOVED lines=137> */
[----:B--2---:R-:W-:Y:S02]  /*9f40*/  FMNMX.FTZ R119, R0, R119, !PT ;  /* 0x0000007700777209 */ /* 0x004fe40007810000 */
        /* <DEDUP_REMOVED lines=16> */
[----:B------:R-:W-:Y:S01]  /*a050*/  FMNMX.FTZ R117, R60, R117, !PT ;  /* 0x000000753c757209 */ /* 0x000fe20007810000 */
[----:B------:R-:W2:Y:S01]  /*a060*/  SHFL.BFLY PT, R0, R118, 0x2, 0x1f ;  /* 0x0c401f0076007f89 */ /* 0x000ea200000e0000 */
[----:B------:R-:W-:Y:S02]  /*a070*/  FSEL R106, R106, -INF , P6 ;  /* 0xff8000006a6a7808 */ /* 0x000fe40003000000 */
[----:B------:R-:W-:Y:S02]  /*a080*/  FMNMX.FTZ R117, R61, R117, !PT ;  /* 0x000000753d757209 */ /* 0x000fe40007810000 */
[----:B------:R-:W-:Y:S02]  /*a090*/  FSEL R107, R107, -INF , P5 ;  /* 0xff8000006b6b7808 */ /* 0x000fe40002800000 */
[----:B------:R-:W-:Y:S02]  /*a0a0*/  FMNMX.FTZ R117, R13, R117, !PT ;  /* 0x000000750d757209 */ /* 0x000fe40007810000 */
[----:B------:R-:W-:Y:S02]  /*a0b0*/  FSEL R110, R110, -INF , P4 ;  /* 0xff8000006e6e7808 */ /* 0x000fe40002000000 */
[----:B------:R-:W-:Y:S02]  /*a0c0*/  FMNMX.FTZ R117, R12, R117, !PT ;  /* 0x000000750c757209 */ /* 0x000fe40007810000 */
[----:B------:R-:W-:Y:S02]  /*a0d0*/  FSEL R111, R111, -INF , P0 ;  /* 0xff8000006f6f7808 */ /* 0x000fe40000000000 */
[----:B------:R-:W-:Y:S04]  /*a0e0*/  FMNMX.FTZ R117, R76, R117, !PT ;  /* 0x000000754c757209 */ /* 0x000fe80007810000 */
[----:B------:R-:W-:Y:S04]  /*a0f0*/  FMNMX.FTZ R117, R77, R117, !PT ;  /* 0x000000754d757209 */ /* 0x000fe80007810000 */
[----:B------:R-:W-:Y:S02]  /*a100*/  FMNMX.FTZ R117, R88, R117, !PT ;  /* 0x0000007558757209 */ /* 0x000fe40007810000 */
[----:B--2---:R-:W-:Y:S02]  /*a110*/  FMNMX.FTZ R118, R118, R0, !PT ;  /* 0x0000000076767209 */ /* 0x004fe40007810000 */
[----:B------:R-:W-:Y:S03]  /*a120*/  FMNMX.FTZ R117, R89, R117, !PT ;  /* 0x0000007559757209 */ /* 0x000fe60007810000 */
[----:B------:R-:W2:Y:S01]  /*a130*/  SHFL.BFLY PT, R0, R118, 0x1, 0x1f ;  /* 0x0c201f0076007f89 */ /* 0x000ea200000e0000 */
[----:B------:R-:W-:Y:S04]  /*a140*/  FMNMX.FTZ R117, R92, R117, !PT ;  /* 0x000000755c757209 */ /* 0x000fe80007810000 */
[----:B------:R-:W-:Y:S04]  /*a150*/  FMNMX.FTZ R117, R93, R117, !PT ;  /* 0x000000755d757209 */ /* 0x000fe80007810000 */
[----:B------:R-:W-:Y:S04]  /*a160*/  FMNMX.FTZ R117, R104, R117, !PT ;  /* 0x0000007568757209 */ /* 0x000fe80007810000 */
[----:B------:R-:W-:Y:S04]  /*a170*/  FMNMX.FTZ R117, R105, R117, !PT ;  /* 0x0000007569757209 */ /* 0x000fe80007810000 */
[----:B------:R-:W-:Y:S04]  /*a180*/  FMNMX.FTZ R117, R108, R117, !PT ;  /* 0x000000756c757209 */ /* 0x000fe80007810000 */
[----:B------:R-:W-:Y:S02]  /*a190*/  FMNMX.FTZ R117, R109, R117, !PT ;  /* 0x000000756d757209 */ /* 0x000fe40007810000 */
[----:B--2---:R-:W-:Y:S03]  /*a1a0*/  FMNMX.FTZ R118, R118, R0, !PT ;  /* 0x0000000076767209 */ /* 0x004fe60007810000 */
        /* <DEDUP_REMOVED lines=27> */
[----:B-1----:R-:W-:Y:S04]  /*a360*/  FMNMX.FTZ R116, R95, R0, !PT ;  /* 0x000000005f747209 */ /* 0x002fe80007810000 */
[----:B------:R-:W-:Y:S04]  /*a370*/  FMNMX.FTZ R116, R106, R116, !PT ;  /* 0x000000746a747209 */ /* 0x000fe80007810000 */
[----:B------:R-:W-:Y:S04]  /*a380*/  FMNMX.FTZ R116, R107, R116, !PT ;  /* 0x000000746b747209 */ /* 0x000fe80007810000 */
[----:B------:R-:W-:Y:S04]  /*a390*/  FMNMX.FTZ R116, R110, R116, !PT ;  /* 0x000000746e747209 */ /* 0x000fe80007810000 */
[----:B------:R-:W-:Y:S05]  /*a3a0*/  FMNMX.FTZ R116, R111, R116, !PT ;  /* 0x000000746f747209 */ /* 0x000fea0007810000 */
[----:B------:R-:W1:Y:S02]  /*a3b0*/  SHFL.BFLY PT, R0, R116, 0x2, 0x1f ;  /* 0x0c401f0074007f89 */ /* 0x000e6400000e0000 */
[----:B-1----:R-:W-:Y:S06]  /*a3c0*/  FMNMX.FTZ R116, R116, R0, !PT ;  /* 0x0000000074747209 */ /* 0x002fec0007810000 */
[----:B------:R1:W2:Y:S02]  /*a3d0*/  SHFL.BFLY PT, R0, R116, 0x1, 0x1f ;  /* 0x0c201f0074007f89 */ /* 0x0002a400000e0000 */
.L_x_3307:
[----:B------:R-:W3:Y:S01]  /*a3e0*/  LDL.LU R8, [R1] ;  /* 0x0000000001087983 */ /* 0x000ee20000300800 */
        /* <DEDUP_REMOVED lines=43> */
[----:B------:R-:W-:Y:S05]  /*a6a0*/  FMUL.FTZ R2, R118, c[0x0][0x2d0] ;  /* 0x0000b40076027a20 */ /* 0x000fea0000410000 */
[----:B------:R-:W-:Y:S02]  /*a6b0*/  FSEL R2, R2, RZ, P0 ;  /* 0x000000ff02027208 */ /* 0x000fe40000000000 */
[----:B------:R-:W-:Y:S03]  /*a6c0*/  MUFU.EX2 R204, R204 ;  /* 0x000000cc00cc7308 */ /* 0x000fe60000000800 */
[--C-:B------:R-:W-:Y:S01]  /*a6d0*/  FFMA.FTZ R189, R50, c[0x0][0x2d0], -R2.reuse ;  /* 0x0000b40032bd7a23 */ /* 0x100fe20000010802 */
[----:B------:R-:W-:Y:S01]  /*a6e0*/  MOV R50, R73 ;  /* 0x0000004900327202 */ /* 0x000fe20000000f00 */
[--C-:B------:R-:W-:Y:S02]  /*a6f0*/  FFMA.FTZ R81, R35, c[0x0][0x2d0], -R2.reuse ;  /* 0x0000b40023517a23 */ /* 0x100fe40000010802 */
[--C-:B------:R-:W-:Y:S02]  /*a700*/  FFMA.FTZ R188, R51, c[0x0][0x2d0], -R2.reuse ;  /* 0x0000b40033bc7a23 */ /* 0x100fe40000010802 */
[--C-:B------:R-:W-:Y:S01]  /*a710*/  FFMA.FTZ R120, R55, c[0x0][0x2d0], -R2.reuse ;  /* 0x0000b40037787a23 */ /* 0x100fe20000010802 */
[----:B------:R-:W-:Y:S01]  /*a720*/  MUFU.EX2 R201, R201 ;  /* 0x000000c900c97308 */ /* 0x000fe20000000800 */
[--C-:B------:R-:W-:Y:S01]  /*a730*/  FFMA.FTZ R206, R82, c[0x0][0x2d0], -R2.reuse ;  /* 0x0000b40052ce7a23 */ /* 0x100fe20000010802 */
[----:B------:R-:W4:Y:S01]  /*a740*/  LDL.LU R51, [R1+0xc] ;  /* 0x00000c0001337983 */ /* 0x000f220000300800 */
        /* <DEDUP_REMOVED lines=21> */
[--C-:B-1----:R-:W-:Y:S01]  /*a8a0*/  FFMA.FTZ R116, R66, c[0x0][0x2d0], -R2.reuse ;  /* 0x0000b40042747a23 */ /* 0x102fe20000010802 */
[----:B------:R-:W-:Y:S01]  /*a8b0*/  MUFU.EX2 R71, R192 ;  /* 0x000000c000477308 */ /* 0x000fe20000000800 */
[--C-:B------:R-:W-:Y:S09]  /*a8c0*/  FFMA.FTZ R64, R115, c[0x0][0x2d0], -R2.reuse ;  /* 0x0000b40073407a23 */ /* 0x100ff20000010802 */
        /* <DEDUP_REMOVED lines=25> */
[C---:B--2---:R-:W-:Y:S01]  /*aa60*/  F2FP.BF16.PACK_AB R72, R4.reuse, R3 ;  /* 0x000000030448723e */ /* 0x044fe200000010ff */
[----:B------:R-:W-:Y:S02]  /*aa70*/  FFMA.FTZ R3, R21, c[0x0][0x2d0], -R2 ;  /* 0x0000b40015037a23 */ /* 0x000fe40000010802 */
[----:B------:R-:W-:Y:S01]  /*aa80*/  FADD.FTZ R8, R4, R0 ;  /* 0x0000000004087221 */ /* 0x000fe20000010000 */
[----:B------:R-:W-:Y:S01]  /*aa90*/  FSEL R0, R118, RZ, P0 ;  /* 0x000000ff76007208 */ /* 0x000fe20000000000 */
[--C-:B------:R-:W-:Y:S01]  /*aaa0*/  FFMA.FTZ R4, R36, c[0x0][0x2d0], -R2.reuse ;  /* 0x0000b40024047a23 */ /* 0x100fe20000010802 */
[C---:B------:R-:W-:Y:S02]  /*aab0*/  FSETP.NEU.FTZ.AND P0, PT, R117.reuse, -INF , PT ;  /* 0xff8000007500780b */ /* 0x040fe40003f1d000 */
[----:B------:R-:W-:Y:S01]  /*aac0*/  MUFU.EX2 R73, R3 ;  /* 0x0000000300497308 */ /* 0x000fe20000000800 */
[----:B------:R-:W-:Y:S01]  /*aad0*/  FADD.FTZ R0, -R0, R121 ;  /* 0x0000007900007221 */ /* 0x000fe20000010100 */
[----:B------:R-:W-:Y:S01]  /*aae0*/  MOV R36, R11 ;  /* 0x0000000b00247202 */ /* 0x000fe20000000f00 */
[----:B------:R-:W-:Y:S02]  /*aaf0*/  FFMA.FTZ R121, R54, c[0x0][0x2d0], -R2 ;  /* 0x0000b40036797a23 */ /* 0x000fe40000010802 */
[----:B------:R-:W-:Y:S02]  /*ab00*/  FMUL.FTZ R0, R0, c[0x0][0x2d0] ;  /* 0x0000b40000007a20 */ /* 0x000fe40000410000 */
[----:B------:R-:W-:Y:S03]  /*ab10*/  FMUL.FTZ R2, R117, c[0x0][0x2d0] ;  /* 0x0000b40075027a20 */ /* 0x000fe60000410000 */
[----:B------:R-:W1:Y:S02]  /*ab20*/  MUFU.EX2 R3, R0 ;  /* 0x0000000000037308 */ /* 0x000e640000000800 */
[----:B------:R-:W-:Y:S05]  /*ab30*/  FSEL R2, R2, RZ, P0 ;  /* 0x000000ff02027208 */ /* 0x000fea0000000000 */
        /* <DEDUP_REMOVED lines=8> */
[----:B------:R3:W5:Y:S01]  /*abc0*/  MUFU.EX2 R11, R6 ;  /* 0x00000006000b7308 */ /* 0x0007620000000800 */
[--C-:B------:R-:W-:Y:S02]  /*abd0*/  FFMA.FTZ R21, R105, c[0x0][0x2d0], -R2.reuse ;  /* 0x0000b40069157a23 */ /* 0x100fe40000010802 */
[--C-:B------:R-:W-:Y:S02]  /*abe0*/  FFMA.FTZ R23, R109, c[0x0][0x2d0], -R2.reuse ;  /* 0x0000b4006d177a23 */ /* 0x100fe40000010802 */
[----:B-1----:R-:W-:Y:S02]  /*abf0*/  FFMA.FTZ R0, R3, R248, R73 ;  /* 0x000000f803007223 */ /* 0x002fe40000010049 */
[--C-:B------:R-:W-:Y:S02]  /*ac00*/  FFMA.FTZ R19, R19, c[0x0][0x2d0], -R2.reuse ;  /* 0x0000b40013137a23 */ /* 0x100fe40000010802 */
[--C-:B------:R-:W-:Y:S02]  /*ac10*/  FFMA.FTZ R18, R18, c[0x0][0x2d0], -R2.reuse ;  /* 0x0000b40012127a23 */ /* 0x100fe40000010802 */
[--C-:B------:R-:W-:Y:S02]  /*ac20*/  FFMA.FTZ R48, R24, c[0x0][0x2d0], -R2.reuse ;  /* 0x0000b40018307a23 */ /* 0x100fe40000010802 */
[----:B------:R-:W-:Y:S01]  /*ac30*/  FFMA.FTZ R49, R25, c[0x0][0x2d0], -R2 ;  /* 0x0000b40019317a23 */ /* 0x000fe20000010802 */
[C---:B--2---:R-:W-:Y:S01]  /*ac40*/  F2FP.BF16.PACK_AB R73, R4.reuse, R73 ;  /* 0x000000490449723e */ /* 0x044fe200000010ff */
[----:B------:R-:W-:Y:S01]  /*ac50*/  FADD.FTZ R32, R4, R0 ;  /* 0x0000000004207221 */ /* 0x000fe20000010000 */
[----:B------:R-:W-:Y:S01]  /*ac60*/  FSEL R0, R117, RZ, P0 ;  /* 0x000000ff75007208 */ /* 0x000fe20000000000 */
[--C-:B------:R-:W-:Y:S01]  /*ac70*/  FFMA.FTZ R4, R5, c[0x0][0x2d0], -R2.reuse ;  /* 0x0000b40005047a23 */ /* 0x100fe20000010802 */
[----:B------:R-:W-:Y:S01]  /*ac80*/  FSETP.NEU.FTZ.AND P0, PT, R68, -INF , PT ;  /* 0xff8000004400780b */ /* 0x000fe20003f1d000 */
[----:B------:R-:W-:Y:S02]  /*ac90*/  FFMA.FTZ R5, R17, c[0x0][0x2d0], -R2 ;  /* 0x0000b40011057a23 */ /* 0x000fe40000010802 */
[----:B------:R-:W-:Y:S01]  /*aca0*/  MUFU.EX2 R76, R4 ;  /* 0x00000004004c7308 */ /* 0x000fe20000000800 */
[----:B------:R-:W-:Y:S02]  /*acb0*/  FADD.FTZ R0, -R0, R122 ;  /* 0x0000007a00007221 */ /* 0x000fe40000010100 */
        /* <DEDUP_REMOVED lines=14> */
[----:B------:R-:W-:Y:S01]  /*ada0*/  FFMA.FTZ R122, R12, c[0x0][0x2d0], -R2 ;  /* 0x0000b4000c7a7a23 */ /* 0x000fe20000010802 */
[----:B------:R-:W-:Y:S01]  /*adb0*/  FSEL R2, R68, RZ, P0 ;  /* 0x000000ff44027208 */ /* 0x000fe20000000000 */
[----:B------:R-:W-:Y:S01]  /*adc0*/  FMUL.FTZ R0, R0, c[0x0][0x2d0] ;  /* 0x0000b40000007a20 */ /* 0x000fe20000410000 */
[----:B------:R-:W-:Y:S01]  /*add0*/  MUFU.EX2 R220, R220 ;  /* 0x000000dc00dc7308 */ /* 0x000fe20000000800 */
[----:B---3--:R-:W-:Y:S02]  /*ade0*/  FMUL.FTZ R6, R68, c[0x0][0x2d0] ;  /* 0x0000b40044067a20 */ /* 0x008fe40000410000 */
[----:B------:R-:W-:Y:S02]  /*adf0*/  FADD.FTZ R2, -R2, R123 ;  /* 0x0000007b02027221 */ /* 0x000fe40000010100 */
[----:B-----5:R-:W-:Y:S01]  /*ae00*/  FADD.FTZ R5, R11, R8 ;  /* 0x000000080b057221 */ /* 0x020fe20000010000 */
[----:B------:R-:W-:Y:S01]  /*ae10*/  FSEL R4, R6, RZ, P0 ;  /* 0x000000ff06047208 */ /* 0x000fe20000000000 */
[----:B------:R-:W-:Y:S02]  /*ae20*/  FMUL.FTZ R2, R2, c[0x0][0x2d0] ;  /* 0x0000b40002027a20 */ /* 0x000fe40000410000 */
[C---:B------:R-:W-:Y:S01]  /*ae30*/  FADD.FTZ R67, R74.reuse, R5 ;  /* 0x000000054a437221 */ /* 0x040fe20000010000 */
[----:B------:R-:W1:Y:S01]  /*ae40*/  MUFU.EX2 R0, R0 ;  /* 0x0000000000007308 */ /* 0x000e620000000800 */
[----:B------:R-:W2:Y:S01]  /*ae50*/  LDL.LU R5, [R1+0x10] ;  /* 0x0000100001057983 */ /* 0x000ea20000300800 */
        /* <DEDUP_REMOVED lines=14> */
[C---:B-1----:R-:W-:Y:S01]  /*af40*/  FMUL.FTZ R24, R0.reuse, R144 ;  /* 0x0000009000187220 */ /* 0x042fe20000410000 */
[----:B------:R-:W-:Y:S01]  /*af50*/  MOV R144, R23 ;  /* 0x0000001700907202 */ /* 0x000fe20000000f00 */
[C---:B------:R-:W-:Y:S01]  /*af60*/  FMUL.FTZ R28, R0.reuse, R140 ;  /* 0x0000008c001c7220 */ /* 0x040fe20000410000 */
[----:B------:R-:W-:Y:S01]  /*af70*/  MOV R140, R21 ;  /* 0x00000015008c7202 */ /* 0x000fe20000000f00 */
[C---:B------:R-:W-:Y:S01]  /*af80*/  FMUL.FTZ R29, R0.reuse, R141 ;  /* 0x0000008d001d7220 */ /* 0x040fe20000410000 */
[----:B------:R-:W-:Y:S01]  /*af90*/  MOV R141, R22 ;  /* 0x00000016008d7202 */ /* 0x000fe20000000f00 */
[C---:B------:R-:W-:Y:S01]  /*afa0*/  FMUL.FTZ R13, R0.reuse, R149 ;  /* 0x00000095000d7220 */ /* 0x040fe20000410000 */
[----:B------:R-:W1:Y:S01]  /*afb0*/  LDSM.16.MT88.4 R20, [R225] ;  /* 0x00000000e114783b */ /* 0x000e620000004200 */
[----:B------:R-:W-:Y:S01]  /*afc0*/  MOV R149, R106 ;  /* 0x0000006a00957202 */ /* 0x000fe20000000f00 */
[----:B------:R-:W-:Y:S01]  /*afd0*/  MUFU.EX2 R77, R6 ;  /* 0x00000006004d7308 */ /* 0x000fe20000000800 */
[----:B------:R-:W-:Y:S01]  /*afe0*/  FMUL.FTZ R12, R0, R148 ;  /* 0x00000094000c7220 */ /* 0x000fe20000410000 */
[----:B------:R-:W-:Y:S01]  /*aff0*/  MOV R148, R107 ;  /* 0x0000006b00947202 */ /* 0x000fe20000000f00 */
[--C-:B------:R-:W-:Y:S02]  /*b000*/  FFMA.FTZ R93, R27, c[0x0][0x2d0], -R4.reuse ;  /* 0x0000b4001b5d7a23 */ /* 0x100fe40000010804 */
[--C-:B------:R-:W-:Y:S02]  /*b010*/  FFMA.FTZ R92, R30, c[0x0][0x2d0], -R4.reuse ;  /* 0x0000b4001e5c7a23 */ /* 0x100fe40000010804 */
[--C-:B------:R-:W-:Y:S02]  /*b020*/  FFMA.FTZ R89, R31, c[0x0][0x2d0], -R4.reuse ;  /* 0x0000b4001f597a23 */ /* 0x100fe40000010804 */
[--C-:B------:R-:W-:Y:S01]  /*b030*/  FFMA.FTZ R37, R78, c[0x0][0x2d0], -R4.reuse ;  /* 0x0000b4004e257a23 */ /* 0x100fe20000010804 */
[----:B------:R-:W-:Y:S01]  /*b040*/  MUFU.EX2 R106, R7 ;  /* 0x00000007006a7308 */ /* 0x000fe20000000800 */
[C---:B---3--:R-:W-:Y:S01]  /*b050*/  FMUL.FTZ R10, R2.reuse, R154 ;  /* 0x0000009a020a7220 */ /* 0x048fe20000410000 */
[----:B------:R-:W-:Y:S01]  /*b060*/  MOV R154, R95 ;  /* 0x0000005f009a7202 */ /* 0x000fe20000000f00 */
[C---:B------:R-:W-:Y:S01]  /*b070*/  FMUL.FTZ R11, R2.reuse, R155 ;  /* 0x0000009b020b7220 */ /* 0x040fe20000410000 */
[----:B------:R-:W-:Y:S01]  /*b080*/  MOV R155, R94 ;  /* 0x0000005e009b7202 */ /* 0x000fe20000000f00 */
[C---:B------:R-:W-:Y:S01]  /*b090*/  FMUL.FTZ R14, R2.reuse, R150 ;  /* 0x00000096020e7220 */ /* 0x040fe20000410000 */
[----:B------:R-:W-:Y:S01]  /*b0a0*/  MOV R150, R91 ;  /* 0x0000005b00967202 */ /* 0x000fe20000000f00 */
[----:B------:R-:W-:Y:S01]  /*b0b0*/  FMUL.FTZ R15, R2, R151 ;  /* 0x00000097020f7220 */ /* 0x000fe20000410000 */
[----:B------:R-:W-:Y:S01]  /*b0c0*/  MOV R151, R90 ;  /* 0x0000005a00977202 */ /* 0x000fe20000000f00 */
[--C-:B------:R-:W-:Y:S01]  /*b0d0*/  FFMA.FTZ R79, R79, c[0x0][0x2d0], -R4.reuse ;  /* 0x0000b4004f4f7a23 */ /* 0x100fe20000010804 */
[----:B------:R-:W3:Y:S01]  /*b0e0*/  MUFU.EX2 R95, R33 ;  /* 0x00000021005f7308 */ /* 0x000ee20000000800 */
        /* <DEDUP_REMOVED lines=13> */
[----:B------:R-:W-:Y:S02]  /*b1c0*/  FFMA.FTZ R110, R110, c[0x0][0x2d0], -R4 ;  /* 0x0000b4006e6e7a23 */ /* 0x000fe40000010804 */
[----:B----4-:R-:W-:Y:S01]  /*b1d0*/  FFMA.FTZ R4, R0, R51, R76 ;  /* 0x0000003300047223 */ /* 0x010fe2000001004c */
[C---:B------:R-:W-:Y:S01]  /*b1e0*/  F2FP.BF16.PACK_AB R76, R69.reuse, R76 ;  /* 0x0000004c454c723e */ /* 0x040fe200000010ff */
[C---:B------:R-:W-:Y:S01]  /*b1f0*/  FMUL.FTZ R26, R2.reuse, R146 ;  /* 0x00000092021a7220 */ /* 0x040fe20000410000 */
[----:B------:R-:W-:Y:S01]  /*b200*/  MOV R146, R39 ;  /* 0x0000002700927202 */ /* 0x000fe20000000f00 */
[C---:B------:R-:W-:Y:S01]  /*b210*/  FMUL.FTZ R30, R2.reuse, R142 ;  /* 0x0000008e021e7220 */ /* 0x040fe20000410000 */
[----:B------:R-:W4:Y:S01]  /*b220*/  MUFU.EX2 R91, R16 ;  /* 0x00000010005b7308 */ /* 0x000f220000000800 */
[C---:B------:R-:W-:Y:S01]  /*b230*/  FMUL.FTZ R31, R2.reuse, R143 ;  /* 0x0000008f021f7220 */ /* 0x040fe20000410000 */
[----:B------:R-:W-:Y:S01]  /*b240*/  MOV R142, R38 ;  /* 0x00000026008e7202 */ /* 0x000fe20000000f00 */
[C---:B------:R-:W-:Y:S01]  /*b250*/  FMUL.FTZ R58, R2.reuse, R130 ;  /* 0x00000082023a7220 */ /* 0x040fe20000410000 */
[----:B------:R-:W-:Y:S01]  /*b260*/  MOV R143, R36 ;  /* 0x00000024008f7202 */ /* 0x000fe20000000f00 */
[C---:B------:R-:W-:Y:S02]  /*b270*/  FMUL.FTZ R59, R2.reuse, R131 ;  /* 0x00000083023b7220 */ /* 0x040fe40000410000 */
[C---:B------:R-:W-:Y:S02]  /*b280*/  FMUL.FTZ R62, R2.reuse, R126 ;  /* 0x0000007e023e7220 */ /* 0x040fe40000410000 */
[C---:B------:R-:W-:Y:S01]  /*b290*/  FMUL.FTZ R63, R2.reuse, R127 ;  /* 0x0000007f023f7220 */ /* 0x040fe20000410000 */
[----:B------:R-:W5:Y:S01]  /*b2a0*/  MUFU.EX2 R107, R18 ;  /* 0x00000012006b7308 */ /* 0x000f620000000800 */
[----:B------:R-:W-:Y:S02]  /*b2b0*/  FADD.FTZ R69, R69, R4 ;  /* 0x0000000445457221 */ /* 0x000fe40000010000 */
[----:B------:R-:W-:Y:S01]  /*b2c0*/  FADD.FTZ R70, R75, R32 ;  /* 0x000000204b467221 */ /* 0x000fe20000010000 */
[----:B---3--:R-:W-:Y:S01]  /*b2d0*/  F2FP.BF16.PACK_AB R75, R95, R75 ;  /* 0x0000004b5f4b723e */ /* 0x008fe200000010ff */
[----:B------:R-:W-:Y:S01]  /*b2e0*/  FMUL.FTZ R4, R65, R156 ;  /* 0x0000009c41047220 */ /* 0x000fe20000410000 */
[----:B------:R-:W-:Y:S01]  /*b2f0*/  MOV R156, R37 ;  /* 0x00000025009c7202 */ /* 0x000fe20000000f00 */
[C---:B------:R-:W-:Y:S01]  /*b300*/  FMUL.FTZ R6, R3.reuse, R158 ;  /* 0x0000009e03067220 */ /* 0x040fe20000410000 */
[----:B------:R-:W3:Y:S01]  /*b310*/  LDSM.16.MT88.4 R36, [R229] ;  /* 0x00000000e524783b */ /* 0x000ee20000004200 */
[----:B------:R-:W-:Y:S01]  /*b320*/  FMUL.FTZ R7, R3, R159 ;  /* 0x0000009f03077220 */ /* 0x000fe20000410000 */
[----:B------:R-:W-:Y:S01]  /*b330*/  MOV R158, R52 ;  /* 0x00000034009e7202 */ /* 0x000fe20000000f00 */
[C---:B------:R-:W-:Y:S01]  /*b340*/  FMUL.FTZ R27, R2.reuse, R147 ;  /* 0x00000093021b7220 */ /* 0x040fe20000410000 */
[----:B------:R-:W-:Y:S01]  /*b350*/  MOV R147, R35 ;  /* 0x0000002300937202 */ /* 0x000fe20000000f00 */
[C---:B------:R-:W-:Y:S01]  /*b360*/  FMUL.FTZ R42, R2.reuse, R138 ;  /* 0x0000008a022a7220 */ /* 0x040fe20000410000 */
[----:B------:R-:W-:Y:S01]  /*b370*/  MUFU.EX2 R127, R87 ;  /* 0x00000057007f7308 */ /* 0x000fe20000000800 */
[C---:B------:R-:W-:Y:S01]  /*b380*/  FMUL.FTZ R43, R2.reuse, R139 ;  /* 0x0000008b022b7220 */ /* 0x040fe20000410000 */
[----:B------:R-:W-:Y:S01]  /*b390*/  MOV R139, R79 ;  /* 0x0000004f008b7202 */ /* 0x000fe20000000f00 */
[----:B------:R-:W-:Y:S01]  /*b3a0*/  FMUL.FTZ R46, R2, R134 ;  /* 0x00000086022e7220 */ /* 0x000fe20000410000 */
[----:B----4-:R-:W-:Y:S01]  /*b3b0*/  F2FP.BF16.PACK_AB R79, R106, R91 ;  /* 0x0000005b6a4f723e */ /* 0x010fe200000010ff */
[----:B------:R-:W-:Y:S01]  /*b3c0*/  FMUL.FTZ R47, R2, R135 ;  /* 0x00000087022f7220 */ /* 0x000fe20000410000 */
[----:B------:R-:W-:Y:S01]  /*b3d0*/  MOV R138, R50 ;  /* 0x00000032008a7202 */ /* 0x000fe20000000f00 */
[C---:B------:R-:W-:Y:S01]  /*b3e0*/  FMUL.FTZ R8, R0.reuse, R152 ;  /* 0x0000009800087220 */ /* 0x040fe20000410000 */
[----:B------:R-:W-:Y:S01]  /*b3f0*/  MOV R152, R111 ;  /* 0x0000006f00987202 */ /* 0x000fe20000000f00 */
[C---:B------:R-:W-:Y:S01]  /*b400*/  FMUL.FTZ R9, R0.reuse, R153 ;  /* 0x0000009900097220 */ /* 0x040fe20000410000 */
[----:B-----5:R-:W-:Y:S01]  /*b410*/  F2FP.BF16.PACK_AB R78, R107, R94 ;  /* 0x0000005e6b4e723e */ /* 0x020fe200000010ff */
[C---:B------:R-:W-:Y:S01]  /*b420*/  FMUL.FTZ R16, R65.reuse, R160 ;  /* 0x000000a041107220 */ /* 0x040fe20000410000 */
[----:B------:R-:W-:Y:S01]  /*b430*/  MUFU.EX2 R111, R80 ;  /* 0x00000050006f7308 */ /* 0x000fe20000000800 */
[----:B------:R-:W-:Y:S01]  /*b440*/  FMUL.FTZ R17, R65, R161 ;  /* 0x000000a141117220 */ /* 0x000fe20000410000 */
[----:B------:R-:W-:Y:S01]  /*b450*/  MOV R153, R110 ;  /* 0x0000006e00997202 */ /* 0x000fe20000000f00 */
[C---:B------:R-:W-:Y:S02]  /*b460*/  FMUL.FTZ R18, R3.reuse, R162 ;  /* 0x000000a203127220 */ /* 0x040fe40000410000 */
[----:B------:R-:W-:Y:S02]  /*b470*/  FMUL.FTZ R19, R3, R163 ;  /* 0x000000a303137220 */ /* 0x000fe40000410000 */
[C---:B------:R-:W-:Y:S01]  /*b480*/  FMUL.FTZ R25, R0.reuse, R145 ;  /* 0x0000009100197220 */ /* 0x040fe20000410000 */
[----:B------:R-:W-:Y:S01]  /*b490*/  MOV R145, R34 ;  /* 0x0000002200917202 */ /* 0x000fe20000000f00 */
[C---:B------:R-:W-:Y:S01]  /*b4a0*/  FMUL.FTZ R61, R0.reuse, R125 ;  /* 0x0000007d003d7220 */ /* 0x040fe20000410000 */
[----:B------:R-:W-:Y:S01]  /*b4b0*/  MUFU.EX2 R110, R101 ;  /* 0x00000065006e7308 */ /* 0x000fe20000000800 */
[C---:B------:R-:W-:Y:S01]  /*b4c0*/  FMUL.FTZ R32, R65.reuse, R168 ;  /* 0x000000a841207220 */ /* 0x040fe20000410000 */
[----:B------:R-:W-:Y:S01]  /*b4d0*/  LDSM.16.MT88.4 R160, [R225+0x3000] ;  /* 0x00300000e1a0783b */ /* 0x000fe20000004200 */
[----:B------:R-:W-:Y:S02]  /*b4e0*/  FMUL.FTZ R33, R65, R169 ;  /* 0x000000a941217220 */ /* 0x000fe40000410000 */
[C---:B------:R-:W-:Y:S02]  /*b4f0*/  FMUL.FTZ R34, R3.reuse, R170 ;  /* 0x000000aa03227220 */ /* 0x040fe40000410000 */
[C---:B------:R-:W-:Y:S02]  /*b500*/  FMUL.FTZ R35, R3.reuse, R171 ;  /* 0x000000ab03237220 */ /* 0x040fe40000410000 */
[C---:B------:R-:W-:Y:S01]  /*b510*/  FMUL.FTZ R60, R0.reuse, R124 ;  /* 0x0000007c003c7220 */ /* 0x040fe20000410000 */
[----:B------:R4:W-:Y:S01]  /*b520*/  MUFU.EX2 R125, R81 ;  /* 0x00000051007d7308 */ /* 0x0009e20000000800 */
[C---:B------:R-:W-:Y:S01]  /*b530*/  FMUL.FTZ R40, R0.reuse, R136 ;  /* 0x0000008800287220 */ /* 0x040fe20000410000 */
[----:B------:R-:W-:Y:S01]  /*b540*/  LDSM.16.MT88.4 R168, [R229+0x3000] ;  /* 0x00300000e5a8783b */ /* 0x000fe20000004200 */
[C---:B------:R-:W-:Y:S01]  /*b550*/  FMUL.FTZ R41, R0.reuse, R137 ;  /* 0x0000008900297220 */ /* 0x040fe20000410000 */
[----:B------:R-:W-:Y:S01]  /*b560*/  MOV R137, R64 ;  /* 0x0000004000897202 */ /* 0x000fe20000000f00 */
[C---:B------:R-:W-:Y:S02]  /*b570*/  FMUL.FTZ R45, R0.reuse, R133 ;  /* 0x00000085002d7220 */ /* 0x040fe40000410000 */
[C---:B------:R-:W-:Y:S02]  /*b580*/  FMUL.FTZ R44, R0.reuse, R132 ;  /* 0x00000084002c7220 */ /* 0x040fe40000410000 */
[C---:B------:R-:W-:Y:S01]  /*b590*/  FMUL.FTZ R57, R0.reuse, R129 ;  /* 0x0000008100397220 */ /* 0x040fe20000410000 */
[----:B------:R5:W-:Y:S01]  /*b5a0*/  MUFU.EX2 R101, R49 ;  /* 0x0000003100657308 */ /* 0x000be20000000800 */
[C---:B------:R-:W-:Y:S02]  /*b5b0*/  FMUL.FTZ R50, R3.reuse, R178 ;  /* 0x000000b203327220 */ /* 0x040fe40000410000 */
[C---:B------:R-:W-:Y:S02]  /*b5c0*/  FMUL.FTZ R51, R3.reuse, R179 ;  /* 0x000000b303337220 */ /* 0x040fe40000410000 */
[----:B------:R-:W-:Y:S02]  /*b5d0*/  FMUL.FTZ R56, R0, R128 ;  /* 0x0000008000387220 */ /* 0x000fe40000410000 */
[----:B------:R-:W-:Y:S02]  /*b5e0*/  FADD.FTZ R0, R66, R67 ;  /* 0x0000004342007221 */ /* 0x000fe40000010000 */
[----:B------:R-:W-:Y:S01]  /*b5f0*/  FMUL.FTZ R67, R3, R187 ;  /* 0x000000bb03437220 */ /* 0x000fe20000410000 */
[----:B------:R-:W-:Y:S01]  /*b600*/  MUFU.EX2 R124, R100 ;  /* 0x00000064007c7308 */ /* 0x000fe20000000800 */
[----:B------:R-:W-:Y:S01]  /*b610*/  FADD.FTZ R70, R95, R70 ;  /* 0x000000465f467221 */ /* 0x000fe20000010000 */
[----:B----4-:R-:W-:Y:S08]  /*b620*/  LDSM.16.MT88.4 R80, [R228] ;  /* 0x00000000e450783b */ /* 0x010ff00000004200 */
[----:B------:R4:W-:Y:S01]  /*b630*/  MUFU.EX2 R100, R48 ;  /* 0x0000003000647308 */ /* 0x0009e20000000800 */
[C---:B-----5:R-:W-:Y:S09]  /*b640*/  FMUL.FTZ R49, R65.reuse, R177 ;  /* 0x000000b141317220 */ /* 0x060ff20000410000 */
[----:B------:R-:W-:Y:S10]  /*b650*/  MUFU.EX2 R129, R86 ;  /* 0x0000005600817308 */ /* 0x000ff40000000800 */
[----:B------:R-:W-:Y:S01]  /*b660*/  MUFU.EX2 R133, R85 ;  /* 0x0000005500857308 */ /* 0x000fe20000000800 */
[----:B----4-:R-:W-:Y:S02]  /*b670*/  FMUL.FTZ R48, R65, R176 ;  /* 0x000000b041307220 */ /* 0x010fe40000410000 */
[----:B------:R-:W-:Y:S07]  /*b680*/  LDSM.16.MT88.4 R176, [R226+0x3000] ;  /* 0x00300000e2b0783b */ /* 0x000fee0000004200 */
[----:B------:R4:W-:Y:S10]  /*b690*/  MUFU.EX2 R136, R84 ;  /* 0x0000005400887308 */ /* 0x0009f40000000800 */
[----:B------:R-:W5:Y:S10]  /*b6a0*/  MUFU.EX2 R64, R194 ;  /* 0x000000c200407308 */ /* 0x000f740000000800 */
[----:B------:R-:W1:Y:S01]  /*b6b0*/  MUFU.EX2 R126, R97 ;  /* 0x00000061007e7308 */ /* 0x000e620000000800 */
[----:B----4-:R-:W-:Y:S09]  /*b6c0*/  LDSM.16.MT88.4 R84, [R225+0x800] ;  /* 0x00080000e154783b */ /* 0x010ff20000004200 */
[----:B------:R-:W-:Y:S01]  /*b6d0*/  MUFU.EX2 R97, R93 ;  /* 0x0000005d00617308 */ /* 0x000fe20000000800 */
[----:B-----5:R-:W-:Y:S04]  /*b6e0*/  FADD.FTZ R0, R64, R0 ;  /* 0x0000000040007221 */ /* 0x020fe80000010000 */
[----:B------:R-:W-:Y:S05]  /*b6f0*/  FADD.FTZ R0, R88, R0 ;  /* 0x0000000058007221 */ /* 0x000fea0000010000 */
[----:B------:R-:W-:Y:S01]  /*b700*/  MUFU.EX2 R131, R98 ;  /* 0x0000006200837308 */ /* 0x000fe20000000800 */
[----:B------:R-:W-:Y:S04]  /*b710*/  FADD.FTZ R0, R71, R0 ;  /* 0x0000000047007221 */ /* 0x000fe80000010000 */
[----:B------:R-:W-:Y:S05]  /*b720*/  FADD.FTZ R0, R204, R0 ;  /* 0x00000000cc007221 */ /* 0x000fea0000010000 */
[----:B------:R4:W-:Y:S01]  /*b730*/  MUFU.EX2 R98, R92 ;  /* 0x0000005c00627308 */ /* 0x0009e20000000800 */
[----:B------:R-:W-:Y:S04]  /*b740*/  FADD.FTZ R0, R203, R0 ;  /* 0x00000000cb007221 */ /* 0x000fe80000010000 */
[----:B------:R-:W-:Y:S05]  /*b750*/  FADD.FTZ R0, R202, R0 ;  /* 0x00000000ca007221 */ /* 0x000fea0000010000 */
[----:B------:R-:W-:Y:S10]  /*b760*/  MUFU.EX2 R132, R99 ;  /* 0x0000006300847308 */ /* 0x000ff40000000800 */
[----:B------:R5:W-:Y:S10]  /*b770*/  MUFU.EX2 R99, R89 ;  /* 0x0000005900637308 */ /* 0x000bf40000000800 */
[----:B------:R-:W1:Y:S10]  /*b780*/  MUFU.EX2 R96, R96 ;  /* 0x0000006000607308 */ /* 0x000e740000000800 */
[----:B------:R-:W-:Y:S10]  /*b790*/  MUFU.EX2 R248, R248 ;  /* 0x000000f800f87308 */ /* 0x000ff40000000800 */
[----:B------:R-:W-:Y:S01]  /*b7a0*/  MUFU.EX2 R134, R121 ;  /* 0x0000007900867308 */ /* 0x000fe20000000800 */
[----:B--2---:R-:W-:Y:S01]  /*b7b0*/  FFMA.FTZ R2, R2, R5, R77 ;  /* 0x0000000502027223 */ /* 0x004fe2000001004d */
[C---:B------:R-:W-:Y:S01]  /*b7c0*/  F2FP.BF16.PACK_AB R77, R90.reuse, R77 ;  /* 0x0000004d5a4d723e */ /* 0x040fe200000010ff */
[C---:B------:R-:W-:Y:S01]  /*b7d0*/  FMUL.FTZ R5, R65.reuse, R157 ;  /* 0x0000009d41057220 */ /* 0x040fe20000410000 */
[----:B------:R-:W-:Y:S01]  /*b7e0*/  MOV R157, R53 ;  /* 0x00000035009d7202 */ /* 0x000fe20000000f00 */
[----:B------:R-:W-:Y:S01]  /*b7f0*/  FADD.FTZ R2, R90, R2 ;  /* 0x000000025a027221 */ /* 0x000fe20000010000 */
[----:B------:R-:W2:Y:S04]  /*b800*/  LDSM.16.MT88.4 R52, [R226] ;  /* 0x00000000e234783b */ /* 0x000ea80000004200 */
[-C--:B-1----:R-:W-:Y:S01]  /*b810*/  HMMA.16816.F32.BF16 R4, R72, R20.reuse, R4 ;  /* 0x000000144804723c */ /* 0x082fe20000041804 */
[----:B------:R-:W-:Y:S07]  /*b820*/  MUFU.EX2 R135, R120 ;  /* 0x0000007800877308 */ /* 0x000fee0000000800 */
[C---:B------:R-:W-:Y:S03]  /*b830*/  HMMA.16816.F32.BF16 R8, R76.reuse, R20, R8 ;  /* 0x000000144c08723c */ /* 0x040fe60000041808 */
[----:B------:R-:W-:Y:S04]  /*b840*/  MUFU.EX2 R193, R113 ;  /* 0x0000007100c17308 */ /* 0x000fe80000000800 */
[C---:B------:R-:W-:Y:S01]  /*b850*/  FMUL.FTZ R20, R65.reuse, R164 ;  /* 0x000000a441147220 */ /* 0x040fe20000410000 */
[-C--:B------:R-:W-:Y:S04]  /*b860*/  HMMA.16816.F32.BF16 R12, R76, R22.reuse, R12 ;  /* 0x000000164c0c723c */ /* 0x080fe8000004180c */
[----:B------:R-:W-:Y:S01]  /*b870*/  FMUL.FTZ R21, R65, R165 ;  /* 0x000000a541157220 */ /* 0x000fe20000410000 */
[----:B------:R-:W-:Y:S03]  /*b880*/  MUFU.EX2 R120, R115 ;  /* 0x0000007300787308 */ /* 0x000fe60000000800 */
[C---:B------:R-:W-:Y:S07]  /*b890*/  HMMA.16816.F32.BF16 R16, R72.reuse, R22, R16 ;  /* 0x000000164810723c */ /* 0x040fee0000041810 */
[C---:B------:R-:W-:Y:S01]  /*b8a0*/  FMUL.FTZ R22, R3.reuse, R166 ;  /* 0x000000a603167220 */ /* 0x040fe20000410000 */
[----:B------:R-:W-:Y:S01]  /*b8b0*/  MUFU.EX2 R121, R114 ;  /* 0x0000007200797308 */ /* 0x000fe20000000800 */
[----:B------:R-:W-:Y:S07]  /*b8c0*/  FMUL.FTZ R23, R3, R167 ;  /* 0x000000a703177220 */ /* 0x000fee0000410000 */
[-C--:B---3--:R-:W-:Y:S02]  /*b8d0*/  HMMA.16816.F32.BF16 R20, R72, R36.reuse, R20 ;  /* 0x000000244814723c */ /* 0x088fe40000041814 */
[----:B------:R-:W-:Y:S06]  /*b8e0*/  MUFU.EX2 R113, R104 ;  /* 0x0000006800717308 */ /* 0x000fec0000000800 */
[C---:B------:R-:W-:Y:S04]  /*b8f0*/  HMMA.16816.F32.BF16 R24, R76.reuse, R36, R24 ;  /* 0x000000244c18723c */ /* 0x040fe80000041818 */
[----:B------:R-:W1:Y:S03]  /*b900*/  MUFU.EX2 R114, R105 ;  /* 0x0000006900727308 */ /* 0x000e660000000800 */
[C---:B------:R-:W-:Y:S01]  /*b910*/  FMUL.FTZ R36, R65.reuse, R172 ;  /* 0x000000ac41247220 */ /* 0x040fe20000410000 */
[-C--:B------:R-:W-:Y:S04]  /*b920*/  HMMA.16816.F32.BF16 R28, R76, R38.reuse, R28 ;  /* 0x000000264c1c723c */ /* 0x080fe8000004181c */
[----:B------:R-:W-:Y:S02]  /*b930*/  FMUL.FTZ R37, R65, R173 ;  /* 0x000000ad41257220 */ /* 0x000fe40000410000 */
[----:B------:R-:W-:Y:S02]  /*b940*/  MUFU.EX2 R105, R158 ;  /* 0x0000009e00697308 */ /* 0x000fe40000000800 */
[C---:B------:R-:W-:Y:S07]  /*b950*/  HMMA.16816.F32.BF16 R32, R72.reuse, R38, R32 ;  /* 0x000000264820723c */ /* 0x040fee0000041820 */
[C---:B------:R-:W-:Y:S01]  /*b960*/  FMUL.FTZ R38, R3.reuse, R174 ;  /* 0x000000ae03267220 */ /* 0x040fe20000410000 */
[----:B------:R-:W-:Y:S01]  /*b970*/  MUFU.EX2 R116, R108 ;  /* 0x0000006c00747308 */ /* 0x000fe20000000800 */
[----:B------:R-:W-:Y:S07]  /*b980*/  FMUL.FTZ R39, R3, R175 ;  /* 0x000000af03277220 */ /* 0x000fee0000410000 */
[-C--:B--2---:R-:W-:Y:S02]  /*b990*/  HMMA.16816.F32.BF16 R36, R72, R52.reuse, R36 ;  /* 0x000000344824723c */ /* 0x084fe40000041824 */
[----:B------:R-:W2:Y:S06]  /*b9a0*/  MUFU.EX2 R115, R109 ;  /* 0x0000006d00737308 */ /* 0x000eac0000000800 */
[C---:B------:R-:W-:Y:S04]  /*b9b0*/  HMMA.16816.F32.BF16 R40, R76.reuse, R52, R40 ;  /* 0x000000344c28723c */ /* 0x040fe80000041828 */
[----:B------:R-:W-:Y:S03]  /*b9c0*/  MUFU.EX2 R130, R102 ;  /* 0x0000006600827308 */ /* 0x000fe60000000800 */
        /* <DEDUP_REMOVED lines=8> */
[-C--:B------:R-:W-:Y:S02]  /*ba50*/  HMMA.16816.F32.BF16 R52, R72, R80.reuse, R52 ;  /* 0x000000504834723c */ /* 0x080fe40000041834 */
[----:B------:R-:W-:Y:S06]  /*ba60*/  MUFU.EX2 R217, R217 ;  /* 0x000000d900d97308 */ /* 0x000fec0000000800 */
[C---:B------:R-:W-:Y:S04]  /*ba70*/  HMMA.16816.F32.BF16 R56, R76.reuse, R80, R56 ;  /* 0x000000504c38723c */ /* 0x040fe80000041838 */
[----:B------:R-:W-:Y:S04]  /*ba80*/  MUFU.EX2 R219, R219 ;  /* 0x000000db00db7308 */ /* 0x000fe80000000800 */
[-C--:B------:R-:W-:Y:S06]  /*ba90*/  HMMA.16816.F32.BF16 R60, R76, R82.reuse, R60 ;  /* 0x000000524c3c723c */ /* 0x080fec000004183c */
[----:B------:R-:W-:Y:S01]  /*baa0*/  MUFU.EX2 R221, R221 ;  /* 0x000000dd00dd7308 */ /* 0x000fe20000000800 */
[----:B------:R-:W-:Y:S01]  /*bab0*/  F2FP.BF16.PACK_AB R76, R64, R66 ;  /* 0x00000042404c723e */ /* 0x000fe200000010ff */
[----:B------:R-:W-:Y:S01]  /*bac0*/  FMUL.FTZ R64, R65, R184 ;  /* 0x000000b841407220 */ /* 0x000fe20000410000 */
[----:B------:R-:W-:Y:S03]  /*bad0*/  F2FP.BF16.PACK_AB R78, R71, R88 ;  /* 0x00000058474e723e */ /* 0x000fe600000010ff */
[----:B------:R-:W-:Y:S01]  /*bae0*/  FMUL.FTZ R65, R65, R185 ;  /* 0x000000b941417220 */ /* 0x000fe20000410000 */
[----:B------:R-:W-:Y:S01]  /*baf0*/  F2FP.BF16.PACK_AB R77, R110, R112 ;  /* 0x000000706e4d723e */ /* 0x000fe200000010ff */
[----:B------:R-:W-:Y:S01]  /*bb00*/  FMUL.FTZ R66, R3, R186 ;  /* 0x000000ba03427220 */ /* 0x000fe20000410000 */
[----:B------:R-:W-:Y:S01]  /*bb10*/  F2FP.BF16.PACK_AB R79, R125, R124 ;  /* 0x0000007c7d4f723e */ /* 0x000fe200000010ff */
[----:B------:R-:W-:Y:S01]  /*bb20*/  FADD.FTZ R3, R94, R69 ;  /* 0x000000455e037221 */ /* 0x000fe20000010000 */
[----:B------:R-:W3:Y:S01]  /*bb30*/  MUFU.EX2 R184, R157 ;  /* 0x0000009d00b87308 */ /* 0x000ee20000000800 */
[----:B----4-:R-:W-:Y:S01]  /*bb40*/  LDSM.16.MT88.4 R92, [R226+0x1000] ;  /* 0x00100000e25c783b */ /* 0x010fe20000004200 */
[----:B------:R-:W-:Y:S02]  /*bb50*/  FADD.FTZ R69, R91, R2 ;  /* 0x000000025b457221 */ /* 0x000fe40000010000 */
[----:B------:R-:W-:Y:S04]  /*bb60*/  HMMA.16816.F32.BF16 R64, R72, R82, R64 ;  /* 0x000000524840723c */ /* 0x000fe80000041840 */
[----:B------:R-:W-:Y:S01]  /*bb70*/  FADD.FTZ R69, R106, R69 ;  /* 0x000000456a457221 */ /* 0x000fe20000010000 */
[----:B------:R-:W4:Y:S01]  /*bb80*/  LDSM.16.MT88.4 R80, [R229+0x800] ;  /* 0x00080000e550783b */ /* 0x000f220000004200 */
[----:B------:R-:W-:Y:S01]  /*bb90*/  MUFU.EX2 R186, R143 ;  /* 0x0000008f00ba7308 */ /* 0x000fe20000000800 */
[----:B------:R-:W-:Y:S01]  /*bba0*/  F2FP.BF16.PACK_AB R72, R101, R100 ;  /* 0x000000646548723e */ /* 0x000fe200000010ff */
[-C--:B------:R-:W-:Y:S05]  /*bbb0*/  HMMA.16816.F32.BF16 R4, R76, R84.reuse, R4 ;  /* 0x000000544c04723c */ /* 0x080fea0000041804 */
[----:B------:R-:W-:Y:S01]  /*bbc0*/  F2FP.BF16.PACK_AB R74, R126, R111 ;  /* 0x0000006f7e4a723e */ /* 0x000fe200000010ff */
[----:B-----5:R-:W5:Y:S01]  /*bbd0*/  LDSM.16.MT88.4 R88, [R226+0x800] ;  /* 0x00080000e258783b */ /* 0x020f620000004200 */
[----:B------:R-:W-:Y:S01]  /*bbe0*/  F2FP.BF16.PACK_AB R73, R97, R96 ;  /* 0x000000606149723e */ /* 0x000fe200000010ff */
[----:B------:R-:W-:Y:S01]  /*bbf0*/  MUFU.EX2 R196, R196 ;  /* 0x000000c400c47308 */ /* 0x000fe20000000800 */
[----:B------:R-:W-:Y:S03]  /*bc00*/  F2FP.BF16.PACK_AB R75, R99, R98 ;  /* 0x00000062634b723e */ /* 0x000fe600000010ff */
[----:B------:R-:W-:Y:S02]  /*bc10*/  FADD.FTZ R2, R201, R0 ;  /* 0x00000000c9027221 */ /* 0x000fe40000010000 */
[----:B------:R-:W-:Y:S02]  /*bc20*/  FADD.FTZ R0, R107, R3 ;  /* 0x000000036b007221 */ /* 0x000fe40000010000 */
[C---:B------:R-:W-:Y:S02]  /*bc30*/  HMMA.16816.F32.BF16 R8, R72.reuse, R84, R8 ;  /* 0x000000544808723c */ /* 0x040fe40000041808 */
[----:B------:R-:W-:Y:S02]  /*bc40*/  MUFU.EX2 R122, R122 ;  /* 0x0000007a007a7308 */ /* 0x000fe40000000800 */
[----:B------:R-:W-:Y:S02]  /*bc50*/  FADD.FTZ R3, R112, R70 ;  /* 0x0000004670037221 */ /* 0x000fe40000010000 */
[----:B------:R-:W-:Y:S02]  /*bc60*/  FADD.FTZ R70, R100, R0 ;  /* 0x0000000064467221 */ /* 0x000fe40000010000 */
[-C--:B------:R-:W-:Y:S04]  /*bc70*/  HMMA.16816.F32.BF16 R12, R72, R86.reuse, R12 ;  /* 0x00000056480c723c */ /* 0x080fe8000004180c */
[----:B------:R-:W-:Y:S01]  /*bc80*/  MUFU.EX2 R250, R250 ;  /* 0x000000fa00fa7308 */ /* 0x000fe20000000800 */
[----:B------:R-:W-:Y:S03]  /*bc90*/  FADD.FTZ R0, R200, R2 ;  /* 0x00000002c8007221 */ /* 0x000fe60000010000 */
[C---:B------:R-:W-:Y:S01]  /*bca0*/  HMMA.16816.F32.BF16 R16, R76.reuse, R86, R16 ;  /* 0x000000564c10723c */ /* 0x040fe20000041810 */
[----:B------:R-:W1:Y:S03]  /*bcb0*/  LDSM.16.MT88.4 R84, [R228+0x800] ;  /* 0x00080000e454783b */ /* 0x000e660000004200 */
[----:B------:R-:W-:Y:S02]  /*bcc0*/  FADD.FTZ R0, R199, R0 ;  /* 0x00000000c7007221 */ /* 0x000fe40000010000 */
[----:B------:R-:W-:Y:S02]  /*bcd0*/  MUFU.EX2 R252, R252 ;  /* 0x000000fc00fc7308 */ /* 0x000fe40000000800 */
[-C--:B----4-:R-:W-:Y:S04]  /*bce0*/  HMMA.16816.F32.BF16 R20, R76, R80.reuse, R20 ;  /* 0x000000504c14723c */ /* 0x090fe80000041814 */
[----:B------:R-:W-:Y:S04]  /*bcf0*/  FADD.FTZ R0, R198, R0 ;  /* 0x00000000c6007221 */ /* 0x000fe80000010000 */
        /* <DEDUP_REMOVED lines=9> */
[----:B------:R-:W4:Y:S03]  /*bd90*/  LDSM.16.MT88.4 R80, [R225+0x1000] ;  /* 0x00100000e150783b */ /* 0x000f260000004200 */
[----:B------:R-:W-:Y:S01]  /*bda0*/  FADD.FTZ R70, R97, R0 ;  /* 0x0000000061467221 */ /* 0x000fe20000010000 */
[----:B------:R-:W-:Y:S01]  /*bdb0*/  MUFU.EX2 R110, R156 ;  /* 0x0000009c006e7308 */ /* 0x000fe20000000800 */
[----:B------:R-:W-:Y:S02]  /*bdc0*/  FADD.FTZ R0, R209, R2 ;  /* 0x00000002d1007221 */ /* 0x000fe40000010000 */
[-C--:B-----5:R-:W-:Y:S04]  /*bdd0*/  HMMA.16816.F32.BF16 R36, R76, R88.reuse, R36 ;  /* 0x000000584c24723c */ /* 0x0a0fe80000041824 */
[----:B------:R-:W-:Y:S03]  /*bde0*/  FADD.FTZ R0, R212, R0 ;  /* 0x00000000d4007221 */ /* 0x000fe60000010000 */
[----:B------:R-:W-:Y:S01]  /*bdf0*/  MUFU.EX2 R251, R251 ;  /* 0x000000fb00fb7308 */ /* 0x000fe20000000800 */
[C---:B------:R-:W-:Y:S04]  /*be00*/  HMMA.16816.F32.BF16 R40, R72.reuse, R88, R40 ;  /* 0x000000584828723c */ /* 0x040fe80000041828 */
[----:B------:R-:W-:Y:S04]  /*be10*/  FADD.FTZ R0, R215, R0 ;  /* 0x00000000d7007221 */ /* 0x000fe80000010000 */
[-C--:B------:R-:W-:Y:S01]  /*be20*/  HMMA.16816.F32.BF16 R44, R72, R90.reuse, R44 ;  /* 0x0000005a482c723c */ /* 0x080fe2000004182c */
[----:B------:R-:W-:Y:S03]  /*be30*/  MUFU.EX2 R103, R151 ;  /* 0x0000009700677308 */ /* 0x000fe60000000800 */
[----:B------:R-:W-:Y:S02]  /*be40*/  FADD.FTZ R2, R214, R0 ;  /* 0x00000000d6027221 */ /* 0x000fe40000010000 */
[----:B------:R-:W-:Y:S02]  /*be50*/  FADD.FTZ R0, R124, R69 ;  /* 0x000000457c007221 */ /* 0x000fe40000010000 */
[C---:B------:R-:W-:Y:S01]  /*be60*/  HMMA.16816.F32.BF16 R48, R76.reuse, R90, R48 ;  /* 0x0000005a4c30723c */ /* 0x040fe20000041830 */
[----:B------:R-:W5:Y:S02]  /*be70*/  LDSM.16.MT88.4 R88, [R229+0x1000] ;  /* 0x00100000e558783b */ /* 0x000f640000004200 */
[----:B------:R-:W-:Y:S01]  /*be80*/  MUFU.EX2 R104, R150 ;  /* 0x0000009600687308 */ /* 0x000fe20000000800 */
[----:B------:R-:W-:Y:S02]  /*be90*/  FADD.FTZ R71, R125, R0 ;  /* 0x000000007d477221 */ /* 0x000fe40000010000 */
[----:B------:R-:W-:Y:S02]  /*bea0*/  FADD.FTZ R69, R111, R3 ;  /* 0x000000036f457221 */ /* 0x000fe40000010000 */
[-C--:B-1----:R-:W-:Y:S04]  /*beb0*/  HMMA.16816.F32.BF16 R52, R76, R84.reuse, R52 ;  /* 0x000000544c34723c */ /* 0x082fe80000041834 */
        /* <DEDUP_REMOVED lines=8> */
[----:B------:R-:W-:Y:S03]  /*bf40*/  FADD.FTZ R0, R210, R0 ;  /* 0x00000000d2007221 */ /* 0x000fe60000010000 */
[----:B------:R-:W-:Y:S01]  /*bf50*/  F2FP.BF16.PACK_AB R72, R203, R204 ;  /* 0x000000cccb48723e */ /* 0x000fe200000010ff */
[----:B------:R-:W-:Y:S01]  /*bf60*/  HMMA.16816.F32.BF16 R64, R76, R86, R64 ;  /* 0x000000564c40723c */ /* 0x000fe20000041840 */
[----:B------:R-:W1:Y:S01]  /*bf70*/  LDSM.16.MT88.4 R84, [R228+0x1000] ;  /* 0x00100000e454783b */ /* 0x000e620000004200 */
[----:B------:R-:W1:Y:S02]  /*bf80*/  MUFU.EX2 R96, R138 ;  /* 0x0000008a00607308 */ /* 0x000e640000000800 */
        /* <DEDUP_REMOVED lines=9> */
[-C--:B----4-:R-:W-:Y:S05]  /*c020*/  HMMA.16816.F32.BF16 R4, R72, R80.reuse, R4 ;  /* 0x000000504804723c */ /* 0x090fea0000041804 */
[----:B------:R-:W-:Y:S01]  /*c030*/  F2FP.BF16.PACK_AB R77, R114, R113 ;  /* 0x00000071724d723e */ /* 0x000fe200000010ff */
[----:B------:R-:W-:Y:S01]  /*c040*/  FADD.FTZ R3, R127, R0 ;  /* 0x000000007f037221 */ /* 0x000fe20000010000 */
[----:B--2---:R-:W-:Y:S01]  /*c050*/  F2FP.BF16.PACK_AB R79, R115, R116 ;  /* 0x00000074734f723e */ /* 0x004fe200000010ff */
[----:B------:R-:W-:Y:S01]  /*c060*/  MUFU.EX2 R108, R142 ;  /* 0x0000008e006c7308 */ /* 0x000fe20000000800 */
[----:B------:R-:W-:Y:S03]  /*c070*/  FADD.FTZ R0, R105, R2 ;  /* 0x0000000269007221 */ /* 0x000fe60000010000 */
[----:B------:R-:W-:Y:S02]  /*c080*/  FADD.FTZ R3, R129, R3 ;  /* 0x0000000381037221 */ /* 0x000fe40000010000 */
[C---:B------:R-:W-:Y:S04]  /*c090*/  HMMA.16816.F32.BF16 R8, R76.reuse, R80, R8 ;  /* 0x000000504c08723c */ /* 0x040fe80000041808 */
[C---:B---3--:R-:W-:Y:S01]  /*c0a0*/  FADD.FTZ R0, R184.reuse, R0 ;  /* 0x00000000b8007221 */ /* 0x048fe20000010000 */
[----:B------:R-:W-:Y:S01]  /*c0b0*/  F2FP.BF16.PACK_AB R184, R184, R105 ;  /* 0x00000069b8b8723e */ /* 0x000fe200000010ff */
[----:B------:R-:W2:Y:S01]  /*c0c0*/  MUFU.EX2 R107, R147 ;  /* 0x00000093006b7308 */ /* 0x000ea20000000800 */
[----:B------:R-:W-:Y:S01]  /*c0d0*/  FADD.FTZ R3, R133, R3 ;  /* 0x0000000385037221 */ /* 0x000fe20000010000 */
[-C--:B------:R-:W-:Y:S04]  /*c0e0*/  HMMA.16816.F32.BF16 R12, R76, R82.reuse, R12 ;  /* 0x000000524c0c723c */ /* 0x080fe8000004180c */
[----:B-1----:R-:W-:Y:S02]  /*c0f0*/  FADD.FTZ R0, R96, R0 ;  /* 0x0000000060007221 */ /* 0x002fe40000010000 */
[----:B------:R-:W-:Y:S02]  /*c100*/  FADD.FTZ R3, R136, R3 ;  /* 0x0000000388037221 */ /* 0x000fe40000010000 */
[C---:B------:R-:W-:Y:S01]  /*c110*/  HMMA.16816.F32.BF16 R16, R72.reuse, R82, R16 ;  /* 0x000000524810723c */ /* 0x040fe20000041810 */
[----:B------:R-:W1:Y:S01]  /*c120*/  LDSM.16.MT88.4 R80, [R225+0x1800] ;  /* 0x00180000e150783b */ /* 0x000e620000004200 */
[----:B------:R-:W-:Y:S02]  /*c130*/  MUFU.EX2 R106, R146 ;  /* 0x00000092006a7308 */ /* 0x000fe40000000800 */
[C---:B------:R-:W-:Y:S01]  /*c140*/  FADD.FTZ R0, R186.reuse, R0 ;  /* 0x00000000ba007221 */ /* 0x040fe20000010000 */
[----:B------:R-:W-:Y:S01]  /*c150*/  F2FP.BF16.PACK_AB R186, R186, R96 ;  /* 0x00000060baba723e */ /* 0x000fe200000010ff */
[----:B------:R-:W-:Y:S02]  /*c160*/  FADD.FTZ R3, R131, R3 ;  /* 0x0000000383037221 */ /* 0x000fe40000010000 */
[-C--:B-----5:R-:W-:Y:S04]  /*c170*/  HMMA.16816.F32.BF16 R20, R72, R88.reuse, R20 ;  /* 0x000000584814723c */ /* 0x0a0fe80000041814 */
[----:B------:R-:W3:Y:S01]  /*c180*/  MUFU.EX2 R102, R137 ;  /* 0x0000008900667308 */ /* 0x000ee20000000800 */
[----:B------:R-:W-:Y:S01]  /*c190*/  FADD.FTZ R3, R132, R3 ;  /* 0x0000000384037221 */ /* 0x000fe20000010000 */
[----:B--2---:R-:W-:Y:S01]  /*c1a0*/  F2FP.BF16.PACK_AB R185, R107, R108 ;  /* 0x0000006c6bb9723e */ /* 0x004fe200000010ff */
[----:B------:R-:W-:Y:S01]  /*c1b0*/  FADD.FTZ R2, R190, R69 ;  /* 0x00000045be027221 */ /* 0x000fe20000010000 */
[C---:B------:R-:W-:Y:S04]  /*c1c0*/  HMMA.16816.F32.BF16 R24, R76.reuse, R88, R24 ;  /* 0x000000584c18723c */ /* 0x040fe80000041818 */
[----:B------:R-:W-:Y:S02]  /*c1d0*/  FADD.FTZ R3, R130, R3 ;  /* 0x0000000382037221 */ /* 0x000fe40000010000 */
[----:B------:R-:W-:Y:S02]  /*c1e0*/  MUFU.EX2 R97, R145 ;  /* 0x0000009100617308 */ /* 0x000fe40000000800 */
[-C--:B------:R-:W-:Y:S04]  /*c1f0*/  HMMA.16816.F32.BF16 R28, R76, R90.reuse, R28 ;  /* 0x0000005a4c1c723c */ /* 0x080fe8000004181c */
[----:B------:R-:W-:Y:S04]  /*c200*/  FADD.FTZ R3, R128, R3 ;  /* 0x0000000380037221 */ /* 0x000fe80000010000 */
[C---:B------:R-:W-:Y:S01]  /*c210*/  HMMA.16816.F32.BF16 R32, R72.reuse, R90, R32 ;  /* 0x0000005a4820723c */ /* 0x040fe20000041820 */
[----:B------:R-:W2:Y:S01]  /*c220*/  LDSM.16.MT88.4 R88, [R229+0x1800] ;  /* 0x00180000e558783b */ /* 0x000ea20000004200 */
[----:B------:R-:W-:Y:S02]  /*c230*/  MUFU.EX2 R98, R140 ;  /* 0x0000008c00627308 */ /* 0x000fe40000000800 */
[----:B---3--:R-:W-:Y:S01]  /*c240*/  F2FP.BF16.PACK_AB R187, R102, R106 ;  /* 0x0000006a66bb723e */ /* 0x008fe200000010ff */
[----:B------:R-:W-:Y:S03]  /*c250*/  FADD.FTZ R3, R196, R3 ;  /* 0x00000003c4037221 */ /* 0x000fe60000010000 */
[-C--:B------:R-:W-:Y:S04]  /*c260*/  HMMA.16816.F32.BF16 R36, R72, R92.reuse, R36 ;  /* 0x0000005c4824723c */ /* 0x080fe80000041824 */
[----:B------:R-:W3:Y:S01]  /*c270*/  MUFU.EX2 R99, R141 ;  /* 0x0000008d00637308 */ /* 0x000ee20000000800 */
[----:B------:R-:W-:Y:S03]  /*c280*/  FADD.FTZ R3, R122, R3 ;  /* 0x000000037a037221 */ /* 0x000fe60000010000 */
[C---:B------:R-:W-:Y:S04]  /*c290*/  HMMA.16816.F32.BF16 R40, R76.reuse, R92, R40 ;  /* 0x0000005c4c28723c */ /* 0x040fe80000041828 */
[----:B------:R-:W-:Y:S04]  /*c2a0*/  FADD.FTZ R3, R120, R3 ;  /* 0x0000000378037221 */ /* 0x000fe80000010000 */
[-C--:B------:R-:W-:Y:S04]  /*c2b0*/  HMMA.16816.F32.BF16 R44, R76, R94.reuse, R44 ;  /* 0x0000005e4c2c723c */ /* 0x080fe8000004182c */
[----:B------:R-:W-:Y:S04]  /*c2c0*/  FADD.FTZ R3, R121, R3 ;  /* 0x0000000379037221 */ /* 0x000fe80000010000 */
[C---:B------:R-:W-:Y:S01]  /*c2d0*/  HMMA.16816.F32.BF16 R48, R72.reuse, R94, R48 ;  /* 0x0000005e4830723c */ /* 0x040fe20000041830 */
[----:B------:R-:W4:Y:S03]  /*c2e0*/  LDSM.16.MT88.4 R92, [R226+0x1800] ;  /* 0x00180000e25c783b */ /* 0x000f260000004200 */
[----:B---3--:R-:W-:Y:S01]  /*c2f0*/  F2FP.BF16.PACK_AB R124, R98, R99 ;  /* 0x00000063627c723e */ /* 0x008fe200000010ff */
[----:B------:R-:W-:Y:S03]  /*c300*/  FADD.FTZ R3, R220, R3 ;  /* 0x00000003dc037221 */ /* 0x000fe60000010000 */
[-C--:B------:R-:W-:Y:S04]  /*c310*/  HMMA.16816.F32.BF16 R52, R72, R84.reuse, R52 ;  /* 0x000000544834723c */ /* 0x080fe80000041834 */
[----:B------:R-:W-:Y:S04]  /*c320*/  FADD.FTZ R3, R248, R3 ;  /* 0x00000003f8037221 */ /* 0x000fe80000010000 */
[C---:B------:R-:W-:Y:S04]  /*c330*/  HMMA.16816.F32.BF16 R56, R76.reuse, R84, R56 ;  /* 0x000000544c38723c */ /* 0x040fe80000041838 */
[----:B------:R-:W-:Y:S04]  /*c340*/  FADD.FTZ R3, R249, R3 ;  /* 0x00000003f9037221 */ /* 0x000fe80000010000 */
[-C--:B------:R-:W-:Y:S04]  /*c350*/  HMMA.16816.F32.BF16 R60, R76, R86.reuse, R60 ;  /* 0x000000564c3c723c */ /* 0x080fe8000004183c */
[----:B------:R-:W-:Y:S03]  /*c360*/  FADD.FTZ R3, R251, R3 ;  /* 0x00000003fb037221 */ /* 0x000fe60000010000 */
[----:B------:R-:W-:Y:S01]  /*c370*/  F2FP.BF16.PACK_AB R76, R199, R200 ;  /* 0x000000c8c74c723e */ /* 0x000fe200000010ff */
[----:B------:R-:W-:Y:S01]  /*c380*/  HMMA.16816.F32.BF16 R64, R72, R86, R64 ;  /* 0x000000564840723c */ /* 0x000fe20000041840 */
[----:B------:R-:W3:Y:S03]  /*c390*/  LDSM.16.MT88.4 R84, [R228+0x1800] ;  /* 0x00180000e454783b */ /* 0x000ee60000004200 */
[----:B------:R-:W-:Y:S01]  /*c3a0*/  F2FP.BF16.PACK_AB R78, R197, R198 ;  /* 0x000000c6c54e723e */ /* 0x000fe200000010ff */
[----:B------:R-:W-:Y:S01]  /*c3b0*/  FADD.FTZ R3, R99, R3 ;  /* 0x0000000363037221 */ /* 0x000fe20000010000 */
[----:B------:R-:W-:Y:S02]  /*c3c0*/  F2FP.BF16.PACK_AB R77, R135, R134 ;  /* 0x00000086874d723e */ /* 0x000fe400000010ff */
[----:B------:R-:W-:Y:S04]  /*c3d0*/  F2FP.BF16.PACK_AB R79, R193, R192 ;  /* 0x000000c0c14f723e */ /* 0x000fe800000010ff */
        /* <DEDUP_REMOVED lines=29> */
[----:B------:R-:W-:Y:S01]  /*c5b0*/  F2FP.BF16.PACK_AB R78, R121, R120 ;  /* 0x00000078794e723e */ /* 0x000fe200000010ff */
[-C--:B-1----:R-:W-:Y:S05]  /*c5c0*/  HMMA.16816.F32.BF16 R4, R72, R80.reuse, R4 ;  /* 0x000000504804723c */ /* 0x082fea0000041804 */
[----:B------:R-:W-:Y:S02]  /*c5d0*/  F2FP.BF16.PACK_AB R77, R252, R250 ;  /* 0x000000fafc4d723e */ /* 0x000fe400000010ff */
[----:B------:R-:W-:Y:S02]  /*c5e0*/  F2FP.BF16.PACK_AB R79, R109, R110 ;  /* 0x0000006e6d4f723e */ /* 0x000fe400000010ff */
[----:B------:R-:W-:Y:S03]  /*c5f0*/  MOV R121, R118 ;  /* 0x0000007600797202 */ /* 0x000fe60000000f00 */
[----:B------:R-:W-:Y:S02]  /*c600*/  MOV R120, R119 ;  /* 0x0000007700787202 */ /* 0x000fe40000000f00 */
[C---:B------:R-:W-:Y:S04]  /*c610*/  HMMA.16816.F32.BF16 R8, R76.reuse, R80, R8 ;  /* 0x000000504c08723c */ /* 0x040fe80000041808 */
[----:B------:R-:W-:Y:S04]  /*c620*/  MOV R122, R117 ;  /* 0x00000075007a7202 */ /* 0x000fe80000000f00 */
        /* <DEDUP_REMOVED lines=26> */
[----:B------:R-:W-:Y:S07]  /*c7d0*/  F2FP.BF16.PACK_AB R75, R100, R101 ;  /* 0x00000065644b723e */ /* 0x000fee00000010ff */
[C---:B------:R-:W-:Y:S01]  /*c7e0*/  HMMA.16816.F32.BF16 R8, R72.reuse, R80, R8 ;  /* 0x000000504808723c */ /* 0x040fe20000041808 */
[----:B------:R-:W1:Y:S07]  /*c7f0*/  MUFU.EX2 R80, R153 ;  /* 0x0000009900507308 */ /* 0x000e6e0000000800 */
[-C--:B------:R-:W-:Y:S03]  /*c800*/  HMMA.16816.F32.BF16 R12, R72, R82.reuse, R12 ;  /* 0x00000052480c723c */ /* 0x080fe6000004180c */
[----:B------:R-:W-:Y:S05]  /*c810*/  MUFU.EX2 R81, R148 ;  /* 0x0000009400517308 */ /* 0x000fea0000000800 */
[C---:B------:R-:W-:Y:S05]  /*c820*/  HMMA.16816.F32.BF16 R16, R76.reuse, R82, R16 ;  /* 0x000000524c10723c */ /* 0x040fea0000041810 */
[----:B------:R-:W5:Y:S03]  /*c830*/  MUFU.EX2 R83, R144 ;  /* 0x0000009000537308 */ /* 0x000f660000000800 */
[-C--:B--2---:R-:W-:Y:S04]  /*c840*/  HMMA.16816.F32.BF16 R20, R76, R88.reuse, R20 ;  /* 0x000000584c14723c */ /* 0x084fe80000041814 */
[----:B-1----:R-:W-:Y:S03]  /*c850*/  F2FP.BF16.PACK_AB R127, R71, R80 ;  /* 0x00000050477f723e */ /* 0x002fe600000010ff */
[----:B------:R-:W1:Y:S01]  /*c860*/  MUFU.EX2 R82, R149 ;  /* 0x0000009500527308 */ /* 0x000e620000000800 */
[C---:B------:R-:W-:Y:S08]  /*c870*/  HMMA.16816.F32.BF16 R24, R72.reuse, R88, R24 ;  /* 0x000000584818723c */ /* 0x040ff00000041818 */
[-C--:B------:R-:W-:Y:S04]  /*c880*/  HMMA.16816.F32.BF16 R28, R72, R90.reuse, R28 ;  /* 0x0000005a481c723c */ /* 0x080fe8000004181c */
[----:B-----5:R-:W-:Y:S04]  /*c890*/  F2FP.BF16.PACK_AB R126, R83, R97 ;  /* 0x00000061537e723e */ /* 0x020fe800000010ff */
[C---:B------:R-:W-:Y:S04]  /*c8a0*/  HMMA.16816.F32.BF16 R32, R76.reuse, R90, R32 ;  /* 0x0000005a4c20723c */ /* 0x040fe80000041820 */
[----:B-1----:R-:W-:Y:S04]  /*c8b0*/  F2FP.BF16.PACK_AB R125, R81, R82 ;  /* 0x00000052517d723e */ /* 0x002fe800000010ff */
[-C--:B----4-:R-:W-:Y:S08]  /*c8c0*/  HMMA.16816.F32.BF16 R36, R76, R92.reuse, R36 ;  /* 0x0000005c4c24723c */ /* 0x090ff00000041824 */
[C---:B------:R-:W-:Y:S08]  /*c8d0*/  HMMA.16816.F32.BF16 R40, R72.reuse, R92, R40 ;  /* 0x0000005c4828723c */ /* 0x040ff00000041828 */
[-C--:B------:R-:W-:Y:S08]  /*c8e0*/  HMMA.16816.F32.BF16 R44, R72, R94.reuse, R44 ;  /* 0x0000005e482c723c */ /* 0x080ff0000004182c */
[C---:B------:R-:W-:Y:S08]  /*c8f0*/  HMMA.16816.F32.BF16 R48, R76.reuse, R94, R48 ;  /* 0x0000005e4c30723c */ /* 0x040ff00000041830 */
[-C--:B---3--:R-:W-:Y:S08]  /*c900*/  HMMA.16816.F32.BF16 R52, R76, R84.reuse, R52 ;  /* 0x000000544c34723c */ /* 0x088ff00000041834 */
[C---:B------:R-:W-:Y:S08]  /*c910*/  HMMA.16816.F32.BF16 R56, R72.reuse, R84, R56 ;  /* 0x000000544838723c */ /* 0x040ff00000041838 */
[-C--:B------:R-:W-:Y:S01]  /*c920*/  HMMA.16816.F32.BF16 R60, R72, R86.reuse, R60 ;  /* 0x00000056483c723c */ /* 0x080fe2000004183c */
[----:B------:R-:W2:Y:S04]  /*c930*/  LDL R72, [R1+0x8] ;  /* 0x0000080001487983 */ /* 0x000ea80000100800 */
[----:B------:R1:W-:Y:S03]  /*c940*/  STL [R1], R0 ;  /* 0x0000000001007387 */ /* 0x0003e60000100800 */
[----:B------:R-:W-:Y:S08]  /*c950*/  HMMA.16816.F32.BF16 R64, R76, R86, R64 ;  /* 0x000000564c40723c */ /* 0x000ff00000041840 */
[-C--:B------:R-:W-:Y:S01]  /*c960*/  HMMA.16816.F32.BF16 R156, R184, R160.reuse, R4 ;  /* 0x000000a0b89c723c */ /* 0x080fe20000041804 */
[----:B------:R-:W3:Y:S07]  /*c970*/  LDSM.16.MT88.4 R4, [R228+0x3000] ;  /* 0x00300000e404783b */ /* 0x000eee0000004200 */
[C---:B------:R-:W-:Y:S04]  /*c980*/  HMMA.16816.F32.BF16 R152, R124.reuse, R160, R8 ;  /* 0x000000a07c98723c */ /* 0x040fe80000041808 */
        /* <DEDUP_REMOVED lines=34> */
[-C--:B---3--:R-:W-:Y:S03]  /*cbb0*/  HMMA.16816.F32.BF16 R180, R184, R4.reuse, R52 ;  /* 0x00000004b8b4723c */ /* 0x088fe60000041834 */
        /* <DEDUP_REMOVED lines=20> */
[----:B------:R1:W-:Y:S03]  /*cd00*/  STL [R1+0xc], R2 ;  /* 0x00000c0201007387 */ /* 0x0003e60000100800 */
[----:B------:R-:W-:Y:S01]  /*cd10*/  FADD.FTZ R248, R102, R4 ;  /* 0x0000000466f87221 */ /* 0x000fe20000010000 */
[----:B------:R1:W-:Y:S01]  /*cd20*/  STL [R1+0x10], R0 ;  /* 0x0000100001007387 */ /* 0x0003e20000100800 */
[C---:B--2---:R-:W-:Y:S02]  /*cd30*/  ISETP.GT.AND P0, PT, R245.reuse, R72, PT ;  /* 0x00000048f500720c */ /* 0x044fe40003f04270 */
[----:B------:R-:W-:Y:S11]  /*cd40*/  IADD3 R245, R245, -0x1, RZ ;  /* 0xfffffffff5f57810 */ /* 0x000ff60007ffe0ff */
[----:B-1----:R-:W-:-:S05]  /*cd50*/  @P0 BRA `(.L_x_3259) ;  /* 0xffffac4000000947 */ /* 0x002fca000383ffff */
.L_x_3248:
[----:B-1----:R-:W2:Y:S02]  /*cd60*/  LDL R0, [R1+0x18] ;  /* 0x0000180001007983 */ /* 0x002ea40000100800 */
[----:B--2---:R-:W-:-:S13]  /*cd70*/  ISETP.GE.AND P0, PT, R245, R0, PT ;  /* 0x00000000f500720c */ /* 0x004fda0003f06270 */
[----:B------:R-:W-:Y:S05]  /*cd80*/  @!P0 BRA `(.L_x_3260) ;  /* 0x000043d000008947 */ /* 0x000fea0003800000 */
[----:B------:R-:W-:Y:S01]  /*cd90*/  IMAD.MOV.U32 R121, RZ, RZ, R118 ;  /* 0x000000ffff797224 */ /* 0x000fe200078e0076 */
[----:B------:R-:W-:Y:S01]  /*cda0*/  MOV R123, R68 ;  /* 0x00000044007b7202 */ /* 0x000fe20000000f00 */
[----:B------:R-:W-:Y:S01]  /*cdb0*/  IMAD.MOV.U32 R120, RZ, RZ, R119 ;  /* 0x000000ffff787224 */ /* 0x000fe200078e0077 */
[----:B------:R-:W-:Y:S02]  /*cdc0*/  MOV R122, R117 ;  /* 0x00000075007a7202 */ /* 0x000fe40000000f00 */
.L_x_3267:
        /* <DEDUP_REMOVED lines=41> */
.L_x_3308:
[-C--:B------:R-:W-:Y:S01]  /*d060*/  HMMA.16816.F32.BF16 R4, R112, R16.reuse, RZ ;  /* 0x000000107004723c */ /* 0x080fe200000418ff */
[----:B------:R-:W3:Y:S01]  /*d070*/  LDL R247, [R1+0x18] ;  /* 0x0000180001f77983 */ /* 0x000ee20000100800 */
[----:B------:R-:W-:Y:S03]  /*d080*/  BSSY B0, `(.L_x_3262) ;  /* 0x00000f9000007945 */ /* 0x000fe60003800000 */
[----:B------:R-:W4:Y:S03]  /*d090*/  SHFL.IDX PT, R84, R0, RZ, 0x181f ;  /* 0x00181fff00547589 */ /* 0x000f2600000e0000 */
[C---:B------:R-:W-:Y:S05]  /*d0a0*/  HMMA.16816.F32.BF16 R8, R108.reuse, R16, RZ ;  /* 0x000000106c08723c */ /* 0x040fea00000418ff */
[----:B------:R-:W5:Y:S03]  /*d0b0*/  SHFL.IDX PT, R2, R0, 0x1, 0x181f ;  /* 0x00381f0000027f89 */ /* 0x000f6600000e0000 */
[-C--:B------:R-:W-:Y:S05]  /*d0c0*/  HMMA.16816.F32.BF16 R12, R108, R18.reuse, RZ ;  /* 0x000000126c0c723c */ /* 0x080fea00000418ff */
[----:B------:R-:W-:Y:S03]  /*d0d0*/  SHFL.IDX PT, R3, R88, 0x1, 0x181f ;  /* 0x00381f0058037f89 */ /* 0x000fe600000e0000 */
[C---:B------:R-:W-:Y:S05]  /*d0e0*/  HMMA.16816.F32.BF16 R16, R112.reuse, R18, RZ ;  /* 0x000000127010723c */ /* 0x040fea00000418ff */
[----:B------:R-:W1:Y:S03]  /*d0f0*/  SHFL.IDX PT, R90, R0, 0x2, 0x181f ;  /* 0x00581f00005a7f89 */ /* 0x000e6600000e0000 */
[-C--:B------:R-:W-:Y:S05]  /*d100*/  HMMA.16816.F32.BF16 R20, R112, R32.reuse, RZ ;  /* 0x000000207014723c */ /* 0x080fea00000418ff */
[----:B------:R-:W-:Y:S03]  /*d110*/  SHFL.IDX PT, R86, R88, 0x2, 0x181f ;  /* 0x00581f0058567f89 */ /* 0x000fe600000e0000 */
        /* <DEDUP_REMOVED lines=11> */
[----:B------:R-:W1:Y:S03]  /*d1d0*/  SHFL.IDX PT, R93, R88, 0x4, 0x181f ;  /* 0x00981f00585d7f89 */ /* 0x000e6600000e0000 */
[C---:B------:R-:W-:Y:S05]  /*d1e0*/  HMMA.16816.F32.BF16 R48, R112.reuse, R50, RZ ;  /* 0x000000327030723c */ /* 0x040fea00000418ff */
[----:B------:R-:W1:Y:S03]  /*d1f0*/  SHFL.IDX PT, R101, R88, 0x5, 0x181f ;  /* 0x00b81f0058657f89 */ /* 0x000e6600000e0000 */
[-C--:B------:R-:W-:Y:S08]  /*d200*/  HMMA.16816.F32.BF16 R52, R112, R64.reuse, RZ ;  /* 0x000000407034723c */ /* 0x080ff000000418ff */
[C---:B------:R-:W-:Y:S08]  /*d210*/  HMMA.16816.F32.BF16 R56, R108.reuse, R64, RZ ;  /* 0x000000406c38723c */ /* 0x040ff000000418ff */
[-C--:B------:R-:W-:Y:S08]  /*d220*/  HMMA.16816.F32.BF16 R60, R108, R66.reuse, RZ ;  /* 0x000000426c3c723c */ /* 0x080ff000000418ff */
[C---:B------:R-:W-:Y:S08]  /*d230*/  HMMA.16816.F32.BF16 R64, R112.reuse, R66, RZ ;  /* 0x000000427040723c */ /* 0x040ff000000418ff */
[-C--:B------:R-:W-:Y:S08]  /*d240*/  HMMA.16816.F32.BF16 R68, R112, R80.reuse, RZ ;  /* 0x000000507044723c */ /* 0x080ff000000418ff */
[C---:B------:R-:W-:Y:S08]  /*d250*/  HMMA.16816.F32.BF16 R72, R108.reuse, R80, RZ ;  /* 0x000000506c48723c */ /* 0x040ff000000418ff */
[-C--:B------:R-:W-:Y:S08]  /*d260*/  HMMA.16816.F32.BF16 R76, R108, R82.reuse, RZ ;  /* 0x000000526c4c723c */ /* 0x080ff000000418ff */
[C---:B------:R-:W-:Y:S04]  /*d270*/  HMMA.16816.F32.BF16 R80, R112.reuse, R82, RZ ;  /* 0x000000527050723c */ /* 0x040fe800000418ff */
[-C--:B----4-:R-:W-:Y:S02]  /*d280*/  IADD3 R84, P2, R84, R104.reuse, RZ ;  /* 0x0000006854547210 */ /* 0x090fe40007f5e0ff */
[-C--:B-----5:R-:W-:Y:S02]  /*d290*/  IADD3 R2, P0, R2, R104.reuse, RZ ;  /* 0x0000006802027210 */ /* 0x0a0fe40007f1e0ff */
[-C--:B-1----:R-:W-:Y:S01]  /*d2a0*/  IADD3 R90, P6, R90, R104.reuse, RZ ;  /* 0x000000685a5a7210 */ /* 0x082fe20007fde0ff */
[--C-:B--2---:R-:W-:Y:S03]  /*d2b0*/  IMAD.X R85, R85, 0x1, R100.reuse, P2 ;  /* 0x0000000155557824 */ /* 0x104fe600010e0664 */
[--C-:B------:R-:W-:Y:S01]  /*d2c0*/  IMAD.X R3, R3, 0x1, R100.reuse, P0 ;  /* 0x0000000103037824 */ /* 0x100fe200000e0664 */
[-C--:B------:R-:W-:Y:S01]  /*d2d0*/  IADD3 R94, P5, R94, R104.reuse, RZ ;  /* 0x000000685e5e7210 */ /* 0x080fe20007fbe0ff */
[----:B------:R1:W-:Y:S01]  /*d2e0*/  LDGSTS.E.BYPASS.LTC128B.128 [R242+0x100], [R84.64], !P3 ;  /* 0x0010000054f27fae */ /* 0x0003e2000d901d48 */
[--C-:B------:R-:W-:Y:S01]  /*d2f0*/  IMAD.X R91, R86, 0x1, R100.reuse, P6 ;  /* 0x00000001565b7824 */ /* 0x100fe200030e0664 */
[-C--:B------:R-:W-:Y:S02]  /*d300*/  IADD3 R92, P4, R92, R104.reuse, RZ ;  /* 0x000000685c5c7210 */ /* 0x080fe40007f9e0ff */
[--C-:B------:R-:W-:Y:S01]  /*d310*/  IMAD.X R95, R89, 0x1, R100.reuse, P5 ;  /* 0x00000001595f7824 */ /* 0x100fe200028e0664 */
[-C--:B------:R-:W-:Y:S02]  /*d320*/  IADD3 R102, P2, R102, R104.reuse, RZ ;  /* 0x0000006866667210 */ /* 0x080fe40007f5e0ff */
[----:B------:R-:W-:Y:S01]  /*d330*/  IADD3 R104, P0, R0, R104, RZ ;  /* 0x0000006800687210 */ /* 0x000fe20007f1e0ff */
[----:B------:R2:W-:Y:S01]  /*d340*/  LDGSTS.E.BYPASS.LTC128B.128 [R242+0x900], [R2.64], !P3 ;  /* 0x0090000002f27fae */ /* 0x0005e2000d901d48 */
[--C-:B------:R-:W-:Y:S02]  /*d350*/  IMAD.X R93, R93, 0x1, R100.reuse, P4 ;  /* 0x000000015d5d7824 */ /* 0x100fe400020e0664 */
[--C-:B------:R-:W-:Y:S05]  /*d360*/  IMAD.X R103, R101, 0x1, R100.reuse, P2 ;  /* 0x0000000165677824 */ /* 0x100fea00010e0664 */
[----:B------:R4:W-:Y:S08]  /*d370*/  LDGSTS.E.BYPASS.LTC128B.128 [R242+0x1100], [R90.64], !P3 ;  /* 0x011000005af27fae */ /* 0x0009f0000d901d48 */
[----:B------:R5:W-:Y:S01]  /*d380*/  LDGSTS.E.BYPASS.LTC128B.128 [R242+0x1900], [R94.64], !P3 ;  /* 0x019000005ef27fae */ /* 0x000be2000d901d48 */
[-C--:B-1----:R-:W-:Y:S07]  /*d390*/  HMMA.16816.F32.BF16 R84, R112, R96.reuse, RZ ;  /* 0x000000607054723c */ /* 0x082fee00000418ff */
[----:B------:R4:W1:Y:S08]  /*d3a0*/  SHFL.IDX PT, R0, R88, 0x6, 0x181f ;  /* 0x00d81f0058007f89 */ /* 0x00087000000e0000 */
[----:B------:R5:W-:Y:S08]  /*d3b0*/  LDGSTS.E.BYPASS.LTC128B.128 [R242+0x2100], [R92.64], !P3 ;  /* 0x021000005cf27fae */ /* 0x000bf0000d901d48 */
[----:B------:R2:W-:Y:S01]  /*d3c0*/  LDGSTS.E.BYPASS.LTC128B.128 [R242+0x2900], [R102.64], !P3 ;  /* 0x0290000066f27fae */ /* 0x0005e2000d901d48 */
[C---:B----4-:R-:W-:Y:S02]  /*d3d0*/  HMMA.16816.F32.BF16 R88, R108.reuse, R96, RZ ;  /* 0x000000606c58723c */ /* 0x050fe400000418ff */
[----:B-1----:R-:W-:Y:S05]  /*d3e0*/  IMAD.X R105, R0, 0x1, R100, P0 ;  /* 0x0000000100697824 */ /* 0x002fea00000e0664 */
[----:B------:R1:W-:Y:S01]  /*d3f0*/  LDGSTS.E.BYPASS.LTC128B.128 [R242+0x3100], [R104.64], !P3 ;  /* 0x0310000068f27fae */ /* 0x0003e2000d901d48 */
[-C--:B-----5:R-:W-:Y:S07]  /*d400*/  HMMA.16816.F32.BF16 R92, R108, R98.reuse, RZ ;  /* 0x000000626c5c723c */ /* 0x0a0fee00000418ff */
[----:B------:R-:W0:Y:S01]  /*d410*/  LDGDEPBAR ;  /* 0x00000000000079af */ /* 0x000e220000000000 */
[C---:B------:R-:W-:Y:S08]  /*d420*/  HMMA.16816.F32.BF16 R96, R112.reuse, R98, RZ ;  /* 0x000000627060723c */ /* 0x040ff000000418ff */
[-C--:B--2---:R-:W-:Y:S08]  /*d430*/  HMMA.16816.F32.BF16 R100, R112, R116.reuse, RZ ;  /* 0x000000747064723c */ /* 0x084ff000000418ff */
[C---:B-1----:R-:W-:Y:S08]  /*d440*/  HMMA.16816.F32.BF16 R104, R108.reuse, R116, RZ ;  /* 0x000000746c68723c */ /* 0x042ff000000418ff */
[-C--:B------:R-:W-:Y:S08]  /*d450*/  HMMA.16816.F32.BF16 R108, R108, R118.reuse, RZ ;  /* 0x000000766c6c723c */ /* 0x080ff000000418ff */
[----:B------:R-:W-:Y:S01]  /*d460*/  HMMA.16816.F32.BF16 R112, R112, R118, RZ ;  /* 0x000000767070723c */ /* 0x000fe200000418ff */
[----:B------:R-:W-:Y:S07]  /*d470*/  LDSM.16.M88.4 R116, [R232] ;  /* 0x00000000e874783b */ /* 0x000fee0000000200 */
[-C--:B------:R-:W-:Y:S08]  /*d480*/  HMMA.16816.F32.BF16 R4, R188, R192.reuse, R4 ;  /* 0x000000c0bc04723c */ /* 0x080ff00000041804 */
[C---:B------:R-:W-:Y:S08]  /*d490*/  HMMA.16816.F32.BF16 R8, R196.reuse, R192, R8 ;  /* 0x000000c0c408723c */ /* 0x040ff00000041808 */
[-C--:B------:R-:W-:Y:S03]  /*d4a0*/  HMMA.16816.F32.BF16 R12, R196, R194.reuse, R12 ;  /* 0x000000c2c40c723c */ /* 0x080fe6000004180c */
[----:B---3--:R-:W-:Y:S05]  /*d4b0*/  ISETP.GT.AND P0, PT, R245, R247, PT ;  /* 0x000000f7f500720c */ /* 0x008fea0003f04270 */
        /* <DEDUP_REMOVED lines=72> */
[C---:B---3--:R-:W-:Y:S01]  /*d940*/  HMMA.16816.F32.BF16 R8, R196.reuse, R208, R8 ;  /* 0x000000d0c408723c */ /* 0x048fe20000041808 */
[----:B------:R-:W-:Y:S07]  /*d950*/  BAR.SYNC.DEFER_BLOCKING 0x0 ;  /* 0x0000000000007b1d */ /* 0x000fee0000010000 */
        /* <DEDUP_REMOVED lines=67> */
.L_x_3309:
        /* <DEDUP_REMOVED lines=34> */
.L_x_3310:
[----:B--2-4-:R-:W-:Y:S04]  /*dfb0*/  IADD3 R2, P0, R116, R119, RZ ;  /* 0x0000007774027210 */ /* 0x014fe80007f1e0ff */
[----:B-1----:R-:W-:Y:S05]  /*dfc0*/  IADD3.X R3, R0, R117, RZ, P0, !PT ;  /* 0x0000007500037210 */ /* 0x002fea00007fe4ff */
[----:B------:R-:W-:Y:S01]  /*dfd0*/  @!PT LDS RZ, [RZ] ;  /* 0x00000000fffff984 */ /* 0x000fe20000000800 */
[----:B------:R-:W-:Y:S01]  /*dfe0*/  @!PT LDS RZ, [RZ] ;  /* 0x00000000fffff984 */ /* 0x000fe20000000800 */
[----:B------:R-:W-:Y:S01]  /*dff0*/  @!PT LDS RZ, [RZ] ;  /* 0x00000000fffff984 */ /* 0x000fe20000000800 */
[----:B------:R1:W-:Y:S04]  /*e000*/  LDGSTS.E.BYPASS.LTC128B.128 [R242+0x6900], [R2.64], !P3 ;  /* 0x0690000002f27fae */ /* 0x0003e8000d901d48 */
.L_x_3263:
[----:B------:R-:W-:Y:S05]  /*e010*/  BSYNC B0 ;  /* 0x0000000000007941 */ /* 0x000fea0003800000 */
.L_x_3262:
        /* <DEDUP_REMOVED lines=115> */
[----:B-1----:R-:W-:Y:S02]  /*e750*/  FMNMX.FTZ R116, R116, R0, !PT ;  /* 0x0000000074747209 */ /* 0x002fe40007810000 */
[----:B------:R-:W1:Y:S04]  /*e760*/  SHFL.BFLY PT, R0, R118, 0x2, 0x1f ;  /* 0x0c401f0076007f89 */ /* 0x000e6800000e0000 */
[----:B------:R-:W2:Y:S01]  /*e770*/  SHFL.BFLY PT, R119, R116, 0x1, 0x1f ;  /* 0x0c201f0074777f89 */ /* 0x000ea200000e0000 */
[----:B-1----:R-:W-:Y:S02]  /*e780*/  FMNMX.FTZ R118, R118, R0, !PT ;  /* 0x0000000076767209 */ /* 0x002fe40007810000 */
[----:B--2---:R-:W-:Y:S03]  /*e790*/  FMNMX.FTZ R119, R116, R119, !PT ;  /* 0x0000007774777209 */ /* 0x004fe60007810000 */
[----:B------:R-:W1:Y:S04]  /*e7a0*/  SHFL.BFLY PT, R0, R118, 0x1, 0x1f ;  /* 0x0c201f0076007f89 */ /* 0x000e6800000e0000 */
[----:B------:R-:W2:Y:S01]  /*e7b0*/  SHFL.BFLY PT, R116, R188, 0x2, 0x1f ;  /* 0x0c401f00bc747f89 */ /* 0x000ea200000e0000 */
[----:B-1----:R-:W-:Y:S03]  /*e7c0*/  FMNMX.FTZ R118, R118, R0, !PT ;  /* 0x0000000076767209 */ /* 0x002fe60007810000 */
[----:B------:R-:W1:Y:S01]  /*e7d0*/  SHFL.BFLY PT, R0, R117, 0x2, 0x1f ;  /* 0x0c401f0075007f89 */ /* 0x000e6200000e0000 */
[----:B--2---:R-:W-:Y:S02]  /*e7e0*/  FMNMX.FTZ R116, R188, R116, !PT ;  /* 0x00000074bc747209 */ /* 0x004fe40007810000 */
[----:B-1----:R-:W-:Y:S05]  /*e7f0*/  FMNMX.FTZ R117, R117, R0, !PT ;  /* 0x0000000075757209 */ /* 0x002fea0007810000 */
[----:B------:R-:W1:Y:S02]  /*e800*/  SHFL.BFLY PT, R0, R117, 0x1, 0x1f ;  /* 0x0c201f0075007f89 */ /* 0x000e6400000e0000 */
[----:B-1----:R-:W-:Y:S02]  /*e810*/  FMNMX.FTZ R117, R117, R0, !PT ;  /* 0x0000000075757209 */ /* 0x002fe40007810000 */
[----:B------:R1:W2:Y:S04]  /*e820*/  SHFL.BFLY PT, R0, R116, 0x1, 0x1f ;  /* 0x0c201f0074007f89 */ /* 0x0002a800000e0000 */
.L_x_3311:
[----:B------:R-:W3:Y:S01]  /*e830*/  LDL.LU R188, [R1] ;  /* 0x0000000001bc7983 */ /* 0x000ee20000300800 */
[C---:B------:R-:W-:Y:S01]  /*e840*/  FMUL.FTZ R2, R119.reuse, c[0x0][0x2d0] ;  /* 0x0000b40077027a20 */ /* 0x040fe20000410000 */
[----:B-12---:R-:W-:Y:S01]  /*e850*/  FMNMX.FTZ R116, R0, R116, !PT ;  /* 0x0000007400747209 */ /* 0x006fe20007810000 */
[----:B------:R-:W-:Y:S01]  /*e860*/  FADD.FTZ R0, -R119, R120 ;  /* 0x0000007877007221 */ /* 0x000fe20000010100 */
[----:B------:R-:W-:Y:S01]  /*e870*/  WARPSYNC 0xffffffff ;  /* 0xffffffff00007948 */ /* 0x000fe20003800000 */
        /* <DEDUP_REMOVED lines=35> */
[----:B------:R-:W-:Y:S04]  /*eab0*/  FMUL.FTZ R2, R118, c[0x0][0x2d0] ;  /* 0x0000b40076027a20 */ /* 0x000fe80000410000 */
[--C-:B------:R-:W-:Y:S02]  /*eac0*/  FFMA.FTZ R20, R18, c[0x0][0x2d0], -R2.reuse ;  /* 0x0000b40012147a23 */ /* 0x100fe40000010802 */
[--C-:B------:R-:W-:Y:S01]  /*ead0*/  FFMA.FTZ R52, R115, c[0x0][0x2d0], -R2.reuse ;  /* 0x0000b40073347a23 */ /* 0x100fe20000010802 */
[----:B------:R-:W-:Y:S01]  /*eae0*/  MUFU.EX2 R205, R205 ;  /* 0x000000cd00cd7308 */ /* 0x000fe20000000800 */
[--C-:B------:R-:W-:Y:S02]  /*eaf0*/  FFMA.FTZ R19, R19, c[0x0][0x2d0], -R2.reuse ;  /* 0x0000b40013137a23 */ /* 0x100fe40000010802 */
[--C-:B------:R-:W-:Y:S01]  /*eb00*/  FFMA.FTZ R112, R22, c[0x0][0x2d0], -R2.reuse ;  /* 0x0000b40016707a23 */ /* 0x100fe20000010802 */
[----:B------:R-:W-:Y:S01]  /*eb10*/  MOV R22, R3 ;  /* 0x0000000300167202 */ /* 0x000fe20000000f00 */
        /* <DEDUP_REMOVED lines=26> */
[----:B------:R-:W2:Y:S10]  /*ecc0*/  MUFU.EX2 R7, R7 ;  /* 0x0000000700077308 */ /* 0x000eb40000000800 */
        /* <DEDUP_REMOVED lines=25> */
[C---:B-1----:R-:W-:Y:S01]  /*ee60*/  F2FP.BF16.PACK_AB R68, R5.reuse, R4 ;  /* 0x000000040544723e */ /* 0x042fe200000010ff */
[----:B------:R-:W-:Y:S01]  /*ee70*/  FFMA.FTZ R188, R54, c[0x0][0x2d0], -R2 ;  /* 0x0000b40036bc7a23 */ /* 0x000fe20000010802 */
[----:B------:R-:W-:Y:S01]  /*ee80*/  MOV R54, R197 ;  /* 0x000000c500367202 */ /* 0x000fe20000000f00 */
[----:B------:R-:W-:Y:S01]  /*ee90*/  FADD.FTZ R32, R5, R0 ;  /* 0x0000000005207221 */ /* 0x000fe20000010000 */
[----:B--2---:R-:W-:Y:S01]  /*eea0*/  F2FP.BF16.PACK_AB R69, R7, R6 ;  /* 0x000000060745723e */ /* 0x004fe200000010ff */
[----:B------:R-:W-:Y:S02]  /*eeb0*/  FADD.FTZ R0, -R118, R121 ;  /* 0x0000007976007221 */ /* 0x000fe40000010100 */
[--C-:B------:R-:W-:Y:S01]  /*eec0*/  FFMA.FTZ R121, R55, c[0x0][0x2d0], -R2.reuse ;  /* 0x0000b40037797a23 */ /* 0x100fe20000010802 */
[----:B------:R-:W-:Y:S01]  /*eed0*/  MUFU.EX2 R188, R188 ;  /* 0x000000bc00bc7308 */ /* 0x000fe20000000800 */
[----:B------:R-:W-:Y:S02]  /*eee0*/  FFMA.FTZ R197, R67, c[0x0][0x2d0], -R2 ;  /* 0x0000b40043c57a23 */ /* 0x000fe40000010802 */
[----:B------:R-:W-:Y:S02]  /*eef0*/  FMUL.FTZ R2, R117, c[0x0][0x2d0] ;  /* 0x0000b40075027a20 */ /* 0x000fe40000410000 */
[----:B------:R-:W-:Y:S02]  /*ef00*/  FADD.FTZ R5, R120, R32 ;  /* 0x0000002078057221 */ /* 0x000fe40000010000 */
[--C-:B------:R-:W-:Y:S02]  /*ef10*/  FFMA.FTZ R18, R12, c[0x0][0x2d0], -R2.reuse ;  /* 0x0000b4000c127a23 */ /* 0x100fe40000010802 */
[----:B------:R-:W2:Y:S01]  /*ef20*/  LDL.LU R12, [R1+0xc] ;  /* 0x00000c00010c7983 */ /* 0x000ea20000300800 */
[C---:B------:R-:W-:Y:S01]  /*ef30*/  FADD.FTZ R64, R70.reuse, R5 ;  /* 0x0000000546407221 */ /* 0x040fe20000010000 */
[----:B------:R-:W-:Y:S01]  /*ef40*/  F2FP.BF16.PACK_AB R70, R70, R120 ;  /* 0x000000784646723e */ /* 0x000fe200000010ff */
[----:B------:R-:W-:Y:S01]  /*ef50*/  FMUL.FTZ R0, R0, c[0x0][0x2d0] ;  /* 0x0000b40000007a20 */ /* 0x000fe20000410000 */
[----:B------:R-:W3:Y:S01]  /*ef60*/  LDL.LU R5, [R1+0x10] ;  /* 0x0000100001057983 */ /* 0x000ee20000300800 */
        /* <DEDUP_REMOVED lines=22> */
[----:B-1----:R-:W-:Y:S02]  /*f0d0*/  FFMA.FTZ R0, R3, R248, R6 ;  /* 0x000000f803007223 */ /* 0x002fe40000010006 */
[----:B------:R-:W-:Y:S02]  /*f0e0*/  FFMA.FTZ R96, R40, c[0x0][0x2d0], -R2 ;  /* 0x0000b40028607a23 */ /* 0x000fe40000010802 */
[----:B------:R-:W-:Y:S01]  /*f0f0*/  FADD.FTZ R33, R7, R0 ;  /* 0x0000000007217221 */ /* 0x000fe20000010000 */
[----:B------:R-:W-:Y:S01]  /*f100*/  MUFU.EX2 R120, R98 ;  /* 0x0000006200787308 */ /* 0x000fe20000000800 */
[----:B------:R-:W-:Y:S02]  /*f110*/  FADD.FTZ R0, -R117, R122 ;  /* 0x0000007a75007221 */ /* 0x000fe40000010100 */
[--C-:B------:R-:W-:Y:S02]  /*f120*/  FFMA.FTZ R122, R76, c[0x0][0x2d0], -R2.reuse ;  /* 0x0000b4004c7a7a23 */ /* 0x100fe40000010802 */
[----:B------:R-:W-:Y:S02]  /*f130*/  FMUL.FTZ R0, R0, c[0x0][0x2d0] ;  /* 0x0000b40000007a20 */ /* 0x000fe40000410000 */
        /* <DEDUP_REMOVED lines=9> */
[----:B------:R-:W-:Y:S02]  /*f1d0*/  FMUL.FTZ R4, R116, c[0x0][0x2d0] ;  /* 0x0000b40074047a20 */ /* 0x000fe40000410000 */
[----:B------:R-:W-:Y:S02]  /*f1e0*/  FMUL.FTZ R32, R65, R168 ;  /* 0x000000a841207220 */ /* 0x000fe40000410000 */
[--C-:B------:R-:W-:Y:S02]  /*f1f0*/  FFMA.FTZ R89, R27, c[0x0][0x2d0], -R4.reuse ;  /* 0x0000b4001b597a23 */ /* 0x100fe40000010804 */
[--C-:B------:R-:W-:Y:S02]  /*f200*/  FFMA.FTZ R37, R74, c[0x0][0x2d0], -R4.reuse ;  /* 0x0000b4004a257a23 */ /* 0x100fe40000010804 */
[--C-:B------:R-:W-:Y:S01]  /*f210*/  FFMA.FTZ R78, R78, c[0x0][0x2d0], -R4.reuse ;  /* 0x0000b4004e4e7a23 */ /* 0x100fe20000010804 */
[----:B------:R1:W4:Y:S01]  /*f220*/  MUFU.EX2 R2, R0 ;  /* 0x0000000000027308 */ /* 0x0003220000000800 */
        /* <DEDUP_REMOVED lines=14> */
[----:B-1----:R-:W-:Y:S02]  /*f310*/  FADD.FTZ R0, -R116, R123 ;  /* 0x0000007b74007221 */ /* 0x002fe40000010100 */
[----:B----4-:R-:W-:Y:S01]  /*f320*/  FMUL.FTZ R29, R2, R141 ;  /* 0x0000008d021d7220 */ /* 0x010fe20000410000 */
[----:B------:R-:W-:Y:S01]  /*f330*/  MOV R141, R71 ;  /* 0x00000047008d7202 */ /* 0x000fe20000000f00 */
[----:B------:R-:W-:Y:S01]  /*f340*/  FMUL.FTZ R0, R0, c[0x0][0x2d0] ;  /* 0x0000b40000007a20 */ /* 0x000fe20000410000 */
[----:B------:R-:W1:Y:S01]  /*f350*/  MUFU.EX2 R71, R20 ;  /* 0x0000001400477308 */ /* 0x000e620000000800 */
[--C-:B------:R-:W-:Y:S02]  /*f360*/  FFMA.FTZ R7, R14, c[0x0][0x2d0], -R4.reuse ;  /* 0x0000b4000e077a23 */ /* 0x100fe40000010804 */
[--C-:B------:R-:W-:Y:S02]  /*f370*/  FFMA.FTZ R6, R15, c[0x0][0x2d0], -R4.reuse ;  /* 0x0000b4000f067a23 */ /* 0x100fe40000010804 */
[--C-:B------:R-:W-:Y:S02]  /*f380*/  FFMA.FTZ R67, R30, c[0x0][0x2d0], -R4.reuse ;  /* 0x0000b4001e437a23 */ /* 0x100fe40000010804 */
[--C-:B------:R-:W-:Y:S02]  /*f390*/  FFMA.FTZ R66, R31, c[0x0][0x2d0], -R4.reuse ;  /* 0x0000b4001f427a23 */ /* 0x100fe40000010804 */
[--C-:B------:R-:W-:Y:S01]  /*f3a0*/  FFMA.FTZ R104, R42, c[0x0][0x2d0], -R4.reuse ;  /* 0x0000b4002a687a23 */ /* 0x100fe20000010804 */
[----:B------:R-:W4:Y:S01]  /*f3b0*/  MUFU.EX2 R0, R0 ;  /* 0x0000000000007308 */ /* 0x000f220000000800 */
[--C-:B------:R-:W-:Y:S02]  /*f3c0*/  FFMA.FTZ R105, R43, c[0x0][0x2d0], -R4.reuse ;  /* 0x0000b4002b697a23 */ /* 0x100fe40000010804 */
[--C-:B------:R-:W-:Y:S01]  /*f3d0*/  FFMA.FTZ R108, R46, c[0x0][0x2d0], -R4.reuse ;  /* 0x0000b4002e6c7a23 */ /* 0x100fe20000010804 */
[----:B-----5:R-:W-:Y:S01]  /*f3e0*/  F2FP.BF16.PACK_AB R74, R107, R94 ;  /* 0x0000005e6b4a723e */ /* 0x020fe200000010ff */
[--C-:B------:R-:W-:Y:S02]  /*f3f0*/  FFMA.FTZ R109, R47, c[0x0][0x2d0], -R4.reuse ;  /* 0x0000b4002f6d7a23 */ /* 0x100fe40000010804 */
[--C-:B------:R-:W-:Y:S02]  /*f400*/  FFMA.FTZ R220, R58, c[0x0][0x2d0], -R4.reuse ;  /* 0x0000b4003adc7a23 */ /* 0x100fe40000010804 */
[--C-:B------:R-:W-:Y:S01]  /*f410*/  FFMA.FTZ R222, R59, c[0x0][0x2d0], -R4.reuse ;  /* 0x0000b4003bde7a23 */ /* 0x100fe20000010804 */
[----:B------:R-:W-:Y:S01]  /*f420*/  MUFU.EX2 R73, R10 ;  /* 0x0000000a00497308 */ /* 0x000fe20000000800 */
[--C-:B------:R-:W-:Y:S02]  /*f430*/  FFMA.FTZ R123, R62, c[0x0][0x2d0], -R4.reuse ;  /* 0x0000b4003e7b7a23 */ /* 0x100fe40000010804 */
[--C-:B------:R-:W-:Y:S02]  /*f440*/  FFMA.FTZ R248, R63, c[0x0][0x2d0], -R4.reuse ;  /* 0x0000b4003ff87a23 */ /* 0x100fe40000010804 */
[----:B------:R-:W-:Y:S02]  /*f450*/  FFMA.FTZ R95, R95, c[0x0][0x2d0], -R4 ;  /* 0x0000b4005f5f7a23 */ /* 0x000fe40000010804 */
[C---:B------:R-:W-:Y:S01]  /*f460*/  FMUL.FTZ R28, R2.reuse, R140 ;  /* 0x0000008c021c7220 */ /* 0x040fe20000410000 */
[----:B------:R-:W-:Y:S01]  /*f470*/  MOV R140, R23 ;  /* 0x00000017008c7202 */ /* 0x000fe20000000f00 */
[----:B-1----:R-:W-:Y:S01]  /*f480*/  FADD.FTZ R88, R71, R33 ;  /* 0x0000002147587221 */ /* 0x002fe20000010000 */
[----:B------:R1:W-:Y:S01]  /*f490*/  MUFU.EX2 R93, R7 ;  /* 0x00000007005d7308 */ /* 0x0003e20000000800 */
[C---:B------:R-:W-:Y:S01]  /*f4a0*/  FMUL.FTZ R9, R2.reuse, R153 ;  /* 0x0000009902097220 */ /* 0x040fe20000410000 */
[----:B------:R-:W-:Y:S01]  /*f4b0*/  MOV R153, R53 ;  /* 0x0000003500997202 */ /* 0x000fe20000000f00 */
[----:B------:R-:W-:Y:S01]  /*f4c0*/  FMUL.FTZ R25, R2, R145 ;  /* 0x0000009102197220 */ /* 0x000fe20000410000 */
[----:B------:R-:W-:Y:S01]  /*f4d0*/  MOV R145, R76 ;  /* 0x0000004c00917202 */ /* 0x000fe20000000f00 */
[C---:B----4-:R-:W-:Y:S01]  /*f4e0*/  FMUL.FTZ R42, R0.reuse, R138 ;  /* 0x0000008a002a7220 */ /* 0x050fe20000410000 */
[----:B------:R-:W-:Y:S01]  /*f4f0*/  MOV R138, R51 ;  /* 0x00000033008a7202 */ /* 0x000fe20000000f00 */
[C---:B------:R-:W-:Y:S01]  /*f500*/  FMUL.FTZ R11, R0.reuse, R155 ;  /* 0x0000009b000b7220 */ /* 0x040fe20000410000 */
[----:B------:R-:W-:Y:S01]  /*f510*/  MOV R51, R22 ;  /* 0x0000001600337202 */ /* 0x000fe20000000f00 */
[----:B------:R-:W-:Y:S01]  /*f520*/  FMUL.FTZ R15, R0, R151 ;  /* 0x00000097000f7220 */ /* 0x000fe20000410000 */
[----:B------:R-:W-:Y:S01]  /*f530*/  MOV R155, R95 ;  /* 0x0000005f009b7202 */ /* 0x000fe20000000f00 */
[----:B------:R-:W4:Y:S01]  /*f540*/  MUFU.EX2 R106, R6 ;  /* 0x00000006006a7308 */ /* 0x000f220000000800 */
[----:B------:R-:W-:Y:S01]  /*f550*/  MOV R151, R91 ;  /* 0x0000005b00977202 */ /* 0x000fe20000000f00 */
[C---:B------:R-:W-:Y:S02]  /*f560*/  FMUL.FTZ R41, R2.reuse, R137 ;  /* 0x0000008902297220 */ /* 0x040fe40000410000 */
[C---:B------:R-:W-:Y:S02]  /*f570*/  FMUL.FTZ R56, R2.reuse, R128 ;  /* 0x0000008002387220 */ /* 0x040fe40000410000 */
[C---:B------:R-:W-:Y:S02]  /*f580*/  FMUL.FTZ R57, R2.reuse, R129 ;  /* 0x0000008102397220 */ /* 0x040fe40000410000 */
[C---:B------:R-:W-:Y:S02]  /*f590*/  FMUL.FTZ R60, R2.reuse, R124 ;  /* 0x0000007c023c7220 */ /* 0x040fe40000410000 */
[----:B------:R-:W5:Y:S01]  /*f5a0*/  MUFU.EX2 R95, R19 ;  /* 0x00000013005f7308 */ /* 0x000f620000000800 */
[C---:B------:R-:W-:Y:S02]  /*f5b0*/  FMUL.FTZ R61, R2.reuse, R125 ;  /* 0x0000007d023d7220 */ /* 0x040fe40000410000 */
[C---:B-1----:R-:W-:Y:S01]  /*f5c0*/  FMUL.FTZ R7, R3.reuse, R159 ;  /* 0x0000009f03077220 */ /* 0x042fe20000410000 */
[----:B------:R-:W-:Y:S01]  /*f5d0*/  MOV R159, R37 ;  /* 0x00000025009f7202 */ /* 0x000fe20000000f00 */
[C---:B------:R-:W-:Y:S01]  /*f5e0*/  FMUL.FTZ R8, R2.reuse, R152 ;  /* 0x0000009802087220 */ /* 0x040fe20000410000 */
[----:B------:R-:W-:Y:S01]  /*f5f0*/  MOV R152, R111 ;  /* 0x0000006f00987202 */ /* 0x000fe20000000f00 */
[C---:B------:R-:W-:Y:S01]  /*f600*/  FMUL.FTZ R13, R2.reuse, R149 ;  /* 0x00000095020d7220 */ /* 0x040fe20000410000 */
[----:B------:R-:W-:Y:S01]  /*f610*/  MOV R111, R36 ;  /* 0x00000024006f7202 */ /* 0x000fe20000000f00 */
[C---:B------:R-:W-:Y:S01]  /*f620*/  FMUL.FTZ R24, R2.reuse, R144 ;  /* 0x0000009002187220 */ /* 0x040fe20000410000 */
[----:B------:R1:W1:Y:S01]  /*f630*/  MUFU.EX2 R91, R16 ;  /* 0x00000010005b7308 */ /* 0x0002620000000800 */
[C---:B------:R-:W-:Y:S01]  /*f640*/  FMUL.FTZ R40, R2.reuse, R136 ;  /* 0x0000008802287220 */ /* 0x040fe20000410000 */
[----:B------:R-:W-:Y:S01]  /*f650*/  MOV R149, R86 ;  /* 0x0000005600957202 */ /* 0x000fe20000000f00 */
[----:B------:R-:W-:Y:S01]  /*f660*/  FMUL.FTZ R44, R2, R132 ;  /* 0x00000084022c7220 */ /* 0x000fe20000410000 */
[----:B----4-:R-:W-:Y:S01]  /*f670*/  F2FP.BF16.PACK_AB R75, R106, R93 ;  /* 0x0000005d6a4b723e */ /* 0x010fe200000010ff */
[----:B------:R-:W-:Y:S01]  /*f680*/  FMUL.FTZ R6, R3, R158 ;  /* 0x0000009e03067220 */ /* 0x000fe20000410000 */
[----:B------:R-:W-:Y:S01]  /*f690*/  MOV R144, R87 ;  /* 0x0000005700907202 */ /* 0x000fe20000000f00 */
[----:B------:R-:W-:Y:S01]  /*f6a0*/  FMUL.FTZ R45, R2, R133 ;  /* 0x00000085022d7220 */ /* 0x000fe20000410000 */
[----:B------:R-:W-:Y:S01]  /*f6b0*/  MOV R158, R84 ;  /* 0x00000054009e7202 */ /* 0x000fe20000000f00 */
[C---:B------:R-:W-:Y:S01]  /*f6c0*/  FMUL.FTZ R31, R0.reuse, R143 ;  /* 0x0000008f001f7220 */ /* 0x040fe20000410000 */
[----:B------:R-:W-:Y:S01]  /*f6d0*/  MOV R143, R38 ;  /* 0x00000026008f7202 */ /* 0x000fe20000000f00 */
[C---:B------:R-:W-:Y:S01]  /*f6e0*/  FMUL.FTZ R10, R0.reuse, R154 ;  /* 0x0000009a000a7220 */ /* 0x040fe20000410000 */
[----:B------:R-:W-:Y:S01]  /*f6f0*/  MOV R154, R52 ;  /* 0x00000034009a7202 */ /* 0x000fe20000000f00 */
[C---:B------:R-:W-:Y:S01]  /*f700*/  FMUL.FTZ R14, R0.reuse, R150 ;  /* 0x00000096000e7220 */ /* 0x040fe20000410000 */
[----:B-----5:R-:W-:Y:S01]  /*f710*/  F2FP.BF16.PACK_AB R71, R95, R71 ;  /* 0x000000475f47723e */ /* 0x020fe200000010ff */
[C---:B------:R-:W-:Y:S01]  /*f720*/  FMUL.FTZ R18, R3.reuse, R162 ;  /* 0x000000a203127220 */ /* 0x040fe20000410000 */
[----:B------:R-:W-:Y:S01]  /*f730*/  MOV R150, R55 ;  /* 0x0000003700967202 */ /* 0x000fe20000000f00 */
[----:B------:R-:W-:Y:S01]  /*f740*/  FMUL.FTZ R19, R3, R163 ;  /* 0x000000a303137220 */ /* 0x000fe20000410000 */
[----:B------:R4:W-:Y:S01]  /*f750*/  MUFU.EX2 R125, R49 ;  /* 0x00000031007d7308 */ /* 0x0009e20000000800 */
[C---:B------:R-:W-:Y:S01]  /*f760*/  FMUL.FTZ R17, R65.reuse, R161 ;  /* 0x000000a141117220 */ /* 0x040fe20000410000 */
[----:B------:R-:W-:Y:S01]  /*f770*/  MOV R161, R51 ;  /* 0x0000003300a17202 */ /* 0x000fe20000000f00 */
[C---:B------:R-:W-:Y:S01]  /*f780*/  FMUL.FTZ R26, R0.reuse, R146 ;  /* 0x00000092001a7220 */ /* 0x040fe20000410000 */
[----:B------:R-:W-:Y:S01]  /*f790*/  MOV R146, R34 ;  /* 0x0000002200927202 */ /* 0x000fe20000000f00 */
[C---:B------:R-:W-:Y:S01]  /*f7a0*/  FMUL.FTZ R27, R0.reuse, R147 ;  /* 0x00000093001b7220 */ /* 0x040fe20000410000 */
[----:B------:R-:W-:Y:S01]  /*f7b0*/  MOV R147, R35 ;  /* 0x0000002300937202 */ /* 0x000fe20000000f00 */
[C---:B-1----:R-:W-:Y:S01]  /*f7c0*/  FMUL.FTZ R16, R65.reuse, R160 ;  /* 0x000000a041107220 */ /* 0x042fe20000410000 */
[----:B------:R-:W-:Y:S01]  /*f7d0*/  MOV R160, R54 ;  /* 0x0000003600a07202 */ /* 0x000fe20000000f00 */
[C---:B------:R-:W-:Y:S01]  /*f7e0*/  FMUL.FTZ R30, R0.reuse, R142 ;  /* 0x0000008e001e7220 */ /* 0x040fe20000410000 */
[----:B------:R-:W-:Y:S01]  /*f7f0*/  LDSM.16.MT88.4 R52, [R226] ;  /* 0x00000000e234783b */ /* 0x000fe20000004200 */
[----:B------:R-:W-:Y:S01]  /*f800*/  FMUL.FTZ R33, R65, R169 ;  /* 0x000000a941217220 */ /* 0x000fe20000410000 */
[----:B------:R-:W-:Y:S01]  /*f810*/  MUFU.EX2 R124, R100 ;  /* 0x00000064007c7308 */ /* 0x000fe20000000800 */
[C---:B------:R-:W-:Y:S01]  /*f820*/  FMUL.FTZ R34, R3.reuse, R170 ;  /* 0x000000aa03227220 */ /* 0x040fe20000410000 */
[----:B------:R-:W-:Y:S01]  /*f830*/  MOV R142, R50 ;  /* 0x00000032008e7202 */ /* 0x000fe20000000f00 */
[----:B------:R-:W-:Y:S02]  /*f840*/  FMUL.FTZ R35, R3, R171 ;  /* 0x000000ab03237220 */ /* 0x000fe40000410000 */
[C---:B------:R-:W-:Y:S01]  /*f850*/  FMUL.FTZ R43, R0.reuse, R139 ;  /* 0x0000008b002b7220 */ /* 0x040fe20000410000 */
[----:B------:R-:W-:Y:S01]  /*f860*/  MOV R139, R85 ;  /* 0x00000055008b7202 */ /* 0x000fe20000000f00 */
[C---:B------:R-:W-:Y:S01]  /*f870*/  FMUL.FTZ R47, R0.reuse, R135 ;  /* 0x00000087002f7220 */ /* 0x040fe20000410000 */
[----:B------:R-:W-:Y:S01]  /*f880*/  LDSM.16.MT88.4 R168, [R229+0x3000] ;  /* 0x00300000e5a8783b */ /* 0x000fe20000004200 */
[C---:B------:R-:W-:Y:S01]  /*f890*/  FMUL.FTZ R59, R0.reuse, R131 ;  /* 0x00000083003b7220 */ /* 0x040fe20000410000 */
[----:B------:R1:W-:Y:S01]  /*f8a0*/  MUFU.EX2 R100, R48 ;  /* 0x0000003000647308 */ /* 0x0003e20000000800 */
[C---:B------:R-:W-:Y:S02]  /*f8b0*/  FMUL.FTZ R46, R0.reuse, R134 ;  /* 0x00000086002e7220 */ /* 0x040fe40000410000 */
[----:B----4-:R-:W-:Y:S02]  /*f8c0*/  FMUL.FTZ R49, R65, R177 ;  /* 0x000000b141317220 */ /* 0x010fe40000410000 */
[C---:B------:R-:W-:Y:S02]  /*f8d0*/  FMUL.FTZ R50, R3.reuse, R178 ;  /* 0x000000b203327220 */ /* 0x040fe40000410000 */
[----:B------:R-:W-:Y:S02]  /*f8e0*/  FMUL.FTZ R51, R3, R179 ;  /* 0x000000b303337220 */ /* 0x000fe40000410000 */
[C---:B------:R-:W-:Y:S01]  /*f8f0*/  FMUL.FTZ R58, R0.reuse, R130 ;  /* 0x00000082003a7220 */ /* 0x040fe20000410000 */
[----:B------:R-:W-:Y:S01]  /*f900*/  MUFU.EX2 R131, R82 ;  /* 0x0000005200837308 */ /* 0x000fe20000000800 */
[C---:B------:R-:W-:Y:S02]  /*f910*/  FMUL.FTZ R62, R0.reuse, R126 ;  /* 0x0000007e003e7220 */ /* 0x040fe40000410000 */
[----:B------:R-:W-:Y:S07]  /*f920*/  FMUL.FTZ R63, R0, R127 ;  /* 0x0000007f003f7220 */ /* 0x000fee0000410000 */
[----:B------:R-:W-:Y:S01]  /*f930*/  MUFU.EX2 R135, R81 ;  /* 0x0000005100877308 */ /* 0x000fe20000000800 */
[----:B-1----:R-:W-:Y:S02]  /*f940*/  FMUL.FTZ R48, R65, R176 ;  /* 0x000000b041307220 */ /* 0x002fe40000410000 */
[----:B------:R-:W-:Y:S07]  /*f950*/  LDSM.16.MT88.4 R176, [R226+0x3000] ;  /* 0x00300000e2b0783b */ /* 0x000fee0000004200 */
[----:B------:R-:W-:Y:S10]  /*f960*/  MUFU.EX2 R137, R80 ;  /* 0x0000005000897308 */ /* 0x000ff40000000800 */
[----:B------:R-:W-:Y:S10]  /*f970*/  MUFU.EX2 R110, R101 ;  /* 0x00000065006e7308 */ /* 0x000ff40000000800 */
[----:B------:R1:W-:Y:S10]  /*f980*/  MUFU.EX2 R101, R83 ;  /* 0x0000005300657308 */ /* 0x0003f40000000800 */
[----:B------:R-:W4:Y:S10]  /*f990*/  MUFU.EX2 R85, R196 ;  /* 0x000000c400557308 */ /* 0x000f340000000800 */
[----:B------:R-:W-:Y:S01]  /*f9a0*/  MUFU.EX2 R86, R193 ;  /* 0x000000c100567308 */ /* 0x000fe20000000800 */
[----:B-1----:R-:W-:Y:S09]  /*f9b0*/  LDSM.16.MT88.4 R80, [R225+0x800] ;  /* 0x00080000e150783b */ /* 0x002ff20000004200 */
[----:B------:R-:W-:Y:S10]  /*f9c0*/  MUFU.EX2 R193, R113 ;  /* 0x0000007100c17308 */ /* 0x000ff40000000800 */
[----:B------:R1:W-:Y:S01]  /*f9d0*/  MUFU.EX2 R98, R67 ;  /* 0x0000004300627308 */ /* 0x0003e20000000800 */
[C---:B--2---:R-:W-:Y:S01]  /*f9e0*/  FFMA.FTZ R4, R2.reuse, R12, R72 ;  /* 0x0000000c02047223 */ /* 0x044fe20000010048 */
[C---:B------:R-:W-:Y:S01]  /*f9f0*/  F2FP.BF16.PACK_AB R72, R21.reuse, R72 ;  /* 0x000000481548723e */ /* 0x040fe200000010ff */
[----:B------:R-:W-:Y:S01]  /*fa00*/  FMUL.FTZ R12, R2, R148 ;  /* 0x00000094020c7220 */ /* 0x000fe20000410000 */
[----:B------:R-:W-:Y:S01]  /*fa10*/  MOV R148, R39 ;  /* 0x0000002700947202 */ /* 0x000fe20000000f00 */
[----:B------:R-:W-:Y:S01]  /*fa20*/  FADD.FTZ R90, R21, R4 ;  /* 0x00000004155a7221 */ /* 0x000fe20000010000 */
[----:B------:R-:W-:Y:S01]  /*fa30*/  LDSM.16.MT88.4 R36, [R229] ;  /* 0x00000000e524783b */ /* 0x000fe20000004200 */
[----:B---3--:R-:W-:Y:S01]  /*fa40*/  FFMA.FTZ R2, R0, R5, R73 ;  /* 0x0000000500027223 */ /* 0x008fe20000010049 */
[----:B------:R-:W-:Y:S01]  /*fa50*/  F2FP.BF16.PACK_AB R73, R91, R73 ;  /* 0x000000495b49723e */ /* 0x000fe200000010ff */
[C---:B------:R-:W-:Y:S01]  /*fa60*/  FMUL.FTZ R4, R65.reuse, R156 ;  /* 0x0000009c41047220 */ /* 0x040fe20000410000 */
[----:B------:R-:W-:Y:S01]  /*fa70*/  MOV R156, R79 ;  /* 0x0000004f009c7202 */ /* 0x000fe20000000f00 */
[----:B------:R-:W-:Y:S01]  /*fa80*/  FMUL.FTZ R5, R65, R157 ;  /* 0x0000009d41057220 */ /* 0x000fe20000410000 */
[----:B------:R-:W-:Y:S01]  /*fa90*/  MOV R157, R78 ;  /* 0x0000004e009d7202 */ /* 0x000fe20000000f00 */
[----:B------:R2:W-:Y:S01]  /*faa0*/  MUFU.EX2 R113, R66 ;  /* 0x0000004200717308 */ /* 0x0005e20000000800 */
[----:B------:R-:W3:Y:S01]  /*fab0*/  LDSM.16.MT88.4 R20, [R225] ;  /* 0x00000000e114783b */ /* 0x000ee20000004200 */
[----:B----4-:R-:W-:Y:S02]  /*fac0*/  FADD.FTZ R0, R85, R64 ;  /* 0x0000004055007221 */ /* 0x010fe40000010000 */
[----:B------:R-:W-:Y:S02]  /*fad0*/  FADD.FTZ R2, R91, R2 ;  /* 0x000000025b027221 */ /* 0x000fe40000010000 */
[----:B------:R-:W-:Y:S02]  /*fae0*/  FMUL.FTZ R64, R65, R184 ;  /* 0x000000b841407220 */ /* 0x000fe40000410000 */
[----:B------:R-:W-:Y:S01]  /*faf0*/  FADD.FTZ R93, R93, R2 ;  /* 0x000000025d5d7221 */ /* 0x000fe20000010000 */
[----:B------:R-:W4:Y:S01]  /*fb00*/  LDSM.16.MT88.4 R76, [R228] ;  /* 0x00000000e44c783b */ /* 0x000f220000004200 */
[----:B------:R-:W5:Y:S01]  /*fb10*/  MUFU.EX2 R84, R195 ;  /* 0x000000c300547308 */ /* 0x000f620000000800 */
[C---:B-1----:R-:W-:Y:S02]  /*fb20*/  FMUL.FTZ R67, R3.reuse, R187 ;  /* 0x000000bb03437220 */ /* 0x042fe40000410000 */
[----:B------:R-:W-:Y:S07]  /*fb30*/  FADD.FTZ R93, R106, R93 ;  /* 0x0000005d6a5d7221 */ /* 0x000fee0000010000 */
[----:B------:R-:W1:Y:S01]  /*fb40*/  MUFU.EX2 R87, R194 ;  /* 0x000000c200577308 */ /* 0x000e620000000800 */
[----:B--2---:R-:W-:Y:S09]  /*fb50*/  FMUL.FTZ R66, R3, R186 ;  /* 0x000000ba03427220 */ /* 0x004ff20000410000 */
[----:B------:R-:W-:Y:S01]  /*fb60*/  MUFU.EX2 R184, R160 ;  /* 0x000000a000b87308 */ /* 0x000fe20000000800 */
[----:B-----5:R-:W-:Y:S09]  /*fb70*/  FADD.FTZ R0, R84, R0 ;  /* 0x0000000054007221 */ /* 0x020ff20000010000 */
[----:B------:R-:W-:Y:S01]  /*fb80*/  MUFU.EX2 R126, R97 ;  /* 0x00000061007e7308 */ /* 0x000fe20000000800 */
[-C--:B---3--:R-:W-:Y:S05]  /*fb90*/  HMMA.16816.F32.BF16 R4, R68, R20.reuse, R4 ;  /* 0x000000144404723c */ /* 0x088fea0000041804 */
[----:B-1----:R-:W-:Y:S03]  /*fba0*/  FADD.FTZ R0, R87, R0 ;  /* 0x0000000057007221 */ /* 0x002fe60000010000 */
[C---:B------:R-:W-:Y:S01]  /*fbb0*/  HMMA.16816.F32.BF16 R8, R72.reuse, R20, R8 ;  /* 0x000000144808723c */ /* 0x040fe20000041808 */
[----:B------:R-:W-:Y:S03]  /*fbc0*/  MUFU.EX2 R97, R89 ;  /* 0x0000005900617308 */ /* 0x000fe60000000800 */
[----:B------:R-:W-:Y:S03]  /*fbd0*/  FADD.FTZ R0, R86, R0 ;  /* 0x0000000056007221 */ /* 0x000fe60000010000 */
[C---:B------:R-:W-:Y:S01]  /*fbe0*/  FMUL.FTZ R20, R65.reuse, R164 ;  /* 0x000000a441147220 */ /* 0x040fe20000410000 */
[-C--:B------:R-:W-:Y:S03]  /*fbf0*/  HMMA.16816.F32.BF16 R12, R72, R22.reuse, R12 ;  /* 0x00000016480c723c */ /* 0x080fe6000004180c */
[----:B------:R-:W-:Y:S01]  /*fc00*/  MUFU.EX2 R132, R103 ;  /* 0x0000006700847308 */ /* 0x000fe20000000800 */
[----:B------:R-:W-:Y:S02]  /*fc10*/  FMUL.FTZ R21, R65, R165 ;  /* 0x000000a541157220 */ /* 0x000fe40000410000 */
[----:B------:R-:W-:Y:S02]  /*fc20*/  FADD.FTZ R0, R207, R0 ;  /* 0x00000000cf007221 */ /* 0x000fe40000010000 */
[C---:B------:R-:W-:Y:S04]  /*fc30*/  HMMA.16816.F32.BF16 R16, R68.reuse, R22, R16 ;  /* 0x000000164410723c */ /* 0x040fe80000041810 */
[----:B------:R-:W-:Y:S01]  /*fc40*/  FADD.FTZ R0, R206, R0 ;  /* 0x00000000ce007221 */ /* 0x000fe20000010000 */
[----:B------:R-:W-:Y:S02]  /*fc50*/  MUFU.EX2 R127, R96 ;  /* 0x00000060007f7308 */ /* 0x000fe40000000800 */
[C---:B------:R-:W-:Y:S02]  /*fc60*/  FMUL.FTZ R22, R3.reuse, R166 ;  /* 0x000000a603167220 */ /* 0x040fe40000410000 */
[----:B------:R-:W-:Y:S03]  /*fc70*/  FMUL.FTZ R23, R3, R167 ;  /* 0x000000a703177220 */ /* 0x000fe60000410000 */
[----:B------:R-:W-:Y:S03]  /*fc80*/  FADD.FTZ R0, R205, R0 ;  /* 0x00000000cd007221 */ /* 0x000fe60000010000 */
[----:B------:R1:W-:Y:S01]  /*fc90*/  MUFU.EX2 R103, R161 ;  /* 0x000000a100677308 */ /* 0x0003e20000000800 */
[-C--:B------:R-:W-:Y:S03]  /*fca0*/  HMMA.16816.F32.BF16 R20, R68, R36.reuse, R20 ;  /* 0x000000244414723c */ /* 0x080fe60000041814 */
[----:B------:R-:W-:Y:S05]  /*fcb0*/  FADD.FTZ R2, R204, R0 ;  /* 0x00000000cc027221 */ /* 0x000fea0000010000 */
[C---:B------:R-:W-:Y:S01]  /*fcc0*/  HMMA.16816.F32.BF16 R24, R72.reuse, R36, R24 ;  /* 0x000000244818723c */ /* 0x040fe20000041818 */
[----:B------:R2:W3:Y:S06]  /*fcd0*/  MUFU.EX2 R96, R92 ;  /* 0x0000005c00607308 */ /* 0x0004ec0000000800 */
[C---:B------:R-:W-:Y:S01]  /*fce0*/  FMUL.FTZ R36, R65.reuse, R172 ;  /* 0x000000ac41247220 */ /* 0x040fe20000410000 */
[-C--:B------:R-:W-:Y:S03]  /*fcf0*/  HMMA.16816.F32.BF16 R28, R72, R38.reuse, R28 ;  /* 0x00000026481c723c */ /* 0x080fe6000004181c */
[----:B------:R-:W-:Y:S01]  /*fd00*/  MUFU.EX2 R186, R138 ;  /* 0x0000008a00ba7308 */ /* 0x000fe20000000800 */
[----:B------:R-:W-:Y:S01]  /*fd10*/  FMUL.FTZ R37, R65, R173 ;  /* 0x000000ad41257220 */ /* 0x000fe20000410000 */
[----:B-1----:R-:W-:Y:S03]  /*fd20*/  LDSM.16.MT88.4 R160, [R225+0x3000] ;  /* 0x00300000e1a0783b */ /* 0x002fe60000004200 */
[C---:B------:R-:W-:Y:S05]  /*fd30*/  HMMA.16816.F32.BF16 R32, R68.reuse, R38, R32 ;  /* 0x000000264420723c */ /* 0x040fea0000041820 */
[----:B------:R-:W-:Y:S02]  /*fd40*/  MUFU.EX2 R136, R121 ;  /* 0x0000007900887308 */ /* 0x000fe40000000800 */
[C---:B------:R-:W-:Y:S02]  /*fd50*/  FMUL.FTZ R38, R3.reuse, R174 ;  /* 0x000000ae03267220 */ /* 0x040fe40000410000 */
[----:B------:R-:W-:Y:S03]  /*fd60*/  FMUL.FTZ R39, R3, R175 ;  /* 0x000000af03277220 */ /* 0x000fe60000410000 */
[----:B--2---:R-:W-:Y:S03]  /*fd70*/  FADD.FTZ R92, R94, R90 ;  /* 0x0000005a5e5c7221 */ /* 0x004fe60000010000 */
[----:B------:R-:W-:Y:S01]  /*fd80*/  MUFU.EX2 R130, R114 ;  /* 0x0000007200827308 */ /* 0x000fe20000000800 */
[-C--:B------:R-:W-:Y:S03]  /*fd90*/  HMMA.16816.F32.BF16 R36, R68, R52.reuse, R36 ;  /* 0x000000344424723c */ /* 0x080fe60000041824 */
[----:B------:R-:W-:Y:S04]  /*fda0*/  FADD.FTZ R0, R107, R92 ;  /* 0x0000005c6b007221 */ /* 0x000fe80000010000 */
[----:B------:R-:W-:Y:S01]  /*fdb0*/  FADD.FTZ R92, R100, R0 ;  /* 0x00000000645c7221 */ /* 0x000fe20000010000 */
[C---:B------:R-:W-:Y:S01]  /*fdc0*/  HMMA.16816.F32.BF16 R40, R72.reuse, R52, R40 ;  /* 0x000000344828723c */ /* 0x040fe20000041828 */
[----:B------:R-:W-:Y:S03]  /*fdd0*/  MUFU.EX2 R107, R156 ;  /* 0x0000009c006b7308 */ /* 0x000fe60000000800 */
[----:B------:R-:W-:Y:S03]  /*fde0*/  FADD.FTZ R0, R203, R2 ;  /* 0x00000002cb007221 */ /* 0x000fe60000010000 */
[C---:B------:R-:W-:Y:S01]  /*fdf0*/  FMUL.FTZ R52, R65.reuse, R180 ;  /* 0x000000b441347220 */ /* 0x040fe20000410000 */
[-C--:B------:R-:W-:Y:S03]  /*fe00*/  HMMA.16816.F32.BF16 R44, R72, R54.reuse, R44 ;  /* 0x00000036482c723c */ /* 0x080fe6000004182c */
[----:B------:R-:W-:Y:S01]  /*fe10*/  MUFU.EX2 R128, R122 ;  /* 0x0000007a00807308 */ /* 0x000fe20000000800 */
[C---:B------:R-:W-:Y:S02]  /*fe20*/  FMUL.FTZ R53, R65.reuse, R181 ;  /* 0x000000b541357220 */ /* 0x040fe40000410000 */
[----:B------:R-:W-:Y:S02]  /*fe30*/  FMUL.FTZ R65, R65, R185 ;  /* 0x000000b941417220 */ /* 0x000fe40000410000 */
[C---:B------:R-:W-:Y:S04]  /*fe40*/  HMMA.16816.F32.BF16 R48, R68.reuse, R54, R48 ;  /* 0x000000364430723c */ /* 0x040fe80000041830 */
[----:B------:R-:W-:Y:S01]  /*fe50*/  FADD.FTZ R0, R202, R0 ;  /* 0x00000000ca007221 */ /* 0x000fe20000010000 */
[----:B------:R-:W-:Y:S02]  /*fe60*/  MUFU.EX2 R129, R115 ;  /* 0x0000007300817308 */ /* 0x000fe40000000800 */
[C---:B------:R-:W-:Y:S02]  /*fe70*/  FMUL.FTZ R54, R3.reuse, R182 ;  /* 0x000000b603367220 */ /* 0x040fe40000410000 */
[----:B------:R-:W-:Y:S03]  /*fe80*/  FMUL.FTZ R55, R3, R183 ;  /* 0x000000b703377220 */ /* 0x000fe60000410000 */
[----:B------:R-:W-:Y:S02]  /*fe90*/  FADD.FTZ R3, R95, R88 ;  /* 0x000000585f037221 */ /* 0x000fe40000010000 */
[----:B------:R-:W-:Y:S01]  /*fea0*/  LDSM.16.MT88.4 R88, [R226+0x1000] ;  /* 0x00100000e258783b */ /* 0x000fe20000004200 */
[----:B------:R-:W-:Y:S01]  /*feb0*/  MUFU.EX2 R114, R104 ;  /* 0x0000006800727308 */ /* 0x000fe20000000800 */
[-C--:B----4-:R-:W-:Y:S03]  /*fec0*/  HMMA.16816.F32.BF16 R52, R68, R76.reuse, R52 ;  /* 0x0000004c4434723c */ /* 0x090fe60000041834 */
[----:B------:R-:W-:Y:S02]  /*fed0*/  FADD.FTZ R3, R112, R3 ;  /* 0x0000000370037221 */ /* 0x000fe40000010000 */
[----:B------:R-:W-:Y:S03]  /*fee0*/  FADD.FTZ R0, R201, R0 ;  /* 0x00000000c9007221 */ /* 0x000fe60000010000 */
[C---:B------:R-:W-:Y:S01]  /*fef0*/  HMMA.16816.F32.BF16 R56, R72.reuse, R76, R56 ;  /* 0x0000004c4838723c */ /* 0x040fe20000041838 */
[----:B------:R-:W-:Y:S03]  /*ff00*/  MUFU.EX2 R115, R105 ;  /* 0x0000006900737308 */ /* 0x000fe60000000800 */
[----:B------:R-:W-:Y:S02]  /*ff10*/  FADD.FTZ R2, R200, R0 ;  /* 0x00000000c8027221 */ /* 0x000fe40000010000 */
[----:B---3--:R-:W-:Y:S02]  /*ff20*/  FADD.FTZ R0, R96, R93 ;  /* 0x0000005d60007221 */ /* 0x008fe40000010000 */
[-C--:B------:R-:W-:Y:S03]  /*ff30*/  HMMA.16816.F32.BF16 R60, R72, R78.reuse, R60 ;  /* 0x0000004e483c723c */ /* 0x080fe6000004183c */
[----:B------:R-:W-:Y:S01]  /*ff40*/  MUFU.EX2 R122, R108 ;  /* 0x0000006c007a7308 */ /* 0x000fe20000000800 */
[----:B------:R-:W-:Y:S02]  /*ff50*/  FADD.FTZ R93, R110, R3 ;  /* 0x000000036e5d7221 */ /* 0x000fe40000010000 */
[----:B------:R-:W-:Y:S01]  /*ff60*/  FADD.FTZ R3, R101, R92 ;  /* 0x0000005c65037221 */ /* 0x000fe20000010000 */
[----:B------:R-:W-:Y:S01]  /*ff70*/  F2FP.BF16.PACK_AB R72, R84, R85 ;  /* 0x000000555448723e */ /* 0x000fe200000010ff */
[----:B------:R-:W-:Y:S01]  /*ff80*/  HMMA.16816.F32.BF16 R64, R68, R78, R64 ;  /* 0x0000004e4440723c */ /* 0x000fe20000041840 */
[----:B------:R-:W1:Y:S03]  /*ff90*/  LDSM.16.MT88.4 R76, [R229+0x800] ;  /* 0x00080000e54c783b */ /* 0x000e660000004200 */
[----:B------:R-:W-:Y:S01]  /*ffa0*/  F2FP.BF16.PACK_AB R74, R86, R87 ;  /* 0x00000057564a723e */ /* 0x000fe200000010ff */
[----:B------:R-:W-:Y:S01]  /*ffb0*/  MUFU.EX2 R121, R109 ;  /* 0x0000006d00797308 */ /* 0x000fe20000000800 */
[----:B------:R-:W-:Y:S01]  /*ffc0*/  F2FP.BF16.PACK_AB R73, R110, R112 ;  /* 0x000000706e49723e */ /* 0x000fe200000010ff */
[----:B------:R-:W-:Y:S01]  /*ffd0*/  FADD.FTZ R92, R97, R0 ;  /* 0x00000000615c7221 */ /* 0x000fe20000010000 */
[----:B------:R-:W-:Y:S01]  /*ffe0*/  F2FP.BF16.PACK_AB R75, R125, R124 ;  /* 0x0000007c7d4b723e */ /* 0x000fe200000010ff */
[----:B------:R-:W2:Y:S03]  /*fff0*/  LDSM.16.MT88.4 R84, [R226+0x800] ;  /* 0x00080000e254783b */ /* 0x000ea60000004200 */
[----:B------:R-:W-:Y:S01]  /*10000*/  F2FP.BF16.PACK_AB R68, R101, R100 ;  /* 0x000000646544723e */ /* 0x000fe200000010ff */
[----:B------:R-:W-:Y:S01]  /*10010*/  FADD.FTZ R0, R212, R2 ;  /* 0x00000002d4007221 */ /* 0x000fe20000010000 */
[----:B------:R-:W-:Y:S01]  /*10020*/  F2FP.BF16.PACK_AB R70, R126, R120 ;  /* 0x000000787e46723e */ /* 0x000fe200000010ff */
[-C--:B------:R-:W-:Y:S01]  /*10030*/  HMMA.16816.F32.BF16 R4, R72, R80.reuse, R4 ;  /* 0x000000504804723c */ /* 0x080fe20000041804 */
[----:B------:R-:W-:Y:S04]  /*10040*/  MUFU.EX2 R110, R159 ;  /* 0x0000009f006e7308 */ /* 0x000fe80000000800 */
[----:B------:R-:W-:Y:S01]  /*10050*/  F2FP.BF16.PACK_AB R69, R97, R96 ;  /* 0x000000606145723e */ /* 0x000fe200000010ff */
[----:B------:R-:W-:Y:S01]  /*10060*/  FADD.FTZ R0, R216, R0 ;  /* 0x00000000d8007221 */ /* 0x000fe20000010000 */
[----:B------:R-:W-:Y:S04]  /*10070*/  F2FP.BF16.PACK_AB R71, R113, R98 ;  /* 0x000000627147723e */ /* 0x000fe800000010ff */
[----:B------:R-:W-:Y:S01]  /*10080*/  MUFU.EX2 R109, R158 ;  /* 0x0000009e006d7308 */ /* 0x000fe20000000800 */
[----:B------:R-:W-:Y:S02]  /*10090*/  FADD.FTZ R0, R218, R0 ;  /* 0x00000000da007221 */ /* 0x000fe40000010000 */
[C---:B------:R-:W-:Y:S04]  /*100a0*/  HMMA.16816.F32.BF16 R8, R68.reuse, R80, R8 ;  /* 0x000000504408723c */ /* 0x040fe80000041808 */
[----:B------:R-:W-:Y:S02]  /*100b0*/  FADD.FTZ R2, R217, R0 ;  /* 0x00000000d9027221 */ /* 0x000fe40000010000 */
[----:B------:R-:W-:Y:S01]  /*100c0*/  FADD.FTZ R0, R124, R93 ;  /* 0x0000005d7c007221 */ /* 0x000fe20000010000 */
[----:B------:R-:W-:Y:S01]  /*100d0*/  MUFU.EX2 R108, R157 ;  /* 0x0000009d006c7308 */ /* 0x000fe20000000800 */
[-C--:B------:R-:W-:Y:S04]  /*100e0*/  HMMA.16816.F32.BF16 R12, R68, R82.reuse, R12 ;  /* 0x00000052440c723c */ /* 0x080fe8000004180c */
[----:B------:R-:W-:Y:S01]  /*100f0*/  FADD.FTZ R93, R120, R3 ;  /* 0x00000003785d7221 */ /* 0x000fe20000010000 */
[----:B------:R-:W-:Y:S01]  /*10100*/  MOV R120, R119 ;  /* 0x0000007700787202 */ /* 0x000fe20000000f00 */
[----:B------:R-:W-:Y:S02]  /*10110*/  FADD.FTZ R3, R98, R92 ;  /* 0x0000005c62037221 */ /* 0x000fe40000010000 */
[C---:B------:R-:W-:Y:S01]  /*10120*/  HMMA.16816.F32.BF16 R16, R72.reuse, R82, R16 ;  /* 0x000000524810723c */ /* 0x040fe20000041810 */
[----:B------:R-:W3:Y:S01]  /*10130*/  LDSM.16.MT88.4 R80, [R228+0x800] ;  /* 0x00080000e450783b */ /* 0x000ee20000004200 */
[----:B------:R-:W-:Y:S02]  /*10140*/  MUFU.EX2 R101, R146 ;  /* 0x0000009200657308 */ /* 0x000fe40000000800 */
[----:B------:R-:W-:Y:S02]  /*10150*/  FADD.FTZ R92, R125, R0 ;  /* 0x000000007d5c7221 */ /* 0x000fe40000010000 */
[----:B------:R-:W-:Y:S02]  /*10160*/  FADD.FTZ R0, R215, R2 ;  /* 0x00000002d7007221 */ /* 0x000fe40000010000 */
[-C--:B-1----:R-:W-:Y:S04]  /*10170*/  HMMA.16816.F32.BF16 R20, R72, R76.reuse, R20 ;  /* 0x0000004c4814723c */ /* 0x082fe80000041814 */
[----:B------:R-:W1:Y:S01]  /*10180*/  MUFU.EX2 R133, R102 ;  /* 0x0000006600857308 */ /* 0x000e620000000800 */
[----:B------:R-:W-:Y:S02]  /*10190*/  FADD.FTZ R0, R214, R0 ;  /* 0x00000000d6007221 */ /* 0x000fe40000010000 */
[----:B------:R-:W-:Y:S01]  /*101a0*/  FADD.FTZ R92, R192, R92 ;  /* 0x0000005cc05c7221 */ /* 0x000fe20000010000 */
[C---:B------:R-:W-:Y:S04]  /*101b0*/  HMMA.16816.F32.BF16 R24, R68.reuse, R76, R24 ;  /* 0x0000004c4418723c */ /* 0x040fe80000041818 */
[----:B------:R-:W-:Y:S02]  /*101c0*/  FADD.FTZ R0, R213, R0 ;  /* 0x00000000d5007221 */ /* 0x000fe40000010000 */
[----:B------:R-:W-:Y:S02]  /*101d0*/  MUFU.EX2 R102, R151 ;  /* 0x0000009700667308 */ /* 0x000fe40000000800 */
[-C--:B------:R-:W-:Y:S04]  /*101e0*/  HMMA.16816.F32.BF16 R28, R68, R78.reuse, R28 ;  /* 0x0000004e441c723c */ /* 0x080fe8000004181c */
[----:B------:R-:W-:Y:S02]  /*101f0*/  FADD.FTZ R2, R219, R0 ;  /* 0x00000000db027221 */ /* 0x000fe40000010000 */
[----:B------:R-:W-:Y:S02]  /*10200*/  FADD.FTZ R0, R126, R93 ;  /* 0x0000005d7e007221 */ /* 0x000fe40000010000 */
[C---:B------:R-:W-:Y:S01]  /*10210*/  HMMA.16816.F32.BF16 R32, R72.reuse, R78, R32 ;  /* 0x0000004e4820723c */ /* 0x040fe20000041820 */
[----:B------:R-:W4:Y:S01]  /*10220*/  LDSM.16.MT88.4 R76, [R225+0x1000] ;  /* 0x00100000e14c783b */ /* 0x000f220000004200 */
[----:B------:R-:W5:Y:S02]  /*10230*/  MUFU.EX2 R134, R99 ;  /* 0x0000006300867308 */ /* 0x000f640000000800 */
[----:B------:R-:W-:Y:S02]  /*10240*/  FADD.FTZ R93, R113, R3 ;  /* 0x00000003715d7221 */ /* 0x000fe40000010000 */
[----:B------:R-:W-:Y:S02]  /*10250*/  FADD.FTZ R3, R127, R0 ;  /* 0x000000007f037221 */ /* 0x000fe40000010000 */
[-C--:B--2---:R-:W-:Y:S04]  /*10260*/  HMMA.16816.F32.BF16 R36, R72, R84.reuse, R36 ;  /* 0x000000544824723c */ /* 0x084fe80000041824 */
[----:B------:R-:W-:Y:S01]  /*10270*/  MUFU.EX2 R220, R220 ;  /* 0x000000dc00dc7308 */ /* 0x000fe20000000800 */
[----:B------:R-:W-:Y:S02]  /*10280*/  FADD.FTZ R0, R103, R2 ;  /* 0x0000000267007221 */ /* 0x000fe40000010000 */
[----:B------:R-:W-:Y:S01]  /*10290*/  FADD.FTZ R3, R131, R3 ;  /* 0x0000000383037221 */ /* 0x000fe20000010000 */
[C---:B------:R-:W-:Y:S04]  /*102a0*/  HMMA.16816.F32.BF16 R40, R68.reuse, R84, R40 ;  /* 0x000000544428723c */ /* 0x040fe80000041828 */
[C---:B------:R-:W-:Y:S01]  /*102b0*/  FADD.FTZ R0, R184.reuse, R0 ;  /* 0x00000000b8007221 */ /* 0x040fe20000010000 */
[----:B------:R-:W-:Y:S01]  /*102c0*/  F2FP.BF16.PACK_AB R184, R184, R103 ;  /* 0x00000067b8b8723e */ /* 0x000fe200000010ff */
[----:B------:R-:W-:Y:S01]  /*102d0*/  MUFU.EX2 R222, R222 ;  /* 0x000000de00de7308 */ /* 0x000fe20000000800 */
[----:B------:R-:W-:Y:S01]  /*102e0*/  FADD.FTZ R3, R135, R3 ;  /* 0x0000000387037221 */ /* 0x000fe20000010000 */
[-C--:B------:R-:W-:Y:S04]  /*102f0*/  HMMA.16816.F32.BF16 R44, R68, R86.reuse, R44 ;  /* 0x00000056442c723c */ /* 0x080fe8000004182c */
[----:B------:R-:W-:Y:S02]  /*10300*/  FADD.FTZ R3, R137, R3 ;  /* 0x0000000389037221 */ /* 0x000fe40000010000 */
[----:B------:R-:W-:Y:S02]  /*10310*/  FADD.FTZ R2, R191, R92 ;  /* 0x0000005cbf027221 */ /* 0x000fe40000010000 */
[C---:B------:R-:W-:Y:S01]  /*10320*/  HMMA.16816.F32.BF16 R48, R72.reuse, R86, R48 ;  /* 0x000000564830723c */ /* 0x040fe20000041830 */
[----:B------:R-:W2:Y:S01]  /*10330*/  LDSM.16.MT88.4 R84, [R229+0x1000] ;  /* 0x00100000e554783b */ /* 0x000ea20000004200 */
[----:B------:R-:W-:Y:S02]  /*10340*/  MUFU.EX2 R123, R123 ;  /* 0x0000007b007b7308 */ /* 0x000fe40000000800 */
[----:B-1----:R-:W-:Y:S04]  /*10350*/  FADD.FTZ R3, R133, R3 ;  /* 0x0000000385037221 */ /* 0x002fe80000010000 */
[-C--:B---3--:R-:W-:Y:S04]  /*10360*/  HMMA.16816.F32.BF16 R52, R72, R80.reuse, R52 ;  /* 0x000000504834723c */ /* 0x088fe80000041834 */
[----:B------:R-:W-:Y:S01]  /*10370*/  MUFU.EX2 R248, R248 ;  /* 0x000000f800f87308 */ /* 0x000fe20000000800 */
[----:B-----5:R-:W-:Y:S03]  /*10380*/  FADD.FTZ R3, R134, R3 ;  /* 0x0000000386037221 */ /* 0x020fe60000010000 */
[C---:B------:R-:W-:Y:S04]  /*10390*/  HMMA.16816.F32.BF16 R56, R68.reuse, R80, R56 ;  /* 0x000000504438723c */ /* 0x040fe80000041838 */
[----:B------:R-:W-:Y:S02]  /*103a0*/  FADD.FTZ R3, R132, R3 ;  /* 0x0000000384037221 */ /* 0x000fe40000010000 */
[----:B------:R-:W1:Y:S02]  /*103b0*/  MUFU.EX2 R199, R199 ;  /* 0x000000c700c77308 */ /* 0x000e640000000800 */
[-C--:B------:R-:W-:Y:S04]  /*103c0*/  HMMA.16816.F32.BF16 R60, R68, R82.reuse, R60 ;  /* 0x00000052443c723c */ /* 0x080fe8000004183c */
[----:B------:R-:W-:Y:S03]  /*103d0*/  FADD.FTZ R3, R130, R3 ;  /* 0x0000000382037221 */ /* 0x000fe60000010000 */
[----:B------:R-:W-:Y:S01]  /*103e0*/  F2FP.BF16.PACK_AB R68, R206, R207 ;  /* 0x000000cfce44723e */ /* 0x000fe200000010ff */
[----:B------:R-:W-:Y:S01]  /*103f0*/  HMMA.16816.F32.BF16 R64, R72, R82, R64 ;  /* 0x000000524840723c */ /* 0x000fe20000041840 */
[----:B------:R-:W3:Y:S01]  /*10400*/  LDSM.16.MT88.4 R80, [R228+0x1000] ;  /* 0x00100000e450783b */ /* 0x000ee20000004200 */
[----:B------:R-:W5:Y:S02]  /*10410*/  MUFU.EX2 R198, R198 ;  /* 0x000000c600c67308 */ /* 0x000f640000000800 */
[----:B------:R-:W-:Y:S02]  /*10420*/  F2FP.BF16.PACK_AB R70, R204, R205 ;  /* 0x000000cdcc46723e */ /* 0x000fe400000010ff */
[----:B------:R-:W-:Y:S02]  /*10430*/  F2FP.BF16.PACK_AB R69, R191, R192 ;  /* 0x000000c0bf45723e */ /* 0x000fe400000010ff */
[----:B------:R-:W-:Y:S04]  /*10440*/  F2FP.BF16.PACK_AB R71, R189, R190 ;  /* 0x000000bebd47723e */ /* 0x000fe800000010ff */
[----:B------:R-:W-:Y:S01]  /*10450*/  F2FP.BF16.PACK_AB R72, R131, R127 ;  /* 0x0000007f8348723e */ /* 0x000fe200000010ff */
[----:B------:R-:W2:Y:S01]  /*10460*/  MUFU.EX2 R252, R252 ;  /* 0x000000fc00fc7308 */ /* 0x000ea20000000800 */
[----:B------:R-:W-:Y:S01]  /*10470*/  F2FP.BF16.PACK_AB R74, R137, R135 ;  /* 0x00000087894a723e */ /* 0x000fe200000010ff */
[-C--:B----4-:R-:W-:Y:S05]  /*10480*/  HMMA.16816.F32.BF16 R4, R68, R76.reuse, R4 ;  /* 0x0000004c4404723c */ /* 0x090fea0000041804 */
[----:B------:R-:W-:Y:S01]  /*10490*/  F2FP.BF16.PACK_AB R73, R115, R114 ;  /* 0x000000727349723e */ /* 0x000fe200000010ff */
[----:B-1----:R-:W-:Y:S01]  /*104a0*/  FADD.FTZ R3, R199, R3 ;  /* 0x00000003c7037221 */ /* 0x002fe20000010000 */
[----:B------:R-:W-:Y:S01]  /*104b0*/  F2FP.BF16.PACK_AB R75, R121, R122 ;  /* 0x0000007a794b723e */ /* 0x000fe200000010ff */
[----:B------:R-:W1:Y:S04]  /*104c0*/  MUFU.EX2 R111, R111 ;  /* 0x0000006f006f7308 */ /* 0x000e680000000800 */
[----:B-----5:R-:W-:Y:S02]  /*104d0*/  FADD.FTZ R3, R198, R3 ;  /* 0x00000003c6037221 */ /* 0x020fe40000010000 */
[C---:B------:R-:W-:Y:S04]  /*104e0*/  HMMA.16816.F32.BF16 R8, R72.reuse, R76, R8 ;  /* 0x0000004c4808723c */ /* 0x040fe80000041808 */
[----:B------:R-:W-:Y:S01]  /*104f0*/  MUFU.EX2 R99, R150 ;  /* 0x0000009600637308 */ /* 0x000fe20000000800 */
[----:B------:R-:W-:Y:S03]  /*10500*/  FADD.FTZ R3, R128, R3 ;  /* 0x0000000380037221 */ /* 0x000fe60000010000 */
[-C--:B------:R-:W-:Y:S04]  /*10510*/  HMMA.16816.F32.BF16 R12, R72, R78.reuse, R12 ;  /* 0x0000004e480c723c */ /* 0x080fe8000004180c */
[----:B------:R-:W-:Y:S02]  /*10520*/  FADD.FTZ R3, R129, R3 ;  /* 0x0000000381037221 */ /* 0x000fe40000010000 */
[----:B------:R-:W-:Y:S02]  /*10530*/  MUFU.EX2 R98, R155 ;  /* 0x0000009b00627308 */ /* 0x000fe40000000800 */
[C---:B------:R-:W-:Y:S01]  /*10540*/  HMMA.16816.F32.BF16 R16, R68.reuse, R78, R16 ;  /* 0x0000004e4410723c */ /* 0x040fe20000041810 */
[----:B------:R-:W4:Y:S03]  /*10550*/  LDSM.16.MT88.4 R76, [R225+0x1800] ;  /* 0x00180000e14c783b */ /* 0x000f260000004200 */
[----:B------:R-:W-:Y:S04]  /*10560*/  FADD.FTZ R3, R223, R3 ;  /* 0x00000003df037221 */ /* 0x000fe80000010000 */
[-C--:B--2---:R-:W-:Y:S01]  /*10570*/  HMMA.16816.F32.BF16 R20, R68, R84.reuse, R20 ;  /* 0x000000544414723c */ /* 0x084fe20000041814 */
[----:B------:R-:W2:Y:S03]  /*10580*/  MUFU.EX2 R94, R139 ;  /* 0x0000008b005e7308 */ /* 0x000ea60000000800 */
[----:B------:R-:W-:Y:S04]  /*10590*/  FADD.FTZ R3, R251, R3 ;  /* 0x00000003fb037221 */ /* 0x000fe80000010000 */
[C---:B------:R-:W-:Y:S03]  /*105a0*/  HMMA.16816.F32.BF16 R24, R72.reuse, R84, R24 ;  /* 0x000000544818723c */ /* 0x040fe60000041818 */
[----:B------:R-:W-:Y:S01]  /*105b0*/  MUFU.EX2 R106, R143 ;  /* 0x0000008f006a7308 */ /* 0x000fe20000000800 */
[----:B------:R-:W-:Y:S04]  /*105c0*/  FADD.FTZ R3, R252, R3 ;  /* 0x00000003fc037221 */ /* 0x000fe80000010000 */
[-C--:B------:R-:W-:Y:S04]  /*105d0*/  HMMA.16816.F32.BF16 R28, R72, R86.reuse, R28 ;  /* 0x00000056481c723c */ /* 0x080fe8000004181c */
[----:B-1----:R-:W-:Y:S01]  /*105e0*/  FADD.FTZ R3, R111, R3 ;  /* 0x000000036f037221 */ /* 0x002fe20000010000 */
[----:B------:R-:W1:Y:S03]  /*105f0*/  MUFU.EX2 R105, R142 ;  /* 0x0000008e00697308 */ /* 0x000e660000000800 */
[C---:B------:R-:W-:Y:S01]  /*10600*/  HMMA.16816.F32.BF16 R32, R68.reuse, R86, R32 ;  /* 0x000000564420723c */ /* 0x040fe20000041820 */
[----:B------:R-:W5:Y:S03]  /*10610*/  LDSM.16.MT88.4 R84, [R229+0x1800] ;  /* 0x00180000e554783b */ /* 0x000f660000004200 */
[----:B--2---:R-:W-:Y:S03]  /*10620*/  FADD.FTZ R0, R94, R0 ;  /* 0x000000005e007221 */ /* 0x004fe60000010000 */
[----:B------:R-:W-:Y:S01]  /*10630*/  MUFU.EX2 R104, R147 ;  /* 0x0000009300687308 */ /* 0x000fe20000000800 */
[-C--:B------:R-:W-:Y:S04]  /*10640*/  HMMA.16816.F32.BF16 R36, R68, R88.reuse, R36 ;  /* 0x000000584424723c */ /* 0x080fe80000041824 */
[C---:B------:R-:W-:Y:S01]  /*10650*/  FADD.FTZ R0, R186.reuse, R0 ;  /* 0x00000000ba007221 */ /* 0x040fe20000010000 */
[----:B------:R-:W-:Y:S03]  /*10660*/  F2FP.BF16.PACK_AB R186, R186, R94 ;  /* 0x0000005ebaba723e */ /* 0x000fe600000010ff */
[C---:B------:R-:W-:Y:S01]  /*10670*/  HMMA.16816.F32.BF16 R40, R72.reuse, R88, R40 ;  /* 0x000000584828723c */ /* 0x040fe20000041828 */
[----:B------:R-:W2:Y:S03]  /*10680*/  MUFU.EX2 R100, R154 ;  /* 0x0000009a00647308 */ /* 0x000ea60000000800 */
[----:B-1----:R-:W-:Y:S04]  /*10690*/  F2FP.BF16.PACK_AB R185, R105, R106 ;  /* 0x0000006a69b9723e */ /* 0x002fe800000010ff */
[-C--:B------:R-:W-:Y:S03]  /*106a0*/  HMMA.16816.F32.BF16 R44, R72, R90.reuse, R44 ;  /* 0x0000005a482c723c */ /* 0x080fe6000004182c */
[----:B------:R-:W-:Y:S05]  /*106b0*/  MUFU.EX2 R95, R145 ;  /* 0x00000091005f7308 */ /* 0x000fea0000000800 */
[C---:B------:R-:W-:Y:S01]  /*106c0*/  HMMA.16816.F32.BF16 R48, R68.reuse, R90, R48 ;  /* 0x0000005a4430723c */ /* 0x040fe20000041830 */
[----:B------:R-:W1:Y:S04]  /*106d0*/  LDSM.16.MT88.4 R88, [R226+0x1800] ;  /* 0x00180000e258783b */ /* 0x000e680000004200 */
[----:B------:R-:W-:Y:S03]  /*106e0*/  MUFU.EX2 R96, R140 ;  /* 0x0000008c00607308 */ /* 0x000fe60000000800 */
[-C--:B---3--:R-:W-:Y:S04]  /*106f0*/  HMMA.16816.F32.BF16 R52, R68, R80.reuse, R52 ;  /* 0x000000504434723c */ /* 0x088fe80000041834 */
[----:B--2---:R-:W-:Y:S03]  /*10700*/  F2FP.BF16.PACK_AB R187, R100, R104 ;  /* 0x0000006864bb723e */ /* 0x004fe600000010ff */
[----:B------:R-:W2:Y:S01]  /*10710*/  MUFU.EX2 R97, R141 ;  /* 0x0000008d00617308 */ /* 0x000ea20000000800 */
        /* <DEDUP_REMOVED lines=10> */
[-C--:B----4-:R-:W-:Y:S05]  /*107c0*/  HMMA.16816.F32.BF16 R4, R72, R76.reuse, R4 ;  /* 0x0000004c4804723c */ /* 0x090fea0000041804 */
[----:B------:R-:W-:Y:S02]  /*107d0*/  F2FP.BF16.PACK_AB R69, R222, R220 ;  /* 0x000000dcde45723e */ /* 0x000fe400000010ff */
[----:B------:R-:W-:Y:S02]  /*107e0*/  F2FP.BF16.PACK_AB R71, R248, R123 ;  /* 0x0000007bf847723e */ /* 0x000fe400000010ff */
[----:B--2---:R-:W-:Y:S05]  /*107f0*/  F2FP.BF16.PACK_AB R124, R96, R97 ;  /* 0x00000061607c723e */ /* 0x004fea00000010ff */
[C---:B------:R-:W-:Y:S08]  /*10800*/  HMMA.16816.F32.BF16 R8, R68.reuse, R76, R8 ;  /* 0x0000004c4408723c */ /* 0x040ff00000041808 */
[-C--:B------:R-:W-:Y:S08]  /*10810*/  HMMA.16816.F32.BF16 R12, R68, R78.reuse, R12 ;  /* 0x0000004e440c723c */ /* 0x080ff0000004180c */
[C---:B------:R-:W-:Y:S01]  /*10820*/  HMMA.16816.F32.BF16 R16, R72.reuse, R78, R16 ;  /* 0x0000004e4810723c */ /* 0x040fe20000041810 */
[----:B------:R-:W2:Y:S07]  /*10830*/  LDSM.16.MT88.4 R76, [R225+0x2000] ;  /* 0x00200000e14c783b */ /* 0x000eae0000004200 */
[-C--:B-----5:R-:W-:Y:S08]  /*10840*/  HMMA.16816.F32.BF16 R20, R72, R84.reuse, R20 ;  /* 0x000000544814723c */ /* 0x0a0ff00000041814 */
[C---:B------:R-:W-:Y:S08]  /*10850*/  HMMA.16816.F32.BF16 R24, R68.reuse, R84, R24 ;  /* 0x000000544418723c */ /* 0x040ff00000041818 */
[-C--:B------:R-:W-:Y:S08]  /*10860*/  HMMA.16816.F32.BF16 R28, R68, R86.reuse, R28 ;  /* 0x00000056441c723c */ /* 0x080ff0000004181c */
[C---:B------:R-:W-:Y:S01]  /*10870*/  HMMA.16816.F32.BF16 R32, R72.reuse, R86, R32 ;  /* 0x000000564820723c */ /* 0x040fe20000041820 */
[----:B------:R-:W4:Y:S07]  /*10880*/  LDSM.16.MT88.4 R84, [R229+0x2000] ;  /* 0x00200000e554783b */ /* 0x000f2e0000004200 */
[-C--:B-1----:R-:W-:Y:S08]  /*10890*/  HMMA.16816.F32.BF16 R36, R72, R88.reuse, R36 ;  /* 0x000000584824723c */ /* 0x082ff00000041824 */
[C---:B------:R-:W-:Y:S08]  /*108a0*/  HMMA.16816.F32.BF16 R40, R68.reuse, R88, R40 ;  /* 0x000000584428723c */ /* 0x040ff00000041828 */
[-C--:B------:R-:W-:Y:S08]  /*108b0*/  HMMA.16816.F32.BF16 R44, R68, R90.reuse, R44 ;  /* 0x0000005a442c723c */ /* 0x080ff0000004182c */
[C---:B------:R-:W-:Y:S01]  /*108c0*/  HMMA.16816.F32.BF16 R48, R72.reuse, R90, R48 ;  /* 0x0000005a4830723c */ /* 0x040fe20000041830 */
[----:B------:R-:W1:Y:S07]  /*108d0*/  LDSM.16.MT88.4 R88, [R226+0x2000] ;  /* 0x00200000e258783b */ /* 0x000e6e0000004200 */
        /* <DEDUP_REMOVED lines=11> */
[-C--:B--2---:R-:W-:Y:S05]  /*10990*/  HMMA.16816.F32.BF16 R4, R68, R76.reuse, R4 ;  /* 0x0000004c4404723c */ /* 0x084fea0000041804 */
[----:B------:R-:W-:Y:S02]  /*109a0*/  F2FP.BF16.PACK_AB R73, R109, R110 ;  /* 0x0000006e6d49723e */ /* 0x000fe400000010ff */
[----:B------:R-:W-:Y:S07]  /*109b0*/  F2FP.BF16.PACK_AB R75, R107, R108 ;  /* 0x0000006c6b4b723e */ /* 0x000fee00000010ff */
        /* <DEDUP_REMOVED lines=28> */
[C---:B------:R-:W-:Y:S01]  /*10b80*/  HMMA.16816.F32.BF16 R8, R68.reuse, R76, R8 ;  /* 0x0000004c4408723c */ /* 0x040fe20000041808 */
[----:B------:R-:W-:Y:S07]  /*10b90*/  MUFU.EX2 R76, R152 ;  /* 0x00000098004c7308 */ /* 0x000fee0000000800 */
[-C--:B------:R-:W-:Y:S03]  /*10ba0*/  HMMA.16816.F32.BF16 R12, R68, R78.reuse, R12 ;  /* 0x0000004e440c723c */ /* 0x080fe6000004180c */
[----:B------:R-:W2:Y:S05]  /*10bb0*/  MUFU.EX2 R77, R153 ;  /* 0x00000099004d7308 */ /* 0x000eaa0000000800 */
[C---:B------:R-:W-:Y:S05]  /*10bc0*/  HMMA.16816.F32.BF16 R16, R72.reuse, R78, R16 ;  /* 0x0000004e4810723c */ /* 0x040fea0000041810 */
[----:B------:R-:W-:Y:S03]  /*10bd0*/  MUFU.EX2 R79, R149 ;  /* 0x00000095004f7308 */ /* 0x000fe60000000800 */
[-C--:B----4-:R-:W-:Y:S07]  /*10be0*/  HMMA.16816.F32.BF16 R20, R72, R84.reuse, R20 ;  /* 0x000000544814723c */ /* 0x090fee0000041814 */
[----:B------:R-:W4:Y:S01]  /*10bf0*/  MUFU.EX2 R78, R148 ;  /* 0x00000094004e7308 */ /* 0x000f220000000800 */
[C---:B------:R-:W-:Y:S04]  /*10c00*/  HMMA.16816.F32.BF16 R24, R68.reuse, R84, R24 ;  /* 0x000000544418723c */ /* 0x040fe80000041818 */
[----:B--2---:R-:W-:Y:S04]  /*10c10*/  F2FP.BF16.PACK_AB R127, R76, R77 ;  /* 0x0000004d4c7f723e */ /* 0x004fe800000010ff */
[-C--:B------:R-:W-:Y:S01]  /*10c20*/  HMMA.16816.F32.BF16 R28, R68, R86.reuse, R28 ;  /* 0x00000056441c723c */ /* 0x080fe2000004181c */
[----:B------:R-:W2:Y:S07]  /*10c30*/  MUFU.EX2 R84, R144 ;  /* 0x0000009000547308 */ /* 0x000eae0000000800 */
[C---:B------:R-:W-:Y:S04]  /*10c40*/  HMMA.16816.F32.BF16 R32, R72.reuse, R86, R32 ;  /* 0x000000564820723c */ /* 0x040fe80000041820 */
[----:B----4-:R-:W-:Y:S04]  /*10c50*/  F2FP.BF16.PACK_AB R125, R78, R79 ;  /* 0x0000004f4e7d723e */ /* 0x010fe800000010ff */
[-C--:B-1----:R-:W-:Y:S08]  /*10c60*/  HMMA.16816.F32.BF16 R36, R72, R88.reuse, R36 ;  /* 0x000000584824723c */ /* 0x082ff00000041824 */
[C---:B------:R-:W-:Y:S04]  /*10c70*/  HMMA.16816.F32.BF16 R40, R68.reuse, R88, R40 ;  /* 0x000000584428723c */ /* 0x040fe80000041828 */
[----:B--2---:R-:W-:Y:S04]  /*10c80*/  F2FP.BF16.PACK_AB R126, R84, R95 ;  /* 0x0000005f547e723e */ /* 0x004fe800000010ff */
        /* <DEDUP_REMOVED lines=21> */
[----:B------:R-:W-:Y:S01]  /*10de0*/  MOV R122, R117 ;  /* 0x00000075007a7202 */ /* 0x000fe20000000f00 */
[----:B------:R-:W-:Y:S01]  /*10df0*/  FADD.FTZ R2, R121, R2 ;  /* 0x0000000279027221 */ /* 0x000fe20000010000 */
[----:B------:R-:W-:Y:S01]  /*10e00*/  MOV R121, R118 ;  /* 0x0000007600797202 */ /* 0x000fe20000000f00 */
[C---:B------:R-:W-:Y:S04]  /*10e10*/  HMMA.16816.F32.BF16 R144, R124.reuse, R168, R24 ;  /* 0x000000a87c90723c */ /* 0x040fe80000041818 */
[----:B------:R-:W-:Y:S02]  /*10e20*/  FADD.FTZ R0, R136, R0 ;  /* 0x0000000088007221 */ /* 0x000fe40000010000 */
[----:B------:R-:W-:Y:S02]  /*10e30*/  FADD.FTZ R2, R220, R2 ;  /* 0x00000002dc027221 */ /* 0x000fe40000010000 */
        /* <DEDUP_REMOVED lines=39> */
[----:B------:R-:W-:Y:S01]  /*110b0*/  FADD.FTZ R2, R77, R0 ;  /* 0x000000004d027221 */ /* 0x000fe20000010000 */
[C---:B------:R-:W-:Y:S01]  /*110c0*/  IADD3 R0, R245.reuse, -0x1, RZ ;  /* 0xfffffffff5007810 */ /* 0x040fe20007ffe0ff */
[----:B------:R-:W-:Y:S02]  /*110d0*/  FADD.FTZ R3, R84, R3 ;  /* 0x0000000354037221 */ /* 0x000fe40000010000 */
[----:B------:R-:W-:Y:S02]  /*110e0*/  FADD.FTZ R2, R76, R2 ;  /* 0x000000024c027221 */ /* 0x000fe40000010000 */
[----:B------:R-:W-:Y:S01]  /*110f0*/  FADD.FTZ R4, R104, R4 ;  /* 0x0000000468047221 */ /* 0x000fe20000010000 */
[----:B------:R1:W-:Y:S03]  /*11100*/  STL [R1+0xc], R3 ;  /* 0x00000c0301007387 */ /* 0x0003e60000100800 */
[----:B------:R-:W-:Y:S01]  /*11110*/  FADD.FTZ R248, R100, R4 ;  /* 0x0000000464f87221 */ /* 0x000fe20000010000 */
[----:B------:R1:W-:Y:S01]  /*11120*/  STL [R1+0x10], R2 ;  /* 0x0000100201007387 */ /* 0x0003e20000100800 */
[----:B--2---:R-:W-:Y:S02]  /*11130*/  ISETP.GT.AND P0, PT, R245, R69, PT ;  /* 0x00000045f500720c */ /* 0x004fe40003f04270 */
[----:B------:R-:W-:Y:S11]  /*11140*/  MOV R245, R0 ;  /* 0x0000000000f57202 */ /* 0x000ff60000000f00 */
[----:B-1----:R-:W-:-:S05]  /*11150*/  @P0 BRA `(.L_x_3267) ;  /* 0xffffbc7000000947 */ /* 0x002fca000383ffff */
.L_x_3260:
[----:B------:R-:W-:Y:S05]  /*11160*/  BRA.DIV ~URZ, `(.L_x_3268) ;  /* 0x00006fd27f007947 */ /* 0x000fea000b800000 */
[----:B------:R-:W2:Y:S04]  /*11170*/  LDL R0, [R1] ;  /* 0x0000000001007983 */ /* 0x000ea80000100800 */
[----:B--2---:R1:W2:Y:S02]  /*11180*/  SHFL.BFLY PT, R4, R0, 0x2, 0x1f ;  /* 0x0c401f0000047f89 */ /* 0x0042a400000e0000 */
.L_x_3312:
[----:B-1----:R-:W3:Y:S02]  /*11190*/  LDL.LU R0, [R1] ;  /* 0x0000000001007983 */ /* 0x002ee40000300800 */
[----:B--23--:R-:W-:Y:S01]  /*111a0*/  FADD.FTZ R4, R4, R0 ;  /* 0x0000000004047221 */ /* 0x00cfe20000010000 */
[----:B------:R-:W-:Y:S05]  /*111b0*/  BRA.DIV ~URZ, `(.L_x_3269) ;  /* 0x00006fe27f007947 */ /* 0x000fea000b800000 */
[----:B------:R-:W2:Y:S04]  /*111c0*/  LDL.LU R0, [R1+0xc] ;  /* 0x00000c0001007983 */ /* 0x000ea80000300800 */
[----:B------:R-:W3:Y:S04]  /*111d0*/  LDL.LU R9, [R1+0x10] ;  /* 0x0000100001097983 */ /* 0x000ee80000300800 */
[----:B------:R-:W1:Y:S02]  /*111e0*/  SHFL.BFLY PT, R5, R248, 0x2, 0x1f ;  /* 0x0c401f00f8057f89 */ /* 0x000e6400000e0000 */
[----:B-1----:R-:W-:-:S05]  /*111f0*/  FADD.FTZ R5, R5, R248 ;  /* 0x000000f805057221 */ /* 0x002fca0000010000 */
[----:B------:R-:W1:Y:S02]  /*11200*/  SHFL.BFLY PT, R2, R5, 0x1, 0x1f ;  /* 0x0c201f0005027f89 */ /* 0x000e6400000e0000 */
[----:B-1----:R-:W-:Y:S02]  /*11210*/  FADD.FTZ R5, R5, R2 ;  /* 0x0000000205057221 */ /* 0x002fe40000010000 */
[----:B--2---:R-:W1:Y:S04]  /*11220*/  SHFL.BFLY PT, R6, R0, 0x2, 0x1f ;  /* 0x0c401f0000067f89 */ /* 0x004e6800000e0000 */
[----:B---3--:R-:W2:Y:S01]  /*11230*/  SHFL.BFLY PT, R7, R9, 0x2, 0x1f ;  /* 0x0c401f0009077f89 */ /* 0x008ea200000e0000 */
[----:B-1----:R-:W-:-:S03]  /*11240*/  FADD.FTZ R6, R6, R0 ;  /* 0x0000000006067221 */ /* 0x002fc60000010000 */
[----:B------:R-:W1:Y:S01]  /*11250*/  SHFL.BFLY PT, R0, R4, 0x1, 0x1f ;  /* 0x0c201f0004007f89 */ /* 0x000e6200000e0000 */
[----:B--2---:R-:W-:-:S03]  /*11260*/  FADD.FTZ R7, R7, R9 ;  /* 0x0000000907077221 */ /* 0x004fc60000010000 */
[----:B------:R-:W2:Y:S04]  /*11270*/  SHFL.BFLY PT, R3, R6, 0x1, 0x1f ;  /* 0x0c201f0006037f89 */ /* 0x000ea800000e0000 */
[----:B------:R3:W4:Y:S01]  /*11280*/  SHFL.BFLY PT, R8, R7, 0x1, 0x1f ;  /* 0x0c201f0007087f89 */ /* 0x00072200000e0000 */
[----:B-1----:R-:W-:Y:S02]  /*11290*/  FADD.FTZ R4, R4, R0 ;  /* 0x0000000004047221 */ /* 0x002fe40000010000 */
[----:B--2---:R-:W-:-:S03]  /*112a0*/  FADD.FTZ R6, R6, R3 ;  /* 0x0000000306067221 */ /* 0x004fc60000010000 */
.L_x_3313:
[----:B------:R-:W-:Y:S01]  /*112b0*/  FSETP.NE.FTZ.AND P3, PT, R4, RZ, PT ;  /* 0x000000ff0400720b */ /* 0x000fe20003f75000 */
[----:B------:R-:W-:Y:S01]  /*112c0*/  CS2R R2, SRZ ;  /* 0x0000000000027805 */ /* 0x000fe2000001ff00 */
[----:B------:R-:W-:Y:S02]  /*112d0*/  FSETP.NE.FTZ.AND P1, PT, R6, RZ, PT ;  /* 0x000000ff0600720b */ /* 0x000fe40003f35000 */
[----:B------:R-:W-:-:S02]  /*112e0*/  FSETP.NE.FTZ.AND P2, PT, R5, RZ, PT ;  /* 0x000000ff0500720b */ /* 0x000fc40003f55000 */
[----:B------:R-:W-:Y:S02]  /*112f0*/  MOV R0, RZ ;  /* 0x000000ff00007202 */ /* 0x000fe40000000f00 */
[----:B------:R-:W-:Y:S02]  /*11300*/  MOV R23, 0xff800000 ;  /* 0xff80000000177802 */ /* 0x000fe40000000f00 */
[----:B------:R-:W-:Y:S02]  /*11310*/  MOV R21, 0xff800000 ;  /* 0xff80000000157802 */ /* 0x000fe40000000f00 */
[----:B------:R-:W-:Y:S01]  /*11320*/  MOV R22, 0xff800000 ;  /* 0xff80000000167802 */ /* 0x000fe20000000f00 */
[----:B------:R-:W1:Y:S01]  /*11330*/  @P3 MUFU.RCP R0, R4 ;  /* 0x0000000400003308 */ /* 0x000e620000001000 */
[----:B------:R-:W-:-:S07]  /*11340*/  MOV R20, 0xff800000 ;  /* 0xff80000000147802 */ /* 0x000fce0000000f00 */
[----:B------:R2:W-:Y:S08]  /*11350*/  @P3 MUFU.LG2 R9, R4 ;  /* 0x0000000400093308 */ /* 0x0005f00000000c00 */
[----:B------:R-:W5:Y:S01]  /*11360*/  @P1 MUFU.RCP R2, R6 ;  /* 0x0000000600021308 */ /* 0x000f620000001000 */
[C---:B-1----:R-:W-:Y:S02]  /*11370*/  FMUL.FTZ R156, R0.reuse, R156 ;  /* 0x0000009c009c7220 */ /* 0x042fe40000410000 */
[----:B------:R-:W-:-:S02]  /*11380*/  FMUL.FTZ R157, R0, R157 ;  /* 0x0000009d009d7220 */ /* 0x000fc40000410000 */
[C---:B------:R-:W-:Y:S02]  /*11390*/  FMUL.FTZ R160, R0.reuse, R160 ;  /* 0x000000a000a07220 */ /* 0x040fe40000410000 */
[----:B------:R-:W-:Y:S01]  /*113a0*/  FMUL.FTZ R161, R0, R161 ;  /* 0x000000a100a17220 */ /* 0x000fe20000410000 */
[----:B------:R-:W1:Y:S01]  /*113b0*/  @P2 MUFU.RCP R3, R5 ;  /* 0x0000000500032308 */ /* 0x000e620000001000 */
[----:B--2-4-:R-:W-:Y:S01]  /*113c0*/  FADD.FTZ R4, R8, R7 ;  /* 0x0000000708047221 */ /* 0x014fe20000010000 */
[----:B---3--:R-:W-:Y:S01]  /*113d0*/  @P3 MOV R7, 0x3f317218 ;  /* 0x3f31721800073802 */ /* 0x008fe20000000f00 */
[C---:B------:R-:W-:Y:S02]  /*113e0*/  FMUL.FTZ R164, R0.reuse, R164 ;  /* 0x000000a400a47220 */ /* 0x040fe40000410000 */
[----:B------:R-:W-:Y:S01]  /*113f0*/  FMUL.FTZ R165, R0, R165 ;  /* 0x000000a500a57220 */ /* 0x000fe20000410000 */
[----:B------:R-:W-:Y:S01]  /*11400*/  FSETP.NE.FTZ.AND P0, PT, R4, RZ, PT ;  /* 0x000000ff0400720b */ /* 0x000fe20003f15000 */
[C---:B------:R-:W-:Y:S01]  /*11410*/  FMUL.FTZ R168, R0.reuse, R168 ;  /* 0x000000a800a87220 */ /* 0x040fe20000410000 */
[----:B------:R-:W2:Y:S01]  /*11420*/  @P1 MUFU.LG2 R6, R6 ;  /* 0x0000000600061308 */ /* 0x000ea20000000c00 */
[----:B------:R-:W-:-:S02]  /*11430*/  FMUL.FTZ R169, R0, R169 ;  /* 0x000000a900a97220 */ /* 0x000fc40000410000 */
[C---:B------:R-:W-:Y:S02]  /*11440*/  FMUL.FTZ R172, R0.reuse, R172 ;  /* 0x000000ac00ac7220 */ /* 0x040fe40000410000 */
[C---:B------:R-:W-:Y:S02]  /*11450*/  FMUL.FTZ R173, R0.reuse, R173 ;  /* 0x000000ad00ad7220 */ /* 0x040fe40000410000 */
[C---:B------:R-:W-:Y:S01]  /*11460*/  FMUL.FTZ R176, R0.reuse, R176 ;  /* 0x000000b000b07220 */ /* 0x040fe20000410000 */
[----:B------:R3:W4:Y:S01]  /*11470*/  @P2 MUFU.LG2 R8, R5 ;  /* 0x0000000500082308 */ /* 0x0007220000000c00 */
[C---:B------:R-:W-:Y:S02]  /*11480*/  FMUL.FTZ R177, R0.reuse, R177 ;  /* 0x000000b100b17220 */ /* 0x040fe40000410000 */
[C---:B------:R-:W-:Y:S02]  /*11490*/  FMUL.FTZ R180, R0.reuse, R180 ;  /* 0x000000b400b47220 */ /* 0x040fe40000410000 */
[----:B------:R-:W-:-:S02]  /*114a0*/  FMUL.FTZ R181, R0, R181 ;  /* 0x000000b500b57220 */ /* 0x000fc40000410000 */
[C---:B------:R-:W-:Y:S02]  /*114b0*/  FMUL.FTZ R184, R0.reuse, R184 ;  /* 0x000000b800b87220 */ /* 0x040fe40000410000 */
[----:B------:R-:W-:Y:S01]  /*114c0*/  FMUL.FTZ R185, R0, R185 ;  /* 0x000000b900b97220 */ /* 0x000fe20000410000 */
[----:B------:R-:W-:Y:S01]  /*114d0*/  MOV R0, RZ ;  /* 0x000000ff00007202 */ /* 0x000fe20000000f00 */
[C---:B-----5:R-:W-:Y:S02]  /*114e0*/  FMUL.FTZ R152, R2.reuse, R152 ;  /* 0x0000009802987220 */ /* 0x060fe40000410000 */
[C---:B------:R-:W-:Y:S02]  /*114f0*/  FMUL.FTZ R153, R2.reuse, R153 ;  /* 0x0000009902997220 */ /* 0x040fe40000410000 */
[C---:B------:R-:W-:Y:S01]  /*11500*/  FMUL.FTZ R148, R2.reuse, R148 ;  /* 0x0000009402947220 */ /* 0x040fe20000410000 */
[----:B------:R-:W-:Y:S01]  /*11510*/  @P0 MUFU.RCP R0, R4 ;  /* 0x0000000400000308 */ /* 0x000fe20000001000 */
[C---:B------:R-:W-:Y:S01]  /*11520*/  FMUL.FTZ R149, R2.reuse, R149 ;  /* 0x0000009502957220 */ /* 0x040fe20000410000 */
[----:B---3--:R-:W-:Y:S01]  /*11530*/  @P2 MOV R5, 0x3f317218 ;  /* 0x3f31721800052802 */ /* 0x008fe20000000f00 */
        /* <DEDUP_REMOVED lines=12> */
[C---:B-1----:R-:W-:Y:S01]  /*11600*/  FMUL.FTZ R158, R3.reuse, R158 ;  /* 0x0000009e039e7220 */ /* 0x042fe20000410000 */
[----:B------:R1:W3:Y:S01]  /*11610*/  @P0 MUFU.LG2 R2, R4 ;  /* 0x0000000400020308 */ /* 0x0002e20000000c00 */
        /* <DEDUP_REMOVED lines=8> */
[----:B-1----:R-:W-:Y:S01]  /*116a0*/  MOV R4, 0x1 ;  /* 0x0000000100047802 */ /* 0x002fe20000000f00 */
        /* <DEDUP_REMOVED lines=8> */
[----:B--2---:R-:W-:Y:S02]  /*11730*/  @P1 FMUL.FTZ R6, R6, 0.69314718246459960938 ;  /* 0x3f31721806061820 */ /* 0x004fe40000410000 */
[----:B------:R-:W-:Y:S02]  /*11740*/  @P3 FMUL.FTZ R9, R9, 0.69314718246459960938 ;  /* 0x3f31721809093820 */ /* 0x000fe40000410000 */
[----:B------:R-:W-:Y:S02]  /*11750*/  @P1 FMUL.FTZ R3, R3, c[0x0][0x2d0] ;  /* 0x0000b40003031a20 */ /* 0x000fe40000410000 */
[----:B------:R-:W-:-:S02]  /*11760*/  @P3 FMUL.FTZ R7, R7, c[0x0][0x2d0] ;  /* 0x0000b40007073a20 */ /* 0x000fc40000410000 */
[----:B------:R-:W-:Y:S01]  /*11770*/  @P1 FFMA.FTZ R23, R3, R117, R6 ;  /* 0x0000007503171223 */ /* 0x000fe20000010006 */
[----:B------:R-:W-:Y:S01]  /*11780*/  @P0 MOV R3, 0x3f317218 ;  /* 0x3f31721800030802 */ /* 0x000fe20000000f00 */
[----:B----4-:R-:W-:Y:S02]  /*11790*/  @P2 FMUL.FTZ R8, R8, 0.69314718246459960938 ;  /* 0x3f31721808082820 */ /* 0x010fe40000410000 */
[----:B------:R-:W-:Y:S02]  /*117a0*/  @P2 FMUL.FTZ R5, R5, c[0x0][0x2d0] ;  /* 0x0000b40005052a20 */ /* 0x000fe40000410000 */
[----:B---3--:R-:W-:Y:S02]  /*117b0*/  @P0 FMUL.FTZ R2, R2, 0.69314718246459960938 ;  /* 0x3f31721802020820 */ /* 0x008fe40000410000 */
[----:B------:R-:W-:Y:S02]  /*117c0*/  @P0 FMUL.FTZ R3, R3, c[0x0][0x2d0] ;  /* 0x0000b40003030a20 */ /* 0x000fe40000410000 */
        /* <DEDUP_REMOVED lines=16> */
[----:B------:R-:W-:Y:S01]  /*118d0*/  PRMT R0, R4, 0x7610, R0 ;  /* 0x0000761004007816 */ /* 0x000fe20000000000 */
[----:B------:R-:W-:Y:S02]  /*118e0*/  @P3 FFMA.FTZ R21, R7, R119, R9 ;  /* 0x0000007707153223 */ /* 0x000fe40000010009 */
[----:B------:R-:W-:Y:S02]  /*118f0*/  @P2 FFMA.FTZ R22, R5, R118, R8 ;  /* 0x0000007605162223 */ /* 0x000fe40000010008 */
[----:B------:R-:W-:-:S02]  /*11900*/  @P0 FFMA.FTZ R20, R3, R68, R2 ;  /* 0x0000004403140223 */ /* 0x000fc40000010002 */
.L_x_3213:
[----:B-1----:R1:W5:Y:S01]  /*11910*/  LDL R7, [R1+0x74] ;  /* 0x0000740001077983 */ /* 0x0023620000100800 */
[----:B------:R-:W-:Y:S03]  /*11920*/  BSSY B0, `(.L_x_3270) ;  /* 0x0000012000007945 */ /* 0x000fe60003800000 */
[----:B------:R-:W2:Y:S02]  /*11930*/  S2R R6, SR_TID.X ;  /* 0x0000000000067919 */ /* 0x000ea40000002100 */
        /* <DEDUP_REMOVED lines=16> */
.L_x_3271:
[----:B-1----:R-:W-:Y:S05]  /*11a40*/  BSYNC B0 ;  /* 0x0000000000007941 */ /* 0x002fea0003800000 */
.L_x_3270:
        /* <DEDUP_REMOVED lines=8> */
[----:B------:R-:W-:Y:S01]  /*11ad0*/  SHF.R.S32.HI R2, RZ, 0x1f, R6 ;  /* 0x0000001fff027819 */ /* 0x000fe20000011406 */
[----:B------:R-:W-:Y:S02]  /*11ae0*/  IMAD.MOV.U32 R249, RZ, RZ, RZ ;  /* 0x000000fffff97224 */ /* 0x000fe400078e00ff */
[----:B------:R-:W-:Y:S01]  /*11af0*/  IMAD.MOV.U32 R3, RZ, RZ, 0x1f ;  /* 0x0000001fff037424 */ /* 0x000fe200078e00ff */
[----:B------:R-:W-:-:S04]  /*11b00*/  LEA.HI R2, R2, R6, RZ, 0x7 ;  /* 0x0000000602027211 */ /* 0x000fc800078f38ff */
[----:B------:R-:W-:-:S05]  /*11b10*/  SHF.R.S32.HI R2, RZ, 0x7, R2 ;  /* 0x00000007ff027819 */ /* 0x000fca0000011402 */
[----:B------:R-:W-:Y:S01]  /*11b20*/  IMAD.MOV.U32 R247, RZ, RZ, R2 ;  /* 0x000000fffff77224 */ /* 0x000fe200078e0002 */
[----:B------:R-:W-:Y:S02]  /*11b30*/  MOV R2, 0x11b50 ;  /* 0x00011b5000027802 */ /* 0x000fe40000000f00 */
[----:B------:R-:W-:Y:S05]  /*11b40*/  CALL.REL.NOINC `($__internal_43_$__cuda_sm70_shflsync_idx_p) ;  /* 0x0000698000007944 */ /* 0x000fea0003c00000 */
.L_x_3274:
[----:B------:R-:W2:Y:S04]  /*11b50*/  LDL.LU R4, [R1+0x4c] ;  /* 0x00004c0001047983 */ /* 0x000ea80000300800 */
[----:B------:R-:W3:Y:S04]  /*11b60*/  LDL R8, [R1+0x98] ;  /* 0x0000980001087983 */ /* 0x000ee80000100800 */
[----:B------:R-:W4:Y:S04]  /*11b70*/  LDL.LU R13, [R1+0x48] ;  /* 0x00004800010d7983 */ /* 0x000f280000300800 */
[----:B------:R-:W3:Y:S04]  /*11b80*/  LDL.LU R16, [R1+0x50] ;  /* 0x0000500001107983 */ /* 0x000ee80000300800 */
[----:B------:R-:W3:Y:S01]  /*11b90*/  LDL.LU R15, [R1+0x70] ;  /* 0x00007000010f7983 */ /* 0x000ee20000300800 */
[----:B------:R-:W-:-:S03]  /*11ba0*/  MOV R3, 0x1 ;  /* 0x0000000100037802 */ /* 0x000fc60000000f00 */
[----:B------:R-:W3:Y:S01]  /*11bb0*/  LDL R14, [R1+0x9c] ;  /* 0x00009c00010e7983 */ /* 0x000ee20000100800 */
[----:B------:R-:W-:-:S03]  /*11bc0*/  ISETP.NE.AND P0, PT, R3, c[0x0][0x4e8], PT ;  /* 0x00013a0003007a0c */ /* 0x000fc60003f05270 */
[----:B------:R1:W5:Y:S04]  /*11bd0*/  LDL R40, [R1+0x94] ;  /* 0x0000940001287983 */ /* 0x0003680000100800 */
        /* <DEDUP_REMOVED lines=14> */
[----:B------:R1:W5:Y:S01]  /*11cc0*/  LDL R25, [R1+0x58] ;  /* 0x0000580001197983 */ /* 0x0003620000100800 */
[----:B------:R-:W-:-:S02]  /*11cd0*/  ULDC UR5, c[0x0][0x4e8] ;  /* 0x00013a0000057ab9 */ /* 0x000fc40000000800 */
[----:B------:R-:W-:Y:S02]  /*11ce0*/  ULDC UR4, c[0x0][0x388] ;  /* 0x0000e20000047ab9 */ /* 0x000fe40000000800 */
[----:B------:R-:W-:Y:S01]  /*11cf0*/  UIMAD UR4, UR5, UR4, URZ ;  /* 0x00000004050472a4 */ /* 0x000fe2000f8e023f */
[----:B------:R-:W-:Y:S01]  /*11d00*/  BSSY B0, `(.L_x_3275) ;  /* 0x000007f000007945 */ /* 0x000fe20003800000 */
[----:B--2---:R-:W-:Y:S01]  /*11d10*/  SHF.R.S32.HI R0, RZ, 0x1f, R4 ;  /* 0x0000001fff007819 */ /* 0x004fe20000011404 */
[----:B------:R-:W-:-:S04]  /*11d20*/  IMAD.WIDE.U32 R6, R4, c[0x0][0x4d0], RZ ;  /* 0x0001340004067a25 */ /* 0x000fc800078e00ff */
[C---:B------:R-:W-:Y:S02]  /*11d30*/  IMAD R2, R0.reuse, c[0x0][0x4d0], RZ ;  /* 0x0001340000027a24 */ /* 0x040fe400078e02ff */
[----:B------:R-:W-:Y:S02]  /*11d40*/  IMAD R0, R0, c[0x0][0x438], RZ ;  /* 0x00010e0000007a24 */ /* 0x000fe400078e02ff */
[C---:B------:R-:W-:Y:S02]  /*11d50*/  IMAD R2, R4.reuse, c[0x0][0x4d4], R2 ;  /* 0x0001350004027a24 */ /* 0x040fe400078e0202 */
[C---:B------:R-:W-:Y:S02]  /*11d60*/  IMAD R0, R4.reuse, c[0x0][0x43c], R0 ;  /* 0x00010f0004007a24 */ /* 0x040fe400078e0200 */
[----:B------:R-:W-:Y:S01]  /*11d70*/  IMAD.WIDE.U32 R4, R4, c[0x0][0x438], RZ ;  /* 0x00010e0004047a25 */ /* 0x000fe200078e00ff */
[----:B------:R-:W-:Y:S02]  /*11d80*/  IADD3 R7, R7, R2, RZ ;  /* 0x0000000207077210 */ /* 0x000fe40007ffe0ff */
[----:B----4-:R-:W-:Y:S01]  /*11d90*/  SHF.R.S32.HI R2, RZ, 0x1f, R13 ;  /* 0x0000001fff027819 */ /* 0x010fe2000001140d */
[----:B------:R-:W-:Y:S01]  /*11da0*/  IMAD.IADD R5, R5, 0x1, R0 ;  /* 0x0000000105057824 */ /* 0x000fe200078e0200 */
[----:B---3--:R-:W-:Y:S01]  /*11db0*/  IADD3 R0, R8, R15, RZ ;  /* 0x0000000f08007210 */ /* 0x008fe20007ffe0ff */
[----:B------:R-:W-:-:S04]  /*11dc0*/  IMAD.WIDE.U32 R6, R13, c[0x0][0x4d8], R6 ;  /* 0x000136000d067a25 */ /* 0x000fc800078e0006 */
[----:B------:R-:W-:-:S04]  /*11dd0*/  @P0 IMAD.HI.U32 R10, R0, c[0x0][0x4ec], RZ ;  /* 0x00013b00000a0a27 */ /* 0x000fc800078e00ff */
[C---:B------:R-:W-:Y:S02]  /*11de0*/  IMAD R9, R2.reuse, c[0x0][0x4d8], RZ ;  /* 0x0001360002097a24 */ /* 0x040fe400078e02ff */
[----:B------:R-:W-:Y:S01]  /*11df0*/  IMAD R8, R2, c[0x0][0x440], RZ ;  /* 0x0001100002087a24 */ /* 0x000fe200078e02ff */
[----:B------:R-:W-:Y:S01]  /*11e00*/  MOV R2, R0 ;  /* 0x0000000000027202 */ /* 0x000fe20000000f00 */
[----:B------:R-:W-:Y:S01]  /*11e10*/  IMAD.MOV.U32 R3, RZ, RZ, R0 ;  /* 0x000000ffff037224 */ /* 0x000fe200078e0000 */
[----:B------:R-:W-:Y:S01]  /*11e20*/  @P0 SHF.R.U32.HI R3, RZ, c[0x0][0x4f0], R10 ;  /* 0x00013c00ff030a19 */ /* 0x000fe2000001160a */
[C---:B------:R-:W-:Y:S02]  /*11e30*/  IMAD R11, R13.reuse, c[0x0][0x4dc], R9 ;  /* 0x000137000d0b7a24 */ /* 0x040fe400078e0209 */
[----:B------:R-:W-:Y:S01]  /*11e40*/  IMAD R12, R13, c[0x0][0x444], R8 ;  /* 0x000111000d0c7a24 */ /* 0x000fe200078e0208 */
[----:B------:R-:W-:Y:S01]  /*11e50*/  SHF.R.S32.HI R8, RZ, 0x1f, R16 ;  /* 0x0000001fff087819 */ /* 0x000fe20000011410 */
[----:B------:R-:W-:-:S04]  /*11e60*/  @P0 IMAD.HI.U32 R9, R0, c[0x0][0x4ec], RZ ;  /* 0x00013b0000090a27 */ /* 0x000fc800078e00ff */
[----:B------:R-:W-:Y:S01]  /*11e70*/  IMAD.WIDE.U32 R4, R13, c[0x0][0x440], R4 ;  /* 0x000110000d047a25 */ /* 0x000fe200078e0004 */
[----:B------:R-:W-:-:S03]  /*11e80*/  @P0 SHF.R.U32.HI R2, RZ, c[0x0][0x4f0], R9 ;  /* 0x00013c00ff020a19 */ /* 0x000fc60000011609 */
[----:B------:R-:W-:Y:S02]  /*11e90*/  IMAD.MOV R10, RZ, RZ, -R3 ;  /* 0x000000ffff0a7224 */ /* 0x000fe400078e0a03 */
[C---:B------:R-:W-:Y:S01]  /*11ea0*/  IMAD R9, R8.reuse, c[0x0][0x4e0], RZ ;  /* 0x0001380008097a24 */ /* 0x040fe200078e02ff */
[----:B------:R-:W-:Y:S01]  /*11eb0*/  IADD3 R5, R5, R12, RZ ;  /* 0x0000000c05057210 */ /* 0x000fe20007ffe0ff */
[----:B------:R-:W-:Y:S02]  /*11ec0*/  IMAD.IADD R7, R7, 0x1, R11 ;  /* 0x0000000107077824 */ /* 0x000fe400078e020b */
[----:B------:R-:W-:Y:S02]  /*11ed0*/  IMAD R8, R8, c[0x0][0x448], RZ ;  /* 0x0001120008087a24 */ /* 0x000fe400078e02ff */
[----:B------:R-:W-:Y:S02]  /*11ee0*/  IMAD R10, R10, c[0x0][0x4e8], R0 ;  /* 0x00013a000a0a7a24 */ /* 0x000fe400078e0200 */
[C---:B------:R-:W-:Y:S01]  /*11ef0*/  IMAD R12, R16.reuse, c[0x0][0x44c], R8 ;  /* 0x00011300100c7a24 */ /* 0x040fe200078e0208 */
[----:B------:R-:W-:Y:S01]  /*11f00*/  SHF.R.S32.HI R8, RZ, 0x1f, R2 ;  /* 0x0000001fff087819 */ /* 0x000fe20000011402 */
[----:B------:R-:W-:-:S04]  /*11f10*/  IMAD.WIDE.U32 R6, R16, c[0x0][0x4e0], R6 ;  /* 0x0001380010067a25 */ /* 0x000fc800078e0006 */
[C---:B------:R-:W-:Y:S01]  /*11f20*/  IMAD R13, R16.reuse, c[0x0][0x4e4], R9 ;  /* 0x00013900100d7a24 */ /* 0x040fe200078e0209 */
[----:B------:R-:W-:Y:S01]  /*11f30*/  SHF.R.S32.HI R9, RZ, 0x1f, R10 ;  /* 0x0000001fff097819 */ /* 0x000fe2000001140a */
[----:B------:R-:W-:Y:S01]  /*11f40*/  IMAD.WIDE.U32 R4, R16, c[0x0][0x448], R4 ;  /* 0x0001120010047a25 */ /* 0x000fe200078e0004 */
[----:B------:R-:W-:Y:S02]  /*11f50*/  SHF.R.S32.HI R11, RZ, 0x1f, R3 ;  /* 0x0000001fff0b7819 */ /* 0x000fe40000011403 */
[----:B------:R-:W-:Y:S01]  /*11f60*/  IADD3 R6, P0, R3, R6, RZ ;  /* 0x0000000603067210 */ /* 0x000fe20007f1e0ff */
[----:B------:R-:W-:Y:S01]  /*11f70*/  IMAD R3, R8, c[0x0][0x430], RZ ;  /* 0x00010c0008037a24 */ /* 0x000fe200078e02ff */
[----:B------:R-:W-:Y:S01]  /*11f80*/  IADD3 R5, R5, R12, RZ ;  /* 0x0000000c05057210 */ /* 0x000fe20007ffe0ff */
[----:B------:R-:W-:Y:S01]  /*11f90*/  IMAD R8, R9, c[0x0][0x4c8], RZ ;  /* 0x0001320009087a24 */ /* 0x000fe200078e02ff */
[----:B------:R-:W-:Y:S01]  /*11fa0*/  IADD3.X R7, R11, R7, R13, P0, !PT ;  /* 0x000000070b077210 */ /* 0x000fe200007fe40d */
[----:B------:R-:W-:-:S02]  /*11fb0*/  IMAD R11, R2, c[0x0][0x434], R3 ;  /* 0x00010d00020b7a24 */ /* 0x000fc400078e0203 */
[----:B------:R-:W-:Y:S02]  /*11fc0*/  IMAD R12, R10, c[0x0][0x4cc], R8 ;  /* 0x000133000a0c7a24 */ /* 0x000fe400078e0208 */
[----:B------:R-:W-:-:S04]  /*11fd0*/  IMAD.WIDE.U32 R8, R2, c[0x0][0x430], R4 ;  /* 0x00010c0002087a25 */ /* 0x000fc800078e0004 */
[----:B------:R-:W-:Y:S01]  /*11fe0*/  IMAD.WIDE.U32 R4, R10, c[0x0][0x4c8], R6 ;  /* 0x000132000a047a25 */ /* 0x000fe200078e0006 */
[----:B------:R-:W-:-:S03]  /*11ff0*/  IADD3 R7, R9, R11, RZ ;  /* 0x0000000b09077210 */ /* 0x000fc60007ffe0ff */
[----:B------:R-:W-:Y:S02]  /*12000*/  IMAD.MOV R3, RZ, RZ, -R2 ;  /* 0x000000ffff037224 */ /* 0x000fe400078e0a02 */
[----:B------:R-:W-:Y:S02]  /*12010*/  IMAD.IADD R9, R5, 0x1, R12 ;  /* 0x0000000105097824 */ /* 0x000fe400078e020c */
[----:B------:R-:W-:Y:S02]  /*12020*/  IMAD R5, R3, c[0x0][0x4e8], R0 ;  /* 0x00013a0003057a24 */ /* 0x000fe400078e0200 */
[----:B------:R-:W-:Y:S02]  /*12030*/  IMAD.IADD R3, R14, 0x1, R15 ;  /* 0x000000010e037824 */ /* 0x000fe400078e020f */
[----:B------:R-:W2:Y:S01]  /*12040*/  S2R R14, SR_TID.X ;  /* 0x00000000000e7919 */ /* 0x000ea20000002100 */
[----:B------:R-:W-:-:S04]  /*12050*/  LEA R2, P0, R4, c[0x0][0x4a8], 0x2 ;  /* 0x00012a0004027a11 */ /* 0x000fc800078010ff */
[----:B------:R-:W-:Y:S01]  /*12060*/  LEA.HI.X R0, R4, c[0x0][0x4ac], R9, 0x2, P0 ;  /* 0x00012b0004007a11 */ /* 0x000fe200000f1409 */
[----:B------:R-:W-:Y:S04]  /*12070*/  SHFL.IDX PT, R12, R2, RZ, 0x1c1f ;  /* 0x001c1fff020c7589 */ /* 0x000fe800000e0000 */
[----:B------:R-:W3:Y:S04]  /*12080*/  SHFL.IDX PT, R13, R0, RZ, 0x1c1f ;  /* 0x001c1fff000d7589 */ /* 0x000ee800000e0000 */
[----:B------:R-:W-:Y:S01]  /*12090*/  SHFL.IDX PT, R10, R2, 0x1, 0x1c1f ;  /* 0x003c1f00020a7f89 */ /* 0x000fe200000e0000 */
[----:B--2---:R-:W-:-:S04]  /*120a0*/  SHF.R.S32.HI R16, RZ, 0x1f, R14 ;  /* 0x0000001fff107819 */ /* 0x004fc8000001140e */
[----:B------:R-:W-:Y:S01]  /*120b0*/  LEA.HI R16, R16, R14, RZ, 0x5 ;  /* 0x0000000e10107211 */ /* 0x000fe200078f28ff */
[----:B------:R-:W2:Y:S03]  /*120c0*/  SHFL.IDX PT, R11, R0, 0x1, 0x1c1f ;  /* 0x003c1f00000b7f89 */ /* 0x000ea600000e0000 */
[----:B------:R-:W-:-:S04]  /*120d0*/  LOP3.LUT R16, R16, 0xffffffe0, RZ, 0xc0, !PT ;  /* 0xffffffe010107812 */ /* 0x000fc800078ec0ff */
[----:B------:R-:W-:Y:S02]  /*120e0*/  IADD3 R16, -R16, R14, RZ ;  /* 0x0000000e10107210 */ /* 0x000fe40007ffe1ff */
[C---:B------:R-:W-:Y:S02]  /*120f0*/  IADD3 R17, R3.reuse, 0x8, RZ ;  /* 0x0000000803117810 */ /* 0x040fe40007ffe0ff */
[----:B------:R-:W-:Y:S02]  /*12100*/  LOP3.LUT P1, RZ, R16, 0x3, RZ, 0xc0, !PT ;  /* 0x0000000310ff7812 */ /* 0x000fe4000782c0ff */
[----:B------:R-:W-:Y:S01]  /*12110*/  SHF.R.S32.HI R4, RZ, 0x1f, R5 ;  /* 0x0000001fff047819 */ /* 0x000fe20000011405 */
[----:B------:R-:W-:Y:S01]  /*12120*/  SHFL.IDX PT, R9, R0, 0x2, 0x1c1f ;  /* 0x005c1f0000097f89 */ /* 0x000fe200000e0000 */
[----:B------:R-:W-:Y:S02]  /*12130*/  MOV R6, R8 ;  /* 0x0000000800067202 */ /* 0x000fe40000000f00 */
[----:B------:R-:W-:Y:S01]  /*12140*/  ISETP.GE.OR P4, PT, R3, UR4, P1 ;  /* 0x0000000403007c0c */ /* 0x000fe20008f86670 */
[----:B------:R-:W4:Y:S01]  /*12150*/  SHFL.IDX PT, R8, R2, 0x2, 0x1c1f ;  /* 0x005c1f0002087f89 */ /* 0x000f2200000e0000 */
[----:B------:R-:W-:-:S03]  /*12160*/  ISETP.GE.OR P3, PT, R17, UR4, P1 ;  /* 0x0000000411007c0c */ /* 0x000fc60008f66670 */
[----:B------:R-:W-:Y:S04]  /*12170*/  SHFL.IDX PT, R14, R2, 0x3, 0x1c1f ;  /* 0x007c1f00020e7f89 */ /* 0x000fe800000e0000 */
[----:B------:R1:W4:Y:S01]  /*12180*/  SHFL.IDX PT, R15, R0, 0x3, 0x1c1f ;  /* 0x007c1f00000f7f89 */ /* 0x00032200000e0000 */
[----:B------:R-:W-:-:S03]  /*12190*/  IADD3 R16, R3, 0x40, RZ ;  /* 0x0000004003107810 */ /* 0x000fc60007ffe0ff */
[----:B---3--:R3:W-:Y:S01]  /*121a0*/  @!P4 ST.E [R12.64], R21 ;  /* 0x000000150c00c985 */ /* 0x0087e2000c101908 */
[----:B------:R-:W-:-:S03]  /*121b0*/  ISETP.GE.OR P2, PT, R16, UR4, P1 ;  /* 0x0000000410007c0c */ /* 0x000fc60008f46670 */
[----:B--2---:R3:W-:Y:S01]  /*121c0*/  @!P3 ST.E [R10.64], R22 ;  /* 0x000000160a00b985 */ /* 0x0047e2000c101908 */
[----:B------:R-:W-:Y:S01]  /*121d0*/  ISETP.GE.AND P3, PT, R3, UR4, PT ;  /* 0x0000000403007c0c */ /* 0x000fe2000bf66270 */
[----:B-1----:R-:W-:-:S04]  /*121e0*/  IMAD R0, R4, c[0x0][0x428], RZ ;  /* 0x00010a0004007a24 */ /* 0x002fc800078e02ff */
[C---:B------:R-:W-:Y:S02]  /*121f0*/  IMAD R0, R5.reuse, c[0x0][0x42c], R0 ;  /* 0x00010b0005007a24 */ /* 0x040fe400078e0200 */
[----:B------:R-:W-:Y:S01]  /*12200*/  IMAD.WIDE.U32 R4, R5, c[0x0][0x428], R6 ;  /* 0x00010a0005047a25 */ /* 0x000fe200078e0006 */
[----:B------:R-:W-:-:S04]  /*12210*/  IADD3 R6, R3, 0x48, RZ ;  /* 0x0000004803067810 */ /* 0x000fc80007ffe0ff */
[----:B------:R-:W-:Y:S01]  /*12220*/  ISETP.GE.OR P1, PT, R6, UR4, P1 ;  /* 0x0000000406007c0c */ /* 0x000fe20008f26670 */
[----:B------:R-:W-:Y:S01]  /*12230*/  IMAD.IADD R18, R5, 0x1, R0 ;  /* 0x0000000105127824 */ /* 0x000fe200078e0200 */
[C---:B------:R-:W-:Y:S01]  /*12240*/  LEA R19, P0, R4.reuse, c[0x0][0x400], 0x2 ;  /* 0x0001000004137a11 */ /* 0x040fe200078010ff */
[----:B----4-:R3:W-:Y:S03]  /*12250*/  @!P2 ST.E [R8.64], R23 ;  /* 0x000000170800a985 */ /* 0x0107e6000c101908 */
[----:B------:R-:W-:Y:S01]  /*12260*/  LEA.HI.X R18, R4, c[0x0][0x404], R18, 0x2, P0 ;  /* 0x0001010004127a11 */ /* 0x000fe200000f1412 */
[----:B------:R3:W1:Y:S01]  /*12270*/  SHFL.IDX PT, R0, R19, RZ, 0x1c1f ;  /* 0x001c1fff13007589 */ /* 0x00066200000e0000 */
[----:B------:R-:W-:Y:S02]  /*12280*/  ISETP.GE.AND P2, PT, R17, UR4, PT ;  /* 0x0000000411007c0c */ /* 0x000fe4000bf46270 */
[----:B------:R-:W-:Y:S01]  /*12290*/  ISETP.GE.AND P0, PT, R6, UR4, PT ;  /* 0x0000000406007c0c */ /* 0x000fe2000bf06270 */
[----:B------:R3:W2:Y:S04]  /*122a0*/  SHFL.IDX PT, R2, R18, RZ, 0x1c1f ;  /* 0x001c1fff12027589 */ /* 0x0006a800000e0000 */
[----:B------:R3:W-:Y:S01]  /*122b0*/  @!P1 ST.E [R14.64], R20 ;  /* 0x000000140e009985 */ /* 0x0007e2000c101908 */
[----:B------:R-:W-:Y:S01]  /*122c0*/  ISETP.GE.AND P1, PT, R16, UR4, PT ;  /* 0x0000000410007c0c */ /* 0x000fe2000bf26270 */
[----:B------:R-:W-:Y:S07]  /*122d0*/  @P3 BRA `(.L_x_3276) ;  /* 0x0000021000003947 */ /* 0x000fee0003800000 */
[----:B-----5:R-:W-:Y:S02]  /*122e0*/  ISETP.GE.AND P3, PT, R39, c[0x0][0x3c8], PT ;  /* 0x0000f20027007a0c */ /* 0x020fe40003f66270 */
[----:B------:R-:W-:-:S02]  /*122f0*/  ISETP.GE.AND P5, PT, R37, c[0x0][0x3c8], PT ;  /* 0x0000f20025007a0c */ /* 0x000fc40003fa6270 */
[----:B------:R-:W-:-:S09]  /*12300*/  ISETP.GE.AND P6, PT, R29, c[0x0][0x3c8], PT ;  /* 0x0000f2001d007a0c */ /* 0x000fd20003fc6270 */
[----:B-1----:R-:W-:-:S04]  /*12310*/  @!P3 LEA R4, P4, R39, R0, 0x2 ;  /* 0x000000002704b211 */ /* 0x002fc800078810ff */
[----:B--2---:R-:W-:Y:S02]  /*12320*/  @!P3 LEA.HI.X R5, R39, R2, R40, 0x2, P4 ;  /* 0x000000022705b211 */ /* 0x004fe400020f1428 */
[----:B------:R-:W-:-:S03]  /*12330*/  ISETP.GE.AND P4, PT, R35, c[0x0][0x3c8], PT ;  /* 0x0000f20023007a0c */ /* 0x000fc60003f86270 */
[----:B------:R1:W-:Y:S02]  /*12340*/  @!P3 ST.E.64 [R4.64], R156 ;  /* 0x0000009c0400b985 */ /* 0x0003e4000c101b08 */
[----:B-1----:R-:W-:-:S04]  /*12350*/  @!P5 LEA R4, P3, R37, R0, 0x2 ;  /* 0x000000002504d211 */ /* 0x002fc800078610ff */
[----:B------:R-:W-:Y:S02]  /*12360*/  @!P5 LEA.HI.X R5, R37, R2, R38, 0x2, P3 ;  /* 0x000000022505d211 */ /* 0x000fe400018f1426 */
        /* <DEDUP_REMOVED lines=9> */
[----:B------:R1:W-:Y:S01]  /*12400*/  @!P3 ST.E.64 [R4.64], R168 ;  /* 0x000000a80400b985 */ /* 0x0003e2000c101b08 */
[----:B---3--:R-:W-:-:S04]  /*12410*/  @!P5 LEA R10, P3, R31, R0, 0x2 ;  /* 0x000000001f0ad211 */ /* 0x008fc800078610ff */
[----:B------:R-:W-:Y:S02]  /*12420*/  @!P5 LEA.HI.X R11, R31, R2, R32, 0x2, P3 ;  /* 0x000000021f0bd211 */ /* 0x000fe400018f1420 */
[----:B------:R-:W-:Y:S02]  /*12430*/  ISETP.GE.AND P5, PT, R27, c[0x0][0x3c8], PT ;  /* 0x0000f2001b007a0c */ /* 0x000fe40003fa6270 */
[----:B------:R-:W-:-:S04]  /*12440*/  @!P6 LEA R8, P3, R29, R0, 0x2 ;  /* 0x000000001d08e211 */ /* 0x000fc800078610ff */
[----:B------:R-:W-:-:S07]  /*12450*/  @!P6 LEA.HI.X R9, R29, R2, R30, 0x2, P3 ;  /* 0x000000021d09e211 */ /* 0x000fce00018f141e */
[----:B------:R-:W-:-:S04]  /*12460*/  @!P5 LEA R6, P3, R27, R0, 0x2 ;  /* 0x000000001b06d211 */ /* 0x000fc800078610ff */
[----:B------:R-:W-:Y:S02]  /*12470*/  @!P5 LEA.HI.X R7, R27, R2, R28, 0x2, P3 ;  /* 0x000000021b07d211 */ /* 0x000fe400018f141c */
[----:B-1----:R-:W-:-:S04]  /*12480*/  @!P4 LEA R4, P3, R25, R0, 0x2 ;  /* 0x000000001904c211 */ /* 0x002fc800078610ff */
[----:B------:R-:W-:Y:S02]  /*12490*/  @!P4 LEA.HI.X R5, R25, R2, R26, 0x2, P3 ;  /* 0x000000021905c211 */ /* 0x000fe400018f141a */
[----:B------:R-:W-:-:S13]  /*124a0*/  ISETP.GE.AND P3, PT, R31, c[0x0][0x3c8], PT ;  /* 0x0000f2001f007a0c */ /* 0x000fda0003f66270 */
[----:B------:R1:W-:Y:S04]  /*124b0*/  @!P3 ST.E.64 [R10.64], R172 ;  /* 0x000000ac0a00b985 */ /* 0x0003e8000c101b08 */
[----:B------:R1:W-:Y:S04]  /*124c0*/  @!P6 ST.E.64 [R8.64], R176 ;  /* 0x000000b00800e985 */ /* 0x0003e8000c101b08 */
[----:B------:R1:W-:Y:S04]  /*124d0*/  @!P5 ST.E.64 [R6.64], R180 ;  /* 0x000000b40600d985 */ /* 0x0003e8000c101b08 */
[----:B------:R1:W-:Y:S02]  /*124e0*/  @!P4 ST.E.64 [R4.64], R184 ;  /* 0x000000b80400c985 */ /* 0x0003e4000c101b08 */
.L_x_3276:
[----:B------:R-:W-:Y:S05]  /*124f0*/  BSYNC B0 ;  /* 0x0000000000007941 */ /* 0x000fea0003800000 */
.L_x_3275:
[----:B--2---:R2:W4:Y:S01]  /*12500*/  SHFL.IDX PT, R2, R18, 0x1, 0x1c1f ;  /* 0x003c1f0012027f89 */ /* 0x00452200000e0000 */
[----:B------:R-:W-:Y:S03]  /*12510*/  BSSY B0, `(.L_x_3277) ;  /* 0x0000023000007945 */ /* 0x000fe60003800000 */
[----:B-1----:R2:W1:Y:S01]  /*12520*/  SHFL.IDX PT, R0, R19, 0x1, 0x1c1f ;  /* 0x003c1f0013007f89 */ /* 0x00246200000e0000 */
[----:B------:R-:W-:Y:S05]  /*12530*/  @P2 BRA `(.L_x_3278) ;  /* 0x0000020000002947 */ /* 0x000fea0003800000 */
[----:B-----5:R-:W-:Y:S02]  /*12540*/  ISETP.GE.AND P3, PT, R39, c[0x0][0x3c8], PT ;  /* 0x0000f20027007a0c */ /* 0x020fe40003f66270 */
[----:B------:R-:W-:-:S02]  /*12550*/  ISETP.GE.AND P5, PT, R37, c[0x0][0x3c8], PT ;  /* 0x0000f20025007a0c */ /* 0x000fc40003fa6270 */
[----:B------:R-:W-:-:S09]  /*12560*/  ISETP.GE.AND P2, PT, R35, c[0x0][0x3c8], PT ;  /* 0x0000f20023007a0c */ /* 0x000fd20003f46270 */
[----:B-1----:R-:W-:-:S04]  /*12570*/  @!P3 LEA R4, P4, R39, R0, 0x2 ;  /* 0x000000002704b211 */ /* 0x002fc800078810ff */
[----:B----4-:R-:W-:Y:S02]  /*12580*/  @!P3 LEA.HI.X R5, R39, R2, R40, 0x2, P4 ;  /* 0x000000022705b211 */ /* 0x010fe400020f1428 */
[----:B------:R-:W-:-:S03]  /*12590*/  @!P5 LEA R6, P4, R37, R0, 0x2 ;  /* 0x000000002506d211 */ /* 0x000fc600078810ff */
[----:B------:R1:W-:Y:S01]  /*125a0*/  @!P3 ST.E.64 [R4.64], R158 ;  /* 0x0000009e0400b985 */ /* 0x0003e2000c101b08 */
[----:B------:R-:W-:Y:S02]  /*125b0*/  ISETP.GE.AND P3, PT, R33, c[0x0][0x3c8], PT ;  /* 0x0000f20021007a0c */ /* 0x000fe40003f66270 */
[----:B------:R-:W-:-:S05]  /*125c0*/  @!P5 LEA.HI.X R7, R37, R2, R38, 0x2, P4 ;  /* 0x000000022507d211 */ /* 0x000fca00020f1426 */
[----:B------:R4:W-:Y:S01]  /*125d0*/  @!P5 ST.E.64 [R6.64], R162 ;  /* 0x000000a20600d985 */ /* 0x0009e2000c101b08 */
[----:B------:R-:W-:Y:S02]  /*125e0*/  ISETP.GE.AND P5, PT, R31, c[0x0][0x3c8], PT ;  /* 0x0000f2001f007a0c */ /* 0x000fe40003fa6270 */
[----:B-1----:R-:W-:-:S04]  /*125f0*/  @!P2 LEA R4, P4, R35, R0, 0x2 ;  /* 0x000000002304a211 */ /* 0x002fc800078810ff */
[----:B------:R-:W-:Y:S02]  /*12600*/  @!P2 LEA.HI.X R5, R35, R2, R36, 0x2, P4 ;  /* 0x000000022305a211 */ /* 0x000fe400020f1424 */
[----:B----4-:R-:W-:-:S03]  /*12610*/  @!P3 LEA R6, P4, R33, R0, 0x2 ;  /* 0x000000002106b211 */ /* 0x010fc600078810ff */
[----:B------:R1:W-:Y:S01]  /*12620*/  @!P2 ST.E.64 [R4.64], R166 ;  /* 0x000000a60400a985 */ /* 0x0003e2000c101b08 */
[----:B------:R-:W-:Y:S02]  /*12630*/  @!P3 LEA.HI.X R7, R33, R2, R34, 0x2, P4 ;  /* 0x000000022107b211 */ /* 0x000fe400020f1422 */
[----:B------:R-:W-:-:S03]  /*12640*/  ISETP.GE.AND P4, PT, R29, c[0x0][0x3c8], PT ;  /* 0x0000f2001d007a0c */ /* 0x000fc60003f86270 */
[----:B------:R4:W-:Y:S01]  /*12650*/  @!P3 ST.E.64 [R6.64], R170 ;  /* 0x000000aa0600b985 */ /* 0x0009e2000c101b08 */
[----:B------:R-:W-:Y:S02]  /*12660*/  ISETP.GE.AND P3, PT, R27, c[0x0][0x3c8], PT ;  /* 0x0000f2001b007a0c */ /* 0x000fe40003f66270 */
[----:B-1----:R-:W-:-:S04]  /*12670*/  @!P5 LEA R4, P2, R31, R0, 0x2 ;  /* 0x000000001f04d211 */ /* 0x002fc800078410ff */
[----:B------:R-:W-:Y:S02]  /*12680*/  @!P5 LEA.HI.X R5, R31, R2, R32, 0x2, P2 ;  /* 0x000000021f05d211 */ /* 0x000fe400010f1420 */
[----:B------:R-:W-:-:S03]  /*12690*/  ISETP.GE.AND P2, PT, R25, c[0x0][0x3c8], PT ;  /* 0x0000f20019007a0c */ /* 0x000fc60003f46270 */
[----:B------:R1:W-:Y:S01]  /*126a0*/  @!P5 ST.E.64 [R4.64], R174 ;  /* 0x000000ae0400d985 */ /* 0x0003e2000c101b08 */
[----:B---3--:R-:W-:-:S04]  /*126b0*/  @!P4 LEA R8, P5, R29, R0, 0x2 ;  /* 0x000000001d08c211 */ /* 0x008fc800078a10ff */
[----:B------:R-:W-:Y:S02]  /*126c0*/  @!P4 LEA.HI.X R9, R29, R2, R30, 0x2, P5 ;  /* 0x000000021d09c211 */ /* 0x000fe400028f141e */
[----:B----4-:R-:W-:-:S03]  /*126d0*/  @!P3 LEA R6, P5, R27, R0, 0x2 ;  /* 0x000000001b06b211 */ /* 0x010fc600078a10ff */
[----:B------:R3:W-:Y:S01]  /*126e0*/  @!P4 ST.E.64 [R8.64], R178 ;  /* 0x000000b20800c985 */ /* 0x0007e2000c101b08 */
[----:B------:R-:W-:-:S05]  /*126f0*/  @!P3 LEA.HI.X R7, R27, R2, R28, 0x2, P5 ;  /* 0x000000021b07b211 */ /* 0x000fca00028f141c */
[----:B------:R3:W-:Y:S01]  /*12700*/  @!P3 ST.E.64 [R6.64], R182 ;  /* 0x000000b60600b985 */ /* 0x0007e2000c101b08 */
[----:B-1----:R-:W-:-:S04]  /*12710*/  @!P2 LEA R4, P5, R25, R0, 0x2 ;  /* 0x000000001904a211 */ /* 0x002fc800078a10ff */
[----:B------:R-:W-:-:S05]  /*12720*/  @!P2 LEA.HI.X R5, R25, R2, R26, 0x2, P5 ;  /* 0x000000021905a211 */ /* 0x000fca00028f141a */
[----:B------:R3:W-:Y:S04]  /*12730*/  @!P2 ST.E.64 [R4.64], R186 ;  /* 0x000000ba0400a985 */ /* 0x0007e8000c101b08 */
.L_x_3278:
[----:B------:R-:W-:Y:S05]  /*12740*/  BSYNC B0 ;  /* 0x0000000000007941 */ /* 0x000fea0003800000 */
.L_x_3277:
[----:B----4-:R4:W2:Y:S01]  /*12750*/  SHFL.IDX PT, R2, R18, 0x2, 0x1c1f ;  /* 0x005c1f0012027f89 */ /* 0x0108a200000e0000 */
[----:B------:R-:W-:Y:S03]  /*12760*/  BSSY B0, `(.L_x_3279) ;  /* 0x0000023000007945 */ /* 0x000fe60003800000 */
[----:B-1----:R4:W1:Y:S01]  /*12770*/  SHFL.IDX PT, R0, R19, 0x2, 0x1c1f ;  /* 0x005c1f0013007f89 */ /* 0x00286200000e0000 */
[----:B------:R-:W-:Y:S05]  /*12780*/  @P1 BRA `(.L_x_3280) ;  /* 0x0000020000001947 */ /* 0x000fea0003800000 */
[----:B-----5:R-:W-:Y:S02]  /*12790*/  ISETP.GE.AND P3, PT, R39, c[0x0][0x3c8], PT ;  /* 0x0000f20027007a0c */ /* 0x020fe40003f66270 */
[----:B------:R-:W-:Y:S02]  /*127a0*/  ISETP.GE.AND P5, PT, R37, c[0x0][0x3c8], PT ;  /* 0x0000f20025007a0c */ /* 0x000fe40003fa6270 */
[----:B------:R-:W-:Y:S02]  /*127b0*/  ISETP.GE.AND P2, PT, R35, c[0x0][0x3c8], PT ;  /* 0x0000f20023007a0c */ /* 0x000fe40003f46270 */
[----:B------:R-:W-:-:S07]  /*127c0*/  ISETP.GE.AND P1, PT, R33, c[0x0][0x3c8], PT ;  /* 0x0000f20021007a0c */ /* 0x000fce0003f26270 */
[----:B-1-3--:R-:W-:-:S04]  /*127d0*/  @!P3 LEA R4, P4, R39, R0, 0x2 ;  /* 0x000000002704b211 */ /* 0x00afc800078810ff */
[----:B--2---:R-:W-:Y:S02]  /*127e0*/  @!P3 LEA.HI.X R5, R39, R2, R40, 0x2, P4 ;  /* 0x000000022705b211 */ /* 0x004fe400020f1428 */
        /* <DEDUP_REMOVED lines=16> */
[----:B--2---:R-:W-:-:S03]  /*128f0*/  @!P3 LEA R8, P5, R29, R0, 0x2 ;  /* 0x000000001d08b211 */ /* 0x004fc600078a10ff */
[----:B------:R2:W-:Y:S01]  /*12900*/  @!P4 ST.E.64 [R10.64], R136 ;  /* 0x000000880a00c985 */ /* 0x0005e2000c101b08 */
[----:B------:R-:W-:Y:S02]  /*12910*/  @!P3 LEA.HI.X R9, R29, R2, R30, 0x2, P5 ;  /* 0x000000021d09b211 */ /* 0x000fe400028f141e */
[----:B---3--:R-:W-:-:S03]  /*12920*/  @!P2 LEA R6, P5, R27, R0, 0x2 ;  /* 0x000000001b06a211 */ /* 0x008fc600078a10ff */
[----:B------:R2:W-:Y:S01]  /*12930*/  @!P3 ST.E.64 [R8.64], R132 ;  /* 0x000000840800b985 */ /* 0x0005e2000c101b08 */
[----:B------:R-:W-:-:S05]  /*12940*/  @!P2 LEA.HI.X R7, R27, R2, R28, 0x2, P5 ;  /* 0x000000021b07a211 */ /* 0x000fca00028f141c */
[----:B------:R2:W-:Y:S01]  /*12950*/  @!P2 ST.E.64 [R6.64], R128 ;  /* 0x000000800600a985 */ /* 0x0005e2000c101b08 */
[----:B-1----:R-:W-:-:S04]  /*12960*/  @!P1 LEA R4, P5, R25, R0, 0x2 ;  /* 0x0000000019049211 */ /* 0x002fc800078a10ff */
[----:B------:R-:W-:-:S05]  /*12970*/  @!P1 LEA.HI.X R5, R25, R2, R26, 0x2, P5 ;  /* 0x0000000219059211 */ /* 0x000fca00028f141a */
[----:B------:R2:W-:Y:S04]  /*12980*/  @!P1 ST.E.64 [R4.64], R124 ;  /* 0x0000007c04009985 */ /* 0x0005e8000c101b08 */
.L_x_3280:
[----:B------:R-:W-:Y:S05]  /*12990*/  BSYNC B0 ;  /* 0x0000000000007941 */ /* 0x000fea0003800000 */
.L_x_3279:
[----:B--2---:R2:W3:Y:S04]  /*129a0*/  SHFL.IDX PT, R2, R18, 0x3, 0x1c1f ;  /* 0x007c1f0012027f89 */ /* 0x0044e800000e0000 */
[----:B-1----:R2:W1:Y:S01]  /*129b0*/  SHFL.IDX PT, R0, R19, 0x3, 0x1c1f ;  /* 0x007c1f0013007f89 */ /* 0x00246200000e0000 */
[----:B------:R-:W-:Y:S05]  /*129c0*/  @P0 BRA `(.L_x_3281) ;  /* 0x000004e000000947 */ /* 0x000fea0003800000 */
[----:B-----5:R-:W-:Y:S02]  /*129d0*/  ISETP.GE.AND P1, PT, R39, c[0x0][0x3c8], PT ;  /* 0x0000f20027007a0c */ /* 0x020fe40003f26270 */
[----:B------:R-:W-:Y:S02]  /*129e0*/  ISETP.GE.AND P0, PT, R37, c[0x0][0x3c8], PT ;  /* 0x0000f20025007a0c */ /* 0x000fe40003f06270 */
[----:B------:R-:W-:-:S09]  /*129f0*/  ISETP.GE.AND P4, PT, R35, c[0x0][0x3c8], PT ;  /* 0x0000f20023007a0c */ /* 0x000fd20003f86270 */
[-C--:B-1-3--:R-:W-:Y:S02]  /*12a00*/  @!P1 LEA R4, P3, R39, R0.reuse, 0x2 ;  /* 0x0000000027049211 */ /* 0x08afe400078610ff */
[----:B------:R-:W-:Y:S02]  /*12a10*/  @!P0 LEA R6, P2, R37, R0, 0x2 ;  /* 0x0000000025068211 */ /* 0x000fe400078410ff */
[-C--:B------:R-:W-:Y:S02]  /*12a20*/  @!P1 LEA.HI.X R5, R39, R2.reuse, R40, 0x2, P3 ;  /* 0x0000000227059211 */ /* 0x080fe400018f1428 */
[----:B------:R-:W-:Y:S02]  /*12a30*/  ISETP.GE.AND P3, PT, R33, c[0x0][0x3c8], PT ;  /* 0x0000f20021007a0c */ /* 0x000fe40003f66270 */
[----:B------:R-:W-:Y:S01]  /*12a40*/  @!P0 LEA.HI.X R7, R37, R2, R38, 0x2, P2 ;  /* 0x0000000225078211 */ /* 0x000fe200010f1426 */
[----:B------:R1:W-:Y:S01]  /*12a50*/  @!P1 ST.E.64 [R4.64], R154 ;  /* 0x0000009a04009985 */ /* 0x0003e2000c101b08 */
[----:B------:R-:W-:-:S02]  /*12a60*/  ISETP.GE.AND P2, PT, R31, c[0x0][0x3c8], PT ;  /* 0x0000f2001f007a0c */ /* 0x000fc40003f46270 */
[----:B------:R-:W-:Y:S01]  /*12a70*/  ISETP.GE.AND P1, PT, R29, c[0x0][0x3c8], PT ;  /* 0x0000f2001d007a0c */ /* 0x000fe20003f26270 */
        /* <DEDUP_REMOVED lines=8> */
[----:B---3--:R-:W-:Y:S02]  /*12b00*/  @!P1 LEA R6, P5, R29, R0, 0x2 ;  /* 0x000000001d069211 */ /* 0x008fe400078a10ff */
        /* <DEDUP_REMOVED lines=10> */
[----:B---3--:R-:W-:-:S04]  /*12bb0*/  LEA R4, P0, R25, R0, 0x2 ;  /* 0x0000000019047211 */ /* 0x008fc800078010ff */
[----:B------:R-:W-:-:S05]  /*12bc0*/  LEA.HI.X R5, R25, R2, R26, 0x2, P0 ;  /* 0x0000000219057211 */ /* 0x000fca00000f141a */
[----:B------:R1:W-:Y:S01]  /*12bd0*/  ST.E.64 [R4.64], R126 ;  /* 0x0000007e04007985 */ /* 0x0003e2000c101b08 */
[----:B------:R-:W-:Y:S05]  /*12be0*/  BRA `(.L_x_3281) ;  /* 0x000002c000007947 */ /* 0x000fea0003800000 */
.L_x_3273:
[----:B------:R-:W1:Y:S02]  /*12bf0*/  S2R R4, SR_TID.X ;  /* 0x0000000000047919 */ /* 0x000e640000002100 */
[----:B-1----:R-:W-:-:S13]  /*12c00*/  ISETP.GT.AND P0, PT, R4, 0x7f, PT ;  /* 0x0000007f0400780c */ /* 0x002fda0003f04270 */
[----:B------:R-:W-:Y:S05]  /*12c10*/  @P0 BRA `(.L_x_3281) ;  /* 0x0000029000000947 */ /* 0x000fea0003800000 */
[----:B------:R-:W2:Y:S01]  /*12c20*/  LDL.LU R3, [R1+0x70] ;  /* 0x0000700001037983 */ /* 0x000ea20000300800 */
[----:B------:R-:W-:-:S05]  /*12c30*/  MOV R2, c[0x0][0x4e8] ;  /* 0x00013a0000027a02 */ /* 0x000fca0000000f00 */
[----:B------:R-:W-:Y:S01]  /*12c40*/  IMAD R0, R2, c[0x0][0x388], RZ ;  /* 0x0000e20002007a24 */ /* 0x000fe200078e02ff */
[----:B--2---:R-:W-:-:S04]  /*12c50*/  IADD3 R4, R3, R4, RZ ;  /* 0x0000000403047210 */ /* 0x004fc80007ffe0ff */
[----:B------:R-:W-:-:S13]  /*12c60*/  ISETP.GE.AND P0, PT, R4, R0, PT ;  /* 0x000000000400720c */ /* 0x000fda0003f06270 */
[----:B------:R-:W-:Y:S05]  /*12c70*/  @P0 BRA `(.L_x_3281) ;  /* 0x0000023000000947 */ /* 0x000fea0003800000 */
[----:B------:R-:W2:Y:S04]  /*12c80*/  LDL.LU R3, [R1+0x4c] ;  /* 0x00004c0001037983 */ /* 0x000ea80000300800 */
[----:B------:R-:W3:Y:S04]  /*12c90*/  LDL.LU R9, [R1+0x48] ;  /* 0x0000480001097983 */ /* 0x000ee80000300800 */
[----:B------:R-:W4:Y:S01]  /*12ca0*/  LDL.LU R8, [R1+0x50] ;  /* 0x0000500001087983 */ /* 0x000f220000300800 */
[----:B------:R-:W-:-:S13]  /*12cb0*/  ISETP.NE.AND P0, PT, R2, 0x1, PT ;  /* 0x000000010200780c */ /* 0x000fda0003f05270 */
[----:B------:R-:W-:Y:S01]  /*12cc0*/  @P0 IMAD.HI.U32 R7, R4, c[0x0][0x4ec], RZ ;  /* 0x00013b0004070a27 */ /* 0x000fe200078e00ff */
[----:B--2---:R-:W-:Y:S02]  /*12cd0*/  SHF.R.S32.HI R0, RZ, 0x1f, R3 ;  /* 0x0000001fff007819 */ /* 0x004fe40000011403 */
[----:B---3--:R-:W-:-:S03]  /*12ce0*/  SHF.R.S32.HI R6, RZ, 0x1f, R9 ;  /* 0x0000001fff067819 */ /* 0x008fc60000011409 */
[----:B------:R-:W-:-:S04]  /*12cf0*/  IMAD R0, R0, c[0x0][0x4d0], RZ ;  /* 0x0001340000007a24 */ /* 0x000fc800078e02ff */
[C---:B------:R-:W-:Y:S01]  /*12d00*/  IMAD R5, R3.reuse, c[0x0][0x4d4], R0 ;  /* 0x0001350003057a24 */ /* 0x040fe200078e0200 */
[----:B------:R-:W-:Y:S01]  /*12d10*/  MOV R0, R4 ;  /* 0x0000000400007202 */ /* 0x000fe20000000f00 */
[----:B------:R-:W-:Y:S01]  /*12d20*/  IMAD.WIDE.U32 R2, R3, c[0x0][0x4d0], RZ ;  /* 0x0001340003027a25 */ /* 0x000fe200078e00ff */
[----:B------:R-:W-:-:S03]  /*12d30*/  @P0 SHF.R.U32.HI R0, RZ, c[0x0][0x4f0], R7 ;  /* 0x00013c00ff000a19 */ /* 0x000fc60000011607 */
[----:B------:R-:W-:Y:S01]  /*12d40*/  IMAD R6, R6, c[0x0][0x4d8], RZ ;  /* 0x0001360006067a24 */ /* 0x000fe200078e02ff */
[----:B------:R-:W-:Y:S02]  /*12d50*/  IADD3 R3, R3, R5, RZ ;  /* 0x0000000503037210 */ /* 0x000fe40007ffe0ff */
[----:B----4-:R-:W-:Y:S01]  /*12d60*/  SHF.R.S32.HI R5, RZ, 0x1f, R8 ;  /* 0x0000001fff057819 */ /* 0x010fe20000011408 */
[C---:B------:R-:W-:Y:S01]  /*12d70*/  IMAD R7, R9.reuse, c[0x0][0x4dc], R6 ;  /* 0x0001370009077a24 */ /* 0x040fe200078e0206 */
        /* <DEDUP_REMOVED lines=12> */
[----:B------:R-:W-:-:S04]  /*12e40*/  IMAD R0, R4, c[0x0][0x4cc], R0 ;  /* 0x0001330004007a24 */ /* 0x000fc800078e0200 */
[----:B------:R-:W-:-:S05]  /*12e50*/  IMAD.WIDE.U32 R2, R4, c[0x0][0x4c8], R2 ;  /* 0x0001320004027a25 */ /* 0x000fca00078e0002 */
[----:B------:R-:W-:Y:S02]  /*12e60*/  IADD3 R0, R3, R0, RZ ;  /* 0x0000000003007210 */ /* 0x000fe40007ffe0ff */
[----:B------:R-:W-:-:S04]  /*12e70*/  LEA R4, P0, R2, c[0x0][0x4a8], 0x2 ;  /* 0x00012a0002047a11 */ /* 0x000fc800078010ff */
[----:B------:R-:W-:Y:S02]  /*12e80*/  LEA.HI.X R5, R2, c[0x0][0x4ac], R0, 0x2, P0 ;  /* 0x00012b0002057a11 */ /* 0x000fe400000f1400 */
[----:B------:R-:W-:-:S05]  /*12e90*/  MOV R0, 0xff800000 ;  /* 0xff80000000007802 */ /* 0x000fca0000000f00 */
[----:B------:R1:W-:Y:S02]  /*12ea0*/  STG.E [R4.64], R0 ;  /* 0x0000000004007986 */ /* 0x0003e4000c101908 */
.L_x_3281:
[----:B------:R-:W-:Y:S05]  /*12eb0*/  BSYNC B1 ;  /* 0x0000000000017941 */ /* 0x000fea0003800000 */
.L_x_3272:
[----:B------:R-:W-:-:S13]  /*12ec0*/  ISETP.NE.AND P0, PT, RZ, UR6, PT ;  /* 0x00000006ff007c0c */ /* 0x000fda000bf05270 */
[----:B------:R-:W-:Y:S01]  /*12ed0*/  @P0 WARPSYNC 0xffffffff ;  /* 0xffffffff00000948 */ /* 0x000fe20003800000 */
[----:B------:R-:W-:Y:S06]  /*12ee0*/  @P0 BAR.SYNC.DEFER_BLOCKING 0x5, 0x80 ;  /* 0x0142000000000b1d */ /* 0x000fec0000010000 */
[----:B-1----:R-:W1:Y:S04]  /*12ef0*/  @P0 LDS R0, [0xb100] ;  /* 0x00b10000ff000984 */ /* 0x002e680000000800 */
[----:B-1----:R1:W-:Y:S04]  /*12f00*/  @P0 STL [R1+0x74], R0 ;  /* 0x0000740001000387 */ /* 0x0023e80000100800 */
[----:B------:R-:W-:Y:S06]  /*12f10*/  @P0 BAR.ARV 0x4, 0x80 ;  /* 0x0102000000000b1d */ /* 0x000fec0000002000 */
[----:B------:R-:W-:Y:S05]  /*12f20*/  @P0 BRA `(.L_x_3282) ;  /* 0x0000009000000947 */ /* 0x000fea0003800000 */
[----:B------:R-:W-:Y:S05]  /*12f30*/  BRA.DIV ~URZ, `(.L_x_3283) ;  /* 0x000054c27f007947 */ /* 0x000fea000b800000 */
[----:B-1----:R1:W2:Y:S02]  /*12f40*/  SHFL.IDX PT, R0, R24, RZ, 0x1f ;  /* 0x00001fff18007589 */ /* 0x0022a400000e0000 */
.L_x_3314:
[----:B---3--:R-:W3:Y:S01]  /*12f50*/  S2R R2, SR_TID.X ;  /* 0x0000000000027919 */ /* 0x008ee20000002100 */
[----:B------:R-:W-:Y:S03]  /*12f60*/  WARPSYNC 0xffffffff ;  /* 0xffffffff00007948 */ /* 0x000fe60003800000 */
[----:B------:R-:W-:Y:S06]  /*12f70*/  BAR.SYNC.DEFER_BLOCKING 0x4, 0x80 ;  /* 0x0102000000007b1d */ /* 0x000fec0000010000 */
[----:B--2---:R2:W-:Y:S01]  /*12f80*/  STL [R1+0x74], R0 ;  /* 0x0000740001007387 */ /* 0x0045e20000100800 */
[----:B---3--:R-:W-:-:S13]  /*12f90*/  LOP3.LUT P0, RZ, R2, 0x7f, RZ, 0xc0, !PT ;  /* 0x0000007f02ff7812 */ /* 0x008fda000780c0ff */
[----:B------:R2:W-:Y:S04]  /*12fa0*/  @!P0 STS [0xb100], R24 ;  /* 0x00b10018ff008388 */ /* 0x0005e80000000800 */
[----:B------:R-:W-:Y:S06]  /*12fb0*/  BAR.ARV 0x5, 0x80 ;  /* 0x0142000000007b1d */ /* 0x000fec0000002000 */
.L_x_3282:
[----:B-12---:R-:W2:Y:S02]  /*12fc0*/  LDL R0, [R1+0x74] ;  /* 0x0000740001007983 */ /* 0x006ea40000100800 */
[----:B--2---:R-:W-:-:S13]  /*12fd0*/  ISETP.GE.AND P0, PT, R0, c[0x0][0x538], PT ;  /* 0x00014e0000007a0c */ /* 0x004fda0003f06270 */
[----:B---345:R-:W-:Y:S01]  /*12fe0*/  @P0 CALL.REL.NOINC `(.L_x_3284) ;  /* 0x0000001000000944 */ /* 0x038fe20003c00000 */
[----:B------:R-:W-:Y:S05]  /*12ff0*/  BRA `(.L_x_3285) ;  /* 0xfffed93000007947 */ /* 0x000fea000383ffff */
.L_x_3284:
[----:B------:R-:W-:Y:S05]  /*13000*/  EXIT ;  /* 0x000000000000794d */ /* 0x000fea0003800000 */
.L_x_3216:
[----:B------:R-:W-:Y:S01]  /*13010*/  IMAD.MOV.U32 R247, RZ, RZ, R4 ;  /* 0x000000fffff77224 */ /* 0x000fe200078e0004 */
[----:B------:R-:W-:Y:S01]  /*13020*/  MOV R249, RZ ;  /* 0x000000ff00f97202 */ /* 0x000fe20000000f00 */
[----:B------:R-:W-:Y:S01]  /*13030*/  IMAD.MOV.U32 R3, RZ, RZ, 0x181f ;  /* 0x0000181fff037424 */ /* 0x000fe200078e00ff */
[----:B------:R-:W-:Y:S02]  /*13040*/  MOV R2, 0x13060 ;  /* 0x0001306000027802 */ /* 0x000fe40000000f00 */
[----:B-----5:R-:W-:Y:S05]  /*13050*/  CALL.REL.NOINC `($__internal_43_$__cuda_sm70_shflsync_idx_p) ;  /* 0x0000547000007944 */ /* 0x020fea0003c00000 */
[----:B------:R-:W-:Y:S01]  /*13060*/  MOV R6, R250 ;  /* 0x000000fa00067202 */ /* 0x000fe20000000f00 */
[----:B------:R-:W-:Y:S05]  /*13070*/  BRA `(.L_x_3286) ;  /* 0xfffee4e000007947 */ /* 0x000fea000383ffff */
.L_x_3217:
[----:B------:R-:W-:Y:S01]  /*13080*/  IMAD.MOV.U32 R247, RZ, RZ, R5 ;  /* 0x000000fffff77224 */ /* 0x000fe200078e0005 */
[----:B------:R-:W-:Y:S01]  /*13090*/  MOV R249, RZ ;  /* 0x000000ff00f97202 */ /* 0x000fe20000000f00 */
[----:B------:R-:W-:Y:S01]  /*130a0*/  IMAD.MOV.U32 R3, RZ, RZ, 0x181f ;  /* 0x0000181fff037424 */ /* 0x000fe200078e00ff */
[----:B------:R-:W-:Y:S02]  /*130b0*/  MOV R2, 0x130d0 ;  /* 0x000130d000027802 */ /* 0x000fe40000000f00 */
[----:B-12--5:R-:W-:Y:S05]  /*130c0*/  CALL.REL.NOINC `($__internal_43_$__cuda_sm70_shflsync_idx_p) ;  /* 0x0000540000007944 */ /* 0x026fea0003c00000 */
[----:B------:R-:W-:Y:S01]  /*130d0*/  MOV R2, R250 ;  /* 0x000000fa00027202 */ /* 0x000fe20000000f00 */
[----:B------:R-:W-:Y:S05]  /*130e0*/  BRA `(.L_x_3287) ;  /* 0xfffee49000007947 */ /* 0x000fea000383ffff */
.L_x_3220:
[----:B------:R-:W-:Y:S01]  /*130f0*/  IMAD.MOV.U32 R247, RZ, RZ, R4 ;  /* 0x000000fffff77224 */ /* 0x000fe200078e0004 */
[----:B------:R-:W-:Y:S01]  /*13100*/  MOV R249, 0x1 ;  /* 0x0000000100f97802 */ /* 0x000fe20000000f00 */
[----:B-1----:R-:W-:Y:S01]  /*13110*/  IMAD.MOV.U32 R3, RZ, RZ, 0x181f ;  /* 0x0000181fff037424 */ /* 0x002fe200078e00ff */
[----:B----4-:R-:W-:-:S02]  /*13120*/  MOV R2, 0x13140 ;  /* 0x0001314000027802 */ /* 0x010fc40000000f00 */
[----:B--2--5:R-:W-:Y:S05]  /*13130*/  CALL.REL.NOINC `($__internal_43_$__cuda_sm70_shflsync_idx_p) ;  /* 0x0000539000007944 */ /* 0x024fea0003c00000 */
[----:B------:R-:W-:Y:S01]  /*13140*/  IMAD.MOV.U32 R6, RZ, RZ, R250 ;  /* 0x000000ffff067224 */ /* 0x000fe200078e00fa */
[----:B------:R-:W-:Y:S01]  /*13150*/  MOV R249, 0x1 ;  /* 0x0000000100f97802 */ /* 0x000fe20000000f00 */
[----:B------:R-:W-:Y:S01]  /*13160*/  IMAD.MOV.U32 R247, RZ, RZ, R5 ;  /* 0x000000fffff77224 */ /* 0x000fe200078e0005 */
[----:B------:R-:W-:-:S02]  /*13170*/  MOV R3, 0x181f ;  /* 0x0000181f00037802 */ /* 0x000fc40000000f00 */
[----:B------:R-:W-:Y:S02]  /*13180*/  MOV R2, 0x131a0 ;  /* 0x000131a000027802 */ /* 0x000fe40000000f00 */
[----:B------:R-:W-:Y:S05]  /*13190*/  CALL.REL.NOINC `($__internal_43_$__cuda_sm70_shflsync_idx_p) ;  /* 0x0000533000007944 */ /* 0x000fea0003c00000 */
[----:B------:R-:W-:Y:S01]  /*131a0*/  MOV R2, R250 ;  /* 0x000000fa00027202 */ /* 0x000fe20000000f00 */
[----:B------:R-:W-:Y:S05]  /*131b0*/  BRA `(.L_x_3288) ;  /* 0xfffee52000007947 */ /* 0x000fea000383ffff */
.L_x_3223:
[----:B------:R-:W-:Y:S01]  /*131c0*/  IMAD.MOV.U32 R247, RZ, RZ, R4 ;  /* 0x000000fffff77224 */ /* 0x000fe200078e0004 */
[----:B------:R-:W-:Y:S01]  /*131d0*/  MOV R249, 0x2 ;  /* 0x0000000200f97802 */ /* 0x000fe20000000f00 */
[----:B-1----:R-:W-:Y:S01]  /*131e0*/  IMAD.MOV.U32 R3, RZ, RZ, 0x181f ;  /* 0x0000181fff037424 */ /* 0x002fe200078e00ff */
[----:B------:R-:W-:Y:S02]  /*131f0*/  MOV R2, 0x13210 ;  /* 0x0001321000027802 */ /* 0x000fe40000000f00 */
[----:B--23-5:R-:W-:Y:S05]  /*13200*/  CALL.REL.NOINC `($__internal_43_$__cuda_sm70_shflsync_idx_p) ;  /* 0x000052c000007944 */ /* 0x02cfea0003c00000 */
[----:B------:R-:W-:Y:S01]  /*13210*/  MOV R6, R250 ;  /* 0x000000fa00067202 */ /* 0x000fe20000000f00 */
[----:B------:R-:W-:Y:S05]  /*13220*/  BRA `(.L_x_3289) ;  /* 0xfffee59000007947 */ /* 0x000fea000383ffff */
.L_x_3224:
[----:B------:R-:W-:Y:S01]  /*13230*/  IMAD.MOV.U32 R247, RZ, RZ, R5 ;  /* 0x000000fffff77224 */ /* 0x000fe200078e0005 */
[----:B------:R-:W-:Y:S01]  /*13240*/  MOV R249, 0x2 ;  /* 0x0000000200f97802 */ /* 0x000fe20000000f00 */
[----:B-1----:R-:W-:Y:S01]  /*13250*/  IMAD.MOV.U32 R3, RZ, RZ, 0x181f ;  /* 0x0000181fff037424 */ /* 0x002fe200078e00ff */
[----:B------:R-:W-:Y:S02]  /*13260*/  MOV R2, 0x13280 ;  /* 0x0001328000027802 */ /* 0x000fe40000000f00 */
[----:B--2345:R-:W-:Y:S05]  /*13270*/  CALL.REL.NOINC `($__internal_43_$__cuda_sm70_shflsync_idx_p) ;  /* 0x0000525000007944 */ /* 0x03cfea0003c00000 */
[----:B------:R-:W-:Y:S01]  /*13280*/  MOV R2, R250 ;  /* 0x000000fa00027202 */ /* 0x000fe20000000f00 */
[----:B------:R-:W-:Y:S05]  /*13290*/  BRA `(.L_x_3290) ;  /* 0xfffee54000007947 */ /* 0x000fea000383ffff */
.L_x_3227:
[----:B------:R-:W-:Y:S01]  /*132a0*/  IMAD.MOV.U32 R247, RZ, RZ, R4 ;  /* 0x000000fffff77224 */ /* 0x000fe200078e0004 */
[----:B------:R-:W-:Y:S01]  /*132b0*/  MOV R249, 0x3 ;  /* 0x0000000300f97802 */ /* 0x000fe20000000f00 */
[----:B--2---:R-:W-:Y:S01]  /*132c0*/  IMAD.MOV.U32 R3, RZ, RZ, 0x181f ;  /* 0x0000181fff037424 */ /* 0x004fe200078e00ff */
[----:B------:R-:W-:-:S02]  /*132d0*/  MOV R2, 0x132f0 ;  /* 0x000132f000027802 */ /* 0x000fc40000000f00 */
[----:B-1-345:R-:W-:Y:S05]  /*132e0*/  CALL.REL.NOINC `($__internal_43_$__cuda_sm70_shflsync_idx_p) ;  /* 0x000051e000007944 */ /* 0x03afea0003c00000 */
        /* <DEDUP_REMOVED lines=8> */
.L_x_3230:
[----:B------:R-:W-:Y:S01]  /*13370*/  IMAD.MOV.U32 R247, RZ, RZ, R4 ;  /* 0x000000fffff77224 */ /* 0x000fe200078e0004 */
[----:B------:R-:W-:Y:S01]  /*13380*/  MOV R249, 0x4 ;  /* 0x0000000400f97802 */ /* 0x000fe20000000f00 */
[----:B-1----:R-:W-:Y:S01]  /*13390*/  IMAD.MOV.U32 R3, RZ, RZ, 0x181f ;  /* 0x0000181fff037424 */ /* 0x002fe200078e00ff */
[----:B--2---:R-:W-:Y:S02]  /*133a0*/  MOV R2, 0x133c0 ;  /* 0x000133c000027802 */ /* 0x004fe40000000f00 */
[----:B---345:R-:W-:Y:S05]  /*133b0*/  CALL.REL.NOINC `($__internal_43_$__cuda_sm70_shflsync_idx_p) ;  /* 0x0000511000007944 */ /* 0x038fea0003c00000 */
[----:B------:R-:W-:Y:S01]  /*133c0*/  MOV R6, R250 ;  /* 0x000000fa00067202 */ /* 0x000fe20000000f00 */
[----:B------:R-:W-:Y:S05]  /*133d0*/  BRA `(.L_x_3292) ;  /* 0xfffee5d000007947 */ /* 0x000fea000383ffff */
.L_x_3231:
[----:B------:R-:W-:Y:S01]  /*133e0*/  IMAD.MOV.U32 R247, RZ, RZ, R5 ;  /* 0x000000fffff77224 */ /* 0x000fe200078e0005 */
[----:B------:R-:W-:Y:S01]  /*133f0*/  MOV R249, 0x4 ;  /* 0x0000000400f97802 */ /* 0x000fe20000000f00 */
[----:B------:R-:W-:Y:S01]  /*13400*/  IMAD.MOV.U32 R3, RZ, RZ, 0x181f ;  /* 0x0000181fff037424 */ /* 0x000fe200078e00ff */
[----:B--2---:R-:W-:Y:S02]  /*13410*/  MOV R2, 0x13430 ;  /* 0x0001343000027802 */ /* 0x004fe40000000f00 */
[----:B-1-345:R-:W-:Y:S05]  /*13420*/  CALL.REL.NOINC `($__internal_43_$__cuda_sm70_shflsync_idx_p) ;  /* 0x000050a000007944 */ /* 0x03afea0003c00000 */
[----:B------:R-:W-:Y:S01]  /*13430*/  MOV R2, R250 ;  /* 0x000000fa00027202 */ /* 0x000fe20000000f00 */
[----:B------:R-:W-:Y:S05]  /*13440*/  BRA `(.L_x_3293) ;  /* 0xfffee58000007947 */ /* 0x000fea000383ffff */
.L_x_3234:
[----:B------:R-:W-:Y:S01]  /*13450*/  IMAD.MOV.U32 R247, RZ, RZ, R4 ;  /* 0x000000fffff77224 */ /* 0x000fe200078e0004 */
[----:B------:R-:W-:Y:S01]  /*13460*/  MOV R249, 0x5 ;  /* 0x0000000500f97802 */ /* 0x000fe20000000f00 */
[----:B-1----:R-:W-:Y:S01]  /*13470*/  IMAD.MOV.U32 R3, RZ, RZ, 0x181f ;  /* 0x0000181fff037424 */ /* 0x002fe200078e00ff */
[----:B------:R-:W-:-:S02]  /*13480*/  MOV R2, 0x134a0 ;  /* 0x000134a000027802 */ /* 0x000fc40000000f00 */
[----:B--2345:R-:W-:Y:S05]  /*13490*/  CALL.REL.NOINC `($__internal_43_$__cuda_sm70_shflsync_idx_p) ;  /* 0x0000503000007944 */ /* 0x03cfea0003c00000 */
        /* <DEDUP_REMOVED lines=8> */
.L_x_3237:
[----:B------:R-:W-:Y:S01]  /*13520*/  IMAD.MOV.U32 R247, RZ, RZ, R4 ;  /* 0x000000fffff77224 */ /* 0x000fe200078e0004 */
[----:B------:R-:W-:Y:S01]  /*13530*/  MOV R249, 0x6 ;  /* 0x0000000600f97802 */ /* 0x000fe20000000f00 */
[----:B-1----:R-:W-:Y:S01]  /*13540*/  IMAD.MOV.U32 R3, RZ, RZ, 0x181f ;  /* 0x0000181fff037424 */ /* 0x002fe200078e00ff */
[----:B------:R-:W-:Y:S02]  /*13550*/  MOV R2, 0x13570 ;  /* 0x0001357000027802 */ /* 0x000fe40000000f00 */
[----:B--2345:R-:W-:Y:S05]  /*13560*/  CALL.REL.NOINC `($__internal_43_$__cuda_sm70_shflsync_idx_p) ;  /* 0x00004f6000007944 */ /* 0x03cfea0003c00000 */
[----:B------:R-:W-:Y:S01]  /*13570*/  MOV R6, R250 ;  /* 0x000000fa00067202 */ /* 0x000fe20000000f00 */
[----:B------:R-:W-:Y:S05]  /*13580*/  BRA `(.L_x_3295) ;  /* 0xfffee61000007947 */ /* 0x000fea000383ffff */
.L_x_3238:
[----:B------:R-:W-:Y:S01]  /*13590*/  IMAD.MOV.U32 R247, RZ, RZ, R5 ;  /* 0x000000fffff77224 */ /* 0x000fe200078e0005 */
[----:B------:R-:W-:Y:S01]  /*135a0*/  MOV R249, 0x6 ;  /* 0x0000000600f97802 */ /* 0x000fe20000000f00 */
[----:B-1----:R-:W-:Y:S01]  /*135b0*/  IMAD.MOV.U32 R3, RZ, RZ, 0x181f ;  /* 0x0000181fff037424 */ /* 0x002fe200078e00ff */
[----:B------:R-:W-:Y:S02]  /*135c0*/  MOV R2, 0x135e0 ;  /* 0x000135e000027802 */ /* 0x000fe40000000f00 */
[----:B--2345:R-:W-:Y:S05]  /*135d0*/  CALL.REL.NOINC `($__internal_43_$__cuda_sm70_shflsync_idx_p) ;  /* 0x00004ef000007944 */ /* 0x03cfea0003c00000 */
[----:B------:R-:W-:Y:S01]  /*135e0*/  MOV R2, R250 ;  /* 0x000000fa00027202 */ /* 0x000fe20000000f00 */
[----:B------:R-:W-:Y:S05]  /*135f0*/  BRA `(.L_x_3296) ;  /* 0xfffee5c000007947 */ /* 0x000fea000383ffff */
.L_x_3241:
        /* <DEDUP_REMOVED lines=13> */
.L_x_3244:
[----:B------:R-:W-:Y:S01]  /*136d0*/  IMAD.MOV.U32 R247, RZ, RZ, R0 ;  /* 0x000000fffff77224 */ /* 0x000fe200078e0000 */
[----:B------:R-:W-:Y:S01]  /*136e0*/  MOV R249, RZ ;  /* 0x000000ff00f97202 */ /* 0x000fe20000000f00 */
[----:B------:R-:W-:Y:S01]  /*136f0*/  IMAD.MOV.U32 R3, RZ, RZ, 0x181f ;  /* 0x0000181fff037424 */ /* 0x000fe200078e00ff */
[----:B------:R-:W-:Y:S02]  /*13700*/  MOV R2, 0x13720 ;  /* 0x0001372000027802 */ /* 0x000fe40000000f00 */
[----:B------:R-:W-:Y:S05]  /*13710*/  CALL.REL.NOINC `($__internal_43_$__cuda_sm70_shflsync_idx_p) ;  /* 0x00004db000007944 */ /* 0x000fea0003c00000 */
[----:B------:R-:W-:Y:S01]  /*13720*/  MOV R7, R250 ;  /* 0x000000fa00077202 */ /* 0x000fe20000000f00 */
[----:B------:R-:W-:Y:S05]  /*13730*/  BRA `(.L_x_3298) ;  /* 0xfffefe7000007947 */ /* 0x000fea000383ffff */
.L_x_3245:
[----:B------:R-:W-:Y:S01]  /*13740*/  IMAD.MOV.U32 R247, RZ, RZ, R4 ;  /* 0x000000fffff77224 */ /* 0x000fe200078e0004 */
[----:B------:R-:W-:Y:S01]  /*13750*/  MOV R249, RZ ;  /* 0x000000ff00f97202 */ /* 0x000fe20000000f00 */
[----:B------:R-:W-:Y:S01]  /*13760*/  IMAD.MOV.U32 R3, RZ, RZ, 0x181f ;  /* 0x0000181fff037424 */ /* 0x000fe200078e00ff */
[----:B------:R-:W-:Y:S02]  /*13770*/  MOV R2, 0x13790 ;  /* 0x0001379000027802 */ /* 0x000fe40000000f00 */
[----:B-12---:R-:W-:Y:S05]  /*13780*/  CALL.REL.NOINC `($__internal_43_$__cuda_sm70_shflsync_idx_p) ;  /* 0x00004d4000007944 */ /* 0x006fea0003c00000 */
        /* <DEDUP_REMOVED lines=8> */
[----:B-1----:R-:W-:Y:S01]  /*13810*/  IMAD.MOV.U32 R3, RZ, RZ, 0x181f ;  /* 0x0000181fff037424 */ /* 0x002fe200078e00ff */
[----:B------:R-:W-:Y:S02]  /*13820*/  MOV R2, 0x13840 ;  /* 0x0001384000027802 */ /* 0x000fe40000000f00 */
[----:B------:R-:W-:Y:S05]  /*13830*/  CALL.REL.NOINC `($__internal_43_$__cuda_sm70_shflsync_idx_p) ;  /* 0x00004c9000007944 */ /* 0x000fea0003c00000 */
[----:B------:R-:W-:Y:S01]  /*13840*/  IMAD.MOV.U32 R5, RZ, RZ, R250 ;  /* 0x000000ffff057224 */ /* 0x000fe200078e00fa */
[----:B------:R-:W-:Y:S01]  /*13850*/  MOV R249, 0x1 ;  /* 0x0000000100f97802 */ /* 0x000fe20000000f00 */
[----:B------:R-:W-:Y:S01]  /*13860*/  IMAD.MOV.U32 R247, RZ, RZ, R4 ;  /* 0x000000fffff77224 */ /* 0x000fe200078e0004 */
[----:B------:R-:W-:Y:S02]  /*13870*/  MOV R3, 0x181f ;  /* 0x0000181f00037802 */ /* 0x000fe40000000f00 */
[----:B------:R-:W-:Y:S02]  /*13880*/  MOV R2, 0x138a0 ;  /* 0x000138a000027802 */ /* 0x000fe40000000f00 */
[----:B------:R-:W-:Y:S05]  /*13890*/  CALL.REL.NOINC `($__internal_43_$__cuda_sm70_shflsync_idx_p) ;  /* 0x00004c3000007944 */ /* 0x000fea0003c00000 */
        /* <DEDUP_REMOVED lines=85> */
[----:B------:R-:W-:Y:S01]  /*13df0*/  MOV R4, R250 ;  /* 0x000000fa00047202 */ /* 0x000fe20000000f00 */
[----:B------:R-:W-:Y:S05]  /*13e00*/  BRA `(.L_x_3299) ;  /* 0xfffef9a000007947 */ /* 0x000fea000383ffff */
.L_x_3246:
[----:B------:R-:W-:Y:S01]  /*13e10*/  IMAD.MOV.U32 R247, RZ, RZ, R4 ;  /* 0x000000fffff77224 */ /* 0x000fe200078e0004 */
[----:B------:R-:W-:Y:S01]  /*13e20*/  MOV R249, RZ ;  /* 0x000000ff00f97202 */ /* 0x000fe20000000f00 */
[----:B------:R-:W-:Y:S01]  /*13e30*/  IMAD.MOV.U32 R3, RZ, RZ, 0x1c1f ;  /* 0x00001c1fff037424 */ /* 0x000fe200078e00ff */
[----:B------:R-:W-:-:S02]  /*13e40*/  MOV R2, 0x13e60 ;  /* 0x00013e6000027802 */ /* 0x000fc40000000f00 */
[----:B------:R-:W-:Y:S05]  /*13e50*/  CALL.REL.NOINC `($__internal_43_$__cuda_sm70_shflsync_idx_p) ;  /* 0x0000467000007944 */ /* 0x000fea0003c00000 */
[----:B------:R-:W-:Y:S01]  /*13e60*/  MOV R0, R250 ;  /* 0x000000fa00007202 */ /* 0x000fe20000000f00 */
[----:B------:R-:W-:Y:S05]  /*13e70*/  BRA `(.L_x_3300) ;  /* 0xfffefa8000007947 */ /* 0x000fea000383ffff */
.L_x_3247:
[----:B------:R-:W-:Y:S01]  /*13e80*/  IMAD.MOV.U32 R247, RZ, RZ, R4 ;  /* 0x000000fffff77224 */ /* 0x000fe200078e0004 */
[----:B------:R-:W-:Y:S01]  /*13e90*/  MOV R249, 0x1 ;  /* 0x0000000100f97802 */ /* 0x000fe20000000f00 */
[----:B------:R-:W-:Y:S01]  /*13ea0*/  IMAD.MOV.U32 R3, RZ, RZ, 0x1c1f ;  /* 0x00001c1fff037424 */ /* 0x000fe200078e00ff */
[----:B------:R-:W-:-:S02]  /*13eb0*/  MOV R2, 0x13ed0 ;  /* 0x00013ed000027802 */ /* 0x000fc40000000f00 */
[----:B-1----:R-:W-:Y:S05]  /*13ec0*/  CALL.REL.NOINC `($__internal_43_$__cuda_sm70_shflsync_idx_p) ;  /* 0x0000460000007944 */ /* 0x002fea0003c00000 */
[----:B------:R-:W-:Y:S01]  /*13ed0*/  IMAD.IADD R0, R5, 0x1, R250 ;  /* 0x0000000105007824 */ /* 0x000fe200078e02fa */
[----:B------:R-:W-:Y:S01]  /*13ee0*/  MOV R2, 0x142c0 ;  /* 0x000142c000027802 */ /* 0x000fe20000000f00 */
[----:B------:R-:W-:-:S02]  /*13ef0*/  IMAD.MOV.U32 R247, RZ, RZ, R4 ;  /* 0x000000fffff77224 */ /* 0x000fc400078e0004 */
[----:B------:R-:W-:Y:S01]  /*13f00*/  IMAD.MOV.U32 R249, RZ, RZ, 0x2 ;  /* 0x00000002fff97424 */ /* 0x000fe200078e00ff */
[----:B------:R-:W-:Y:S01]  /*13f10*/  IMNMX R0, R6, R0, PT ;  /* 0x0000000006007217 */ /* 0x000fe20003800200 */
[----:B------:R-:W-:-:S03]  /*13f20*/  IMAD.MOV.U32 R3, RZ, RZ, 0x1c1f ;  /* 0x00001c1fff037424 */ /* 0x000fc600078e00ff */
        /* <DEDUP_REMOVED lines=56> */
[----:B------:R-:W-:Y:S05]  /*142b0*/  CALL.REL.NOINC `($__internal_43_$__cuda_sm70_shflsync_idx_p) ;  /* 0x0000421000007944 */ /* 0x000fea0003c00000 */
[----:B------:R-:W-:Y:S01]  /*142c0*/  IMAD.IADD R0, R5, 0x1, R250 ;  /* 0x0000000105007824 */ /* 0x000fe200078e02fa */
[----:B------:R-:W-:Y:S01]  /*142d0*/  MOV R2, 0x146b0 ;  /* 0x000146b000027802 */ /* 0x000fe20000000f00 */
[----:B------:R-:W-:Y:S02]  /*142e0*/  IMAD.MOV.U32 R247, RZ, RZ, R4 ;  /* 0x000000fffff77224 */ /* 0x000fe400078e0004 */
        /* <DEDUP_REMOVED lines=61> */
[----:B------:R-:W-:Y:S01]  /*146c0*/  FMNMX.FTZ R117, R11, R12, !PT ;  /* 0x0000000c0b757209 */ /* 0x000fe20007810000 */
[----:B------:R-:W-:Y:S01]  /*146d0*/  IMAD.MOV.U32 R0, RZ, RZ, 0x2 ;  /* 0x00000002ff007424 */ /* 0x000fe200078e00ff */
[----:B------:R-:W-:Y:S02]  /*146e0*/  MOV R2, 0x15150 ;  /* 0x0001515000027802 */ /* 0x000fe40000000f00 */
[----:B------:R-:W-:Y:S02]  /*146f0*/  IMNMX R6, R6, R5, PT ;  /* 0x0000000506067217 */ /* 0x000fe40003800200 */
[----:B------:R-:W-:Y:S02]  /*14700*/  FMNMX.FTZ R117, R17, R117, !PT ;  /* 0x0000007511757209 */ /* 0x000fe40007810000 */
[----:B------:R-:W-:-:S02]  /*14710*/  ISETP.GT.AND P5, PT, R6, 0x1, PT ;  /* 0x000000010600780c */ /* 0x000fc40003fa4270 */
[C---:B------:R-:W-:Y:S02]  /*14720*/  ISETP.GT.AND P6, PT, R6.reuse, RZ, PT ;  /* 0x000000ff0600720c */ /* 0x040fe40003fc4270 */
[----:B------:R-:W-:Y:S02]  /*14730*/  FSEL R20, R191, -INF , P5 ;  /* 0xff800000bf147808 */ /* 0x000fe40002800000 */
[C---:B------:R-:W-:Y:S02]  /*14740*/  ISETP.GT.AND P5, PT, R6.reuse, 0x11, PT ;  /* 0x000000110600780c */ /* 0x040fe40003fa4270 */
        /* <DEDUP_REMOVED lines=45> */
[----:B------:R-:W-:Y:S02]  /*14a20*/  FMNMX.FTZ R119, R9, R10, !PT ;  /* 0x0000000a09777209 */ /* 0x000fe40007810000 */
[----:B------:R-:W-:Y:S02]  /*14a30*/  FSEL R166, R126, -INF , P4 ;  /* 0xff8000007ea67808 */ /* 0x000fe40002000000 */
[----:B------:R-:W-:Y:S02]  /*14a40*/  FSEL R165, R127, -INF , P0 ;  /* 0xff8000007fa57808 */ /* 0x000fe40000000000 */
[C---:B------:R-:W-:Y:S02]  /*14a50*/  ISETP.GT.AND P4, PT, R6.reuse, 0x68, PT ;  /* 0x000000680600780c */ /* 0x040fe40003f84270 */
[----:B------:R-:W-:Y:S02]  /*14a60*/  ISETP.GT.AND P0, PT, R6, 0x69, PT ;  /* 0x000000690600780c */ /* 0x000fe40003f04270 */
        /* <DEDUP_REMOVED lines=109> */
[----:B------:R-:W-:Y:S05]  /*15140*/  CALL.REL.NOINC `($__internal_42_$__cuda_sm70_shflsync_bfly_p) ;  /* 0x0000332000007944 */ /* 0x000fea0003c00000 */
[----:B------:R-:W-:Y:S01]  /*15150*/  FMNMX.FTZ R119, R119, R0, !PT ;  /* 0x0000000077777209 */ /* 0x000fe20007810000 */
[----:B------:R-:W-:Y:S01]  /*15160*/  IMAD.MOV.U32 R0, RZ, RZ, 0x1 ;  /* 0x00000001ff007424 */ /* 0x000fe200078e00ff */
[----:B------:R-:W-:-:S03]  /*15170*/  MOV R2, 0x151a0 ;  /* 0x000151a000027802 */ /* 0x000fc60000000f00 */
[----:B------:R-:W-:Y:S02]  /*15180*/  IMAD.MOV.U32 R116, RZ, RZ, R119 ;  /* 0x000000ffff747224 */ /* 0x000fe400078e0077 */
[----:B------:R-:W-:Y:S05]  /*15190*/  CALL.REL.NOINC `($__internal_42_$__cuda_sm70_shflsync_bfly_p) ;  /* 0x000032d000007944 */ /* 0x000fea0003c00000 */
[----:B------:R-:W-:Y:S01]  /*151a0*/  FMNMX.FTZ R119, R119, R0, !PT ;  /* 0x0000000077777209 */ /* 0x000fe20007810000 */
[----:B------:R-:W-:Y:S01]  /*151b0*/  IMAD.MOV.U32 R116, RZ, RZ, R118 ;  /* 0x000000ffff747224 */ /* 0x000fe200078e0076 */
[----:B------:R-:W-:Y:S01]  /*151c0*/  MOV R2, 0x151f0 ;  /* 0x000151f000027802 */ /* 0x000fe20000000f00 */
[----:B------:R-:W-:Y:S02]  /*151d0*/  IMAD.MOV.U32 R0, RZ, RZ, 0x2 ;  /* 0x00000002ff007424 */ /* 0x000fe400078e00ff */
        /* <DEDUP_REMOVED lines=26> */
[----:B------:R-:W-:Y:S01]  /*15380*/  MOV R68, R0 ;  /* 0x0000000000447202 */ /* 0x000fe20000000f00 */
[----:B------:R-:W-:Y:S05]  /*15390*/  BRA `(.L_x_3301) ;  /* 0xfffefbd000007947 */ /* 0x000fea000383ffff */
.L_x_3251:
[----:B------:R-:W-:Y:S01]  /*153a0*/  MOV R249, RZ ;  /* 0x000000ff00f97202 */ /* 0x000fe20000000f00 */
[----:B------:R-:W-:Y:S01]  /*153b0*/  IMAD.MOV.U32 R247, RZ, RZ, R0 ;  /* 0x000000fffff77224 */ /* 0x000fe200078e0000 */
[----:B------:R-:W-:Y:S01]  /*153c0*/  MOV R2, 0x153f0 ;  /* 0x000153f000027802 */ /* 0x000fe20000000f00 */
[----:B------:R-:W-:Y:S02]  /*153d0*/  IMAD.MOV.U32 R3, RZ, RZ, 0x181f ;  /* 0x0000181fff037424 */ /* 0x000fe400078e00ff */
[----:B------:R-:W-:Y:S05]  /*153e0*/  CALL.REL.NOINC `($__internal_43_$__cuda_sm70_shflsync_idx_p) ;  /* 0x000030e000007944 */ /* 0x000fea0003c00000 */
[----:B------:R-:W-:Y:S01]  /*153f0*/  MOV R7, R250 ;  /* 0x000000fa00077202 */ /* 0x000fe20000000f00 */
[----:B------:R-:W-:-:S05]  /*15400*/  BRA `(.L_x_3302) ;  /* 0xffff287000007947 */ /* 0x000fca000383ffff */
.L_x_3252:
[----:B------:R-:W-:Y:S01]  /*15410*/  MOV R249, RZ ;  /* 0x000000ff00f97202 */ /* 0x000fe20000000f00 */
[----:B------:R-:W-:Y:S01]  /*15420*/  IMAD.MOV.U32 R247, RZ, RZ, R4 ;  /* 0x000000fffff77224 */ /* 0x000fe200078e0004 */
[----:B------:R-:W-:Y:S01]  /*15430*/  MOV R2, 0x15460 ;  /* 0x0001546000027802 */ /* 0x000fe20000000f00 */
[----:B------:R-:W-:Y:S02]  /*15440*/  IMAD.MOV.U32 R3, RZ, RZ, 0x181f ;  /* 0x0000181fff037424 */ /* 0x000fe400078e00ff */
[----:B-12---:R-:W-:Y:S05]  /*15450*/  CALL.REL.NOINC `($__internal_43_$__cuda_sm70_shflsync_idx_p) ;  /* 0x0000307000007944 */ /* 0x006fea0003c00000 */
        /* <DEDUP_REMOVED lines=10> */
[----:B------:R-:W-:Y:S05]  /*15500*/  CALL.REL.NOINC `($__internal_43_$__cuda_sm70_shflsync_idx_p) ;  /* 0x00002fc000007944 */ /* 0x000fea0003c00000 */
[----:B------:R-:W-:Y:S01]  /*15510*/  MOV R249, 0x1 ;  /* 0x0000000100f97802 */ /* 0x000fe20000000f00 */
[----:B------:R-:W-:Y:S01]  /*15520*/  IMAD.MOV.U32 R6, RZ, RZ, R250 ;  /* 0x000000ffff067224 */ /* 0x000fe200078e00fa */
[----:B------:R-:W-:Y:S01]  /*15530*/  MOV R3, 0x181f ;  /* 0x0000181f00037802 */ /* 0x000fe20000000f00 */
[----:B------:R-:W-:Y:S01]  /*15540*/  IMAD.MOV.U32 R247, RZ, RZ, R4 ;  /* 0x000000fffff77224 */ /* 0x000fe200078e0004 */
[----:B------:R-:W-:Y:S02]  /*15550*/  MOV R2, 0x15570 ;  /* 0x0001557000027802 */ /* 0x000fe40000000f00 */
[----:B------:R-:W-:Y:S05]  /*15560*/  CALL.REL.NOINC `($__internal_43_$__cuda_sm70_shflsync_idx_p) ;  /* 0x00002f6000007944 */ /* 0x000fea0003c00000 */
        /* <DEDUP_REMOVED lines=85> */
[----:B------:R-:W-:Y:S01]  /*15ac0*/  MOV R4, R250 ;  /* 0x000000fa00047202 */ /* 0x000fe20000000f00 */
[----:B------:R-:W-:-:S05]  /*15ad0*/  BRA `(.L_x_3303) ;  /* 0xffff23a000007947 */ /* 0x000fca000383ffff */
.L_x_3255:
[----:B------:R-:W-:Y:S01]  /*15ae0*/  MOV R249, RZ ;  /* 0x000000ff00f97202 */ /* 0x000fe20000000f00 */
[----:B------:R-:W-:Y:S01]  /*15af0*/  IMAD.MOV.U32 R247, RZ, RZ, R0 ;  /* 0x000000fffff77224 */ /* 0x000fe200078e0000 */
[----:B------:R-:W-:Y:S01]  /*15b00*/  MOV R2, 0x15b30 ;  /* 0x00015b3000027802 */ /* 0x000fe20000000f00 */
[----:B------:R-:W-:Y:S02]  /*15b10*/  IMAD.MOV.U32 R3, RZ, RZ, 0x181f ;  /* 0x0000181fff037424 */ /* 0x000fe400078e00ff */
[----:B------:R-:W-:Y:S05]  /*15b20*/  CALL.REL.NOINC `($__internal_43_$__cuda_sm70_shflsync_idx_p) ;  /* 0x000029a000007944 */ /* 0x000fea0003c00000 */
[----:B------:R-:W-:Y:S01]  /*15b30*/  MOV R118, R250 ;  /* 0x000000fa00767202 */ /* 0x000fe20000000f00 */
[----:B------:R-:W-:-:S05]  /*15b40*/  BRA `(.L_x_3304) ;  /* 0xffff2ec000007947 */ /* 0x000fca000383ffff */
.L_x_3256:
        /* <DEDUP_REMOVED lines=109> */
.L_x_3257:
[----:B------:R-:W-:Y:S01]  /*16220*/  MOV R249, RZ ;  /* 0x000000ff00f97202 */ /* 0x000fe20000000f00 */
[----:B------:R-:W-:Y:S01]  /*16230*/  IMAD.MOV.U32 R247, RZ, RZ, R116 ;  /* 0x000000fffff77224 */ /* 0x000fe200078e0074 */
[----:B------:R-:W-:Y:S01]  /*16240*/  MOV R2, 0x16270 ;  /* 0x0001627000027802 */ /* 0x000fe20000000f00 */
[----:B------:R-:W-:Y:S02]  /*16250*/  IMAD.MOV.U32 R3, RZ, RZ, 0x1c1f ;  /* 0x00001c1fff037424 */ /* 0x000fe400078e00ff */
[----:B------:R-:W-:Y:S05]  /*16260*/  CALL.REL.NOINC `($__internal_43_$__cuda_sm70_shflsync_idx_p) ;  /* 0x0000226000007944 */ /* 0x000fea0003c00000 */
[----:B------:R-:W-:Y:S01]  /*16270*/  MOV R0, R250 ;  /* 0x000000fa00007202 */ /* 0x000fe20000000f00 */
[----:B------:R-:W-:-:S05]  /*16280*/  BRA `(.L_x_3306) ;  /* 0xffff2ae000007947 */ /* 0x000fca000383ffff */
.L_x_3258:
[----:B------:R-:W-:Y:S01]  /*16290*/  MOV R249, 0x1 ;  /* 0x0000000100f97802 */ /* 0x000fe20000000f00 */
[----:B------:R-:W-:Y:S01]  /*162a0*/  IMAD.MOV.U32 R247, RZ, RZ, R116 ;  /* 0x000000fffff77224 */ /* 0x000fe200078e0074 */
[----:B------:R-:W-:Y:S01]  /*162b0*/  MOV R2, 0x162e0 ;  /* 0x000162e000027802 */ /* 0x000fe20000000f00 */
[----:B------:R-:W-:Y:S02]  /*162c0*/  IMAD.MOV.U32 R3, RZ, RZ, 0x1c1f ;  /* 0x00001c1fff037424 */ /* 0x000fe400078e00ff */
[----:B-1----:R-:W-:Y:S05]  /*162d0*/  CALL.REL.NOINC `($__internal_43_$__cuda_sm70_shflsync_idx_p) ;  /* 0x000021f000007944 */ /* 0x002fea0003c00000 */
        /* <DEDUP_REMOVED lines=61> */
[----:B------:R-:W-:Y:S05]  /*166b0*/  CALL.REL.NOINC `($__internal_43_$__cuda_sm70_shflsync_idx_p) ;  /* 0x00001e1000007944 */ /* 0x000fea0003c00000 */
        /* <DEDUP_REMOVED lines=60> */
[----:B------:R-:W-:Y:S02]  /*16a80*/  FSEL R109, R109, -INF , P0 ;  /* 0xff8000006d6d7808 */ /* 0x000fe40000000000 */
[----:B------:R-:W-:Y:S05]  /*16a90*/  CALL.REL.NOINC `($__internal_43_$__cuda_sm70_shflsync_idx_p) ;  /* 0x00001a3000007944 */ /* 0x000fea0003c00000 */
[----:B------:R-:W-:Y:S01]  /*16aa0*/  FMNMX.FTZ R116, R4, R120, !PT ;  /* 0x0000007804747209 */ /* 0x000fe20007810000 */
[----:B------:R-:W-:Y:S01]  /*16ab0*/  IMAD.IADD R117, R117, 0x1, R250 ;  /* 0x0000000175757824 */ /* 0x000fe200078e02fa */
[----:B------:R-:W-:Y:S01]  /*16ac0*/  FMNMX.FTZ R6, R21, R121, !PT ;  /* 0x0000007915067209 */ /* 0x000fe20007810000 */
[----:B------:R-:W-:Y:S01]  /*16ad0*/  IMAD.MOV.U32 R0, RZ, RZ, 0x2 ;  /* 0x00000002ff007424 */ /* 0x000fe200078e00ff */
[----:B------:R-:W-:Y:S02]  /*16ae0*/  FMNMX.FTZ R7, R5, R122, !PT ;  /* 0x0000007a05077209 */ /* 0x000fe40007810000 */
[C---:B------:R-:W-:Y:S02]  /*16af0*/  ISETP.GT.AND P6, PT, R117.reuse, RZ, PT ;  /* 0x000000ff7500720c */ /* 0x040fe40003fc4270 */
[C---:B------:R-:W-:Y:S02]  /*16b00*/  ISETP.GT.AND P5, PT, R117.reuse, 0x1, PT ;  /* 0x000000017500780c */ /* 0x040fe40003fa4270 */
[----:B------:R-:W-:Y:S02]  /*16b10*/  FSEL R16, R10, -INF , P6 ;  /* 0xff8000000a107808 */ /* 0x000fe40003000000 */
[----:B------:R-:W-:Y:S02]  /*16b20*/  ISETP.GT.AND P4, PT, R117, 0x8, PT ;  /* 0x000000087500780c */ /* 0x000fe40003f84270 */
[----:B------:R-:W-:Y:S02]  /*16b30*/  FSEL R20, R11, -INF , P5 ;  /* 0xff8000000b147808 */ /* 0x000fe40002800000 */
[----:B------:R-:W-:Y:S02]  /*16b40*/  FMNMX.FTZ R8, R16, R123, !PT ;  /* 0x0000007b10087209 */ /* 0x000fe40007810000 */
[----:B------:R-:W-:Y:S02]  /*16b50*/  ISETP.GT.AND P0, PT, R117, 0x9, PT ;  /* 0x000000097500780c */ /* 0x000fe40003f04270 */
[----:B------:R-:W-:Y:S02]  /*16b60*/  FSEL R14, R14, -INF , P4 ;  /* 0xff8000000e0e7808 */ /* 0x000fe40002000000 */
[----:B------:R-:W-:Y:S02]  /*16b70*/  FMNMX.FTZ R116, R196, R116, !PT ;  /* 0x00000074c4747209 */ /* 0x000fe40007810000 */
[----:B------:R-:W-:Y:S02]  /*16b80*/  FMNMX.FTZ R6, R36, R6, !PT ;  /* 0x0000000624067209 */ /* 0x000fe40007810000 */
[----:B------:R-:W-:Y:S02]  /*16b90*/  FMNMX.FTZ R7, R17, R7, !PT ;  /* 0x0000000711077209 */ /* 0x000fe40007810000 */
[----:B------:R-:W-:Y:S02]  /*16ba0*/  FMNMX.FTZ R8, R20, R8, !PT ;  /* 0x0000000814087209 */ /* 0x000fe40007810000 */
[----:B------:R-:W-:Y:S02]  /*16bb0*/  FSEL R15, R15, -INF , P0 ;  /* 0xff8000000f0f7808 */ /* 0x000fe40000000000 */
[----:B------:R-:W-:Y:S02]  /*16bc0*/  ISETP.GT.AND P6, PT, R117, 0x10, PT ;  /* 0x000000107500780c */ /* 0x000fe40003fc4270 */
[----:B------:R-:W-:Y:S02]  /*16bd0*/  FMNMX.FTZ R116, R195, R116, !PT ;  /* 0x00000074c3747209 */ /* 0x000fe40007810000 */
[----:B------:R-:W-:Y:S02]  /*16be0*/  FMNMX.FTZ R6, R32, R6, !PT ;  /* 0x0000000620067209 */ /* 0x000fe40007810000 */
[----:B------:R-:W-:Y:S02]  /*16bf0*/  FMNMX.FTZ R7, R19, R7, !PT ;  /* 0x0000000713077209 */ /* 0x000fe40007810000 */
[----:B------:R-:W-:Y:S02]  /*16c00*/  FMNMX.FTZ R8, R14, R8, !PT ;  /* 0x000000080e087209 */ /* 0x000fe40007810000 */
[----:B------:R-:W-:Y:S02]  /*16c10*/  ISETP.GT.AND P5, PT, R117, 0x11, PT ;  /* 0x000000117500780c */ /* 0x000fe40003fa4270 */
[----:B------:R-:W-:Y:S02]  /*16c20*/  FSEL R26, R26, -INF , P6 ;  /* 0xff8000001a1a7808 */ /* 0x000fe40003000000 */
        /* <DEDUP_REMOVED lines=41> */
[C---:B------:R-:W-:Y:S02]  /*16ec0*/  ISETP.GT.AND P6, PT, R117.reuse, 0x30, PT ;  /* 0x000000307500780c */ /* 0x040fe40003fc4270 */
        /* <DEDUP_REMOVED lines=104> */
[----:B------:R-:W-:Y:S05]  /*17550*/  CALL.REL.NOINC `($__internal_42_$__cuda_sm70_shflsync_bfly_p) ;  /* 0x00000f1000007944 */ /* 0x000fea0003c00000 */
[----:B------:R-:W-:Y:S01]  /*17560*/  FMNMX.FTZ R116, R116, R0, !PT ;  /* 0x0000000074747209 */ /* 0x000fe20007810000 */
[----:B------:R-:W-:Y:S01]  /*17570*/  IMAD.MOV.U32 R0, RZ, RZ, 0x1 ;  /* 0x00000001ff007424 */ /* 0x000fe200078e00ff */
[----:B------:R-:W-:Y:S02]  /*17580*/  MOV R2, 0x175a0 ;  /* 0x000175a000027802 */ /* 0x000fe40000000f00 */
        /* <DEDUP_REMOVED lines=28> */
[----:B------:R-:W-:-:S05]  /*17750*/  BRA `(.L_x_3307) ;  /* 0xffff2c8000007947 */ /* 0x000fca000383ffff */
.L_x_3261:
[----:B-1--4-:R-:W-:Y:S01]  /*17760*/  MOV R249, RZ ;  /* 0x000000ff00f97202 */ /* 0x012fe20000000f00 */
[----:B------:R-:W-:Y:S01]  /*17770*/  IMAD.MOV.U32 R247, RZ, RZ, R88 ;  /* 0x000000fffff77224 */ /* 0x000fe200078e0058 */
[----:B------:R-:W-:Y:S01]  /*17780*/  MOV R2, 0x177b0 ;  /* 0x000177b000027802 */ /* 0x000fe20000000f00 */
[----:B------:R-:W-:Y:S02]  /*17790*/  IMAD.MOV.U32 R3, RZ, RZ, 0x181f ;  /* 0x0000181fff037424 */ /* 0x000fe400078e00ff */
[----:B------:R-:W-:Y:S05]  /*177a0*/  CALL.REL.NOINC `($__internal_43_$__cuda_sm70_shflsync_idx_p) ;  /* 0x00000d2000007944 */ /* 0x000fea0003c00000 */
[----:B------:R-:W-:Y:S01]  /*177b0*/  MOV R85, R250 ;  /* 0x000000fa00557202 */ /* 0x000fe20000000f00 */
[----:B------:R-:W-:-:S05]  /*177c0*/  BRA `(.L_x_3308) ;  /* 0xffff589000007947 */ /* 0x000fca000383ffff */
.L_x_3264:
[----:B------:R-:W-:Y:S01]  /*177d0*/  MOV R249, RZ ;  /* 0x000000ff00f97202 */ /* 0x000fe20000000f00 */
[----:B------:R-:W-:Y:S01]  /*177e0*/  IMAD.MOV.U32 R247, RZ, RZ, R0 ;  /* 0x000000fffff77224 */ /* 0x000fe200078e0000 */
[----:B------:R-:W-:Y:S01]  /*177f0*/  MOV R2, 0x17820 ;  /* 0x0001782000027802 */ /* 0x000fe20000000f00 */
[----:B------:R-:W-:Y:S02]  /*17800*/  IMAD.MOV.U32 R3, RZ, RZ, 0x181f ;  /* 0x0000181fff037424 */ /* 0x000fe400078e00ff */
[----:B------:R-:W-:Y:S05]  /*17810*/  CALL.REL.NOINC `($__internal_43_$__cuda_sm70_shflsync_idx_p) ;  /* 0x00000cb000007944 */ /* 0x000fea0003c00000 */
[----:B------:R-:W-:Y:S01]  /*17820*/  MOV R118, R250 ;  /* 0x000000fa00767202 */ /* 0x000fe20000000f00 */
[----:B------:R-:W-:-:S05]  /*17830*/  BRA `(.L_x_3309) ;  /* 0xffff655000007947 */ /* 0x000fca000383ffff */
.L_x_3265:
        /* <DEDUP_REMOVED lines=109> */
.L_x_3266:
[----:B------:R-:W-:Y:S02]  /*17f10*/  MOV R0, 0x2 ;  /* 0x0000000200007802 */ /* 0x000fe40000000f00 */
        /* <DEDUP_REMOVED lines=34> */
.L_x_3268:
[----:B------:R1:W5:Y:S01]  /*18140*/  LDL R116, [R1] ;  /* 0x0000000001747983 */ /* 0x0003620000100800 */
[----:B------:R-:W-:-:S02]  /*18150*/  MOV R0, 0x2 ;  /* 0x0000000200007802 */ /* 0x000fc40000000f00 */
[----:B------:R-:W-:Y:S02]  /*18160*/  MOV R2, 0x18180 ;  /* 0x0001818000027802 */ /* 0x000fe40000000f00 */
[----:B-1---5:R-:W-:Y:S05]  /*18170*/  CALL.REL.NOINC `($__internal_42_$__cuda_sm70_shflsync_bfly_p) ;  /* 0x000002f000007944 */ /* 0x022fea0003c00000 */
[----:B------:R-:W-:Y:S01]  /*18180*/  MOV R4, R0 ;  /* 0x0000000000047202 */ /* 0x000fe20000000f00 */
[----:B------:R-:W-:Y:S05]  /*18190*/  BRA `(.L_x_3312) ;  /* 0xffff8ff000007947 */ /* 0x000fea000383ffff */
.L_x_3269:
[----:B------:R-:W-:Y:S01]  /*181a0*/  IMAD.MOV.U32 R116, RZ, RZ, R4 ;  /* 0x000000ffff747224 */ /* 0x000fe200078e0004 */
[----:B------:R-:W-:Y:S02]  /*181b0*/  MOV R0, 0x1 ;  /* 0x0000000100007802 */ /* 0x000fe40000000f00 */
[----:B------:R-:W-:Y:S02]  /*181c0*/  MOV R2, 0x181e0 ;  /* 0x000181e000027802 */ /* 0x000fe40000000f00 */
[----:B------:R-:W-:Y:S05]  /*181d0*/  CALL.REL.NOINC `($__internal_42_$__cuda_sm70_shflsync_bfly_p) ;  /* 0x0000029000007944 */ /* 0x000fea0003c00000 */
[----:B------:R-:W-:Y:S01]  /*181e0*/  FADD.FTZ R4, R4, R0 ;  /* 0x0000000004047221 */ /* 0x000fe20000010000 */
[----:B------:R-:W-:Y:S02]  /*181f0*/  MOV R116, R248 ;  /* 0x000000f800747202 */ /* 0x000fe40000000f00 */
[----:B------:R-:W-:Y:S02]  /*18200*/  MOV R0, 0x2 ;  /* 0x0000000200007802 */ /* 0x000fe40000000f00 */
[----:B------:R-:W-:Y:S02]  /*18210*/  MOV R2, 0x18230 ;  /* 0x0001823000027802 */ /* 0x000fe40000000f00 */
[----:B------:R-:W-:Y:S05]  /*18220*/  CALL.REL.NOINC `($__internal_42_$__cuda_sm70_shflsync_bfly_p) ;  /* 0x0000024000007944 */ /* 0x000fea0003c00000 */
[----:B------:R-:W-:Y:S01]  /*18230*/  FADD.FTZ R5, R248, R0 ;  /* 0x00000000f8057221 */ /* 0x000fe20000010000 */
[----:B------:R-:W-:-:S02]  /*18240*/  MOV R0, 0x1 ;  /* 0x0000000100007802 */ /* 0x000fc40000000f00 */
[----:B------:R-:W-:Y:S02]  /*18250*/  MOV R2, 0x18280 ;  /* 0x0001828000027802 */ /* 0x000fe40000000f00 */
[----:B------:R-:W-:Y:S02]  /*18260*/  MOV R116, R5 ;  /* 0x0000000500747202 */ /* 0x000fe40000000f00 */
[----:B------:R-:W-:Y:S05]  /*18270*/  CALL.REL.NOINC `($__internal_42_$__cuda_sm70_shflsync_bfly_p) ;  /* 0x000001f000007944 */ /* 0x000fea0003c00000 */
[----:B------:R1:W5:Y:S01]  /*18280*/  LDL R116, [R1+0xc] ;  /* 0x00000c0001747983 */ /* 0x0003620000100800 */
[----:B------:R-:W-:Y:S01]  /*18290*/  FADD.FTZ R5, R5, R0 ;  /* 0x0000000005057221 */ /* 0x000fe20000010000 */
[----:B------:R-:W-:Y:S02]  /*182a0*/  MOV R0, 0x2 ;  /* 0x0000000200007802 */ /* 0x000fe40000000f00 */
[----:B------:R-:W-:Y:S02]  /*182b0*/  MOV R2, 0x182d0 ;  /* 0x000182d000027802 */ /* 0x000fe40000000f00 */
[----:B-1---5:R-:W-:Y:S05]  /*182c0*/  CALL.REL.NOINC `($__internal_42_$__cuda_sm70_shflsync_bfly_p) ;  /* 0x000001a000007944 */ /* 0x022fea0003c00000 */
[----:B------:R-:W2:Y:S02]  /*182d0*/  LDL.LU R2, [R1+0xc] ;  /* 0x00000c0001027983 */ /* 0x000ea40000300800 */
[----:B--2---:R-:W-:Y:S01]  /*182e0*/  FADD.FTZ R6, R2, R0 ;  /* 0x0000000002067221 */ /* 0x004fe20000010000 */
[----:B------:R-:W-:Y:S02]  /*182f0*/  MOV R0, 0x1 ;  /* 0x0000000100007802 */ /* 0x000fe40000000f00 */
[----:B------:R-:W-:-:S02]  /*18300*/  MOV R2, 0x18330 ;  /* 0x0001833000027802 */ /* 0x000fc40000000f00 */
        /* <DEDUP_REMOVED lines=10> */
[----:B------:R-:W-:Y:S02]  /*183b0*/  MOV R2, 0x183e0 ;  /* 0x000183e000027802 */ /* 0x000fe40000000f00 */
[----:B------:R-:W-:-:S02]  /*183c0*/  MOV R116, R7 ;  /* 0x0000000700747202 */ /* 0x000fc40000000f00 */
[----:B------:R-:W-:Y:S05]  /*183d0*/  CALL.REL.NOINC `($__internal_42_$__cuda_sm70_shflsync_bfly_p) ;  /* 0x0000009000007944 */ /* 0x000fea0003c00000 */
[----:B------:R-:W-:Y:S01]  /*183e0*/  MOV R8, R0 ;  /* 0x0000000000087202 */ /* 0x000fe20000000f00 */
[----:B------:R-:W-:Y:S05]  /*183f0*/  BRA `(.L_x_3313) ;  /* 0xffff8eb000007947 */ /* 0x000fea000383ffff */
.L_x_3283:
[----:B------:R-:W-:Y:S01]  /*18400*/  IMAD.MOV.U32 R247, RZ, RZ, R24 ;  /* 0x000000fffff77224 */ /* 0x000fe200078e0018 */
[----:B------:R-:W-:Y:S01]  /*18410*/  MOV R249, RZ ;  /* 0x000000ff00f97202 */ /* 0x000fe20000000f00 */
[----:B------:R-:W-:Y:S01]  /*18420*/  IMAD.MOV.U32 R3, RZ, RZ, 0x1f ;  /* 0x0000001fff037424 */ /* 0x000fe200078e00ff */
[----:B---3--:R-:W-:-:S02]  /*18430*/  MOV R2, 0x18450 ;  /* 0x0001845000027802 */ /* 0x008fc40000000f00 */
[----:B-12-45:R-:W-:Y:S05]  /*18440*/  CALL.REL.NOINC `($__internal_43_$__cuda_sm70_shflsync_idx_p) ;  /* 0x0000008000007944 */ /* 0x036fea0003c00000 */
[----:B------:R-:W-:Y:S01]  /*18450*/  MOV R0, R250 ;  /* 0x000000fa00007202 */ /* 0x000fe20000000f00 */
[----:B------:R-:W-:Y:S05]  /*18460*/  BRA `(.L_x_3314) ;  /* 0xffffaae000007947 */ /* 0x000fea000383ffff */
        .weak           $__internal_42_$__cuda_sm70_shflsync_bfly_p
        .type           $__internal_42_$__cuda_sm70_shflsync_bfly_p,@function
        .size           $__internal_42_$__cuda_sm70_shflsync_bfly_p,($__internal_43_$__cuda_sm70_shflsync_idx_p - $__internal_42_$__cuda_sm70_shflsync_bfly_p)
$__internal_42_$__cuda_sm70_shflsync_bfly_p:
[----:B------:R-:W-:Y:S02]  /*18470*/  MOV R197, 0xffffffff ;  /* 0xffffffff00c57802 */ /* 0x000fe40000000f00 */
[----:B------:R-:W-:-:S02]  /*18480*/  MOV R3, 0x1f ;  /* 0x0000001f00037802 */ /* 0x000fc40000000f00 */
[----:B------:R-:W-:Y:S04]  /*18490*/  WARPSYNC R197 ;  /* 0x000000c500007348 */ /* 0x000fe80003800000 */
[----:B------:R1:W2:Y:S02]  /*184a0*/  SHFL.BFLY PT, R0, R116, R0, R3 ;  /* 0x0c00000074007389 */ /* 0x0002a400000e0003 */
[----:B-1----:R-:W-:-:S04]  /*184b0*/  MOV R3, 0x0 ;  /* 0x0000000000037802 */ /* 0x002fc80000000f00 */
[----:B--2---:R-:W-:Y:S05]  /*184c0*/  RET.REL.NODEC R2 `(_ZN7cutlass13device_kernelIN5flash19enable_sm80_to_sm89INS1_16FlashAttnFwdSm80INS1_25CollectiveMainloopFwdSm80ILi4ELi1ELb0EN4cute5tupleIJNS5_1CILi128EEENS7_ILi112EEENS7_ILi64EEEEEELi64ENS_10bfloat16_tEfNS_4arch4Sm80ELb1ELb0ELb0ELb0ELb1ELb0ELb1ELb1EEENS1_21CollectiveEpilogueFwdINS6_IJS8_SA_S9_EEENS6_IJNS7_ILi1EEESI_SI_EEESC_SE_Li128ELb0ELb1ELb1ELb0EEENS1_30DynamicPersistentTileSchedulerILi128ELi128ELb1ELb1ELb0EEEEEEEEEvNT_6ParamsE) ;  /* 0xfffe7b3002007950 */ /* 0x004fea0003c3ffff */
        .weak           $__internal_43_$__cuda_sm70_shflsync_idx_p
        .type           $__internal_43_$__cuda_sm70_shflsync_idx_p,@function
        .size           $__internal_43_$__cuda_sm70_shflsync_idx_p,(.L_x_3875 - $__internal_43_$__cuda_sm70_shflsync_idx_p)
$__internal_43_$__cuda_sm70_shflsync_idx_p:
[----:B------:R-:W-:-:S04]  /*184d0*/  MOV R250, 0xffffffff ;  /* 0xffffffff00fa7802 */ /* 0x000fc80000000f00 */
[----:B------:R-:W-:Y:S04]  /*184e0*/  WARPSYNC R250 ;  /* 0x000000fa00007348 */ /* 0x000fe80003800000 */
[----:B------:R1:W2:Y:S02]  /*184f0*/  SHFL.IDX PT, R250, R247, R249, R3 ;  /* 0x000000f9f7fa7389 */ /* 0x0002a400000e0003 */
[----:B-1----:R-:W-:-:S04]  /*18500*/  MOV R3, 0x0 ;  /* 0x0000000000037802 */ /* 0x002fc80000000f00 */
[----:B--2---:R-:W-:Y:S05]  /*18510*/  RET.REL.NODEC R2 `(_ZN7cutlass13device_kernelIN5flash19enable_sm80_to_sm89INS1_16FlashAttnFwdSm80INS1_25CollectiveMainloopFwdSm80ILi4ELi1ELb0EN4cute5tupleIJNS5_1CILi128EEENS7_ILi112EEENS7_ILi64EEEEEELi64ENS_10bfloat16_tEfNS_4arch4Sm80ELb1ELb0ELb0ELb0ELb1ELb0ELb1ELb1EEENS1_21CollectiveEpilogueFwdINS6_IJS8_SA_S9_EEENS6_IJNS7_ILi1EEESI_SI_EEESC_SE_Li128ELb0ELb1ELb1ELb0EEENS1_30DynamicPersistentTileSchedulerILi128ELi128ELb1ELb1ELb0EEEEEEEEEvNT_6ParamsE) ;  /* 0xfffe7ae002007950 */ /* 0x004fea0003c3ffff */
.L_x_3315:
        /* <DEDUP_REMOVED lines=14> */
.L_x_3875:


//--------------------- .text._ZN7cutlass13device_kernelIN5flash19enable_sm80_to_sm89INS1_16FlashAttnFwdSm80INS1_25CollectiveMainloopFwdSm80ILi4ELi1ELb0EN4cute5tupleIJNS5_1CILi128EEENS7_ILi80EEENS7_ILi64EEEEEELi64ENS_10bfloat16_tEfNS_4arch4Sm80ELb1ELb0ELb0ELb1ELb1ELb0ELb1ELb1EEENS1_21CollectiveEpilogueFwdINS6_IJS8_SA_S9_EEENS6_IJNS7_ILi1EEESI_SI_EEESC_SE_Li128ELb1ELb1ELb1ELb0EEENS1_36VarlenDynamicPersistentTileSchedulerILi128ELi80ELi128ELi128ELb1ELb1ELb0ELb1ELb1ELb1EEEEEEEEEvNT_6ParamsE --------------------------
	.section	.text._ZN7cutlass13device_kernelIN5flash19enable_sm80_to_sm89INS1_16FlashAttnFwdSm80INS1_25CollectiveMainloopFwdSm80ILi4ELi1ELb0EN4cute5tupleIJNS5_1CILi128EEENS7_ILi80EEENS7_ILi64EEEEEELi64ENS_10bfloat16_tEfNS_4arch4Sm80ELb1ELb0ELb0ELb1ELb1ELb0ELb1ELb1EEENS1_21CollectiveEpilogueFwdINS6_IJS8_SA_S9_EEENS6_IJNS7_ILi1EEESI_SI_EEESC_SE_Li128ELb1ELb1ELb1ELb0EEENS1_36VarlenDynamicPersistentTileSchedulerILi128ELi80ELi128ELi128ELb1ELb1ELb0ELb1ELb1ELb1EEEEEEEEEvNT_6ParamsE,"ax",@progbits
	.sectioninfo	@"SHI_REGISTERS=255"
	.align	128
.text._ZN7cutlass13device_kernelIN5flash19enable_sm80_to_sm89INS1_16FlashAttnFwdSm80INS1_25CollectiveMainloopFwdSm80ILi4ELi1ELb0EN4cute5tupleIJNS5_1CILi128EEENS7_ILi80EEENS7_ILi64EEEEEELi64ENS_10bfloat16_tEfNS_4arch4Sm80ELb1ELb0ELb0ELb1ELb1ELb0ELb1ELb1EEENS1_21CollectiveEpilogueFwdINS6_IJS8_SA_S9_EEENS6_IJNS7_ILi1EEESI_SI_EEESC_SE_Li128ELb1ELb1ELb1ELb0EEENS1_36VarlenDynamicPersistentTileSchedulerILi128ELi80ELi128ELi128ELb1ELb1ELb0ELb1ELb1ELb1EEEEEEEEEvNT_6ParamsE:
        .type           _ZN7cutlass13device_kernelIN5flash19enable_sm80_to_sm89INS1_16FlashAttnFwdSm80INS1_25CollectiveMainloopFwdSm80ILi4ELi1ELb0EN4cute5tupleIJNS5_1CILi128EEENS7_ILi80EEENS7_ILi64EEEEEELi64ENS_10bfloat16_tEfNS_4arch4Sm80ELb1ELb0ELb0ELb1ELb1ELb0ELb1ELb1EEENS1_21CollectiveEpilogueFwdINS6_IJS8_SA_S9_EEENS6_IJNS7_ILi1EEESI_SI_EEESC_SE_Li128ELb1ELb1ELb1ELb0EEENS1_36VarlenDynamicPersistentTileSchedulerILi128ELi80ELi128ELi128ELb1ELb1ELb0ELb1ELb1ELb1EEEEEEEEEvNT_6ParamsE,@function
        .size           _ZN7cutlass13device_kernelIN5flash19enable_sm80_to_sm89INS1_16FlashAttnFwdSm80INS1_25CollectiveMainloopFwdSm80ILi4ELi1ELb0EN4cute5tupleIJNS5_1CILi128EEENS7_ILi80EEENS7_ILi64EEEEEELi64ENS_10bfloat16_tEfNS_4arch4Sm80ELb1ELb0ELb0ELb1ELb1ELb0ELb1ELb1EEENS1_21CollectiveEpilogueFwdINS6_IJS8_SA_S9_EEENS6_IJNS7_ILi1EEESI_SI_EEESC_SE_Li128ELb1ELb1ELb1ELb0EEENS1_36VarlenDynamicPersistentTileSchedulerILi128ELi80ELi128ELi128ELb1ELb1ELb0ELb1ELb1ELb1EEEEEEEEEvNT_6ParamsE,(.L_x_3878 - _ZN7cutlass13device_kernelIN5flash19enable_sm80_to_sm89INS1_16FlashAttnFwdSm80INS1_25CollectiveMainloopFwdSm80ILi4ELi1ELb0EN4cute5tupleIJNS5_1CILi128EEENS7_ILi80EEENS7_ILi64EEEEEELi64ENS_10bfloat16_tEfNS_4arch4Sm80ELb1ELb0ELb0ELb1ELb1ELb0ELb1ELb1EEENS1_21CollectiveEpilogueFwdINS6_IJS8_SA_S9_EEENS6_IJNS7_ILi1EEESI_SI_EEESC_SE_Li128ELb1ELb1ELb1ELb0EEENS1_36VarlenDynamicPersistentTileSchedulerILi128ELi80ELi128ELi128ELb1ELb1ELb0ELb1ELb1ELb1EEEEEEEEEvNT_6ParamsE)
        .other          _ZN7cutlass13device_kernelIN5flash19enable_sm80_to_sm89INS1_16FlashAttnFwdSm80INS1_25CollectiveMainloopFwdSm80ILi4ELi1ELb0EN4cute5tupleIJNS5_1CILi128EEENS7_ILi80EEENS7_ILi64EEEEEELi64ENS_10bfloat16_tEfNS_4arch4Sm80ELb1ELb0ELb0ELb1ELb1ELb0ELb1ELb1EEENS1_21CollectiveEpilogueFwdINS6_IJS8_SA_S9_EEENS6_IJNS7_ILi1EEESI_SI_EEESC_SE_Li128ELb1ELb1ELb1ELb0EEENS1_36VarlenDynamicPersistentTileSchedulerILi128ELi80ELi128ELi128ELb1ELb1ELb0ELb1ELb1ELb1EEEEEEEEEvNT_6ParamsE,@"STO_CUDA_ENTRY STV_DEFAULT"
_ZN7cutlass13device_kernelIN5flash19enable_sm80_to_sm89INS1_16FlashAttnFwdSm80INS1_25CollectiveMainloopFwdSm80ILi4ELi1ELb0EN4cute5tupleIJNS5_1CILi128EEENS7_ILi80EEENS7_ILi64EEEEEELi64ENS_10bfloat16_tEfNS_4arch4Sm80ELb1ELb0ELb0ELb1ELb1ELb0ELb1ELb1EEENS1_21CollectiveEpilogueFwdINS6_IJS8_SA_S9_EEENS6_IJNS7_ILi1EEESI_SI_EEESC_SE_Li128ELb1ELb1ELb1ELb0EEENS1_36VarlenDynamicPersistentTileSchedulerILi128ELi80ELi128ELi128ELb1ELb1ELb0ELb1ELb1ELb1EEEEEEEEEvNT_6ParamsE:
        /* <DEDUP_REMOVED lines=54> */
.L_x_3321:
        /* <DEDUP_REMOVED lines=16> */
.L_x_3459:
        /* <DEDUP_REMOVED lines=16> */
.L_x_3460:
[----:B--2---:R-:W-:-:S05]  /*0560*/  IMAD R0, R0, c[0x0][0x538], RZ ;  /* 0x00014e0000007a24 */ /* 0x004fca00078e02ff */
[----:B------:R-:W-:-:S04]  /*0570*/  IADD3 R7, R0, R7, RZ ;  /* 0x0000000700077210 */ /* 0x000fc80007ffe0ff */
[----:B------:R-:W-:-:S13]  /*0580*/  ISETP.GT.AND P0, PT, R7, UR4, PT ;  /* 0x0000000407007c0c */ /* 0x000fda000bf04270 */
[----:B-1----:R-:W-:Y:S05]  /*0590*/  @!P0 BRA `(.L_x_3321) ;  /* 0xfffffdc000008947 */ /* 0x002fea000383ffff */
.L_x_3317:
[----:B------:R-:W-:-:S05]  /*05a0*/  IADD3 R10, -R0, R7, RZ ;  /* 0x00000007000a7210 */ /* 0x000fca0007ffe1ff */
[----:B------:R-:W-:-:S05]  /*05b0*/  IMAD R0, R4, c[0x0][0x538], R10 ;  /* 0x00014e0004007a24 */ /* 0x000fca00078e020a */
[----:B------:R-:W-:Y:S01]  /*05c0*/  ISETP.GT.AND P0, PT, R0, UR4, PT ;  /* 0x0000000400007c0c */ /* 0x000fe2000bf04270 */
[----:B------:R-:W-:-:S12]  /*05d0*/  BRA.DIV ~URZ, `(.L_x_3322) ;  /* 0x000125a27f007947 */ /* 0x000fd8000b800000 */
[----:B------:R-:W-:-:S04]  /*05e0*/  VOTE.ANY R7, PT, !P0 ;  /* 0x0000000000077806 */ /* 0x000fc800040e0100 */
.L_x_3461:
[----:B------:R-:W1:Y:S02]  /*05f0*/  POPC R0, R7 ;  /* 0x0000000700007309 */ /* 0x000e640000000000 */
[----:B-1----:R-:W-:-:S05]  /*0600*/  IADD3 R2, R0, R6, RZ ;  /* 0x0000000600027210 */ /* 0x002fca0007ffe0ff */
[----:B------:R1:W-:Y:S01]  /*0610*/  STL [R1+0x3c], R2 ;  /* 0x00003c0201007387 */ /* 0x0003e20000100800 */
[----:B------:R-:W-:Y:S05]  /*0620*/  BRA.DIV ~URZ, `(.L_x_3323) ;  /* 0x000125a27f007947 */ /* 0x000fea000b800000 */
[----:B------:R2:W3:Y:S01]  /*0630*/  SHFL.IDX PT, R12, R9, R0, 0x1f ;  /* 0x00001f00090c7589 */ /* 0x0004e200000e0000 */
[----:B------:R-:W-:-:S03]  /*0640*/  MOV R5, RZ ;  /* 0x000000ff00057202 */ /* 0x000fc60000000f00 */
[----:B------:R2:W4:Y:S04]  /*0650*/  SHFL.IDX PT, R9, R8, R0, 0x1f ;  /* 0x00001f0008097589 */ /* 0x00052800000e0000 */
.L_x_3462:
[----:B------:R-:W-:Y:S01]  /*0660*/  ISETP.NE.AND P0, PT, R7, RZ, PT ;  /* 0x000000ff0700720c */ /* 0x000fe20003f05270 */
[----:B------:R-:W-:-:S12]  /*0670*/  BSSY B0, `(.L_x_3324) ;  /* 0x0000005000007945 */ /* 0x000fd80003800000 */
[----:B------:R-:W-:Y:S05]  /*0680*/  @!P0 BRA `(.L_x_3325) ;  /* 0x0000003000008947 */ /* 0x000fea0003800000 */
[----:B--2---:R-:W-:Y:S01]  /*0690*/  IADD3 R0, R0, -0x1, RZ ;  /* 0xffffffff00007810 */ /* 0x004fe20007ffe0ff */
[----:B------:R-:W-:Y:S05]  /*06a0*/  BRA.DIV ~URZ, `(.L_x_3326) ;  /* 0x000126027f007947 */ /* 0x000fea000b800000 */
[----:B------:R2:W1:Y:S02]  /*06b0*/  SHFL.IDX PT, R5, R4, R0, 0x1f ;  /* 0x00001f0004057589 */ /* 0x00046400000e0000 */
.L_x_3325:
[----:B------:R-:W-:Y:S05]  /*06c0*/  BSYNC B0 ;  /* 0x0000000000007941 */ /* 0x000fea0003800000 */
.L_x_3324:
        /* <DEDUP_REMOVED lines=69> */
.L_x_3328:
        /* <DEDUP_REMOVED lines=70> */
.L_x_3329:
[----:B------:R-:W-:Y:S05]  /*0f80*/  BSYNC B0 ;  /* 0x0000000000007941 */ /* 0x000fea0003800000 */
.L_x_3327:
[----:B------:R-:W-:-:S04]  /*0f90*/  LOP3.LUT R0, RZ, R0, RZ, 0x33, !PT ;  /* 0x00000000ff007212 */ /* 0x000fc800078e33ff */
[----:B------:R-:W-:-:S05]  /*0fa0*/  IADD3 R0, R0, R12, RZ ;  /* 0x0000000c00007210 */ /* 0x000fca0007ffe0ff */
[----:B------:R2:W-:Y:S01]  /*0fb0*/  STL [R1+0x34], R0 ;  /* 0x0000340001007387 */ /* 0x0005e20000100800 */
[----:B------:R-:W-:Y:S05]  /*0fc0*/  BRA `(.L_x_3330) ;  /* 0x0000006000007947 */ /* 0x000fea0003800000 */
.L_x_3318:
[----:B------:R-:W-:Y:S01]  /*0fd0*/  MOV R0, UR4 ;  /* 0x0000000400007c02 */ /* 0x000fe20008000f00 */
[----:B------:R-:W-:Y:S04]  /*0fe0*/  STL [R1+0x34], RZ ;  /* 0x000034ff01007387 */ /* 0x000fe80000100800 */
[----:B------:R-:W-:Y:S04]  /*0ff0*/  STL [R1+0x38], RZ ;  /* 0x000038ff01007387 */ /* 0x000fe80000100800 */
[----:B------:R1:W-:Y:S02]  /*1000*/  STL [R1+0x30], R0 ;  /* 0x0000300001007387 */ /* 0x0003e40000100800 */
[----:B-1----:R-:W-:-:S05]  /*1010*/  MOV R0, c[0x0][0x53c] ;  /* 0x00014f0000007a02 */ /* 0x002fca0000000f00 */
[----:B------:R1:W-:Y:S02]  /*1020*/  STL [R1+0x3c], R0 ;  /* 0x00003c0001007387 */ /* 0x0003e40000100800 */
.L_x_3330:
        /* <DEDUP_REMOVED lines=8> */
.L_x_3316:
        /* <DEDUP_REMOVED lines=23> */
[----:B------:R-:W-:Y:S01]  /*1220*/  LOP3.LUT R3, R2, 0xfffffff8, RZ, 0xc0, !PT ;  /* 0xfffffff802037812 */ /* 0x000fe200078ec0ff */
[----:B------:R-:W-:Y:S01]  /*1230*/  IMAD R248, R10, 0x10, R20 ;  /* 0x000000100af87824 */ /* 0x000fe200078e0214 */
        /* <DEDUP_REMOVED lines=51> */
[----:B------:R-:W-:Y:S01]  /*1570*/  IMAD.MOV.U32 R11, RZ, RZ, 0x40 ;  /* 0x00000040ff0b7424 */ /* 0x000fe200078e00ff */
        /* <DEDUP_REMOVED lines=10> */
[----:B------:R-:W-:Y:S01]  /*1620*/  LOP3.LUT P4, RZ, R10, 0x2, RZ, 0xc0, !PT ;  /* 0x000000020aff7812 */ /* 0x000fe2000788c0ff */
[----:B------:R-:W-:Y:S01]  /*1630*/  STL [R1+0xbc], R18 ;  /* 0x0000bc1201007387 */ /* 0x000fe20000100800 */
[CC--:B------:R-:W-:Y:S01]  /*1640*/  IADD3 R4, R2.reuse, R3.reuse, R5 ;  /* 0x0000000302047210 */ /* 0x0c0fe20007ffe005 */
[----:B------:R-:W-:Y:S01]  /*1650*/  IMAD.MOV.U32 R7, RZ, RZ, -0x10 ;  /* 0xfffffff0ff077424 */ /* 0x000fe200078e00ff */
[----:B------:R-:W-:Y:S01]  /*1660*/  LOP3.LUT R5, R2, R3, RZ, 0xfc, !PT ;  /* 0x0000000302057212 */ /* 0x000fe200078efcff */
[----:B------:R-:W-:Y:S01]  /*1670*/  IMAD.SHL.U32 R209, R17, 0x2, RZ ;  /* 0x0000000211d17824 */ /* 0x000fe200078e00ff */
[----:B------:R-:W-:Y:S01]  /*1680*/  LOP3.LUT R3, R12, 0x7ffffffc, RZ, 0xc0, !PT ;  /* 0x7ffffffc0c037812 */ /* 0x000fe200078ec0ff */
[----:B------:R-:W-:Y:S01]  /*1690*/  IMAD.IADD R12, R18, 0x1, R13 ;  /* 0x00000001120c7824 */ /* 0x000fe200078e020d */
[----:B------:R-:W-:-:S02]  /*16a0*/  SHF.R.S32.HI R10, RZ, 0x1f, R204 ;  /* 0x0000001fff0a7819 */ /* 0x000fc400000114cc */
[----:B------:R-:W-:Y:S01]  /*16b0*/  LEA R188, R0, 0x2900, 0x1 ;  /* 0x0000290000bc7811 */ /* 0x000fe200078e08ff */
[----:B------:R-:W-:Y:S01]  /*16c0*/  IMAD.IADD R3, R19, 0x1, -R3 ;  /* 0x0000000113037824 */ /* 0x000fe200078e0a03 */
[C---:B------:R-:W-:Y:S01]  /*16d0*/  SEL R6, R9.reuse, 0xffffffe0, !P1 ;  /* 0xffffffe009067807 */ /* 0x040fe20004800000 */
[----:B------:R1:W-:Y:S01]  /*16e0*/  STL [R1+0x40], R12 ;  /* 0x0000400c01007387 */ /* 0x0003e20000100800 */
[----:B------:R-:W-:Y:S01]  /*16f0*/  SEL R0, R9, 0xffffffe0, !P6 ;  /* 0xffffffe009007807 */ /* 0x000fe20007000000 */
[----:B------:R-:W-:Y:S01]  /*1700*/  IMAD.SHL.U32 R10, R3, 0x2, RZ ;  /* 0x00000002030a7824 */ /* 0x000fe200078e00ff */
[C---:B------:R-:W-:Y:S02]  /*1710*/  SEL R2, R11.reuse, 0xffffffc0, !P3 ;  /* 0xffffffc00b027807 */ /* 0x040fe40005800000 */
[----:B------:R-:W-:Y:S02]  /*1720*/  SEL R3, R11, 0xffffffc0, !P5 ;  /* 0xffffffc00b037807 */ /* 0x000fe40006800000 */
[----:B------:R-:W-:Y:S01]  /*1730*/  SHF.R.S32.HI R9, RZ, 0x1f, R10 ;  /* 0x0000001fff097819 */ /* 0x000fe2000001140a */
[----:B------:R-:W-:Y:S01]  /*1740*/  STL [R1+0x2c], R10 ;  /* 0x00002c0a01007387 */ /* 0x000fe20000100800 */
[----:B------:R-:W-:Y:S01]  /*1750*/  IADD3 R16, R10, 0x8, RZ ;  /* 0x000000080a107810 */ /* 0x000fe20007ffe0ff */
[----:B------:R-:W-:Y:S01]  /*1760*/  IMAD.IADD R194, R188, 0x1, R2 ;  /* 0x00000001bcc27824 */ /* 0x000fe200078e0202 */
[C---:B------:R-:W-:Y:S01]  /*1770*/  IADD3 R15, R10.reuse, 0x10, RZ ;  /* 0x000000100a0f7810 */ /* 0x040fe20007ffe0ff */
[----:B------:R2:W-:Y:S01]  /*1780*/  STL [R1+0xac], R9 ;  /* 0x0000ac0901007387 */ /* 0x0005e20000100800 */
[----:B------:R-:W-:-:S02]  /*1790*/  IADD3 R14, R10, 0x18, RZ ;  /* 0x000000180a0e7810 */ /* 0x000fc40007ffe0ff */
[C---:B------:R-:W-:Y:S01]  /*17a0*/  IADD3 R13, R10.reuse, 0x20, RZ ;  /* 0x000000200a0d7810 */ /* 0x040fe20007ffe0ff */
[----:B------:R-:W-:Y:S01]  /*17b0*/  STL [R1+0x60], R16 ;  /* 0x0000601001007387 */ /* 0x000fe20000100800 */
[----:B------:R-:W-:Y:S02]  /*17c0*/  IADD3 R11, R10, 0x30, RZ ;  /* 0x000000300a0b7810 */ /* 0x000fe40007ffe0ff */
[----:B------:R-:W-:Y:S01]  /*17d0*/  SEL R7, R7, 0x10, !P0 ;  /* 0x0000001007077807 */ /* 0x000fe20004000000 */
[----:B------:R3:W-:Y:S01]  /*17e0*/  STL [R1+0x5c], R15 ;  /* 0x00005c0f01007387 */ /* 0x0007e20000100800 */
[C---:B------:R-:W-:Y:S02]  /*17f0*/  IADD3 R199, R188.reuse, 0x20, RZ ;  /* 0x00000020bcc77810 */ /* 0x040fe40007ffe0ff */
[----:B------:R-:W-:Y:S01]  /*1800*/  @P4 IADD3 R199, R188, -0x20, RZ ;  /* 0xffffffe0bcc74810 */ /* 0x000fe20007ffe0ff */
[----:B------:R4:W-:Y:S01]  /*1810*/  STL [R1+0x58], R14 ;  /* 0x0000580e01007387 */ /* 0x0009e20000100800 */
[----:B-1----:R-:W-:-:S02]  /*1820*/  IADD3 R12, R10, 0x28, RZ ;  /* 0x000000280a0c7810 */ /* 0x002fc40007ffe0ff */
        /* <DEDUP_REMOVED lines=9> */
[----:B--2---:R-:W-:Y:S01]  /*18c0*/  IADD3 R9, R10, 0x38, RZ ;  /* 0x000000380a097810 */ /* 0x004fe20007ffe0ff */
[----:B------:R-:W-:Y:S01]  /*18d0*/  IMAD.IADD R198, R195, 0x1, R0 ;  /* 0x00000001c3c67824 */ /* 0x000fe200078e0200 */
[----:B------:R-:W-:Y:S01]  /*18e0*/  LEA R10, R8, 0x80, 0x1 ;  /* 0x00000080080a7811 */ /* 0x000fe200078e08ff */
[C---:B------:R-:W-:Y:S01]  /*18f0*/  IMAD.IADD R193, R0.reuse, 0x1, R189 ;  /* 0x0000000100c17824 */ /* 0x040fe200078e02bd */
[----:B------:R-:W-:Y:S01]  /*1900*/  SHF.R.S32.HI R8, RZ, 0x1f, R16 ;  /* 0x0000001fff087819 */ /* 0x000fe20000011410 */
[----:B------:R-:W-:Y:S01]  /*1910*/  STL [R1+0x48], R9 ;  /* 0x0000480901007387 */ /* 0x000fe20000100800 */
[C---:B------:R-:W-:Y:S01]  /*1920*/  IADD3 R202, R199.reuse, 0x1000, RZ ;  /* 0x00001000c7ca7810 */ /* 0x040fe20007ffe0ff */
[C---:B------:R-:W-:Y:S01]  /*1930*/  IMAD.IADD R197, R0.reuse, 0x1, R196 ;  /* 0x0000000100c57824 */ /* 0x040fe200078e02c4 */
[----:B---3--:R-:W-:Y:S01]  /*1940*/  SHF.R.S32.HI R15, RZ, 0x1f, R15 ;  /* 0x0000001fff0f7819 */ /* 0x008fe2000001140f */
[----:B------:R-:W-:Y:S01]  /*1950*/  STL [R1+0x74], R10 ;  /* 0x0000740a01007387 */ /* 0x000fe20000100800 */
[C---:B------:R-:W-:Y:S01]  /*1960*/  IADD3 R201, R199.reuse, 0x1800, RZ ;  /* 0x00001800c7c97810 */ /* 0x040fe20007ffe0ff */
[----:B------:R-:W-:Y:S01]  /*1970*/  IMAD.IADD R192, R0, 0x1, R190 ;  /* 0x0000000100c07824 */ /* 0x000fe200078e02be */
[----:B----4-:R-:W-:Y:S01]  /*1980*/  SHF.R.S32.HI R14, RZ, 0x1f, R14 ;  /* 0x0000001fff0e7819 */ /* 0x010fe2000001140e */
[----:B------:R2:W-:Y:S01]  /*1990*/  STL [R1+0xa4], R8 ;  /* 0x0000a40801007387 */ /* 0x0005e20000100800 */
[----:B------:R-:W-:-:S03]  /*19a0*/  IADD3 R200, R199, 0x2000, RZ ;  /* 0x00002000c7c87810 */ /* 0x000fc60007ffe0ff */
[----:B------:R-:W-:Y:S01]  /*19b0*/  STL [R1+0xa0], R15 ;  /* 0x0000a00f01007387 */ /* 0x000fe20000100800 */
[----:B-1----:R-:W-:-:S03]  /*19c0*/  SHF.R.S32.HI R12, RZ, 0x1f, R12 ;  /* 0x0000001fff0c7819 */ /* 0x002fc6000001140c */
[----:B------:R-:W-:Y:S01]  /*19d0*/  STL [R1+0x9c], R14 ;  /* 0x00009c0e01007387 */ /* 0x000fe20000100800 */
[----:B-----5:R-:W-:Y:S02]  /*19e0*/  SHF.R.S32.HI R11, RZ, 0x1f, R11 ;  /* 0x0000001fff0b7819 */ /* 0x020fe4000001140b */
[----:B--2---:R-:W-:-:S05]  /*19f0*/  SHF.R.S32.HI R8, RZ, 0x1f, R13 ;  /* 0x0000001fff087819 */ /* 0x004fca000001140d */
        /* <DEDUP_REMOVED lines=22> */
.L_x_3458:
[----:B------:R-:W3:Y:S01]  /*1b60*/  LDL R0, [R1+0x3c] ;  /* 0x00003c0001007983 */ /* 0x000ee20000100800 */
[----:B------:R-:W-:Y:S01]  /*1b70*/  IMAD.MOV.U32 R8, RZ, RZ, 0x4 ;  /* 0x00000004ff087424 */ /* 0x000fe200078e00ff */
[----:B------:R-:W-:-:S03]  /*1b80*/  ISETP.NE.U32.AND P3, PT, RZ, c[0x0][0x360], PT ;  /* 0x0000d800ff007a0c */ /* 0x000fc60003f65070 */
[----:B--23--:R-:W-:-:S05]  /*1b90*/  IMAD.WIDE R2, R0, R8, c[0x0][0x588] ;  /* 0x0001620000027625 */ /* 0x00cfca00078e0208 */
[----:B------:R-:W2:Y:S01]  /*1ba0*/  LDG.E R12, [R2.64] ;  /* 0x00000006020c7981 */ /* 0x000ea2000c1e1900 */
[----:B------:R-:W-:Y:S01]  /*1bb0*/  ISETP.NE.AND.EX P3, PT, RZ, c[0x0][0x364], PT, P3 ;  /* 0x0000d900ff007a0c */ /* 0x000fe20003f65330 */
[----:B------:R-:W-:Y:S01]  /*1bc0*/  IMAD.MOV.U32 R251, RZ, RZ, RZ ;  /* 0x000000fffffb7224 */ /* 0x000fe200078e00ff */
[----:B------:R-:W-:Y:S01]  /*1bd0*/  ISETP.NE.U32.AND P4, PT, RZ, c[0x0][0x370], PT ;  /* 0x0000dc00ff007a0c */ /* 0x000fe20003f85070 */
[----:B------:R-:W-:Y:S01]  /*1be0*/  IMAD.MOV.U32 R11, RZ, RZ, RZ ;  /* 0x000000ffff0b7224 */ /* 0x000fe200078e00ff */
[----:B------:R-:W-:Y:S02]  /*1bf0*/  ISETP.NE.U32.AND P0, PT, RZ, c[0x0][0x348], PT ;  /* 0x0000d200ff007a0c */ /* 0x000fe40003f05070 */
[----:B------:R-:W-:Y:S02]  /*1c00*/  ISETP.NE.AND.EX P4, PT, RZ, c[0x0][0x374], PT, P4 ;  /* 0x0000dd00ff007a0c */ /* 0x000fe40003f85340 */
[----:B------:R-:W-:Y:S01]  /*1c10*/  ISETP.NE.AND.EX P0, PT, RZ, c[0x0][0x34c], PT, P0 ;  /* 0x0000d300ff007a0c */ /* 0x000fe20003f05300 */
[C---:B--2---:R-:W-:Y:S01]  /*1c20*/  IMAD.SHL.U32 R17, R12.reuse, 0x4, RZ ;  /* 0x000000040c117824 */ /* 0x044fe200078e00ff */
[----:B------:R-:W-:Y:S01]  /*1c30*/  SHF.R.S32.HI R13, RZ, 0x1f, R12 ;  /* 0x0000001fff0d7819 */ /* 0x000fe2000001140c */
[----:B------:R1:W-:Y:S08]  /*1c40*/  STL [R1+0x44], R12 ;  /* 0x0000440c01007387 */ /* 0x0003f00000100800 */
[----:B------:R-:W-:-:S02]  /*1c50*/  @P4 LEA R6, P2, R12, c[0x0][0x370], 0x2 ;  /* 0x0000dc000c064a11 */ /* 0x000fc400078410ff */
[C-C-:B------:R-:W-:Y:S01]  /*1c60*/  SHF.L.U64.HI R16, R12.reuse, 0x2, R13.reuse ;  /* 0x000000020c107819 */ /* 0x140fe2000001020d */
[----:B------:R1:W-:Y:S01]  /*1c70*/  STL [R1+0x70], R13 ;  /* 0x0000700d01007387 */ /* 0x0003e20000100800 */
[C---:B------:R-:W-:Y:S02]  /*1c80*/  @P3 IADD3 R4, P1, R17.reuse, c[0x0][0x360], RZ ;  /* 0x0000d80011043a10 */ /* 0x040fe40007f3e0ff */
[----:B------:R-:W-:Y:S01]  /*1c90*/  @P4 LEA.HI.X R7, R12, c[0x0][0x374], R13, 0x2, P2 ;  /* 0x0000dd000c074a11 */ /* 0x000fe200010f140d */
[----:B------:R1:W-:Y:S01]  /*1ca0*/  STL [R1+0x64], R17 ;  /* 0x0000641101007387 */ /* 0x0003e20000100800 */
[C---:B------:R-:W-:Y:S02]  /*1cb0*/  @P3 IADD3.X R5, R16.reuse, c[0x0][0x364], RZ, P1, !PT ;  /* 0x0000d90010053a10 */ /* 0x040fe40000ffe4ff */
[----:B------:R-:W-:Y:S01]  /*1cc0*/  IADD3 R2, P2, R17, c[0x0][0x348], RZ ;  /* 0x0000d20011027a10 */ /* 0x000fe20007f5e0ff */
[----:B------:R1:W5:Y:S03]  /*1cd0*/  @P4 LDG.E R251, [R6.64] ;  /* 0x0000000606fb4981 */ /* 0x000366000c1e1900 */
[----:B------:R-:W-:Y:S01]  /*1ce0*/  IADD3.X R3, R16, c[0x0][0x34c], RZ, P2, !PT ;  /* 0x0000d30010037a10 */ /* 0x000fe200017fe4ff */
[----:B------:R-:W2:Y:S04]  /*1cf0*/  @P3 LDG.E R0, [R4.64] ;  /* 0x0000000604003981 */ /* 0x000ea8000c1e1900 */
[----:B------:R1:W5:Y:S04]  /*1d00*/  @P0 LDG.E R11, [R2.64] ;  /* 0x00000006020b0981 */ /* 0x000368000c1e1900 */
[----:B------:R1:W-:Y:S01]  /*1d10*/  STL [R1+0x68], R16 ;  /* 0x0000681001007387 */ /* 0x0003e20000100800 */
[----:B------:R-:W-:Y:S03]  /*1d20*/  YIELD ;  /* 0x0000000000007946 */ /* 0x000fe60003800000 */
[----:B--2---:R1:W-:Y:S01]  /*1d30*/  @P3 STL [R1+0x20], R0 ;  /* 0x0000200001003387 */ /* 0x0043e20000100800 */
[----:B------:R-:W-:Y:S05]  /*1d40*/  @P3 BRA `(.L_x_3331) ;  /* 0x0000007000003947 */ /* 0x000fea0003800000 */
[----:B-1----:R-:W-:-:S05]  /*1d50*/  MOV R0, c[0x0][0x168] ;  /* 0x00005a0000007a02 */ /* 0x002fca0000000f00 */
[----:B------:R1:W-:Y:S01]  /*1d60*/  STL [R1+0x20], R0 ;  /* 0x0000200001007387 */ /* 0x0003e20000100800 */
[----:B------:R-:W-:Y:S05]  /*1d70*/  @!P0 BRA `(.L_x_3331) ;  /* 0x0000004000008947 */ /* 0x000fea0003800000 */
[----:B-1----:R1:W2:Y:S04]  /*1d80*/  LDG.E R0, [R2.64] ;  /* 0x0000000602007981 */ /* 0x0022a8000c1e1900 */
[----:B-1----:R-:W2:Y:S02]  /*1d90*/  LDG.E R2, [R2.64+0x4] ;  /* 0x0000040602027981 */ /* 0x002ea4000c1e1900 */
[----:B--2---:R-:W-:-:S05]  /*1da0*/  IADD3 R0, -R0, R2, RZ ;  /* 0x0000000200007210 */ /* 0x004fca0007ffe1ff */
[----:B------:R1:W-:Y:S02]  /*1db0*/  STL [R1+0x20], R0 ;  /* 0x0000200001007387 */ /* 0x0003e40000100800 */
.L_x_3331:
[----:B------:R-:W-:-:S04]  /*1dc0*/  ISETP.NE.U32.AND P1, PT, RZ, c[0x0][0x368], PT ;  /* 0x0000da00ff007a0c */ /* 0x000fc80003f25070 */
[----:B------:R-:W-:-:S13]  /*1dd0*/  ISETP.NE.AND.EX P1, PT, RZ, c[0x0][0x36c], PT, P1 ;  /* 0x0000db00ff007a0c */ /* 0x000fda0003f25310 */
[----:B------:R-:W-:Y:S05]  /*1de0*/  @!P1 BRA `(.L_x_3332) ;  /* 0x0000004000009947 */ /* 0x000fea0003800000 */
[----:B-1----:R-:W-:-:S04]  /*1df0*/  IADD3 R2, P1, R17, c[0x0][0x368], RZ ;  /* 0x0000da0011027a10 */ /* 0x002fc80007f3e0ff */
[----:B------:R-:W-:-:S05]  /*1e00*/  IADD3.X R3, R16, c[0x0][0x36c], RZ, P1, !PT ;  /* 0x0000db0010037a10 */ /* 0x000fca0000ffe4ff */
[----:B------:R1:W5:Y:S01]  /*1e10*/  LDG.E R0, [R2.64] ;  /* 0x0000000602007981 */ /* 0x000362000c1e1900 */
[----:B------:R-:W-:Y:S05]  /*1e20*/  BRA `(.L_x_3333) ;  /* 0x0000008000007947 */ /* 0x000fea0003800000 */
.L_x_3332:
[----:B------:R-:W-:Y:S01]  /*1e30*/  ISETP.NE.U32.AND P1, PT, RZ, c[0x0][0x350], PT ;  /* 0x0000d400ff007a0c */ /* 0x000fe20003f25070 */
[----:B-1----:R-:W-:-:S03]  /*1e40*/  IMAD.U32 R0, RZ, RZ, UR5 ;  /* 0x00000005ff007e24 */ /* 0x002fc6000f8e00ff */
[----:B------:R-:W-:-:S13]  /*1e50*/  ISETP.NE.AND.EX P1, PT, RZ, c[0x0][0x354], PT, P1 ;  /* 0x0000d500ff007a0c */ /* 0x000fda0003f25310 */
[----:B------:R-:W-:Y:S05]  /*1e60*/  @!P1 BRA `(.L_x_3333) ;  /* 0x0000004000009947 */ /* 0x000fea0003800000 */
[----:B------:R-:W-:-:S05]  /*1e70*/  IMAD.WIDE R2, R12, R8, c[0x0][0x350] ;  /* 0x0000d4000c027625 */ /* 0x000fca00078e0208 */
[----:B------:R-:W2:Y:S04]  /*1e80*/  LDG.E R4, [R2.64] ;  /* 0x0000000602047981 */ /* 0x000ea8000c1e1900 */
[----:B------:R-:W2:Y:S02]  /*1e90*/  LDG.E R0, [R2.64+0x4] ;  /* 0x0000040602007981 */ /* 0x000ea4000c1e1900 */
[----:B--2---:R-:W-:Y:S02]  /*1ea0*/  IADD3 R0, -R4, R0, RZ ;  /* 0x0000000004007210 */ /* 0x004fe40007ffe1ff */
.L_x_3333:
[----:B-1----:R-:W2:Y:S04]  /*1eb0*/  LDL R2, [R1+0x20] ;  /* 0x0000200001027983 */ /* 0x002ea80000100800 */
[----:B------:R-:W3:Y:S04]  /*1ec0*/  LDL.LU R3, [R1+0x34] ;  /* 0x0000340001037983 */ /* 0x000ee80000300800 */
[----:B------:R-:W4:Y:S01]  /*1ed0*/  LDL R15, [R1+0x38] ;  /* 0x00003800010f7983 */ /* 0x000f220000100800 */
[----:B-----5:R-:W-:Y:S01]  /*1ee0*/  IMAD.IADD R4, R0, 0x1, -R251 ;  /* 0x0000000100047824 */ /* 0x020fe200078e0afb */
[----:B------:R-:W-:Y:S01]  /*1ef0*/  BSSY B0, `(.L_x_3334) ;  /* 0x000003e000007945 */ /* 0x000fe20003800000 */
[----:B--2---:R-:W-:-:S02]  /*1f00*/  IMAD.MOV.U32 R5, RZ, RZ, R2 ;  /* 0x000000ffff057224 */ /* 0x004fc400078e0002 */
[----:B------:R-:W-:Y:S02]  /*1f10*/  IMAD.MOV.U32 R2, RZ, RZ, c[0x0][0x2c4] ;  /* 0x0000b100ff027624 */ /* 0x000fe400078e00ff */
[----:B---3--:R-:W-:-:S03]  /*1f20*/  IMAD.SHL.U32 R14, R3, 0x80, RZ ;  /* 0x00000080030e7824 */ /* 0x008fc600078e00ff */
[----:B------:R-:W-:Y:S02]  /*1f30*/  ISETP.NE.AND P5, PT, R2, 0x1, PT ;  /* 0x000000010200780c */ /* 0x000fe40003fa5270 */
[----:B------:R-:W-:-:S05]  /*1f40*/  IADD3 R2, R14, 0x7f, RZ ;  /* 0x0000007f0e027810 */ /* 0x000fca0007ffe0ff */
[----:B------:R-:W-:-:S06]  /*1f50*/  IMAD.MOV.U32 R0, RZ, RZ, R2 ;  /* 0x000000ffff007224 */ /* 0x000fcc00078e0002 */
[----:B------:R-:W-:Y:S01]  /*1f60*/  @P5 IMAD.HI.U32 R3, R2, c[0x0][0x2c8], RZ ;  /* 0x0000b20002035a27 */ /* 0x000fe200078e00ff */
[----:B------:R-:W-:-:S04]  /*1f70*/  IADD3 R2, R4, 0x50, -R5 ;  /* 0x0000005004027810 */ /* 0x000fc80007ffe805 */
[----:B------:R-:W-:Y:S02]  /*1f80*/  @P5 SHF.R.U32.HI R0, RZ, c[0x0][0x2cc], R3 ;  /* 0x0000b300ff005a19 */ /* 0x000fe40000011603 */
[----:B------:R-:W-:-:S03]  /*1f90*/  IADD3 R3, R4, 0x4f, RZ ;  /* 0x0000004f04037810 */ /* 0x000fc60007ffe0ff */
[----:B------:R-:W-:Y:S02]  /*1fa0*/  IMAD.IADD R0, R2, 0x1, R0 ;  /* 0x0000000102007824 */ /* 0x000fe400078e0200 */
[----:B------:R-:W-:Y:S01]  /*1fb0*/  IMAD.HI R2, R3, 0x66666667, RZ ;  /* 0x6666666703027827 */ /* 0x000fe200078e02ff */
[----:B------:R-:W-:Y:S03]  /*1fc0*/  STL [R1+0x28], R14 ;  /* 0x0000280e01007387 */ /* 0x000fe60000100800 */
[----:B------:R-:W-:Y:S01]  /*1fd0*/  IMAD.HI R0, R0, 0x66666667, RZ ;  /* 0x6666666700007827 */ /* 0x000fe200078e02ff */
[----:B------:R1:W-:Y:S04]  /*1fe0*/  STL [R1+0x24], R4 ;  /* 0x0000240401007387 */ /* 0x0003e80000100800 */
[----:B------:R-:W-:-:S04]  /*1ff0*/  SHF.R.U32.HI R3, RZ, 0x1f, R0 ;  /* 0x0000001fff037819 */ /* 0x000fc80000011600 */
[----:B------:R-:W-:Y:S02]  /*2000*/  LEA.HI.SX32 R0, R0, R3, 0x1b ;  /* 0x0000000300007211 */ /* 0x000fe400078fdaff */
[----:B----4-:R-:W-:Y:S02]  /*2010*/  LOP3.LUT R3, R15, 0xff0000, RZ, 0xc0, !PT ;  /* 0x00ff00000f037812 */ /* 0x010fe400078ec0ff */
[----:B-1----:R-:W-:-:S04]  /*2020*/  SHF.R.U32.HI R4, RZ, 0x1f, R2 ;  /* 0x0000001fff047819 */ /* 0x002fc80000011602 */
[----:B------:R-:W-:Y:S02]  /*2030*/  LEA.HI.SX32 R4, R2, R4, 0x1b ;  /* 0x0000000402047211 */ /* 0x000fe400078fdaff */
[----:B------:R-:W-:Y:S02]  /*2040*/  LOP3.LUT R2, R15, 0xff000000, RZ, 0xc0, !PT ;  /* 0xff0000000f027812 */ /* 0x000fe400078ec0ff */
[----:B------:R-:W-:Y:S02]  /*2050*/  IMNMX R6, R4, R0, PT ;  /* 0x0000000004067217 */ /* 0x000fe40003800200 */
[----:B------:R-:W-:-:S04]  /*2060*/  SHF.R.U32.HI R0, RZ, 0x8, R2 ;  /* 0x00000008ff007819 */ /* 0x000fc80000011602 */
[----:B------:R-:W-:-:S04]  /*2070*/  LEA.HI R0, R3, R0, RZ, 0x10 ;  /* 0x0000000003007211 */ /* 0x000fc800078f80ff */
[----:B------:R-:W-:Y:S02]  /*2080*/  LOP3.LUT R18, R0, 0xff, RZ, 0xc0, !PT ;  /* 0x000000ff00127812 */ /* 0x000fe400078ec0ff */
[----:B------:R-:W-:-:S03]  /*2090*/  SHF.R.U32.HI R5, RZ, 0x10, R0 ;  /* 0x00000010ff057819 */ /* 0x000fc60000011600 */
[----:B------:R1:W-:Y:S04]  /*20a0*/  STL [R1+0x6c], R18 ;  /* 0x00006c1201007387 */ /* 0x0003e80000100800 */
[----:B------:R1:W-:Y:S01]  /*20b0*/  STL [R1+0x34], R5 ;  /* 0x0000340501007387 */ /* 0x0003e20000100800 */
[----:B------:R-:W-:Y:S01]  /*20c0*/  ISETP.GE.AND P1, PT, R6, 0x1, PT ;  /* 0x000000010600780c */ /* 0x000fe20003f26270 */
[----:B------:R-:W-:-:S12]  /*20d0*/  IMAD.MOV.U32 R2, RZ, RZ, RZ ;  /* 0x000000ffff027224 */ /* 0x000fd800078e00ff */
        /* <DEDUP_REMOVED lines=31> */
.L_x_3335:
[----:B------:R-:W-:Y:S05]  /*22d0*/  BSYNC B0 ;  /* 0x0000000000007941 */ /* 0x000fea0003800000 */
.L_x_3334:
[----:B------:R-:W-:Y:S01]  /*22e0*/  IMAD R249, R18, R2, RZ ;  /* 0x0000000212f97224 */ /* 0x000fe200078e02ff */
[----:B------:R-:W-:Y:S01]  /*22f0*/  PRMT R0, RZ, 0x7610, R0 ;  /* 0x00007610ff007816 */ /* 0x000fe20000000000 */
[----:B------:R-:W-:Y:S01]  /*2300*/  CS2R R22, SRZ ;  /* 0x0000000000167805 */ /* 0x000fe2000001ff00 */
[----:B------:R-:W-:Y:S01]  /*2310*/  CS2R R24, SRZ ;  /* 0x0000000000187805 */ /* 0x000fe2000001ff00 */
        /* <DEDUP_REMOVED lines=36> */
[----:B------:R-:W-:-:S04]  /*2560*/  ISETP.NE.U32.AND P2, PT, RZ, c[0x0][0x340], PT ;  /* 0x0000d000ff007a0c */ /* 0x000fc80003f45070 */
[----:B------:R-:W-:-:S13]  /*2570*/  ISETP.NE.AND.EX P2, PT, RZ, c[0x0][0x344], PT, P2 ;  /* 0x0000d100ff007a0c */ /* 0x000fda0003f45320 */
[----:B------:R-:W-:-:S04]  /*2580*/  @P2 IADD3 R2, P1, R17, c[0x0][0x340], RZ ;  /* 0x0000d00011022a10 */ /* 0x000fc80007f3e0ff */
[----:B------:R-:W-:-:S05]  /*2590*/  @P2 IADD3.X R3, R16, c[0x0][0x344], RZ, P1, !PT ;  /* 0x0000d10010032a10 */ /* 0x000fca0000ffe4ff */
[----:B------:R2:W5:Y:S01]  /*25a0*/  @P2 LDG.E R8, [R2.64] ;  /* 0x0000000602082981 */ /* 0x000562000c1e1900 */
[----:B------:R-:W-:Y:S01]  /*25b0*/  SHF.R.S32.HI R0, RZ, 0x1f, R11 ;  /* 0x0000001fff007819 */ /* 0x000fe2000001140b */
[----:B------:R-:W-:Y:S01]  /*25c0*/  IMAD.IADD R4, R248, 0x1, R14 ;  /* 0x00000001f8047824 */ /* 0x000fe200078e020e */
[----:B------:R-:W-:Y:S02]  /*25d0*/  LOP3.LUT R20, R15, 0xffff, RZ, 0xc0, !PT ;  /* 0x0000ffff0f147812 */ /* 0x000fe400078ec0ff */
[----:B------:R-:W-:Y:S01]  /*25e0*/  SEL R6, R13, RZ, !P0 ;  /* 0x000000ff0d067207 */ /* 0x000fe20004000000 */
[----:B------:R-:W-:Y:S01]  /*25f0*/  IMAD R0, R0, c[0x0][0x178], RZ ;  /* 0x00005e0000007a24 */ /* 0x000fe200078e02ff */
[----:B-1----:R-:W-:Y:S01]  /*2600*/  SEL R5, R12, RZ, !P0 ;  /* 0x000000ff0c057207 */ /* 0x002fe20004000000 */
[----:B------:R-:W-:Y:S01]  /*2610*/  @P5 IMAD.HI.U32 R7, R4, c[0x0][0x2c8], RZ ;  /* 0x0000b20004075a27 */ /* 0x000fe200078e00ff */
[----:B------:R-:W-:Y:S02]  /*2620*/  ISETP.GE.AND P1, PT, R204, c[0x0][0x198], PT ;  /* 0x00006600cc007a0c */ /* 0x000fe40003f26270 */
[----:B------:R-:W-:Y:S01]  /*2630*/  IADD3 R150, R205, -0x1, RZ ;  /* 0xffffffffcd967810 */ /* 0x000fe20007ffe0ff */
[----:B------:R-:W-:-:S02]  /*2640*/  IMAD R0, R11, c[0x0][0x17c], R0 ;  /* 0x00005f000b007a24 */ /* 0x000fc400078e0200 */
[----:B------:R-:W-:-:S04]  /*2650*/  IMAD R6, R6, c[0x0][0x1c0], RZ ;  /* 0x0000700006067a24 */ /* 0x000fc800078e02ff */
[----:B------:R-:W-:Y:S02]  /*2660*/  IMAD R6, R5, c[0x0][0x1c4], R6 ;  /* 0x0000710005067a24 */ /* 0x000fe400078e0206 */
[----:B--2---:R-:W-:-:S05]  /*2670*/  IMAD.WIDE.U32 R2, R11, c[0x0][0x178], RZ ;  /* 0x00005e000b027a25 */ /* 0x004fca00078e00ff */
[----:B------:R-:W-:Y:S02]  /*2680*/  IADD3 R3, R3, R0, RZ ;  /* 0x0000000003037210 */ /* 0x000fe40007ffe0ff */
[----:B------:R-:W-:Y:S02]  /*2690*/  MOV R0, R4 ;  /* 0x0000000400007202 */ /* 0x000fe40000000f00 */
[----:B------:R-:W-:Y:S01]  /*26a0*/  @P5 SHF.R.U32.HI R0, RZ, c[0x0][0x2cc], R7 ;  /* 0x0000b300ff005a19 */ /* 0x000fe20000011607 */
[----:B------:R-:W-:-:S03]  /*26b0*/  IMAD.WIDE.U32 R2, R20, c[0x0][0x1b8], R2 ;  /* 0x00006e0014027a25 */ /* 0x000fc600078e0002 */
[----:B------:R-:W-:Y:S01]  /*26c0*/  SHF.R.S32.HI R7, RZ, 0x1f, R0 ;  /* 0x0000001fff077819 */ /* 0x000fe20000011400 */
[----:B------:R-:W-:-:S04]  /*26d0*/  IMAD R3, R20, c[0x0][0x1bc], R3 ;  /* 0x00006f0014037a24 */ /* 0x000fc800078e0203 */
[----:B------:R-:W-:-:S04]  /*26e0*/  IMAD.WIDE.U32 R2, R5, c[0x0][0x1c0], R2 ;  /* 0x0000700005027a25 */ /* 0x000fc800078e0002 */
        /* <DEDUP_REMOVED lines=13> */
[----:B------:R-:W-:Y:S02]  /*27c0*/  LEA.HI.X R5, R2, c[0x0][0x164], R0, 0x1, P0 ;  /* 0x0000590002057a11 */ /* 0x000fe400000f0c00 */
[----:B------:R-:W-:Y:S01]  /*27d0*/  @!P2 MOV R8, R12 ;  /* 0x0000000c0008a202 */ /* 0x000fe20000000f00 */
[----:B------:R-:W-:Y:S05]  /*27e0*/  BRA.DIV ~URZ, `(.L_x_3337) ;  /* 0x000105327f007947 */ /* 0x000fea000b800000 */
[----:B------:R1:W2:Y:S02]  /*27f0*/  SHFL.IDX PT, R7, R5, RZ, 0x181f ;  /* 0x00181fff05077589 */ /* 0x0002a400000e0000 */
.L_x_3463:
[----:B------:R-:W-:Y:S05]  /*2800*/  BRA.DIV ~URZ, `(.L_x_3338) ;  /* 0x000105827f007947 */ /* 0x000fea000b800000 */
[----:B------:R3:W4:Y:S02]  /*2810*/  SHFL.IDX PT, R2, R6, RZ, 0x181f ;  /* 0x00181fff06027589 */ /* 0x00072400000e0000 */
.L_x_3464:
[----:B---3--:R-:W3:Y:S04]  /*2820*/  LDL R4, [R1+0x20] ;  /* 0x0000200001047983 */ /* 0x008ee80000100800 */
[----:B----4-:R-:W4:Y:S04]  /*2830*/  LDL R3, [R1+0x28] ;  /* 0x0000280001037983 */ /* 0x010f280000100800 */
[----:B------:R-:W1:Y:S02]  /*2840*/  S2R R9, SR_TID.X ;  /* 0x0000000000097919 */ /* 0x000e640000002100 */
[----:B-1----:R-:W-:-:S04]  /*2850*/  SHF.R.S32.HI R0, RZ, 0x1f, R9 ;  /* 0x0000001fff007819 */ /* 0x002fc80000011409 */
[----:B------:R-:W-:-:S04]  /*2860*/  LEA.HI R0, R0, R9, RZ, 0x3 ;  /* 0x0000000900007211 */ /* 0x000fc800078f18ff */
[----:B------:R-:W-:Y:S01]  /*2870*/  SHF.R.S32.HI R0, RZ, 0x3, R0 ;  /* 0x00000003ff007819 */ /* 0x000fe20000011400 */
[----:B------:R-:W-:Y:S01]  /*2880*/  BSSY B0, `(.L_x_3339) ;  /* 0x000000c000007945 */ /* 0x000fe20003800000 */
[----:B---3--:R-:W-:-:S03]  /*2890*/  IMAD R4, R4, c[0x0][0x2c4], RZ ;  /* 0x0000b10004047a24 */ /* 0x008fc600078e02ff */
[----:B----4-:R-:W-:-:S05]  /*28a0*/  IMAD.IADD R0, R0, 0x1, R3 ;  /* 0x0000000100007824 */ /* 0x010fca00078e0203 */
[----:B------:R-:W-:-:S13]  /*28b0*/  ISETP.GE.AND P0, PT, R0, R4, PT ;  /* 0x000000040000720c */ /* 0x000fda0003f06270 */
[----:B------:R-:W-:Y:S05]  /*28c0*/  @P0 BRA `(.L_x_3340) ;  /* 0x0000007000000947 */ /* 0x000fea0003800000 */
[----:B------:R-:W-:Y:S02]  /*28d0*/  SHF.R.S32.HI R9, RZ, 0x1f, R204 ;  /* 0x0000001fff097819 */ /* 0x000fe400000114cc */
[----:B------:R-:W-:-:S04]  /*28e0*/  LEA R2, P0, R204, R2, 0x1 ;  /* 0x00000002cc027211 */ /* 0x000fc800078008ff */
[----:B--2---:R-:W-:-:S05]  /*28f0*/  LEA.HI.X R3, R204, R7, R9, 0x1, P0 ;  /* 0x00000007cc037211 */ /* 0x004fca00000f0c09 */
[----:B------:R-:W-:Y:S01]  /*2900*/  @!PT LDS RZ, [RZ] ;  /* 0x00000000fffff984 */ /* 0x000fe20000000800 */
[----:B------:R-:W-:Y:S01]  /*2910*/  @!PT LDS RZ, [RZ] ;  /* 0x00000000fffff984 */ /* 0x000fe20000000800 */
[----:B------:R-:W-:Y:S01]  /*2920*/  @!PT LDS RZ, [RZ] ;  /* 0x00000000fffff984 */ /* 0x000fe20000000800 */
[----:B------:R1:W-:Y:S04]  /*2930*/  LDGSTS.E.BYPASS.LTC128B.128 [R209+0x5100], [R2.64], !P1 ;  /* 0x0510000002d17fae */ /* 0x0003e8000c901d46 */
.L_x_3340:
[----:B------:R-:W-:Y:S05]  /*2940*/  BSYNC B0 ;  /* 0x0000000000007941 */ /* 0x000fea0003800000 */
.L_x_3339:
[----:B------:R-:W-:Y:S05]  /*2950*/  BRA.DIV ~URZ, `(.L_x_3341) ;  /* 0x000104a27f007947 */ /* 0x000fea000b800000 */
[----:B--2---:R2:W3:Y:S04]  /*2960*/  SHFL.IDX PT, R7, R5, 0x1, 0x181f ;  /* 0x00381f0005077f89 */ /* 0x0044e800000e0000 */
[----:B-1----:R2:W1:Y:S02]  /*2970*/  SHFL.IDX PT, R2, R6, 0x1, 0x181f ;  /* 0x00381f0006027f89 */ /* 0x00246400000e0000 */
.L_x_3465:
        /* <DEDUP_REMOVED lines=11> */
.L_x_3343:
[----:B------:R-:W-:Y:S05]  /*2a30*/  BSYNC B0 ;  /* 0x0000000000007941 */ /* 0x000fea0003800000 */
.L_x_3342:
[----:B------:R-:W-:Y:S05]  /*2a40*/  BRA.DIV ~URZ, `(.L_x_3344) ;  /* 0x000104827f007947 */ /* 0x000fea000b800000 */
[----:B---3--:R3:W4:Y:S02]  /*2a50*/  SHFL.IDX PT, R7, R5, 0x2, 0x181f ;  /* 0x00581f0005077f89 */ /* 0x00872400000e0000 */
.L_x_3466:
[----:B------:R-:W-:Y:S05]  /*2a60*/  BRA.DIV ~URZ, `(.L_x_3345) ;  /* 0x000104d27f007947 */ /* 0x000fea000b800000 */
[----:B-1----:R1:W2:Y:S02]  /*2a70*/  SHFL.IDX PT, R2, R6, 0x2, 0x181f ;  /* 0x00581f0006027f89 */ /* 0x0022a400000e0000 */
.L_x_3467:
        /* <DEDUP_REMOVED lines=11> */
.L_x_3347:
[----:B------:R-:W-:Y:S05]  /*2b30*/  BSYNC B0 ;  /* 0x0000000000007941 */ /* 0x000fea0003800000 */
.L_x_3346:
[----:B------:R-:W-:Y:S05]  /*2b40*/  BRA.DIV ~URZ, `(.L_x_3348) ;  /* 0x000104627f007947 */ /* 0x000fea000b800000 */
[----:B----4-:R4:W1:Y:S04]  /*2b50*/  SHFL.IDX PT, R7, R5, 0x3, 0x181f ;  /* 0x00781f0005077f89 */ /* 0x01086800000e0000 */
[----:B--2---:R4:W2:Y:S02]  /*2b60*/  SHFL.IDX PT, R2, R6, 0x3, 0x181f ;  /* 0x00781f0006027f89 */ /* 0x0048a400000e0000 */
.L_x_3468:
        /* <DEDUP_REMOVED lines=11> */
.L_x_3350:
[----:B------:R-:W-:Y:S05]  /*2c20*/  BSYNC B0 ;  /* 0x0000000000007941 */ /* 0x000fea0003800000 */
.L_x_3349:
[----:B------:R-:W-:Y:S05]  /*2c30*/  BRA.DIV ~URZ, `(.L_x_3351) ;  /* 0x000104427f007947 */ /* 0x000fea000b800000 */
[----:B-1----:R1:W3:Y:S02]  /*2c40*/  SHFL.IDX PT, R7, R5, 0x4, 0x181f ;  /* 0x00981f0005077f89 */ /* 0x0022e400000e0000 */
.L_x_3469:
[----:B------:R-:W-:Y:S05]  /*2c50*/  BRA.DIV ~URZ, `(.L_x_3352) ;  /* 0x000104927f007947 */ /* 0x000fea000b800000 */
[----:B--2---:R2:W1:Y:S02]  /*2c60*/  SHFL.IDX PT, R2, R6, 0x4, 0x181f ;  /* 0x00981f0006027f89 */ /* 0x00446400000e0000 */
.L_x_3470:
        /* <DEDUP_REMOVED lines=11> */
.L_x_3354:
[----:B------:R-:W-:Y:S05]  /*2d20*/  BSYNC B0 ;  /* 0x0000000000007941 */ /* 0x000fea0003800000 */
.L_x_3353:
[----:B------:R-:W-:Y:S05]  /*2d30*/  BRA.DIV ~URZ, `(.L_x_3355) ;  /* 0x000104227f007947 */ /* 0x000fea000b800000 */
[----:B---3--:R3:W2:Y:S04]  /*2d40*/  SHFL.IDX PT, R7, R5, 0x5, 0x181f ;  /* 0x00b81f0005077f89 */ /* 0x0086a800000e0000 */
[----:B-1----:R3:W1:Y:S02]  /*2d50*/  SHFL.IDX PT, R2, R6, 0x5, 0x181f ;  /* 0x00b81f0006027f89 */ /* 0x00266400000e0000 */
.L_x_3471:
        /* <DEDUP_REMOVED lines=11> */
.L_x_3357:
[----:B------:R-:W-:Y:S05]  /*2e10*/  BSYNC B0 ;  /* 0x0000000000007941 */ /* 0x000fea0003800000 */
.L_x_3356:
[----:B------:R-:W-:Y:S05]  /*2e20*/  BRA.DIV ~URZ, `(.L_x_3358) ;  /* 0x000104027f007947 */ /* 0x000fea000b800000 */
[----:B--2---:R2:W3:Y:S02]  /*2e30*/  SHFL.IDX PT, R7, R5, 0x6, 0x181f ;  /* 0x00d81f0005077f89 */ /* 0x0044e400000e0000 */
.L_x_3472:
[----:B------:R-:W-:Y:S05]  /*2e40*/  BRA.DIV ~URZ, `(.L_x_3359) ;  /* 0x000104527f007947 */ /* 0x000fea000b800000 */
[----:B-1----:R1:W2:Y:S02]  /*2e50*/  SHFL.IDX PT, R2, R6, 0x6, 0x181f ;  /* 0x00d81f0006027f89 */ /* 0x0022a400000e0000 */
.L_x_3473:
        /* <DEDUP_REMOVED lines=11> */
.L_x_3361:
[----:B------:R-:W-:Y:S05]  /*2f10*/  BSYNC B0 ;  /* 0x0000000000007941 */ /* 0x000fea0003800000 */
.L_x_3360:
[----:B------:R-:W-:Y:S05]  /*2f20*/  BRA.DIV ~URZ, `(.L_x_3362) ;  /* 0x000103e27f007947 */ /* 0x000fea000b800000 */
[----:B--234-:R-:W2:Y:S04]  /*2f30*/  SHFL.IDX PT, R5, R5, 0x7, 0x181f ;  /* 0x00f81f0005057f89 */ /* 0x01cea800000e0000 */
[----:B------:R3:W4:Y:S02]  /*2f40*/  SHFL.IDX PT, R2, R6, 0x7, 0x181f ;  /* 0x00f81f0006027f89 */ /* 0x00072400000e0000 */
.L_x_3474:
        /* <DEDUP_REMOVED lines=8> */
[C---:B----4-:R-:W-:Y:S02]  /*2fd0*/  @!P2 LEA R2, P0, R204.reuse, R2, 0x1 ;  /* 0x00000002cc02a211 */ /* 0x050fe400078008ff */
        /* <DEDUP_REMOVED lines=9> */
[----:B------:R-:W2:Y:S01]  /*3070*/  LDL R9, [R1+0x24] ;  /* 0x0000240001097983 */ /* 0x000ea20000100800 */
[----:B------:R-:W-:-:S02]  /*3080*/  IMAD.MOV.U32 R149, RZ, RZ, 0x50 ;  /* 0x00000050ff957424 */ /* 0x000fc400078e00ff */
[----:B------:R-:W-:Y:S02]  /*3090*/  IMAD.MOV.U32 R0, RZ, RZ, c[0x0][0x2b8] ;  /* 0x0000ae00ff007624 */ /* 0x000fe400078e00ff */
[----:B------:R-:W-:Y:S02]  /*30a0*/  IMAD R149, R205, R149, -0x50 ;  /* 0xffffffb0cd957424 */ /* 0x000fe400078e0295 */
[----:B------:R-:W-:Y:S01]  /*30b0*/  IMAD.MOV.U32 R210, RZ, RZ, RZ ;  /* 0x000000ffffd27224 */ /* 0x000fe200078e00ff */
[----:B------:R-:W-:Y:S01]  /*30c0*/  BAR.SYNC.DEFER_BLOCKING 0x0 ;  /* 0x0000000000007b1d */ /* 0x000fe20000010000 */
[----:B------:R-:W-:Y:S01]  /*30d0*/  ISETP.NE.AND P4, PT, R0, 0x1, PT ;  /* 0x000000010000780c */ /* 0x000fe20003f85270 */
[----:B-1----:R-:W-:-:S05]  /*30e0*/  IMAD.IADD R2, R248, 0x1, R149 ;  /* 0x00000001f8027824 */ /* 0x002fca00078e0295 */
[C---:B--2---:R-:W-:Y:S01]  /*30f0*/  ISETP.GE.AND P1, PT, R2.reuse, R9, PT ;  /* 0x000000090200720c */ /* 0x044fe20003f26270 */
[----:B------:R-:W-:-:S03]  /*3100*/  IMAD.IADD R2, R2, 0x1, R251 ;  /* 0x0000000102027824 */ /* 0x000fc600078e02fb */
[----:B------:R-:W-:-:S03]  /*3110*/  ISETP.GT.OR P1, PT, R248, 0x4f, P1 ;  /* 0x0000004ff800780c */ /* 0x000fc60000f24670 */
[----:B------:R-:W-:-:S04]  /*3120*/  @P4 IMAD.HI.U32 R3, R2, c[0x0][0x2bc], RZ ;  /* 0x0000af0002034a27 */ /* 0x000fc800078e00ff */
[----:B------:R-:W-:Y:S01]  /*3130*/  IMAD.MOV.U32 R0, RZ, RZ, R2 ;  /* 0x000000ffff007224 */ /* 0x000fe200078e0002 */
[----:B------:R-:W-:-:S05]  /*3140*/  @P4 SHF.R.U32.HI R0, RZ, c[0x0][0x2c0], R3 ;  /* 0x0000b000ff004a19 */ /* 0x000fca0000011603 */
[----:B------:R-:W-:-:S04]  /*3150*/  @!P1 IADD3 R3, P0, R0, R174, RZ ;  /* 0x000000ae00039210 */ /* 0x000fc80007f1e0ff */
[----:B------:R-:W-:Y:S02]  /*3160*/  @!P1 LEA.HI.X.SX32 R5, R0, R151, 0x1, P0 ;  /* 0x0000009700059211 */ /* 0x000fe400000f0eff */
[----:B------:R-:W-:-:S04]  /*3170*/  @!P1 LEA R4, P0, R3, c[0x0][0x2a0], 0x2 ;  /* 0x0000a80003049a11 */ /* 0x000fc800078010ff */
[----:B------:R-:W-:-:S05]  /*3180*/  @!P1 LEA.HI.X R5, R3, c[0x0][0x2a4], R5, 0x2, P0 ;  /* 0x0000a90003059a11 */ /* 0x000fca00000f1405 */
[----:B------:R-:W2:Y:S01]  /*3190*/  @!P1 LDG.E R210, [R4.64] ;  /* 0x0000000604d29981 */ /* 0x000ea2000c1e1900 */
[----:B------:R-:W-:Y:S01]  /*31a0*/  IMAD.MOV R0, RZ, RZ, -R0 ;  /* 0x000000ffff007224 */ /* 0x000fe200078e0a00 */
[----:B------:R-:W-:Y:S01]  /*31b0*/  BSSY B0, `(.L_x_3363) ;  /* 0x0000122000007945 */ /* 0x000fe20003800000 */
[----:B------:R-:W-:Y:S01]  /*31c0*/  IMAD.WIDE.U32 R172, R20, c[0x0][0x1e8], RZ ;  /* 0x00007a0014ac7a25 */ /* 0x000fe200078e00ff */
[----:B------:R-:W1:Y:S03]  /*31d0*/  S2R R10, SR_TID.X ;  /* 0x00000000000a7919 */ /* 0x000e660000002100 */
[----:B------:R-:W-:Y:S01]  /*31e0*/  IMAD R211, R0, c[0x0][0x2b8], R2 ;  /* 0x0000ae0000d37a24 */ /* 0x000fe200078e0202 */
[----:B------:R-:W-:Y:S01]  /*31f0*/  STL.64 [R1], R172 ;  /* 0x000000ac01007387 */ /* 0x000fe20000100a00 */
[----:B------:R-:W-:Y:S02]  /*3200*/  IMAD R252, R20, c[0x0][0x1ec], R173 ;  /* 0x00007b0014fc7a24 */ /* 0x000fe400078e02ad */
[----:B------:R-:W-:Y:S01]  /*3210*/  IMAD.WIDE.U32 R2, R211, c[0x0][0x1e0], RZ ;  /* 0x00007800d3027a25 */ /* 0x000fe200078e00ff */
[----:B------:R-:W-:-:S03]  /*3220*/  SHF.R.S32.HI R22, RZ, 0x1f, R211 ;  /* 0x0000001fff167819 */ /* 0x000fc600000114d3 */
[----:B------:R-:W-:Y:S02]  /*3230*/  IMAD R148, R150, -0x50, R9 ;  /* 0xffffffb096947824 */ /* 0x000fe400078e0209 */
[----:B------:R-:W-:Y:S02]  /*3240*/  IMAD R0, R22, c[0x0][0x1e0], RZ ;  /* 0x0000780016007a24 */ /* 0x000fe400078e02ff */
[----:B------:R-:W-:-:S04]  /*3250*/  IMAD.WIDE.U32 R78, R20, c[0x0][0x210], RZ ;  /* 0x00008400144e7a25 */ /* 0x000fc800078e00ff */
[----:B------:R-:W-:Y:S01]  /*3260*/  IMAD R0, R211, c[0x0][0x1e4], R0 ;  /* 0x00007900d3007a24 */ /* 0x000fe200078e0200 */
[----:B------:R-:W-:Y:S01]  /*3270*/  STL.64 [R1+0x10], R78 ;  /* 0x0000104e01007387 */ /* 0x000fe20000100a00 */
[----:B------:R-:W-:Y:S01]  /*3280*/  IMAD R76, R20, c[0x0][0x214], R79 ;  /* 0x00008500144c7a24 */ /* 0x000fe200078e024f */
[----:B------:R-:W-:Y:S01]  /*3290*/  SHF.L.U64.HI R20, R204, 0x1, R104 ;  /* 0x00000001cc147819 */ /* 0x000fe20000010268 */
[----:B------:R-:W-:Y:S01]  /*32a0*/  IMAD.IADD R3, R3, 0x1, R0 ;  /* 0x0000000103037824 */ /* 0x000fe200078e0200 */
[----:B-1----:R-:W-:Y:S02]  /*32b0*/  SHF.R.S32.HI R7, RZ, 0x1f, R10 ;  /* 0x0000001fff077819 */ /* 0x002fe4000001140a */
[----:B------:R-:W-:Y:S02]  /*32c0*/  STL [R1+0x1c], R76 ;  /* 0x00001c4c01007387 */ /* 0x000fe40000100800 */
[----:B------:R-:W-:-:S04]  /*32d0*/  LEA.HI R7, R7, R10, RZ, 0x3 ;  /* 0x0000000a07077211 */ /* 0x000fc800078f18ff */
[----:B------:R-:W-:-:S05]  /*32e0*/  SHF.R.S32.HI R7, RZ, 0x3, R7 ;  /* 0x00000003ff077819 */ /* 0x000fca0000011407 */
[----:B------:R-:W-:-:S05]  /*32f0*/  IMAD.IADD R21, R148, 0x1, -R7 ;  /* 0x0000000194157824 */ /* 0x000fca00078e0a07 */
[C---:B------:R-:W-:Y:S02]  /*3300*/  ISETP.GE.AND P6, PT, R21.reuse, 0x1, PT ;  /* 0x000000011500780c */ /* 0x040fe40003fc6270 */
[----:B------:R-:W-:Y:S02]  /*3310*/  ISETP.GE.AND P3, PT, R21, 0x11, PT ;  /* 0x000000111500780c */ /* 0x000fe40003f66270 */
[----:B--2---:R-:W-:Y:S01]  /*3320*/  SHF.R.S32.HI R23, RZ, 0x1f, R210 ;  /* 0x0000001fff177819 */ /* 0x004fe200000114d2 */
[----:B------:R-:W-:-:S04]  /*3330*/  IMAD.WIDE.U32 R2, R210, c[0x0][0x1f0], R2 ;  /* 0x00007c00d2027a25 */ /* 0x000fc800078e0002 */
[----:B------:R-:W-:Y:S01]  /*3340*/  IMAD R0, R23, c[0x0][0x1f0], RZ ;  /* 0x00007c0017007a24 */ /* 0x000fe200078e02ff */
[----:B------:R-:W-:-:S03]  /*3350*/  IADD3 R2, P0, R2, R172, RZ ;  /* 0x000000ac02027210 */ /* 0x000fc60007f1e0ff */
[----:B------:R-:W-:-:S05]  /*3360*/  IMAD R0, R210, c[0x0][0x1f4], R0 ;  /* 0x00007d00d2007a24 */ /* 0x000fca00078e0200 */
[----:B------:R-:W-:Y:S02]  /*3370*/  IADD3.X R3, R252, R3, R0, P0, !PT ;  /* 0x00000003fc037210 */ /* 0x000fe400007fe400 */
[----:B------:R-:W-:-:S04]  /*3380*/  LEA R0, P0, R2, c[0x0][0x1c8], 0x1 ;  /* 0x0000720002007a11 */ /* 0x000fc800078008ff */
[----:B---3--:R-:W-:Y:S01]  /*3390*/  LEA.HI.X R6, R2, c[0x0][0x1cc], R3, 0x1, P0 ;  /* 0x0000730002067a11 */ /* 0x008fe200000f0c03 */
[----:B------:R-:W-:Y:S01]  /*33a0*/  SHFL.IDX PT, R10, R0, 0x2, 0x181f ;  /* 0x00581f00000a7f89 */ /* 0x000fe200000e0000 */
[----:B------:R-:W-:-:S03]  /*33b0*/  @P6 ISETP.GE.AND P0, PT, R204, c[0x0][0x1d4], PT ;  /* 0x00007500cc006a0c */ /* 0x000fc60003f06270 */
[----:B------:R-:W1:Y:S04]  /*33c0*/  SHFL.IDX PT, R2, R0, RZ, 0x181f ;  /* 0x00181fff00027589 */ /* 0x000e6800000e0000 */
[----:B------:R-:W2:Y:S04]  /*33d0*/  SHFL.IDX PT, R3, R0, 0x1, 0x181f ;  /* 0x00381f0000037f89 */ /* 0x000ea800000e0000 */
[----:B------:R-:W3:Y:S04]  /*33e0*/  SHFL.IDX PT, R5, R6, RZ, 0x181f ;  /* 0x00181fff06057589 */ /* 0x000ee800000e0000 */
[----:B------:R-:W4:Y:S04]  /*33f0*/  SHFL.IDX PT, R7, R6, 0x1, 0x181f ;  /* 0x00381f0006077f89 */ /* 0x000f2800000e0000 */
[----:B------:R-:W5:Y:S04]  /*3400*/  SHFL.IDX PT, R11, R6, 0x2, 0x181f ;  /* 0x00581f00060b7f89 */ /* 0x000f6800000e0000 */
[----:B------:R-:W5:Y:S01]  /*3410*/  SHFL.IDX PT, R8, R0, 0x3, 0x181f ;  /* 0x00781f0000087f89 */ /* 0x000f6200000e0000 */
[----:B-1----:R-:W-:-:S03]  /*3420*/  @P6 LEA R4, P1, R204, R2, 0x1 ;  /* 0x00000002cc046211 */ /* 0x002fc600078208ff */
[----:B------:R-:W1:Y:S01]  /*3430*/  SHFL.IDX PT, R9, R6, 0x3, 0x181f ;  /* 0x00781f0006097f89 */ /* 0x000e6200000e0000 */
[C---:B--2---:R-:W-:Y:S02]  /*3440*/  @P3 LEA R2, P2, R204.reuse, R3, 0x1 ;  /* 0x00000003cc023211 */ /* 0x044fe400078408ff */
[C-C-:B---3--:R-:W-:Y:S02]  /*3450*/  @P6 LEA.HI.X R5, R204.reuse, R5, R104.reuse, 0x1, P1 ;  /* 0x00000005cc056211 */ /* 0x148fe400008f0c68 */
[C---:B------:R-:W-:Y:S02]  /*3460*/  ISETP.GE.AND P1, PT, R21.reuse, 0x21, PT ;  /* 0x000000211500780c */ /* 0x040fe40003f26270 */
[C---:B----4-:R-:W-:Y:S01]  /*3470*/  @P3 LEA.HI.X R3, R204.reuse, R7, R104, 0x1, P2 ;  /* 0x00000007cc033211 */ /* 0x050fe200010f0c68 */
[----:B------:R2:W-:Y:S01]  /*3480*/  @P6 LDGSTS.E.BYPASS.LTC128B.128 [R209+0x2900], [R4.64], !P0 ;  /* 0x0290000004d16fae */ /* 0x0005e2000c101d46 */
[C---:B------:R-:W-:Y:S02]  /*3490*/  @P3 ISETP.GE.AND P2, PT, R204.reuse, c[0x0][0x1d4], PT ;  /* 0x00007500cc003a0c */ /* 0x040fe40003f46270 */
[----:B------:R-:W-:Y:S01]  /*34a0*/  ISETP.GE.AND P6, PT, R21, 0x31, PT ;  /* 0x000000311500780c */ /* 0x000fe20003fc6270 */
[----:B------:R-:W3:Y:S04]  /*34b0*/  SHFL.IDX PT, R7, R0, 0x4, 0x181f ;  /* 0x00981f0000077f89 */ /* 0x000ee800000e0000 */
[----:B------:R-:W4:Y:S02]  /*34c0*/  SHFL.IDX PT, R0, R6, 0x4, 0x181f ;  /* 0x00981f0006007f89 */ /* 0x000f2400000e0000 */
[----:B------:R-:W-:-:S04]  /*34d0*/  @P1 ISETP.GE.AND P0, PT, R204, c[0x0][0x1d4], PT ;  /* 0x00007500cc001a0c */ /* 0x000fc80003f06270 */
[----:B------:R1:W-:Y:S01]  /*34e0*/  @P3 LDGSTS.E.BYPASS.LTC128B.128 [R209+0x3100], [R2.64], !P2 ;  /* 0x0310000002d13fae */ /* 0x0003e2000d101d46 */
[----:B------:R-:W-:Y:S02]  /*34f0*/  ISETP.GE.AND P3, PT, R21, 0x41, PT ;  /* 0x000000411500780c */ /* 0x000fe40003f66270 */
[----:B-1----:R-:W-:-:S04]  /*3500*/  @P1 LEA R2, P2, R204, R10, 0x1 ;  /* 0x0000000acc021211 */ /* 0x002fc800078408ff */
[C---:B-----5:R-:W-:Y:S02]  /*3510*/  @P1 LEA.HI.X R3, R204.reuse, R11, R104, 0x1, P2 ;  /* 0x0000000bcc031211 */ /* 0x060fe400010f0c68 */
[----:B--2---:R-:W-:-:S03]  /*3520*/  @P6 LEA R4, P2, R204, R8, 0x1 ;  /* 0x00000008cc046211 */ /* 0x004fc600078408ff */
[----:B------:R3:W-:Y:S01]  /*3530*/  @P1 LDGSTS.E.BYPASS.LTC128B.128 [R209+0x3900], [R2.64], !P0 ;  /* 0x0390000002d11fae */ /* 0x0007e2000c101d46 */
[C---:B------:R-:W-:Y:S02]  /*3540*/  @P6 ISETP.GE.AND P1, PT, R204.reuse, c[0x0][0x1d4], PT ;  /* 0x00007500cc006a0c */ /* 0x040fe40003f26270 */
[C---:B------:R-:W-:Y:S02]  /*3550*/  @P3 ISETP.GE.AND P0, PT, R204.reuse, c[0x0][0x1d4], PT ;  /* 0x00007500cc003a0c */ /* 0x040fe40003f06270 */
[----:B------:R-:W-:-:S09]  /*3560*/  @P6 LEA.HI.X R5, R204, R9, R104, 0x1, P2 ;  /* 0x00000009cc056211 */ /* 0x000fd200010f0c68 */
[----:B------:R1:W-:Y:S01]  /*3570*/  @P6 LDGSTS.E.BYPASS.LTC128B.128 [R209+0x4100], [R4.64], !P1 ;  /* 0x0410000004d16fae */ /* 0x0003e2000c901d46 */
[----:B------:R-:W-:-:S04]  /*3580*/  ISETP.GE.AND P1, PT, R204, c[0x0][0x1d4], PT ;  /* 0x00007500cc007a0c */ /* 0x000fc80003f26270 */
[----:B------:R-:W-:Y:S02]  /*3590*/  ISETP.LT.OR P6, PT, R21, 0x11, P1 ;  /* 0x000000111500780c */ /* 0x000fe40000fc1670 */
[----:B---3--:R-:W-:-:S04]  /*35a0*/  @P3 LEA R2, P2, R204, R7, 0x1 ;  /* 0x00000007cc023211 */ /* 0x008fc800078408ff */
[----:B----4-:R-:W-:Y:S01]  /*35b0*/  @P3 LEA.HI.X R3, R204, R0, R104, 0x1, P2 ;  /* 0x00000000cc033211 */ /* 0x010fe200010f0c68 */
[----:B------:R-:W-:Y:S02]  /*35c0*/  IMAD R0, R22, c[0x0][0x208], RZ ;  /* 0x0000820016007a24 */ /* 0x000fe400078e02ff */
[----:B------:R-:W-:Y:S02]  /*35d0*/  IMAD.SHL.U32 R22, R204, 0x2, RZ ;  /* 0x00000002cc167824 */ /* 0x000fe400078e00ff */
[----:B------:R2:W-:Y:S01]  /*35e0*/  @P3 LDGSTS.E.BYPASS.LTC128B.128 [R209+0x4900], [R2.64], !P0 ;  /* 0x0490000002d13fae */ /* 0x0005e2000c101d46 */
[----:B------:R-:W-:-:S03]  /*35f0*/  IMAD R0, R211, c[0x0][0x20c], R0 ;  /* 0x00008300d3007a24 */ /* 0x000fc600078e0200 */
[----:B------:R-:W0:Y:S01]  /*3600*/  LDGDEPBAR ;  /* 0x00000000000079af */ /* 0x000e220000000000 */
[----:B--2---:R-:W-:Y:S01]  /*3610*/  IMAD.WIDE.U32 R2, R211, c[0x0][0x208], RZ ;  /* 0x00008200d3027a25 */ /* 0x004fe200078e00ff */
[----:B------:R-:W-:-:S04]  /*3620*/  DEPBAR.LE SB0, 0x1 ;  /* 0x000080400000791a */ /* 0x000fc80000000000 */
[----:B------:R-:W-:-:S04]  /*3630*/  DEPBAR.LE SB0, 0x0 ;  /* 0x000080000000791a */ /* 0x000fc80000000000 */
[----:B------:R-:W-:Y:S01]  /*3640*/  BAR.SYNC.DEFER_BLOCKING 0x0 ;  /* 0x0000000000007b1d */ /* 0x000fe20000010000 */
[----:B------:R-:W-:Y:S02]  /*3650*/  IMAD.IADD R3, R3, 0x1, R0 ;  /* 0x0000000103037824 */ /* 0x000fe400078e0200 */
[----:B------:R-:W-:Y:S02]  /*3660*/  IMAD R0, R23, c[0x0][0x218], RZ ;  /* 0x0000860017007a24 */ /* 0x000fe400078e02ff */
[----:B------:R-:W-:-:S04]  /*3670*/  IMAD.WIDE.U32 R2, R210, c[0x0][0x218], R2 ;  /* 0x00008600d2027a25 */ /* 0x000fc800078e0002 */
[----:B------:R-:W-:Y:S01]  /*3680*/  IMAD R0, R210, c[0x0][0x21c], R0 ;  /* 0x00008700d2007a24 */ /* 0x000fe200078e0200 */
[----:B------:R-:W-:-:S04]  /*3690*/  IADD3 R2, P0, R2, R78, RZ ;  /* 0x0000004e02027210 */ /* 0x000fc80007f1e0ff */
[----:B------:R-:W-:Y:S02]  /*36a0*/  IADD3.X R3, R76, R3, R0, P0, !PT ;  /* 0x000000034c037210 */ /* 0x000fe400007fe400 */
[----:B------:R-:W-:-:S04]  /*36b0*/  LEA R0, P0, R2, c[0x0][0x1f8], 0x1 ;  /* 0x00007e0002007a11 */ /* 0x000fc800078008ff */
[----:B------:R-:W-:Y:S02]  /*36c0*/  LEA.HI.X R2, R2, c[0x0][0x1fc], R3, 0x1, P0 ;  /* 0x00007f0002027a11 */ /* 0x000fe400000f0c03 */
[----:B------:R-:W-:Y:S01]  /*36d0*/  SHFL.IDX PT, R3, R0, 0x1, 0x181f ;  /* 0x00381f0000037f89 */ /* 0x000fe200000e0000 */
[----:B------:R-:W-:-:S03]  /*36e0*/  ISETP.LT.OR P0, PT, R21, 0x1, P1 ;  /* 0x000000011500780c */ /* 0x000fc60000f01670 */
[----:B-1----:R-:W-:Y:S04]  /*36f0*/  LDSM.16.M88.4 R4, [R195+0x2000] ;  /* 0x00200000c304783b */ /* 0x002fe80000000200 */
[----:B------:R-:W1:Y:S04]  /*3700*/  LDSM.16.M88.4 R12, [R188+0x800] ;  /* 0x00080000bc0c783b */ /* 0x000e680000000200 */
[----:B------:R-:W2:Y:S04]  /*3710*/  LDSM.16.M88.4 R8, [R195] ;  /* 0x00000000c308783b */ /* 0x000ea80000000200 */
[----:B------:R-:W3:Y:S04]  /*3720*/  LDSM.16.M88.4 R16, [R188] ;  /* 0x00000000bc10783b */ /* 0x000ee80000000200 */
[----:B------:R-:W4:Y:S04]  /*3730*/  LDSM.16.M88.4 R24, [R188+0x1000] ;  /* 0x00100000bc18783b */ /* 0x000f280000000200 */
[----:B------:R-:W5:Y:S04]  /*3740*/  LDSM.16.M88.4 R28, [R188+0x1800] ;  /* 0x00180000bc1c783b */ /* 0x000f680000000200 */
[----:B------:R-:W4:Y:S04]  /*3750*/  LDSM.16.M88.4 R32, [R188+0x2000] ;  /* 0x00200000bc20783b */ /* 0x000f280000000200 */
[----:B------:R-:W-:Y:S04]  /*3760*/  LDSM.16.M88.4 R36, [R202] ;  /* 0x00000000ca24783b */ /* 0x000fe80000000200 */
[----:B------:R-:W-:Y:S04]  /*3770*/  LDSM.16.M88.4 R64, [R199] ;  /* 0x00000000c740783b */ /* 0x000fe80000000200 */
[----:B------:R-:W-:Y:S01]  /*3780*/  LDSM.16.M88.4 R40, [R203] ;  /* 0x00000000cb28783b */ /* 0x000fe20000000200 */
[-C--:B-1----:R-:W-:Y:S08]  /*3790*/  HMMA.16816.F32.BF16 R48, R4, R12.reuse, RZ ;  /* 0x0000000c0430723c */ /* 0x082ff000000418ff */
[C---:B--2---:R-:W-:Y:S01]  /*37a0*/  HMMA.16816.F32.BF16 R152, R8.reuse, R12, RZ ;  /* 0x0000000c0898723c */ /* 0x044fe200000418ff */
[----:B------:R-:W-:Y:S04]  /*37b0*/  SHFL.IDX PT, R12, R0, RZ, 0x181f ;  /* 0x00181fff000c7589 */ /* 0x000fe800000e0000 */
[----:B------:R-:W-:Y:S03]  /*37c0*/  SHFL.IDX PT, R13, R2, 0x3, 0x181f ;  /* 0x00781f00020d7f89 */ /* 0x000fe600000e0000 */
[C---:B---3--:R-:W-:Y:S08]  /*37d0*/  HMMA.16816.F32.BF16 R124, R8.reuse, R16, RZ ;  /* 0x00000010087c723c */ /* 0x048ff000000418ff */
[C---:B------:R-:W-:Y:S08]  /*37e0*/  HMMA.16816.F32.BF16 R128, R8.reuse, R18, RZ ;  /* 0x000000120880723c */ /* 0x040ff000000418ff */
[C---:B------:R-:W-:Y:S08]  /*37f0*/  HMMA.16816.F32.BF16 R112, R8.reuse, R14, RZ ;  /* 0x0000000e0870723c */ /* 0x040ff000000418ff */
[C---:B----4-:R-:W-:Y:S08]  /*3800*/  HMMA.16816.F32.BF16 R100, R8.reuse, R24, RZ ;  /* 0x000000180864723c */ /* 0x050ff000000418ff */
[C---:B------:R-:W-:Y:S08]  /*3810*/  HMMA.16816.F32.BF16 R132, R8.reuse, R26, RZ ;  /* 0x0000001a0884723c */ /* 0x040ff000000418ff */
[C---:B-----5:R-:W-:Y:S08]  /*3820*/  HMMA.16816.F32.BF16 R96, R8.reuse, R28, RZ ;  /* 0x0000001c0860723c */ /* 0x060ff000000418ff */
[C---:B------:R-:W-:Y:S08]  /*3830*/  HMMA.16816.F32.BF16 R144, R8.reuse, R30, RZ ;  /* 0x0000001e0890723c */ /* 0x040ff000000418ff */
[C---:B------:R-:W-:Y:S08]  /*3840*/  HMMA.16816.F32.BF16 R88, R8.reuse, R32, RZ ;  /* 0x000000200858723c */ /* 0x040ff000000418ff */
[----:B------:R-:W-:Y:S01]  /*3850*/  HMMA.16816.F32.BF16 R84, R8, R34, RZ ;  /* 0x000000220854723c */ /* 0x000fe200000418ff */
[----:B------:R-:W-:Y:S04]  /*3860*/  SHFL.IDX PT, R9, R2, RZ, 0x181f ;  /* 0x00181fff02097589 */ /* 0x000fe800000e0000 */
[----:B------:R-:W-:Y:S03]  /*3870*/  SHFL.IDX PT, R8, R0, 0x2, 0x181f ;  /* 0x00581f0000087f89 */ /* 0x000fe600000e0000 */
[C---:B------:R-:W-:Y:S01]  /*3880*/  HMMA.16816.F32.BF16 R44, R4.reuse, R16, RZ ;  /* 0x00000010042c723c */ /* 0x040fe200000418ff */
[----:B------:R-:W1:Y:S04]  /*3890*/  SHFL.IDX PT, R11, R2, 0x1, 0x181f ;  /* 0x00381f00020b7f89 */ /* 0x000e6800000e0000 */
[----:B------:R-:W2:Y:S02]  /*38a0*/  SHFL.IDX PT, R10, R0, 0x3, 0x181f ;  /* 0x00781f00000a7f89 */ /* 0x000ea400000e0000 */
[----:B------:R-:W-:Y:S01]  /*38b0*/  IADD3 R16, P2, R3, R22, RZ ;  /* 0x0000001603107210 */ /* 0x000fe20007f5e0ff */
[C---:B------:R-:W-:Y:S01]  /*38c0*/  HMMA.16816.F32.BF16 R52, R4.reuse, R24, RZ ;  /* 0x000000180434723c */ /* 0x040fe200000418ff */
[----:B------:R-:W-:Y:S07]  /*38d0*/  SHFL.IDX PT, R0, R0, 0x4, 0x181f ;  /* 0x00981f0000007f89 */ /* 0x000fee00000e0000 */
[C---:B------:R-:W-:Y:S08]  /*38e0*/  HMMA.16816.F32.BF16 R56, R4.reuse, R28, RZ ;  /* 0x0000001c0438723c */ /* 0x040ff000000418ff */
[----:B------:R-:W-:Y:S01]  /*38f0*/  HMMA.16816.F32.BF16 R60, R4, R32, RZ ;  /* 0x00000020043c723c */ /* 0x000fe200000418ff */
[----:B-1----:R-:W-:-:S07]  /*3900*/  IMAD.X R17, R11, 0x1, R20, P2 ;  /* 0x000000010b117824 */ /* 0x002fce00010e0614 */
[C---:B------:R-:W-:Y:S01]  /*3910*/  HMMA.16816.F32.BF16 R72, R4.reuse, R18, RZ ;  /* 0x000000120448723c */ /* 0x040fe200000418ff */
[----:B------:R-:W-:Y:S07]  /*3920*/  SHFL.IDX PT, R18, R2, 0x4, 0x181f ;  /* 0x00981f0002127f89 */ /* 0x000fee00000e0000 */
[C---:B------:R-:W-:Y:S01]  /*3930*/  HMMA.16816.F32.BF16 R68, R4.reuse, R14, RZ ;  /* 0x0000000e0444723c */ /* 0x040fe200000418ff */
[----:B------:R1:W3:Y:S07]  /*3940*/  SHFL.IDX PT, R15, R2, 0x2, 0x181f ;  /* 0x00581f00020f7f89 */ /* 0x0002ee00000e0000 */
[C---:B------:R-:W-:Y:S01]  /*3950*/  HMMA.16816.F32.BF16 R92, R4.reuse, R26, RZ ;  /* 0x0000001a045c723c */ /* 0x040fe200000418ff */
[----:B------:R-:W-:Y:S07]  /*3960*/  LDSM.16.M88.4 R24, [R200] ;  /* 0x00000000c818783b */ /* 0x000fee0000000200 */
[C---:B------:R-:W-:Y:S01]  /*3970*/  HMMA.16816.F32.BF16 R120, R4.reuse, R30, RZ ;  /* 0x0000001e0478723c */ /* 0x040fe200000418ff */
[----:B------:R-:W-:Y:S07]  /*3980*/  LDSM.16.M88.4 R28, [R201] ;  /* 0x00000000c91c783b */ /* 0x000fee0000000200 */
[----:B------:R-:W-:Y:S01]  /*3990*/  HMMA.16816.F32.BF16 R116, R4, R34, RZ ;  /* 0x000000220474723c */ /* 0x000fe200000418ff */
[----:B------:R-:W4:Y:S01]  /*39a0*/  LDSM.16.M88.4 R4, [R198+0x2000] ;  /* 0x00200000c604783b */ /* 0x000f220000000200 */
[----:B-1----:R-:W-:-:S02]  /*39b0*/  IADD3 R2, P3, R12, R22, RZ ;  /* 0x000000160c027210 */ /* 0x002fc40007f7e0ff */
[----:B--2---:R-:W-:-:S03]  /*39c0*/  IADD3 R12, P2, R10, R22, RZ ;  /* 0x000000160a0c7210 */ /* 0x004fc60007f5e0ff */
[--C-:B------:R-:W-:Y:S01]  /*39d0*/  IMAD.X R3, R9, 0x1, R20.reuse, P3 ;  /* 0x0000000109037824 */ /* 0x100fe200018e0614 */
[----:B------:R-:W-:Y:S01]  /*39e0*/  IADD3 R14, P3, R8, R22, RZ ;  /* 0x00000016080e7210 */ /* 0x000fe20007f7e0ff */
[--C-:B------:R-:W-:Y:S01]  /*39f0*/  IMAD.X R13, R13, 0x1, R20.reuse, P2 ;  /* 0x000000010d0d7824 */ /* 0x100fe200010e0614 */
[----:B------:R-:W-:Y:S01]  /*3a00*/  ISETP.LT.OR P2, PT, R21, 0x31, P1 ;  /* 0x000000311500780c */ /* 0x000fe20000f41670 */
[----:B------:R-:W1:Y:S02]  /*3a10*/  LDSM.16.M88.4 R8, [R198] ;  /* 0x00000000c608783b */ /* 0x000e640000000200 */
[----:B---3--:R-:W-:Y:S01]  /*3a20*/  IMAD.X R15, R15, 0x1, R20, P3 ;  /* 0x000000010f0f7824 */ /* 0x008fe200018e0614 */
[C---:B------:R-:W-:Y:S01]  /*3a30*/  ISETP.LT.OR P3, PT, R21.reuse, 0x21, P1 ;  /* 0x000000211500780c */ /* 0x040fe20000f61670 */
[----:B------:R-:W-:Y:S01]  /*3a40*/  @!PT LDS RZ, [RZ] ;  /* 0x00000000fffff984 */ /* 0x000fe20000000800 */
[----:B------:R-:W-:Y:S01]  /*3a50*/  @!PT LDS RZ, [RZ] ;  /* 0x00000000fffff984 */ /* 0x000fe20000000800 */
[----:B------:R-:W-:Y:S01]  /*3a60*/  @!PT LDS RZ, [RZ] ;  /* 0x00000000fffff984 */ /* 0x000fe20000000800 */
[----:B------:R2:W-:Y:S01]  /*3a70*/  LDGSTS.E.BYPASS.LTC128B.128 [R209+0x100], [R2.64], !P0 ;  /* 0x0010000002d17fae */ /* 0x0005e2000c101d46 */
[----:B------:R-:W-:-:S03]  /*3a80*/  ISETP.LT.OR P1, PT, R21, 0x41, P1 ;  /* 0x000000411500780c */ /* 0x000fc60000f21670 */
[----:B------:R3:W-:Y:S08]  /*3a90*/  LDGSTS.E.BYPASS.LTC128B.128 [R209+0x900], [R16.64], !P6 ;  /* 0x0090000010d17fae */ /* 0x0007f0000f101d46 */
[----:B------:R5:W-:Y:S01]  /*3aa0*/  LDGSTS.E.BYPASS.LTC128B.128 [R209+0x1100], [R14.64], !P3 ;  /* 0x011000000ed17fae */ /* 0x000be2000d901d46 */
[----:B------:R-:W-:-:S03]  /*3ab0*/  ISETP.GT.AND P3, PT, R248, 0x4f, PT ;  /* 0x0000004ff800780c */ /* 0x000fc60003f64270 */
[----:B------:R5:W-:Y:S01]  /*3ac0*/  LDGSTS.E.BYPASS.LTC128B.128 [R209+0x1900], [R12.64], !P2 ;  /* 0x019000000cd17fae */ /* 0x000be2000d101d46 */
[----:B----4-:R-:W-:Y:S01]  /*3ad0*/  HMMA.16816.F32.BF16 R32, R4, R36, R52 ;  /* 0x000000240420723c */ /* 0x010fe20000041834 */
[----:B--2---:R-:W-:-:S05]  /*3ae0*/  IADD3 R2, P0, R0, R22, RZ ;  /* 0x0000001600027210 */ /* 0x004fca0007f1e0ff */
[----:B------:R-:W-:Y:S01]  /*3af0*/  IMAD.X R3, R18, 0x1, R20, P0 ;  /* 0x0000000112037824 */ /* 0x000fe200000e0614 */
[----:B------:R-:W-:Y:S01]  /*3b00*/  ISETP.GT.AND P0, PT, R150, R249, PT ;  /* 0x000000f99600720c */ /* 0x000fe20003f04270 */
[C---:B------:R-:W-:Y:S03]  /*3b10*/  HMMA.16816.F32.BF16 R104, R4.reuse, R24, R60 ;  /* 0x000000180468723c */ /* 0x040fe6000004183c */
[----:B------:R2:W-:Y:S04]  /*3b20*/  LDGSTS.E.BYPASS.LTC128B.128 [R209+0x2100], [R2.64], !P1 ;  /* 0x0210000002d17fae */ /* 0x0005e8000c901d46 */
[----:B---3--:R-:W-:Y:S01]  /*3b30*/  LDSM.16.M88.4 R16, [R196+0x2000] ;  /* 0x00200000c410783b */ /* 0x008fe20000000200 */
[C---:B------:R-:W-:Y:S03]  /*3b40*/  HMMA.16816.F32.BF16 R108, R4.reuse, R28, R56 ;  /* 0x0000001c046c723c */ /* 0x040fe60000041838 */
[----:B------:R-:W3:Y:S04]  /*3b50*/  LDSM.16.M88.4 R52, [R194+0x1000] ;  /* 0x00100000c234783b */ /* 0x000ee80000000200 */
[----:B------:R-:W4:Y:S01]  /*3b60*/  LDSM.16.M88.4 R60, [R194] ;  /* 0x00000000c23c783b */ /* 0x000f220000000200 */
[C---:B------:R-:W-:Y:S03]  /*3b70*/  HMMA.16816.F32.BF16 R80, R4.reuse, R64, R44 ;  /* 0x000000400450723c */ /* 0x040fe6000004182c */
[----:B------:R-:W2:Y:S04]  /*3b80*/  LDSM.16.M88.4 R56, [R194+0x800] ;  /* 0x00080000c238783b */ /* 0x000ea80000000200 */
[----:B-----5:R-:W5:Y:S01]  /*3b90*/  LDSM.16.M88.4 R12, [R196] ;  /* 0x00000000c40c783b */ /* 0x020f620000000200 */
[C---:B------:R-:W-:Y:S03]  /*3ba0*/  HMMA.16816.F32.BF16 R76, R4.reuse, R40, R48 ;  /* 0x00000028044c723c */ /* 0x040fe60000041830 */
[----:B------:R-:W2:Y:S04]  /*3bb0*/  LDSM.16.M88.4 R48, [R194+0x1800] ;  /* 0x00180000c230783b */ /* 0x000ea80000000200 */
[----:B------:R-:W2:Y:S01]  /*3bc0*/  LDSM.16.M88.4 R44, [R194+0x2000] ;  /* 0x00200000c22c783b */ /* 0x000ea20000000200 */
[----:B------:R-:W-:Y:S03]  /*3bd0*/  HMMA.16816.F32.BF16 R72, R4, R66, R72 ;  /* 0x000000420448723c */ /* 0x000fe60000041848 */
[----:B------:R-:W0:Y:S05]  /*3be0*/  LDGDEPBAR ;  /* 0x00000000000079af */ /* 0x000e2a0000000000 */
[----:B-1----:R-:W-:Y:S08]  /*3bf0*/  HMMA.16816.F32.BF16 R124, R8, R64, R124 ;  /* 0x00000040087c723c */ /* 0x002ff0000004187c */
[----:B------:R-:W-:Y:S08]  /*3c00*/  HMMA.16816.F32.BF16 R68, R4, R42, R68 ;  /* 0x0000002a0444723c */ /* 0x000ff00000041844 */
[C---:B------:R-:W-:Y:S08]  /*3c10*/  HMMA.16816.F32.BF16 R156, R8.reuse, R36, R100 ;  /* 0x00000024089c723c */ /* 0x040ff00000041864 */
[C---:B------:R-:W-:Y:S08]  /*3c20*/  HMMA.16816.F32.BF16 R64, R8.reuse, R66, R128 ;  /* 0x000000420840723c */ /* 0x040ff00000041880 */
[C---:B------:R-:W-:Y:S08]  /*3c30*/  HMMA.16816.F32.BF16 R152, R8.reuse, R40, R152 ;  /* 0x000000280898723c */ /* 0x040ff00000041898 */
[----:B------:R-:W-:Y:S01]  /*3c40*/  HMMA.16816.F32.BF16 R100, R8, R42, R112 ;  /* 0x0000002a0864723c */ /* 0x000fe20000041870 */
[----:B------:R-:W-:Y:S07]  /*3c50*/  LDSM.16.M88.4 R40, [R191] ;  /* 0x00000000bf28783b */ /* 0x000fee0000000200 */
[-C--:B------:R-:W-:Y:S08]  /*3c60*/  HMMA.16816.F32.BF16 R164, R4, R38.reuse, R92 ;  /* 0x0000002604a4723c */ /* 0x080ff0000004185c */
[----:B------:R-:W-:Y:S01]  /*3c70*/  HMMA.16816.F32.BF16 R132, R8, R38, R132 ;  /* 0x000000260884723c */ /* 0x000fe20000041884 */
[----:B------:R-:W-:Y:S07]  /*3c80*/  LDSM.16.M88.4 R36, [R191+0x800] ;  /* 0x00080000bf24783b */ /* 0x000fee0000000200 */
[C---:B------:R-:W-:Y:S08]  /*3c90*/  HMMA.16816.F32.BF16 R120, R4.reuse, R30, R120 ;  /* 0x0000001e0478723c */ /* 0x040ff00000041878 */
[----:B------:R-:W-:Y:S01]  /*3ca0*/  HMMA.16816.F32.BF16 R116, R4, R26, R116 ;  /* 0x0000001a0474723c */ /* 0x000fe20000041874 */
[----:B------:R-:W-:Y:S07]  /*3cb0*/  LDSM.16.M88.4 R4, [R197+0x2000] ;  /* 0x00200000c504783b */ /* 0x000fee0000000200 */
[C---:B------:R-:W-:Y:S08]  /*3cc0*/  HMMA.16816.F32.BF16 R160, R8.reuse, R28, R96 ;  /* 0x0000001c08a0723c */ /* 0x040ff00000041860 */
[C---:B------:R-:W-:Y:S08]  /*3cd0*/  HMMA.16816.F32.BF16 R168, R8.reuse, R24, R88 ;  /* 0x0000001808a8723c */ /* 0x040ff00000041858 */
[C---:B------:R-:W-:Y:S01]  /*3ce0*/  HMMA.16816.F32.BF16 R144, R8.reuse, R30, R144 ;  /* 0x0000001e0890723c */ /* 0x040fe20000041890 */
[----:B------:R-:W-:Y:S07]  /*3cf0*/  LDSM.16.M88.4 R28, [R191+0x1800] ;  /* 0x00180000bf1c783b */ /* 0x000fee0000000200 */
[----:B------:R-:W-:Y:S01]  /*3d00*/  HMMA.16816.F32.BF16 R140, R8, R26, R84 ;  /* 0x0000001a088c723c */ /* 0x000fe20000041854 */
[----:B------:R-:W-:Y:S04]  /*3d10*/  LDSM.16.M88.4 R8, [R197] ;  /* 0x00000000c508783b */ /* 0x000fe80000000200 */
[----:B------:R-:W-:Y:S03]  /*3d20*/  LDSM.16.M88.4 R24, [R191+0x2000] ;  /* 0x00200000bf18783b */ /* 0x000fe60000000200 */
[----:B---3--:R-:W-:Y:S01]  /*3d30*/  HMMA.16816.F32.BF16 R112, R16, R52, R32 ;  /* 0x000000341070723c */ /* 0x008fe20000041820 */
[----:B------:R-:W1:Y:S01]  /*3d40*/  LDSM.16.M88.4 R32, [R191+0x1000] ;  /* 0x00100000bf20783b */ /* 0x000e620000000200 */
[----:B------:R-:W-:-:S06]  /*3d50*/  DEPBAR.LE SB0, 0x0 ;  /* 0x000080000000791a */ /* 0x000fcc0000000000 */
[C---:B----4-:R-:W-:Y:S08]  /*3d60*/  HMMA.16816.F32.BF16 R96, R16.reuse, R62, R72 ;  /* 0x0000003e1060723c */ /* 0x050ff00000041848 */
[C---:B--2---:R-:W-:Y:S08]  /*3d70*/  HMMA.16816.F32.BF16 R128, R16.reuse, R56, R76 ;  /* 0x000000381080723c */ /* 0x044ff0000004184c */
[----:B------:R-:W-:Y:S08]  /*3d80*/  HMMA.16816.F32.BF16 R92, R16, R58, R68 ;  /* 0x0000003a105c723c */ /* 0x000ff00000041844 */
[----:B-----5:R-:W-:Y:S08]  /*3d90*/  HMMA.16816.F32.BF16 R72, R12, R62, R64 ;  /* 0x0000003e0c48723c */ /* 0x020ff00000041840 */
        /* <DEDUP_REMOVED lines=14> */
[----:B------:R-:W-:Y:S08]  /*3e80*/  HMMA.16816.F32.BF16 R12, R12, R46, R140 ;  /* 0x0000002e0c0c723c */ /* 0x000ff0000004188c */
[C---:B-1----:R-:W-:Y:S08]  /*3e90*/  HMMA.16816.F32.BF16 R112, R4.reuse, R32, R112 ;  /* 0x000000200470723c */ /* 0x042ff00000041870 */
[----:B------:R-:W-:Y:S08]  /*3ea0*/  HMMA.16816.F32.BF16 R88, R4, R34, R88 ;  /* 0x000000220458723c */ /* 0x000ff00000041858 */
[C---:B------:R-:W-:Y:S08]  /*3eb0*/  HMMA.16816.F32.BF16 R60, R8.reuse, R32, R60 ;  /* 0x00000020083c723c */ /* 0x040ff0000004183c */
[----:B------:R-:W-:Y:S08]  /*3ec0*/  HMMA.16816.F32.BF16 R56, R8, R34, R56 ;  /* 0x000000220838723c */ /* 0x000ff00000041838 */
[C---:B------:R-:W-:Y:S08]  /*3ed0*/  HMMA.16816.F32.BF16 R104, R4.reuse, R24, R104 ;  /* 0x000000180468723c */ /* 0x040ff00000041868 */
[----:B------:R-:W-:Y:S08]  /*3ee0*/  HMMA.16816.F32.BF16 R80, R4, R26, R80 ;  /* 0x0000001a0450723c */ /* 0x000ff00000041850 */
[----:B------:R-:W-:Y:S08]  /*3ef0*/  HMMA.16816.F32.BF16 R32, R8, R24, R16 ;  /* 0x000000180820723c */ /* 0x000ff00000041810 */
        /* <DEDUP_REMOVED lines=44> */
.L_x_3475:
        /* <DEDUP_REMOVED lines=24> */
.L_x_3476:
        /* <DEDUP_REMOVED lines=9> */
.L_x_3364:
[----:B------:R-:W-:Y:S05]  /*43d0*/  BSYNC B0 ;  /* 0x0000000000007941 */ /* 0x000fea0003800000 */
.L_x_3363:
[----:B-1----:R-:W2:Y:S04]  /*43e0*/  LDL R2, [R1+0x28] ;  /* 0x0000280001027983 */ /* 0x002ea80000100800 */
[----:B------:R-:W2:Y:S04]  /*43f0*/  LDL R0, [R1+0x40] ;  /* 0x0000400001007983 */ /* 0x000ea80000100800 */
[----:B------:R-:W3:Y:S04]  /*4400*/  LDL R5, [R1+0x2c] ;  /* 0x00002c0001057983 */ /* 0x000ee80000100800 */
[----:B------:R-:W4:Y:S04]  /*4410*/  LDL R4, [R1+0x20] ;  /* 0x0000200001047983 */ /* 0x000f280000100800 */
[----:B------:R-:W0:Y:S01]  /*4420*/  LDGDEPBAR ;  /* 0x00000000000079af */ /* 0x000e220000000000 */
[----:B--2---:R-:W-:-:S04]  /*4430*/  IMAD.IADD R0, R0, 0x1, R2 ;  /* 0x0000000100007824 */ /* 0x004fc800078e0202 */
[----:B------:R-:W-:Y:S01]  /*4440*/  @P5 IMAD.HI.U32 R3, R0, c[0x0][0x2c8], RZ ;  /* 0x0000b20000035a27 */ /* 0x000fe200078e00ff */
[C---:B---3--:R-:W-:Y:S02]  /*4450*/  IADD3 R2, -R5.reuse, 0x1, R148 ;  /* 0x0000000105027810 */ /* 0x048fe40007ffe194 */
[----:B------:R-:W-:Y:S02]  /*4460*/  IADD3 R5, -R5, R148, RZ ;  /* 0x0000009405057210 */ /* 0x000fe40007ffe1ff */
[----:B------:R-:W-:Y:S01]  /*4470*/  @P5 SHF.R.U32.HI R0, RZ, c[0x0][0x2cc], R3 ;  /* 0x0000b300ff005a19 */ /* 0x000fe20000011603 */
[----:B----4-:R-:W-:Y:S01]  /*4480*/  IMAD.IADD R4, R2, 0x1, -R4 ;  /* 0x0000000102047824 */ /* 0x010fe200078e0a04 */
[----:B------:R-:W-:Y:S05]  /*4490*/  BRA.DIV ~URZ, `(.L_x_3367) ;  /* 0x0000f5127f007947 */ /* 0x000fea000b800000 */
[----:B------:R1:W2:Y:S02]  /*44a0*/  SHFL.IDX PT, R2, R0, RZ, 0x1c1f ;  /* 0x001c1fff00027589 */ /* 0x0002a400000e0000 */
.L_x_3477:
        /* <DEDUP_REMOVED lines=50> */
[C---:B------:R-:W-:Y:S02]  /*47d0*/  ISETP.GT.AND P0, PT, R3.reuse, 0x9, PT ;  /* 0x000000090300780c */ /* 0x040fe40003f04270 */
[----:B------:R-:W-:Y:S02]  /*47e0*/  ISETP.GT.AND P2, PT, R3, 0x1, PT ;  /* 0x000000010300780c */ /* 0x000fe40003f44270 */
[----:B------:R-:W-:Y:S02]  /*47f0*/  FSEL R17, R75, -INF , P0 ;  /* 0xff8000004b117808 */ /* 0x000fe40000000000 */
[C---:B------:R-:W-:Y:S02]  /*4800*/  ISETP.GT.AND P0, PT, R3.reuse, 0x19, PT ;  /* 0x000000190300780c */ /* 0x040fe40003f04270 */
[----:B------:R-:W-:Y:S02]  /*4810*/  ISETP.GT.AND P1, PT, R3, 0x8, PT ;  /* 0x000000080300780c */ /* 0x000fe40003f24270 */
[----:B------:R-:W-:-:S02]  /*4820*/  FSEL R30, R67, -INF , P0 ;  /* 0xff800000431e7808 */ /* 0x000fc40000000000 */
[----:B------:R-:W-:Y:S02]  /*4830*/  ISETP.GT.AND P0, PT, R3, 0x29, PT ;  /* 0x000000290300780c */ /* 0x000fe40003f04270 */
[----:B------:R-:W-:Y:S02]  /*4840*/  FSEL R13, R79, -INF , P2 ;  /* 0xff8000004f0d7808 */ /* 0x000fe40001000000 */
[----:B------:R-:W-:Y:S02]  /*4850*/  FSEL R117, R59, -INF , P0 ;  /* 0xff8000003b757808 */ /* 0x000fe40000000000 */
[C---:B------:R-:W-:Y:S02]  /*4860*/  ISETP.GT.AND P0, PT, R3.reuse, 0x39, PT ;  /* 0x000000390300780c */ /* 0x040fe40003f04270 */
[----:B------:R-:W-:Y:S02]  /*4870*/  FSEL R15, R74, -INF , P1 ;  /* 0xff8000004a0f7808 */ /* 0x000fe40000800000 */
[----:B------:R-:W-:-:S02]  /*4880*/  ISETP.GT.AND P2, PT, R3, 0x11, PT ;  /* 0x000000110300780c */ /* 0x000fc40003f44270 */
[----:B------:R-:W-:Y:S02]  /*4890*/  FSEL R141, R51, -INF , P0 ;  /* 0xff800000338d7808 */ /* 0x000fe40000000000 */
[C---:B------:R-:W-:Y:S02]  /*48a0*/  ISETP.GT.AND P1, PT, R3.reuse, 0x18, PT ;  /* 0x000000180300780c */ /* 0x040fe40003f24270 */
[----:B------:R-:W-:Y:S02]  /*48b0*/  ISETP.GT.AND P0, PT, R3, 0x41, PT ;  /* 0x000000410300780c */ /* 0x000fe40003f04270 */
[----:B------:R-:W-:Y:S02]  /*48c0*/  IMNMX R2, R5, R2, PT ;  /* 0x0000000205027217 */ /* 0x000fe40003800200 */
[----:B------:R-:W-:Y:S02]  /*48d0*/  FSEL R23, R71, -INF , P2 ;  /* 0xff80000047177808 */ /* 0x000fe40001000000 */
[----:B------:R-:W-:-:S02]  /*48e0*/  FSEL R24, R66, -INF , P1 ;  /* 0xff80000042187808 */ /* 0x000fc40000800000 */
[----:B------:R-:W-:Y:S02]  /*48f0*/  ISETP.GT.AND P2, PT, R3, 0x21, PT ;  /* 0x000000210300780c */ /* 0x000fe40003f44270 */
[----:B------:R-:W-:Y:S02]  /*4900*/  FSEL R144, R35, -INF , P0 ;  /* 0xff80000023907808 */ /* 0x000fe40000000000 */
[----:B------:R-:W-:Y:S02]  /*4910*/  ISETP.GT.AND P1, PT, R3, 0x28, PT ;  /* 0x000000280300780c */ /* 0x000fe40003f24270 */
[----:B------:R-:W-:Y:S02]  /*4920*/  ISETP.GT.AND P0, PT, R2, RZ, PT ;  /* 0x000000ff0200720c */ /* 0x000fe40003f04270 */
[----:B------:R-:W-:Y:S02]  /*4930*/  IMNMX R0, R5, R0, PT ;  /* 0x0000000005007217 */ /* 0x000fe40003800200 */
[----:B------:R-:W-:-:S02]  /*4940*/  FSEL R119, R63, -INF , P2 ;  /* 0xff8000003f777808 */ /* 0x000fc40001000000 */
[----:B------:R-:W-:Y:S02]  /*4950*/  FSEL R118, R58, -INF , P1 ;  /* 0xff8000003a767808 */ /* 0x000fe40000800000 */
[C---:B------:R-:W-:Y:S02]  /*4960*/  ISETP.GT.AND P2, PT, R3.reuse, 0x31, PT ;  /* 0x000000310300780c */ /* 0x040fe40003f44270 */
[----:B------:R-:W-:Y:S02]  /*4970*/  FSEL R19, R136, -INF , P0 ;  /* 0xff80000088137808 */ /* 0x000fe40000000000 */
[----:B------:R-:W-:Y:S02]  /*4980*/  ISETP.GT.AND P1, PT, R3, 0x38, PT ;  /* 0x000000380300780c */ /* 0x000fe40003f24270 */
[----:B------:R-:W-:Y:S02]  /*4990*/  ISETP.GT.AND P0, PT, R0, 0x1, PT ;  /* 0x000000010000780c */ /* 0x000fe40003f04270 */
[----:B------:R-:W-:-:S02]  /*49a0*/  FSEL R135, R55, -INF , P2 ;  /* 0xff80000037877808 */ /* 0x000fc40001000000 */
[C---:B------:R-:W-:Y:S02]  /*49b0*/  ISETP.GT.AND P6, PT, R3.reuse, RZ, PT ;  /* 0x000000ff0300720c */ /* 0x040fe40003fc4270 */
[----:B------:R-:W-:Y:S02]  /*49c0*/  FSEL R134, R50, -INF , P1 ;  /* 0xff80000032867808 */ /* 0x000fe40000800000 */
[----:B------:R-:W-:Y:S02]  /*49d0*/  ISETP.GT.AND P2, PT, R3, 0x48, PT ;  /* 0x000000480300780c */ /* 0x000fe40003f44270 */
[----:B------:R-:W-:Y:S02]  /*49e0*/  FSEL R32, R139, -INF , P0 ;  /* 0xff8000008b207808 */ /* 0x000fe40000000000 */
[----:B------:R-:W-:Y:S02]  /*49f0*/  ISETP.GT.AND P1, PT, R3, 0x49, PT ;  /* 0x000000490300780c */ /* 0x000fe40003f24270 */
        /* <DEDUP_REMOVED lines=18> */
[----:B------:R-:W-:-:S02]  /*4b20*/  ISETP.GT.AND P2, PT, R0, RZ, PT ;  /* 0x000000ff0000720c */ /* 0x000fc40003f44270 */
[----:B------:R-:W-:Y:S02]  /*4b30*/  ISETP.GT.AND P1, PT, R0, 0x9, PT ;  /* 0x000000090000780c */ /* 0x000fe40003f24270 */
[----:B------:R-:W-:Y:S02]  /*4b40*/  ISETP.GT.AND P0, PT, R2, 0x19, PT ;  /* 0x000000190200780c */ /* 0x000fe40003f04270 */
[----:B------:R-:W-:Y:S02]  /*4b50*/  FSEL R140, R54, -INF , P6 ;  /* 0xff800000368c7808 */ /* 0x000fe40003000000 */
[----:B------:R-:W-:Y:S02]  /*4b60*/  ISETP.GT.AND P6, PT, R3, 0x40, PT ;  /* 0x000000400300780c */ /* 0x000fe40003fc4270 */
[----:B------:R-:W-:Y:S02]  /*4b70*/  FSEL R31, R138, -INF , P2 ;  /* 0xff8000008a1f7808 */ /* 0x000fe40001000000 */
[----:B------:R-:W-:-:S02]  /*4b80*/  FSEL R48, R99, -INF , P1 ;  /* 0xff80000063307808 */ /* 0x000fc40000800000 */
[----:B------:R-:W-:Y:S02]  /*4b90*/  FSEL R50, R93, -INF , P0 ;  /* 0xff8000005d327808 */ /* 0x000fe40000000000 */
[----:B------:R-:W-:Y:S02]  /*4ba0*/  ISETP.GT.AND P2, PT, R0, 0x8, PT ;  /* 0x000000080000780c */ /* 0x000fe40003f44270 */
[C---:B------:R-:W-:Y:S02]  /*4bb0*/  ISETP.GT.AND P1, PT, R2.reuse, 0x11, PT ;  /* 0x000000110200780c */ /* 0x040fe40003f24270 */
[----:B------:R-:W-:Y:S02]  /*4bc0*/  ISETP.GT.AND P0, PT, R2, 0x20, PT ;  /* 0x000000200200780c */ /* 0x000fe40003f04270 */
[----:B------:R-:W-:Y:S02]  /*4bd0*/  FSEL R145, R34, -INF , P6 ;  /* 0xff80000022917808 */ /* 0x000fe40003000000 */
[----:B------:R-:W-:-:S02]  /*4be0*/  FSEL R34, R98, -INF , P2 ;  /* 0xff80000062227808 */ /* 0x000fc40001000000 */
[----:B------:R-:W-:Y:S02]  /*4bf0*/  FSEL R33, R129, -INF , P1 ;  /* 0xff80000081217808 */ /* 0x000fe40000800000 */
[----:B------:R-:W-:Y:S02]  /*4c00*/  FSEL R101, R112, -INF , P0 ;  /* 0xff80000070657808 */ /* 0x000fe40000000000 */
[----:B------:R-:W-:Y:S02]  /*4c10*/  ISETP.GT.AND P2, PT, R0, 0x10, PT ;  /* 0x000000100000780c */ /* 0x000fe40003f44270 */
[----:B------:R-:W-:Y:S02]  /*4c20*/  ISETP.GT.AND P1, PT, R2, 0x18, PT ;  /* 0x000000180200780c */ /* 0x000fe40003f24270 */
[----:B------:R-:W-:Y:S02]  /*4c30*/  ISETP.GT.AND P0, PT, R0, 0x21, PT ;  /* 0x000000210000780c */ /* 0x000fe40003f04270 */
[----:B------:R-:W-:-:S02]  /*4c40*/  FSEL R49, R130, -INF , P2 ;  /* 0xff80000082317808 */ /* 0x000fc40001000000 */
[----:B------:R-:W-:Y:S02]  /*4c50*/  FSEL R35, R92, -INF , P1 ;  /* 0xff8000005c237808 */ /* 0x000fe40000800000 */
[----:B------:R-:W-:Y:S02]  /*4c60*/  FSEL R70, R115, -INF , P0 ;  /* 0xff80000073467808 */ /* 0x000fe40000000000 */
[C---:B------:R-:W-:Y:S02]  /*4c70*/  ISETP.GT.AND P2, PT, R0.reuse, 0x18, PT ;  /* 0x000000180000780c */ /* 0x040fe40003f44270 */
[----:B------:R-:W-:Y:S02]  /*4c80*/  ISETP.GT.AND P1, PT, R0, 0x19, PT ;  /* 0x000000190000780c */ /* 0x000fe40003f24270 */
[----:B------:R-:W-:Y:S02]  /*4c90*/  ISETP.GT.AND P0, PT, R2, 0x29, PT ;  /* 0x000000290200780c */ /* 0x000fe40003f04270 */
[----:B------:R-:W-:-:S02]  /*4ca0*/  FSEL R53, R94, -INF , P2 ;  /* 0xff8000005e357808 */ /* 0x000fc40001000000 */
[----:B------:R-:W-:Y:S02]  /*4cb0*/  FSEL R54, R95, -INF , P1 ;  /* 0xff8000005f367808 */ /* 0x000fe40000800000 */
[----:B------:R-:W-:Y:S02]  /*4cc0*/  FSEL R116, R89, -INF , P0 ;  /* 0xff80000059747808 */ /* 0x000fe40000000000 */
[----:B------:R-:W-:Y:S02]  /*4cd0*/  ISETP.GT.AND P2, PT, R2, 0x21, PT ;  /* 0x000000210200780c */ /* 0x000fe40003f44270 */
[C---:B------:R-:W-:Y:S02]  /*4ce0*/  ISETP.GT.AND P1, PT, R0.reuse, 0x20, PT ;  /* 0x000000200000780c */ /* 0x040fe40003f24270 */
        /* <DEDUP_REMOVED lines=105> */
[----:B------:R-:W-:Y:S02]  /*5380*/  FSEL R157, R81, -INF , P6 ;  /* 0xff800000519d7808 */ /* 0x000fe40003000000 */
        /* <DEDUP_REMOVED lines=25> */
.L_x_3478:
        /* <DEDUP_REMOVED lines=10> */
[----:B------:R-:W-:Y:S01]  /*55c0*/  FFMA.FTZ R2, R28, c[0x0][0x2d0], -R4 ;  /* 0x0000b4001c027a23 */ /* 0x000fe20000010804 */
[----:B----4-:R-:W-:Y:S01]  /*55d0*/  FMNMX.FTZ R68, R9, R8, !PT ;  /* 0x0000000809447209 */ /* 0x010fe20007810000 */
[----:B------:R-:W-:Y:S01]  /*55e0*/  WARPSYNC 0xffffffff ;  /* 0xffffffff00007948 */ /* 0x000fe20003800000 */
[----:B------:R-:W-:Y:S01]  /*55f0*/  FSEL R3, R3, RZ, P0 ;  /* 0x000000ff03037208 */ /* 0x000fe20000000000 */
[----:B------:R-:W4:Y:S01]  /*5600*/  LDSM.16.MT88.4 R40, [R189] ;  /* 0x00000000bd28783b */ /* 0x000f220000004200 */
[----:B------:R-:W-:-:S02]  /*5610*/  FSETP.NEU.FTZ.AND P0, PT, R98, -INF , PT ;  /* 0xff8000006200780b */ /* 0x000fc40003f1d000 */
[----:B------:R5:W-:Y:S01]  /*5620*/  MUFU.EX2 R236, R2 ;  /* 0x0000000200ec7308 */ /* 0x000be20000000800 */
[----:B------:R-:W-:Y:S01]  /*5630*/  FFMA.FTZ R5, R24, c[0x0][0x2d0], -R3 ;  /* 0x0000b40018057a23 */ /* 0x000fe20000010803 */
[----:B------:R-:W2:Y:S01]  /*5640*/  LDSM.16.MT88.4 R44, [R193] ;  /* 0x00000000c12c783b */ /* 0x000ea20000004200 */
[----:B------:R-:W-:-:S03]  /*5650*/  IADD3 R205, R205, -0x2, RZ ;  /* 0xfffffffecdcd7810 */ /* 0x000fc60007ffe0ff */
[----:B------:R-:W2:Y:S01]  /*5660*/  LDSM.16.MT88.4 R36, [R190] ;  /* 0x00000000be24783b */ /* 0x000ea20000004200 */
[----:B-1----:R-:W-:Y:S01]  /*5670*/  FFMA.FTZ R0, R12, c[0x0][0x2d0], -R4 ;  /* 0x0000b4000c007a23 */ /* 0x002fe20000010804 */
[----:B------:R1:W-:Y:S01]  /*5680*/  MUFU.EX2 R234, R5 ;  /* 0x0000000500ea7308 */ /* 0x0003e20000000800 */
[----:B-----5:R-:W-:-:S07]  /*5690*/  FMUL.FTZ R2, R98, c[0x0][0x2d0] ;  /* 0x0000b40062027a20 */ /* 0x020fce0000410000 */
[----:B------:R5:W-:Y:S01]  /*56a0*/  MUFU.EX2 R187, R0 ;  /* 0x0000000000bb7308 */ /* 0x000be20000000800 */
[----:B------:R-:W-:Y:S02]  /*56b0*/  FSEL R2, R2, RZ, P0 ;  /* 0x000000ff02027208 */ /* 0x000fe40000000000 */
[----:B------:R-:W-:-:S03]  /*56c0*/  FSETP.NEU.FTZ.AND P0, PT, R68, -INF , PT ;  /* 0xff8000004400780b */ /* 0x000fc60003f1d000 */
[----:B-1----:R-:W-:-:S04]  /*56d0*/  FFMA.FTZ R5, R33, c[0x0][0x2d0], -R2 ;  /* 0x0000b40021057a23 */ /* 0x002fc80000010802 */
[----:B------:R1:W-:Y:S01]  /*56e0*/  MUFU.EX2 R222, R5 ;  /* 0x0000000500de7308 */ /* 0x0003e20000000800 */
[----:B-----5:R-:W-:-:S07]  /*56f0*/  FFMA.FTZ R0, R14, c[0x0][0x2d0], -R4 ;  /* 0x0000b4000e007a23 */ /* 0x020fce0000010804 */
[----:B------:R5:W-:Y:S01]  /*5700*/  MUFU.EX2 R218, R0 ;  /* 0x0000000000da7308 */ /* 0x000be20000000800 */
[----:B-1----:R-:W-:-:S07]  /*5710*/  FFMA.FTZ R5, R35, c[0x0][0x2d0], -R2 ;  /* 0x0000b40023057a23 */ /* 0x002fce0000010802 */
[----:B------:R-:W-:Y:S01]  /*5720*/  MUFU.EX2 R233, R5 ;  /* 0x0000000500e97308 */ /* 0x000fe20000000800 */
[----:B-----5:R-:W-:-:S07]  /*5730*/  FFMA.FTZ R0, R16, c[0x0][0x2d0], -R4 ;  /* 0x0000b40010007a23 */ /* 0x020fce0000010804 */
[----:B------:R1:W-:Y:S02]  /*5740*/  MUFU.EX2 R221, R0 ;  /* 0x0000000000dd7308 */ /* 0x0003e40000000800 */
[----:B-1----:R-:W-:-:S06]  /*5750*/  FFMA.FTZ R0, R18, c[0x0][0x2d0], -R4 ;  /* 0x0000b40012007a23 */ /* 0x002fcc0000010804 */
        /* <DEDUP_REMOVED lines=17> */
[----:B------:R-:W-:-:S05]  /*5870*/  F2FP.BF16.PACK_AB R20, R187, R206 ;  /* 0x000000cebb14723e */ /* 0x000fca00000010ff */
[----:B------:R1:W-:Y:S02]  /*5880*/  MUFU.EX2 R224, R0 ;  /* 0x0000000000e07308 */ /* 0x0003e40000000800 */
[----:B-1----:R-:W-:Y:S01]  /*5890*/  FFMA.FTZ R0, R23, c[0x0][0x2d0], -R3 ;  /* 0x0000b40017007a23 */ /* 0x002fe20000010803 */
[----:B-----5:R-:W-:-:S05]  /*58a0*/  F2FP.BF16.PACK_AB R23, R217, R216 ;  /* 0x000000d8d917723e */ /* 0x020fca00000010ff */
[----:B------:R1:W5:Y:S02]  /*58b0*/  MUFU.EX2 R225, R0 ;  /* 0x0000000000e17308 */ /* 0x0003640000000800 */
[----:B-1----:R-:W-:Y:S01]  /*58c0*/  FFMA.FTZ R0, R30, c[0x0][0x2d0], -R3 ;  /* 0x0000b4001e007a23 */ /* 0x002fe20000010803 */
[----:B-----5:R-:W-:-:S05]  /*58d0*/  F2FP.BF16.PACK_AB R13, R225, R224 ;  /* 0x000000e0e10d723e */ /* 0x020fca00000010ff */
[----:B------:R1:W5:Y:S02]  /*58e0*/  MUFU.EX2 R235, R0 ;  /* 0x0000000000eb7308 */ /* 0x0003640000000800 */
[----:B-1----:R-:W-:Y:S01]  /*58f0*/  FFMA.FTZ R0, R19, c[0x0][0x2d0], -R2 ;  /* 0x0000b40013007a23 */ /* 0x002fe20000010802 */
[----:B-----5:R-:W-:-:S05]  /*5900*/  F2FP.BF16.PACK_AB R15, R235, R234 ;  /* 0x000000eaeb0f723e */ /* 0x020fca00000010ff */
[----:B------:R1:W-:Y:S02]  /*5910*/  MUFU.EX2 R213, R0 ;  /* 0x0000000000d57308 */ /* 0x0003e40000000800 */
[----:B-1----:R-:W-:Y:S01]  /*5920*/  FFMA.FTZ R0, R22, c[0x0][0x2d0], -R2 ;  /* 0x0000b40016007a23 */ /* 0x002fe20000010802 */
[----:B------:R-:W-:-:S05]  /*5930*/  F2FP.BF16.PACK_AB R22, R221, R218 ;  /* 0x000000dadd16723e */ /* 0x000fca00000010ff */
[----:B------:R1:W5:Y:S02]  /*5940*/  MUFU.EX2 R212, R0 ;  /* 0x0000000000d47308 */ /* 0x0003640000000800 */
[C---:B----4-:R-:W-:Y:S08]  /*5950*/  HMMA.16816.F32.BF16 R76, R20.reuse, R40, RZ ;  /* 0x00000028144c723c */ /* 0x050ff000000418ff */
[----:B--2---:R-:W-:Y:S01]  /*5960*/  HMMA.16816.F32.BF16 R72, R20, R44, RZ ;  /* 0x0000002c1448723c */ /* 0x004fe200000418ff */
[----:B-1----:R-:W-:Y:S01]  /*5970*/  FFMA.FTZ R0, R25, c[0x0][0x2d0], -R2 ;  /* 0x0000b40019007a23 */ /* 0x002fe20000010802 */
[----:B-----5:R-:W-:-:S03]  /*5980*/  F2FP.BF16.PACK_AB R16, R212, R213 ;  /* 0x000000d5d410723e */ /* 0x020fc600000010ff */
[----:B------:R1:W-:Y:S03]  /*5990*/  MUFU.EX2 R214, R0 ;  /* 0x0000000000d67308 */ /* 0x0003e60000000800 */
[----:B------:R-:W-:Y:S01]  /*59a0*/  HMMA.16816.F32.BF16 R64, R20, R36, RZ ;  /* 0x000000241440723c */ /* 0x000fe200000418ff */
[----:B-1----:R-:W-:-:S04]  /*59b0*/  FFMA.FTZ R0, R26, c[0x0][0x2d0], -R2 ;  /* 0x0000b4001a007a23 */ /* 0x002fc80000010802 */
[----:B------:R1:W2:Y:S02]  /*59c0*/  MUFU.EX2 R215, R0 ;  /* 0x0000000000d77308 */ /* 0x0002a40000000800 */
[----:B-1----:R-:W-:Y:S01]  /*59d0*/  FFMA.FTZ R0, R27, c[0x0][0x2d0], -R2 ;  /* 0x0000b4001b007a23 */ /* 0x002fe20000010802 */
[----:B--2---:R-:W-:Y:S01]  /*59e0*/  F2FP.BF16.PACK_AB R18, R215, R214 ;  /* 0x000000d6d712723e */ /* 0x004fe200000010ff */
[----:B------:R-:W-:Y:S04]  /*59f0*/  LDSM.16.MT88.4 R24, [R192] ;  /* 0x00000000c018783b */ /* 0x000fe80000004200 */
[----:B------:R1:W2:Y:S02]  /*5a00*/  MUFU.EX2 R223, R0 ;  /* 0x0000000000df7308 */ /* 0x0002a40000000800 */
[----:B-1----:R-:W-:Y:S01]  /*5a10*/  FMUL.FTZ R0, R68, c[0x0][0x2d0] ;  /* 0x0000b40044007a20 */ /* 0x002fe20000410000 */
[----:B--2---:R-:W-:-:S04]  /*5a20*/  F2FP.BF16.PACK_AB R8, R222, R223 ;  /* 0x000000dfde08723e */ /* 0x004fc800000010ff */
[----:B------:R-:W-:-:S05]  /*5a30*/  FSEL R0, R0, RZ, P0 ;  /* 0x000000ff00007208 */ /* 0x000fca0000000000 */
[--C-:B------:R-:W-:Y:S02]  /*5a40*/  FFMA.FTZ R5, R31, c[0x0][0x2d0], -R0.reuse ;  /* 0x0000b4001f057a23 */ /* 0x100fe40000010800 */
[----:B------:R-:W1:Y:S02]  /*5a50*/  LDSM.16.MT88.4 R28, [R190+0x800] ;  /* 0x00080000be1c783b */ /* 0x000e640000004200 */
[----:B------:R2:W-:Y:S02]  /*5a60*/  MUFU.EX2 R208, R5 ;  /* 0x0000000500d07308 */ /* 0x0005e40000000800 */
[----:B--2---:R-:W-:-:S06]  /*5a70*/  FFMA.FTZ R5, R32, c[0x0][0x2d0], -R0 ;  /* 0x0000b40020057a23 */ /* 0x004fcc0000010800 */
[----:B------:R2:W4:Y:S02]  /*5a80*/  MUFU.EX2 R207, R5 ;  /* 0x0000000500cf7308 */ /* 0x0005240000000800 */
[--C-:B--2---:R-:W-:Y:S01]  /*5a90*/  FFMA.FTZ R5, R34, c[0x0][0x2d0], -R0.reuse ;  /* 0x0000b40022057a23 */ /* 0x104fe20000010800 */
[----:B----4-:R-:W-:Y:S01]  /*5aa0*/  F2FP.BF16.PACK_AB R17, R207, R208 ;  /* 0x000000d0cf11723e */ /* 0x010fe200000010ff */
[----:B------:R-:W2:Y:S01]  /*5ab0*/  LDSM.16.MT88.4 R32, [R193+0x800] ;  /* 0x00080000c120783b */ /* 0x000ea20000004200 */
[----:B-1----:R-:W-:Y:S03]  /*5ac0*/  HMMA.16816.F32.BF16 R104, R12, R28, R64 ;  /* 0x0000001c0c68723c */ /* 0x002fe60000041840 */
[----:B------:R1:W-:Y:S02]  /*5ad0*/  MUFU.EX2 R219, R5 ;  /* 0x0000000500db7308 */ /* 0x0003e40000000800 */
[----:B-1----:R-:W-:-:S06]  /*5ae0*/  FFMA.FTZ R5, R48, c[0x0][0x2d0], -R0 ;  /* 0x0000b40030057a23 */ /* 0x002fcc0000010800 */
[----:B------:R1:W4:Y:S02]  /*5af0*/  MUFU.EX2 R220, R5 ;  /* 0x0000000500dc7308 */ /* 0x0003240000000800 */
[----:B-1----:R-:W-:Y:S01]  /*5b00*/  FFMA.FTZ R5, R50, c[0x0][0x2d0], -R2 ;  /* 0x0000b40032057a23 */ /* 0x002fe20000010802 */
[----:B----4-:R-:W-:Y:S01]  /*5b10*/  F2FP.BF16.PACK_AB R19, R220, R219 ;  /* 0x000000dbdc13723e */ /* 0x010fe200000010ff */
[----:B--2---:R-:W-:Y:S04]  /*5b20*/  HMMA.16816.F32.BF16 R112, R12, R32, R72 ;  /* 0x000000200c70723c */ /* 0x004fe80000041848 */
[----:B------:R1:W2:Y:S04]  /*5b30*/  MUFU.EX2 R232, R5 ;  /* 0x0000000500e87308 */ /* 0x0002a80000000800 */
[C---:B------:R-:W-:Y:S08]  /*5b40*/  HMMA.16816.F32.BF16 R60, R16.reuse, R40, RZ ;  /* 0x00000028103c723c */ /* 0x040ff000000418ff */
[C---:B------:R-:W-:Y:S01]  /*5b50*/  HMMA.16816.F32.BF16 R56, R16.reuse, R44, RZ ;  /* 0x0000002c1038723c */ /* 0x040fe200000418ff */
[--C-:B-1----:R-:W-:Y:S01]  /*5b60*/  FFMA.FTZ R5, R49, c[0x0][0x2d0], -R0.reuse ;  /* 0x0000b40031057a23 */ /* 0x102fe20000010800 */
[----:B--2---:R-:W-:Y:S01]  /*5b70*/  F2FP.BF16.PACK_AB R10, R232, R233 ;  /* 0x000000e9e80a723e */ /* 0x004fe200000010ff */
[----:B------:R-:W1:Y:S02]  /*5b80*/  LDSM.16.MT88.4 R48, [R189+0x800] ;  /* 0x00080000bd30783b */ /* 0x000e640000004200 */
[----:B------:R2:W-:Y:S03]  /*5b90*/  MUFU.EX2 R226, R5 ;  /* 0x0000000500e27308 */ /* 0x0005e60000000800 */
[C---:B------:R-:W-:Y:S08]  /*5ba0*/  HMMA.16816.F32.BF16 R64, R16.reuse, R42, RZ ;  /* 0x0000002a1040723c */ /* 0x040ff000000418ff */
[----:B------:R-:W-:Y:S01]  /*5bb0*/  HMMA.16816.F32.BF16 R72, R16, R38, RZ ;  /* 0x000000261048723c */ /* 0x000fe200000418ff */
[----:B--2---:R-:W-:-:S04]  /*5bc0*/  FFMA.FTZ R5, R52, c[0x0][0x2d0], -R0 ;  /* 0x0000b40034057a23 */ /* 0x004fc80000010800 */
[----:B------:R2:W4:Y:S02]  /*5bd0*/  MUFU.EX2 R228, R5 ;  /* 0x0000000500e47308 */ /* 0x0005240000000800 */
[--C-:B--2---:R-:W-:Y:S01]  /*5be0*/  FFMA.FTZ R5, R53, c[0x0][0x2d0], -R0.reuse ;  /* 0x0000b40035057a23 */ /* 0x104fe20000010800 */
[----:B----4-:R-:W-:Y:S01]  /*5bf0*/  F2FP.BF16.PACK_AB R9, R228, R226 ;  /* 0x000000e2e409723e */ /* 0x010fe200000010ff */
[----:B-1----:R-:W-:Y:S04]  /*5c00*/  HMMA.16816.F32.BF16 R84, R12, R48, R76 ;  /* 0x000000300c54723c */ /* 0x002fe8000004184c */
[----:B------:R1:W-:Y:S04]  /*5c10*/  MUFU.EX2 R230, R5 ;  /* 0x0000000500e67308 */ /* 0x0003e80000000800 */
[-C--:B------:R-:W-:Y:S08]  /*5c20*/  HMMA.16816.F32.BF16 R76, R16, R46.reuse, RZ ;  /* 0x0000002e104c723c */ /* 0x080ff000000418ff */
[----:B------:R-:W-:Y:S01]  /*5c30*/  HMMA.16816.F32.BF16 R44, R20, R46, RZ ;  /* 0x0000002e142c723c */ /* 0x000fe200000418ff */
[----:B-1----:R-:W-:-:S04]  /*5c40*/  FFMA.FTZ R5, R54, c[0x0][0x2d0], -R0 ;  /* 0x0000b40036057a23 */ /* 0x002fc80000010800 */
[----:B------:R1:W2:Y:S03]  /*5c50*/  MUFU.EX2 R229, R5 ;  /* 0x0000000500e57308 */ /* 0x0002a60000000800 */
[----:B------:R-:W-:Y:S01]  /*5c60*/  HMMA.16816.F32.BF16 R52, R16, R36, RZ ;  /* 0x000000241034723c */ /* 0x000fe200000418ff */
[----:B-1----:R-:W-:Y:S01]  /*5c70*/  FFMA.FTZ R5, R132, c[0x0][0x2d0], -R4 ;  /* 0x0000b40084057a23 */ /* 0x002fe20000010804 */
[----:B--2---:R-:W-:-:S03]  /*5c80*/  F2FP.BF16.PACK_AB R11, R229, R230 ;  /* 0x000000e6e50b723e */ /* 0x004fc600000010ff */
[----:B------:R1:W-:Y:S04]  /*5c90*/  MUFU.EX2 R183, R5 ;  /* 0x0000000500b77308 */ /* 0x0003e80000000800 */
[C---:B------:R-:W-:Y:S08]  /*5ca0*/  HMMA.16816.F32.BF16 R80, R8.reuse, R48, R60 ;  /* 0x000000300850723c */ /* 0x040ff0000004183c */
[----:B------:R-:W-:Y:S01]  /*5cb0*/  HMMA.16816.F32.BF16 R108, R8, R32, R56 ;  /* 0x00000020086c723c */ /* 0x000fe20000041838 */
[----:B-1----:R-:W-:-:S04]  /*5cc0*/  FFMA.FTZ R5, R127, c[0x0][0x2d0], -R4 ;  /* 0x0000b4007f057a23 */ /* 0x002fc80000010804 */
[----:B------:R1:W2:Y:S03]  /*5cd0*/  MUFU.EX2 R184, R5 ;  /* 0x0000000500b87308 */ /* 0x0002a60000000800 */
        /* <DEDUP_REMOVED lines=34> */
[----:B--2---:R-:W-:Y:S02]  /*5f00*/  F2FP.BF16.PACK_AB R12, R184, R183 ;  /* 0x000000b7b80c723e */ /* 0x004fe400000010ff */
[----:B----4-:R-:W-:Y:S01]  /*5f10*/  F2FP.BF16.PACK_AB R13, R180, R179 ;  /* 0x000000b3b40d723e */ /* 0x010fe200000010ff */
[----:B------:R2:W-:Y:S01]  /*5f20*/  MUFU.EX2 R171, R5 ;  /* 0x0000000500ab7308 */ /* 0x0005e20000000800 */
[----:B------:R-:W-:Y:S02]  /*5f30*/  F2FP.BF16.PACK_AB R14, R186, R185 ;  /* 0x000000b9ba0e723e */ /* 0x000fe400000010ff */
[----:B-1----:R-:W-:-:S07]  /*5f40*/  F2FP.BF16.PACK_AB R15, R182, R181 ;  /* 0x000000b5b60f723e */ /* 0x002fce00000010ff */
[----:B------:R-:W-:Y:S01]  /*5f50*/  HMMA.16816.F32.BF16 R84, R12, R16, R84 ;  /* 0x000000100c54723c */ /* 0x000fe20000041854 */
[----:B--2---:R-:W-:-:S07]  /*5f60*/  FFMA.FTZ R5, R102, c[0x0][0x2d0], -R2 ;  /* 0x0000b40066057a23 */ /* 0x004fce0000010802 */
[C---:B------:R-:W-:Y:S01]  /*5f70*/  HMMA.16816.F32.BF16 R56, R12.reuse, R24, R112 ;  /* 0x000000180c38723c */ /* 0x040fe20000041870 */
[----:B------:R-:W-:Y:S01]  /*5f80*/  LDSM.16.MT88.4 R112, [R189+0x2000] ;  /* 0x00200000bd70783b */ /* 0x000fe20000004200 */
[----:B------:R1:W2:Y:S06]  /*5f90*/  MUFU.EX2 R173, R5 ;  /* 0x0000000500ad7308 */ /* 0x0002ac0000000800 */
[C---:B------:R-:W-:Y:S08]  /*5fa0*/  HMMA.16816.F32.BF16 R44, R12.reuse, R20, R104 ;  /* 0x000000140c2c723c */ /* 0x040ff00000041868 */
[----:B------:R-:W-:Y:S01]  /*5fb0*/  HMMA.16816.F32.BF16 R40, R12, R22, R40 ;  /* 0x000000160c28723c */ /* 0x000fe20000041828 */
[----:B-1----:R-:W-:Y:S01]  /*5fc0*/  FFMA.FTZ R5, R103, c[0x0][0x2d0], -R2 ;  /* 0x0000b40067057a23 */ /* 0x002fe20000010802 */
[----:B--2---:R-:W-:-:S03]  /*5fd0*/  F2FP.BF16.PACK_AB R8, R173, R171 ;  /* 0x000000abad08723e */ /* 0x004fc600000010ff */
        /* <DEDUP_REMOVED lines=26> */
[----:B--2---:R-:W-:-:S04]  /*6180*/  FFMA.FTZ R5, R149, c[0x0][0x2d0], -R4 ;  /* 0x0000b40095057a23 */ /* 0x004fc80000010804 */
[----:B------:R2:W-:Y:S02]  /*6190*/  MUFU.EX2 R167, R5 ;  /* 0x0000000500a77308 */ /* 0x0005e40000000800 */
[--C-:B------:R-:W-:Y:S01]  /*61a0*/  FFMA.FTZ R25, R145, c[0x0][0x2d0], -R3.reuse ;  /* 0x0000b40091197a23 */ /* 0x100fe20000010803 */
[----:B------:R-:W-:Y:S01]  /*61b0*/  HMMA.16816.F32.BF16 R72, R8, R22, R72 ;  /* 0x000000160848723c */ /* 0x000fe20000041848 */
[----:B------:R-:W-:-:S04]  /*61c0*/  FFMA.FTZ R24, R144, c[0x0][0x2d0], -R3 ;  /* 0x0000b40090187a23 */ /* 0x000fc80000010803 */
[----:B------:R-:W-:Y:S01]  /*61d0*/  MUFU.EX2 R25, R25 ;  /* 0x0000001900197308 */ /* 0x000fe20000000800 */
[----:B--2---:R-:W-:-:S07]  /*61e0*/  FFMA.FTZ R5, R148, c[0x0][0x2d0], -R4 ;  /* 0x0000b40094057a23 */ /* 0x004fce0000010804 */
[----:B------:R-:W-:Y:S01]  /*61f0*/  MUFU.EX2 R24, R24 ;  /* 0x0000001800187308 */ /* 0x000fe20000000800 */
[C---:B-1----:R-:W-:Y:S07]  /*6200*/  HMMA.16816.F32.BF16 R64, R12.reuse, R16, R92 ;  /* 0x000000100c40723c */ /* 0x042fee000004185c */
[----:B------:R1:W2:Y:S01]  /*6210*/  MUFU.EX2 R168, R5 ;  /* 0x0000000500a87308 */ /* 0x0002a20000000800 */
[----:B------:R-:W-:Y:S01]  /*6220*/  HMMA.16816.F32.BF16 R32, R12, R18, R88 ;  /* 0x000000120c20723c */ /* 0x000fe20000041858 */
[----:B------:R-:W4:Y:S07]  /*6230*/  LDSM.16.MT88.4 R12, [R190+0x1800] ;  /* 0x00180000be0c783b */ /* 0x000f2e0000004200 */
[----:B------:R-:W-:Y:S01]  /*6240*/  HMMA.16816.F32.BF16 R88, R8, R26, R76 ;  /* 0x0000001a0858723c */ /* 0x000fe2000004184c */
[----:B-1----:R-:W-:Y:S01]  /*6250*/  FFMA.FTZ R5, R140, c[0x0][0x2d0], -R3 ;  /* 0x0000b4008c057a23 */ /* 0x002fe20000010803 */
[----:B--2---:R-:W-:-:S05]  /*6260*/  F2FP.BF16.PACK_AB R6, R168, R167 ;  /* 0x000000a7a806723e */ /* 0x004fca00000010ff */
[----:B------:R-:W-:Y:S01]  /*6270*/  FFMA.FTZ R27, R143, c[0x0][0x2d0], -R3 ;  /* 0x0000b4008f1b7a23 */ /* 0x000fe20000010803 */
[----:B------:R-:W-:Y:S01]  /*6280*/  HMMA.16816.F32.BF16 R76, R8, R20, R120 ;  /* 0x00000014084c723c */ /* 0x000fe20000041878 */
[----:B------:R1:W-:Y:S01]  /*6290*/  MUFU.EX2 R97, R5 ;  /* 0x0000000500617308 */ /* 0x0003e20000000800 */
[----:B------:R-:W2:Y:S01]  /*62a0*/  LDSM.16.MT88.4 R20, [R189+0x1800] ;  /* 0x00180000bd14783b */ /* 0x000ea20000004200 */
[----:B------:R-:W-:Y:S01]  /*62b0*/  FFMA.FTZ R26, R153, c[0x0][0x2d0], -R4 ;  /* 0x0000b400991a7a23 */ /* 0x000fe20000010804 */
[----:B------:R-:W-:-:S04]  /*62c0*/  F2FP.BF16.PACK_AB R153, R24, R25 ;  /* 0x000000191899723e */ /* 0x000fc800000010ff */
[C---:B------:R-:W-:Y:S01]  /*62d0*/  HMMA.16816.F32.BF16 R60, R8.reuse, R16, R60 ;  /* 0x00000010083c723c */ /* 0x040fe2000004183c */
[----:B------:R-:W-:Y:S07]  /*62e0*/  MUFU.EX2 R26, R26 ;  /* 0x0000001a001a7308 */ /* 0x000fee0000000800 */
[----:B------:R-:W-:Y:S01]  /*62f0*/  HMMA.16816.F32.BF16 R36, R8, R18, R28 ;  /* 0x000000120824723c */ /* 0x000fe2000004181c */
[----:B-1----:R-:W-:Y:S01]  /*6300*/  FFMA.FTZ R5, R135, c[0x0][0x2d0], -R3 ;  /* 0x0000b40087057a23 */ /* 0x002fe20000010803 */
[----:B------:R-:W1:Y:S01]  /*6310*/  LDSM.16.MT88.4 R16, [R193+0x1800] ;  /* 0x00180000c110783b */ /* 0x000e620000004200 */
[----:B------:R-:W5:Y:S03]  /*6320*/  MUFU.EX2 R27, R27 ;  /* 0x0000001b001b7308 */ /* 0x000f660000000800 */
[----:B------:R-:W1:Y:S01]  /*6330*/  LDSM.16.MT88.4 R8, [R192+0x1800] ;  /* 0x00180000c008783b */ /* 0x000e620000004200 */
[----:B------:R-:W-:-:S02]  /*6340*/  FFMA.FTZ R30, R156, c[0x0][0x2d0], -R4 ;  /* 0x0000b4009c1e7a23 */ /* 0x000fc40000010804 */
[--C-:B------:R-:W-:Y:S02]  /*6350*/  FFMA.FTZ R29, R155, c[0x0][0x2d0], -R4.reuse ;  /* 0x0000b4009b1d7a23 */ /* 0x100fe40000010804 */
[----:B------:R2:W-:Y:S01]  /*6360*/  MUFU.EX2 R101, R5 ;  /* 0x0000000500657308 */ /* 0x0005e20000000800 */
[----:B------:R-:W-:Y:S01]  /*6370*/  FFMA.FTZ R28, R154, c[0x0][0x2d0], -R4 ;  /* 0x0000b4009a1c7a23 */ /* 0x000fe20000010804 */
[----:B------:R-:W-:Y:S01]  /*6380*/  F2FP.BF16.PACK_AB R4, R166, R165 ;  /* 0x000000a5a604723e */ /* 0x000fe200000010ff */
[----:B------:R-:W-:-:S05]  /*6390*/  FFMA.FTZ R31, R164, c[0x0][0x2d0], -R2 ;  /* 0x0000b400a41f7a23 */ /* 0x000fca0000010802 */
[----:B------:R-:W-:Y:S01]  /*63a0*/  MUFU.EX2 R30, R30 ;  /* 0x0000001e001e7308 */ /* 0x000fe20000000800 */
[----:B-----5:R-:W-:Y:S01]  /*63b0*/  F2FP.BF16.PACK_AB R155, R52, R27 ;  /* 0x0000001b349b723e */ /* 0x020fe200000010ff */
[----:B--2---:R-:W-:-:S06]  /*63c0*/  FFMA.FTZ R5, R134, c[0x0][0x2d0], -R3 ;  /* 0x0000b40086057a23 */ /* 0x004fcc0000010803 */
[----:B------:R-:W-:Y:S08]  /*63d0*/  MUFU.EX2 R29, R29 ;  /* 0x0000001d001d7308 */ /* 0x000ff00000000800 */
[----:B------:R2:W-:Y:S08]  /*63e0*/  MUFU.EX2 R102, R5 ;  /* 0x0000000500667308 */ /* 0x0005f00000000800 */
[----:B------:R-:W5:Y:S01]  /*63f0*/  MUFU.EX2 R28, R28 ;  /* 0x0000001c001c7308 */ /* 0x000f620000000800 */
[----:B--2---:R-:W-:-:S07]  /*6400*/  FFMA.FTZ R5, R141, c[0x0][0x2d0], -R3 ;  /* 0x0000b4008d057a23 */ /* 0x004fce0000010803 */
[----:B------:R-:W-:Y:S01]  /*6410*/  MUFU.EX2 R31, R31 ;  /* 0x0000001f001f7308 */ /* 0x000fe20000000800 */
[----:B------:R-:W-:Y:S01]  /*6420*/  FFMA.FTZ R3, R161, c[0x0][0x2d0], -R2 ;  /* 0x0000b400a1037a23 */ /* 0x000fe20000010802 */
[----:B-----5:R-:W-:-:S06]  /*6430*/  F2FP.BF16.PACK_AB R154, R26, R28 ;  /* 0x0000001c1a9a723e */ /* 0x020fcc00000010ff */
[----:B------:R2:W5:Y:S08]  /*6440*/  MUFU.EX2 R103, R5 ;  /* 0x0000000500677308 */ /* 0x0005700000000800 */
[----:B------:R1:W-:Y:S01]  /*6450*/  MUFU.EX2 R54, R3 ;  /* 0x0000000300367308 */ /* 0x0003e20000000800 */
[----:B--2---:R-:W-:Y:S02]  /*6460*/  F2FP.BF16.PACK_AB R5, R101, R97 ;  /* 0x000000616505723e */ /* 0x004fe400000010ff */
[----:B-----5:R-:W-:Y:S01]  /*6470*/  F2FP.BF16.PACK_AB R7, R103, R102 ;  /* 0x000000666707723e */ /* 0x020fe200000010ff */
[----:B-1----:R-:W-:-:S06]  /*6480*/  FFMA.FTZ R3, R160, c[0x0][0x2d0], -R2 ;  /* 0x0000b400a0037a23 */ /* 0x002fcc0000010802 */
[C---:B----4-:R-:W-:Y:S01]  /*6490*/  HMMA.16816.F32.BF16 R148, R4.reuse, R14, R40 ;  /* 0x0000000e0494723c */ /* 0x050fe20000041828 */
[----:B------:R1:W2:Y:S06]  /*64a0*/  MUFU.EX2 R69, R3 ;  /* 0x0000000300457308 */ /* 0x0002ac0000000800 */
[--C-:B------:R-:W-:Y:S01]  /*64b0*/  FFMA.FTZ R40, R137, c[0x0][0x2d0], -R0.reuse ;  /* 0x0000b40089287a23 */ /* 0x100fe20000010800 */
[----:B------:R-:W-:Y:S01]  /*64c0*/  HMMA.16816.F32.BF16 R84, R4, R20, R84 ;  /* 0x000000140454723c */ /* 0x000fe20000041854 */
[--C-:B------:R-:W-:Y:S02]  /*64d0*/  FFMA.FTZ R41, R136, c[0x0][0x2d0], -R0.reuse ;  /* 0x0000b40088297a23 */ /* 0x100fe40000010800 */
[----:B------:R-:W-:-:S02]  /*64e0*/  FFMA.FTZ R42, R133, c[0x0][0x2d0], -R0 ;  /* 0x0000b400852a7a23 */ /* 0x000fc40000010800 */
[----:B------:R-:W-:Y:S03]  /*64f0*/  MUFU.EX2 R40, R40 ;  /* 0x0000002800287308 */ /* 0x000fe60000000800 */
        /* <DEDUP_REMOVED lines=9> */
[C---:B------:R-:W-:Y:S01]  /*6590*/  HMMA.16816.F32.BF16 R64, R4.reuse, R8, R64 ;  /* 0x000000080440723c */ /* 0x040fe20000041840 */
        /* <DEDUP_REMOVED lines=10> */
[----:B------:R-:W-:Y:S01]  /*6640*/  FADD.FTZ R2, R178, R176 ;  /* 0x000000b0b2027221 */ /* 0x000fe20000010000 */
[----:B------:R-:W-:Y:S01]  /*6650*/  HMMA.16816.F32.BF16 R104, R152, R112, R84 ;  /* 0x000000709868723c */ /* 0x000fe20000041854 */
[----:B------:R-:W-:Y:S02]  /*6660*/  FFMA.FTZ R35, R139, c[0x0][0x2d0], -R0 ;  /* 0x0000b4008b237a23 */ /* 0x000fe40000010800 */
[----:B------:R-:W-:Y:S01]  /*6670*/  FADD.FTZ R2, R216, R2 ;  /* 0x00000002d8027221 */ /* 0x000fe20000010000 */
[----:B------:R-:W-:Y:S03]  /*6680*/  MUFU.EX2 R32, R32 ;  /* 0x0000002000207308 */ /* 0x000fe60000000800 */
[----:B------:R-:W-:-:S04]  /*6690*/  FADD.FTZ R2, R217, R2 ;  /* 0x00000002d9027221 */ /* 0x000fc80000010000 */
[----:B------:R-:W-:Y:S01]  /*66a0*/  FADD.FTZ R2, R224, R2 ;  /* 0x00000002e0027221 */ /* 0x000fe20000010000 */
[----:B------:R-:W-:Y:S01]  /*66b0*/  MUFU.EX2 R33, R33 ;  /* 0x0000002100217308 */ /* 0x000fe20000000800 */
[----:B-1----:R-:W-:-:S07]  /*66c0*/  FFMA.FTZ R3, R147, c[0x0][0x2d0], -R0 ;  /* 0x0000b40093037a23 */ /* 0x002fce0000010800 */
[----:B------:R1:W2:Y:S08]  /*66d0*/  MUFU.EX2 R53, R3 ;  /* 0x0000000300357308 */ /* 0x0002b00000000800 */
[----:B------:R-:W-:Y:S01]  /*66e0*/  MUFU.EX2 R34, R34 ;  /* 0x0000002200227308 */ /* 0x000fe20000000800 */
[--C-:B-1----:R-:W-:Y:S01]  /*66f0*/  FFMA.FTZ R3, R146, c[0x0][0x2d0], -R0.reuse ;  /* 0x0000b40092037a23 */ /* 0x102fe20000010800 */
[----:B--2---:R-:W-:Y:S01]  /*6700*/  F2FP.BF16.PACK_AB R5, R53, R43 ;  /* 0x0000002b3505723e */ /* 0x004fe200000010ff */
[----:B------:R-:W1:Y:S05]  /*6710*/  LDSM.16.MT88.4 R144, [R190+0x2000] ;  /* 0x00200000be90783b */ /* 0x000e6a0000004200 */
[----:B------:R-:W-:Y:S08]  /*6720*/  MUFU.EX2 R35, R35 ;  /* 0x0000002300237308 */ /* 0x000ff00000000800 */
[----:B------:R2:W-:Y:S02]  /*6730*/  MUFU.EX2 R55, R3 ;  /* 0x0000000300377308 */ /* 0x0005e40000000800 */
[----:B--2---:R-:W-:-:S02]  /*6740*/  FFMA.FTZ R3, R138, c[0x0][0x2d0], -R0 ;  /* 0x0000b4008a037a23 */ /* 0x004fc40000010800 */
[----:B------:R-:W-:-:S04]  /*6750*/  FADD.FTZ R0, R213, R212 ;  /* 0x000000d4d5007221 */ /* 0x000fc80000010000 */
[----:B------:R-:W2:Y:S01]  /*6760*/  MUFU.EX2 R70, R3 ;  /* 0x0000000300467308 */ /* 0x000ea20000000800 */
[----:B------:R-:W-:-:S04]  /*6770*/  FADD.FTZ R0, R214, R0 ;  /* 0x00000000d6007221 */ /* 0x000fc80000010000 */
[----:B------:R-:W-:-:S04]  /*6780*/  FADD.FTZ R0, R215, R0 ;  /* 0x00000000d7007221 */ /* 0x000fc80000010000 */
[----:B------:R-:W-:Y:S01]  /*6790*/  FADD.FTZ R0, R223, R0 ;  /* 0x00000000df007221 */ /* 0x000fe20000010000 */
[----:B-1----:R-:W-:Y:S01]  /*67a0*/  HMMA.16816.F32.BF16 R136, R152, R144, R44 ;  /* 0x000000909888723c */ /* 0x002fe2000004182c */
[----:B--2---:R-:W-:Y:S01]  /*67b0*/  F2FP.BF16.PACK_AB R7, R70, R55 ;  /* 0x000000374607723e */ /* 0x004fe200000010ff */
[----:B------:R-:W-:-:S06]  /*67c0*/  FADD.FTZ R3, R206, R187 ;  /* 0x000000bbce037221 */ /* 0x000fcc0000010000 */
[----:B------:R-:W-:Y:S01]  /*67d0*/  HMMA.16816.F32.BF16 R148, R152, R146, R148 ;  /* 0x000000929894723c */ /* 0x000fe20000041894 */
[----:B------:R-:W-:-:S04]  /*67e0*/  FADD.FTZ R3, R218, R3 ;  /* 0x00000003da037221 */ /* 0x000fc80000010000 */
[----:B------:R-:W-:-:S03]  /*67f0*/  FADD.FTZ R3, R221, R3 ;  /* 0x00000003dd037221 */ /* 0x000fc60000010000 */
[----:B------:R-:W-:Y:S01]  /*6800*/  HMMA.16816.F32.BF16 R108, R4, R20, R128 ;  /* 0x00000014046c723c */ /* 0x000fe20000041880 */
[----:B------:R-:W1:Y:S01]  /*6810*/  LDSM.16.MT88.4 R128, [R193+0x2000] ;  /* 0x00200000c180783b */ /* 0x000e620000004200 */
[----:B------:R-:W-:-:S06]  /*6820*/  FADD.FTZ R3, R227, R3 ;  /* 0x00000003e3037221 */ /* 0x000fcc0000010000 */
[C---:B------:R-:W-:Y:S08]  /*6830*/  HMMA.16816.F32.BF16 R20, R4.reuse, R22, R116 ;  /* 0x000000160414723c */ /* 0x040ff00000041874 */
[C---:B------:R-:W-:Y:S08]  /*6840*/  HMMA.16816.F32.BF16 R124, R4.reuse, R16, R124 ;  /* 0x00000010047c723c */ /* 0x040ff0000004187c */
[C---:B------:R-:W-:Y:S08]  /*6850*/  HMMA.16816.F32.BF16 R88, R4.reuse, R18, R88 ;  /* 0x000000120458723c */ /* 0x040ff00000041858 */
[C---:B------:R-:W-:Y:S08]  /*6860*/  HMMA.16816.F32.BF16 R76, R4.reuse, R12, R76 ;  /* 0x0000000c044c723c */ /* 0x040ff0000004184c */
[C---:B------:R-:W-:Y:S08]  /*6870*/  HMMA.16816.F32.BF16 R72, R4.reuse, R14, R72 ;  /* 0x0000000e0448723c */ /* 0x040ff00000041848 */
[C---:B------:R-:W-:Y:S07]  /*6880*/  HMMA.16816.F32.BF16 R60, R4.reuse, R8, R60 ;  /* 0x00000008043c723c */ /* 0x040fee000004183c */
[----:B------:R-:W-:Y:S01]  /*6890*/  FADD.FTZ R8, R208, R207 ;  /* 0x000000cfd0087221 */ /* 0x000fe20000010000 */
[----:B------:R-:W-:Y:S01]  /*68a0*/  HMMA.16816.F32.BF16 R36, R4, R10, R36 ;  /* 0x0000000a0424723c */ /* 0x000fe20000041824 */
[----:B------:R-:W2:Y:S01]  /*68b0*/  LDSM.16.MT88.4 R4, [R192+0x2000] ;  /* 0x00200000c004783b */ /* 0x000ea20000004200 */
[----:B------:R-:W-:-:S02]  /*68c0*/  FADD.FTZ R9, R231, R3 ;  /* 0x00000003e7097221 */ /* 0x000fc40000010000 */
[----:B------:R-:W-:Y:S02]  /*68d0*/  FADD.FTZ R8, R219, R8 ;  /* 0x00000008db087221 */ /* 0x000fe40000010000 */
[----:B------:R-:W-:Y:S02]  /*68e0*/  FADD.FTZ R3, R225, R2 ;  /* 0x00000002e1037221 */ /* 0x000fe40000010000 */
[----:B------:R-:W-:Y:S01]  /*68f0*/  @P5 IMAD.HI.U32 R2, R240, c[0x0][0x2c8], RZ ;  /* 0x0000b200f0025a27 */ /* 0x000fe200078e00ff */
[C---:B------:R-:W-:Y:S03]  /*6900*/  HMMA.16816.F32.BF16 R116, R152.reuse, R114, R80 ;  /* 0x000000729874723c */ /* 0x040fe60000041850 */
[----:B------:R-:W-:Y:S02]  /*6910*/  FADD.FTZ R10, R220, R8 ;  /* 0x00000008dc0a7221 */ /* 0x000fe40000010000 */
[----:B------:R-:W-:Y:S01]  /*6920*/  FADD.FTZ R8, R222, R0 ;  /* 0x00000000de087221 */ /* 0x000fe20000010000 */
[----:B------:R-:W-:Y:S01]  /*6930*/  MOV R0, R240 ;  /* 0x000000f000007202 */ /* 0x000fe20000000f00 */
[----:B------:R-:W-:Y:S01]  /*6940*/  FADD.FTZ R3, R234, R3 ;  /* 0x00000003ea037221 */ /* 0x000fe20000010000 */
[----:B------:R-:W-:Y:S01]  /*6950*/  @P5 SHF.R.U32.HI R0, RZ, c[0x0][0x2cc], R2 ;  /* 0x0000b300ff005a19 */ /* 0x000fe20000011602 */
[----:B-1----:R-:W-:Y:S02]  /*6960*/  HMMA.16816.F32.BF16 R120, R152, R128, R56 ;  /* 0x000000809878723c */ /* 0x002fe40000041838 */
[----:B------:R-:W-:Y:S01]  /*6970*/  FADD.FTZ R3, R235, R3 ;  /* 0x00000003eb037221 */ /* 0x000fe20000010000 */
[----:B---3--:R-:W-:-:S03]  /*6980*/  IADD3 R0, R0, R238, -R239 ;  /* 0x000000ee00007210 */ /* 0x008fc60007ffe8ef */
[----:B------:R-:W-:Y:S02]  /*6990*/  FADD.FTZ R3, R179, R3 ;  /* 0x00000003b3037221 */ /* 0x000fe40000010000 */
[----:B------:R-:W-:Y:S01]  /*69a0*/  IMAD.HI R0, R0, 0x66666667, RZ ;  /* 0x6666666700007827 */ /* 0x000fe200078e02ff */
[----:B------:R-:W-:Y:S03]  /*69b0*/  HMMA.16816.F32.BF16 R132, R152, R130, R48 ;  /* 0x000000829884723c */ /* 0x000fe60000041830 */
[----:B------:R-:W-:Y:S01]  /*69c0*/  FADD.FTZ R3, R180, R3 ;  /* 0x00000003b4037221 */ /* 0x000fe20000010000 */
[----:B------:R-:W-:-:S03]  /*69d0*/  SHF.R.U32.HI R2, RZ, 0x1f, R0 ;  /* 0x0000001fff027819 */ /* 0x000fc60000011600 */
[----:B------:R-:W-:Y:S01]  /*69e0*/  FADD.FTZ R3, R181, R3 ;  /* 0x00000003b5037221 */ /* 0x000fe20000010000 */
[----:B------:R-:W-:Y:S01]  /*69f0*/  LEA.HI.SX32 R11, R0, R2, 0x1b ;  /* 0x00000002000b7211 */ /* 0x000fe200078fdaff */
[----:B------:R-:W-:Y:S02]  /*6a00*/  FADD.FTZ R0, R226, R10 ;  /* 0x0000000ae2007221 */ /* 0x000fe40000010000 */
[----:B------:R-:W-:Y:S01]  /*6a10*/  FADD.FTZ R2, R236, R9 ;  /* 0x00000009ec027221 */ /* 0x000fe20000010000 */
[----:B------:R-:W-:Y:S01]  /*6a20*/  IMNMX R250, R249, R11, !PT ;  /* 0x0000000bf9fa7217 */ /* 0x000fe20007800200 */
[----:B------:R-:W-:Y:S01]  /*6a30*/  FADD.FTZ R3, R182, R3 ;  /* 0x00000003b6037221 */ /* 0x000fe20000010000 */
[----:B--2---:R-:W-:Y:S02]  /*6a40*/  HMMA.16816.F32.BF16 R84, R152, R4, R64 ;  /* 0x000000049854723c */ /* 0x004fe40000041840 */
[----:B------:R-:W-:Y:S01]  /*6a50*/  ISETP.GE.AND P0, PT, R205, R250, PT ;  /* 0x000000facd00720c */ /* 0x000fe20003f06270 */
[----:B------:R-:W-:-:S04]  /*6a60*/  FADD.FTZ R3, R97, R3 ;  /* 0x0000000361037221 */ /* 0x000fc80000010000 */
[----:B------:R-:W-:Y:S01]  /*6a70*/  FADD.FTZ R3, R101, R3 ;  /* 0x0000000365037221 */ /* 0x000fe20000010000 */
[----:B------:R-:W-:Y:S07]  /*6a80*/  HMMA.16816.F32.BF16 R152, R152, R6, R92 ;  /* 0x000000069898723c */ /* 0x000fee000004185c */
[----:B------:R-:W-:Y:S02]  /*6a90*/  F2FP.BF16.PACK_AB R92, R32, R31 ;  /* 0x0000001f205c723e */ /* 0x000fe400000010ff */
[----:B------:R-:W-:-:S02]  /*6aa0*/  F2FP.BF16.PACK_AB R94, R34, R33 ;  /* 0x00000021225e723e */ /* 0x000fc400000010ff */
[----:B------:R-:W-:Y:S02]  /*6ab0*/  F2FP.BF16.PACK_AB R93, R40, R35 ;  /* 0x00000023285d723e */ /* 0x000fe400000010ff */
[----:B------:R-:W-:-:S07]  /*6ac0*/  F2FP.BF16.PACK_AB R95, R42, R41 ;  /* 0x000000292a5f723e */ /* 0x000fce00000010ff */
[C---:B------:R-:W-:Y:S08]  /*6ad0*/  HMMA.16816.F32.BF16 R124, R92.reuse, R128, R124 ;  /* 0x000000805c7c723c */ /* 0x040ff0000004187c */
[C---:B------:R-:W-:Y:S08]  /*6ae0*/  HMMA.16816.F32.BF16 R128, R92.reuse, R130, R88 ;  /* 0x000000825c80723c */ /* 0x040ff00000041858 */
[C---:B------:R-:W-:Y:S07]  /*6af0*/  HMMA.16816.F32.BF16 R88, R92.reuse, R4, R60 ;  /* 0x000000045c58723c */ /* 0x040fee000004183c */
        /* <DEDUP_REMOVED lines=53> */
[----:B------:R-:W-:Y:S05]  /*6e50*/  @!P0 BRA `(.L_x_3369) ;  /* 0x00003f0000008947 */ /* 0x000fea0003800000 */
[----:B------:R-:W-:Y:S01]  /*6e60*/  MOV R101, R99 ;  /* 0x0000006300657202 */ /* 0x000fe20000000f00 */
[----:B------:R-:W-:Y:S01]  /*6e70*/  IMAD.MOV.U32 R103, RZ, RZ, R68 ;  /* 0x000000ffff677224 */ /* 0x000fe200078e0044 */
[----:B------:R-:W-:Y:S01]  /*6e80*/  MOV R97, R100 ;  /* 0x0000006400617202 */ /* 0x000fe20000000f00 */
[----:B------:R-:W-:Y:S01]  /*6e90*/  IMAD.MOV.U32 R212, RZ, RZ, R205 ;  /* 0x000000ffffd47224 */ /* 0x000fe200078e00cd */
[----:B------:R-:W-:-:S02]  /*6ea0*/  MOV R102, R98 ;  /* 0x0000006200667202 */ /* 0x000fc40000000f00 */
.L_x_3380:
        /* <DEDUP_REMOVED lines=39> */
[----:B------:R2:W3:Y:S02]  /*7120*/  SHFL.IDX PT, R7, R4, RZ, 0x181f ;  /* 0x00181fff04077589 */ /* 0x0004e400000e0000 */
.L_x_3479:
[----:B------:R-:W-:-:S05]  /*7130*/  BRA.DIV ~URZ, `(.L_x_3373) ;  /* 0x0000d9727f007947 */ /* 0x000fca000b800000 */
[----:B------:R-:W4:Y:S01]  /*7140*/  SHFL.IDX PT, R2, R0, RZ, 0x181f ;  /* 0x00181fff00027589 */ /* 0x000f2200000e0000 */
[----:B------:R-:W-:Y:S03]  /*7150*/  ISETP.GE.AND P0, PT, R204, c[0x0][0x1d4], PT ;  /* 0x00007500cc007a0c */ /* 0x000fe60003f06270 */
[----:B------:R-:W5:Y:S04]  /*7160*/  SHFL.IDX PT, R3, R0, 0x1, 0x181f ;  /* 0x00381f0000037f89 */ /* 0x000f6800000e0000 */
[----:B------:R-:W2:Y:S04]  /*7170*/  SHFL.IDX PT, R6, R0, 0x2, 0x181f ;  /* 0x00581f0000067f89 */ /* 0x000ea800000e0000 */
[----:B------:R-:W3:Y:S04]  /*7180*/  SHFL.IDX PT, R9, R0, 0x3, 0x181f ;  /* 0x00781f0000097f89 */ /* 0x000ee800000e0000 */
[----:B------:R-:W1:Y:S04]  /*7190*/  SHFL.IDX PT, R14, R4, 0x1, 0x181f ;  /* 0x00381f00040e7f89 */ /* 0x000e6800000e0000 */
[----:B------:R-:W1:Y:S04]  /*71a0*/  SHFL.IDX PT, R13, R4, 0x2, 0x181f ;  /* 0x00581f00040d7f89 */ /* 0x000e6800000e0000 */
[----:B------:R-:W1:Y:S04]  /*71b0*/  SHFL.IDX PT, R12, R4, 0x3, 0x181f ;  /* 0x00781f00040c7f89 */ /* 0x000e6800000e0000 */
[----:B------:R-:W1:Y:S04]  /*71c0*/  SHFL.IDX PT, R0, R0, 0x4, 0x181f ;  /* 0x00981f0000007f89 */ /* 0x000e6800000e0000 */
[----:B--2---:R-:W2:Y:S01]  /*71d0*/  SHFL.IDX PT, R4, R4, 0x4, 0x181f ;  /* 0x00981f0004047f89 */ /* 0x004ea200000e0000 */
[-C--:B----4-:R-:W-:Y:S02]  /*71e0*/  IADD3 R10, P1, R2, R15.reuse, RZ ;  /* 0x0000000f020a7210 */ /* 0x090fe40007f3e0ff */
[-C--:B-----5:R-:W-:Y:S02]  /*71f0*/  IADD3 R8, P6, R3, R15.reuse, RZ ;  /* 0x0000000f03087210 */ /* 0x0a0fe40007fde0ff */
[-C--:B------:R-:W-:Y:S01]  /*7200*/  IADD3 R6, P2, R6, R15.reuse, RZ ;  /* 0x0000000f06067210 */ /* 0x080fe20007f5e0ff */
[--C-:B---3--:R-:W-:Y:S01]  /*7210*/  IMAD.X R11, R7, 0x1, R5.reuse, P1 ;  /* 0x00000001070b7824 */ /* 0x108fe200008e0605 */
[----:B------:R-:W-:Y:S01]  /*7220*/  IADD3 R2, P1, R9, R15, RZ ;  /* 0x0000000f09027210 */ /* 0x000fe20007f3e0ff */
[--C-:B-1----:R-:W-:Y:S03]  /*7230*/  IMAD.X R9, R14, 0x1, R5.reuse, P6 ;  /* 0x000000010e097824 */ /* 0x102fe600030e0605 */
[----:B------:R1:W-:Y:S01]  /*7240*/  LDGSTS.E.BYPASS.LTC128B.128 [R209+0x100], [R10.64], !P0 ;  /* 0x001000000ad17fae */ /* 0x0003e2000c101d46 */
[--C-:B------:R-:W-:Y:S03]  /*7250*/  IMAD.X R7, R13, 0x1, R5.reuse, P2 ;  /* 0x000000010d077824 */ /* 0x100fe600010e0605 */
[----:B------:R1:W-:Y:S01]  /*7260*/  LDGSTS.E.BYPASS.LTC128B.128 [R209+0x900], [R8.64], !P0 ;  /* 0x0090000008d17fae */ /* 0x0003e2000c101d46 */
[----:B------:R-:W-:Y:S03]  /*7270*/  IMAD.X R3, R12, 0x1, R5, P1 ;  /* 0x000000010c037824 */ /* 0x000fe600008e0605 */
[----:B------:R3:W-:Y:S04]  /*7280*/  LDGSTS.E.BYPASS.LTC128B.128 [R209+0x1100], [R6.64], !P0 ;  /* 0x0110000006d17fae */ /* 0x0007e8000c101d46 */
[----:B------:R1:W-:Y:S01]  /*7290*/  LDGSTS.E.BYPASS.LTC128B.128 [R209+0x1900], [R2.64], !P0 ;  /* 0x0190000002d17fae */ /* 0x0003e2000c101d46 */
[----:B---3--:R-:W-:Y:S04]  /*72a0*/  SEL R6, RZ, 0x10, P0 ;  /* 0x00000010ff067807 */ /* 0x008fe80000000000 */
.L_x_3480:
        /* <DEDUP_REMOVED lines=9> */
.L_x_3371:
[----:B--234-:R-:W-:Y:S05]  /*7340*/  BSYNC B0 ;  /* 0x0000000000007941 */ /* 0x01cfea0003800000 */
.L_x_3370:
        /* <DEDUP_REMOVED lines=102> */
[----:B------:R-:W-:Y:S01]  /*79b0*/  IMAD R2, R212, 0x50, R251 ;  /* 0x00000050d4027824 */ /* 0x000fe200078e02fb */
[----:B------:R-:W2:Y:S01]  /*79c0*/  LDL.64 R98, [R1+0x8] ;  /* 0x0000080001627983 */ /* 0x000ea20000100a00 */
[----:B------:R-:W-:Y:S01]  /*79d0*/  IMAD.MOV.U32 R210, RZ, RZ, RZ ;  /* 0x000000ffffd27224 */ /* 0x000fe200078e00ff */
[----:B------:R-:W-:Y:S01]  /*79e0*/  SHF.R.S32.HI R100, RZ, 0x1f, R204 ;  /* 0x0000001fff647819 */ /* 0x000fe200000114cc */
[----:B------:R-:W-:Y:S01]  /*79f0*/  IMAD.SHL.U32 R164, R204, 0x2, RZ ;  /* 0x00000002cca47824 */ /* 0x000fe200078e00ff */
[----:B------:R-:W-:Y:S02]  /*7a00*/  IADD3 R2, R2, -0x50, R248 ;  /* 0xffffffb002027810 */ /* 0x000fe40007ffe0f8 */
[----:B------:R-:W3:Y:S03]  /*7a10*/  LDL R96, [R1+0x18] ;  /* 0x0000180001607983 */ /* 0x000ee60000100800 */
[----:B------:R-:W-:Y:S01]  /*7a20*/  @P4 IMAD.HI.U32 R3, R2, c[0x0][0x2bc], RZ ;  /* 0x0000af0002034a27 */ /* 0x000fe200078e00ff */
[----:B------:R-:W4:Y:S03]  /*7a30*/  LDL.64 R206, [R1] ;  /* 0x0000000001ce7983 */ /* 0x000f260000100a00 */
[----:B------:R-:W-:Y:S01]  /*7a40*/  IMAD.MOV.U32 R0, RZ, RZ, R2 ;  /* 0x000000ffff007224 */ /* 0x000fe200078e0002 */
[----:B------:R-:W-:Y:S04]  /*7a50*/  @P4 SHF.R.U32.HI R0, RZ, c[0x0][0x2c0], R3 ;  /* 0x0000b000ff004a19 */ /* 0x000fe80000011603 */
[C---:B--2---:R-:W-:Y:S04]  /*7a60*/  @!P3 IADD3 R3, P0, R0.reuse, R98, RZ ;  /* 0x000000620003b210 */ /* 0x044fe80007f1e0ff */
[----:B---3--:R-:W-:Y:S01]  /*7a70*/  @!P3 LEA.HI.X.SX32 R96, R0, R96, 0x1, P0 ;  /* 0x000000600060b211 */ /* 0x008fe200000f0eff */
[----:B------:R-:W-:Y:S01]  /*7a80*/  IMAD.MOV R0, RZ, RZ, -R0 ;  /* 0x000000ffff007224 */ /* 0x000fe200078e0a00 */
[C---:B------:R-:W-:Y:S03]  /*7a90*/  @!P3 LEA R98, P0, R3.reuse, c[0x0][0x2a0], 0x2 ;  /* 0x0000a8000362ba11 */ /* 0x040fe600078010ff */
        /* <DEDUP_REMOVED lines=12> */
[----:B----4-:R-:W-:Y:S03]  /*7b60*/  IADD3 R2, P1, R206, R2, RZ ;  /* 0x00000002ce027210 */ /* 0x010fe60007f3e0ff */
[----:B------:R-:W-:Y:S01]  /*7b70*/  IMAD R96, R210, c[0x0][0x1f4], R0 ;  /* 0x00007d00d2607a24 */ /* 0x000fe200078e0200 */
[----:B------:R-:W-:Y:S04]  /*7b80*/  LEA R0, P0, R2, c[0x0][0x1c8], 0x1 ;  /* 0x0000720002007a11 */ /* 0x000fe800078008ff */
[----:B------:R-:W-:Y:S04]  /*7b90*/  IADD3.X R3, R252, R3, R96, P1, !PT ;  /* 0x00000003fc037210 */ /* 0x000fe80000ffe460 */
[----:B------:R-:W-:Y:S01]  /*7ba0*/  LEA.HI.X R96, R2, c[0x0][0x1cc], R3, 0x1, P0 ;  /* 0x0000730002607a11 */ /* 0x000fe200000f0c03 */
[----:B------:R-:W-:-:S05]  /*7bb0*/  BRA.DIV ~URZ, `(.L_x_3376) ;  /* 0x0000d4527f007947 */ /* 0x000fca000b800000 */
[----:B------:R1:W2:Y:S02]  /*7bc0*/  SHFL.IDX PT, R100, R96, RZ, 0x181f ;  /* 0x00181fff60647589 */ /* 0x0002a400000e0000 */
.L_x_3481:
        /* <DEDUP_REMOVED lines=15> */
[----:B------:R-:W-:Y:S01]  /*7cc0*/  SEL R99, RZ, 0x10, P0 ;  /* 0x00000010ff637807 */ /* 0x000fe20000000000 */
        /* <DEDUP_REMOVED lines=8> */
.L_x_3482:
[C---:B--2---:R-:W-:Y:S02]  /*7d50*/  IADD3 R2, -R99.reuse, 0x10, RZ ;  /* 0x0000001063027810 */ /* 0x044fe40007ffe1ff */
[----:B------:R-:W-:Y:S02]  /*7d60*/  ISETP.NE.U32.AND P2, PT, R99, RZ, PT ;  /* 0x000000ff6300720c */ /* 0x000fe40003f45070 */
[----:B------:R-:W-:Y:S04]  /*7d70*/  LOP3.LUT R2, R2, 0xf, RZ, 0xc0, !PT ;  /* 0x0000000f02027812 */ /* 0x000fe800078ec0ff */
[----:B------:R-:W-:Y:S04]  /*7d80*/  IADD3 R2, P1, P0, R2, R0, R164 ;  /* 0x0000000002027210 */ /* 0x000fe8000783e0a4 */
[----:B-1----:R-:W-:Y:S05]  /*7d90*/  IADD3.X R3, RZ, R96, R98, P1, P0 ;  /* 0x00000060ff037210 */ /* 0x002fea0000fe0462 */
[----:B------:R-:W-:Y:S01]  /*7da0*/  @!PT LDS RZ, [RZ] ;  /* 0x00000000fffff984 */ /* 0x000fe20000000800 */
[----:B------:R-:W-:Y:S01]  /*7db0*/  @!PT LDS RZ, [RZ] ;  /* 0x00000000fffff984 */ /* 0x000fe20000000800 */
[----:B------:R-:W-:Y:S01]  /*7dc0*/  @!PT LDS RZ, [RZ] ;  /* 0x00000000fffff984 */ /* 0x000fe20000000800 */
[----:B------:R1:W-:Y:S04]  /*7dd0*/  LDGSTS.E.BYPASS.LTC128B.128.ZFILL [R209+0x4900], [R2.64], P2 ;  /* 0x0490000002d17fae */ /* 0x0003e80009141d46 */
.L_x_3375:
[----:B------:R-:W-:Y:S05]  /*7de0*/  BSYNC B0 ;  /* 0x0000000000007941 */ /* 0x000fea0003800000 */
.L_x_3374:
[----:B-1----:R-:W2:Y:S04]  /*7df0*/  LDL R2, [R1+0x28] ;  /* 0x0000280001027983 */ /* 0x002ea80000100800 */
[----:B------:R-:W2:Y:S04]  /*7e00*/  LDL R0, [R1+0x40] ;  /* 0x0000400001007983 */ /* 0x000ea80000100800 */
[----:B------:R-:W3:Y:S04]  /*7e10*/  LDL R99, [R1+0x2c] ;  /* 0x00002c0001637983 */ /* 0x000ee80000100800 */
[----:B------:R-:W4:Y:S04]  /*7e20*/  LDL R98, [R1+0x24] ;  /* 0x0000240001627983 */ /* 0x000f280000100800 */
[----:B------:R-:W4:Y:S04]  /*7e30*/  LDL R3, [R1+0x20] ;  /* 0x0000200001037983 */ /* 0x000f280000100800 */
[----:B------:R-:W0:Y:S01]  /*7e40*/  LDGDEPBAR ;  /* 0x00000000000079af */ /* 0x000e220000000000 */
[----:B--2---:R-:W-:Y:S01]  /*7e50*/  IADD3 R96, R0, R2, RZ ;  /* 0x0000000200607210 */ /* 0x004fe20007ffe0ff */
[----:B------:R-:W-:Y:S04]  /*7e60*/  IMAD R0, R212, -0x50, RZ ;  /* 0xffffffb0d4007824 */ /* 0x000fe800078e02ff */
[----:B------:R-:W-:Y:S01]  /*7e70*/  @P5 IMAD.HI.U32 R2, R96, c[0x0][0x2c8], RZ ;  /* 0x0000b20060025a27 */ /* 0x000fe200078e00ff */
[----:B---3--:R-:W-:Y:S04]  /*7e80*/  IADD3 R0, -R99, 0x1, R0 ;  /* 0x0000000163007810 */ /* 0x008fe80007ffe100 */
[----:B------:R-:W-:Y:S02]  /*7e90*/  @P5 SHF.R.U32.HI R96, RZ, c[0x0][0x2cc], R2 ;  /* 0x0000b300ff605a19 */ /* 0x000fe40000011602 */
[----:B----4-:R-:W-:Y:S01]  /*7ea0*/  IADD3 R98, -R3, R0, R98 ;  /* 0x0000000003627210 */ /* 0x010fe20007ffe162 */
[----:B------:R-:W-:-:S05]  /*7eb0*/  BRA.DIV ~URZ, `(.L_x_3378) ;  /* 0x0000d7227f007947 */ /* 0x000fca000b800000 */
[----:B------:R1:W2:Y:S02]  /*7ec0*/  SHFL.IDX PT, R0, R96, RZ, 0x1c1f ;  /* 0x001c1fff60007589 */ /* 0x0002a400000e0000 */
.L_x_3483:
        /* <DEDUP_REMOVED lines=43> */
[----:B------:R-:W-:Y:S08]  /*8180*/  SHFL.IDX PT, R2, R96, 0x2, 0x1c1f ;  /* 0x005c1f0060027f89 */ /* 0x000ff000000e0000 */
[----:B------:R-:W-:Y:S08]  /*8190*/  SHFL.IDX PT, R3, R96, 0x1, 0x1c1f ;  /* 0x003c1f0060037f89 */ /* 0x000ff000000e0000 */
[----:B------:R-:W2:Y:S02]  /*81a0*/  SHFL.IDX PT, R0, R96, 0x3, 0x1c1f ;  /* 0x007c1f0060007f89 */ /* 0x000ea400000e0000 */
[C---:B--2---:R-:W-:Y:S02]  /*81b0*/  IMAD.IADD R0, R98.reuse, 0x1, R0 ;  /* 0x0000000162007824 */ /* 0x044fe400078e0200 */
[C---:B------:R-:W-:Y:S02]  /*81c0*/  IMAD.IADD R2, R98.reuse, 0x1, R2 ;  /* 0x0000000162027824 */ /* 0x040fe400078e0202 */
[----:B------:R-:W-:Y:S03]  /*81d0*/  IMAD.IADD R3, R98, 0x1, R3 ;  /* 0x0000000162037824 */ /* 0x000fe600078e0203 */
[C---:B------:R-:W-:Y:S02]  /*81e0*/  ISETP.GT.AND P6, PT, R2.reuse, RZ, PT ;  /* 0x000000ff0200720c */ /* 0x040fe40003fc4270 */
[----:B------:R-:W-:Y:S02]  /*81f0*/  ISETP.GT.AND P2, PT, R2, 0x1, PT ;  /* 0x000000010200780c */ /* 0x000fe40003f44270 */
[----:B------:R-:W-:Y:S02]  /*8200*/  FSEL R21, R8, -INF , P6 ;  /* 0xff80000008157808 */ /* 0x000fe40003000000 */
[----:B------:R-:W-:Y:S02]  /*8210*/  ISETP.GT.AND P6, PT, R3, 0x8, PT ;  /* 0x000000080300780c */ /* 0x000fe40003fc4270 */
[----:B------:R-:W-:Y:S02]  /*8220*/  FSEL R48, R9, -INF , P2 ;  /* 0xff80000009307808 */ /* 0x000fe40001000000 */
[----:B------:R-:W-:Y:S02]  /*8230*/  ISETP.GT.AND P2, PT, R3, 0x9, PT ;  /* 0x000000090300780c */ /* 0x000fe40003f44270 */
[----:B------:R-:W-:Y:S02]  /*8240*/  FSEL R33, R18, -INF , P6 ;  /* 0xff80000012217808 */ /* 0x000fe40003000000 */
[----:B------:R-:W-:Y:S02]  /*8250*/  FSEL R36, R19, -INF , P2 ;  /* 0xff80000013247808 */ /* 0x000fe40001000000 */
[C---:B------:R-:W-:Y:S02]  /*8260*/  ISETP.GT.AND P6, PT, R2.reuse, 0x8, PT ;  /* 0x000000080200780c */ /* 0x040fe40003fc4270 */
        /* <DEDUP_REMOVED lines=12> */
[C---:B------:R-:W-:Y:S02]  /*8330*/  ISETP.GT.AND P2, PT, R3.reuse, 0x19, PT ;  /* 0x000000190300780c */ /* 0x040fe40003f44270 */
[C---:B------:R-:W-:Y:S02]  /*8340*/  ISETP.GT.AND P1, PT, R3.reuse, RZ, PT ;  /* 0x000000ff0300720c */ /* 0x040fe40003f24270 */
[----:B------:R-:W-:Y:S02]  /*8350*/  ISETP.GT.AND P0, PT, R3, 0x1, PT ;  /* 0x000000010300780c */ /* 0x000fe40003f04270 */
[----:B------:R-:W-:Y:S02]  /*8360*/  FSEL R168, R34, -INF , P6 ;  /* 0xff80000022a87808 */ /* 0x000fe40003000000 */
[----:B------:R-:W-:Y:S02]  /*8370*/  FSEL R166, R35, -INF , P2 ;  /* 0xff80000023a67808 */ /* 0x000fe40001000000 */
[C---:B------:R-:W-:Y:S02]  /*8380*/  ISETP.GT.AND P6, PT, R2.reuse, 0x18, PT ;  /* 0x000000180200780c */ /* 0x040fe40003fc4270 */
[----:B------:R-:W-:Y:S02]  /*8390*/  ISETP.GT.AND P2, PT, R2, 0x19, PT ;  /* 0x000000190200780c */ /* 0x000fe40003f44270 */
[----:B------:R-:W-:Y:S02]  /*83a0*/  FSEL R20, R6, -INF , P1 ;  /* 0xff80000006147808 */ /* 0x000fe40000800000 */
[----:B------:R-:W-:Y:S02]  /*83b0*/  FSEL R32, R7, -INF , P0 ;  /* 0xff80000007207808 */ /* 0x000fe40000000000 */
        /* <DEDUP_REMOVED lines=78> */
[----:B------:R-:W-:Y:S02]  /*88a0*/  FMNMX.FTZ R3, R172, R4, !PT ;  /* 0x00000004ac037209 */ /* 0x000fe40007810000 */
[----:B------:R-:W-:Y:S02]  /*88b0*/  FSEL R13, R74, -INF , P6 ;  /* 0xff8000004a0d7808 */ /* 0x000fe40003000000 */
[----:B------:R-:W-:Y:S02]  /*88c0*/  FSEL R12, R75, -INF , P2 ;  /* 0xff8000004b0c7808 */ /* 0x000fe40001000000 */
[C---:B------:R-:W-:Y:S02]  /*88d0*/  ISETP.GT.AND P6, PT, R2.reuse, 0x48, PT ;  /* 0x000000480200780c */ /* 0x040fe40003fc4270 */
[----:B------:R-:W-:Y:S02]  /*88e0*/  ISETP.GT.AND P2, PT, R2, 0x49, PT ;  /* 0x000000490200780c */ /* 0x000fe40003f44270 */
[----:B------:R-:W-:Y:S02]  /*88f0*/  FSEL R23, R82, -INF , P1 ;  /* 0xff80000052177808 */ /* 0x000fe40000800000 */
[----:B------:R-:W-:Y:S02]  /*8900*/  FSEL R22, R83, -INF , P0 ;  /* 0xff80000053167808 */ /* 0x000fe40000000000 */
[----:B------:R-:W-:Y:S02]  /*8910*/  FMNMX.FTZ R3, R175, R3, !PT ;  /* 0x00000003af037209 */ /* 0x000fe40007810000 */
        /* <DEDUP_REMOVED lines=81> */
[----:B------:R-:W-:Y:S02]  /*8e30*/  FSEL R10, R79, -INF , P0 ;  /* 0xff8000004f0a7808 */ /* 0x000fe40000000000 */
[----:B------:R-:W-:Y:S04]  /*8e40*/  FMNMX.FTZ R0, R11, R6, !PT ;  /* 0x000000060b007209 */ /* 0x000fe80007810000 */
[----:B------:R-:W-:Y:S01]  /*8e50*/  FMNMX.FTZ R0, R10, R0, !PT ;  /* 0x000000000a007209 */ /* 0x000fe20007810000 */
[----:B------:R-:W3:Y:S08]  /*8e60*/  SHFL.BFLY PT, R6, R4, 0x2, 0x1f ;  /* 0x0c401f0004067f89 */ /* 0x000ef000000e0000 */
[----:B------:R-:W4:Y:S08]  /*8e70*/  SHFL.BFLY PT, R7, R3, 0x2, 0x1f ;  /* 0x0c401f0003077f89 */ /* 0x000f3000000e0000 */
[----:B------:R-:W5:Y:S01]  /*8e80*/  SHFL.BFLY PT, R9, R0, 0x2, 0x1f ;  /* 0x0c401f0000097f89 */ /* 0x000f6200000e0000 */
[----:B--2---:R-:W-:Y:S02]  /*8e90*/  FMNMX.FTZ R5, R5, R2, !PT ;  /* 0x0000000205057209 */ /* 0x004fe40007810000 */
[----:B---3--:R-:W-:Y:S05]  /*8ea0*/  FMNMX.FTZ R2, R4, R6, !PT ;  /* 0x0000000604027209 */ /* 0x008fea0007810000 */
[----:B------:R-:W2:Y:S01]  /*8eb0*/  SHFL.BFLY PT, R6, R5, 0x1, 0x1f ;  /* 0x0c201f0005067f89 */ /* 0x000ea200000e0000 */
[----:B----4-:R-:W-:Y:S07]  /*8ec0*/  FMNMX.FTZ R3, R3, R7, !PT ;  /* 0x0000000703037209 */ /* 0x010fee0007810000 */
[----:B------:R-:W3:Y:S01]  /*8ed0*/  SHFL.BFLY PT, R7, R2, 0x1, 0x1f ;  /* 0x0c201f0002077f89 */ /* 0x000ee200000e0000 */
[----:B-----5:R-:W-:Y:S07]  /*8ee0*/  FMNMX.FTZ R4, R0, R9, !PT ;  /* 0x0000000900047209 */ /* 0x020fee0007810000 */
[----:B------:R-:W4:Y:S08]  /*8ef0*/  SHFL.BFLY PT, R8, R3, 0x1, 0x1f ;  /* 0x0c201f0003087f89 */ /* 0x000f3000000e0000 */
[----:B------:R1:W1:Y:S01]  /*8f00*/  SHFL.BFLY PT, R0, R4, 0x1, 0x1f ;  /* 0x0c201f0004007f89 */ /* 0x00026200000e0000 */
[----:B--2---:R-:W-:Y:S02]  /*8f10*/  FMNMX.FTZ R100, R5, R6, !PT ;  /* 0x0000000605647209 */ /* 0x004fe40007810000 */
[----:B---3--:R-:W-:Y:S02]  /*8f20*/  FMNMX.FTZ R99, R2, R7, !PT ;  /* 0x0000000702637209 */ /* 0x008fe40007810000 */
[----:B----4-:R-:W-:Y:S03]  /*8f30*/  FMNMX.FTZ R98, R3, R8, !PT ;  /* 0x0000000803627209 */ /* 0x010fe60007810000 */
.L_x_3484:
[C---:B------:R-:W-:Y:S01]  /*8f40*/  FMUL.FTZ R2, R100.reuse, c[0x0][0x2d0] ;  /* 0x0000b40064027a20 */ /* 0x040fe20000410000 */
[----:B------:R-:W-:Y:S01]  /*8f50*/  FSETP.NEU.FTZ.AND P2, PT, R100, -INF , PT ;  /* 0xff8000006400780b */ /* 0x000fe20003f5d000 */
[----:B------:R-:W-:Y:S01]  /*8f60*/  WARPSYNC 0xffffffff ;  /* 0xffffffff00007948 */ /* 0x000fe20003800000 */
[----:B------:R-:W-:Y:S02]  /*8f70*/  FSETP.NEU.FTZ.AND P1, PT, R99, -INF , PT ;  /* 0xff8000006300780b */ /* 0x000fe40003f3d000 */
[----:B------:R-:W-:Y:S02]  /*8f80*/  FSEL R6, R2, RZ, P2 ;  /* 0x000000ff02067208 */ /* 0x000fe40001000000 */
[----:B------:R-:W-:Y:S02]  /*8f90*/  FSETP.NEU.FTZ.AND P0, PT, R98, -INF , PT ;  /* 0xff8000006200780b */ /* 0x000fe40003f1d000 */
[----:B-1----:R-:W-:Y:S01]  /*8fa0*/  FMNMX.FTZ R68, R0, R4, !PT ;  /* 0x0000000400447209 */ /* 0x002fe20007810000 */
[--C-:B------:R-:W-:Y:S01]  /*8fb0*/  FFMA.FTZ R2, R156, c[0x0][0x2d0], -R6.reuse ;  /* 0x0000b4009c027a23 */ /* 0x100fe20000010806 */
[----:B------:R-:W-:Y:S01]  /*8fc0*/  FSEL R5, R98, RZ, P0 ;  /* 0x000000ff62057208 */ /* 0x000fe20000000000 */
[--C-:B------:R-:W-:Y:S02]  /*8fd0*/  FFMA.FTZ R3, R172, c[0x0][0x2d0], -R6.reuse ;  /* 0x0000b400ac037a23 */ /* 0x100fe40000010806 */
[----:B------:R1:W-:Y:S01]  /*8fe0*/  MUFU.EX2 R42, R2 ;  /* 0x00000002002a7308 */ /* 0x0003e20000000800 */
[----:B------:R-:W-:Y:S02]  /*8ff0*/  FMUL.FTZ R4, R68, c[0x0][0x2d0] ;  /* 0x0000b40044047a20 */ /* 0x000fe40000410000 */
        /* <DEDUP_REMOVED lines=13> */
[----:B-1----:R-:W-:Y:S05]  /*90d0*/  FMUL.FTZ R2, R99, c[0x0][0x2d0] ;  /* 0x0000b40063027a20 */ /* 0x002fea0000410000 */
[----:B------:R-:W-:Y:S01]  /*90e0*/  MUFU.EX2 R246, R186 ;  /* 0x000000ba00f67308 */ /* 0x000fe20000000800 */
[----:B------:R-:W-:Y:S01]  /*90f0*/  FSEL R7, R2, RZ, P1 ;  /* 0x000000ff02077208 */ /* 0x000fe20000800000 */
[--C-:B--2---:R-:W-:Y:S04]  /*9100*/  FFMA.FTZ R3, R175, c[0x0][0x2d0], -R6.reuse ;  /* 0x0000b400af037a23 */ /* 0x104fe80000010806 */
        /* <DEDUP_REMOVED lines=22> */
[--C-:B--2---:R-:W-:Y:S07]  /*9270*/  FFMA.FTZ R3, R36, c[0x0][0x2d0], -R7.reuse ;  /* 0x0000b40024037a23 */ /* 0x104fee0000010807 */
[----:B------:R2:W-:Y:S10]  /*9280*/  MUFU.EX2 R237, R3 ;  /* 0x0000000300ed7308 */ /* 0x0005f40000000800 */
[----:B------:R-:W-:Y:S01]  /*9290*/  MUFU.EX2 R245, R184 ;  /* 0x000000b800f57308 */ /* 0x000fe20000000800 */
[--C-:B-1----:R-:W-:Y:S02]  /*92a0*/  FFMA.FTZ R2, R174, c[0x0][0x2d0], -R6.reuse ;  /* 0x0000b400ae027a23 */ /* 0x102fe40000010806 */
[----:B------:R-:W-:Y:S02]  /*92b0*/  FFMA.FTZ R174, R207, c[0x0][0x2d0], -R6 ;  /* 0x0000b400cfae7a23 */ /* 0x000fe40000010806 */
[--C-:B------:R-:W-:Y:S05]  /*92c0*/  FFMA.FTZ R207, R23, c[0x0][0x2d0], -R7.reuse ;  /* 0x0000b40017cf7a23 */ /* 0x100fea0000010807 */
[----:B------:R1:W-:Y:S01]  /*92d0*/  MUFU.EX2 R236, R2 ;  /* 0x0000000200ec7308 */ /* 0x0003e20000000800 */
[----:B--2---:R-:W-:Y:S09]  /*92e0*/  FSEL R3, R99, RZ, P1 ;  /* 0x000000ff63037208 */ /* 0x004ff20000800000 */
[----:B------:R-:W-:Y:S10]  /*92f0*/  MUFU.EX2 R239, R159 ;  /* 0x0000009f00ef7308 */ /* 0x000ff40000000800 */
[----:B------:R-:W-:Y:S01]  /*9300*/  MUFU.EX2 R186, R168 ;  /* 0x000000a800ba7308 */ /* 0x000fe20000000800 */
[----:B-1----:R-:W-:Y:S09]  /*9310*/  FFMA.FTZ R2, R33, c[0x0][0x2d0], -R7 ;  /* 0x0000b40021027a23 */ /* 0x002ff20000010807 */
[----:B------:R1:W-:Y:S10]  /*9320*/  MUFU.EX2 R233, R2 ;  /* 0x0000000200e97308 */ /* 0x0003f40000000800 */
[----:B------:R-:W-:Y:S10]  /*9330*/  MUFU.EX2 R170, R170 ;  /* 0x000000aa00aa7308 */ /* 0x000ff40000000800 */
[----:B------:R-:W-:Y:S01]  /*9340*/  MUFU.EX2 R181, R181 ;  /* 0x000000b500b57308 */ /* 0x000fe20000000800 */
[----:B-1----:R-:W-:Y:S05]  /*9350*/  FMUL.FTZ R2, R98, c[0x0][0x2d0] ;  /* 0x0000b40062027a20 */ /* 0x002fea0000410000 */
[----:B------:R-:W-:Y:S04]  /*9360*/  FSEL R8, R2, RZ, P0 ;  /* 0x000000ff02087208 */ /* 0x000fe80000000000 */
[----:B------:R-:W-:Y:S01]  /*9370*/  MUFU.EX2 R179, R179 ;  /* 0x000000b300b37308 */ /* 0x000fe20000000800 */
[----:B------:R-:W-:Y:S01]  /*9380*/  FSETP.NEU.FTZ.AND P0, PT, R68, -INF , PT ;  /* 0xff8000004400780b */ /* 0x000fe20003f1d000 */
[--C-:B------:R-:W-:Y:S03]  /*9390*/  FFMA.FTZ R2, R48, c[0x0][0x2d0], -R8.reuse ;  /* 0x0000b40030027a23 */ /* 0x100fe60000010808 */
[----:B------:R-:W-:Y:S01]  /*93a0*/  FSEL R4, R4, RZ, P0 ;  /* 0x000000ff04047208 */ /* 0x000fe20000000000 */
[--C-:B------:R-:W-:Y:S02]  /*93b0*/  FFMA.FTZ R9, R21, c[0x0][0x2d0], -R8.reuse ;  /* 0x0000b40015097a23 */ /* 0x100fe40000010808 */
[----:B------:R-:W1:Y:S01]  /*93c0*/  LDSM.16.MT88.4 R20, [R189] ;  /* 0x00000000bd14783b */ /* 0x000e620000004200 */
[----:B------:R-:W-:Y:S01]  /*93d0*/  FFMA.FTZ R165, R38, c[0x0][0x2d0], -R8 ;  /* 0x0000b40026a57a23 */ /* 0x000fe20000010808 */
[----:B------:R2:W-:Y:S01]  /*93e0*/  MUFU.EX2 R225, R2 ;  /* 0x0000000200e17308 */ /* 0x0005e20000000800 */
[----:B------:R-:W-:Y:S02]  /*93f0*/  FFMA.FTZ R66, R81, c[0x0][0x2d0], -R4 ;  /* 0x0000b40051427a23 */ /* 0x000fe40000010804 */
[--C-:B------:R-:W-:Y:S02]  /*9400*/  FFMA.FTZ R59, R173, c[0x0][0x2d0], -R8.reuse ;  /* 0x0000b400ad3b7a23 */ /* 0x100fe40000010808 */
[--C-:B------:R-:W-:Y:S01]  /*9410*/  FFMA.FTZ R58, R171, c[0x0][0x2d0], -R8.reuse ;  /* 0x0000b400ab3a7a23 */ /* 0x100fe20000010808 */
[----:B------:R-:W-:Y:S01]  /*9420*/  LDSM.16.MT88.4 R80, [R192] ;  /* 0x00000000c050783b */ /* 0x000fe20000004200 */
[----:B------:R-:W-:Y:S02]  /*9430*/  FFMA.FTZ R71, R64, c[0x0][0x2d0], -R8 ;  /* 0x0000b40040477a23 */ /* 0x000fe40000010808 */
        /* <DEDUP_REMOVED lines=10> */
[--C-:B--2---:R-:W-:Y:S02]  /*94e0*/  FFMA.FTZ R2, R37, c[0x0][0x2d0], -R8.reuse ;  /* 0x0000b40025027a23 */ /* 0x104fe40000010808 */
[--C-:B------:R-:W-:Y:S02]  /*94f0*/  FFMA.FTZ R57, R164, c[0x0][0x2d0], -R8.reuse ;  /* 0x0000b400a4397a23 */ /* 0x100fe40000010808 */
[----:B------:R-:W-:Y:S01]  /*9500*/  FFMA.FTZ R56, R160, c[0x0][0x2d0], -R8 ;  /* 0x0000b400a0387a23 */ /* 0x000fe20000010808 */
[----:B------:R2:W-:Y:S01]  /*9510*/  MUFU.EX2 R232, R2 ;  /* 0x0000000200e87308 */ /* 0x0005e20000000800 */
[--C-:B------:R-:W-:Y:S02]  /*9520*/  FFMA.FTZ R222, R11, c[0x0][0x2d0], -R4.reuse ;  /* 0x0000b4000bde7a23 */ /* 0x100fe40000010804 */
[----:B------:R-:W-:Y:S02]  /*9530*/  FFMA.FTZ R223, R10, c[0x0][0x2d0], -R4 ;  /* 0x0000b4000adf7a23 */ /* 0x000fe40000010804 */
[--C-:B---3--:R-:W-:Y:S02]  /*9540*/  FFMA.FTZ R9, R49, c[0x0][0x2d0], -R8.reuse ;  /* 0x0000b40031097a23 */ /* 0x108fe40000010808 */
        /* <DEDUP_REMOVED lines=9> */
[----:B--2---:R-:W-:Y:S05]  /*95e0*/  FSEL R2, R100, RZ, P2 ;  /* 0x000000ff64027208 */ /* 0x004fea0001000000 */
[----:B------:R-:W-:Y:S04]  /*95f0*/  FADD.FTZ R0, -R2, R97 ;  /* 0x0000006102007221 */ /* 0x000fe80000010100 */
[----:B------:R-:W-:Y:S01]  /*9600*/  MUFU.EX2 R185, R161 ;  /* 0x000000a100b97308 */ /* 0x000fe20000000800 */
[----:B------:R-:W-:Y:S02]  /*9610*/  FADD.FTZ R2, -R3, R101 ;  /* 0x0000006503027221 */ /* 0x000fe40000010100 */
[----:B------:R-:W-:Y:S02]  /*9620*/  FMUL.FTZ R0, R0, c[0x0][0x2d0] ;  /* 0x0000b40000007a20 */ /* 0x000fe40000410000 */
[----:B------:R-:W-:Y:S02]  /*9630*/  FADD.FTZ R3, -R5, R102 ;  /* 0x0000006605037221 */ /* 0x000fe40000010100 */
[--C-:B------:R-:W-:Y:S02]  /*9640*/  FFMA.FTZ R102, R206, c[0x0][0x2d0], -R6.reuse ;  /* 0x0000b400ce667a23 */ /* 0x100fe40000010806 */
[----:B------:R-:W-:Y:S01]  /*9650*/  FFMA.FTZ R97, R205, c[0x0][0x2d0], -R6 ;  /* 0x0000b400cd617a23 */ /* 0x000fe20000010806 */
[----:B------:R2:W-:Y:S01]  /*9660*/  MUFU.EX2 R65, R0 ;  /* 0x0000000000417308 */ /* 0x0005e20000000800 */
[--C-:B------:R-:W-:Y:S02]  /*9670*/  FFMA.FTZ R205, R15, c[0x0][0x2d0], -R4.reuse ;  /* 0x0000b4000fcd7a23 */ /* 0x100fe40000010804 */
[----:B------:R-:W-:Y:S02]  /*9680*/  FFMA.FTZ R206, R14, c[0x0][0x2d0], -R4 ;  /* 0x0000b4000ece7a23 */ /* 0x000fe40000010804 */
[----:B------:R-:W-:Y:S02]  /*9690*/  FFMA.FTZ R101, R157, c[0x0][0x2d0], -R7 ;  /* 0x0000b4009d657a23 */ /* 0x000fe40000010807 */
[----:B------:R-:W-:Y:S03]  /*96a0*/  FFMA.FTZ R157, R41, c[0x0][0x2d0], -R8 ;  /* 0x0000b400299d7a23 */ /* 0x000fe60000010808 */
[----:B------:R-:W-:Y:S10]  /*96b0*/  MUFU.EX2 R244, R101 ;  /* 0x0000006500f47308 */ /* 0x000ff40000000800 */
[----:B------:R-:W-:Y:S01]  /*96c0*/  MUFU.EX2 R184, R157 ;  /* 0x0000009d00b87308 */ /* 0x000fe20000000800 */
[----:B--2---:R-:W-:Y:S09]  /*96d0*/  FMUL.FTZ R0, R2, c[0x0][0x2d0] ;  /* 0x0000b40002007a20 */ /* 0x004ff20000410000 */
[----:B------:R2:W-:Y:S10]  /*96e0*/  MUFU.EX2 R67, R0 ;  /* 0x0000000000437308 */ /* 0x0005f40000000800 */
[----:B------:R-:W-:Y:S10]  /*96f0*/  MUFU.EX2 R159, R173 ;  /* 0x000000ad009f7308 */ /* 0x000ff40000000800 */
[----:B------:R-:W-:Y:S01]  /*9700*/  MUFU.EX2 R158, R187 ;  /* 0x000000bb009e7308 */ /* 0x000fe20000000800 */
[----:B--2---:R-:W-:Y:S02]  /*9710*/  FMUL.FTZ R0, R3, c[0x0][0x2d0] ;  /* 0x0000b40003007a20 */ /* 0x004fe40000410000 */
[--C-:B------:R-:W-:Y:S02]  /*9720*/  FFMA.FTZ R3, R167, c[0x0][0x2d0], -R4.reuse ;  /* 0x0000b400a7037a23 */ /* 0x100fe40000010804 */
[--C-:B------:R-:W-:Y:S05]  /*9730*/  FFMA.FTZ R167, R26, c[0x0][0x2d0], -R4.reuse ;  /* 0x0000b4001aa77a23 */ /* 0x100fea0000010804 */
[----:B------:R2:W-:Y:S10]  /*9740*/  MUFU.EX2 R2, R0 ;  /* 0x0000000000027308 */ /* 0x0005f40000000800 */
[----:B------:R3:W-:Y:S10]  /*9750*/  MUFU.EX2 R238, R3 ;  /* 0x0000000300ee7308 */ /* 0x0007f40000000800 */
[----:B------:R-:W-:Y:S01]  /*9760*/  MUFU.EX2 R167, R167 ;  /* 0x000000a700a77308 */ /* 0x000fe20000000800 */
[--C-:B--2---:R-:W-:Y:S02]  /*9770*/  FFMA.FTZ R0, R53, c[0x0][0x2d0], -R4.reuse ;  /* 0x0000b40035007a23 */ /* 0x104fe40000010804 */
[----:B------:R-:W-:Y:S07]  /*9780*/  LDSM.16.MT88.4 R52, [R190] ;  /* 0x00000000be34783b */ /* 0x000fee0000004200 */
[----:B------:R2:W-:Y:S01]  /*9790*/  MUFU.EX2 R216, R0 ;  /* 0x0000000000d87308 */ /* 0x0005e20000000800 */
[--C-:B---3--:R-:W-:Y:S09]  /*97a0*/  FFMA.FTZ R3, R31, c[0x0][0x2d0], -R4.reuse ;  /* 0x0000b4001f037a23 */ /* 0x108ff20000010804 */
[----:B------:R-:W-:Y:S10]  /*97b0*/  MUFU.EX2 R178, R178 ;  /* 0x000000b200b27308 */ /* 0x000ff40000000800 */
[----:B------:R-:W-:Y:S01]  /*97c0*/  MUFU.EX2 R161, R213 ;  /* 0x000000d500a17308 */ /* 0x000fe20000000800 */
[----:B--2---:R-:W-:Y:S02]  /*97d0*/  FFMA.FTZ R0, R163, c[0x0][0x2d0], -R4 ;  /* 0x0000b400a3007a23 */ /* 0x004fe40000010804 */
[----:B------:R-:W-:Y:S02]  /*97e0*/  FFMA.FTZ R163, R39, c[0x0][0x2d0], -R8 ;  /* 0x0000b40027a37a23 */ /* 0x000fe40000010808 */
[----:B------:R-:W2:Y:S05]  /*97f0*/  LDSM.16.MT88.4 R36, [R193] ;  /* 0x00000000c124783b */ /* 0x000eaa0000004200 */
[----:B------:R3:W-:Y:S10]  /*9800*/  MUFU.EX2 R230, R0 ;  /* 0x0000000000e67308 */ /* 0x0007f40000000800 */
[----:B------:R-:W-:Y:S10]  /*9810*/  MUFU.EX2 R172, R163 ;  /* 0x000000a300ac7308 */ /* 0x000ff40000000800 */
[----:B------:R-:W-:Y:S01]  /*9820*/  MUFU.EX2 R163, R208 ;  /* 0x000000d000a37308 */ /* 0x000fe20000000800 */
[----:B---3--:R-:W-:Y:S02]  /*9830*/  FFMA.FTZ R0, R162, c[0x0][0x2d0], -R4 ;  /* 0x0000b400a2007a23 */ /* 0x008fe40000010804 */
[----:B------:R-:W-:Y:S07]  /*9840*/  FFMA.FTZ R162, R34, c[0x0][0x2d0], -R8 ;  /* 0x0000b40022a27a23 */ /* 0x000fee0000010808 */
[----:B------:R3:W-:Y:S10]  /*9850*/  MUFU.EX2 R229, R0 ;  /* 0x0000000000e57308 */ /* 0x0007f40000000800 */
[----:B------:R-:W-:Y:S10]  /*9860*/  MUFU.EX2 R157, R215 ;  /* 0x000000d7009d7308 */ /* 0x000ff40000000800 */
[----:B------:R-:W-:Y:S01]  /*9870*/  MUFU.EX2 R101, R217 ;  /* 0x000000d900657308 */ /* 0x000fe20000000800 */
[----:B---3--:R-:W-:Y:S02]  /*9880*/  FSEL R0, R68, RZ, P0 ;  /* 0x000000ff44007208 */ /* 0x008fe40000000000 */
[----:B------:R-:W-:Y:S03]  /*9890*/  ISETP.GT.AND P0, PT, R212, R250, PT ;  /* 0x000000fad400720c */ /* 0x000fe60003f04270 */
[----:B------:R-:W-:Y:S02]  /*98a0*/  FADD.FTZ R0, -R0, R103 ;  /* 0x0000006700007221 */ /* 0x000fe40000010100 */
[----:B------:R-:W-:Y:S02]  /*98b0*/  FFMA.FTZ R103, R30, c[0x0][0x2d0], -R4 ;  /* 0x0000b4001e677a23 */ /* 0x000fe40000010804 */
[----:B------:R-:W-:Y:S06]  /*98c0*/  FMUL.FTZ R0, R0, c[0x0][0x2d0] ;  /* 0x0000b40000007a20 */ /* 0x000fec0000410000 */
[----:B------:R-:W3:Y:S02]  /*98d0*/  MUFU.EX2 R0, R0 ;  /* 0x0000000000007308 */ /* 0x000ee40000000800 */
[----:B---3--:R-:W-:Y:S01]  /*98e0*/  FMUL.FTZ R10, R0, R110 ;  /* 0x0000006e000a7220 */ /* 0x008fe20000410000 */
[----:B------:R-:W-:Y:S01]  /*98f0*/  F2FP.BF16.PACK_AB R72, R228, R42 ;  /* 0x0000002ae448723e */ /* 0x000fe200000010ff */
[----:B------:R-:W-:Y:S01]  /*9900*/  FMUL.FTZ R4, R65, R104 ;  /* 0x0000006841047220 */ /* 0x000fe20000410000 */
[----:B------:R-:W-:Y:S01]  /*9910*/  F2FP.BF16.PACK_AB R73, R227, R226 ;  /* 0x000000e2e349723e */ /* 0x000fe200000010ff */
[----:B------:R-:W-:Y:S01]  /*9920*/  FMUL.FTZ R5, R65, R105 ;  /* 0x0000006941057220 */ /* 0x000fe20000410000 */
[----:B------:R-:W-:Y:S01]  /*9930*/  F2FP.BF16.PACK_AB R74, R236, R235 ;  /* 0x000000ebec4a723e */ /* 0x000fe200000010ff */
        /* <DEDUP_REMOVED lines=8> */
[C---:B------:R-:W-:Y:S01]  /*99c0*/  FMUL.FTZ R18, R67.reuse, R118 ;  /* 0x0000007643127220 */ /* 0x040fe20000410000 */
[-C--:B-1----:R-:W-:Y:S01]  /*99d0*/  HMMA.16816.F32.BF16 R4, R72, R20.reuse, R4 ;  /* 0x000000144804723c */ /* 0x082fe20000041804 */
[----:B------:R-:W-:Y:S04]  /*99e0*/  MUFU.EX2 R110, R57 ;  /* 0x00000039006e7308 */ /* 0x000fe80000000800 */
[----:B------:R-:W-:Y:S01]  /*99f0*/  F2FP.BF16.PACK_AB R79, R238, R229 ;  /* 0x000000e5ee4f723e */ /* 0x000fe200000010ff */
[C---:B------:R-:W-:Y:S02]  /*9a00*/  FMUL.FTZ R8, R2.reuse, R108 ;  /* 0x0000006c02087220 */ /* 0x040fe40000410000 */
[----:B------:R-:W-:Y:S03]  /*9a10*/  FMUL.FTZ R9, R2, R109 ;  /* 0x0000006d02097220 */ /* 0x000fe60000410000 */
[----:B------:R-:W-:Y:S01]  /*9a20*/  MUFU.EX2 R104, R63 ;  /* 0x0000003f00687308 */ /* 0x000fe20000000800 */
[----:B------:R-:W-:Y:S02]  /*9a30*/  FMUL.FTZ R11, R0, R111 ;  /* 0x0000006f000b7220 */ /* 0x000fe40000410000 */
[----:B------:R-:W-:Y:S02]  /*9a40*/  FMUL.FTZ R19, R67, R119 ;  /* 0x0000007743137220 */ /* 0x000fe40000410000 */
[----:B------:R-:W-:Y:S01]  /*9a50*/  LDSM.16.MT88.4 R116, [R189+0x2000] ;  /* 0x00200000bd74783b */ /* 0x000fe20000004200 */
[C---:B------:R-:W-:Y:S02]  /*9a60*/  FMUL.FTZ R32, R65.reuse, R132 ;  /* 0x0000008441207220 */ /* 0x040fe40000410000 */
[C---:B------:R-:W-:Y:S02]  /*9a70*/  HMMA.16816.F32.BF16 R8, R76.reuse, R20, R8 ;  /* 0x000000144c08723c */ /* 0x040fe40000041808 */
[----:B------:R-:W-:Y:S02]  /*9a80*/  MUFU.EX2 R107, R62 ;  /* 0x0000003e006b7308 */ /* 0x000fe40000000800 */
[C---:B------:R-:W-:Y:S02]  /*9a90*/  FMUL.FTZ R12, R2.reuse, R112 ;  /* 0x00000070020c7220 */ /* 0x040fe40000410000 */
[----:B------:R-:W-:Y:S02]  /*9aa0*/  FMUL.FTZ R13, R2, R113 ;  /* 0x00000071020d7220 */ /* 0x000fe40000410000 */
[C---:B------:R-:W-:Y:S04]  /*9ab0*/  FMUL.FTZ R14, R0.reuse, R114 ;  /* 0x00000072000e7220 */ /* 0x040fe80000410000 */
[----:B------:R-:W-:Y:S01]  /*9ac0*/  FMUL.FTZ R15, R0, R115 ;  /* 0x00000073000f7220 */ /* 0x000fe20000410000 */
[----:B------:R1:W-:Y:S01]  /*9ad0*/  MUFU.EX2 R114, R56 ;  /* 0x0000003800727308 */ /* 0x0003e20000000800 */
[----:B------:R-:W-:Y:S02]  /*9ae0*/  FMUL.FTZ R33, R65, R133 ;  /* 0x0000008541217220 */ /* 0x000fe40000410000 */
[C---:B------:R-:W-:Y:S02]  /*9af0*/  FMUL.FTZ R34, R67.reuse, R134 ;  /* 0x0000008643227220 */ /* 0x040fe40000410000 */
[----:B------:R-:W-:Y:S01]  /*9b00*/  FMUL.FTZ R35, R67, R135 ;  /* 0x0000008743237220 */ /* 0x000fe20000410000 */
[-C--:B------:R-:W-:Y:S01]  /*9b10*/  HMMA.16816.F32.BF16 R12, R76, R22.reuse, R12 ;  /* 0x000000164c0c723c */ /* 0x080fe2000004180c */
[----:B------:R-:W-:Y:S02]  /*9b20*/  LDSM.16.MT88.4 R132, [R193+0x2000] ;  /* 0x00200000c184783b */ /* 0x000fe40000004200 */
[C---:B------:R-:W-:Y:S01]  /*9b30*/  FMUL.FTZ R48, R65.reuse, R148 ;  /* 0x0000009441307220 */ /* 0x040fe20000410000 */
[----:B------:R3:W-:Y:S01]  /*9b40*/  MUFU.EX2 R111, R61 ;  /* 0x0000003d006f7308 */ /* 0x0007e20000000800 */
[----:B------:R-:W-:Y:S02]  /*9b50*/  FMUL.FTZ R49, R65, R149 ;  /* 0x0000009541317220 */ /* 0x000fe40000410000 */
[----:B------:R-:W-:Y:S01]  /*9b60*/  FMUL.FTZ R50, R67, R150 ;  /* 0x0000009643327220 */ /* 0x000fe20000410000 */
[C---:B------:R-:W-:Y:S04]  /*9b70*/  HMMA.16816.F32.BF16 R16, R72.reuse, R22, R16 ;  /* 0x000000164810723c */ /* 0x040fe80000041810 */
[C---:B------:R-:W-:Y:S02]  /*9b80*/  FMUL.FTZ R20, R65.reuse, R120 ;  /* 0x0000007841147220 */ /* 0x040fe40000410000 */
[----:B------:R-:W-:Y:S01]  /*9b90*/  FMUL.FTZ R21, R65, R121 ;  /* 0x0000007941157220 */ /* 0x000fe20000410000 */
[----:B------:R-:W-:Y:S01]  /*9ba0*/  MUFU.EX2 R112, R102 ;  /* 0x0000006600707308 */ /* 0x000fe20000000800 */
[C---:B------:R-:W-:Y:S04]  /*9bb0*/  FMUL.FTZ R22, R67.reuse, R122 ;  /* 0x0000007a43167220 */ /* 0x040fe80000410000 */
[C---:B------:R-:W-:Y:S02]  /*9bc0*/  FMUL.FTZ R23, R67.reuse, R123 ;  /* 0x0000007b43177220 */ /* 0x040fe40000410000 */
[----:B------:R-:W-:Y:S02]  /*9bd0*/  FMUL.FTZ R51, R67, R151 ;  /* 0x0000009743337220 */ /* 0x000fe40000410000 */
[----:B------:R-:W-:Y:S01]  /*9be0*/  LDSM.16.MT88.4 R148, [R190+0x2000] ;  /* 0x00200000be94783b */ /* 0x000fe20000004200 */
[C---:B-1----:R-:W-:Y:S01]  /*9bf0*/  FMUL.FTZ R56, R2.reuse, R88 ;  /* 0x0000005802387220 */ /* 0x042fe20000410000 */
[----:B------:R1:W-:Y:S01]  /*9c00*/  MUFU.EX2 R102, R58 ;  /* 0x0000003a00667308 */ /* 0x0003e20000000800 */
[-C--:B--2---:R-:W-:Y:S03]  /*9c10*/  HMMA.16816.F32.BF16 R20, R72, R36.reuse, R20 ;  /* 0x000000244814723c */ /* 0x084fe60000041814 */
[C---:B------:R-:W-:Y:S02]  /*9c20*/  FMUL.FTZ R24, R2.reuse, R124 ;  /* 0x0000007c02187220 */ /* 0x040fe40000410000 */
[----:B------:R-:W-:Y:S02]  /*9c30*/  FMUL.FTZ R25, R2, R125 ;  /* 0x0000007d02197220 */ /* 0x000fe40000410000 */
[C---:B------:R-:W-:Y:S02]  /*9c40*/  FMUL.FTZ R26, R0.reuse, R126 ;  /* 0x0000007e001a7220 */ /* 0x040fe40000410000 */
[----:B------:R-:W-:Y:S01]  /*9c50*/  FMUL.FTZ R27, R0, R127 ;  /* 0x0000007f001b7220 */ /* 0x000fe20000410000 */
[----:B------:R2:W-:Y:S02]  /*9c60*/  MUFU.EX2 R115, R60 ;  /* 0x0000003c00737308 */ /* 0x0005e40000000800 */
[C---:B------:R-:W-:Y:S02]  /*9c70*/  FMUL.FTZ R57, R2.reuse, R89 ;  /* 0x0000005902397220 */ /* 0x040fe40000410000 */
[C---:B---3--:R-:W-:Y:S02]  /*9c80*/  FMUL.FTZ R61, R2.reuse, R93 ;  /* 0x0000005d023d7220 */ /* 0x048fe40000410000 */
[C---:B------:R-:W-:Y:S04]  /*9c90*/  HMMA.16816.F32.BF16 R24, R76.reuse, R36, R24 ;  /* 0x000000244c18723c */ /* 0x040fe80000041818 */
[C---:B------:R-:W-:Y:S01]  /*9ca0*/  FMUL.FTZ R28, R2.reuse, R128 ;  /* 0x00000080021c7220 */ /* 0x040fe20000410000 */
[----:B------:R-:W-:Y:S01]  /*9cb0*/  MUFU.EX2 R113, R97 ;  /* 0x0000006100717308 */ /* 0x000fe20000000800 */
[----:B------:R-:W-:Y:S02]  /*9cc0*/  FMUL.FTZ R29, R2, R129 ;  /* 0x00000081021d7220 */ /* 0x000fe40000410000 */
[C---:B------:R-:W-:Y:S04]  /*9cd0*/  FMUL.FTZ R30, R0.reuse, R130 ;  /* 0x00000082001e7220 */ /* 0x040fe80000410000 */
[C---:B------:R-:W-:Y:S02]  /*9ce0*/  FMUL.FTZ R31, R0.reuse, R131 ;  /* 0x00000083001f7220 */ /* 0x040fe40000410000 */
[C---:B-1----:R-:W-:Y:S01]  /*9cf0*/  FMUL.FTZ R58, R0.reuse, R90 ;  /* 0x0000005a003a7220 */ /* 0x042fe20000410000 */
[----:B------:R1:W3:Y:S01]  /*9d00*/  MUFU.EX2 R97, R59 ;  /* 0x0000003b00617308 */ /* 0x0002e20000000800 */
[----:B------:R-:W-:Y:S02]  /*9d10*/  FMUL.FTZ R62, R0, R94 ;  /* 0x0000005e003e7220 */ /* 0x000fe40000410000 */
[----:B--2---:R-:W-:Y:S01]  /*9d20*/  FMUL.FTZ R60, R2, R92 ;  /* 0x0000005c023c7220 */ /* 0x004fe20000410000 */
[-C--:B------:R-:W-:Y:S03]  /*9d30*/  HMMA.16816.F32.BF16 R28, R76, R38.reuse, R28 ;  /* 0x000000264c1c723c */ /* 0x080fe6000004181c */
[----:B------:R-:W-:Y:S02]  /*9d40*/  FMUL.FTZ R63, R0, R95 ;  /* 0x0000005f003f7220 */ /* 0x000fe40000410000 */
[----:B------:R-:W-:Y:S01]  /*9d50*/  LDSM.16.MT88.4 R92, [R192+0x1000] ;  /* 0x00100000c05c783b */ /* 0x000fe20000004200 */
[----:B------:R-:W-:Y:S01]  /*9d60*/  FMUL.FTZ R40, R2, R140 ;  /* 0x0000008c02287220 */ /* 0x000fe20000410000 */
[----:B------:R-:W-:Y:S01]  /*9d70*/  MUFU.EX2 R108, R66 ;  /* 0x00000042006c7308 */ /* 0x000fe20000000800 */
[C---:B------:R-:W-:Y:S04]  /*9d80*/  HMMA.16816.F32.BF16 R32, R72.reuse, R38, R32 ;  /* 0x000000264820723c */ /* 0x040fe80000041820 */
[C---:B------:R-:W-:Y:S02]  /*9d90*/  FMUL.FTZ R36, R65.reuse, R136 ;  /* 0x0000008841247220 */ /* 0x040fe40000410000 */
[----:B------:R-:W-:Y:S02]  /*9da0*/  FMUL.FTZ R37, R65, R137 ;  /* 0x0000008941257220 */ /* 0x000fe40000410000 */
[C---:B------:R-:W-:Y:S01]  /*9db0*/  FMUL.FTZ R38, R67.reuse, R138 ;  /* 0x0000008a43267220 */ /* 0x040fe20000410000 */
[----:B------:R2:W-:Y:S03]  /*9dc0*/  MUFU.EX2 R109, R64 ;  /* 0x00000040006d7308 */ /* 0x0005e60000000800 */
[----:B------:R-:W-:Y:S02]  /*9dd0*/  FMUL.FTZ R39, R67, R139 ;  /* 0x0000008b43277220 */ /* 0x000fe40000410000 */
[----:B-1----:R-:W-:Y:S02]  /*9de0*/  FMUL.FTZ R59, R0, R91 ;  /* 0x0000005b003b7220 */ /* 0x002fe40000410000 */
[----:B------:R-:W-:Y:S01]  /*9df0*/  LDSM.16.MT88.4 R88, [R190+0x800] ;  /* 0x00080000be58783b */ /* 0x000fe20000004200 */
[----:B------:R-:W-:Y:S02]  /*9e00*/  FMUL.FTZ R41, R2, R141 ;  /* 0x0000008d02297220 */ /* 0x000fe40000410000 */
[-C--:B------:R-:W-:Y:S01]  /*9e10*/  HMMA.16816.F32.BF16 R36, R72, R52.reuse, R36 ;  /* 0x000000344824723c */ /* 0x080fe20000041824 */
[----:B------:R-:W-:Y:S02]  /*9e20*/  MUFU.EX2 R105, R175 ;  /* 0x000000af00697308 */ /* 0x000fe40000000800 */
[C---:B------:R-:W-:Y:S02]  /*9e30*/  FMUL.FTZ R43, R0.reuse, R143 ;  /* 0x0000008f002b7220 */ /* 0x040fe40000410000 */
[C---:B------:R-:W-:Y:S02]  /*9e40*/  FFMA.FTZ R70, R65.reuse, R231, R42 ;  /* 0x000000e741467223 */ /* 0x040fe4000001002a */
[----:B------:R-:W-:Y:S02]  /*9e50*/  FMUL.FTZ R42, R0, R142 ;  /* 0x0000008e002a7220 */ /* 0x000fe40000410000 */
[C---:B------:R-:W-:Y:S02]  /*9e60*/  FMUL.FTZ R44, R2.reuse, R144 ;  /* 0x00000090022c7220 */ /* 0x040fe40000410000 */
[----:B------:R-:W-:Y:S01]  /*9e70*/  MUFU.EX2 R106, R174 ;  /* 0x000000ae006a7308 */ /* 0x000fe20000000800 */
[----:B------:R-:W-:Y:S02]  /*9e80*/  FMUL.FTZ R45, R2, R145 ;  /* 0x00000091022d7220 */ /* 0x000fe40000410000 */
[C---:B------:R-:W-:Y:S04]  /*9e90*/  HMMA.16816.F32.BF16 R40, R76.reuse, R52, R40 ;  /* 0x000000344c28723c */ /* 0x040fe80000041828 */
[C---:B------:R-:W-:Y:S02]  /*9ea0*/  FMUL.FTZ R46, R0.reuse, R146 ;  /* 0x00000092002e7220 */ /* 0x040fe40000410000 */
[----:B------:R-:W-:Y:S01]  /*9eb0*/  FMUL.FTZ R47, R0, R147 ;  /* 0x00000093002f7220 */ /* 0x000fe20000410000 */
[----:B------:R1:W-:Y:S01]  /*9ec0*/  MUFU.EX2 R146, R3 ;  /* 0x0000000300927308 */ /* 0x0003e20000000800 */
[C---:B------:R-:W-:Y:S04]  /*9ed0*/  FMUL.FTZ R52, R65.reuse, R84 ;  /* 0x0000005441347220 */ /* 0x040fe80000410000 */
[C---:B------:R-:W-:Y:S01]  /*9ee0*/  FMUL.FTZ R53, R65.reuse, R85 ;  /* 0x0000005541357220 */ /* 0x040fe20000410000 */
[-C--:B------:R-:W-:Y:S03]  /*9ef0*/  HMMA.16816.F32.BF16 R44, R76, R54.reuse, R44 ;  /* 0x000000364c2c723c */ /* 0x080fe6000004182c */
[C---:B--2---:R-:W-:Y:S01]  /*9f00*/  FMUL.FTZ R64, R65.reuse, R152 ;  /* 0x0000009841407220 */ /* 0x044fe20000410000 */
[----:B------:R-:W-:Y:S01]  /*9f10*/  MUFU.EX2 R174, R183 ;  /* 0x000000b700ae7308 */ /* 0x000fe20000000800 */
[----:B------:R-:W-:Y:S01]  /*9f20*/  FMUL.FTZ R65, R65, R153 ;  /* 0x0000009941417220 */ /* 0x000fe20000410000 */
[----:B------:R-:W-:Y:S01]  /*9f30*/  F2FP.BF16.PACK_AB R152, R178, R179 ;  /* 0x000000b3b298723e */ /* 0x000fe200000010ff */
[----:B------:R-:W-:Y:S01]  /*9f40*/  FMUL.FTZ R66, R67, R154 ;  /* 0x0000009a43427220 */ /* 0x000fe20000410000 */
[C---:B------:R-:W-:Y:S04]  /*9f50*/  HMMA.16816.F32.BF16 R48, R72.reuse, R54, R48 ;  /* 0x000000364830723c */ /* 0x040fe80000041830 */
[----:B------:R-:W-:Y:S01]  /*9f60*/  FFMA.FTZ R2, R2, R243, R224 ;  /* 0x000000f302027223 */ /* 0x000fe200000100e0 */
[----:B------:R-:W-:Y:S01]  /*9f70*/  F2FP.BF16.PACK_AB R154, R161, R163 ;  /* 0x000000a3a19a723e */ /* 0x000fe200000010ff */
[----:B------:R-:W-:Y:S01]  /*9f80*/  MUFU.EX2 R147, R96 ;  /* 0x0000006000937308 */ /* 0x000fe20000000800 */
[C---:B------:R-:W-:Y:S02]  /*9f90*/  FMUL.FTZ R54, R67.reuse, R86 ;  /* 0x0000005643367220 */ /* 0x040fe40000410000 */
[C---:B------:R-:W-:Y:S02]  /*9fa0*/  FMUL.FTZ R55, R67.reuse, R87 ;  /* 0x0000005743377220 */ /* 0x040fe40000410000 */
[----:B------:R-:W-:Y:S01]  /*9fb0*/  LDSM.16.MT88.4 R84, [R193+0x800] ;  /* 0x00080000c154783b */ /* 0x000fe20000004200 */
[----:B------:R-:W-:Y:S02]  /*9fc0*/  FFMA.FTZ R0, R0, R242, R216 ;  /* 0x000000f200007223 */ /* 0x000fe400000100d8 */
[C---:B-1----:R-:W-:Y:S02]  /*9fd0*/  FFMA.FTZ R3, R67.reuse, R241, R226 ;  /* 0x000000f143037223 */ /* 0x042fe400000100e2 */
[-C--:B------:R-:W-:Y:S01]  /*9fe0*/  HMMA.16816.F32.BF16 R52, R72, R80.reuse, R52 ;  /* 0x000000504834723c */ /* 0x080fe20000041834 */
[----:B------:R-:W1:Y:S02]  /*9ff0*/  MUFU.EX2 R96, R69 ;  /* 0x0000004500607308 */ /* 0x000e640000000800 */
[----:B------:R-:W-:Y:S02]  /*a000*/  FMUL.FTZ R67, R67, R155 ;  /* 0x0000009b43437220 */ /* 0x000fe40000410000 */
[----:B------:R-:W-:Y:S02]  /*a010*/  FADD.FTZ R3, R227, R3 ;  /* 0x00000003e3037221 */ /* 0x000fe40000010000 */
[----:B------:R-:W-:Y:S01]  /*a020*/  FADD.FTZ R2, R225, R2 ;  /* 0x00000002e1027221 */ /* 0x000fe20000010000 */
[C---:B------:R-:W-:Y:S03]  /*a030*/  HMMA.16816.F32.BF16 R56, R76.reuse, R80, R56 ;  /* 0x000000504c38723c */ /* 0x040fe60000041838 */
[----:B------:R-:W-:Y:S01]  /*a040*/  MUFU.EX2 R224, R180 ;  /* 0x000000b400e07308 */ /* 0x000fe20000000800 */
[----:B------:R-:W-:Y:S02]  /*a050*/  FADD.FTZ R70, R228, R70 ;  /* 0x00000046e4467221 */ /* 0x000fe40000010000 */
[----:B------:R-:W-:Y:S01]  /*a060*/  FADD.FTZ R3, R233, R3 ;  /* 0x00000003e9037221 */ /* 0x000fe20000010000 */
[----:B---3--:R-:W-:Y:S01]  /*a070*/  F2FP.BF16.PACK_AB R80, R102, R97 ;  /* 0x000000616650723e */ /* 0x008fe200000010ff */
[-C--:B------:R-:W-:Y:S01]  /*a080*/  HMMA.16816.F32.BF16 R60, R76, R82.reuse, R60 ;  /* 0x000000524c3c723c */ /* 0x080fe2000004183c */
[----:B------:R-:W2:Y:S03]  /*a090*/  LDSM.16.MT88.4 R76, [R189+0x800] ;  /* 0x00080000bd4c783b */ /* 0x000ea60000004200 */
[----:B------:R-:W-:Y:S01]  /*a0a0*/  FADD.FTZ R2, R232, R2 ;  /* 0x00000002e8027221 */ /* 0x000fe20000010000 */
[----:B------:R-:W-:Y:S03]  /*a0b0*/  MUFU.EX2 R183, R182 ;  /* 0x000000b600b77308 */ /* 0x000fe60000000800 */
[----:B------:R-:W-:Y:S04]  /*a0c0*/  HMMA.16816.F32.BF16 R64, R72, R82, R64 ;  /* 0x000000524840723c */ /* 0x000fe80000041840 */
[----:B-1----:R-:W-:Y:S01]  /*a0d0*/  F2FP.BF16.PACK_AB R81, R108, R96 ;  /* 0x000000606c51723e */ /* 0x002fe200000010ff */
[----:B------:R-:W-:Y:S02]  /*a0e0*/  FADD.FTZ R69, R230, R0 ;  /* 0x00000000e6457221 */ /* 0x000fe40000010000 */
[----:B------:R-:W-:Y:S01]  /*a0f0*/  F2FP.BF16.PACK_AB R72, R106, R105 ;  /* 0x000000696a48723e */ /* 0x000fe200000010ff */
[----:B------:R-:W-:Y:S01]  /*a100*/  MUFU.EX2 R182, R169 ;  /* 0x000000a900b67308 */ /* 0x000fe20000000800 */
[----:B------:R-:W-:Y:S03]  /*a110*/  F2FP.BF16.PACK_AB R73, R107, R104 ;  /* 0x000000686b49723e */ /* 0x000fe600000010ff */
        /* <DEDUP_REMOVED lines=8> */
[----:B------:R-:W-:Y:S02]  /*a1a0*/  FADD.FTZ R3, R234, R2 ;  /* 0x00000002ea037221 */ /* 0x000fe40000010000 */
[----:B------:R-:W-:Y:S02]  /*a1b0*/  FADD.FTZ R2, R238, R70 ;  /* 0x00000046ee027221 */ /* 0x000fe40000010000 */
[----:B------:R-:W-:Y:S02]  /*a1c0*/  FADD.FTZ R3, R97, R3 ;  /* 0x0000000361037221 */ /* 0x000fe40000010000 */
[----:B------:R-:W-:Y:S02]  /*a1d0*/  FADD.FTZ R2, R96, R2 ;  /* 0x0000000260027221 */ /* 0x000fe40000010000 */
[----:B------:R-:W-:Y:S01]  /*a1e0*/  FADD.FTZ R3, R102, R3 ;  /* 0x0000000366037221 */ /* 0x000fe20000010000 */
[----:B------:R-:W1:Y:S01]  /*a1f0*/  MUFU.EX2 R231, R156 ;  /* 0x0000009c00e77308 */ /* 0x000e620000000800 */
[----:B------:R-:W-:Y:S02]  /*a200*/  FADD.FTZ R0, R236, R0 ;  /* 0x00000000ec007221 */ /* 0x000fe40000010000 */
[----:B------:R-:W-:Y:S01]  /*a210*/  FADD.FTZ R69, R104, R69 ;  /* 0x0000004568457221 */ /* 0x000fe20000010000 */
[-C--:B--2---:R-:W-:Y:S03]  /*a220*/  HMMA.16816.F32.BF16 R4, R72, R76.reuse, R4 ;  /* 0x0000004c4804723c */ /* 0x084fe60000041804 */
[----:B------:R-:W-:Y:S02]  /*a230*/  FADD.FTZ R0, R105, R0 ;  /* 0x0000000069007221 */ /* 0x000fe40000010000 */
[----:B------:R-:W-:Y:S01]  /*a240*/  FADD.FTZ R69, R107, R69 ;  /* 0x000000456b457221 */ /* 0x000fe20000010000 */
[----:B------:R2:W3:Y:S01]  /*a250*/  MUFU.EX2 R145, R71 ;  /* 0x0000004700917308 */ /* 0x0004e20000000800 */
[----:B------:R-:W-:Y:S01]  /*a260*/  FADD.FTZ R0, R106, R0 ;  /* 0x000000006a007221 */ /* 0x000fe20000010000 */
[C---:B------:R-:W-:Y:S04]  /*a270*/  HMMA.16816.F32.BF16 R8, R80.reuse, R76, R8 ;  /* 0x0000004c5008723c */ /* 0x040fe80000041808 */
[----:B------:R-:W-:Y:S02]  /*a280*/  FADD.FTZ R2, R108, R2 ;  /* 0x000000026c027221 */ /* 0x000fe40000010000 */
[----:B------:R-:W-:Y:S02]  /*a290*/  FADD.FTZ R69, R111, R69 ;  /* 0x000000456f457221 */ /* 0x000fe40000010000 */
[-C--:B------:R-:W-:Y:S01]  /*a2a0*/  HMMA.16816.F32.BF16 R12, R80, R78.reuse, R12 ;  /* 0x0000004e500c723c */ /* 0x080fe2000004180c */
[----:B------:R-:W-:Y:S03]  /*a2b0*/  MUFU.EX2 R175, R160 ;  /* 0x000000a000af7308 */ /* 0x000fe60000000800 */
[----:B------:R-:W-:Y:S02]  /*a2c0*/  FADD.FTZ R3, R110, R3 ;  /* 0x000000036e037221 */ /* 0x000fe40000010000 */
[----:B------:R-:W-:Y:S02]  /*a2d0*/  FADD.FTZ R0, R112, R0 ;  /* 0x0000000070007221 */ /* 0x000fe40000010000 */
[C---:B------:R-:W-:Y:S01]  /*a2e0*/  HMMA.16816.F32.BF16 R16, R72.reuse, R78, R16 ;  /* 0x0000004e4810723c */ /* 0x040fe20000041810 */
[----:B------:R-:W4:Y:S02]  /*a2f0*/  LDSM.16.MT88.4 R76, [R192+0x800] ;  /* 0x00080000c04c783b */ /* 0x000f240000004200 */
[----:B------:R-:W5:Y:S01]  /*a300*/  MUFU.EX2 R144, R103 ;  /* 0x0000006700907308 */ /* 0x000f620000000800 */
[----:B------:R-:W-:Y:S02]  /*a310*/  FADD.FTZ R70, R113, R0 ;  /* 0x0000000071467221 */ /* 0x000fe40000010000 */
[----:B--2---:R-:W-:Y:S02]  /*a320*/  FADD.FTZ R71, R109, R2 ;  /* 0x000000026d477221 */ /* 0x004fe40000010000 */
        /* <DEDUP_REMOVED lines=10> */
[----:B-1----:R-:W-:Y:S02]  /*a3d0*/  FADD.FTZ R2, R231, R2 ;  /* 0x00000002e7027221 */ /* 0x002fe40000010000 */
[C---:B------:R-:W-:Y:S01]  /*a3e0*/  HMMA.16816.F32.BF16 R32, R72.reuse, R86, R32 ;  /* 0x000000564820723c */ /* 0x040fe20000041820 */
[----:B------:R-:W1:Y:S01]  /*a3f0*/  LDSM.16.MT88.4 R84, [R189+0x1000] ;  /* 0x00100000bd54783b */ /* 0x000e620000004200 */
[----:B------:R-:W-:Y:S02]  /*a400*/  MUFU.EX2 R169, R164 ;  /* 0x000000a400a97308 */ /* 0x000fe40000000800 */
[----:B------:R-:W-:Y:S04]  /*a410*/  FADD.FTZ R3, R246, R3 ;  /* 0x00000003f6037221 */ /* 0x000fe80000010000 */
[-C--:B------:R-:W-:Y:S04]  /*a420*/  HMMA.16816.F32.BF16 R36, R72, R88.reuse, R36 ;  /* 0x000000584824723c */ /* 0x080fe80000041824 */
[----:B------:R2:W-:Y:S04]  /*a430*/  MUFU.EX2 R156, R205 ;  /* 0x000000cd009c7308 */ /* 0x0005e80000000800 */
[C---:B------:R-:W-:Y:S06]  /*a440*/  HMMA.16816.F32.BF16 R40, R80.reuse, R88, R40 ;  /* 0x000000585028723c */ /* 0x040fec0000041828 */
[----:B------:R-:W-:Y:S02]  /*a450*/  MUFU.EX2 R103, R206 ;  /* 0x000000ce00677308 */ /* 0x000fe40000000800 */
[-C--:B------:R-:W-:Y:S08]  /*a460*/  HMMA.16816.F32.BF16 R44, R80, R90.reuse, R44 ;  /* 0x0000005a502c723c */ /* 0x080ff0000004182c */
[C---:B------:R-:W-:Y:S01]  /*a470*/  HMMA.16816.F32.BF16 R48, R72.reuse, R90, R48 ;  /* 0x0000005a4830723c */ /* 0x040fe20000041830 */
[----:B------:R-:W1:Y:S01]  /*a480*/  LDSM.16.MT88.4 R88, [R193+0x1000] ;  /* 0x00100000c158783b */ /* 0x000e620000004200 */
[----:B------:R-:W-:Y:S02]  /*a490*/  MUFU.EX2 R166, R176 ;  /* 0x000000b000a67308 */ /* 0x000fe40000000800 */
[----:B--2---:R-:W-:Y:S04]  /*a4a0*/  IADD3 R205, R212, -0x1, RZ ;  /* 0xffffffffd4cd7810 */ /* 0x004fe80007ffe0ff */
[-C--:B----4-:R-:W-:Y:S04]  /*a4b0*/  HMMA.16816.F32.BF16 R52, R72, R76.reuse, R52 ;  /* 0x0000004c4834723c */ /* 0x090fe80000041834 */
[----:B------:R-:W2:Y:S01]  /*a4c0*/  MUFU.EX2 R164, R177 ;  /* 0x000000b100a47308 */ /* 0x000ea20000000800 */
[----:B------:R-:W-:Y:S03]  /*a4d0*/  MOV R212, R205 ;  /* 0x000000cd00d47202 */ /* 0x000fe60000000f00 */
[C---:B------:R-:W-:Y:S06]  /*a4e0*/  HMMA.16816.F32.BF16 R56, R80.reuse, R76, R56 ;  /* 0x0000004c5038723c */ /* 0x040fec0000041838 */
[----:B------:R-:W4:Y:S01]  /*a4f0*/  MUFU.EX2 R160, R207 ;  /* 0x000000cf00a07308 */ /* 0x000f220000000800 */
[----:B---3--:R-:W-:Y:S01]  /*a500*/  F2FP.BF16.PACK_AB R76, R184, R145 ;  /* 0x00000091b84c723e */ /* 0x008fe200000010ff */
[-C--:B------:R-:W-:Y:S01]  /*a510*/  HMMA.16816.F32.BF16 R60, R80, R78.reuse, R60 ;  /* 0x0000004e503c723c */ /* 0x080fe2000004183c */
[----:B------:R-:W3:Y:S03]  /*a520*/  LDSM.16.MT88.4 R80, [R190+0x1000] ;  /* 0x00100000be50783b */ /* 0x000ee60000004200 */
[----:B-----5:R-:W-:Y:S04]  /*a530*/  F2FP.BF16.PACK_AB R77, R165, R144 ;  /* 0x00000090a54d723e */ /* 0x020fe800000010ff */
[----:B------:R-:W-:Y:S01]  /*a540*/  HMMA.16816.F32.BF16 R64, R72, R78, R64 ;  /* 0x0000004e4840723c */ /* 0x000fe20000041840 */
[----:B------:R-:W5:Y:S03]  /*a550*/  MUFU.EX2 R102, R214 ;  /* 0x000000d600667308 */ /* 0x000f660000000800 */
[----:B--2---:R-:W-:Y:S03]  /*a560*/  F2FP.BF16.PACK_AB R153, R164, R166 ;  /* 0x000000a6a499723e */ /* 0x004fe600000010ff */
[----:B------:R-:W-:Y:S02]  /*a570*/  F2FP.BF16.PACK_AB R72, R246, R247 ;  /* 0x000000f7f648723e */ /* 0x000fe400000010ff */
[----:B------:R-:W-:Y:S02]  /*a580*/  F2FP.BF16.PACK_AB R73, R231, R147 ;  /* 0x00000093e749723e */ /* 0x000fe400000010ff */
[----:B------:R-:W-:Y:S01]  /*a590*/  MUFU.EX2 R97, R218 ;  /* 0x000000da00617308 */ /* 0x000fe20000000800 */
[----:B------:R-:W-:Y:S02]  /*a5a0*/  F2FP.BF16.PACK_AB R74, R245, R240 ;  /* 0x000000f0f54a723e */ /* 0x000fe400000010ff */
[----:B------:R-:W-:Y:S02]  /*a5b0*/  F2FP.BF16.PACK_AB R75, R244, R239 ;  /* 0x000000eff44b723e */ /* 0x000fe400000010ff */
[----:B------:R-:W-:Y:S02]  /*a5c0*/  F2FP.BF16.PACK_AB R78, R172, R175 ;  /* 0x000000afac4e723e */ /* 0x000fe400000010ff */
[----:B------:R-:W-:Y:S02]  /*a5d0*/  F2FP.BF16.PACK_AB R79, R162, R167 ;  /* 0x000000a7a24f723e */ /* 0x000fe400000010ff */
[----:B----4-:R-:W-:Y:S01]  /*a5e0*/  F2FP.BF16.PACK_AB R155, R157, R160 ;  /* 0x000000a09d9b723e */ /* 0x010fe200000010ff */
[-C--:B-1----:R-:W-:Y:S01]  /*a5f0*/  HMMA.16816.F32.BF16 R4, R72, R84.reuse, R4 ;  /* 0x000000544804723c */ /* 0x082fe20000041804 */
[----:B------:R-:W-:Y:S07]  /*a600*/  MUFU.EX2 R96, R220 ;  /* 0x000000dc00607308 */ /* 0x000fee0000000800 */
        /* <DEDUP_REMOVED lines=8> */
[----:B------:R-:W-:Y:S07]  /*a690*/  LDSM.16.MT88.4 R88, [R190+0x1800] ;  /* 0x00180000be58783b */ /* 0x000fee0000004200 */
[-C--:B---3--:R-:W-:Y:S08]  /*a6a0*/  HMMA.16816.F32.BF16 R36, R72, R80.reuse, R36 ;  /* 0x000000504824723c */ /* 0x088ff00000041824 */
[C---:B------:R-:W-:Y:S08]  /*a6b0*/  HMMA.16816.F32.BF16 R40, R76.reuse, R80, R40 ;  /* 0x000000504c28723c */ /* 0x040ff00000041828 */
[-C--:B------:R-:W-:Y:S08]  /*a6c0*/  HMMA.16816.F32.BF16 R44, R76, R82.reuse, R44 ;  /* 0x000000524c2c723c */ /* 0x080ff0000004182c */
[C---:B------:R-:W-:Y:S01]  /*a6d0*/  HMMA.16816.F32.BF16 R48, R72.reuse, R82, R48 ;  /* 0x000000524830723c */ /* 0x040fe20000041830 */
[----:B------:R-:W2:Y:S07]  /*a6e0*/  LDSM.16.MT88.4 R80, [R193+0x1800] ;  /* 0x00180000c150783b */ /* 0x000eae0000004200 */
[-C--:B------:R-:W-:Y:S08]  /*a6f0*/  HMMA.16816.F32.BF16 R52, R72, R92.reuse, R52 ;  /* 0x0000005c4834723c */ /* 0x080ff00000041834 */
        /* <DEDUP_REMOVED lines=16> */
[-C--:B--2---:R-:W-:Y:S08]  /*a800*/  HMMA.16816.F32.BF16 R20, R72, R80.reuse, R20 ;  /* 0x000000504814723c */ /* 0x084ff00000041814 */
[C---:B------:R-:W-:Y:S01]  /*a810*/  HMMA.16816.F32.BF16 R24, R76.reuse, R80, R24 ;  /* 0x000000504c18723c */ /* 0x040fe20000041818 */
[----:B------:R-:W-:Y:S07]  /*a820*/  MUFU.EX2 R81, R222 ;  /* 0x000000de00517308 */ /* 0x000fee0000000800 */
[-C--:B------:R-:W-:Y:S03]  /*a830*/  HMMA.16816.F32.BF16 R28, R76, R82.reuse, R28 ;  /* 0x000000524c1c723c */ /* 0x080fe6000004181c */
[----:B------:R-:W-:Y:S05]  /*a840*/  MUFU.EX2 R80, R223 ;  /* 0x000000df00507308 */ /* 0x000fea0000000800 */
[C---:B------:R-:W-:Y:S05]  /*a850*/  HMMA.16816.F32.BF16 R32, R72.reuse, R82, R32 ;  /* 0x000000524820723c */ /* 0x040fea0000041820 */
[----:B------:R-:W-:Y:S03]  /*a860*/  MUFU.EX2 R82, R219 ;  /* 0x000000db00527308 */ /* 0x000fe60000000800 */
[-C--:B------:R-:W-:Y:S07]  /*a870*/  HMMA.16816.F32.BF16 R36, R72, R88.reuse, R36 ;  /* 0x000000584824723c */ /* 0x080fee0000041824 */
[----:B------:R-:W1:Y:S01]  /*a880*/  MUFU.EX2 R83, R221 ;  /* 0x000000dd00537308 */ /* 0x000e620000000800 */
[C---:B------:R-:W-:Y:S08]  /*a890*/  HMMA.16816.F32.BF16 R40, R76.reuse, R88, R40 ;  /* 0x000000584c28723c */ /* 0x040ff00000041828 */
[-C--:B------:R-:W-:Y:S08]  /*a8a0*/  HMMA.16816.F32.BF16 R44, R76, R90.reuse, R44 ;  /* 0x0000005a4c2c723c */ /* 0x080ff0000004182c */
[C---:B------:R-:W-:Y:S08]  /*a8b0*/  HMMA.16816.F32.BF16 R48, R72.reuse, R90, R48 ;  /* 0x0000005a4830723c */ /* 0x040ff00000041830 */
[-C--:B---3--:R-:W-:Y:S08]  /*a8c0*/  HMMA.16816.F32.BF16 R52, R72, R92.reuse, R52 ;  /* 0x0000005c4834723c */ /* 0x088ff00000041834 */
[C---:B------:R-:W-:Y:S07]  /*a8d0*/  HMMA.16816.F32.BF16 R56, R76.reuse, R92, R56 ;  /* 0x0000005c4c38723c */ /* 0x040fee0000041838 */
[----:B-----5:R-:W-:Y:S01]  /*a8e0*/  F2FP.BF16.PACK_AB R92, R101, R102 ;  /* 0x00000066655c723e */ /* 0x020fe200000010ff */
[-C--:B------:R-:W-:Y:S04]  /*a8f0*/  HMMA.16816.F32.BF16 R60, R76, R94.reuse, R60 ;  /* 0x0000005e4c3c723c */ /* 0x080fe8000004183c */
[----:B-1----:R-:W-:Y:S04]  /*a900*/  F2FP.BF16.PACK_AB R93, R83, R82 ;  /* 0x00000052535d723e */ /* 0x002fe800000010ff */
[----:B------:R-:W-:Y:S01]  /*a910*/  HMMA.16816.F32.BF16 R64, R72, R94, R64 ;  /* 0x0000005e4840723c */ /* 0x000fe20000041840 */
[----:B------:R-:W1:Y:S06]  /*a920*/  LDSM.16.MT88.4 R72, [R192+0x2000] ;  /* 0x00200000c048783b */ /* 0x000e6c0000004200 */
[----:B------:R-:W-:Y:S01]  /*a930*/  F2FP.BF16.PACK_AB R94, R96, R97 ;  /* 0x00000061605e723e */ /* 0x000fe200000010ff */
[-C--:B------:R-:W-:Y:S05]  /*a940*/  HMMA.16816.F32.BF16 R104, R152, R116.reuse, R4 ;  /* 0x000000749868723c */ /* 0x080fea0000041804 */
[----:B------:R-:W-:Y:S02]  /*a950*/  F2FP.BF16.PACK_AB R95, R80, R81 ;  /* 0x00000051505f723e */ /* 0x000fe400000010ff */
[----:B------:R-:W-:Y:S02]  /*a960*/  FADD.FTZ R5, R145, R69 ;  /* 0x0000004591057221 */ /* 0x000fe40000010000 */
[----:B------:R-:W-:Y:S03]  /*a970*/  FADD.FTZ R4, R144, R0 ;  /* 0x0000000090047221 */ /* 0x000fe60000010000 */
        /* <DEDUP_REMOVED lines=37> */
[----:B------:R-:W-:Y:S01]  /*abd0*/  FADD.FTZ R5, R103, R0 ;  /* 0x0000000067057221 */ /* 0x000fe20000010000 */
[----:B------:R-:W-:Y:S01]  /*abe0*/  MOV R103, R68 ;  /* 0x0000004400677202 */ /* 0x000fe20000000f00 */
[----:B------:R-:W-:Y:S01]  /*abf0*/  FADD.FTZ R3, R179, R7 ;  /* 0x00000007b3037221 */ /* 0x000fe20000010000 */
[C---:B------:R-:W-:Y:S04]  /*ac00*/  HMMA.16816.F32.BF16 R88, R92.reuse, R72, R56 ;  /* 0x000000485c58723c */ /* 0x040fe80000041838 */
[----:B------:R-:W-:Y:S02]  /*ac10*/  FADD.FTZ R2, R166, R6 ;  /* 0x00000006a6027221 */ /* 0x000fe40000010000 */
[----:B------:R-:W-:Y:S01]  /*ac20*/  FADD.FTZ R0, R102, R4 ;  /* 0x0000000466007221 */ /* 0x000fe20000010000 */
[----:B------:R-:W-:Y:S01]  /*ac30*/  MOV R102, R98 ;  /* 0x0000006200667202 */ /* 0x000fe20000000f00 */
[----:B------:R-:W-:Y:S01]  /*ac40*/  FADD.FTZ R5, R82, R5 ;  /* 0x0000000552057221 */ /* 0x000fe20000010000 */
[-C--:B------:R-:W-:Y:S03]  /*ac50*/  HMMA.16816.F32.BF16 R92, R92, R74.reuse, R60 ;  /* 0x0000004a5c5c723c */ /* 0x080fe6000004183c */
[----:B------:R-:W-:Y:S02]  /*ac60*/  FADD.FTZ R4, R178, R3 ;  /* 0x00000003b2047221 */ /* 0x000fe40000010000 */
[----:B------:R-:W-:Y:S02]  /*ac70*/  FADD.FTZ R3, R164, R2 ;  /* 0x00000002a4037221 */ /* 0x000fe40000010000 */
[----:B------:R-:W-:Y:S01]  /*ac80*/  FADD.FTZ R2, R101, R0 ;  /* 0x0000000065027221 */ /* 0x000fe20000010000 */
[----:B------:R-:W-:Y:S04]  /*ac90*/  HMMA.16816.F32.BF16 R152, R152, R74, R64 ;  /* 0x0000004a9898723c */ /* 0x000fe80000041840 */
[----:B------:R-:W-:Y:S01]  /*aca0*/  FADD.FTZ R0, R83, R5 ;  /* 0x0000000553007221 */ /* 0x000fe20000010000 */
[----:B------:R-:W-:Y:S01]  /*acb0*/  MOV R101, R99 ;  /* 0x0000006300657202 */ /* 0x000fe20000000f00 */
        /* <DEDUP_REMOVED lines=9> */
[----:B------:R-:W-:-:S05]  /*ad50*/  @P0 BRA `(.L_x_3380) ;  /* 0xffffc15000000947 */ /* 0x000fca000383ffff */
.L_x_3369:
[----:B------:R-:W-:-:S13]  /*ad60*/  ISETP.GE.AND P0, PT, R205, R249, PT ;  /* 0x000000f9cd00720c */ /* 0x000fda0003f06270 */
[----:B------:R-:W-:Y:S05]  /*ad70*/  @!P0 BRA `(.L_x_3381) ;  /* 0x0000328000008947 */ /* 0x000fea0003800000 */
[----:B------:R-:W-:Y:S01]  /*ad80*/  IMAD.MOV.U32 R101, RZ, RZ, R99 ;  /* 0x000000ffff657224 */ /* 0x000fe200078e0063 */
[----:B------:R-:W-:Y:S01]  /*ad90*/  MOV R103, R68 ;  /* 0x0000004400677202 */ /* 0x000fe20000000f00 */
[----:B------:R-:W-:Y:S01]  /*ada0*/  IMAD.MOV.U32 R97, RZ, RZ, R100 ;  /* 0x000000ffff617224 */ /* 0x000fe200078e0064 */
[----:B------:R-:W-:Y:S02]  /*adb0*/  MOV R102, R98 ;  /* 0x0000006200667202 */ /* 0x000fe40000000f00 */
.L_x_3388:
[----:B------:R-:W2:Y:S01]  /*adc0*/  LDL.64 R6, [R1+0x10] ;  /* 0x0000100001067983 */ /* 0x000ea20000100a00 */
[----:B------:R-:W-:Y:S04]  /*add0*/  DEPBAR.LE SB0, 0x0 ;  /* 0x000080000000791a */ /* 0x000fe80000000000 */
[----:B------:R-:W3:Y:S01]  /*ade0*/  LDL R5, [R1+0x1c] ;  /* 0x00001c0001057983 */ /* 0x000ee20000100800 */
[----:B------:R-:W-:Y:S01]  /*adf0*/  WARPSYNC 0xffffffff ;  /* 0xffffffff00007948 */ /* 0x000fe20003800000 */
[----:B------:R-:W-:Y:S01]  /*ae00*/  SHF.R.S32.HI R0, RZ, 0x1f, R211 ;  /* 0x0000001fff007819 */ /* 0x000fe200000114d3 */
[C---:B------:R-:W-:Y:S01]  /*ae10*/  IMAD.WIDE.U32 R2, R211.reuse, c[0x0][0x208], RZ ;  /* 0x00008200d3027a25 */ /* 0x040fe200078e00ff */
        /* <DEDUP_REMOVED lines=31> */
.L_x_3485:
        /* <DEDUP_REMOVED lines=8> */
[----:B------:R-:W5:Y:S07]  /*b090*/  SHFL.IDX PT, R52, R0, 0x2, 0x181f ;  /* 0x00581f0000347f89 */ /* 0x000f6e00000e0000 */
[C---:B------:R-:W-:Y:S01]  /*b0a0*/  HMMA.16816.F32.BF16 R16, R80.reuse, R18, RZ ;  /* 0x000000125010723c */ /* 0x040fe200000418ff */
[----:B------:R-:W-:Y:S07]  /*b0b0*/  SHFL.IDX PT, R53, R0, 0x3, 0x181f ;  /* 0x00781f0000357f89 */ /* 0x000fee00000e0000 */
[-C--:B------:R-:W-:Y:S01]  /*b0c0*/  HMMA.16816.F32.BF16 R20, R80, R32.reuse, RZ ;  /* 0x000000205014723c */ /* 0x080fe200000418ff */
[----:B------:R1:W-:Y:S07]  /*b0d0*/  SHFL.IDX PT, R54, R0, 0x4, 0x181f ;  /* 0x00981f0000367f89 */ /* 0x0003ee00000e0000 */
[C---:B------:R-:W-:Y:S01]  /*b0e0*/  HMMA.16816.F32.BF16 R24, R76.reuse, R32, RZ ;  /* 0x000000204c18723c */ /* 0x040fe200000418ff */
[----:B------:R-:W2:Y:S07]  /*b0f0*/  SHFL.IDX PT, R55, R56, 0x1, 0x181f ;  /* 0x00381f0038377f89 */ /* 0x000eae00000e0000 */
[-C--:B------:R-:W-:Y:S01]  /*b100*/  HMMA.16816.F32.BF16 R28, R76, R34.reuse, RZ ;  /* 0x000000224c1c723c */ /* 0x080fe200000418ff */
[----:B------:R-:W2:Y:S07]  /*b110*/  SHFL.IDX PT, R61, R56, 0x2, 0x181f ;  /* 0x00581f00383d7f89 */ /* 0x000eae00000e0000 */
[C---:B------:R-:W-:Y:S01]  /*b120*/  HMMA.16816.F32.BF16 R32, R80.reuse, R34, RZ ;  /* 0x000000225020723c */ /* 0x040fe200000418ff */
[----:B------:R-:W2:Y:S03]  /*b130*/  SHFL.IDX PT, R69, R56, 0x3, 0x181f ;  /* 0x00781f0038457f89 */ /* 0x000ea600000e0000 */
[----:B-1----:R-:W-:Y:S04]  /*b140*/  IADD3 R0, -R100, 0x10, RZ ;  /* 0x0000001064007810 */ /* 0x002fe80007ffe1ff */
[-C--:B------:R-:W-:Y:S01]  /*b150*/  HMMA.16816.F32.BF16 R36, R80, R48.reuse, RZ ;  /* 0x000000305024723c */ /* 0x080fe200000418ff */
[----:B------:R-:W-:Y:S07]  /*b160*/  LOP3.LUT R0, R0, 0xf, RZ, 0xc0, !PT ;  /* 0x0000000f00007812 */ /* 0x000fee00078ec0ff */
[C---:B------:R-:W-:Y:S08]  /*b170*/  HMMA.16816.F32.BF16 R40, R76.reuse, R48, RZ ;  /* 0x000000304c28723c */ /* 0x040ff000000418ff */
[-C--:B------:R-:W-:Y:S01]  /*b180*/  HMMA.16816.F32.BF16 R44, R76, R50.reuse, RZ ;  /* 0x000000324c2c723c */ /* 0x080fe200000418ff */
[-C--:B---3--:R-:W-:Y:S03]  /*b190*/  IADD3 R2, P2, R2, R58.reuse, RZ ;  /* 0x0000003a02027210 */ /* 0x088fe60007f5e0ff */
[-C--:B----4-:R-:W-:Y:S02]  /*b1a0*/  IADD3 R62, P1, R3, R58.reuse, RZ ;  /* 0x0000003a033e7210 */ /* 0x090fe40007f3e0ff */
[--C-:B--2---:R-:W-:Y:S01]  /*b1b0*/  IMAD.X R3, R57, 0x1, R68.reuse, P2 ;  /* 0x0000000139037824 */ /* 0x104fe200010e0644 */
[----:B-----5:R-:W-:Y:S01]  /*b1c0*/  IADD3 R60, P6, R52, R58, RZ ;  /* 0x0000003a343c7210 */ /* 0x020fe20007fde0ff */
[C---:B------:R-:W-:Y:S03]  /*b1d0*/  HMMA.16816.F32.BF16 R48, R80.reuse, R50, RZ ;  /* 0x000000325030723c */ /* 0x040fe600000418ff */
[----:B------:R1:W-:Y:S01]  /*b1e0*/  LDGSTS.E.BYPASS.LTC128B.128 [R209+0x100], [R2.64], !P0 ;  /* 0x0010000002d17fae */ /* 0x0003e2000c101d46 */
[----:B------:R-:W-:Y:S01]  /*b1f0*/  IMAD.X R63, R55, 0x1, R68, P1 ;  /* 0x00000001373f7824 */ /* 0x000fe200008e0644 */
[----:B------:R-:W-:Y:S01]  /*b200*/  IADD3 R72, P2, P1, R0, R54, R58 ;  /* 0x0000003600487210 */ /* 0x000fe2000795e03a */
[--C-:B------:R-:W-:Y:S01]  /*b210*/  IMAD.X R61, R61, 0x1, R68.reuse, P6 ;  /* 0x000000013d3d7824 */ /* 0x100fe200030e0644 */
[----:B------:R-:W-:Y:S02]  /*b220*/  IADD3 R70, P5, R53, R58, RZ ;  /* 0x0000003a35467210 */ /* 0x000fe40007fbe0ff */
[-C--:B------:R-:W-:Y:S02]  /*b230*/  HMMA.16816.F32.BF16 R52, R80, R64.reuse, RZ ;  /* 0x000000405034723c */ /* 0x080fe400000418ff */
[----:B------:R2:W-:Y:S01]  /*b240*/  LDGSTS.E.BYPASS.LTC128B.128 [R209+0x900], [R62.64], !P0 ;  /* 0x009000003ed17fae */ /* 0x0005e2000c101d46 */
[--C-:B------:R-:W-:Y:S01]  /*b250*/  IMAD.X R71, R69, 0x1, R68.reuse, P5 ;  /* 0x0000000145477824 */ /* 0x100fe200028e0644 */
[----:B------:R-:W-:Y:S06]  /*b260*/  ISETP.NE.U32.AND P5, PT, R100, RZ, PT ;  /* 0x000000ff6400720c */ /* 0x000fec0003fa5070 */
        /* <DEDUP_REMOVED lines=94> */
[----:B------:R-:W-:Y:S02]  /*b850*/  IMAD.MOV.U32 R210, RZ, RZ, RZ ;  /* 0x000000ffffd27224 */ /* 0x000fe400078e00ff */
        /* <DEDUP_REMOVED lines=22> */
[----:B----4-:R-:W-:Y:S02]  /*b9c0*/  IADD3 R2, P1, R206, R2, RZ ;  /* 0x00000002ce027210 */ /* 0x010fe40007f3e0ff */
[----:B------:R-:W-:Y:S01]  /*b9d0*/  SHF.R.S32.HI R206, RZ, 0x1f, R204 ;  /* 0x0000001fffce7819 */ /* 0x000fe200000114cc */
[----:B------:R-:W-:Y:S01]  /*b9e0*/  IMAD R96, R210, c[0x0][0x1f4], R0 ;  /* 0x00007d00d2607a24 */ /* 0x000fe200078e0200 */
[----:B------:R-:W-:Y:S02]  /*b9f0*/  LEA R0, P0, R2, c[0x0][0x1c8], 0x1 ;  /* 0x0000720002007a11 */ /* 0x000fe400078008ff */
[----:B------:R-:W-:Y:S02]  /*ba00*/  SHF.L.U64.HI R98, R204, 0x1, R206 ;  /* 0x00000001cc627819 */ /* 0x000fe400000102ce */
[----:B------:R-:W-:Y:S04]  /*ba10*/  IADD3.X R3, R252, R3, R96, P1, !PT ;  /* 0x00000003fc037210 */ /* 0x000fe80000ffe460 */
[----:B------:R-:W-:Y:S01]  /*ba20*/  LEA.HI.X R96, R2, c[0x0][0x1cc], R3, 0x1, P0 ;  /* 0x0000730002607a11 */ /* 0x000fe200000f0c03 */
[----:B------:R-:W-:-:S05]  /*ba30*/  BRA.DIV ~URZ, `(.L_x_3385) ;  /* 0x0000ac627f007947 */ /* 0x000fca000b800000 */
[----:B------:R1:W2:Y:S02]  /*ba40*/  SHFL.IDX PT, R157, R96, RZ, 0x181f ;  /* 0x00181fff609d7589 */ /* 0x0002a400000e0000 */
.L_x_3486:
        /* <DEDUP_REMOVED lines=25> */
.L_x_3487:
        /* <DEDUP_REMOVED lines=9> */
.L_x_3384:
[----:B------:R-:W-:Y:S05]  /*bc70*/  BSYNC B0 ;  /* 0x0000000000007941 */ /* 0x000fea0003800000 */
.L_x_3383:
        /* <DEDUP_REMOVED lines=96> */
[----:B---3--:R-:W-:Y:S03]  /*c280*/  FMNMX.FTZ R98, R98, R158, !PT ;  /* 0x0000009e62627209 */ /* 0x008fe60007810000 */
.L_x_3488:
[----:B------:R-:W-:Y:S01]  /*c290*/  FADD.FTZ R2, -R100, R97 ;  /* 0x0000006164027221 */ /* 0x000fe20000010100 */
[----:B------:R-:W-:Y:S01]  /*c2a0*/  WARPSYNC 0xffffffff ;  /* 0xffffffff00007948 */ /* 0x000fe20003800000 */
[----:B------:R-:W-:Y:S01]  /*c2b0*/  FMUL.FTZ R165, R98, c[0x0][0x2d0] ;  /* 0x0000b40062a57a20 */ /* 0x000fe20000410000 */
[----:B----4-:R-:W-:Y:S01]  /*c2c0*/  FMNMX.FTZ R96, R0, R96, !PT ;  /* 0x0000006000607209 */ /* 0x010fe20007810000 */
[----:B------:R-:W-:Y:S01]  /*c2d0*/  FMUL.FTZ R2, R2, c[0x0][0x2d0] ;  /* 0x0000b40002027a20 */ /* 0x000fe20000410000 */
[----:B------:R-:W-:Y:S01]  /*c2e0*/  ISETP.GT.AND P0, PT, R205, R249, PT ;  /* 0x000000f9cd00720c */ /* 0x000fe20003f04270 */
[--C-:B------:R-:W-:Y:S02]  /*c2f0*/  FFMA.FTZ R0, R13, c[0x0][0x2d0], -R165.reuse ;  /* 0x0000b4000d007a23 */ /* 0x100fe400000108a5 */
[----:B------:R1:W2:Y:S01]  /*c300*/  MUFU.EX2 R97, R2 ;  /* 0x0000000200617308 */ /* 0x0002a20000000800 */
[----:B------:R-:W-:Y:S02]  /*c310*/  FMUL.FTZ R164, R96, c[0x0][0x2d0] ;  /* 0x0000b40060a47a20 */ /* 0x000fe40000410000 */
[--C-:B------:R-:W-:Y:S02]  /*c320*/  FFMA.FTZ R41, R41, c[0x0][0x2d0], -R165.reuse ;  /* 0x0000b40029297a23 */ /* 0x100fe400000108a5 */
[--C-:B------:R-:W-:Y:S02]  /*c330*/  FFMA.FTZ R24, R24, c[0x0][0x2d0], -R165.reuse ;  /* 0x0000b40018187a23 */ /* 0x100fe400000108a5 */
[----:B------:R-:W-:Y:S02]  /*c340*/  FFMA.FTZ R25, R25, c[0x0][0x2d0], -R165 ;  /* 0x0000b40019197a23 */ /* 0x000fe400000108a5 */
[--C-:B------:R-:W-:Y:S01]  /*c350*/  FFMA.FTZ R26, R26, c[0x0][0x2d0], -R164.reuse ;  /* 0x0000b4001a1a7a23 */ /* 0x100fe200000108a4 */
[----:B------:R3:W-:Y:S01]  /*c360*/  MUFU.EX2 R229, R0 ;  /* 0x0000000000e57308 */ /* 0x0007e20000000800 */
[----:B------:R-:W-:Y:S02]  /*c370*/  FFMA.FTZ R27, R27, c[0x0][0x2d0], -R164 ;  /* 0x0000b4001b1b7a23 */ /* 0x000fe400000108a4 */
[----:B-1----:R-:W-:Y:S02]  /*c380*/  FADD.FTZ R2, -R99, R101 ;  /* 0x0000006563027221 */ /* 0x002fe40000010100 */
[----:B------:R-:W-:Y:S02]  /*c390*/  FMUL.FTZ R101, R100, c[0x0][0x2d0] ;  /* 0x0000b40064657a20 */ /* 0x000fe40000410000 */
[----:B------:R-:W-:Y:S02]  /*c3a0*/  FMUL.FTZ R2, R2, c[0x0][0x2d0] ;  /* 0x0000b40002027a20 */ /* 0x000fe40000410000 */
[--C-:B------:R-:W-:Y:S02]  /*c3b0*/  FFMA.FTZ R156, R5, c[0x0][0x2d0], -R101.reuse ;  /* 0x0000b400059c7a23 */ /* 0x100fe40000010865 */
[----:B------:R1:W-:Y:S01]  /*c3c0*/  MUFU.EX2 R3, R2 ;  /* 0x0000000200037308 */ /* 0x0003e20000000800 */
[--C-:B------:R-:W-:Y:S02]  /*c3d0*/  FFMA.FTZ R5, R16, c[0x0][0x2d0], -R101.reuse ;  /* 0x0000b40010057a23 */ /* 0x100fe40000010865 */
[--C-:B------:R-:W-:Y:S02]  /*c3e0*/  FFMA.FTZ R185, R52, c[0x0][0x2d0], -R101.reuse ;  /* 0x0000b40034b97a23 */ /* 0x100fe40000010865 */
[--C-:B------:R-:W-:Y:S02]  /*c3f0*/  FFMA.FTZ R184, R53, c[0x0][0x2d0], -R101.reuse ;  /* 0x0000b40035b87a23 */ /* 0x100fe40000010865 */
[----:B------:R-:W-:Y:S02]  /*c400*/  FFMA.FTZ R173, R49, c[0x0][0x2d0], -R101 ;  /* 0x0000b40031ad7a23 */ /* 0x000fe40000010865 */
[----:B---3--:R-:W-:Y:S01]  /*c410*/  FADD.FTZ R0, -R96, R103 ;  /* 0x0000006760007221 */ /* 0x008fe20000010100 */
[----:B------:R3:W-:Y:S01]  /*c420*/  MUFU.EX2 R223, R5 ;  /* 0x0000000500df7308 */ /* 0x0007e20000000800 */
[--C-:B------:R-:W-:Y:S02]  /*c430*/  FFMA.FTZ R103, R20, c[0x0][0x2d0], -R101.reuse ;  /* 0x0000b40014677a23 */ /* 0x100fe40000010865 */
[----:B------:R-:W-:Y:S02]  /*c440*/  FMUL.FTZ R0, R0, c[0x0][0x2d0] ;  /* 0x0000b40000007a20 */ /* 0x000fe40000410000 */
[--C-:B------:R-:W-:Y:S02]  /*c450*/  FFMA.FTZ R183, R64, c[0x0][0x2d0], -R101.reuse ;  /* 0x0000b40040b77a23 */ /* 0x100fe40000010865 */
[--C-:B------:R-:W-:Y:S02]  /*c460*/  FFMA.FTZ R182, R65, c[0x0][0x2d0], -R101.reuse ;  /* 0x0000b40041b67a23 */ /* 0x100fe40000010865 */
[--C-:B------:R-:W-:Y:S01]  /*c470*/  FFMA.FTZ R208, R80, c[0x0][0x2d0], -R101.reuse ;  /* 0x0000b40050d07a23 */ /* 0x100fe20000010865 */
[----:B------:R4:W-:Y:S01]  /*c480*/  MUFU.EX2 R224, R156 ;  /* 0x0000009c00e07308 */ /* 0x0009e20000000800 */
[--C-:B------:R-:W-:Y:S02]  /*c490*/  FFMA.FTZ R166, R32, c[0x0][0x2d0], -R101.reuse ;  /* 0x0000b40020a67a23 */ /* 0x100fe40000010865 */
[--C-:B------:R-:W-:Y:S02]  /*c4a0*/  FFMA.FTZ R168, R33, c[0x0][0x2d0], -R101.reuse ;  /* 0x0000b40021a87a23 */ /* 0x100fe40000010865 */
[--C-:B-1----:R-:W-:Y:S02]  /*c4b0*/  FFMA.FTZ R2, R4, c[0x0][0x2d0], -R101.reuse ;  /* 0x0000b40004027a23 */ /* 0x102fe40000010865 */
[----:B------:R-:W-:Y:S02]  /*c4c0*/  FMUL.FTZ R4, R99, c[0x0][0x2d0] ;  /* 0x0000b40063047a20 */ /* 0x000fe40000410000 */
[----:B------:R-:W-:Y:S01]  /*c4d0*/  FFMA.FTZ R176, R36, c[0x0][0x2d0], -R101 ;  /* 0x0000b40024b07a23 */ /* 0x000fe20000010865 */
[----:B------:R1:W5:Y:S01]  /*c4e0*/  MUFU.EX2 R216, R2 ;  /* 0x0000000200d87308 */ /* 0x0003620000000800 */
[--C-:B------:R-:W-:Y:S02]  /*c4f0*/  FFMA.FTZ R180, R54, c[0x0][0x2d0], -R4.reuse ;  /* 0x0000b40036b47a23 */ /* 0x100fe40000010804 */
[--C-:B------:R-:W-:Y:S02]  /*c500*/  FFMA.FTZ R179, R55, c[0x0][0x2d0], -R4.reuse ;  /* 0x0000b40037b37a23 */ /* 0x100fe40000010804 */
[--C-:B---3--:R-:W-:Y:S01]  /*c510*/  FFMA.FTZ R5, R8, c[0x0][0x2d0], -R165.reuse ;  /* 0x0000b40008057a23 */ /* 0x108fe200000108a5 */
[----:B------:R-:W-:Y:S01]  /*c520*/  LDSM.16.MT88.4 R52, [R193] ;  /* 0x00000000c134783b */ /* 0x000fe20000004200 */
[--C-:B------:R-:W-:Y:S02]  /*c530*/  FFMA.FTZ R65, R22, c[0x0][0x2d0], -R4.reuse ;  /* 0x0000b40016417a23 */ /* 0x100fe40000010804 */
[--C-:B------:R-:W-:Y:S01]  /*c540*/  FFMA.FTZ R80, R34, c[0x0][0x2d0], -R4.reuse ;  /* 0x0000b40022507a23 */ /* 0x100fe20000010804 */
[----:B------:R3:W-:Y:S01]  /*c550*/  MUFU.EX2 R214, R5 ;  /* 0x0000000500d67308 */ /* 0x0007e20000000800 */
[--C-:B------:R-:W-:Y:S02]  /*c560*/  FFMA.FTZ R6, R6, c[0x0][0x2d0], -R4.reuse ;  /* 0x0000b40006067a23 */ /* 0x100fe40000010804 */
[--C-:B------:R-:W-:Y:S01]  /*c570*/  FFMA.FTZ R167, R35, c[0x0][0x2d0], -R4.reuse ;  /* 0x0000b40023a77a23 */ /* 0x100fe20000010804 */
[----:B----4-:R-:W4:Y:S01]  /*c580*/  LDSM.16.MT88.4 R156, [R189] ;  /* 0x00000000bd9c783b */ /* 0x010f220000004200 */
[--C-:B------:R-:W-:Y:S02]  /*c590*/  FFMA.FTZ R169, R39, c[0x0][0x2d0], -R4.reuse ;  /* 0x0000b40027a97a23 */ /* 0x100fe40000010804 */
[--C-:B------:R-:W-:Y:S02]  /*c5a0*/  FFMA.FTZ R171, R50, c[0x0][0x2d0], -R4.reuse ;  /* 0x0000b40032ab7a23 */ /* 0x100fe40000010804 */
[--C-:B------:R-:W-:Y:S01]  /*c5b0*/  FFMA.FTZ R172, R51, c[0x0][0x2d0], -R4.reuse ;  /* 0x0000b40033ac7a23 */ /* 0x100fe20000010804 */
[----:B------:R2:W-:Y:S01]  /*c5c0*/  MUFU.EX2 R215, R6 ;  /* 0x0000000600d77308 */ /* 0x0005e20000000800 */
[--C-:B------:R-:W-:Y:S02]  /*c5d0*/  FFMA.FTZ R207, R82, c[0x0][0x2d0], -R4.reuse ;  /* 0x0000b40052cf7a23 */ /* 0x100fe40000010804 */
[--C-:B------:R-:W-:Y:S02]  /*c5e0*/  FFMA.FTZ R212, R83, c[0x0][0x2d0], -R4.reuse ;  /* 0x0000b40053d47a23 */ /* 0x100fe40000010804 */
[--C-:B-1----:R-:W-:Y:S02]  /*c5f0*/  FFMA.FTZ R2, R7, c[0x0][0x2d0], -R4.reuse ;  /* 0x0000b40007027a23 */ /* 0x102fe40000010804 */
[--C-:B------:R-:W-:Y:S02]  /*c600*/  FFMA.FTZ R64, R23, c[0x0][0x2d0], -R4.reuse ;  /* 0x0000b40017407a23 */ /* 0x100fe40000010804 */
[--C-:B------:R-:W-:Y:S01]  /*c610*/  FFMA.FTZ R178, R66, c[0x0][0x2d0], -R4.reuse ;  /* 0x0000b40042b27a23 */ /* 0x100fe20000010804 */
[----:B------:R1:W1:Y:S01]  /*c620*/  MUFU.EX2 R221, R2 ;  /* 0x0000000200dd7308 */ /* 0x0002620000000800 */
[--C-:B------:R-:W-:Y:S02]  /*c630*/  FFMA.FTZ R177, R67, c[0x0][0x2d0], -R4.reuse ;  /* 0x0000b40043b17a23 */ /* 0x100fe40000010804 */
[--C-:B------:R-:W-:Y:S02]  /*c640*/  FFMA.FTZ R187, R70, c[0x0][0x2d0], -R4.reuse ;  /* 0x0000b40046bb7a23 */ /* 0x100fe40000010804 */
[----:B---3--:R-:W-:Y:S02]  /*c650*/  FFMA.FTZ R5, R9, c[0x0][0x2d0], -R165 ;  /* 0x0000b40009057a23 */ /* 0x008fe400000108a5 */
[----:B------:R-:W-:Y:S02]  /*c660*/  FFMA.FTZ R206, R71, c[0x0][0x2d0], -R4 ;  /* 0x0000b40047ce7a23 */ /* 0x000fe40000010804 */
[--C-:B------:R-:W-:Y:S01]  /*c670*/  FFMA.FTZ R175, R37, c[0x0][0x2d0], -R101.reuse ;  /* 0x0000b40025af7a23 */ /* 0x100fe20000010865 */
[----:B------:R3:W-:Y:S01]  /*c680*/  MUFU.EX2 R219, R5 ;  /* 0x0000000500db7308 */ /* 0x0007e20000000800 */
[--C-:B------:R-:W-:Y:S02]  /*c690*/  FFMA.FTZ R174, R48, c[0x0][0x2d0], -R101.reuse ;  /* 0x0000b40030ae7a23 */ /* 0x100fe40000010865 */
[--C-:B------:R-:W-:Y:S02]  /*c6a0*/  FFMA.FTZ R181, R68, c[0x0][0x2d0], -R101.reuse ;  /* 0x0000b40044b57a23 */ /* 0x100fe40000010865 */
[----:B--2---:R-:W-:Y:S02]  /*c6b0*/  FFMA.FTZ R6, R10, c[0x0][0x2d0], -R164 ;  /* 0x0000b4000a067a23 */ /* 0x004fe400000108a4 */
[--C-:B------:R-:W-:Y:S02]  /*c6c0*/  FFMA.FTZ R186, R69, c[0x0][0x2d0], -R101.reuse ;  /* 0x0000b40045ba7a23 */ /* 0x100fe40000010865 */
[--C-:B------:R-:W-:Y:S01]  /*c6d0*/  FFMA.FTZ R170, R38, c[0x0][0x2d0], -R4.reuse ;  /* 0x0000b40026aa7a23 */ /* 0x100fe20000010804 */
[----:B------:R-:W-:Y:S01]  /*c6e0*/  MUFU.EX2 R213, R6 ;  /* 0x0000000600d57308 */ /* 0x000fe20000000800 */
[----:B-1----:R-:W-:Y:S09]  /*c6f0*/  FFMA.FTZ R2, R17, c[0x0][0x2d0], -R101 ;  /* 0x0000b40011027a23 */ /* 0x002ff20000010865 */
[----:B------:R1:W2:Y:S01]  /*c700*/  MUFU.EX2 R236, R2 ;  /* 0x0000000200ec7308 */ /* 0x0002a20000000800 */
[----:B---3--:R-:W-:Y:S09]  /*c710*/  FFMA.FTZ R5, R12, c[0x0][0x2d0], -R165 ;  /* 0x0000b4000c057a23 */ /* 0x008ff200000108a5 */
[----:B------:R3:W-:Y:S10]  /*c720*/  MUFU.EX2 R222, R5 ;  /* 0x0000000500de7308 */ /* 0x0007f40000000800 */
[----:B------:R-:W-:Y:S01]  /*c730*/  MUFU.EX2 R0, R0 ;  /* 0x0000000000007308 */ /* 0x000fe20000000800 */
[----:B-1----:R-:W-:Y:S09]  /*c740*/  FFMA.FTZ R2, R18, c[0x0][0x2d0], -R4 ;  /* 0x0000b40012027a23 */ /* 0x002ff20000010804 */
[----:B------:R1:W-:Y:S01]  /*c750*/  MUFU.EX2 R220, R2 ;  /* 0x0000000200dc7308 */ /* 0x0003e20000000800 */
[----:B---3--:R-:W-:Y:S09]  /*c760*/  FFMA.FTZ R5, R11, c[0x0][0x2d0], -R164 ;  /* 0x0000b4000b057a23 */ /* 0x008ff200000108a4 */
[----:B------:R3:W-:Y:S10]  /*c770*/  MUFU.EX2 R217, R5 ;  /* 0x0000000500d97308 */ /* 0x0007f40000000800 */
[----:B------:R-:W-:Y:S01]  /*c780*/  MUFU.EX2 R227, R64 ;  /* 0x0000004000e37308 */ /* 0x000fe20000000800 */
[----:B-1----:R-:W-:Y:S09]  /*c790*/  FFMA.FTZ R2, R19, c[0x0][0x2d0], -R4 ;  /* 0x0000b40013027a23 */ /* 0x002ff20000010804 */
[----:B------:R1:W1:Y:S01]  /*c7a0*/  MUFU.EX2 R237, R2 ;  /* 0x0000000200ed7308 */ /* 0x0002620000000800 */
[----:B---3--:R-:W-:Y:S09]  /*c7b0*/  FFMA.FTZ R5, R14, c[0x0][0x2d0], -R164 ;  /* 0x0000b4000e057a23 */ /* 0x008ff200000108a4 */
[----:B------:R3:W-:Y:S10]  /*c7c0*/  MUFU.EX2 R218, R5 ;  /* 0x0000000500da7308 */ /* 0x0007f40000000800 */
[----:B------:R-:W-:Y:S01]  /*c7d0*/  MUFU.EX2 R226, R166 ;  /* 0x000000a600e27308 */ /* 0x000fe20000000800 */
[----:B-1----:R-:W-:Y:S02]  /*c7e0*/  FADD.FTZ R2, -R98, R102 ;  /* 0x0000006662027221 */ /* 0x002fe40000010100 */
[--C-:B------:R-:W-:Y:S02]  /*c7f0*/  FFMA.FTZ R102, R21, c[0x0][0x2d0], -R101.reuse ;  /* 0x0000b40015667a23 */ /* 0x100fe40000010865 */
[----:B------:R-:W-:Y:S05]  /*c800*/  FMUL.FTZ R2, R2, c[0x0][0x2d0] ;  /* 0x0000b40002027a20 */ /* 0x000fea0000410000 */
[----:B------:R1:W-:Y:S01]  /*c810*/  MUFU.EX2 R228, R102 ;  /* 0x0000006600e47308 */ /* 0x0003e20000000800 */
[----:B------:R-:W-:Y:S02]  /*c820*/  FFMA.FTZ R101, R81, c[0x0][0x2d0], -R101 ;  /* 0x0000b40051657a23 */ /* 0x000fe40000010865 */
[--C-:B---3--:R-:W-:Y:S07]  /*c830*/  FFMA.FTZ R5, R15, c[0x0][0x2d0], -R164.reuse ;  /* 0x0000b4000f057a23 */ /* 0x108fee00000108a4 */
[----:B------:R3:W-:Y:S10]  /*c840*/  MUFU.EX2 R225, R5 ;  /* 0x0000000500e17308 */ /* 0x0007f40000000800 */
[----:B------:R-:W2:Y:S01]  /*c850*/  MUFU.EX2 R2, R2 ;  /* 0x0000000200027308 */ /* 0x000ea20000000800 */
[--C-:B-1----:R-:W-:Y:S09]  /*c860*/  FFMA.FTZ R102, R44, c[0x0][0x2d0], -R165.reuse ;  /* 0x0000b4002c667a23 */ /* 0x102ff200000108a5 */
        /* <DEDUP_REMOVED lines=21> */
[C---:B------:R-:W-:Y:S01]  /*c9c0*/  FMUL.FTZ R4, R97.reuse, R104 ;  /* 0x0000006861047220 */ /* 0x040fe20000410000 */
[----:B-----5:R-:W-:Y:S01]  /*c9d0*/  F2FP.BF16.PACK_AB R104, R224, R216 ;  /* 0x000000d8e068723e */ /* 0x020fe200000010ff */
[----:B---3--:R-:W-:Y:S01]  /*c9e0*/  FMUL.FTZ R5, R97, R105 ;  /* 0x0000006961057220 */ /* 0x008fe20000410000 */
[----:B------:R-:W-:Y:S01]  /*c9f0*/  F2FP.BF16.PACK_AB R105, R221, R215 ;  /* 0x000000d7dd69723e */ /* 0x000fe200000010ff */
[C---:B------:R-:W-:Y:S01]  /*ca00*/  FMUL.FTZ R6, R3.reuse, R106 ;  /* 0x0000006a03067220 */ /* 0x040fe20000410000 */
[----:B--2---:R-:W-:Y:S01]  /*ca10*/  F2FP.BF16.PACK_AB R106, R236, R223 ;  /* 0x000000dfec6a723e */ /* 0x004fe200000010ff */
[----:B------:R-:W-:Y:S01]  /*ca20*/  FMUL.FTZ R7, R3, R107 ;  /* 0x0000006b03077220 */ /* 0x000fe20000410000 */
[----:B------:R-:W-:Y:S01]  /*ca30*/  F2FP.BF16.PACK_AB R107, R237, R220 ;  /* 0x000000dced6b723e */ /* 0x000fe200000010ff */
[C---:B------:R-:W-:Y:S01]  /*ca40*/  FMUL.FTZ R8, R2.reuse, R108 ;  /* 0x0000006c02087220 */ /* 0x040fe20000410000 */
[----:B------:R-:W-:Y:S01]  /*ca50*/  F2FP.BF16.PACK_AB R160, R219, R214 ;  /* 0x000000d6dba0723e */ /* 0x000fe200000010ff */
[----:B------:R-:W-:Y:S01]  /*ca60*/  FMUL.FTZ R9, R2, R109 ;  /* 0x0000006d02097220 */ /* 0x000fe20000410000 */
[----:B------:R-:W-:Y:S01]  /*ca70*/  F2FP.BF16.PACK_AB R162, R229, R222 ;  /* 0x000000dee5a2723e */ /* 0x000fe200000010ff */
[C---:B------:R-:W-:Y:S01]  /*ca80*/  FMUL.FTZ R10, R0.reuse, R110 ;  /* 0x0000006e000a7220 */ /* 0x040fe20000410000 */
[----:B------:R-:W-:Y:S01]  /*ca90*/  F2FP.BF16.PACK_AB R161, R217, R213 ;  /* 0x000000d5d9a1723e */ /* 0x000fe200000010ff */
[-C--:B----4-:R-:W-:Y:S05]  /*caa0*/  HMMA.16816.F32.BF16 R4, R104, R156.reuse, R4 ;  /* 0x0000009c6804723c */ /* 0x090fea0000041804 */
[----:B------:R-:W-:Y:S01]  /*cab0*/  FMUL.FTZ R11, R0, R111 ;  /* 0x0000006f000b7220 */ /* 0x000fe20000410000 */
[----:B------:R-:W-:Y:S01]  /*cac0*/  F2FP.BF16.PACK_AB R163, R225, R218 ;  /* 0x000000dae1a3723e */ /* 0x000fe200000010ff */
[----:B------:R-:W1:Y:S01]  /*cad0*/  LDSM.16.MT88.4 R108, [R190] ;  /* 0x00000000be6c783b */ /* 0x000e620000004200 */
[C---:B------:R-:W-:Y:S04]  /*cae0*/  FMUL.FTZ R12, R2.reuse, R112 ;  /* 0x00000070020c7220 */ /* 0x040fe80000410000 */
[----:B------:R-:W-:Y:S01]  /*caf0*/  FMUL.FTZ R13, R2, R113 ;  /* 0x00000071020d7220 */ /* 0x000fe20000410000 */
[C---:B------:R-:W-:Y:S01]  /*cb00*/  HMMA.16816.F32.BF16 R8, R160.reuse, R156, R8 ;  /* 0x0000009ca008723c */ /* 0x040fe20000041808 */
[----:B------:R-:W-:Y:S03]  /*cb10*/  MUFU.EX2 R156, R212 ;  /* 0x000000d4009c7308 */ /* 0x000fe60000000800 */
[C---:B------:R-:W-:Y:S02]  /*cb20*/  FMUL.FTZ R14, R0.reuse, R114 ;  /* 0x00000072000e7220 */ /* 0x040fe40000410000 */
[----:B------:R-:W-:Y:S02]  /*cb30*/  FMUL.FTZ R15, R0, R115 ;  /* 0x00000073000f7220 */ /* 0x000fe40000410000 */
[----:B------:R-:W-:Y:S01]  /*cb40*/  LDSM.16.MT88.4 R112, [R189+0x800] ;  /* 0x00080000bd70783b */ /* 0x000fe20000004200 */
[C---:B------:R-:W-:Y:S03]  /*cb50*/  FMUL.FTZ R50, R3.reuse, R134 ;  /* 0x0000008603327220 */ /* 0x040fe60000410000 */
[----:B------:R-:W-:Y:S01]  /*cb60*/  FMUL.FTZ R51, R3, R135 ;  /* 0x0000008703337220 */ /* 0x000fe20000410000 */
[-C--:B------:R-:W-:Y:S03]  /*cb70*/  HMMA.16816.F32.BF16 R12, R160, R158.reuse, R12 ;  /* 0x0000009ea00c723c */ /* 0x080fe6000004180c */
[C---:B------:R-:W-:Y:S02]  /*cb80*/  FMUL.FTZ R16, R97.reuse, R116 ;  /* 0x0000007461107220 */ /* 0x040fe40000410000 */
[----:B------:R-:W-:Y:S02]  /*cb90*/  FMUL.FTZ R17, R97, R117 ;  /* 0x0000007561117220 */ /* 0x000fe40000410000 */
[C---:B------:R-:W-:Y:S02]  /*cba0*/  FMUL.FTZ R18, R3.reuse, R118 ;  /* 0x0000007603127220 */ /* 0x040fe40000410000 */
[----:B------:R-:W-:Y:S03]  /*cbb0*/  FMUL.FTZ R19, R3, R119 ;  /* 0x0000007703137220 */ /* 0x000fe60000410000 */
[----:B------:R-:W-:Y:S02]  /*cbc0*/  FMUL.FTZ R81, R97, R149 ;  /* 0x0000009561517220 */ /* 0x000fe40000410000 */
[----:B------:R-:W-:Y:S02]  /*cbd0*/  FMUL.FTZ R82, R3, R150 ;  /* 0x0000009603527220 */ /* 0x000fe40000410000 */
[C---:B------:R-:W-:Y:S01]  /*cbe0*/  HMMA.16816.F32.BF16 R16, R104.reuse, R158, R16 ;  /* 0x0000009e6810723c */ /* 0x040fe20000041810 */
[----:B------:R-:W-:Y:S03]  /*cbf0*/  MUFU.EX2 R159, R207 ;  /* 0x000000cf009f7308 */ /* 0x000fe60000000800 */
[C---:B------:R-:W-:Y:S02]  /*cc00*/  FMUL.FTZ R20, R97.reuse, R120 ;  /* 0x0000007861147220 */ /* 0x040fe40000410000 */
[----:B------:R-:W-:Y:S02]  /*cc10*/  FMUL.FTZ R21, R97, R121 ;  /* 0x0000007961157220 */ /* 0x000fe40000410000 */
[C---:B------:R-:W-:Y:S04]  /*cc20*/  FMUL.FTZ R22, R3.reuse, R122 ;  /* 0x0000007a03167220 */ /* 0x040fe80000410000 */
[C---:B------:R-:W-:Y:S02]  /*cc30*/  FMUL.FTZ R23, R3.reuse, R123 ;  /* 0x0000007b03177220 */ /* 0x040fe40000410000 */
[----:B------:R-:W-:Y:S02]  /*cc40*/  FMUL.FTZ R83, R3, R151 ;  /* 0x0000009703537220 */ /* 0x000fe40000410000 */
[--C-:B------:R-:W-:Y:S02]  /*cc50*/  FFMA.FTZ R117, R56, c[0x0][0x2d0], -R165.reuse ;  /* 0x0000b40038757a23 */ /* 0x100fe400000108a5 */
[--C-:B------:R-:W-:Y:S01]  /*cc60*/  FFMA.FTZ R116, R57, c[0x0][0x2d0], -R165.reuse ;  /* 0x0000b40039747a23 */ /* 0x100fe200000108a5 */
[-C--:B------:R-:W-:Y:S01]  /*cc70*/  HMMA.16816.F32.BF16 R20, R104, R52.reuse, R20 ;  /* 0x000000346814723c */ /* 0x080fe20000041814 */
[----:B------:R-:W-:Y:S02]  /*cc80*/  MUFU.EX2 R169, R117 ;  /* 0x0000007500a97308 */ /* 0x000fe40000000800 */
[----:B------:R-:W-:Y:S02]  /*cc90*/  FMUL.FTZ R35, R0, R127 ;  /* 0x0000007f00237220 */ /* 0x000fe40000410000 */
[C---:B------:R-:W-:Y:S02]  /*cca0*/  FMUL.FTZ R32, R2.reuse, R124 ;  /* 0x0000007c02207220 */ /* 0x040fe40000410000 */
[----:B------:R-:W-:Y:S02]  /*ccb0*/  FMUL.FTZ R33, R2, R125 ;  /* 0x0000007d02217220 */ /* 0x000fe40000410000 */
[----:B------:R-:W-:Y:S02]  /*ccc0*/  FMUL.FTZ R34, R0, R126 ;  /* 0x0000007e00227220 */ /* 0x000fe40000410000 */
[----:B------:R-:W-:Y:S01]  /*ccd0*/  MUFU.EX2 R173, R116 ;  /* 0x0000007400ad7308 */ /* 0x000fe20000000800 */
[--C-:B------:R-:W-:Y:S02]  /*cce0*/  FFMA.FTZ R118, R46, c[0x0][0x2d0], -R164.reuse ;  /* 0x0000b4002e767a23 */ /* 0x100fe400000108a4 */
[--C-:B------:R-:W-:Y:S02]  /*ccf0*/  FFMA.FTZ R119, R47, c[0x0][0x2d0], -R164.reuse ;  /* 0x0000b4002f777a23 */ /* 0x100fe400000108a4 */
[C---:B------:R-:W-:Y:S04]  /*cd00*/  HMMA.16816.F32.BF16 R32, R160.reuse, R52, R32 ;  /* 0x00000034a020723c */ /* 0x040fe80000041820 */
[C---:B------:R-:W-:Y:S02]  /*cd10*/  FMUL.FTZ R36, R2.reuse, R128 ;  /* 0x0000008002247220 */ /* 0x040fe40000410000 */
[----:B------:R-:W-:Y:S02]  /*cd20*/  FMUL.FTZ R37, R2, R129 ;  /* 0x0000008102257220 */ /* 0x000fe40000410000 */
[C---:B------:R-:W-:Y:S02]  /*cd30*/  FMUL.FTZ R38, R0.reuse, R130 ;  /* 0x0000008200267220 */ /* 0x040fe40000410000 */
[----:B------:R-:W-:Y:S02]  /*cd40*/  MUFU.EX2 R130, R26 ;  /* 0x0000001a00827308 */ /* 0x000fe40000000800 */
[----:B------:R-:W-:Y:S02]  /*cd50*/  FMUL.FTZ R39, R0, R131 ;  /* 0x0000008300277220 */ /* 0x000fe40000410000 */
[----:B------:R-:W-:Y:S02]  /*cd60*/  FMUL.FTZ R49, R97, R133 ;  /* 0x0000008561317220 */ /* 0x000fe40000410000 */
[--C-:B------:R-:W-:Y:S02]  /*cd70*/  FFMA.FTZ R120, R58, c[0x0][0x2d0], -R164.reuse ;  /* 0x0000b4003a787a23 */ /* 0x100fe400000108a4 */
[--C-:B------:R-:W-:Y:S01]  /*cd80*/  FFMA.FTZ R121, R59, c[0x0][0x2d0], -R164.reuse ;  /* 0x0000b4003b797a23 */ /* 0x100fe200000108a4 */
[-C--:B------:R-:W-:Y:S01]  /*cd90*/  HMMA.16816.F32.BF16 R36, R160, R54.reuse, R36 ;  /* 0x00000036a024723c */ /* 0x080fe20000041824 */
[----:B------:R2:W-:Y:S01]  /*cda0*/  MUFU.EX2 R133, R65 ;  /* 0x0000004100857308 */ /* 0x0005e20000000800 */
[----:B------:R-:W-:Y:S01]  /*cdb0*/  LDSM.16.MT88.4 R56, [R190+0x800] ;  /* 0x00080000be38783b */ /* 0x000fe20000004200 */
[----:B------:R-:W-:Y:S02]  /*cdc0*/  FMUL.FTZ R48, R97, R132 ;  /* 0x0000008461307220 */ /* 0x000fe40000410000 */
[--C-:B------:R-:W-:Y:S02]  /*cdd0*/  FFMA.FTZ R122, R62, c[0x0][0x2d0], -R164.reuse ;  /* 0x0000b4003e7a7a23 */ /* 0x100fe400000108a4 */
[--C-:B------:R-:W-:Y:S02]  /*cde0*/  FFMA.FTZ R123, R63, c[0x0][0x2d0], -R164.reuse ;  /* 0x0000b4003f7b7a23 */ /* 0x100fe400000108a4 */
[--C-:B------:R-:W-:Y:S01]  /*cdf0*/  FFMA.FTZ R127, R74, c[0x0][0x2d0], -R164.reuse ;  /* 0x0000b4004a7f7a23 */ /* 0x100fe200000108a4 */
[C---:B------:R-:W-:Y:S01]  /*ce00*/  HMMA.16816.F32.BF16 R48, R104.reuse, R54, R48 ;  /* 0x000000366830723c */ /* 0x040fe20000041830 */
[----:B------:R3:W-:Y:S03]  /*ce10*/  MUFU.EX2 R131, R24 ;  /* 0x0000001800837308 */ /* 0x0007e60000000800 */
[C---:B------:R-:W-:Y:S02]  /*ce20*/  FMUL.FTZ R64, R2.reuse, R140 ;  /* 0x0000008c02407220 */ /* 0x040fe40000410000 */
[C---:B------:R-:W-:Y:S02]  /*ce30*/  FMUL.FTZ R52, R97.reuse, R136 ;  /* 0x0000008861347220 */ /* 0x040fe40000410000 */
[----:B------:R-:W-:Y:S03]  /*ce40*/  FMUL.FTZ R53, R97, R137 ;  /* 0x0000008961357220 */ /* 0x000fe60000410000 */
[----:B------:R4:W-:Y:S01]  /*ce50*/  MUFU.EX2 R140, R80 ;  /* 0x00000050008c7308 */ /* 0x0009e20000000800 */
[C---:B------:R-:W-:Y:S02]  /*ce60*/  FMUL.FTZ R54, R3.reuse, R138 ;  /* 0x0000008a03367220 */ /* 0x040fe40000410000 */
[----:B------:R-:W-:Y:S02]  /*ce70*/  FMUL.FTZ R55, R3, R139 ;  /* 0x0000008b03377220 */ /* 0x000fe40000410000 */
[--C-:B------:R-:W-:Y:S02]  /*ce80*/  FFMA.FTZ R128, R75, c[0x0][0x2d0], -R164.reuse ;  /* 0x0000b4004b807a23 */ /* 0x100fe400000108a4 */
[----:B--2---:R-:W-:Y:S02]  /*ce90*/  FMUL.FTZ R65, R2, R141 ;  /* 0x0000008d02417220 */ /* 0x004fe40000410000 */
[C---:B------:R-:W-:Y:S01]  /*cea0*/  FMUL.FTZ R66, R0.reuse, R142 ;  /* 0x0000008e00427220 */ /* 0x040fe20000410000 */
[-C--:B-1----:R-:W-:Y:S01]  /*ceb0*/  HMMA.16816.F32.BF16 R52, R104, R108.reuse, R52 ;  /* 0x0000006c6834723c */ /* 0x082fe20000041834 */
[----:B------:R-:W1:Y:S02]  /*cec0*/  MUFU.EX2 R138, R25 ;  /* 0x00000019008a7308 */ /* 0x000e640000000800 */
[----:B------:R-:W-:Y:S02]  /*ced0*/  FMUL.FTZ R67, R0, R143 ;  /* 0x0000008f00437220 */ /* 0x000fe40000410000 */
[--C-:B---3--:R-:W-:Y:S02]  /*cee0*/  FFMA.FTZ R24, R28, c[0x0][0x2d0], -R165.reuse ;  /* 0x0000b4001c187a23 */ /* 0x108fe400000108a5 */
[C---:B------:R-:W-:Y:S02]  /*cef0*/  FMUL.FTZ R68, R2.reuse, R144 ;  /* 0x0000009002447220 */ /* 0x040fe40000410000 */
[----:B------:R-:W-:Y:S01]  /*cf00*/  FMUL.FTZ R69, R2, R145 ;  /* 0x0000009102457220 */ /* 0x000fe20000410000 */
[C---:B------:R-:W-:Y:S01]  /*cf10*/  HMMA.16816.F32.BF16 R64, R160.reuse, R108, R64 ;  /* 0x0000006ca040723c */ /* 0x040fe20000041840 */
[----:B------:R2:W-:Y:S03]  /*cf20*/  MUFU.EX2 R139, R24 ;  /* 0x00000018008b7308 */ /* 0x0005e60000000800 */
[C---:B------:R-:W-:Y:S02]  /*cf30*/  FMUL.FTZ R70, R0.reuse, R146 ;  /* 0x0000009200467220 */ /* 0x040fe40000410000 */
[----:B------:R-:W-:Y:S02]  /*cf40*/  FMUL.FTZ R71, R0, R147 ;  /* 0x0000009300477220 */ /* 0x000fe40000410000 */
[----:B----4-:R-:W-:Y:S02]  /*cf50*/  FMUL.FTZ R80, R97, R148 ;  /* 0x0000009461507220 */ /* 0x010fe40000410000 */
[----:B------:R-:W-:Y:S01]  /*cf60*/  LDSM.16.MT88.4 R148, [R190+0x2000] ;  /* 0x00200000be94783b */ /* 0x000fe20000004200 */
[----:B------:R3:W-:Y:S01]  /*cf70*/  MUFU.EX2 R132, R103 ;  /* 0x0000006700847308 */ /* 0x0007e20000000800 */
[--C-:B------:R-:W-:Y:S01]  /*cf80*/  FFMA.FTZ R28, R40, c[0x0][0x2d0], -R165.reuse ;  /* 0x0000b400281c7a23 */ /* 0x100fe200000108a5 */
[-C--:B------:R-:W-:Y:S03]  /*cf90*/  HMMA.16816.F32.BF16 R68, R160, R110.reuse, R68 ;  /* 0x0000006ea044723c */ /* 0x080fe60000041844 */
[--C-:B------:R-:W-:Y:S01]  /*cfa0*/  FFMA.FTZ R124, R72, c[0x0][0x2d0], -R165.reuse ;  /* 0x0000b400487c7a23 */ /* 0x100fe200000108a5 */
[----:B-1----:R-:W-:Y:S01]  /*cfb0*/  F2FP.BF16.PACK_AB R40, R138, R131 ;  /* 0x000000838a28723e */ /* 0x002fe200000010ff */
[--C-:B------:R-:W-:Y:S02]  /*cfc0*/  FFMA.FTZ R72, R42, c[0x0][0x2d0], -R164.reuse ;  /* 0x0000b4002a487a23 */ /* 0x100fe400000108a4 */
[--C-:B------:R-:W-:Y:S01]  /*cfd0*/  FFMA.FTZ R125, R73, c[0x0][0x2d0], -R165.reuse ;  /* 0x0000b400497d7a23 */ /* 0x100fe200000108a5 */
[C---:B------:R-:W-:Y:S01]  /*cfe0*/  HMMA.16816.F32.BF16 R80, R104.reuse, R110, R80 ;  /* 0x0000006e6850723c */ /* 0x040fe20000041850 */
[----:B------:R-:W1:Y:S01]  /*cff0*/  LDSM.16.MT88.4 R108, [R192] ;  /* 0x00000000c06c783b */ /* 0x000e620000004200 */
[----:B------:R4:W-:Y:S02]  /*d000*/  MUFU.EX2 R136, R27 ;  /* 0x0000001b00887308 */ /* 0x0009e40000000800 */
[--C-:B--2---:R-:W-:Y:S01]  /*d010*/  FFMA.FTZ R24, R29, c[0x0][0x2d0], -R165.reuse ;  /* 0x0000b4001d187a23 */ /* 0x104fe200000108a5 */
[----:B------:R-:W-:Y:S01]  /*d020*/  F2FP.BF16.PACK_AB R29, R227, R133 ;  /* 0x00000085e31d723e */ /* 0x000fe200000010ff */
[C---:B------:R-:W-:Y:S02]  /*d030*/  FMUL.FTZ R84, R97.reuse, R84 ;  /* 0x0000005461547220 */ /* 0x040fe40000410000 */
[----:B------:R-:W-:Y:S04]  /*d040*/  FMUL.FTZ R85, R97, R85 ;  /* 0x0000005561557220 */ /* 0x000fe80000410000 */
[----:B------:R-:W2:Y:S01]  /*d050*/  MUFU.EX2 R147, R24 ;  /* 0x0000001800937308 */ /* 0x000ea20000000800 */
[C---:B------:R-:W-:Y:S02]  /*d060*/  FMUL.FTZ R86, R3.reuse, R86 ;  /* 0x0000005603567220 */ /* 0x040fe40000410000 */
[----:B------:R-:W-:Y:S02]  /*d070*/  FMUL.FTZ R87, R3, R87 ;  /* 0x0000005703577220 */ /* 0x000fe40000410000 */
[--C-:B------:R-:W-:Y:S02]  /*d080*/  FFMA.FTZ R25, R30, c[0x0][0x2d0], -R164.reuse ;  /* 0x0000b4001e197a23 */ /* 0x100fe400000108a4 */
[--C-:B---3--:R-:W-:Y:S02]  /*d090*/  FFMA.FTZ R103, R61, c[0x0][0x2d0], -R165.reuse ;  /* 0x0000b4003d677a23 */ /* 0x108fe400000108a5 */
[--C-:B------:R-:W-:Y:S01]  /*d0a0*/  FFMA.FTZ R73, R43, c[0x0][0x2d0], -R164.reuse ;  /* 0x0000b4002b497a23 */ /* 0x100fe200000108a4 */
[----:B------:R-:W-:Y:S01]  /*d0b0*/  MUFU.EX2 R144, R72 ;  /* 0x0000004800907308 */ /* 0x000fe20000000800 */
[C---:B------:R-:W-:Y:S02]  /*d0c0*/  FMUL.FTZ R88, R2.reuse, R88 ;  /* 0x0000005802587220 */ /* 0x040fe40000410000 */
[----:B------:R-:W-:Y:S02]  /*d0d0*/  FMUL.FTZ R89, R2, R89 ;  /* 0x0000005902597220 */ /* 0x000fe40000410000 */
[C---:B------:R-:W-:Y:S02]  /*d0e0*/  FMUL.FTZ R90, R0.reuse, R90 ;  /* 0x0000005a005a7220 */ /* 0x040fe40000410000 */
[----:B------:R-:W-:Y:S02]  /*d0f0*/  FMUL.FTZ R91, R0, R91 ;  /* 0x0000005b005b7220 */ /* 0x000fe40000410000 */
[C---:B------:R-:W-:Y:S01]  /*d100*/  FMUL.FTZ R26, R3.reuse, R154 ;  /* 0x0000009a031a7220 */ /* 0x040fe20000410000 */
[----:B------:R3:W-:Y:S01]  /*d110*/  MUFU.EX2 R167, R73 ;  /* 0x0000004900a77308 */ /* 0x0007e20000000800 */
[----:B----4-:R-:W-:Y:S01]  /*d120*/  FMUL.FTZ R27, R3, R155 ;  /* 0x0000009b031b7220 */ /* 0x010fe20000410000 */
[----:B------:R-:W-:Y:S01]  /*d130*/  F2FP.BF16.PACK_AB R155, R156, R159 ;  /* 0x0000009f9c9b723e */ /* 0x000fe200000010ff */
[----:B------:R-:W-:Y:S01]  /*d140*/  FMUL.FTZ R92, R2, R92 ;  /* 0x0000005c025c7220 */ /* 0x000fe20000410000 */
[----:B--2---:R-:W-:Y:S01]  /*d150*/  F2FP.BF16.PACK_AB R42, R147, R139 ;  /* 0x0000008b932a723e */ /* 0x004fe200000010ff */
[--C-:B------:R-:W-:Y:S01]  /*d160*/  FFMA.FTZ R24, R31, c[0x0][0x2d0], -R164.reuse ;  /* 0x0000b4001f187a23 */ /* 0x100fe200000108a4 */
[----:B------:R-:W-:Y:S01]  /*d170*/  F2FP.BF16.PACK_AB R31, R240, R140 ;  /* 0x0000008cf01f723e */ /* 0x000fe200000010ff */
[----:B------:R-:W-:Y:S01]  /*d180*/  FMUL.FTZ R93, R2, R93 ;  /* 0x0000005d025d7220 */ /* 0x000fe20000410000 */
[-C--:B-1----:R-:W-:Y:S02]  /*d190*/  HMMA.16816.F32.BF16 R84, R104, R108.reuse, R84 ;  /* 0x0000006c6854723c */ /* 0x082fe40000041854 */
[----:B------:R1:W-:Y:S01]  /*d1a0*/  MUFU.EX2 R137, R25 ;  /* 0x0000001900897308 */ /* 0x0003e20000000800 */
[C---:B------:R-:W-:Y:S02]  /*d1b0*/  FMUL.FTZ R94, R0.reuse, R94 ;  /* 0x0000005e005e7220 */ /* 0x040fe40000410000 */
[----:B------:R-:W-:Y:S02]  /*d1c0*/  FMUL.FTZ R95, R0, R95 ;  /* 0x0000005f005f7220 */ /* 0x000fe40000410000 */
[----:B------:R-:W-:Y:S01]  /*d1d0*/  FFMA.FTZ R129, R78, c[0x0][0x2d0], -R164 ;  /* 0x0000b4004e817a23 */ /* 0x000fe200000108a4 */
[C---:B------:R-:W-:Y:S04]  /*d1e0*/  HMMA.16816.F32.BF16 R88, R160.reuse, R108, R88 ;  /* 0x0000006ca058723c */ /* 0x040fe80000041858 */
[----:B------:R-:W2:Y:S01]  /*d1f0*/  MUFU.EX2 R146, R24 ;  /* 0x0000001800927308 */ /* 0x000ea20000000800 */
[--C-:B------:R-:W-:Y:S02]  /*d200*/  FFMA.FTZ R126, R76, c[0x0][0x2d0], -R165.reuse ;  /* 0x0000b4004c7e7a23 */ /* 0x100fe400000108a5 */
[----:B------:R-:W-:Y:S01]  /*d210*/  FFMA.FTZ R78, R97, R231, R216 ;  /* 0x000000e7614e7223 */ /* 0x000fe200000100d8 */
[----:B---3--:R-:W-:Y:S01]  /*d220*/  LDSM.16.MT88.4 R72, [R190+0x1000] ;  /* 0x00100000be48783b */ /* 0x008fe20000004200 */
[-C--:B------:R-:W-:Y:S03]  /*d230*/  HMMA.16816.F32.BF16 R92, R160, R110.reuse, R92 ;  /* 0x0000006ea05c723c */ /* 0x080fe6000004185c */
[--C-:B------:R-:W-:Y:S02]  /*d240*/  FFMA.FTZ R109, R45, c[0x0][0x2d0], -R165.reuse ;  /* 0x0000b4002d6d7a23 */ /* 0x100fe400000108a5 */
[----:B------:R3:W-:Y:S01]  /*d250*/  MUFU.EX2 R145, R28 ;  /* 0x0000001c00917308 */ /* 0x0007e20000000800 */
[--C-:B------:R-:W-:Y:S01]  /*d260*/  FFMA.FTZ R108, R60, c[0x0][0x2d0], -R165.reuse ;  /* 0x0000b4003c6c7a23 */ /* 0x100fe200000108a5 */
[----:B------:R-:W4:Y:S01]  /*d270*/  LDSM.16.MT88.4 R44, [R193+0x800] ;  /* 0x00080000c12c783b */ /* 0x000f220000004200 */
[----:B------:R-:W-:Y:S04]  /*d280*/  FFMA.FTZ R165, R77, c[0x0][0x2d0], -R165 ;  /* 0x0000b4004da57a23 */ /* 0x000fe800000108a5 */
[----:B------:R-:W-:Y:S02]  /*d290*/  FFMA.FTZ R77, R3, R241, R215 ;  /* 0x000000f1034d7223 */ /* 0x000fe400000100d7 */
[----:B------:R-:W-:Y:S01]  /*d2a0*/  FFMA.FTZ R3, R0, R242, R213 ;  /* 0x000000f200037223 */ /* 0x000fe200000100d5 */
[----:B------:R-:W5:Y:S01]  /*d2b0*/  MUFU.EX2 R141, R168 ;  /* 0x000000a8008d7308 */ /* 0x000f620000000800 */
[----:B-1----:R-:W-:Y:S01]  /*d2c0*/  FMUL.FTZ R25, R97, R153 ;  /* 0x0000009961197220 */ /* 0x002fe20000410000 */
[----:B------:R-:W1:Y:S01]  /*d2d0*/  LDSM.16.MT88.4 R60, [R192+0x800] ;  /* 0x00080000c03c783b */ /* 0x000e620000004200 */
[----:B------:R-:W-:Y:S01]  /*d2e0*/  FADD.FTZ R0, R221, R77 ;  /* 0x0000004ddd007221 */ /* 0x000fe20000010000 */
[----:B--2---:R-:W-:Y:S01]  /*d2f0*/  F2FP.BF16.PACK_AB R43, R146, R137 ;  /* 0x00000089922b723e */ /* 0x004fe200000010ff */
[----:B------:R-:W-:Y:S01]  /*d300*/  FMUL.FTZ R24, R97, R152 ;  /* 0x0000009861187220 */ /* 0x000fe20000410000 */
[----:B------:R-:W-:Y:S01]  /*d310*/  F2FP.BF16.PACK_AB R152, R178, R181 ;  /* 0x000000b5b298723e */ /* 0x000fe200000010ff */
[----:B------:R-:W-:Y:S02]  /*d320*/  FFMA.FTZ R76, R2, R243, R214 ;  /* 0x000000f3024c7223 */ /* 0x000fe400000100d6 */
[----:B------:R-:W-:Y:S01]  /*d330*/  FADD.FTZ R2, R224, R78 ;  /* 0x0000004ee0027221 */ /* 0x000fe20000010000 */
[----:B------:R2:W-:Y:S01]  /*d340*/  MUFU.EX2 R213, R41 ;  /* 0x0000002900d57308 */ /* 0x0005e20000000800 */
[----:B------:R-:W-:Y:S01]  /*d350*/  FADD.FTZ R0, R220, R0 ;  /* 0x00000000dc007221 */ /* 0x000fe20000010000 */
[----:B------:R-:W-:Y:S04]  /*d360*/  HMMA.16816.F32.BF16 R24, R104, R110, R24 ;  /* 0x0000006e6818723c */ /* 0x000fe80000041818 */
[----:B---3--:R-:W-:Y:S01]  /*d370*/  F2FP.BF16.PACK_AB R28, R228, R132 ;  /* 0x00000084e41c723e */ /* 0x008fe200000010ff */
[----:B------:R-:W-:Y:S02]  /*d380*/  FADD.FTZ R0, R237, R0 ;  /* 0x00000000ed007221 */ /* 0x000fe40000010000 */
[----:B------:R-:W-:Y:S01]  /*d390*/  FADD.FTZ R2, R223, R2 ;  /* 0x00000002df027221 */ /* 0x000fe20000010000 */
[----:B------:R-:W-:Y:S01]  /*d3a0*/  MUFU.EX2 R163, R118 ;  /* 0x0000007600a37308 */ /* 0x000fe20000000800 */
[----:B------:R-:W-:Y:S03]  /*d3b0*/  FADD.FTZ R77, R133, R0 ;  /* 0x00000000854d7221 */ /* 0x000fe60000010000 */
[----:B-----5:R-:W-:Y:S01]  /*d3c0*/  F2FP.BF16.PACK_AB R30, R141, R226 ;  /* 0x000000e28d1e723e */ /* 0x020fe200000010ff */
[----:B------:R-:W-:Y:S02]  /*d3d0*/  FADD.FTZ R2, R236, R2 ;  /* 0x00000002ec027221 */ /* 0x000fe40000010000 */
[----:B------:R-:W-:Y:S02]  /*d3e0*/  FFMA.FTZ R164, R79, c[0x0][0x2d0], -R164 ;  /* 0x0000b4004fa47a23 */ /* 0x000fe400000108a4 */
[----:B------:R-:W-:Y:S01]  /*d3f0*/  FADD.FTZ R78, R132, R2 ;  /* 0x00000002844e7221 */ /* 0x000fe20000010000 */
[----:B------:R3:W-:Y:S01]  /*d400*/  MUFU.EX2 R161, R119 ;  /* 0x0000007700a17308 */ /* 0x0007e20000000800 */
[-C--:B------:R-:W-:Y:S01]  /*d410*/  HMMA.16816.F32.BF16 R4, R28, R112.reuse, R4 ;  /* 0x000000701c04723c */ /* 0x080fe20000041804 */
[----:B------:R-:W-:Y:S04]  /*d420*/  LDSM.16.MT88.4 R132, [R193+0x2000] ;  /* 0x00200000c184783b */ /* 0x000fe80000004200 */
[----:B--2---:R-:W-:Y:S01]  /*d430*/  F2FP.BF16.PACK_AB R41, R136, R130 ;  /* 0x000000828829723e */ /* 0x004fe200000010ff */
[----:B------:R-:W-:Y:S02]  /*d440*/  FADD.FTZ R3, R217, R3 ;  /* 0x00000003d9037221 */ /* 0x000fe40000010000 */
[----:B------:R-:W-:Y:S01]  /*d450*/  FADD.FTZ R0, R228, R78 ;  /* 0x0000004ee4007221 */ /* 0x000fe20000010000 */
[----:B------:R-:W-:Y:S03]  /*d460*/  MUFU.EX2 R170, R109 ;  /* 0x0000006d00aa7308 */ /* 0x000fe60000000800 */
[C---:B------:R-:W-:Y:S04]  /*d470*/  HMMA.16816.F32.BF16 R8, R40.reuse, R112, R8 ;  /* 0x000000702808723c */ /* 0x040fe80000041808 */
[----:B------:R-:W-:Y:S03]  /*d480*/  FADD.FTZ R3, R218, R3 ;  /* 0x00000003da037221 */ /* 0x000fe60000010000 */
[----:B------:R-:W2:Y:S01]  /*d490*/  MUFU.EX2 R168, R187 ;  /* 0x000000bb00a87308 */ /* 0x000ea20000000800 */
[-C--:B------:R-:W-:Y:S01]  /*d4a0*/  HMMA.16816.F32.BF16 R12, R40, R114.reuse, R12 ;  /* 0x00000072280c723c */ /* 0x080fe2000004180c */
[----:B---3--:R-:W-:Y:S03]  /*d4b0*/  LDSM.16.MT88.4 R116, [R189+0x2000] ;  /* 0x00200000bd74783b */ /* 0x008fe60000004200 */
[----:B------:R-:W-:Y:S04]  /*d4c0*/  FADD.FTZ R3, R225, R3 ;  /* 0x00000003e1037221 */ /* 0x000fe80000010000 */
[C---:B------:R-:W-:Y:S01]  /*d4d0*/  HMMA.16816.F32.BF16 R16, R28.reuse, R114, R16 ;  /* 0x000000721c10723c */ /* 0x040fe20000041810 */
[----:B------:R-:W-:Y:S03]  /*d4e0*/  MUFU.EX2 R162, R208 ;  /* 0x000000d000a27308 */ /* 0x000fe60000000800 */
[----:B------:R-:W-:Y:S04]  /*d4f0*/  FADD.FTZ R2, R130, R3 ;  /* 0x0000000382027221 */ /* 0x000fe80000010000 */
[-C--:B----4-:R-:W-:Y:S03]  /*d500*/  HMMA.16816.F32.BF16 R20, R28, R44.reuse, R20 ;  /* 0x0000002c1c14723c */ /* 0x090fe60000041814 */
[----:B------:R-:W3:Y:S01]  /*d510*/  MUFU.EX2 R160, R101 ;  /* 0x0000006500a07308 */ /* 0x000ee20000000800 */
[----:B------:R-:W-:Y:S01]  /*d520*/  FADD.FTZ R2, R136, R2 ;  /* 0x0000000288027221 */ /* 0x000fe20000010000 */
[----:B--2---:R-:W-:Y:S03]  /*d530*/  F2FP.BF16.PACK_AB R153, R166, R168 ;  /* 0x000000a8a699723e */ /* 0x004fe600000010ff */
[C---:B------:R-:W-:Y:S05]  /*d540*/  HMMA.16816.F32.BF16 R32, R40.reuse, R44, R32 ;  /* 0x0000002c2820723c */ /* 0x040fea0000041820 */
[----:B------:R-:W-:Y:S03]  /*d550*/  MUFU.EX2 R177, R108 ;  /* 0x0000006c00b17308 */ /* 0x000fe60000000800 */
[-C--:B------:R-:W-:Y:S07]  /*d560*/  HMMA.16816.F32.BF16 R36, R40, R46.reuse, R36 ;  /* 0x0000002e2824723c */ /* 0x080fee0000041824 */
[----:B------:R-:W2:Y:S01]  /*d570*/  MUFU.EX2 R180, R103 ;  /* 0x0000006700b47308 */ /* 0x000ea20000000800 */
[C---:B------:R-:W-:Y:S01]  /*d580*/  HMMA.16816.F32.BF16 R48, R28.reuse, R46, R48 ;  /* 0x0000002e1c30723c */ /* 0x040fe20000041830 */
[----:B------:R-:W4:Y:S03]  /*d590*/  LDSM.16.MT88.4 R44, [R189+0x1000] ;  /* 0x00100000bd2c783b */ /* 0x000f260000004200 */
[----:B---3--:R-:W-:Y:S04]  /*d5a0*/  F2FP.BF16.PACK_AB R154, R160, R162 ;  /* 0x000000a2a09a723e */ /* 0x008fe800000010ff */
[-C--:B------:R-:W-:Y:S01]  /*d5b0*/  HMMA.16816.F32.BF16 R52, R28, R56.reuse, R52 ;  /* 0x000000381c34723c */ /* 0x080fe20000041834 */
[----:B------:R-:W-:Y:S07]  /*d5c0*/  MUFU.EX2 R158, R120 ;  /* 0x00000078009e7308 */ /* 0x000fee0000000800 */
[C---:B------:R-:W-:Y:S03]  /*d5d0*/  HMMA.16816.F32.BF16 R64, R40.reuse, R56, R64 ;  /* 0x000000382840723c */ /* 0x040fe60000041840 */
[----:B------:R-:W3:Y:S05]  /*d5e0*/  MUFU.EX2 R157, R121 ;  /* 0x00000079009d7308 */ /* 0x000eea0000000800 */
[-C--:B------:R-:W-:Y:S05]  /*d5f0*/  HMMA.16816.F32.BF16 R68, R40, R58.reuse, R68 ;  /* 0x0000003a2844723c */ /* 0x080fea0000041844 */
[----:B------:R-:W-:Y:S03]  /*d600*/  MUFU.EX2 R103, R122 ;  /* 0x0000007a00677308 */ /* 0x000fe60000000800 */
[C---:B------:R-:W-:Y:S01]  /*d610*/  HMMA.16816.F32.BF16 R80, R28.reuse, R58, R80 ;  /* 0x0000003a1c50723c */ /* 0x040fe20000041850 */
[----:B------:R-:W5:Y:S06]  /*d620*/  LDSM.16.MT88.4 R56, [R193+0x1000] ;  /* 0x00100000c138783b */ /* 0x000f6c0000004200 */
[----:B------:R-:W2:Y:S01]  /*d630*/  MUFU.EX2 R102, R123 ;  /* 0x0000007b00667308 */ /* 0x000ea20000000800 */
[-C--:B-1----:R-:W-:Y:S08]  /*d640*/  HMMA.16816.F32.BF16 R84, R28, R60.reuse, R84 ;  /* 0x0000003c1c54723c */ /* 0x082ff00000041854 */
[C---:B------:R-:W-:Y:S01]  /*d650*/  HMMA.16816.F32.BF16 R88, R40.reuse, R60, R88 ;  /* 0x0000003c2858723c */ /* 0x040fe20000041858 */
[----:B------:R-:W-:Y:S07]  /*d660*/  MUFU.EX2 R101, R124 ;  /* 0x0000007c00657308 */ /* 0x000fee0000000800 */
[-C--:B------:R-:W-:Y:S03]  /*d670*/  HMMA.16816.F32.BF16 R92, R40, R62.reuse, R92 ;  /* 0x0000003e285c723c */ /* 0x080fe6000004185c */
[----:B------:R-:W1:Y:S04]  /*d680*/  MUFU.EX2 R97, R125 ;  /* 0x0000007d00617308 */ /* 0x000e680000000800 */
[----:B------:R-:W-:Y:S01]  /*d690*/  F2FP.BF16.PACK_AB R42, R170, R174 ;  /* 0x000000aeaa2a723e */ /* 0x000fe200000010ff */
[----:B------:R-:W-:Y:S01]  /*d6a0*/  HMMA.16816.F32.BF16 R24, R28, R62, R24 ;  /* 0x0000003e1c18723c */ /* 0x000fe20000041818 */
[----:B------:R-:W1:Y:S03]  /*d6b0*/  LDSM.16.MT88.4 R60, [R192+0x1000] ;  /* 0x00100000c03c783b */ /* 0x000e660000004200 */
[----:B------:R-:W-:Y:S01]  /*d6c0*/  FADD.FTZ R40, R219, R76 ;  /* 0x0000004cdb287221 */ /* 0x000fe20000010000 */
[----:B------:R-:W-:Y:S01]  /*d6d0*/  F2FP.BF16.PACK_AB R41, R167, R144 ;  /* 0x00000090a729723e */ /* 0x000fe200000010ff */
[----:B------:R-:W-:Y:S01]  /*d6e0*/  MUFU.EX2 R79, R126 ;  /* 0x0000007e004f7308 */ /* 0x000fe20000000800 */
[----:B------:R-:W-:Y:S01]  /*d6f0*/  F2FP.BF16.PACK_AB R28, R238, R232 ;  /* 0x000000e8ee1c723e */ /* 0x000fe200000010ff */
[----:B------:R-:W-:Y:S01]  /*d700*/  FADD.FTZ R76, R222, R40 ;  /* 0x00000028de4c7221 */ /* 0x000fe20000010000 */
[----:B------:R-:W-:Y:S03]  /*d710*/  F2FP.BF16.PACK_AB R29, R235, R230 ;  /* 0x000000e6eb1d723e */ /* 0x000fe600000010ff */
[----:B------:R-:W-:Y:S02]  /*d720*/  F2FP.BF16.PACK_AB R30, R244, R239 ;  /* 0x000000eff41e723e */ /* 0x000fe400000010ff */
[----:B------:R-:W-:Y:S02]  /*d730*/  F2FP.BF16.PACK_AB R31, R233, R234 ;  /* 0x000000eae91f723e */ /* 0x000fe400000010ff */
[----:B------:R-:W-:Y:S02]  /*d740*/  F2FP.BF16.PACK_AB R40, R213, R145 ;  /* 0x00000091d528723e */ /* 0x000fe400000010ff */
[----:B------:R-:W-:Y:S03]  /*d750*/  F2FP.BF16.PACK_AB R43, R161, R163 ;  /* 0x000000a3a12b723e */ /* 0x000fe600000010ff */
[-C--:B----4-:R-:W-:Y:S08]  /*d760*/  HMMA.16816.F32.BF16 R4, R28, R44.reuse, R4 ;  /* 0x0000002c1c04723c */ /* 0x090ff00000041804 */
[C---:B------:R-:W-:Y:S08]  /*d770*/  HMMA.16816.F32.BF16 R8, R40.reuse, R44, R8 ;  /* 0x0000002c2808723c */ /* 0x040ff00000041808 */
[-C--:B------:R-:W-:Y:S08]  /*d780*/  HMMA.16816.F32.BF16 R12, R40, R46.reuse, R12 ;  /* 0x0000002e280c723c */ /* 0x080ff0000004180c */
[C---:B------:R-:W-:Y:S01]  /*d790*/  HMMA.16816.F32.BF16 R16, R28.reuse, R46, R16 ;  /* 0x0000002e1c10723c */ /* 0x040fe20000041810 */
[----:B------:R-:W4:Y:S07]  /*d7a0*/  LDSM.16.MT88.4 R44, [R189+0x1800] ;  /* 0x00180000bd2c783b */ /* 0x000f2e0000004200 */
[-C--:B-----5:R-:W-:Y:S08]  /*d7b0*/  HMMA.16816.F32.BF16 R20, R28, R56.reuse, R20 ;  /* 0x000000381c14723c */ /* 0x0a0ff00000041814 */
[C---:B------:R-:W-:Y:S08]  /*d7c0*/  HMMA.16816.F32.BF16 R32, R40.reuse, R56, R32 ;  /* 0x000000382820723c */ /* 0x040ff00000041820 */
[-C--:B------:R-:W-:Y:S08]  /*d7d0*/  HMMA.16816.F32.BF16 R36, R40, R58.reuse, R36 ;  /* 0x0000003a2824723c */ /* 0x080ff00000041824 */
[C---:B------:R-:W-:Y:S01]  /*d7e0*/  HMMA.16816.F32.BF16 R48, R28.reuse, R58, R48 ;  /* 0x0000003a1c30723c */ /* 0x040fe20000041830 */
[----:B------:R-:W5:Y:S07]  /*d7f0*/  LDSM.16.MT88.4 R56, [R193+0x1800] ;  /* 0x00180000c138783b */ /* 0x000f6e0000004200 */
        /* <DEDUP_REMOVED lines=8> */
[----:B--2---:R-:W-:Y:S01]  /*d880*/  F2FP.BF16.PACK_AB R42, R180, R177 ;  /* 0x000000b1b42a723e */ /* 0x004fe200000010ff */
[----:B------:R-:W-:Y:S01]  /*d890*/  HMMA.16816.F32.BF16 R24, R28, R62, R24 ;  /* 0x0000003e1c18723c */ /* 0x000fe20000041818 */
[----:B------:R-:W1:Y:S03]  /*d8a0*/  LDSM.16.MT88.4 R60, [R192+0x1800] ;  /* 0x00180000c03c783b */ /* 0x000e660000004200 */
[----:B------:R-:W-:Y:S01]  /*d8b0*/  FADD.FTZ R40, R229, R76 ;  /* 0x0000004ce5287221 */ /* 0x000fe20000010000 */
[----:B---3--:R-:W-:Y:S02]  /*d8c0*/  F2FP.BF16.PACK_AB R41, R157, R158 ;  /* 0x0000009e9d29723e */ /* 0x008fe400000010ff */
[----:B------:R-:W-:Y:S01]  /*d8d0*/  F2FP.BF16.PACK_AB R28, R176, R172 ;  /* 0x000000acb01c723e */ /* 0x000fe200000010ff */
[----:B------:R-:W-:Y:S01]  /*d8e0*/  FADD.FTZ R76, R131, R40 ;  /* 0x00000028834c7221 */ /* 0x000fe20000010000 */
[----:B------:R-:W-:Y:S03]  /*d8f0*/  F2FP.BF16.PACK_AB R29, R175, R171 ;  /* 0x000000abaf1d723e */ /* 0x000fe600000010ff */
[----:B------:R-:W-:Y:S01]  /*d900*/  F2FP.BF16.PACK_AB R30, R184, R179 ;  /* 0x000000b3b81e723e */ /* 0x000fe200000010ff */
[----:B------:R-:W-:Y:S01]  /*d910*/  FADD.FTZ R3, R138, R76 ;  /* 0x0000004c8a037221 */ /* 0x000fe20000010000 */
[----:B------:R-:W-:Y:S02]  /*d920*/  F2FP.BF16.PACK_AB R31, R183, R182 ;  /* 0x000000b6b71f723e */ /* 0x000fe400000010ff */
[----:B------:R-:W-:Y:S02]  /*d930*/  F2FP.BF16.PACK_AB R40, R173, R169 ;  /* 0x000000a9ad28723e */ /* 0x000fe400000010ff */
[----:B------:R-:W-:Y:S03]  /*d940*/  F2FP.BF16.PACK_AB R43, R102, R103 ;  /* 0x00000067662b723e */ /* 0x000fe600000010ff */
[-C--:B----4-:R-:W-:Y:S08]  /*d950*/  HMMA.16816.F32.BF16 R4, R28, R44.reuse, R4 ;  /* 0x0000002c1c04723c */ /* 0x090ff00000041804 */
[C---:B------:R-:W-:Y:S01]  /*d960*/  HMMA.16816.F32.BF16 R8, R40.reuse, R44, R8 ;  /* 0x0000002c2808723c */ /* 0x040fe20000041808 */
[----:B------:R-:W-:Y:S07]  /*d970*/  MUFU.EX2 R45, R129 ;  /* 0x00000081002d7308 */ /* 0x000fee0000000800 */
[-C--:B------:R-:W-:Y:S03]  /*d980*/  HMMA.16816.F32.BF16 R12, R40, R46.reuse, R12 ;  /* 0x0000002e280c723c */ /* 0x080fe6000004180c */
[----:B------:R-:W-:Y:S05]  /*d990*/  MUFU.EX2 R44, R164 ;  /* 0x000000a4002c7308 */ /* 0x000fea0000000800 */
[C---:B------:R-:W-:Y:S05]  /*d9a0*/  HMMA.16816.F32.BF16 R16, R28.reuse, R46, R16 ;  /* 0x0000002e1c10723c */ /* 0x040fea0000041810 */
[----:B------:R-:W-:Y:S03]  /*d9b0*/  MUFU.EX2 R47, R127 ;  /* 0x0000007f002f7308 */ /* 0x000fe60000000800 */
[-C--:B-----5:R-:W-:Y:S07]  /*d9c0*/  HMMA.16816.F32.BF16 R20, R28, R56.reuse, R20 ;  /* 0x000000381c14723c */ /* 0x0a0fee0000041814 */
[----:B------:R-:W-:Y:S01]  /*d9d0*/  MUFU.EX2 R46, R128 ;  /* 0x00000080002e7308 */ /* 0x000fe20000000800 */
[C---:B------:R-:W-:Y:S08]  /*d9e0*/  HMMA.16816.F32.BF16 R32, R40.reuse, R56, R32 ;  /* 0x000000382820723c */ /* 0x040ff00000041820 */
[-C--:B------:R-:W-:Y:S01]  /*d9f0*/  HMMA.16816.F32.BF16 R36, R40, R58.reuse, R36 ;  /* 0x0000003a2824723c */ /* 0x080fe20000041824 */
[----:B------:R-:W2:Y:S07]  /*da00*/  MUFU.EX2 R56, R165 ;  /* 0x000000a500387308 */ /* 0x000eae0000000800 */
[C---:B------:R-:W-:Y:S08]  /*da10*/  HMMA.16816.F32.BF16 R48, R28.reuse, R58, R48 ;  /* 0x0000003a1c30723c */ /* 0x040ff00000041830 */
[-C--:B------:R-:W-:Y:S08]  /*da20*/  HMMA.16816.F32.BF16 R52, R28, R72.reuse, R52 ;  /* 0x000000481c34723c */ /* 0x080ff00000041834 */
[C---:B------:R-:W-:Y:S08]  /*da30*/  HMMA.16816.F32.BF16 R64, R40.reuse, R72, R64 ;  /* 0x000000482840723c */ /* 0x040ff00000041840 */
[-C--:B------:R-:W-:Y:S08]  /*da40*/  HMMA.16816.F32.BF16 R68, R40, R74.reuse, R68 ;  /* 0x0000004a2844723c */ /* 0x080ff00000041844 */
[C---:B------:R-:W-:Y:S08]  /*da50*/  HMMA.16816.F32.BF16 R80, R28.reuse, R74, R80 ;  /* 0x0000004a1c50723c */ /* 0x040ff00000041850 */
[-C--:B-1----:R-:W-:Y:S08]  /*da60*/  HMMA.16816.F32.BF16 R84, R28, R60.reuse, R84 ;  /* 0x0000003c1c54723c */ /* 0x082ff00000041854 */
[C---:B------:R-:W-:Y:S08]  /*da70*/  HMMA.16816.F32.BF16 R88, R40.reuse, R60, R88 ;  /* 0x0000003c2858723c */ /* 0x040ff00000041858 */
[-C--:B------:R-:W-:Y:S07]  /*da80*/  HMMA.16816.F32.BF16 R92, R40, R62.reuse, R92 ;  /* 0x0000003e285c723c */ /* 0x080fee000004185c */
[----:B------:R-:W-:Y:S01]  /*da90*/  FADD.FTZ R40, R227, R77 ;  /* 0x0000004de3287221 */ /* 0x000fe20000010000 */
[----:B------:R-:W-:Y:S04]  /*daa0*/  HMMA.16816.F32.BF16 R24, R28, R62, R24 ;  /* 0x0000003e1c18723c */ /* 0x000fe80000041818 */
[----:B------:R-:W-:Y:S02]  /*dab0*/  FADD.FTZ R42, R226, R0 ;  /* 0x00000000e22a7221 */ /* 0x000fe40000010000 */
[----:B------:R-:W-:Y:S01]  /*dac0*/  FADD.FTZ R41, R140, R40 ;  /* 0x000000288c297221 */ /* 0x000fe20000010000 */
[----:B------:R-:W-:Y:S01]  /*dad0*/  F2FP.BF16.PACK_AB R28, R97, R101 ;  /* 0x00000065611c723e */ /* 0x000fe200000010ff */
[-C--:B------:R-:W-:Y:S01]  /*dae0*/  HMMA.16816.F32.BF16 R104, R152, R116.reuse, R4 ;  /* 0x000000749868723c */ /* 0x080fe20000041804 */
[----:B------:R-:W1:Y:S04]  /*daf0*/  LDSM.16.MT88.4 R4, [R192+0x2000] ;  /* 0x00200000c004783b */ /* 0x000e680000004200 */
[----:B--2---:R-:W-:Y:S01]  /*db00*/  F2FP.BF16.PACK_AB R30, R56, R79 ;  /* 0x0000004f381e723e */ /* 0x004fe200000010ff */
[----:B------:R-:W-:Y:S01]  /*db10*/  FADD.FTZ R40, R139, R3 ;  /* 0x000000038b287221 */ /* 0x000fe20000010000 */
[----:B------:R-:W-:Y:S01]  /*db20*/  F2FP.BF16.PACK_AB R29, R46, R47 ;  /* 0x0000002f2e1d723e */ /* 0x000fe200000010ff */
[----:B------:R-:W-:Y:S01]  /*db30*/  FADD.FTZ R0, R137, R2 ;  /* 0x0000000289007221 */ /* 0x000fe20000010000 */
[----:B------:R-:W-:Y:S03]  /*db40*/  F2FP.BF16.PACK_AB R31, R44, R45 ;  /* 0x0000002d2c1f723e */ /* 0x000fe600000010ff */
[----:B------:R-:W-:Y:S02]  /*db50*/  FADD.FTZ R2, R147, R40 ;  /* 0x0000002893027221 */ /* 0x000fe40000010000 */
[----:B------:R-:W-:Y:S02]  /*db60*/  FADD.FTZ R0, R146, R0 ;  /* 0x0000000092007221 */ /* 0x000fe40000010000 */
[C---:B------:R-:W-:Y:S04]  /*db70*/  HMMA.16816.F32.BF16 R108, R28.reuse, R116, R8 ;  /* 0x000000741c6c723c */ /* 0x040fe80000041808 */
[----:B------:R-:W-:Y:S03]  /*db80*/  FADD.FTZ R3, R240, R41 ;  /* 0x00000029f0037221 */ /* 0x000fe60000010000 */
        /* <DEDUP_REMOVED lines=34> */
[----:B------:R-:W-:Y:S01]  /*ddb0*/  FADD.FTZ R9, R157, R2 ;  /* 0x000000029d097221 */ /* 0x000fe20000010000 */
[-C--:B------:R-:W-:Y:S01]  /*ddc0*/  MOV R68, R96.reuse ;  /* 0x0000006000447202 */ /* 0x080fe20000000f00 */
        /* <DEDUP_REMOVED lines=28> */
[----:B------:R-:W-:Y:S01]  /*df90*/  IADD3 R0, R205, -0x1, RZ ;  /* 0xffffffffcd007810 */ /* 0x000fe20007ffe0ff */
[----:B------:R-:W-:Y:S02]  /*dfa0*/  FADD.FTZ R231, R160, R3 ;  /* 0x00000003a0e77221 */ /* 0x000fe40000010000 */
[----:B------:R-:W-:Y:S01]  /*dfb0*/  FADD.FTZ R241, R156, R5 ;  /* 0x000000059cf17221 */ /* 0x000fe20000010000 */
[----:B------:R-:W-:Y:S01]  /*dfc0*/  MOV R205, R0 ;  /* 0x0000000000cd7202 */ /* 0x000fe20000000f00 */
[----:B------:R-:W-:Y:S02]  /*dfd0*/  FADD.FTZ R243, R56, R4 ;  /* 0x0000000438f37221 */ /* 0x000fe40000010000 */
[----:B------:R-:W-:Y:S01]  /*dfe0*/  FADD.FTZ R242, R44, R2 ;  /* 0x000000022cf27221 */ /* 0x000fe20000010000 */
[----:B------:R-:W-:-:S05]  /*dff0*/  @P0 BRA `(.L_x_3388) ;  /* 0xffffcdc000000947 */ /* 0x000fca000383ffff */
.L_x_3381:
[----:B------:R-:W-:Y:S05]  /*e000*/  BRA.DIV ~URZ, `(.L_x_3389) ;  /* 0x00008ea27f007947 */ /* 0x000fea000b800000 */
[----:B------:R1:W2:Y:S02]  /*e010*/  SHFL.BFLY PT, R0, R231, 0x2, 0x1f ;  /* 0x0c401f00e7007f89 */ /* 0x0002a400000e0000 */
.L_x_3489:
        /* <DEDUP_REMOVED lines=15> */
.L_x_3490:
        /* <DEDUP_REMOVED lines=24> */
[----:B----4-:R1:W2:Y:S01]  /*e290*/  @P2 MUFU.LG2 R7, R5 ;  /* 0x0000000500072308 */ /* 0x0102a20000000c00 */
        /* <DEDUP_REMOVED lines=77> */
.L_x_3336:
[----:B------:R2:W5:Y:S04]  /*e770*/  LDL R6, [R1+0x30] ;  /* 0x0000300001067983 */ /* 0x0005680000100800 */
        /* <DEDUP_REMOVED lines=18> */
.L_x_3392:
[----:B--2---:R-:W-:Y:S05]  /*e8a0*/  BSYNC B0 ;  /* 0x0000000000007941 */ /* 0x004fea0003800000 */
.L_x_3391:
        /* <DEDUP_REMOVED lines=103> */
.L_x_3395:
        /* <DEDUP_REMOVED lines=88> */
[----:B-1----:R-:W-:Y:S01]  /*f4a0*/  IADD3 R8, R248, R69, RZ ;  /* 0x00000045f8087210 */ /* 0x002fe20007ffe0ff */
[C---:B------:R-:W-:Y:S01]  /*f4b0*/  IMAD.WIDE.U32 R6, R3.reuse, c[0x0][0x3a0], RZ ;  /* 0x0000e80003067a25 */ /* 0x040fe200078e00ff */
[----:B------:R-:W-:Y:S01]  /*f4c0*/  SHF.R.S32.HI R9, RZ, 0x1f, R2 ;  /* 0x0000001fff097819 */ /* 0x000fe20000011402 */
[----:B------:R1:W2:Y:S02]  /*f4d0*/  LDS.128 R12, [R209+0x80] ;  /* 0x00008000d10c7984 */ /* 0x0002a40000000c00 */
[----:B------:R-:W-:Y:S02]  /*f4e0*/  IMAD R3, R3, c[0x0][0x3a4], R17 ;  /* 0x0000e90003037a24 */ /* 0x000fe400078e0211 */
[----:B------:R-:W-:Y:S01]  /*f4f0*/  @P2 IMAD.HI.U32 R10, R8, c[0x0][0x4ec], RZ ;  /* 0x00013b00080a2a27 */ /* 0x000fe200078e00ff */
[----:B------:R1:W3:Y:S02]  /*f500*/  LDS.128 R16, [R209+0x880] ;  /* 0x00088000d1107984 */ /* 0x0002e40000000c00 */
[----:B------:R-:W-:Y:S01]  /*f510*/  IADD3 R7, R7, R3, RZ ;  /* 0x0000000307077210 */ /* 0x000fe20007ffe0ff */
[----:B------:R-:W-:Y:S01]  /*f520*/  IMAD R9, R9, c[0x0][0x3f0], RZ ;  /* 0x0000fc0009097a24 */ /* 0x000fe200078e02ff */
[----:B------:R1:W4:Y:S01]  /*f530*/  LDS.128 R20, [R209+0x1080] ;  /* 0x00108000d1147984 */ /* 0x0003220000000c00 */
[----:B------:R-:W-:-:S02]  /*f540*/  MOV R3, R8 ;  /* 0x0000000800037202 */ /* 0x000fc40000000f00 */
[C---:B------:R-:W-:Y:S01]  /*f550*/  IMAD.WIDE.U32 R6, R4.reuse, c[0x0][0x3e8], R6 ;  /* 0x0000fa0004067a25 */ /* 0x040fe200078e0006 */
[----:B------:R1:W1:Y:S01]  /*f560*/  LDS.128 R24, [R209+0x1880] ;  /* 0x00188000d1187984 */ /* 0x0002620000000c00 */
[----:B------:R-:W-:Y:S02]  /*f570*/  @P2 SHF.R.U32.HI R3, RZ, c[0x0][0x4f0], R10 ;  /* 0x00013c00ff032a19 */ /* 0x000fe4000001160a */
[----:B------:R-:W-:Y:S01]  /*f580*/  IMAD R5, R4, c[0x0][0x3ec], R7 ;  /* 0x0000fb0004057a24 */ /* 0x000fe200078e0207 */
[----:B------:R1:W1:Y:S01]  /*f590*/  LDS.128 R28, [R209+0x2080] ;  /* 0x00208000d11c7984 */ /* 0x0002620000000c00 */
[----:B------:R-:W-:Y:S01]  /*f5a0*/  MOV R4, R6 ;  /* 0x0000000600047202 */ /* 0x000fe20000000f00 */
[----:B------:R-:W-:Y:S01]  /*f5b0*/  IMAD R7, R2, c[0x0][0x3f4], R9 ;  /* 0x0000fd0002077a24 */ /* 0x000fe200078e0209 */
[----:B------:R-:W-:Y:S01]  /*f5c0*/  SHF.R.S32.HI R6, RZ, 0x1f, R3 ;  /* 0x0000001fff067819 */ /* 0x000fe20000011403 */
[----:B------:R1:W1:Y:S01]  /*f5d0*/  LDS.128 R32, [R209+0x2880] ;  /* 0x00288000d1207984 */ /* 0x0002620000000c00 */
[----:B------:R-:W-:Y:S01]  /*f5e0*/  ISETP.GE.AND P2, PT, R204, c[0x0][0x3c8], PT ;  /* 0x0000f200cc007a0c */ /* 0x000fe20003f46270 */
[----:B------:R-:W-:Y:S01]  /*f5f0*/  IMAD.WIDE.U32 R4, R2, c[0x0][0x3f0], R4 ;  /* 0x0000fc0002047a25 */ /* 0x000fe200078e0004 */
[----:B------:R-:W-:Y:S01]  /*f600*/  IADD3 R2, -R3, RZ, RZ ;  /* 0x000000ff03027210 */ /* 0x000fe20007ffe1ff */
[----:B------:R1:W1:Y:S03]  /*f610*/  LDS.128 R36, [R209+0x3080] ;  /* 0x00308000d1247984 */ /* 0x0002660000000c00 */
[----:B------:R-:W-:Y:S01]  /*f620*/  IADD3 R5, R5, R7, RZ ;  /* 0x0000000705057210 */ /* 0x000fe20007ffe0ff */
[----:B------:R1:W1:Y:S01]  /*f630*/  LDS.128 R40, [R209+0x3880] ;  /* 0x00388000d1287984 */ /* 0x0002620000000c00 */
        /* <DEDUP_REMOVED lines=14> */
.L_x_3491:
[----:B------:R-:W-:Y:S05]  /*f720*/  BRA.DIV ~URZ, `(.L_x_3398) ;  /* 0x00007a827f007947 */ /* 0x000fea000b800000 */
[----:B------:R4:W2:Y:S02]  /*f730*/  SHFL.IDX PT, R2, R6, RZ, 0x181f ;  /* 0x00181fff06027589 */ /* 0x0008a400000e0000 */
.L_x_3492:
[----:B------:R-:W5:Y:S04]  /*f740*/  LDL.LU R4, [R1+0x28] ;  /* 0x0000280001047983 */ /* 0x000f680000300800 */
[----:B------:R-:W4:Y:S02]  /*f750*/  S2R R8, SR_TID.X ;  /* 0x0000000000087919 */ /* 0x000f240000002100 */
[----:B----4-:R-:W-:-:S04]  /*f760*/  SHF.R.S32.HI R3, RZ, 0x1f, R8 ;  /* 0x0000001fff037819 */ /* 0x010fc80000011408 */
[----:B------:R-:W-:-:S04]  /*f770*/  LEA.HI R3, R3, R8, RZ, 0x3 ;  /* 0x0000000803037211 */ /* 0x000fc800078f18ff */
[----:B------:R-:W-:Y:S02]  /*f780*/  SHF.R.S32.HI R3, RZ, 0x3, R3 ;  /* 0x00000003ff037819 */ /* 0x000fe40000011403 */
[----:B------:R-:W-:-:S03]  /*f790*/  SHF.R.S32.HI R8, RZ, 0x1f, R204 ;  /* 0x0000001fff087819 */ /* 0x000fc600000114cc */
[----:B-----5:R-:W-:-:S05]  /*f7a0*/  IMAD.IADD R4, R3, 0x1, R4 ;  /* 0x0000000103047824 */ /* 0x020fca00078e0204 */
[----:B------:R-:W-:-:S13]  /*f7b0*/  ISETP.GE.OR P1, PT, R4, R0, P2 ;  /* 0x000000000400720c */ /* 0x000fda0001726670 */
[----:B--2---:R-:W-:-:S04]  /*f7c0*/  @!P1 LEA R2, P0, R204, R2, 0x1 ;  /* 0x00000002cc029211 */ /* 0x004fc800078008ff */
[----:B---3--:R-:W-:-:S05]  /*f7d0*/  @!P1 LEA.HI.X R3, R204, R7, R8, 0x1, P0 ;  /* 0x00000007cc039211 */ /* 0x008fca00000f0c08 */
[----:B------:R2:W-:Y:S01]  /*f7e0*/  @!P1 ST.E.128 [R2.64], R12 ;  /* 0x0000000c02009985 */ /* 0x0005e2000c101d06 */
[----:B------:R-:W-:Y:S05]  /*f7f0*/  BRA.DIV ~URZ, `(.L_x_3399) ;  /* 0x00007a227f007947 */ /* 0x000fea000b800000 */
[----:B------:R3:W4:Y:S04]  /*f800*/  SHFL.IDX PT, R7, R5, 0x1, 0x181f ;  /* 0x00381f0005077f89 */ /* 0x00072800000e0000 */
[----:B--2---:R3:W2:Y:S02]  /*f810*/  SHFL.IDX PT, R2, R6, 0x1, 0x181f ;  /* 0x00381f0006027f89 */ /* 0x0046a400000e0000 */
.L_x_3493:
[----:B------:R-:W-:Y:S02]  /*f820*/  IADD3 R3, R4, 0x10, RZ ;  /* 0x0000001004037810 */ /* 0x000fe40007ffe0ff */
[----:B------:R-:W-:Y:S02]  /*f830*/  SHF.R.S32.HI R8, RZ, 0x1f, R204 ;  /* 0x0000001fff087819 */ /* 0x000fe400000114cc */
[----:B------:R-:W-:-:S13]  /*f840*/  ISETP.GE.OR P1, PT, R3, R0, P2 ;  /* 0x000000000300720c */ /* 0x000fda0001726670 */
[----:B--2---:R-:W-:-:S04]  /*f850*/  @!P1 LEA R2, P0, R204, R2, 0x1 ;  /* 0x00000002cc029211 */ /* 0x004fc800078008ff */
[----:B----4-:R-:W-:-:S05]  /*f860*/  @!P1 LEA.HI.X R3, R204, R7, R8, 0x1, P0 ;  /* 0x00000007cc039211 */ /* 0x010fca00000f0c08 */
[----:B------:R2:W-:Y:S01]  /*f870*/  @!P1 ST.E.128 [R2.64], R16 ;  /* 0x0000001002009985 */ /* 0x0005e2000c101d06 */
[----:B------:R-:W-:Y:S05]  /*f880*/  BRA.DIV ~URZ, `(.L_x_3400) ;  /* 0x00007a627f007947 */ /* 0x000fea000b800000 */
[----:B------:R4:W2:Y:S02]  /*f890*/  SHFL.IDX PT, R7, R5, 0x2, 0x181f ;  /* 0x00581f0005077f89 */ /* 0x0008a400000e0000 */
.L_x_3494:
[----:B------:R-:W-:Y:S05]  /*f8a0*/  BRA.DIV ~URZ, `(.L_x_3401) ;  /* 0x00007ab27f007947 */ /* 0x000fea000b800000 */
[----:B--2---:R2:W3:Y:S02]  /*f8b0*/  SHFL.IDX PT, R2, R6, 0x2, 0x181f ;  /* 0x00581f0006027f89 */ /* 0x0044e400000e0000 */
.L_x_3495:
[----:B------:R-:W-:Y:S02]  /*f8c0*/  IADD3 R3, R4, 0x20, RZ ;  /* 0x0000002004037810 */ /* 0x000fe40007ffe0ff */
[----:B------:R-:W-:Y:S02]  /*f8d0*/  SHF.R.S32.HI R8, RZ, 0x1f, R204 ;  /* 0x0000001fff087819 */ /* 0x000fe400000114cc */
[----:B------:R-:W-:-:S13]  /*f8e0*/  ISETP.GE.OR P1, PT, R3, R0, P2 ;  /* 0x000000000300720c */ /* 0x000fda0001726670 */
[----:B---3--:R-:W-:-:S04]  /*f8f0*/  @!P1 LEA R2, P0, R204, R2, 0x1 ;  /* 0x00000002cc029211 */ /* 0x008fc800078008ff */
[----:B------:R-:W-:-:S05]  /*f900*/  @!P1 LEA.HI.X R3, R204, R7, R8, 0x1, P0 ;  /* 0x00000007cc039211 */ /* 0x000fca00000f0c08 */
[----:B------:R3:W-:Y:S01]  /*f910*/  @!P1 ST.E.128 [R2.64], R20 ;  /* 0x0000001402009985 */ /* 0x0007e2000c101d06 */
[----:B------:R-:W-:Y:S05]  /*f920*/  BRA.DIV ~URZ, `(.L_x_3402) ;  /* 0x00007aa27f007947 */ /* 0x000fea000b800000 */
[----:B------:R2:W3:Y:S04]  /*f930*/  SHFL.IDX PT, R7, R5, 0x3, 0x181f ;  /* 0x00781f0005077f89 */ /* 0x0004e800000e0000 */
[----:B---3--:R2:W3:Y:S02]  /*f940*/  SHFL.IDX PT, R2, R6, 0x3, 0x181f ;  /* 0x00781f0006027f89 */ /* 0x0084e400000e0000 */
.L_x_3496:
[----:B------:R-:W-:Y:S02]  /*f950*/  IADD3 R3, R4, 0x30, RZ ;  /* 0x0000003004037810 */ /* 0x000fe40007ffe0ff */
[----:B------:R-:W-:Y:S02]  /*f960*/  SHF.R.S32.HI R8, RZ, 0x1f, R204 ;  /* 0x0000001fff087819 */ /* 0x000fe400000114cc */
[----:B------:R-:W-:-:S13]  /*f970*/  ISETP.GE.OR P1, PT, R3, R0, P2 ;  /* 0x000000000300720c */ /* 0x000fda0001726670 */
[----:B---3--:R-:W-:-:S04]  /*f980*/  @!P1 LEA R2, P0, R204, R2, 0x1 ;  /* 0x00000002cc029211 */ /* 0x008fc800078008ff */
[----:B------:R-:W-:-:S05]  /*f990*/  @!P1 LEA.HI.X R3, R204, R7, R8, 0x1, P0 ;  /* 0x00000007cc039211 */ /* 0x000fca00000f0c08 */
[----:B-1----:R1:W-:Y:S01]  /*f9a0*/  @!P1 ST.E.128 [R2.64], R24 ;  /* 0x0000001802009985 */ /* 0x0023e2000c101d06 */
[----:B------:R-:W-:Y:S05]  /*f9b0*/  BRA.DIV ~URZ, `(.L_x_3403) ;  /* 0x00007ae27f007947 */ /* 0x000fea000b800000 */
[----:B------:R3:W1:Y:S02]  /*f9c0*/  SHFL.IDX PT, R7, R5, 0x4, 0x181f ;  /* 0x00981f0005077f89 */ /* 0x00066400000e0000 */
.L_x_3497:
[----:B------:R-:W-:Y:S05]  /*f9d0*/  BRA.DIV ~URZ, `(.L_x_3404) ;  /* 0x00007b327f007947 */ /* 0x000fea000b800000 */
[----:B-1----:R1:W2:Y:S02]  /*f9e0*/  SHFL.IDX PT, R2, R6, 0x4, 0x181f ;  /* 0x00981f0006027f89 */ /* 0x0022a400000e0000 */
.L_x_3498:
        /* <DEDUP_REMOVED lines=9> */
.L_x_3499:
        /* <DEDUP_REMOVED lines=8> */
.L_x_3500:
[----:B------:R-:W-:Y:S05]  /*fb00*/  BRA.DIV ~URZ, `(.L_x_3407) ;  /* 0x00007bb27f007947 */ /* 0x000fea000b800000 */
[----:B--2---:R2:W1:Y:S02]  /*fb10*/  SHFL.IDX PT, R2, R6, 0x6, 0x181f ;  /* 0x00d81f0006027f89 */ /* 0x00446400000e0000 */
.L_x_3501:
[----:B------:R-:W-:Y:S02]  /*fb20*/  IADD3 R3, R4, 0x60, RZ ;  /* 0x0000006004037810 */ /* 0x000fe40007ffe0ff */
[----:B------:R-:W-:Y:S02]  /*fb30*/  SHF.R.S32.HI R8, RZ, 0x1f, R204 ;  /* 0x0000001fff087819 */ /* 0x000fe400000114cc */
[----:B------:R-:W-:-:S13]  /*fb40*/  ISETP.GE.OR P1, PT, R3, R0, P2 ;  /* 0x000000000300720c */ /* 0x000fda0001726670 */
[----:B-1----:R-:W-:-:S04]  /*fb50*/  @!P1 LEA R2, P0, R204, R2, 0x1 ;  /* 0x00000002cc029211 */ /* 0x002fc800078008ff */
[----:B------:R-:W-:-:S05]  /*fb60*/  @!P1 LEA.HI.X R3, R204, R7, R8, 0x1, P0 ;  /* 0x00000007cc039211 */ /* 0x000fca00000f0c08 */
[----:B------:R1:W-:Y:S01]  /*fb70*/  @!P1 ST.E.128 [R2.64], R36 ;  /* 0x0000002402009985 */ /* 0x0003e2000c101d06 */
[----:B------:R-:W-:Y:S05]  /*fb80*/  BRA.DIV ~URZ, `(.L_x_3408) ;  /* 0x00007ba27f007947 */ /* 0x000fea000b800000 */
[----:B---34-:R-:W3:Y:S04]  /*fb90*/  SHFL.IDX PT, R5, R5, 0x7, 0x181f ;  /* 0x00f81f0005057f89 */ /* 0x018ee800000e0000 */
[----:B-1----:R1:W4:Y:S02]  /*fba0*/  SHFL.IDX PT, R3, R6, 0x7, 0x181f ;  /* 0x00f81f0006037f89 */ /* 0x00232400000e0000 */
.L_x_3502:
        /* <DEDUP_REMOVED lines=8> */
.L_x_3396:
        /* <DEDUP_REMOVED lines=33> */
.L_x_3503:
[----:B------:R-:W-:Y:S05]  /*fe40*/  BRA.DIV ~URZ, `(.L_x_3411) ;  /* 0x00007a227f007947 */ /* 0x000fea000b800000 */
[----:B------:R3:W4:Y:S02]  /*fe50*/  SHFL.IDX PT, R0, R12, RZ, 0x1c1f ;  /* 0x001c1fff0c007589 */ /* 0x00072400000e0000 */
.L_x_3504:
        /* <DEDUP_REMOVED lines=50> */
.L_x_3413:
[----:B------:R-:W-:Y:S05]  /*10180*/  BSYNC B0 ;  /* 0x0000000000007941 */ /* 0x000fea0003800000 */
.L_x_3412:
[----:B------:R-:W-:Y:S05]  /*10190*/  BRA.DIV ~URZ, `(.L_x_3414) ;  /* 0x000077427f007947 */ /* 0x000fea000b800000 */
[----:B--2---:R2:W1:Y:S04]  /*101a0*/  SHFL.IDX PT, R4, R5, 0x1, 0x1c1f ;  /* 0x003c1f0005047f89 */ /* 0x00446800000e0000 */
[----:B----4-:R2:W4:Y:S02]  /*101b0*/  SHFL.IDX PT, R0, R12, 0x1, 0x1c1f ;  /* 0x003c1f000c007f89 */ /* 0x01052400000e0000 */
.L_x_3505:
        /* <DEDUP_REMOVED lines=50> */
.L_x_3416:
[----:B------:R-:W-:Y:S05]  /*104e0*/  BSYNC B0 ;  /* 0x0000000000007941 */ /* 0x000fea0003800000 */
.L_x_3415:
[----:B------:R-:W-:Y:S05]  /*104f0*/  BRA.DIV ~URZ, `(.L_x_3417) ;  /* 0x000074b27f007947 */ /* 0x000fea000b800000 */
[----:B-1----:R1:W2:Y:S02]  /*10500*/  SHFL.IDX PT, R4, R5, 0x2, 0x1c1f ;  /* 0x005c1f0005047f89 */ /* 0x0022a400000e0000 */
.L_x_3506:
[----:B------:R-:W-:Y:S05]  /*10510*/  BRA.DIV ~URZ, `(.L_x_3418) ;  /* 0x000075027f007947 */ /* 0x000fea000b800000 */
[----:B----4-:R4:W1:Y:S02]  /*10520*/  SHFL.IDX PT, R0, R12, 0x2, 0x1c1f ;  /* 0x005c1f000c007f89 */ /* 0x01086400000e0000 */
.L_x_3507:
        /* <DEDUP_REMOVED lines=50> */
.L_x_3420:
[----:B------:R-:W-:Y:S05]  /*10850*/  BSYNC B0 ;  /* 0x0000000000007941 */ /* 0x000fea0003800000 */
.L_x_3419:
[----:B------:R-:W-:Y:S05]  /*10860*/  BRA.DIV ~URZ, `(.L_x_3421) ;  /* 0x000072227f007947 */ /* 0x000fea000b800000 */
[----:B--2---:R2:W3:Y:S04]  /*10870*/  SHFL.IDX PT, R4, R5, 0x3, 0x1c1f ;  /* 0x007c1f0005047f89 */ /* 0x0044e800000e0000 */
[----:B-1----:R2:W1:Y:S02]  /*10880*/  SHFL.IDX PT, R0, R12, 0x3, 0x1c1f ;  /* 0x007c1f000c007f89 */ /* 0x00246400000e0000 */
.L_x_3508:
        /* <DEDUP_REMOVED lines=51> */
.L_x_3394:
        /* <DEDUP_REMOVED lines=22> */
.L_x_3422:
        /* <DEDUP_REMOVED lines=60> */
.L_x_3424:
[----:B------:R-:W-:Y:S05]  /*110e0*/  BSYNC B0 ;  /* 0x0000000000007941 */ /* 0x000fea0003800000 */
.L_x_3423:
[----:B------:R-:W-:-:S13]  /*110f0*/  ISETP.GT.AND P0, PT, R20, 0x1, PT ;  /* 0x000000011400780c */ /* 0x000fda0003f04270 */
[----:B------:R-:W-:Y:S05]  /*11100*/  @P0 BRA `(.L_x_3409) ;  /* 0x0000072000000947 */ /* 0x000fea0003800000 */
        /* <DEDUP_REMOVED lines=34> */
.L_x_3509:
[----:B------:R-:W-:Y:S05]  /*11330*/  BRA.DIV ~URZ, `(.L_x_3426) ;  /* 0x000068927f007947 */ /* 0x000fea000b800000 */
[----:B------:R3:W4:Y:S02]  /*11340*/  SHFL.IDX PT, R2, R6, RZ, 0x181f ;  /* 0x00181fff06027589 */ /* 0x00072400000e0000 */
.L_x_3510:
        /* <DEDUP_REMOVED lines=15> */
.L_x_3511:
        /* <DEDUP_REMOVED lines=8> */
.L_x_3512:
[----:B------:R-:W-:Y:S05]  /*114c0*/  BRA.DIV ~URZ, `(.L_x_3429) ;  /* 0x000068b27f007947 */ /* 0x000fea000b800000 */
[----:B-1----:R1:W2:Y:S02]  /*114d0*/  SHFL.IDX PT, R2, R6, 0x2, 0x181f ;  /* 0x00581f0006027f89 */ /* 0x0022a400000e0000 */
.L_x_3513:
        /* <DEDUP_REMOVED lines=9> */
.L_x_3514:
        /* <DEDUP_REMOVED lines=8> */
.L_x_3515:
[----:B------:R-:W-:Y:S05]  /*115f0*/  BRA.DIV ~URZ, `(.L_x_3432) ;  /* 0x000069327f007947 */ /* 0x000fea000b800000 */
[----:B--2---:R2:W1:Y:S02]  /*11600*/  SHFL.IDX PT, R2, R6, 0x4, 0x181f ;  /* 0x00981f0006027f89 */ /* 0x00446400000e0000 */
.L_x_3516:
        /* <DEDUP_REMOVED lines=9> */
.L_x_3517:
        /* <DEDUP_REMOVED lines=8> */
.L_x_3518:
[----:B------:R-:W-:Y:S05]  /*11720*/  BRA.DIV ~URZ, `(.L_x_3435) ;  /* 0x000069b27f007947 */ /* 0x000fea000b800000 */
[----:B--2---:R2:W3:Y:S02]  /*11730*/  SHFL.IDX PT, R2, R6, 0x6, 0x181f ;  /* 0x00d81f0006027f89 */ /* 0x0044e400000e0000 */
.L_x_3519:
        /* <DEDUP_REMOVED lines=9> */
.L_x_3520:
[----:B------:R-:W-:Y:S02]  /*117d0*/  IADD3 R0, R0, 0x70, RZ ;  /* 0x0000007000007810 */ /* 0x000fe40007ffe0ff */
[----:B-12---:R-:W-:Y:S02]  /*117e0*/  SHF.R.S32.HI R6, RZ, 0x1f, R204 ;  /* 0x0000001fff067819 */ /* 0x006fe400000114cc */
[----:B------:R-:W-:-:S13]  /*117f0*/  ISETP.GE.OR P1, PT, R0, R4, P0 ;  /* 0x000000040000720c */ /* 0x000fda0000726670 */
[----:B----4-:R-:W-:-:S04]  /*11800*/  @!P1 LEA R2, P0, R204, R2, 0x1 ;  /* 0x00000002cc029211 */ /* 0x010fc800078008ff */
[----:B---3--:R-:W-:-:S05]  /*11810*/  @!P1 LEA.HI.X R3, R204, R5, R6, 0x1, P0 ;  /* 0x00000005cc039211 */ /* 0x008fca00000f0c06 */
[----:B------:R1:W-:Y:S04]  /*11820*/  @!P1 ST.E.128 [R2.64], RZ ;  /* 0x000000ff02009985 */ /* 0x0003e8000c101d06 */
.L_x_3409:
[----:B------:R-:W-:Y:S05]  /*11830*/  BSYNC B1 ;  /* 0x0000000000017941 */ /* 0x000fea0003800000 */
.L_x_3393:
        /* <DEDUP_REMOVED lines=15> */
.L_x_3521:
[----:B------:R-:W-:Y:S05]  /*11930*/  BRA.DIV ~URZ, `(.L_x_3439) ;  /* 0x000069527f007947 */ /* 0x000fea000b800000 */
[----:B------:R3:W4:Y:S02]  /*11940*/  SHFL.IDX PT, R8, R68, 0x1, 0x1f ;  /* 0x00201f0044087f89 */ /* 0x00072400000e0000 */
.L_x_3522:
        /* <DEDUP_REMOVED lines=19> */
.L_x_3523:
        /* <DEDUP_REMOVED lines=16> */
.L_x_3524:
[----:B---3--:R-:W-:Y:S01]  /*11b80*/  IMAD R0, R0, c[0x0][0x538], RZ ;  /* 0x00014e0000007a24 */ /* 0x008fe200078e02ff */
[----:B------:R-:W-:Y:S04]  /*11b90*/  BSSY B1, `(.L_x_3442) ;  /* 0x00000ce000017945 */ /* 0x000fe80003800000 */
[----:B----4-:R-:W-:-:S04]  /*11ba0*/  IADD3 R8, R0, R8, RZ ;  /* 0x0000000800087210 */ /* 0x010fc80007ffe0ff */
[----:B--2---:R-:W-:-:S13]  /*11bb0*/  ISETP.GT.AND P6, PT, R8, R9, PT ;  /* 0x000000090800720c */ /* 0x004fda0003fc4270 */
[----:B------:R-:W-:Y:S05]  /*11bc0*/  @P6 BRA `(.L_x_3443) ;  /* 0x0000025000006947 */ /* 0x000fea0003800000 */
.L_x_3447:
        /* <DEDUP_REMOVED lines=17> */
.L_x_3525:
        /* <DEDUP_REMOVED lines=16> */
.L_x_3526:
[----:B--2---:R-:W-:-:S05]  /*11de0*/  IMAD R0, R0, c[0x0][0x538], RZ ;  /* 0x00014e0000007a24 */ /* 0x004fca00078e02ff */
[----:B------:R-:W-:-:S04]  /*11df0*/  IADD3 R8, R0, R8, RZ ;  /* 0x0000000800087210 */ /* 0x000fc80007ffe0ff */
[----:B------:R-:W-:-:S13]  /*11e00*/  ISETP.GT.AND P6, PT, R8, R9, PT ;  /* 0x000000090800720c */ /* 0x000fda0003fc4270 */
[----:B-1----:R-:W-:Y:S05]  /*11e10*/  @!P6 BRA `(.L_x_3447) ;  /* 0xfffffdb00000e947 */ /* 0x002fea000383ffff */
.L_x_3443:
[----:B------:R-:W-:-:S05]  /*11e20*/  IADD3 R5, -R0, R8, RZ ;  /* 0x0000000800057210 */ /* 0x000fca0007ffe1ff */
[----:B------:R-:W-:-:S05]  /*11e30*/  IMAD R0, R4, c[0x0][0x538], R5 ;  /* 0x00014e0004007a24 */ /* 0x000fca00078e0205 */
[----:B------:R-:W-:Y:S01]  /*11e40*/  ISETP.GT.AND P0, PT, R0, R9, PT ;  /* 0x000000090000720c */ /* 0x000fe20003f04270 */
[----:B------:R-:W-:-:S12]  /*11e50*/  BRA.DIV ~URZ, `(.L_x_3448) ;  /* 0x000068927f007947 */ /* 0x000fd8000b800000 */
[----:B------:R-:W-:-:S03]  /*11e60*/  VOTE.ANY R10, PT, !P0 ;  /* 0x00000000000a7806 */ /* 0x000fc600040e0100 */
.L_x_3527:
[----:B------:R-:W2:Y:S01]  /*11e70*/  LDL.LU R2, [R1+0x3c] ;  /* 0x00003c0001027983 */ /* 0x000ea20000300800 */
[----:B------:R-:W2:Y:S02]  /*11e80*/  POPC R0, R10 ;  /* 0x0000000a00007309 */ /* 0x000ea40000000000 */
[----:B--2---:R-:W-:-:S05]  /*11e90*/  IADD3 R2, R0, R2, RZ ;  /* 0x0000000200027210 */ /* 0x004fca0007ffe0ff */
[----:B------:R2:W-:Y:S01]  /*11ea0*/  STL [R1+0x3c], R2 ;  /* 0x00003c0201007387 */ /* 0x0005e20000100800 */
[----:B------:R-:W-:Y:S05]  /*11eb0*/  BRA.DIV ~URZ, `(.L_x_3449) ;  /* 0x000068827f007947 */ /* 0x000fea000b800000 */
[----:B------:R3:W4:Y:S04]  /*11ec0*/  SHFL.IDX PT, R8, R6, R0, 0x1f ;  /* 0x00001f0006087589 */ /* 0x00072800000e0000 */
[----:B------:R3:W1:Y:S02]  /*11ed0*/  SHFL.IDX PT, R7, R7, R0, 0x1f ;  /* 0x00001f0007077589 */ /* 0x00066400000e0000 */
.L_x_3528:
[----:B------:R-:W-:Y:S01]  /*11ee0*/  ISETP.NE.AND P0, PT, R10, RZ, PT ;  /* 0x000000ff0a00720c */ /* 0x000fe20003f05270 */
[----:B------:R-:W-:-:S12]  /*11ef0*/  BSSY B0, `(.L_x_3450) ;  /* 0x0000005000007945 */ /* 0x000fd80003800000 */
[----:B------:R-:W-:Y:S05]  /*11f00*/  @!P0 BRA `(.L_x_3451) ;  /* 0x0000003000008947 */ /* 0x000fea0003800000 */
[----:B---3--:R-:W-:Y:S01]  /*11f10*/  IADD3 R0, R0, -0x1, RZ ;  /* 0xffffffff00007810 */ /* 0x008fe20007ffe0ff */
[----:B------:R-:W-:Y:S05]  /*11f20*/  BRA.DIV ~URZ, `(.L_x_3452) ;  /* 0x000068e27f007947 */ /* 0x000fea000b800000 */
[----:B------:R3:W2:Y:S02]  /*11f30*/  SHFL.IDX PT, R11, R4, R0, 0x1f ;  /* 0x00001f00040b7589 */ /* 0x0006a400000e0000 */
.L_x_3451:
[----:B------:R-:W-:Y:S05]  /*11f40*/  BSYNC B0 ;  /* 0x0000000000007941 */ /* 0x000fea0003800000 */
.L_x_3450:
        /* <DEDUP_REMOVED lines=68> */
.L_x_3454:
        /* <DEDUP_REMOVED lines=68> */
.L_x_3455:
[----:B------:R-:W-:Y:S05]  /*127d0*/  BSYNC B0 ;  /* 0x0000000000007941 */ /* 0x000fea0003800000 */
.L_x_3453:
[----:B------:R-:W-:-:S04]  /*127e0*/  LOP3.LUT R2, RZ, R2, RZ, 0x33, !PT ;  /* 0x00000002ff027212 */ /* 0x000fc800078e33ff */
[----:B-1----:R-:W-:-:S05]  /*127f0*/  IADD3 R0, R2, R8, RZ ;  /* 0x0000000802007210 */ /* 0x002fca0007ffe0ff */
[----:B------:R1:W-:Y:S01]  /*12800*/  STL [R1+0x34], R0 ;  /* 0x0000340001007387 */ /* 0x0003e20000100800 */
[----:B------:R-:W-:Y:S05]  /*12810*/  BRA `(.L_x_3456) ;  /* 0x0000005000007947 */ /* 0x000fea0003800000 */
.L_x_3444:
[----:B------:R-:W-:Y:S01]  /*12820*/  MOV R0, c[0x0][0x53c] ;  /* 0x00014f0000007a02 */ /* 0x000fe20000000f00 */
[----:B------:R2:W-:Y:S04]  /*12830*/  STL [R1+0x30], R9 ;  /* 0x0000300901007387 */ /* 0x0005e80000100800 */
[----:B------:R2:W-:Y:S04]  /*12840*/  STL [R1+0x34], RZ ;  /* 0x000034ff01007387 */ /* 0x0005e80000100800 */
[----:B------:R2:W-:Y:S04]  /*12850*/  STL [R1+0x38], RZ ;  /* 0x000038ff01007387 */ /* 0x0005e80000100800 */
[----:B------:R2:W-:Y:S02]  /*12860*/  STL [R1+0x3c], R0 ;  /* 0x00003c0001007387 */ /* 0x0005e40000100800 */
.L_x_3456:
[----:B------:R-:W-:Y:S05]  /*12870*/  BSYNC B1 ;  /* 0x0000000000017941 */ /* 0x000fea0003800000 */
.L_x_3442:
        /* <DEDUP_REMOVED lines=9> */
.L_x_3437:
[----:B--2---:R-:W2:Y:S02]  /*12910*/  LDL R0, [R1+0x3c] ;  /* 0x00003c0001007983 */ /* 0x004ea40000100800 */
[----:B--2---:R-:W-:-:S13]  /*12920*/  ISETP.GE.AND P0, PT, R0, c[0x0][0x53c], PT ;  /* 0x00014f0000007a0c */ /* 0x004fda0003f06270 */
[----:B-1--4-:R-:W-:Y:S01]  /*12930*/  @P0 CALL.REL.NOINC `(.L_x_3457) ;  /* 0x0000001000000944 */ /* 0x012fe20003c00000 */
[----:B------:R-:W-:Y:S05]  /*12940*/  BRA `(.L_x_3458) ;  /* 0xfffef21000007947 */ /* 0x000fea000383ffff */
.L_x_3457:
[----:B------:R-:W-:Y:S05]  /*12950*/  EXIT ;  /* 0x000000000000794d */ /* 0x000fea0003800000 */
.L_x_3319:
[----:B------:R-:W-:Y:S01]  /*12960*/  IMAD.MOV.U32 R0, RZ, RZ, R5 ;  /* 0x000000ffff007224 */ /* 0x000fe200078e0005 */
[----:B------:R-:W-:Y:S02]  /*12970*/  MOV R2, 0x1 ;  /* 0x0000000100027802 */ /* 0x000fe40000000f00 */
[----:B------:R-:W-:Y:S02]  /*12980*/  MOV R3, 0x129a0 ;  /* 0x000129a000037802 */ /* 0x000fe40000000f00 */
[----:B------:R-:W-:Y:S05]  /*12990*/  CALL.REL.NOINC `($__internal_46_$__cuda_sm70_shflsync_up_p) ;  /* 0x00005fa000007944 */ /* 0x000fea0003c00000 */
[----:B------:R-:W-:Y:S01]  /*129a0*/  MOV R0, R4 ;  /* 0x0000000400007202 */ /* 0x000fe20000000f00 */
[----:B------:R-:W-:Y:S05]  /*129b0*/  BRA `(.L_x_3459) ;  /* 0xfffedaa000007947 */ /* 0x000fea000383ffff */
.L_x_3320:
[----:B------:R-:W-:Y:S01]  /*129c0*/  IMAD.MOV.U32 R0, RZ, RZ, R5 ;  /* 0x000000ffff007224 */ /* 0x000fe200078e0005 */
[----:B------:R-:W-:Y:S02]  /*129d0*/  MOV R2, 0x2 ;  /* 0x0000000200027802 */ /* 0x000fe40000000f00 */
[----:B------:R-:W-:Y:S02]  /*129e0*/  MOV R3, 0x12a00 ;  /* 0x00012a0000037802 */ /* 0x000fe40000000f00 */
[----:B------:R-:W-:Y:S05]  /*129f0*/  CALL.REL.NOINC `($__internal_46_$__cuda_sm70_shflsync_up_p) ;  /* 0x00005f4000007944 */ /* 0x000fea0003c00000 */
[----:B------:R-:W-:Y:S01]  /*12a00*/  SEL R0, R4, RZ, P4 ;  /* 0x000000ff04007207 */ /* 0x000fe20002000000 */
[----:B------:R-:W-:Y:S01]  /*12a10*/  IMAD.MOV.U32 R2, RZ, RZ, 0x4 ;  /* 0x00000004ff027424 */ /* 0x000fe200078e00ff */
[----:B------:R-:W-:-:S03]  /*12a20*/  MOV R3, 0x12a50 ;  /* 0x00012a5000037802 */ /* 0x000fc60000000f00 */
[----:B------:R-:W-:Y:S02]  /*12a30*/  IMAD.IADD R0, R5, 0x1, R0 ;  /* 0x0000000105007824 */ /* 0x000fe400078e0200 */
        /* <DEDUP_REMOVED lines=13> */
[----:B------:R-:W-:Y:S02]  /*12b10*/  MOV R214, 0x1f ;  /* 0x0000001f00d67802 */ /* 0x000fe40000000f00 */
[----:B------:R-:W-:Y:S01]  /*12b20*/  MOV R3, 0x12b60 ;  /* 0x00012b6000037802 */ /* 0x000fe20000000f00 */
[----:B------:R-:W-:-:S04]  /*12b30*/  IMAD.IADD R4, R0, 0x1, R4 ;  /* 0x0000000100047824 */ /* 0x000fc800078e0204 */
[----:B------:R-:W-:Y:S02]  /*12b40*/  IMAD.MOV.U32 R213, RZ, RZ, R4 ;  /* 0x000000ffffd57224 */ /* 0x000fe400078e0004 */
[----:B------:R-:W-:Y:S05]  /*12b50*/  CALL.REL.NOINC `($__internal_45_$__cuda_sm70_shflsync_idx_p) ;  /* 0x00005d8000007944 */ /* 0x000fea0003c00000 */
[----:B------:R-:W-:Y:S01]  /*12b60*/  MOV R0, R213 ;  /* 0x000000d500007202 */ /* 0x000fe20000000f00 */
[----:B------:R-:W-:Y:S05]  /*12b70*/  BRA `(.L_x_3460) ;  /* 0xfffed9e000007947 */ /* 0x000fea000383ffff */
.L_x_3322:
[----:B------:R-:W-:Y:S02]  /*12b80*/  SEL R0, RZ, 0x1, P0 ;  /* 0x00000001ff007807 */ /* 0x000fe40000000000 */
[----:B------:R-:W-:Y:S02]  /*12b90*/  MOV R2, 0x12bb0 ;  /* 0x00012bb000027802 */ /* 0x000fe40000000f00 */
[----:B------:R-:W-:Y:S05]  /*12ba0*/  CALL.REL.NOINC `($__internal_47_$__cuda_sm70_votesync_ballot) ;  /* 0x00005e0000007944 */ /* 0x000fea0003c00000 */
[----:B------:R-:W-:Y:S01]  /*12bb0*/  MOV R7, R0 ;  /* 0x0000000000077202 */ /* 0x000fe20000000f00 */
[----:B------:R-:W-:Y:S05]  /*12bc0*/  BRA `(.L_x_3461) ;  /* 0xfffeda2000007947 */ /* 0x000fea000383ffff */
.L_x_3323:
[----:B------:R-:W-:Y:S01]  /*12bd0*/  IMAD.MOV.U32 R213, RZ, RZ, R9 ;  /* 0x000000ffffd57224 */ /* 0x000fe200078e0009 */
[----:B-1----:R-:W-:Y:S01]  /*12be0*/  MOV R2, R0 ;  /* 0x0000000000027202 */ /* 0x002fe20000000f00 */
[----:B------:R-:W-:Y:S01]  /*12bf0*/  IMAD.MOV.U32 R214, RZ, RZ, 0x1f ;  /* 0x0000001fffd67424 */ /* 0x000fe200078e00ff */
[----:B------:R-:W-:Y:S02]  /*12c00*/  MOV R3, 0x12c20 ;  /* 0x00012c2000037802 */ /* 0x000fe40000000f00 */
[----:B------:R-:W-:Y:S05]  /*12c10*/  CALL.REL.NOINC `($__internal_45_$__cuda_sm70_shflsync_idx_p) ;  /* 0x00005cc000007944 */ /* 0x000fea0003c00000 */
[----:B------:R-:W-:Y:S01]  /*12c20*/  IMAD.MOV.U32 R12, RZ, RZ, R213 ;  /* 0x000000ffff0c7224 */ /* 0x000fe200078e00d5 */
[----:B------:R-:W-:Y:S01]  /*12c30*/  MOV R213, R8 ;  /* 0x0000000800d57202 */ /* 0x000fe20000000f00 */
[----:B------:R-:W-:Y:S01]  /*12c40*/  IMAD.MOV.U32 R5, RZ, RZ, RZ ;  /* 0x000000ffff057224 */ /* 0x000fe200078e00ff */
[----:B------:R-:W-:Y:S01]  /*12c50*/  MOV R2, R0 ;  /* 0x0000000000027202 */ /* 0x000fe20000000f00 */
[----:B------:R-:W-:Y:S01]  /*12c60*/  IMAD.MOV.U32 R214, RZ, RZ, 0x1f ;  /* 0x0000001fffd67424 */ /* 0x000fe200078e00ff */
[----:B------:R-:W-:-:S02]  /*12c70*/  MOV R3, 0x12c90 ;  /* 0x00012c9000037802 */ /* 0x000fc40000000f00 */
[----:B------:R-:W-:Y:S05]  /*12c80*/  CALL.REL.NOINC `($__internal_45_$__cuda_sm70_shflsync_idx_p) ;  /* 0x00005c5000007944 */ /* 0x000fea0003c00000 */
[----:B------:R-:W-:Y:S01]  /*12c90*/  MOV R9, R213 ;  /* 0x000000d500097202 */ /* 0x000fe20000000f00 */
[----:B------:R-:W-:Y:S05]  /*12ca0*/  BRA `(.L_x_3462) ;  /* 0xfffed9b000007947 */ /* 0x000fea000383ffff */
.L_x_3326:
[----:B------:R-:W-:Y:S01]  /*12cb0*/  IMAD.MOV.U32 R213, RZ, RZ, R4 ;  /* 0x000000ffffd57224 */ /* 0x000fe200078e0004 */
[----:B-1----:R-:W-:Y:S01]  /*12cc0*/  MOV R2, R0 ;  /* 0x0000000000027202 */ /* 0x002fe20000000f00 */
[----:B------:R-:W-:Y:S01]  /*12cd0*/  IMAD.MOV.U32 R214, RZ, RZ, 0x1f ;  /* 0x0000001fffd67424 */ /* 0x000fe200078e00ff */
[----:B------:R-:W-:-:S02]  /*12ce0*/  MOV R3, 0x12d00 ;  /* 0x00012d0000037802 */ /* 0x000fc40000000f00 */
[----:B---34-:R-:W-:Y:S05]  /*12cf0*/  CALL.REL.NOINC `($__internal_45_$__cuda_sm70_shflsync_idx_p) ;  /* 0x00005be000007944 */ /* 0x018fea0003c00000 */
[----:B------:R-:W-:Y:S01]  /*12d00*/  MOV R5, R213 ;  /* 0x000000d500057202 */ /* 0x000fe20000000f00 */
[----:B------:R-:W-:Y:S05]  /*12d10*/  BRA `(.L_x_3325) ;  /* 0xfffed9a000007947 */ /* 0x000fea000383ffff */
.L_x_3337:
[----:B------:R-:W-:Y:S01]  /*12d20*/  IMAD.MOV.U32 R213, RZ, RZ, R5 ;  /* 0x000000ffffd57224 */ /* 0x000fe200078e0005 */
[----:B------:R-:W-:Y:S01]  /*12d30*/  MOV R2, RZ ;  /* 0x000000ff00027202 */ /* 0x000fe20000000f00 */
[----:B------:R-:W-:Y:S01]  /*12d40*/  IMAD.MOV.U32 R214, RZ, RZ, 0x181f ;  /* 0x0000181fffd67424 */ /* 0x000fe200078e00ff */
[----:B------:R-:W-:-:S02]  /*12d50*/  MOV R3, 0x12d70 ;  /* 0x00012d7000037802 */ /* 0x000fc40000000f00 */
[----:B-----5:R-:W-:Y:S05]  /*12d60*/  CALL.REL.NOINC `($__internal_45_$__cuda_sm70_shflsync_idx_p) ;  /* 0x00005b7000007944 */ /* 0x020fea0003c00000 */
[----:B------:R-:W-:Y:S01]  /*12d70*/  MOV R7, R213 ;  /* 0x000000d500077202 */ /* 0x000fe20000000f00 */
[----:B------:R-:W-:Y:S05]  /*12d80*/  BRA `(.L_x_3463) ;  /* 0xfffefa7000007947 */ /* 0x000fea000383ffff */
.L_x_3338:
[----:B------:R-:W-:Y:S01]  /*12d90*/  IMAD.MOV.U32 R213, RZ, RZ, R6 ;  /* 0x000000ffffd57224 */ /* 0x000fe200078e0006 */
[----:B------:R-:W-:Y:S01]  /*12da0*/  MOV R2, RZ ;  /* 0x000000ff00027202 */ /* 0x000fe20000000f00 */
[----:B------:R-:W-:Y:S01]  /*12db0*/  IMAD.MOV.U32 R214, RZ, RZ, 0x181f ;  /* 0x0000181fffd67424 */ /* 0x000fe200078e00ff */
[----:B------:R-:W-:-:S02]  /*12dc0*/  MOV R3, 0x12de0 ;  /* 0x00012de000037802 */ /* 0x000fc40000000f00 */
[----:B-12--5:R-:W-:Y:S05]  /*12dd0*/  CALL.REL.NOINC `($__internal_45_$__cuda_sm70_shflsync_idx_p) ;  /* 0x00005b0000007944 */ /* 0x026fea0003c00000 */
[----:B------:R-:W-:Y:S01]  /*12de0*/  MOV R2, R213 ;  /* 0x000000d500027202 */ /* 0x000fe20000000f00 */
[----:B------:R-:W-:Y:S05]  /*12df0*/  BRA `(.L_x_3464) ;  /* 0xfffefa2000007947 */ /* 0x000fea000383ffff */
.L_x_3341:
[----:B------:R-:W-:Y:S01]  /*12e00*/  IMAD.MOV.U32 R213, RZ, RZ, R5 ;  /* 0x000000ffffd57224 */ /* 0x000fe200078e0005 */
[----:B-1----:R-:W-:Y:S01]  /*12e10*/  MOV R2, 0x1 ;  /* 0x0000000100027802 */ /* 0x002fe20000000f00 */
[----:B------:R-:W-:Y:S01]  /*12e20*/  IMAD.MOV.U32 R214, RZ, RZ, 0x181f ;  /* 0x0000181fffd67424 */ /* 0x000fe200078e00ff */
[----:B------:R-:W-:-:S02]  /*12e30*/  MOV R3, 0x12e50 ;  /* 0x00012e5000037802 */ /* 0x000fc40000000f00 */
[----:B--2--5:R-:W-:Y:S05]  /*12e40*/  CALL.REL.NOINC `($__internal_45_$__cuda_sm70_shflsync_idx_p) ;  /* 0x00005a9000007944 */ /* 0x024fea0003c00000 */
[----:B------:R-:W-:Y:S01]  /*12e50*/  IMAD.MOV.U32 R7, RZ, RZ, R213 ;  /* 0x000000ffff077224 */ /* 0x000fe200078e00d5 */
[----:B------:R-:W-:Y:S01]  /*12e60*/  MOV R2, 0x1 ;  /* 0x0000000100027802 */ /* 0x000fe20000000f00 */
[----:B------:R-:W-:Y:S01]  /*12e70*/  IMAD.MOV.U32 R213, RZ, RZ, R6 ;  /* 0x000000ffffd57224 */ /* 0x000fe200078e0006 */
[----:B------:R-:W-:-:S02]  /*12e80*/  MOV R214, 0x181f ;  /* 0x0000181f00d67802 */ /* 0x000fc40000000f00 */
[----:B------:R-:W-:Y:S02]  /*12e90*/  MOV R3, 0x12eb0 ;  /* 0x00012eb000037802 */ /* 0x000fe40000000f00 */
[----:B------:R-:W-:Y:S05]  /*12ea0*/  CALL.REL.NOINC `($__internal_45_$__cuda_sm70_shflsync_idx_p) ;  /* 0x00005a3000007944 */ /* 0x000fea0003c00000 */
[----:B------:R-:W-:Y:S01]  /*12eb0*/  MOV R2, R213 ;  /* 0x000000d500027202 */ /* 0x000fe20000000f00 */
[----:B------:R-:W-:Y:S05]  /*12ec0*/  BRA `(.L_x_3465) ;  /* 0xfffefab000007947 */ /* 0x000fea000383ffff */
.L_x_3344:
[----:B------:R-:W-:Y:S01]  /*12ed0*/  IMAD.MOV.U32 R213, RZ, RZ, R5 ;  /* 0x000000ffffd57224 */ /* 0x000fe200078e0005 */
[----:B-1----:R-:W-:Y:S01]  /*12ee0*/  MOV R2, 0x2 ;  /* 0x0000000200027802 */ /* 0x002fe20000000f00 */
[----:B------:R-:W-:Y:S01]  /*12ef0*/  IMAD.MOV.U32 R214, RZ, RZ, 0x181f ;  /* 0x0000181fffd67424 */ /* 0x000fe200078e00ff */
[----:B------:R-:W-:Y:S02]  /*12f00*/  MOV R3, 0x12f20 ;  /* 0x00012f2000037802 */ /* 0x000fe40000000f00 */
[----:B--23-5:R-:W-:Y:S05]  /*12f10*/  CALL.REL.NOINC `($__internal_45_$__cuda_sm70_shflsync_idx_p) ;  /* 0x000059c000007944 */ /* 0x02cfea0003c00000 */
[----:B------:R-:W-:Y:S01]  /*12f20*/  MOV R7, R213 ;  /* 0x000000d500077202 */ /* 0x000fe20000000f00 */
[----:B------:R-:W-:Y:S05]  /*12f30*/  BRA `(.L_x_3466) ;  /* 0xfffefb2000007947 */ /* 0x000fea000383ffff */
.L_x_3345:
[----:B------:R-:W-:Y:S01]  /*12f40*/  IMAD.MOV.U32 R213, RZ, RZ, R6 ;  /* 0x000000ffffd57224 */ /* 0x000fe200078e0006 */
[----:B-1----:R-:W-:Y:S01]  /*12f50*/  MOV R2, 0x2 ;  /* 0x0000000200027802 */ /* 0x002fe20000000f00 */
[----:B------:R-:W-:Y:S01]  /*12f60*/  IMAD.MOV.U32 R214, RZ, RZ, 0x181f ;  /* 0x0000181fffd67424 */ /* 0x000fe200078e00ff */
[----:B------:R-:W-:Y:S02]  /*12f70*/  MOV R3, 0x12f90 ;  /* 0x00012f9000037802 */ /* 0x000fe40000000f00 */
[----:B--2345:R-:W-:Y:S05]  /*12f80*/  CALL.REL.NOINC `($__internal_45_$__cuda_sm70_shflsync_idx_p) ;  /* 0x0000595000007944 */ /* 0x03cfea0003c00000 */
[----:B------:R-:W-:Y:S01]  /*12f90*/  MOV R2, R213 ;  /* 0x000000d500027202 */ /* 0x000fe20000000f00 */
[----:B------:R-:W-:Y:S05]  /*12fa0*/  BRA `(.L_x_3467) ;  /* 0xfffefad000007947 */ /* 0x000fea000383ffff */
.L_x_3348:
[----:B------:R-:W-:Y:S01]  /*12fb0*/  IMAD.MOV.U32 R213, RZ, RZ, R5 ;  /* 0x000000ffffd57224 */ /* 0x000fe200078e0005 */
[----:B--2---:R-:W-:Y:S01]  /*12fc0*/  MOV R2, 0x3 ;  /* 0x0000000300027802 */ /* 0x004fe20000000f00 */
[----:B------:R-:W-:Y:S01]  /*12fd0*/  IMAD.MOV.U32 R214, RZ, RZ, 0x181f ;  /* 0x0000181fffd67424 */ /* 0x000fe200078e00ff */
[----:B------:R-:W-:-:S02]  /*12fe0*/  MOV R3, 0x13000 ;  /* 0x0001300000037802 */ /* 0x000fc40000000f00 */
[----:B-1-345:R-:W-:Y:S05]  /*12ff0*/  CALL.REL.NOINC `($__internal_45_$__cuda_sm70_shflsync_idx_p) ;  /* 0x000058e000007944 */ /* 0x03afea0003c00000 */
        /* <DEDUP_REMOVED lines=8> */
.L_x_3351:
[----:B------:R-:W-:Y:S01]  /*13080*/  IMAD.MOV.U32 R213, RZ, RZ, R5 ;  /* 0x000000ffffd57224 */ /* 0x000fe200078e0005 */
[----:B-12---:R-:W-:Y:S01]  /*13090*/  MOV R2, 0x4 ;  /* 0x0000000400027802 */ /* 0x006fe20000000f00 */
[----:B------:R-:W-:Y:S01]  /*130a0*/  IMAD.MOV.U32 R214, RZ, RZ, 0x181f ;  /* 0x0000181fffd67424 */ /* 0x000fe200078e00ff */
[----:B------:R-:W-:Y:S02]  /*130b0*/  MOV R3, 0x130d0 ;  /* 0x000130d000037802 */ /* 0x000fe40000000f00 */
[----:B---345:R-:W-:Y:S05]  /*130c0*/  CALL.REL.NOINC `($__internal_45_$__cuda_sm70_shflsync_idx_p) ;  /* 0x0000581000007944 */ /* 0x038fea0003c00000 */
[----:B------:R-:W-:Y:S01]  /*130d0*/  MOV R7, R213 ;  /* 0x000000d500077202 */ /* 0x000fe20000000f00 */
[----:B------:R-:W-:Y:S05]  /*130e0*/  BRA `(.L_x_3469) ;  /* 0xfffefb6000007947 */ /* 0x000fea000383ffff */
.L_x_3352:
[----:B------:R-:W-:Y:S01]  /*130f0*/  IMAD.MOV.U32 R213, RZ, RZ, R6 ;  /* 0x000000ffffd57224 */ /* 0x000fe200078e0006 */
[----:B--2---:R-:W-:Y:S01]  /*13100*/  MOV R2, 0x4 ;  /* 0x0000000400027802 */ /* 0x004fe20000000f00 */
[----:B------:R-:W-:Y:S01]  /*13110*/  IMAD.MOV.U32 R214, RZ, RZ, 0x181f ;  /* 0x0000181fffd67424 */ /* 0x000fe200078e00ff */
[----:B------:R-:W-:Y:S02]  /*13120*/  MOV R3, 0x13140 ;  /* 0x0001314000037802 */ /* 0x000fe40000000f00 */
[----:B-1-345:R-:W-:Y:S05]  /*13130*/  CALL.REL.NOINC `($__internal_45_$__cuda_sm70_shflsync_idx_p) ;  /* 0x000057a000007944 */ /* 0x03afea0003c00000 */
[----:B------:R-:W-:Y:S01]  /*13140*/  MOV R2, R213 ;  /* 0x000000d500027202 */ /* 0x000fe20000000f00 */
[----:B------:R-:W-:Y:S05]  /*13150*/  BRA `(.L_x_3470) ;  /* 0xfffefb1000007947 */ /* 0x000fea000383ffff */
.L_x_3355:
[----:B------:R-:W-:Y:S01]  /*13160*/  IMAD.MOV.U32 R213, RZ, RZ, R5 ;  /* 0x000000ffffd57224 */ /* 0x000fe200078e0005 */
[----:B-1----:R-:W-:Y:S01]  /*13170*/  MOV R2, 0x5 ;  /* 0x0000000500027802 */ /* 0x002fe20000000f00 */
[----:B------:R-:W-:Y:S01]  /*13180*/  IMAD.MOV.U32 R214, RZ, RZ, 0x181f ;  /* 0x0000181fffd67424 */ /* 0x000fe200078e00ff */
[----:B------:R-:W-:-:S02]  /*13190*/  MOV R3, 0x131b0 ;  /* 0x000131b000037802 */ /* 0x000fc40000000f00 */
[----:B--2345:R-:W-:Y:S05]  /*131a0*/  CALL.REL.NOINC `($__internal_45_$__cuda_sm70_shflsync_idx_p) ;  /* 0x0000573000007944 */ /* 0x03cfea0003c00000 */
        /* <DEDUP_REMOVED lines=8> */
.L_x_3358:
[----:B------:R-:W-:Y:S01]  /*13230*/  IMAD.MOV.U32 R213, RZ, RZ, R5 ;  /* 0x000000ffffd57224 */ /* 0x000fe200078e0005 */
[----:B-1----:R-:W-:Y:S01]  /*13240*/  MOV R2, 0x6 ;  /* 0x0000000600027802 */ /* 0x002fe20000000f00 */
[----:B------:R-:W-:Y:S01]  /*13250*/  IMAD.MOV.U32 R214, RZ, RZ, 0x181f ;  /* 0x0000181fffd67424 */ /* 0x000fe200078e00ff */
[----:B------:R-:W-:Y:S02]  /*13260*/  MOV R3, 0x13280 ;  /* 0x0001328000037802 */ /* 0x000fe40000000f00 */
[----:B--2345:R-:W-:Y:S05]  /*13270*/  CALL.REL.NOINC `($__internal_45_$__cuda_sm70_shflsync_idx_p) ;  /* 0x0000566000007944 */ /* 0x03cfea0003c00000 */
[----:B------:R-:W-:Y:S01]  /*13280*/  MOV R7, R213 ;  /* 0x000000d500077202 */ /* 0x000fe20000000f00 */
[----:B------:R-:W-:Y:S05]  /*13290*/  BRA `(.L_x_3472) ;  /* 0xfffefba000007947 */ /* 0x000fea000383ffff */
.L_x_3359:
[----:B------:R-:W-:Y:S01]  /*132a0*/  IMAD.MOV.U32 R213, RZ, RZ, R6 ;  /* 0x000000ffffd57224 */ /* 0x000fe200078e0006 */
[----:B-1----:R-:W-:Y:S01]  /*132b0*/  MOV R2, 0x6 ;  /* 0x0000000600027802 */ /* 0x002fe20000000f00 */
[----:B------:R-:W-:Y:S01]  /*132c0*/  IMAD.MOV.U32 R214, RZ, RZ, 0x181f ;  /* 0x0000181fffd67424 */ /* 0x000fe200078e00ff */
[----:B------:R-:W-:Y:S02]  /*132d0*/  MOV R3, 0x132f0 ;  /* 0x000132f000037802 */ /* 0x000fe40000000f00 */
[----:B--2345:R-:W-:Y:S05]  /*132e0*/  CALL.REL.NOINC `($__internal_45_$__cuda_sm70_shflsync_idx_p) ;  /* 0x000055f000007944 */ /* 0x03cfea0003c00000 */
[----:B------:R-:W-:Y:S01]  /*132f0*/  MOV R2, R213 ;  /* 0x000000d500027202 */ /* 0x000fe20000000f00 */
[----:B------:R-:W-:Y:S05]  /*13300*/  BRA `(.L_x_3473) ;  /* 0xfffefb5000007947 */ /* 0x000fea000383ffff */
.L_x_3362:
        /* <DEDUP_REMOVED lines=13> */
.L_x_3365:
[----:B------:R-:W-:Y:S01]  /*133e0*/  IMAD.MOV.U32 R213, RZ, RZ, R4 ;  /* 0x000000ffffd57224 */ /* 0x000fe200078e0004 */
[----:B------:R-:W-:Y:S01]  /*133f0*/  MOV R2, RZ ;  /* 0x000000ff00027202 */ /* 0x000fe20000000f00 */
[----:B------:R-:W-:Y:S01]  /*13400*/  IMAD.MOV.U32 R214, RZ, RZ, 0x181f ;  /* 0x0000181fffd67424 */ /* 0x000fe200078e00ff */
[----:B------:R-:W-:Y:S02]  /*13410*/  MOV R3, 0x13430 ;  /* 0x0001343000037802 */ /* 0x000fe40000000f00 */
[----:B------:R-:W-:Y:S05]  /*13420*/  CALL.REL.NOINC `($__internal_45_$__cuda_sm70_shflsync_idx_p) ;  /* 0x000054b000007944 */ /* 0x000fea0003c00000 */
[----:B------:R-:W-:Y:S01]  /*13430*/  MOV R7, R213 ;  /* 0x000000d500077202 */ /* 0x000fe20000000f00 */
[----:B------:R-:W-:Y:S05]  /*13440*/  BRA `(.L_x_3475) ;  /* 0xffff0d7000007947 */ /* 0x000fea000383ffff */
.L_x_3366:
[----:B------:R-:W-:Y:S01]  /*13450*/  IMAD.MOV.U32 R213, RZ, RZ, R0 ;  /* 0x000000ffffd57224 */ /* 0x000fe200078e0000 */
[----:B------:R-:W-:Y:S01]  /*13460*/  MOV R2, RZ ;  /* 0x000000ff00027202 */ /* 0x000fe20000000f00 */
[----:B------:R-:W-:Y:S01]  /*13470*/  IMAD.MOV.U32 R214, RZ, RZ, 0x181f ;  /* 0x0000181fffd67424 */ /* 0x000fe200078e00ff */
[----:B------:R-:W-:Y:S02]  /*13480*/  MOV R3, 0x134a0 ;  /* 0x000134a000037802 */ /* 0x000fe40000000f00 */
[----:B-12---:R-:W-:Y:S05]  /*13490*/  CALL.REL.NOINC `($__internal_45_$__cuda_sm70_shflsync_idx_p) ;  /* 0x0000544000007944 */ /* 0x006fea0003c00000 */
[----:B------:R-:W-:Y:S01]  /*134a0*/  ISETP.GE.AND P0, PT, R204, c[0x0][0x1d4], PT ;  /* 0x00007500cc007a0c */ /* 0x000fe20003f06270 */
[----:B------:R-:W-:Y:S01]  /*134b0*/  IMAD.MOV.U32 R214, RZ, RZ, 0x181f ;  /* 0x0000181fffd67424 */ /* 0x000fe200078e00ff */
[----:B------:R-:W-:Y:S01]  /*134c0*/  IADD3 R2, P1, R213, R22, RZ ;  /* 0x00000016d5027210 */ /* 0x000fe20007f3e0ff */
[----:B------:R-:W-:Y:S01]  /*134d0*/  IMAD.MOV.U32 R213, RZ, RZ, R4 ;  /* 0x000000ffffd57224 */ /* 0x000fe200078e0004 */
        /* <DEDUP_REMOVED lines=8> */
[----:B------:R-:W-:Y:S05]  /*13560*/  CALL.REL.NOINC `($__internal_45_$__cuda_sm70_shflsync_idx_p) ;  /* 0x0000537000007944 */ /* 0x000fea0003c00000 */
[----:B------:R-:W-:Y:S01]  /*13570*/  IMAD.MOV.U32 R7, RZ, RZ, R213 ;  /* 0x000000ffff077224 */ /* 0x000fe200078e00d5 */
[----:B------:R-:W-:Y:S01]  /*13580*/  MOV R2, 0x1 ;  /* 0x0000000100027802 */ /* 0x000fe20000000f00 */
[----:B------:R-:W-:Y:S01]  /*13590*/  IMAD.MOV.U32 R213, RZ, RZ, R0 ;  /* 0x000000ffffd57224 */ /* 0x000fe200078e0000 */
[----:B------:R-:W-:Y:S02]  /*135a0*/  MOV R214, 0x181f ;  /* 0x0000181f00d67802 */ /* 0x000fe40000000f00 */
[----:B------:R-:W-:Y:S02]  /*135b0*/  MOV R3, 0x135d0 ;  /* 0x000135d000037802 */ /* 0x000fe40000000f00 */
[----:B------:R-:W-:Y:S05]  /*135c0*/  CALL.REL.NOINC `($__internal_45_$__cuda_sm70_shflsync_idx_p) ;  /* 0x0000531000007944 */ /* 0x000fea0003c00000 */
[C---:B------:R-:W-:Y:S01]  /*135d0*/  IADD3 R2, -R5.reuse, 0x10, RZ ;  /* 0x0000001005027810 */ /* 0x040fe20007ffe1ff */
[----:B------:R-:W-:Y:S01]  /*135e0*/  IMAD.MOV.U32 R214, RZ, RZ, 0x181f ;  /* 0x0000181fffd67424 */ /* 0x000fe200078e00ff */
[----:B------:R-:W-:-:S02]  /*135f0*/  ISETP.NE.U32.AND P2, PT, R5, RZ, PT ;  /* 0x000000ff0500720c */ /* 0x000fc40003f45070 */
[----:B------:R-:W-:-:S04]  /*13600*/  LOP3.LUT R2, R2, 0xf, RZ, 0xc0, !PT ;  /* 0x0000000f02027812 */ /* 0x000fc800078ec0ff */
[----:B------:R-:W-:Y:S01]  /*13610*/  IADD3 R2, P1, P0, R2, R213, R22 ;  /* 0x000000d502027210 */ /* 0x000fe2000783e016 */
[----:B------:R-:W-:-:S03]  /*13620*/  IMAD.MOV.U32 R213, RZ, RZ, R4 ;  /* 0x000000ffffd57224 */ /* 0x000fc600078e0004 */
[----:B------:R-:W-:-:S05]  /*13630*/  IADD3.X R3, RZ, R7, R20, P1, P0 ;  /* 0x00000007ff037210 */ /* 0x000fca0000fe0414 */
[----:B------:R-:W-:Y:S01]  /*13640*/  @!PT LDS RZ, [RZ] ;  /* 0x00000000fffff984 */ /* 0x000fe20000000800 */
[----:B------:R-:W-:Y:S01]  /*13650*/  @!PT LDS RZ, [RZ] ;  /* 0x00000000fffff984 */ /* 0x000fe20000000800 */
[----:B------:R-:W-:Y:S01]  /*13660*/  @!PT LDS RZ, [RZ] ;  /* 0x00000000fffff984 */ /* 0x000fe20000000800 */
[----:B------:R1:W-:Y:S02]  /*13670*/  LDGSTS.E.BYPASS.LTC128B.128.ZFILL [R209+0x3100], [R2.64], P2 ;  /* 0x0310000002d17fae */ /* 0x0003e40009141d46 */
        /* <DEDUP_REMOVED lines=49> */
[----:B------:R-:W-:Y:S01]  /*13990*/  MOV R0, R213 ;  /* 0x000000d500007202 */ /* 0x000fe20000000f00 */
[----:B------:R-:W-:Y:S05]  /*139a0*/  BRA `(.L_x_3476) ;  /* 0xffff099000007947 */ /* 0x000fea000383ffff */
.L_x_3367:
[----:B------:R-:W-:Y:S01]  /*139b0*/  IMAD.MOV.U32 R213, RZ, RZ, R0 ;  /* 0x000000ffffd57224 */ /* 0x000fe200078e0000 */
[----:B------:R-:W-:Y:S01]  /*139c0*/  MOV R2, RZ ;  /* 0x000000ff00027202 */ /* 0x000fe20000000f00 */
[----:B------:R-:W-:Y:S01]  /*139d0*/  IMAD.MOV.U32 R214, RZ, RZ, 0x1c1f ;  /* 0x00001c1fffd67424 */ /* 0x000fe200078e00ff */
[----:B------:R-:W-:-:S02]  /*139e0*/  MOV R3, 0x13a00 ;  /* 0x00013a0000037802 */ /* 0x000fc40000000f00 */
[----:B------:R-:W-:Y:S05]  /*139f0*/  CALL.REL.NOINC `($__internal_45_$__cuda_sm70_shflsync_idx_p) ;  /* 0x00004ee000007944 */ /* 0x000fea0003c00000 */
[----:B------:R-:W-:Y:S01]  /*13a00*/  MOV R2, R213 ;  /* 0x000000d500027202 */ /* 0x000fe20000000f00 */
[----:B------:R-:W-:Y:S05]  /*13a10*/  BRA `(.L_x_3477) ;  /* 0xffff0a9000007947 */ /* 0x000fea000383ffff */
.L_x_3368:
[----:B------:R-:W-:Y:S01]  /*13a20*/  IMAD.MOV.U32 R213, RZ, RZ, R0 ;  /* 0x000000ffffd57224 */ /* 0x000fe200078e0000 */
[----:B------:R-:W-:Y:S01]  /*13a30*/  MOV R2, 0x1 ;  /* 0x0000000100027802 */ /* 0x000fe20000000f00 */
[----:B------:R-:W-:Y:S01]  /*13a40*/  IMAD.MOV.U32 R214, RZ, RZ, 0x1c1f ;  /* 0x00001c1fffd67424 */ /* 0x000fe200078e00ff */
[----:B------:R-:W-:-:S02]  /*13a50*/  MOV R3, 0x13a70 ;  /* 0x00013a7000037802 */ /* 0x000fc40000000f00 */
[----:B-1----:R-:W-:Y:S05]  /*13a60*/  CALL.REL.NOINC `($__internal_45_$__cuda_sm70_shflsync_idx_p) ;  /* 0x00004e7000007944 */ /* 0x002fea0003c00000 */
        /* <DEDUP_REMOVED lines=46> */
[----:B------:R-:W-:Y:S05]  /*13d50*/  CALL.REL.NOINC `($__internal_45_$__cuda_sm70_shflsync_idx_p) ;  /* 0x00004b8000007944 */ /* 0x000fea0003c00000 */
        /* <DEDUP_REMOVED lines=48> */
[----:B------:R-:W-:Y:S01]  /*14060*/  FMNMX.FTZ R100, R10, R12, !PT ;  /* 0x0000000c0a647209 */ /* 0x000fe20007810000 */
[----:B------:R-:W-:Y:S01]  /*14070*/  IMAD.MOV.U32 R0, RZ, RZ, 0x2 ;  /* 0x00000002ff007424 */ /* 0x000fe200078e00ff */
[----:B------:R-:W-:Y:S02]  /*14080*/  MOV R2, 0x147f0 ;  /* 0x000147f000027802 */ /* 0x000fe40000000f00 */
        /* <DEDUP_REMOVED lines=14> */
[----:B------:R-:W-:Y:S02]  /*14170*/  ISETP.GT.AND P6, PT, R5, 0x10, PT ;  /* 0x000000100500780c */ /* 0x000fe40003fc4270 */
[----:B------:R-:W-:Y:S02]  /*14180*/  FMNMX.FTZ R99, R15, R99, !PT ;  /* 0x000000630f637209 */ /* 0x000fe40007810000 */
        /* <DEDUP_REMOVED lines=21> */
[----:B------:R-:W-:-:S02]  /*142e0*/  FSEL R54, R95, -INF , P0 ;  /* 0xff8000005f367808 */ /* 0x000fc40000000000 */
        /* <DEDUP_REMOVED lines=72> */
[----:B------:R-:W-:Y:S01]  /*14770*/  FMNMX.FTZ R99, R143, R99, !PT ;  /* 0x000000638f637209 */ /* 0x000fe20007810000 */
[----:B------:R-:W-:Y:S01]  /*14780*/  IMAD.MOV.U32 R96, RZ, RZ, R100 ;  /* 0x000000ffff607224 */ /* 0x000fe200078e0064 */
[----:B------:R-:W-:Y:S02]  /*14790*/  FMNMX.FTZ R98, R162, R98, !PT ;  /* 0x00000062a2627209 */ /* 0x000fe40007810000 */
[----:B------:R-:W-:Y:S02]  /*147a0*/  FMNMX.FTZ R8, R136, R8, !PT ;  /* 0x0000000888087209 */ /* 0x000fe40007810000 */
[----:B------:R-:W-:Y:S02]  /*147b0*/  FMNMX.FTZ R99, R142, R99, !PT ;  /* 0x000000638e637209 */ /* 0x000fe40007810000 */
[----:B------:R-:W-:Y:S02]  /*147c0*/  FMNMX.FTZ R98, R157, R98, !PT ;  /* 0x000000629d627209 */ /* 0x000fe40007810000 */
[----:B------:R-:W-:-:S02]  /*147d0*/  FMNMX.FTZ R8, R133, R8, !PT ;  /* 0x0000000885087209 */ /* 0x000fc40007810000 */
[----:B------:R-:W-:Y:S05]  /*147e0*/  CALL.REL.NOINC `($__internal_44_$__cuda_sm70_shflsync_bfly_p) ;  /* 0x0000409000007944 */ /* 0x000fea0003c00000 */
[----:B------:R-:W-:Y:S01]  /*147f0*/  FMNMX.FTZ R100, R100, R0, !PT ;  /* 0x0000000064647209 */ /* 0x000fe20007810000 */
[----:B------:R-:W-:Y:S01]  /*14800*/  IMAD.MOV.U32 R0, RZ, RZ, 0x1 ;  /* 0x00000001ff007424 */ /* 0x000fe200078e00ff */
[----:B------:R-:W-:-:S03]  /*14810*/  MOV R2, 0x14840 ;  /* 0x0001484000027802 */ /* 0x000fc60000000f00 */
[----:B------:R-:W-:Y:S02]  /*14820*/  IMAD.MOV.U32 R96, RZ, RZ, R100 ;  /* 0x000000ffff607224 */ /* 0x000fe400078e0064 */
[----:B------:R-:W-:Y:S05]  /*14830*/  CALL.REL.NOINC `($__internal_44_$__cuda_sm70_shflsync_bfly_p) ;  /* 0x0000404000007944 */ /* 0x000fea0003c00000 */
[----:B------:R-:W-:Y:S01]  /*14840*/  FMNMX.FTZ R100, R100, R0, !PT ;  /* 0x0000000064647209 */ /* 0x000fe20007810000 */
[----:B------:R-:W-:Y:S01]  /*14850*/  IMAD.MOV.U32 R96, RZ, RZ, R99 ;  /* 0x000000ffff607224 */ /* 0x000fe200078e0063 */
[----:B------:R-:W-:Y:S01]  /*14860*/  MOV R2, 0x14890 ;  /* 0x0001489000027802 */ /* 0x000fe20000000f00 */
[----:B------:R-:W-:Y:S02]  /*14870*/  IMAD.MOV.U32 R0, RZ, RZ, 0x2 ;  /* 0x00000002ff007424 */ /* 0x000fe400078e00ff */
        /* <DEDUP_REMOVED lines=26> */
[----:B------:R-:W-:Y:S01]  /*14a20*/  MOV R9, R0 ;  /* 0x0000000000097202 */ /* 0x000fe20000000f00 */
[----:B------:R-:W-:Y:S05]  /*14a30*/  BRA `(.L_x_3478) ;  /* 0xffff0ae000007947 */ /* 0x000fea000383ffff */
.L_x_3372:
[----:B------:R-:W-:Y:S01]  /*14a40*/  MOV R2, RZ ;  /* 0x000000ff00027202 */ /* 0x000fe20000000f00 */
[----:B------:R-:W-:Y:S01]  /*14a50*/  IMAD.MOV.U32 R213, RZ, RZ, R4 ;  /* 0x000000ffffd57224 */ /* 0x000fe200078e0004 */
[----:B------:R-:W-:Y:S01]  /*14a60*/  MOV R3, 0x14a90 ;  /* 0x00014a9000037802 */ /* 0x000fe20000000f00 */
[----:B------:R-:W-:Y:S02]  /*14a70*/  IMAD.MOV.U32 R214, RZ, RZ, 0x181f ;  /* 0x0000181fffd67424 */ /* 0x000fe400078e00ff */
[----:B-1----:R-:W-:Y:S05]  /*14a80*/  CALL.REL.NOINC `($__internal_45_$__cuda_sm70_shflsync_idx_p) ;  /* 0x00003e5000007944 */ /* 0x002fea0003c00000 */
[----:B------:R-:W-:Y:S01]  /*14a90*/  MOV R7, R213 ;  /* 0x000000d500077202 */ /* 0x000fe20000000f00 */
[----:B------:R-:W-:-:S05]  /*14aa0*/  BRA `(.L_x_3479) ;  /* 0xffff268000007947 */ /* 0x000fca000383ffff */
.L_x_3373:
[----:B------:R-:W-:Y:S01]  /*14ab0*/  MOV R2, RZ ;  /* 0x000000ff00027202 */ /* 0x000fe20000000f00 */
[----:B------:R-:W-:Y:S01]  /*14ac0*/  IMAD.MOV.U32 R213, RZ, RZ, R0 ;  /* 0x000000ffffd57224 */ /* 0x000fe200078e0000 */
[----:B------:R-:W-:Y:S01]  /*14ad0*/  MOV R3, 0x14b00 ;  /* 0x00014b0000037802 */ /* 0x000fe20000000f00 */
[----:B------:R-:W-:Y:S02]  /*14ae0*/  IMAD.MOV.U32 R214, RZ, RZ, 0x181f ;  /* 0x0000181fffd67424 */ /* 0x000fe400078e00ff */
[----:B-123--:R-:W-:Y:S05]  /*14af0*/  CALL.REL.NOINC `($__internal_45_$__cuda_sm70_shflsync_idx_p) ;  /* 0x00003de000007944 */ /* 0x00efea0003c00000 */
[----:B------:R-:W-:Y:S01]  /*14b00*/  IMAD.MOV.U32 R214, RZ, RZ, 0x181f ;  /* 0x0000181fffd67424 */ /* 0x000fe200078e00ff */
[----:B------:R-:W-:Y:S02]  /*14b10*/  ISETP.GE.AND P0, PT, R204, c[0x0][0x1d4], PT ;  /* 0x00007500cc007a0c */ /* 0x000fe40003f06270 */
[----:B------:R-:W-:Y:S01]  /*14b20*/  IADD3 R2, P1, R213, R15, RZ ;  /* 0x0000000fd5027210 */ /* 0x000fe20007f3e0ff */
[----:B------:R-:W-:Y:S01]  /*14b30*/  IMAD.MOV.U32 R213, RZ, RZ, R4 ;  /* 0x000000ffffd57224 */ /* 0x000fe200078e0004 */
        /* <DEDUP_REMOVED lines=8> */
[----:B------:R-:W-:Y:S05]  /*14bc0*/  CALL.REL.NOINC `($__internal_45_$__cuda_sm70_shflsync_idx_p) ;  /* 0x00003d1000007944 */ /* 0x000fea0003c00000 */
[----:B------:R-:W-:Y:S01]  /*14bd0*/  MOV R2, 0x1 ;  /* 0x0000000100027802 */ /* 0x000fe20000000f00 */
[----:B------:R-:W-:Y:S01]  /*14be0*/  IMAD.MOV.U32 R7, RZ, RZ, R213 ;  /* 0x000000ffff077224 */ /* 0x000fe200078e00d5 */
[----:B------:R-:W-:Y:S01]  /*14bf0*/  MOV R214, 0x181f ;  /* 0x0000181f00d67802 */ /* 0x000fe20000000f00 */
[----:B------:R-:W-:Y:S01]  /*14c00*/  IMAD.MOV.U32 R213, RZ, RZ, R0 ;  /* 0x000000ffffd57224 */ /* 0x000fe200078e0000 */
[----:B------:R-:W-:Y:S02]  /*14c10*/  MOV R3, 0x14c30 ;  /* 0x00014c3000037802 */ /* 0x000fe40000000f00 */
[----:B------:R-:W-:Y:S05]  /*14c20*/  CALL.REL.NOINC `($__internal_45_$__cuda_sm70_shflsync_idx_p) ;  /* 0x00003cb000007944 */ /* 0x000fea0003c00000 */
[C---:B------:R-:W-:Y:S01]  /*14c30*/  IADD3 R2, -R6.reuse, 0x10, RZ ;  /* 0x0000001006027810 */ /* 0x040fe20007ffe1ff */
[----:B------:R-:W-:Y:S01]  /*14c40*/  IMAD.MOV.U32 R214, RZ, RZ, 0x181f ;  /* 0x0000181fffd67424 */ /* 0x000fe200078e00ff */
[----:B------:R-:W-:Y:S02]  /*14c50*/  ISETP.NE.U32.AND P2, PT, R6, RZ, PT ;  /* 0x000000ff0600720c */ /* 0x000fe40003f45070 */
[----:B------:R-:W-:Y:S04]  /*14c60*/  LOP3.LUT R2, R2, 0xf, RZ, 0xc0, !PT ;  /* 0x0000000f02027812 */ /* 0x000fe800078ec0ff */
[----:B------:R-:W-:Y:S01]  /*14c70*/  IADD3 R2, P1, P0, R2, R213, R15 ;  /* 0x000000d502027210 */ /* 0x000fe2000783e00f */
[----:B------:R-:W-:Y:S03]  /*14c80*/  IMAD.MOV.U32 R213, RZ, RZ, R4 ;  /* 0x000000ffffd57224 */ /* 0x000fe600078e0004 */
[----:B------:R-:W-:Y:S05]  /*14c90*/  IADD3.X R3, RZ, R7, R5, P1, P0 ;  /* 0x00000007ff037210 */ /* 0x000fea0000fe0405 */
[----:B------:R-:W-:Y:S01]  /*14ca0*/  @!PT LDS RZ, [RZ] ;  /* 0x00000000fffff984 */ /* 0x000fe20000000800 */
[----:B------:R-:W-:Y:S01]  /*14cb0*/  @!PT LDS RZ, [RZ] ;  /* 0x00000000fffff984 */ /* 0x000fe20000000800 */
[----:B------:R-:W-:Y:S01]  /*14cc0*/  @!PT LDS RZ, [RZ] ;  /* 0x00000000fffff984 */ /* 0x000fe20000000800 */
[----:B------:R1:W-:Y:S02]  /*14cd0*/  LDGSTS.E.BYPASS.LTC128B.128.ZFILL [R209+0x900], [R2.64], P2 ;  /* 0x0090000002d17fae */ /* 0x0003e40009141d46 */
[----:B-1----:R-:W-:Y:S01]  /*14ce0*/  MOV R3, 0x14d10 ;  /* 0x00014d1000037802 */ /* 0x002fe20000000f00 */
[----:B------:R-:W-:Y:S04]  /*14cf0*/  IMAD.MOV.U32 R2, RZ, RZ, 0x2 ;  /* 0x00000002ff027424 */ /* 0x000fe800078e00ff */
        /* <DEDUP_REMOVED lines=47> */
[----:B------:R-:W-:Y:S01]  /*14ff0*/  MOV R0, R213 ;  /* 0x000000d500007202 */ /* 0x000fe20000000f00 */
[----:B------:R-:W-:-:S05]  /*15000*/  BRA `(.L_x_3480) ;  /* 0xffff22a000007947 */ /* 0x000fca000383ffff */
.L_x_3376:
[----:B------:R-:W-:Y:S01]  /*15010*/  MOV R2, RZ ;  /* 0x000000ff00027202 */ /* 0x000fe20000000f00 */
[----:B------:R-:W-:Y:S01]  /*15020*/  IMAD.MOV.U32 R213, RZ, RZ, R96 ;  /* 0x000000ffffd57224 */ /* 0x000fe200078e0060 */
[----:B------:R-:W-:Y:S01]  /*15030*/  MOV R3, 0x15060 ;  /* 0x0001506000037802 */ /* 0x000fe20000000f00 */
[----:B------:R-:W-:Y:S02]  /*15040*/  IMAD.MOV.U32 R214, RZ, RZ, 0x181f ;  /* 0x0000181fffd67424 */ /* 0x000fe400078e00ff */
[----:B------:R-:W-:Y:S05]  /*15050*/  CALL.REL.NOINC `($__internal_45_$__cuda_sm70_shflsync_idx_p) ;  /* 0x0000388000007944 */ /* 0x000fea0003c00000 */
[----:B------:R-:W-:Y:S01]  /*15060*/  MOV R100, R213 ;  /* 0x000000d500647202 */ /* 0x000fe20000000f00 */
[----:B------:R-:W-:-:S05]  /*15070*/  BRA `(.L_x_3481) ;  /* 0xffff2b5000007947 */ /* 0x000fca000383ffff */
.L_x_3377:
[----:B------:R-:W-:Y:S01]  /*15080*/  MOV R2, RZ ;  /* 0x000000ff00027202 */ /* 0x000fe20000000f00 */
[----:B------:R-:W-:Y:S01]  /*15090*/  IMAD.MOV.U32 R213, RZ, RZ, R0 ;  /* 0x000000ffffd57224 */ /* 0x000fe200078e0000 */
[----:B------:R-:W-:Y:S01]  /*150a0*/  MOV R3, 0x150d0 ;  /* 0x000150d000037802 */ /* 0x000fe20000000f00 */
[----:B------:R-:W-:Y:S02]  /*150b0*/  IMAD.MOV.U32 R214, RZ, RZ, 0x181f ;  /* 0x0000181fffd67424 */ /* 0x000fe400078e00ff */
[----:B-12---:R-:W-:Y:S05]  /*150c0*/  CALL.REL.NOINC `($__internal_45_$__cuda_sm70_shflsync_idx_p) ;  /* 0x0000381000007944 */ /* 0x006fea0003c00000 */
        /* <DEDUP_REMOVED lines=81> */
.L_x_3378:
[----:B------:R-:W-:Y:S01]  /*155e0*/  MOV R2, RZ ;  /* 0x000000ff00027202 */ /* 0x000fe20000000f00 */
[----:B------:R-:W-:Y:S01]  /*155f0*/  IMAD.MOV.U32 R213, RZ, RZ, R96 ;  /* 0x000000ffffd57224 */ /* 0x000fe200078e0060 */
[----:B------:R-:W-:Y:S01]  /*15600*/  MOV R3, 0x15630 ;  /* 0x0001563000037802 */ /* 0x000fe20000000f00 */
[----:B------:R-:W-:Y:S02]  /*15610*/  IMAD.MOV.U32 R214, RZ, RZ, 0x1c1f ;  /* 0x00001c1fffd67424 */ /* 0x000fe400078e00ff */
[----:B------:R-:W-:Y:S05]  /*15620*/  CALL.REL.NOINC `($__internal_45_$__cuda_sm70_shflsync_idx_p) ;  /* 0x000032b000007944 */ /* 0x000fea0003c00000 */
[----:B------:R-:W-:Y:S01]  /*15630*/  MOV R0, R213 ;  /* 0x000000d500007202 */ /* 0x000fe20000000f00 */
[----:B------:R-:W-:-:S05]  /*15640*/  BRA `(.L_x_3483) ;  /* 0xffff288000007947 */ /* 0x000fca000383ffff */
.L_x_3379:
[----:B------:R-:W-:Y:S01]  /*15650*/  MOV R2, 0x1 ;  /* 0x0000000100027802 */ /* 0x000fe20000000f00 */
[----:B------:R-:W-:Y:S01]  /*15660*/  IMAD.MOV.U32 R213, RZ, RZ, R96 ;  /* 0x000000ffffd57224 */ /* 0x000fe200078e0060 */
[----:B------:R-:W-:Y:S01]  /*15670*/  MOV R3, 0x156a0 ;  /* 0x000156a000037802 */ /* 0x000fe20000000f00 */
[----:B------:R-:W-:Y:S02]  /*15680*/  IMAD.MOV.U32 R214, RZ, RZ, 0x1c1f ;  /* 0x00001c1fffd67424 */ /* 0x000fe400078e00ff */
[----:B-1----:R-:W-:Y:S05]  /*15690*/  CALL.REL.NOINC `($__internal_45_$__cuda_sm70_shflsync_idx_p) ;  /* 0x0000324000007944 */ /* 0x002fea0003c00000 */
[----:B------:R-:W-:Y:S01]  /*156a0*/  MOV R3, 0x15980 ;  /* 0x0001598000037802 */ /* 0x000fe20000000f00 */
[----:B------:R-:W-:Y:S02]  /*156b0*/  IMAD.IADD R213, R98, 0x1, R213 ;  /* 0x0000000162d57824 */ /* 0x000fe400078e02d5 */
[----:B------:R-:W-:Y:S02]  /*156c0*/  IMAD.MOV.U32 R2, RZ, RZ, 0x2 ;  /* 0x00000002ff027424 */ /* 0x000fe400078e00ff */
[----:B------:R-:W-:Y:S01]  /*156d0*/  IMAD.MOV.U32 R214, RZ, RZ, 0x1c1f ;  /* 0x00001c1fffd67424 */ /* 0x000fe200078e00ff */
        /* <DEDUP_REMOVED lines=35> */
[----:B------:R-:W-:Y:S01]  /*15910*/  ISETP.GT.AND P0, PT, R213, 0x49, PT ;  /* 0x00000049d500780c */ /* 0x000fe20003f04270 */
[----:B------:R-:W-:Y:S01]  /*15920*/  IMAD.MOV.U32 R213, RZ, RZ, R96 ;  /* 0x000000ffffd57224 */ /* 0x000fe200078e0060 */
[----:B------:R-:W-:Y:S02]  /*15930*/  FSEL R51, R70, -INF , P6 ;  /* 0xff80000046337808 */ /* 0x000fe40003000000 */
[----:B------:R-:W-:Y:S02]  /*15940*/  FSEL R50, R71, -INF , P2 ;  /* 0xff80000047327808 */ /* 0x000fe40001000000 */
[----:B------:R-:W-:Y:S02]  /*15950*/  FSEL R23, R82, -INF , P1 ;  /* 0xff80000052177808 */ /* 0x000fe40000800000 */
[----:B------:R-:W-:Y:S02]  /*15960*/  FSEL R22, R83, -INF , P0 ;  /* 0xff80000053167808 */ /* 0x000fe40000000000 */
[----:B------:R-:W-:Y:S05]  /*15970*/  CALL.REL.NOINC `($__internal_45_$__cuda_sm70_shflsync_idx_p) ;  /* 0x00002f6000007944 */ /* 0x000fea0003c00000 */
[----:B------:R-:W-:Y:S01]  /*15980*/  MOV R3, 0x15c60 ;  /* 0x00015c6000037802 */ /* 0x000fe20000000f00 */
[----:B------:R-:W-:Y:S02]  /*15990*/  IMAD.IADD R213, R98, 0x1, R213 ;  /* 0x0000000162d57824 */ /* 0x000fe400078e02d5 */
[----:B------:R-:W-:Y:S02]  /*159a0*/  IMAD.MOV.U32 R2, RZ, RZ, 0x3 ;  /* 0x00000003ff027424 */ /* 0x000fe400078e00ff */
        /* <DEDUP_REMOVED lines=37> */
[----:B------:R-:W-:Y:S01]  /*15c00*/  IMAD.MOV.U32 R213, RZ, RZ, R96 ;  /* 0x000000ffffd57224 */ /* 0x000fe200078e0060 */
[----:B------:R-:W-:Y:S02]  /*15c10*/  FSEL R28, R72, -INF , P6 ;  /* 0xff800000481c7808 */ /* 0x000fe40003000000 */
[----:B------:R-:W-:Y:S02]  /*15c20*/  FSEL R25, R73, -INF , P2 ;  /* 0xff80000049197808 */ /* 0x000fe40001000000 */
[----:B------:R-:W-:Y:S02]  /*15c30*/  FSEL R17, R76, -INF , P1 ;  /* 0xff8000004c117808 */ /* 0x000fe40000800000 */
[----:B------:R-:W-:Y:S02]  /*15c40*/  FSEL R16, R77, -INF , P0 ;  /* 0xff8000004d107808 */ /* 0x000fe40000000000 */
[----:B------:R-:W-:Y:S05]  /*15c50*/  CALL.REL.NOINC `($__internal_45_$__cuda_sm70_shflsync_idx_p) ;  /* 0x00002c8000007944 */ /* 0x000fea0003c00000 */
[----:B------:R-:W-:Y:S01]  /*15c60*/  FMNMX.FTZ R96, R156, R97, !PT ;  /* 0x000000619c607209 */ /* 0x000fe20007810000 */
[----:B------:R-:W-:Y:S01]  /*15c70*/  IMAD.IADD R98, R98, 0x1, R213 ;  /* 0x0000000162627824 */ /* 0x000fe200078e02d5 */
[----:B------:R-:W-:Y:S01]  /*15c80*/  FMNMX.FTZ R4, R20, R101, !PT ;  /* 0x0000006514047209 */ /* 0x000fe20007810000 */
[----:B------:R-:W-:Y:S01]  /*15c90*/  IMAD.MOV.U32 R0, RZ, RZ, 0x2 ;  /* 0x00000002ff007424 */ /* 0x000fe200078e00ff */
[----:B------:R-:W-:Y:S02]  /*15ca0*/  FMNMX.FTZ R5, R21, R102, !PT ;  /* 0x0000006615057209 */ /* 0x000fe40007810000 */
[C---:B------:R-:W-:Y:S02]  /*15cb0*/  ISETP.GT.AND P6, PT, R98.reuse, RZ, PT ;  /* 0x000000ff6200720c */ /* 0x040fe40003fc4270 */
[----:B------:R-:W-:Y:S02]  /*15cc0*/  ISETP.GT.AND P2, PT, R98, 0x1, PT ;  /* 0x000000016200780c */ /* 0x000fe40003f44270 */
[----:B------:R-:W-:Y:S02]  /*15cd0*/  FSEL R53, R10, -INF , P6 ;  /* 0xff8000000a357808 */ /* 0x000fe40003000000 */
[C---:B------:R-:W-:Y:S02]  /*15ce0*/  ISETP.GT.AND P1, PT, R98.reuse, 0x8, PT ;  /* 0x000000086200780c */ /* 0x040fe40003f24270 */
        /* <DEDUP_REMOVED lines=114> */
[----:B------:R-:W-:Y:S05]  /*16410*/  CALL.REL.NOINC `($__internal_44_$__cuda_sm70_shflsync_bfly_p) ;  /* 0x0000246000007944 */ /* 0x000fea0003c00000 */
[----:B------:R-:W-:Y:S01]  /*16420*/  FMNMX.FTZ R96, R96, R0, !PT ;  /* 0x0000000060607209 */ /* 0x000fe20007810000 */
[----:B------:R-:W-:Y:S01]  /*16430*/  IMAD.MOV.U32 R0, RZ, RZ, 0x1 ;  /* 0x00000001ff007424 */ /* 0x000fe200078e00ff */
[----:B------:R-:W-:Y:S02]  /*16440*/  MOV R2, 0x16460 ;  /* 0x0001646000027802 */ /* 0x000fe40000000f00 */
        /* <DEDUP_REMOVED lines=26> */
[----:B------:R-:W-:Y:S03]  /*165f0*/  MOV R2, 0x16620 ;  /* 0x0001662000027802 */ /* 0x000fe60000000f00 */
[----:B------:R-:W-:Y:S02]  /*16600*/  IMAD.MOV.U32 R96, RZ, RZ, R4 ;  /* 0x000000ffff607224 */ /* 0x000fe400078e0004 */
[----:B------:R-:W-:Y:S05]  /*16610*/  CALL.REL.NOINC `($__internal_44_$__cuda_sm70_shflsync_bfly_p) ;  /* 0x0000226000007944 */ /* 0x000fea0003c00000 */
[----:B------:R-:W-:-:S05]  /*16620*/  BRA `(.L_x_3484) ;  /* 0xffff291000007947 */ /* 0x000fca000383ffff */
.L_x_3382:
[----:B-1--4-:R-:W-:Y:S01]  /*16630*/  MOV R2, RZ ;  /* 0x000000ff00027202 */ /* 0x012fe20000000f00 */
[----:B------:R-:W-:Y:S01]  /*16640*/  IMAD.MOV.U32 R213, RZ, RZ, R56 ;  /* 0x000000ffffd57224 */ /* 0x000fe200078e0038 */
[----:B------:R-:W-:Y:S01]  /*16650*/  MOV R3, 0x16680 ;  /* 0x0001668000037802 */ /* 0x000fe20000000f00 */
[----:B------:R-:W-:Y:S02]  /*16660*/  IMAD.MOV.U32 R214, RZ, RZ, 0x181f ;  /* 0x0000181fffd67424 */ /* 0x000fe400078e00ff */
[----:B------:R-:W-:Y:S05]  /*16670*/  CALL.REL.NOINC `($__internal_45_$__cuda_sm70_shflsync_idx_p) ;  /* 0x0000226000007944 */ /* 0x000fea0003c00000 */
[----:B------:R-:W-:Y:S01]  /*16680*/  MOV R57, R213 ;  /* 0x000000d500397202 */ /* 0x000fe20000000f00 */
[----:B------:R-:W-:-:S05]  /*16690*/  BRA `(.L_x_3485) ;  /* 0xffff497000007947 */ /* 0x000fca000383ffff */
.L_x_3385:
[----:B------:R-:W-:Y:S01]  /*166a0*/  MOV R2, RZ ;  /* 0x000000ff00027202 */ /* 0x000fe20000000f00 */
[----:B------:R-:W-:Y:S01]  /*166b0*/  IMAD.MOV.U32 R213, RZ, RZ, R96 ;  /* 0x000000ffffd57224 */ /* 0x000fe200078e0060 */
[----:B------:R-:W-:Y:S01]  /*166c0*/  MOV R3, 0x166f0 ;  /* 0x000166f000037802 */ /* 0x000fe20000000f00 */
[----:B------:R-:W-:Y:S02]  /*166d0*/  IMAD.MOV.U32 R214, RZ, RZ, 0x181f ;  /* 0x0000181fffd67424 */ /* 0x000fe400078e00ff */
[----:B------:R-:W-:Y:S05]  /*166e0*/  CALL.REL.NOINC `($__internal_45_$__cuda_sm70_shflsync_idx_p) ;  /* 0x000021f000007944 */ /* 0x000fea0003c00000 */
[----:B------:R-:W-:Y:S01]  /*166f0*/  MOV R157, R213 ;  /* 0x000000d5009d7202 */ /* 0x000fe20000000f00 */
[----:B------:R-:W-:-:S05]  /*16700*/  BRA `(.L_x_3486) ;  /* 0xffff534000007947 */ /* 0x000fca000383ffff */
.L_x_3386:
[----:B------:R-:W-:Y:S01]  /*16710*/  MOV R2, RZ ;  /* 0x000000ff00027202 */ /* 0x000fe20000000f00 */
[----:B------:R-:W-:Y:S01]  /*16720*/  IMAD.MOV.U32 R213, RZ, RZ, R0 ;  /* 0x000000ffffd57224 */ /* 0x000fe200078e0000 */
[----:B------:R-:W-:Y:S01]  /*16730*/  MOV R3, 0x16760 ;  /* 0x0001676000037802 */ /* 0x000fe20000000f00 */
[----:B------:R-:W-:Y:S02]  /*16740*/  IMAD.MOV.U32 R214, RZ, RZ, 0x181f ;  /* 0x0000181fffd67424 */ /* 0x000fe400078e00ff */
[----:B-12---:R-:W-:Y:S05]  /*16750*/  CALL.REL.NOINC `($__internal_45_$__cuda_sm70_shflsync_idx_p) ;  /* 0x0000218000007944 */ /* 0x006fea0003c00000 */
        /* <DEDUP_REMOVED lines=82> */
.L_x_3387:
[----:B------:R-:W-:Y:S02]  /*16c80*/  MOV R0, 0x2 ;  /* 0x0000000200007802 */ /* 0x000fe40000000f00 */
        /* <DEDUP_REMOVED lines=33> */
[----:B------:R-:W-:-:S05]  /*16ea0*/  BRA `(.L_x_3488) ;  /* 0xffff53e000007947 */ /* 0x000fca000383ffff */
.L_x_3389:
[----:B------:R-:W-:Y:S01]  /*16eb0*/  IMAD.MOV.U32 R96, RZ, RZ, R231 ;  /* 0x000000ffff607224 */ /* 0x000fe200078e00e7 */
[----:B------:R-:W-:-:S02]  /*16ec0*/  MOV R0, 0x2 ;  /* 0x0000000200007802 */ /* 0x000fc40000000f00 */
[----:B------:R-:W-:Y:S02]  /*16ed0*/  MOV R2, 0x16ef0 ;  /* 0x00016ef000027802 */ /* 0x000fe40000000f00 */
[----:B------:R-:W-:Y:S05]  /*16ee0*/  CALL.REL.NOINC `($__internal_44_$__cuda_sm70_shflsync_bfly_p) ;  /* 0x0000199000007944 */ /* 0x000fea0003c00000 */
[----:B------:R-:W-:Y:S05]  /*16ef0*/  BRA `(.L_x_3489) ;  /* 0xffff712000007947 */ /* 0x000fea000383ffff */
.L_x_3390:
[----:B------:R-:W-:Y:S01]  /*16f00*/  IMAD.MOV.U32 R96, RZ, RZ, R4 ;  /* 0x000000ffff607224 */ /* 0x000fe200078e0004 */
[----:B------:R-:W-:Y:S02]  /*16f10*/  MOV R0, 0x1 ;  /* 0x0000000100007802 */ /* 0x000fe40000000f00 */
[----:B------:R-:W-:Y:S02]  /*16f20*/  MOV R2, 0x16f40 ;  /* 0x00016f4000027802 */ /* 0x000fe40000000f00 */
[----:B-1----:R-:W-:Y:S05]  /*16f30*/  CALL.REL.NOINC `($__internal_44_$__cuda_sm70_shflsync_bfly_p) ;  /* 0x0000194000007944 */ /* 0x002fea0003c00000 */
[----:B------:R-:W-:Y:S01]  /*16f40*/  FADD.FTZ R4, R4, R0 ;  /* 0x0000000004047221 */ /* 0x000fe20000010000 */
[----:B------:R-:W-:Y:S02]  /*16f50*/  MOV R96, R241 ;  /* 0x000000f100607202 */ /* 0x000fe40000000f00 */
[----:B------:R-:W-:Y:S02]  /*16f60*/  MOV R0, 0x2 ;  /* 0x0000000200007802 */ /* 0x000fe40000000f00 */
[----:B------:R-:W-:Y:S02]  /*16f70*/  MOV R2, 0x16f90 ;  /* 0x00016f9000027802 */ /* 0x000fe40000000f00 */
[----:B------:R-:W-:Y:S05]  /*16f80*/  CALL.REL.NOINC `($__internal_44_$__cuda_sm70_shflsync_bfly_p) ;  /* 0x000018f000007944 */ /* 0x000fea0003c00000 */
[----:B------:R-:W-:Y:S01]  /*16f90*/  FADD.FTZ R5, R241, R0 ;  /* 0x00000000f1057221 */ /* 0x000fe20000010000 */
[----:B------:R-:W-:Y:S02]  /*16fa0*/  MOV R0, 0x1 ;  /* 0x0000000100007802 */ /* 0x000fe40000000f00 */
[----:B------:R-:W-:-:S02]  /*16fb0*/  MOV R2, 0x16fe0 ;  /* 0x00016fe000027802 */ /* 0x000fc40000000f00 */
[----:B------:R-:W-:Y:S02]  /*16fc0*/  MOV R96, R5 ;  /* 0x0000000500607202 */ /* 0x000fe40000000f00 */
[----:B------:R-:W-:Y:S05]  /*16fd0*/  CALL.REL.NOINC `($__internal_44_$__cuda_sm70_shflsync_bfly_p) ;  /* 0x000018a000007944 */ /* 0x000fea0003c00000 */
[----:B------:R-:W-:Y:S01]  /*16fe0*/  FADD.FTZ R5, R5, R0 ;  /* 0x0000000005057221 */ /* 0x000fe20000010000 */
[----:B------:R-:W-:Y:S02]  /*16ff0*/  MOV R96, R243 ;  /* 0x000000f300607202 */ /* 0x000fe40000000f00 */
[----:B------:R-:W-:Y:S02]  /*17000*/  MOV R0, 0x2 ;  /* 0x0000000200007802 */ /* 0x000fe40000000f00 */
[----:B------:R-:W-:Y:S02]  /*17010*/  MOV R2, 0x17030 ;  /* 0x0001703000027802 */ /* 0x000fe40000000f00 */
[----:B------:R-:W-:Y:S05]  /*17020*/  CALL.REL.NOINC `($__internal_44_$__cuda_sm70_shflsync_bfly_p) ;  /* 0x0000185000007944 */ /* 0x000fea0003c00000 */
[----:B------:R-:W-:Y:S01]  /*17030*/  FADD.FTZ R6, R243, R0 ;  /* 0x00000000f3067221 */ /* 0x000fe20000010000 */
[----:B------:R-:W-:Y:S02]  /*17040*/  MOV R0, 0x1 ;  /* 0x0000000100007802 */ /* 0x000fe40000000f00 */
[----:B------:R-:W-:Y:S02]  /*17050*/  MOV R2, 0x17080 ;  /* 0x0001708000027802 */ /* 0x000fe40000000f00 */
[----:B------:R-:W-:-:S02]  /*17060*/  MOV R96, R6 ;  /* 0x0000000600607202 */ /* 0x000fc40000000f00 */
[----:B------:R-:W-:Y:S05]  /*17070*/  CALL.REL.NOINC `($__internal_44_$__cuda_sm70_shflsync_bfly_p) ;  /* 0x0000180000007944 */ /* 0x000fea0003c00000 */
[----:B------:R-:W-:Y:S01]  /*17080*/  FADD.FTZ R6, R6, R0 ;  /* 0x0000000006067221 */ /* 0x000fe20000010000 */
[----:B------:R-:W-:-:S02]  /*17090*/  MOV R96, R242 ;  /* 0x000000f200607202 */ /* 0x000fc40000000f00 */
[----:B------:R-:W-:Y:S02]  /*170a0*/  MOV R0, 0x2 ;  /* 0x0000000200007802 */ /* 0x000fe40000000f00 */
[----:B------:R-:W-:Y:S02]  /*170b0*/  MOV R2, 0x170d0 ;  /* 0x000170d000027802 */ /* 0x000fe40000000f00 */
[----:B------:R-:W-:Y:S05]  /*170c0*/  CALL.REL.NOINC `($__internal_44_$__cuda_sm70_shflsync_bfly_p) ;  /* 0x000017b000007944 */ /* 0x000fea0003c00000 */
[----:B------:R-:W-:Y:S01]  /*170d0*/  FADD.FTZ R7, R242, R0 ;  /* 0x00000000f2077221 */ /* 0x000fe20000010000 */
[----:B------:R-:W-:Y:S02]  /*170e0*/  MOV R0, 0x1 ;  /* 0x0000000100007802 */ /* 0x000fe40000000f00 */
[----:B------:R-:W-:Y:S02]  /*170f0*/  MOV R2, 0x17120 ;  /* 0x0001712000027802 */ /* 0x000fe40000000f00 */
[----:B------:R-:W-:Y:S02]  /*17100*/  MOV R96, R7 ;  /* 0x0000000700607202 */ /* 0x000fe40000000f00 */
[----:B------:R-:W-:Y:S05]  /*17110*/  CALL.REL.NOINC `($__internal_44_$__cuda_sm70_shflsync_bfly_p) ;  /* 0x0000176000007944 */ /* 0x000fea0003c00000 */
[----:B------:R-:W-:Y:S01]  /*17120*/  MOV R8, R0 ;  /* 0x0000000000087202 */ /* 0x000fe20000000f00 */
[----:B------:R-:W-:Y:S05]  /*17130*/  BRA `(.L_x_3490) ;  /* 0xffff6fd000007947 */ /* 0x000fea000383ffff */
.L_x_3397:
[----:B--234-:R-:W-:Y:S01]  /*17140*/  IMAD.MOV.U32 R213, RZ, RZ, R5 ;  /* 0x000000ffffd57224 */ /* 0x01cfe200078e0005 */
[----:B------:R-:W-:Y:S01]  /*17150*/  MOV R2, RZ ;  /* 0x000000ff00027202 */ /* 0x000fe20000000f00 */
[----:B------:R-:W-:Y:S01]  /*17160*/  IMAD.MOV.U32 R214, RZ, RZ, 0x181f ;  /* 0x0000181fffd67424 */ /* 0x000fe200078e00ff */
[----:B------:R-:W-:-:S02]  /*17170*/  MOV R3, 0x17190 ;  /* 0x0001719000037802 */ /* 0x000fc40000000f00 */
[----:B-1----:R-:W-:Y:S05]  /*17180*/  CALL.REL.NOINC `($__internal_45_$__cuda_sm70_shflsync_idx_p) ;  /* 0x0000175000007944 */ /* 0x002fea0003c00000 */
[----:B------:R-:W-:Y:S01]  /*17190*/  MOV R7, R213 ;  /* 0x000000d500077202 */ /* 0x000fe20000000f00 */
[----:B------:R-:W-:Y:S05]  /*171a0*/  BRA `(.L_x_3491) ;  /* 0xffff857000007947 */ /* 0x000fea000383ffff */
.L_x_3398:
[----:B------:R-:W-:Y:S01]  /*171b0*/  IMAD.MOV.U32 R213, RZ, RZ, R6 ;  /* 0x000000ffffd57224 */ /* 0x000fe200078e0006 */
[----:B------:R-:W-:Y:S01]  /*171c0*/  MOV R2, RZ ;  /* 0x000000ff00027202 */ /* 0x000fe20000000f00 */
[----:B------:R-:W-:Y:S01]  /*171d0*/  IMAD.MOV.U32 R214, RZ, RZ, 0x181f ;  /* 0x0000181fffd67424 */ /* 0x000fe200078e00ff */
[----:B------:R-:W-:-:S02]  /*171e0*/  MOV R3, 0x17200 ;  /* 0x0001720000037802 */ /* 0x000fc40000000f00 */
[----:B-123--:R-:W-:Y:S05]  /*171f0*/  CALL.REL.NOINC `($__internal_45_$__cuda_sm70_shflsync_idx_p) ;  /* 0x000016e000007944 */ /* 0x00efea0003c00000 */
[----:B------:R-:W-:Y:S01]  /*17200*/  MOV R2, R213 ;  /* 0x000000d500027202 */ /* 0x000fe20000000f00 */
[----:B------:R-:W-:Y:S05]  /*17210*/  BRA `(.L_x_3492) ;  /* 0xffff852000007947 */ /* 0x000fea000383ffff */
.L_x_3399:
[----:B------:R-:W-:Y:S01]  /*17220*/  IMAD.MOV.U32 R213, RZ, RZ, R5 ;  /* 0x000000ffffd57224 */ /* 0x000fe200078e0005 */
[----:B--2---:R-:W-:Y:S01]  /*17230*/  MOV R2, 0x1 ;  /* 0x0000000100027802 */ /* 0x004fe20000000f00 */
[----:B------:R-:W-:Y:S01]  /*17240*/  IMAD.MOV.U32 R214, RZ, RZ, 0x181f ;  /* 0x0000181fffd67424 */ /* 0x000fe200078e00ff */
[----:B------:R-:W-:-:S02]  /*17250*/  MOV R3, 0x17270 ;  /* 0x0001727000037802 */ /* 0x000fc40000000f00 */
[----:B-1----:R-:W-:Y:S05]  /*17260*/  CALL.REL.NOINC `($__internal_45_$__cuda_sm70_shflsync_idx_p) ;  /* 0x0000167000007944 */ /* 0x002fea0003c00000 */
        /* <DEDUP_REMOVED lines=8> */
.L_x_3400:
[----:B------:R-:W-:Y:S01]  /*172f0*/  IMAD.MOV.U32 R213, RZ, RZ, R5 ;  /* 0x000000ffffd57224 */ /* 0x000fe200078e0005 */
[----:B--2---:R-:W-:Y:S01]  /*17300*/  MOV R2, 0x2 ;  /* 0x0000000200027802 */ /* 0x004fe20000000f00 */
[----:B------:R-:W-:Y:S01]  /*17310*/  IMAD.MOV.U32 R214, RZ, RZ, 0x181f ;  /* 0x0000181fffd67424 */ /* 0x000fe200078e00ff */
[----:B------:R-:W-:Y:S02]  /*17320*/  MOV R3, 0x17340 ;  /* 0x0001734000037802 */ /* 0x000fe40000000f00 */
[----:B-1-3--:R-:W-:Y:S05]  /*17330*/  CALL.REL.NOINC `($__internal_45_$__cuda_sm70_shflsync_idx_p) ;  /* 0x000015a000007944 */ /* 0x00afea0003c00000 */
[----:B------:R-:W-:Y:S01]  /*17340*/  MOV R7, R213 ;  /* 0x000000d500077202 */ /* 0x000fe20000000f00 */
[----:B------:R-:W-:Y:S05]  /*17350*/  BRA `(.L_x_3494) ;  /* 0xffff854000007947 */ /* 0x000fea000383ffff */
.L_x_3401:
[----:B------:R-:W-:Y:S01]  /*17360*/  IMAD.MOV.U32 R213, RZ, RZ, R6 ;  /* 0x000000ffffd57224 */ /* 0x000fe200078e0006 */
[----:B--2---:R-:W-:Y:S01]  /*17370*/  MOV R2, 0x2 ;  /* 0x0000000200027802 */ /* 0x004fe20000000f00 */
[----:B------:R-:W-:Y:S01]  /*17380*/  IMAD.MOV.U32 R214, RZ, RZ, 0x181f ;  /* 0x0000181fffd67424 */ /* 0x000fe200078e00ff */
[----:B------:R-:W-:Y:S02]  /*17390*/  MOV R3, 0x173b0 ;  /* 0x000173b000037802 */ /* 0x000fe40000000f00 */
[----:B-1-34-:R-:W-:Y:S05]  /*173a0*/  CALL.REL.NOINC `($__internal_45_$__cuda_sm70_shflsync_idx_p) ;  /* 0x0000153000007944 */ /* 0x01afea0003c00000 */
[----:B------:R-:W-:Y:S01]  /*173b0*/  MOV R2, R213 ;  /* 0x000000d500027202 */ /* 0x000fe20000000f00 */
[----:B------:R-:W-:Y:S05]  /*173c0*/  BRA `(.L_x_3495) ;  /* 0xffff84f000007947 */ /* 0x000fea000383ffff */
.L_x_3402:
[----:B------:R-:W-:Y:S01]  /*173d0*/  IMAD.MOV.U32 R213, RZ, RZ, R5 ;  /* 0x000000ffffd57224 */ /* 0x000fe200078e0005 */
[----:B---3--:R-:W-:Y:S01]  /*173e0*/  MOV R2, 0x3 ;  /* 0x0000000300027802 */ /* 0x008fe20000000f00 */
[----:B------:R-:W-:Y:S01]  /*173f0*/  IMAD.MOV.U32 R214, RZ, RZ, 0x181f ;  /* 0x0000181fffd67424 */ /* 0x000fe200078e00ff */
[----:B------:R-:W-:-:S02]  /*17400*/  MOV R3, 0x17420 ;  /* 0x0001742000037802 */ /* 0x000fc40000000f00 */
[----:B-12-4-:R-:W-:Y:S05]  /*17410*/  CALL.REL.NOINC `($__internal_45_$__cuda_sm70_shflsync_idx_p) ;  /* 0x000014c000007944 */ /* 0x016fea0003c00000 */
        /* <DEDUP_REMOVED lines=8> */
.L_x_3403:
[----:B------:R-:W-:Y:S01]  /*174a0*/  IMAD.MOV.U32 R213, RZ, RZ, R5 ;  /* 0x000000ffffd57224 */ /* 0x000fe200078e0005 */
[----:B-1----:R-:W-:Y:S01]  /*174b0*/  MOV R2, 0x4 ;  /* 0x0000000400027802 */ /* 0x002fe20000000f00 */
[----:B------:R-:W-:Y:S01]  /*174c0*/  IMAD.MOV.U32 R214, RZ, RZ, 0x181f ;  /* 0x0000181fffd67424 */ /* 0x000fe200078e00ff */
[----:B------:R-:W-:Y:S02]  /*174d0*/  MOV R3, 0x174f0 ;  /* 0x000174f000037802 */ /* 0x000fe40000000f00 */
[----:B--2-4-:R-:W-:Y:S05]  /*174e0*/  CALL.REL.NOINC `($__internal_45_$__cuda_sm70_shflsync_idx_p) ;  /* 0x000013f000007944 */ /* 0x014fea0003c00000 */
[----:B------:R-:W-:Y:S01]  /*174f0*/  MOV R7, R213 ;  /* 0x000000d500077202 */ /* 0x000fe20000000f00 */
[----:B------:R-:W-:Y:S05]  /*17500*/  BRA `(.L_x_3497) ;  /* 0xffff84c000007947 */ /* 0x000fea000383ffff */
.L_x_3404:
[----:B------:R-:W-:Y:S01]  /*17510*/  IMAD.MOV.U32 R213, RZ, RZ, R6 ;  /* 0x000000ffffd57224 */ /* 0x000fe200078e0006 */
[----:B-1----:R-:W-:Y:S01]  /*17520*/  MOV R2, 0x4 ;  /* 0x0000000400027802 */ /* 0x002fe20000000f00 */
[----:B------:R-:W-:Y:S01]  /*17530*/  IMAD.MOV.U32 R214, RZ, RZ, 0x181f ;  /* 0x0000181fffd67424 */ /* 0x000fe200078e00ff */
[----:B------:R-:W-:Y:S02]  /*17540*/  MOV R3, 0x17560 ;  /* 0x0001756000037802 */ /* 0x000fe40000000f00 */
[----:B--234-:R-:W-:Y:S05]  /*17550*/  CALL.REL.NOINC `($__internal_45_$__cuda_sm70_shflsync_idx_p) ;  /* 0x0000138000007944 */ /* 0x01cfea0003c00000 */
[----:B------:R-:W-:Y:S01]  /*17560*/  MOV R2, R213 ;  /* 0x000000d500027202 */ /* 0x000fe20000000f00 */
[----:B------:R-:W-:Y:S05]  /*17570*/  BRA `(.L_x_3498) ;  /* 0xffff847000007947 */ /* 0x000fea000383ffff */
.L_x_3405:
[----:B------:R-:W-:Y:S01]  /*17580*/  IMAD.MOV.U32 R213, RZ, RZ, R5 ;  /* 0x000000ffffd57224 */ /* 0x000fe200078e0005 */
[----:B--2---:R-:W-:Y:S01]  /*17590*/  MOV R2, 0x5 ;  /* 0x0000000500027802 */ /* 0x004fe20000000f00 */
        /* <DEDUP_REMOVED lines=11> */
.L_x_3406:
[----:B------:R-:W-:Y:S01]  /*17650*/  IMAD.MOV.U32 R213, RZ, RZ, R5 ;  /* 0x000000ffffd57224 */ /* 0x000fe200078e0005 */
[----:B--2---:R-:W-:Y:S01]  /*17660*/  MOV R2, 0x6 ;  /* 0x0000000600027802 */ /* 0x004fe20000000f00 */
[----:B------:R-:W-:Y:S01]  /*17670*/  IMAD.MOV.U32 R214, RZ, RZ, 0x181f ;  /* 0x0000181fffd67424 */ /* 0x000fe200078e00ff */
[----:B------:R-:W-:Y:S02]  /*17680*/  MOV R3, 0x176a0 ;  /* 0x000176a000037802 */ /* 0x000fe40000000f00 */
[----:B-1-34-:R-:W-:Y:S05]  /*17690*/  CALL.REL.NOINC `($__internal_45_$__cuda_sm70_shflsync_idx_p) ;  /* 0x0000124000007944 */ /* 0x01afea0003c00000 */
[----:B------:R-:W-:Y:S01]  /*176a0*/  MOV R7, R213 ;  /* 0x000000d500077202 */ /* 0x000fe20000000f00 */
[----:B------:R-:W-:Y:S05]  /*176b0*/  BRA `(.L_x_3500) ;  /* 0xffff844000007947 */ /* 0x000fea000383ffff */
.L_x_3407:
[----:B------:R-:W-:Y:S01]  /*176c0*/  IMAD.MOV.U32 R213, RZ, RZ, R6 ;  /* 0x000000ffffd57224 */ /* 0x000fe200078e0006 */
[----:B--2---:R-:W-:Y:S01]  /*176d0*/  MOV R2, 0x6 ;  /* 0x0000000600027802 */ /* 0x004fe20000000f00 */
[----:B------:R-:W-:Y:S01]  /*176e0*/  IMAD.MOV.U32 R214, RZ, RZ, 0x181f ;  /* 0x0000181fffd67424 */ /* 0x000fe200078e00ff */
[----:B------:R-:W-:Y:S02]  /*176f0*/  MOV R3, 0x17710 ;  /* 0x0001771000037802 */ /* 0x000fe40000000f00 */
[----:B-1-34-:R-:W-:Y:S05]  /*17700*/  CALL.REL.NOINC `($__internal_45_$__cuda_sm70_shflsync_idx_p) ;  /* 0x000011d000007944 */ /* 0x01afea0003c00000 */
[----:B------:R-:W-:Y:S01]  /*17710*/  MOV R2, R213 ;  /* 0x000000d500027202 */ /* 0x000fe20000000f00 */
[----:B------:R-:W-:Y:S05]  /*17720*/  BRA `(.L_x_3501) ;  /* 0xffff83f000007947 */ /* 0x000fea000383ffff */
.L_x_3408:
[----:B------:R-:W-:Y:S01]  /*17730*/  IMAD.MOV.U32 R213, RZ, RZ, R5 ;  /* 0x000000ffffd57224 */ /* 0x000fe200078e0005 */
[----:B-1----:R-:W-:Y:S01]  /*17740*/  MOV R2, 0x7 ;  /* 0x0000000700027802 */ /* 0x002fe20000000f00 */
[----:B------:R-:W-:Y:S01]  /*17750*/  IMAD.MOV.U32 R214, RZ, RZ, 0x181f ;  /* 0x0000181fffd67424 */ /* 0x000fe200078e00ff */
[----:B------:R-:W-:-:S02]  /*17760*/  MOV R3, 0x17780 ;  /* 0x0001778000037802 */ /* 0x000fc40000000f00 */
[----:B--234-:R-:W-:Y:S05]  /*17770*/  CALL.REL.NOINC `($__internal_45_$__cuda_sm70_shflsync_idx_p) ;  /* 0x0000116000007944 */ /* 0x01cfea0003c00000 */
        /* <DEDUP_REMOVED lines=8> */
.L_x_3410:
[----:B------:R-:W-:Y:S01]  /*17800*/  IMAD.MOV.U32 R213, RZ, RZ, R5 ;  /* 0x000000ffffd57224 */ /* 0x000fe200078e0005 */
[----:B------:R-:W-:Y:S01]  /*17810*/  MOV R2, RZ ;  /* 0x000000ff00027202 */ /* 0x000fe20000000f00 */
[----:B------:R-:W-:Y:S01]  /*17820*/  IMAD.MOV.U32 R214, RZ, RZ, 0x1c1f ;  /* 0x00001c1fffd67424 */ /* 0x000fe200078e00ff */
[----:B------:R-:W-:Y:S02]  /*17830*/  MOV R3, 0x17850 ;  /* 0x0001785000037802 */ /* 0x000fe40000000f00 */
[----:B------:R-:W-:Y:S05]  /*17840*/  CALL.REL.NOINC `($__internal_45_$__cuda_sm70_shflsync_idx_p) ;  /* 0x0000109000007944 */ /* 0x000fea0003c00000 */
[----:B------:R-:W-:Y:S01]  /*17850*/  MOV R4, R213 ;  /* 0x000000d500047202 */ /* 0x000fe20000000f00 */
[----:B------:R-:W-:Y:S05]  /*17860*/  BRA `(.L_x_3503) ;  /* 0xffff85d000007947 */ /* 0x000fea000383ffff */
.L_x_3411:
[----:B------:R-:W-:Y:S01]  /*17870*/  IMAD.MOV.U32 R213, RZ, RZ, R12 ;  /* 0x000000ffffd57224 */ /* 0x000fe200078e000c */
[----:B------:R-:W-:Y:S01]  /*17880*/  MOV R2, RZ ;  /* 0x000000ff00027202 */ /* 0x000fe20000000f00 */
[----:B------:R-:W-:Y:S01]  /*17890*/  IMAD.MOV.U32 R214, RZ, RZ, 0x1c1f ;  /* 0x00001c1fffd67424 */ /* 0x000fe200078e00ff */
[----:B------:R-:W-:Y:S02]  /*178a0*/  MOV R3, 0x178c0 ;  /* 0x000178c000037802 */ /* 0x000fe40000000f00 */
[----:B-12---:R-:W-:Y:S05]  /*178b0*/  CALL.REL.NOINC `($__internal_45_$__cuda_sm70_shflsync_idx_p) ;  /* 0x0000102000007944 */ /* 0x006fea0003c00000 */
[----:B------:R-:W-:Y:S01]  /*178c0*/  MOV R0, R213 ;  /* 0x000000d500007202 */ /* 0x000fe20000000f00 */
[----:B------:R-:W-:Y:S05]  /*178d0*/  BRA `(.L_x_3504) ;  /* 0xffff858000007947 */ /* 0x000fea000383ffff */
.L_x_3414:
        /* <DEDUP_REMOVED lines=13> */
.L_x_3417:
[----:B------:R-:W-:Y:S01]  /*179b0*/  IMAD.MOV.U32 R213, RZ, RZ, R5 ;  /* 0x000000ffffd57224 */ /* 0x000fe200078e0005 */
[----:B--23--:R-:W-:Y:S01]  /*179c0*/  MOV R2, 0x2 ;  /* 0x0000000200027802 */ /* 0x00cfe20000000f00 */
[----:B------:R-:W-:Y:S01]  /*179d0*/  IMAD.MOV.U32 R214, RZ, RZ, 0x1c1f ;  /* 0x00001c1fffd67424 */ /* 0x000fe200078e00ff */
[----:B------:R-:W-:Y:S02]  /*179e0*/  MOV R3, 0x17a00 ;  /* 0x00017a0000037802 */ /* 0x000fe40000000f00 */
[----:B-1--4-:R-:W-:Y:S05]  /*179f0*/  CALL.REL.NOINC `($__internal_45_$__cuda_sm70_shflsync_idx_p) ;  /* 0x00000ee000007944 */ /* 0x012fea0003c00000 */
[----:B------:R-:W-:Y:S01]  /*17a00*/  MOV R4, R213 ;  /* 0x000000d500047202 */ /* 0x000fe20000000f00 */
[----:B------:R-:W-:Y:S05]  /*17a10*/  BRA `(.L_x_3506) ;  /* 0xffff8af000007947 */ /* 0x000fea000383ffff */
.L_x_3418:
[----:B------:R-:W-:Y:S01]  /*17a20*/  IMAD.MOV.U32 R213, RZ, RZ, R12 ;  /* 0x000000ffffd57224 */ /* 0x000fe200078e000c */
[----:B--23--:R-:W-:Y:S01]  /*17a30*/  MOV R2, 0x2 ;  /* 0x0000000200027802 */ /* 0x00cfe20000000f00 */
[----:B------:R-:W-:Y:S01]  /*17a40*/  IMAD.MOV.U32 R214, RZ, RZ, 0x1c1f ;  /* 0x00001c1fffd67424 */ /* 0x000fe200078e00ff */
[----:B------:R-:W-:Y:S02]  /*17a50*/  MOV R3, 0x17a70 ;  /* 0x00017a7000037802 */ /* 0x000fe40000000f00 */
[----:B-1--4-:R-:W-:Y:S05]  /*17a60*/  CALL.REL.NOINC `($__internal_45_$__cuda_sm70_shflsync_idx_p) ;  /* 0x00000e7000007944 */ /* 0x012fea0003c00000 */
[----:B------:R-:W-:Y:S01]  /*17a70*/  MOV R0, R213 ;  /* 0x000000d500007202 */ /* 0x000fe20000000f00 */
[----:B------:R-:W-:Y:S05]  /*17a80*/  BRA `(.L_x_3507) ;  /* 0xffff8aa000007947 */ /* 0x000fea000383ffff */
.L_x_3421:
[----:B------:R-:W-:Y:S01]  /*17a90*/  IMAD.MOV.U32 R213, RZ, RZ, R5 ;  /* 0x000000ffffd57224 */ /* 0x000fe200078e0005 */
[----:B--23--:R-:W-:Y:S01]  /*17aa0*/  MOV R2, 0x3 ;  /* 0x0000000300027802 */ /* 0x00cfe20000000f00 */
[----:B------:R-:W-:Y:S01]  /*17ab0*/  IMAD.MOV.U32 R214, RZ, RZ, 0x1c1f ;  /* 0x00001c1fffd67424 */ /* 0x000fe200078e00ff */
[----:B------:R-:W-:-:S02]  /*17ac0*/  MOV R3, 0x17ae0 ;  /* 0x00017ae000037802 */ /* 0x000fc40000000f00 */
[----:B-1--4-:R-:W-:Y:S05]  /*17ad0*/  CALL.REL.NOINC `($__internal_45_$__cuda_sm70_shflsync_idx_p) ;  /* 0x00000e0000007944 */ /* 0x012fea0003c00000 */
        /* <DEDUP_REMOVED lines=8> */
.L_x_3425:
[----:B------:R-:W-:Y:S01]  /*17b60*/  IMAD.MOV.U32 R213, RZ, RZ, R5 ;  /* 0x000000ffffd57224 */ /* 0x000fe200078e0005 */
[----:B------:R-:W-:Y:S01]  /*17b70*/  MOV R2, RZ ;  /* 0x000000ff00027202 */ /* 0x000fe20000000f00 */
[----:B------:R-:W-:Y:S01]  /*17b80*/  IMAD.MOV.U32 R214, RZ, RZ, 0x181f ;  /* 0x0000181fffd67424 */ /* 0x000fe200078e00ff */
[----:B------:R-:W-:Y:S02]  /*17b90*/  MOV R3, 0x17bb0 ;  /* 0x00017bb000037802 */ /* 0x000fe40000000f00 */
[----:B------:R-:W-:Y:S05]  /*17ba0*/  CALL.REL.NOINC `($__internal_45_$__cuda_sm70_shflsync_idx_p) ;  /* 0x00000d3000007944 */ /* 0x000fea0003c00000 */
[----:B------:R-:W-:Y:S01]  /*17bb0*/  MOV R7, R213 ;  /* 0x000000d500077202 */ /* 0x000fe20000000f00 */
[----:B------:R-:W-:Y:S05]  /*17bc0*/  BRA `(.L_x_3509) ;  /* 0xffff976000007947 */ /* 0x000fea000383ffff */
.L_x_3426:
[----:B------:R-:W-:Y:S01]  /*17bd0*/  IMAD.MOV.U32 R213, RZ, RZ, R6 ;  /* 0x000000ffffd57224 */ /* 0x000fe200078e0006 */
[----:B------:R-:W-:Y:S01]  /*17be0*/  MOV R2, RZ ;  /* 0x000000ff00027202 */ /* 0x000fe20000000f00 */
[----:B------:R-:W-:Y:S01]  /*17bf0*/  IMAD.MOV.U32 R214, RZ, RZ, 0x181f ;  /* 0x0000181fffd67424 */ /* 0x000fe200078e00ff */
[----:B------:R-:W-:Y:S02]  /*17c00*/  MOV R3, 0x17c20 ;  /* 0x00017c2000037802 */ /* 0x000fe40000000f00 */
[----:B-12---:R-:W-:Y:S05]  /*17c10*/  CALL.REL.NOINC `($__internal_45_$__cuda_sm70_shflsync_idx_p) ;  /* 0x00000cc000007944 */ /* 0x006fea0003c00000 */
[----:B------:R-:W-:Y:S01]  /*17c20*/  MOV R2, R213 ;  /* 0x000000d500027202 */ /* 0x000fe20000000f00 */
[----:B------:R-:W-:Y:S05]  /*17c30*/  BRA `(.L_x_3510) ;  /* 0xffff971000007947 */ /* 0x000fea000383ffff */
.L_x_3427:
[----:B------:R-:W-:Y:S01]  /*17c40*/  IMAD.MOV.U32 R213, RZ, RZ, R5 ;  /* 0x000000ffffd57224 */ /* 0x000fe200078e0005 */
[----:B-1----:R-:W-:Y:S01]  /*17c50*/  MOV R2, 0x1 ;  /* 0x0000000100027802 */ /* 0x002fe20000000f00 */
[----:B------:R-:W-:Y:S01]  /*17c60*/  IMAD.MOV.U32 R214, RZ, RZ, 0x181f ;  /* 0x0000181fffd67424 */ /* 0x000fe200078e00ff */
[----:B------:R-:W-:-:S02]  /*17c70*/  MOV R3, 0x17c90 ;  /* 0x00017c9000037802 */ /* 0x000fc40000000f00 */
[----:B---3--:R-:W-:Y:S05]  /*17c80*/  CALL.REL.NOINC `($__internal_45_$__cuda_sm70_shflsync_idx_p) ;  /* 0x00000c5000007944 */ /* 0x008fea0003c00000 */
        /* <DEDUP_REMOVED lines=8> */
.L_x_3428:
[----:B------:R-:W-:Y:S01]  /*17d10*/  IMAD.MOV.U32 R213, RZ, RZ, R5 ;  /* 0x000000ffffd57224 */ /* 0x000fe200078e0005 */
[----:B-1----:R-:W-:Y:S01]  /*17d20*/  MOV R2, 0x2 ;  /* 0x0000000200027802 */ /* 0x002fe20000000f00 */
[----:B------:R-:W-:Y:S01]  /*17d30*/  IMAD.MOV.U32 R214, RZ, RZ, 0x181f ;  /* 0x0000181fffd67424 */ /* 0x000fe200078e00ff */
[----:B------:R-:W-:Y:S02]  /*17d40*/  MOV R3, 0x17d60 ;  /* 0x00017d6000037802 */ /* 0x000fe40000000f00 */
[----:B--23--:R-:W-:Y:S05]  /*17d50*/  CALL.REL.NOINC `($__internal_45_$__cuda_sm70_shflsync_idx_p) ;  /* 0x00000b8000007944 */ /* 0x00cfea0003c00000 */
[----:B------:R-:W-:Y:S01]  /*17d60*/  MOV R7, R213 ;  /* 0x000000d500077202 */ /* 0x000fe20000000f00 */
[----:B------:R-:W-:Y:S05]  /*17d70*/  BRA `(.L_x_3512) ;  /* 0xffff974000007947 */ /* 0x000fea000383ffff */
.L_x_3429:
[----:B------:R-:W-:Y:S01]  /*17d80*/  IMAD.MOV.U32 R213, RZ, RZ, R6 ;  /* 0x000000ffffd57224 */ /* 0x000fe200078e0006 */
[----:B-1----:R-:W-:Y:S01]  /*17d90*/  MOV R2, 0x2 ;  /* 0x0000000200027802 */ /* 0x002fe20000000f00 */
[----:B------:R-:W-:Y:S01]  /*17da0*/  IMAD.MOV.U32 R214, RZ, RZ, 0x181f ;  /* 0x0000181fffd67424 */ /* 0x000fe200078e00ff */
[----:B------:R-:W-:Y:S02]  /*17db0*/  MOV R3, 0x17dd0 ;  /* 0x00017dd000037802 */ /* 0x000fe40000000f00 */
[----:B--234-:R-:W-:Y:S05]  /*17dc0*/  CALL.REL.NOINC `($__internal_45_$__cuda_sm70_shflsync_idx_p) ;  /* 0x00000b1000007944 */ /* 0x01cfea0003c00000 */
[----:B------:R-:W-:Y:S01]  /*17dd0*/  MOV R2, R213 ;  /* 0x000000d500027202 */ /* 0x000fe20000000f00 */
[----:B------:R-:W-:Y:S05]  /*17de0*/  BRA `(.L_x_3513) ;  /* 0xffff96f000007947 */ /* 0x000fea000383ffff */
.L_x_3430:
        /* <DEDUP_REMOVED lines=13> */
.L_x_3431:
[----:B------:R-:W-:Y:S01]  /*17ec0*/  IMAD.MOV.U32 R213, RZ, RZ, R5 ;  /* 0x000000ffffd57224 */ /* 0x000fe200078e0005 */
[----:B--2---:R-:W-:Y:S01]  /*17ed0*/  MOV R2, 0x4 ;  /* 0x0000000400027802 */ /* 0x004fe20000000f00 */
[----:B------:R-:W-:Y:S01]  /*17ee0*/  IMAD.MOV.U32 R214, RZ, RZ, 0x181f ;  /* 0x0000181fffd67424 */ /* 0x000fe200078e00ff */
[----:B------:R-:W-:Y:S02]  /*17ef0*/  MOV R3, 0x17f10 ;  /* 0x00017f1000037802 */ /* 0x000fe40000000f00 */
[----:B-1-34-:R-:W-:Y:S05]  /*17f00*/  CALL.REL.NOINC `($__internal_45_$__cuda_sm70_shflsync_idx_p) ;  /* 0x000009d000007944 */ /* 0x01afea0003c00000 */
[----:B------:R-:W-:Y:S01]  /*17f10*/  MOV R7, R213 ;  /* 0x000000d500077202 */ /* 0x000fe20000000f00 */
[----:B------:R-:W-:Y:S05]  /*17f20*/  BRA `(.L_x_3515) ;  /* 0xffff96c000007947 */ /* 0x000fea000383ffff */
.L_x_3432:
[----:B------:R-:W-:Y:S01]  /*17f30*/  IMAD.MOV.U32 R213, RZ, RZ, R6 ;  /* 0x000000ffffd57224 */ /* 0x000fe200078e0006 */
[----:B--2---:R-:W-:Y:S01]  /*17f40*/  MOV R2, 0x4 ;  /* 0x0000000400027802 */ /* 0x004fe20000000f00 */
[----:B------:R-:W-:Y:S01]  /*17f50*/  IMAD.MOV.U32 R214, RZ, RZ, 0x181f ;  /* 0x0000181fffd67424 */ /* 0x000fe200078e00ff */
[----:B------:R-:W-:Y:S02]  /*17f60*/  MOV R3, 0x17f80 ;  /* 0x00017f8000037802 */ /* 0x000fe40000000f00 */
[----:B-1-34-:R-:W-:Y:S05]  /*17f70*/  CALL.REL.NOINC `($__internal_45_$__cuda_sm70_shflsync_idx_p) ;  /* 0x0000096000007944 */ /* 0x01afea0003c00000 */
[----:B------:R-:W-:Y:S01]  /*17f80*/  MOV R2, R213 ;  /* 0x000000d500027202 */ /* 0x000fe20000000f00 */
[----:B------:R-:W-:Y:S05]  /*17f90*/  BRA `(.L_x_3516) ;  /* 0xffff967000007947 */ /* 0x000fea000383ffff */
.L_x_3433:
        /* <DEDUP_REMOVED lines=13> */
.L_x_3434:
[----:B------:R-:W-:Y:S01]  /*18070*/  IMAD.MOV.U32 R213, RZ, RZ, R5 ;  /* 0x000000ffffd57224 */ /* 0x000fe200078e0005 */
[----:B--2---:R-:W-:Y:S01]  /*18080*/  MOV R2, 0x6 ;  /* 0x0000000600027802 */ /* 0x004fe20000000f00 */
[----:B------:R-:W-:Y:S01]  /*18090*/  IMAD.MOV.U32 R214, RZ, RZ, 0x181f ;  /* 0x0000181fffd67424 */ /* 0x000fe200078e00ff */
[----:B------:R-:W-:Y:S02]  /*180a0*/  MOV R3, 0x180c0 ;  /* 0x000180c000037802 */ /* 0x000fe40000000f00 */
[----:B-1--4-:R-:W-:Y:S05]  /*180b0*/  CALL.REL.NOINC `($__internal_45_$__cuda_sm70_shflsync_idx_p) ;  /* 0x0000082000007944 */ /* 0x012fea0003c00000 */
[----:B------:R-:W-:Y:S01]  /*180c0*/  MOV R7, R213 ;  /* 0x000000d500077202 */ /* 0x000fe20000000f00 */
[----:B------:R-:W-:Y:S05]  /*180d0*/  BRA `(.L_x_3518) ;  /* 0xffff964000007947 */ /* 0x000fea000383ffff */
.L_x_3435:
[----:B------:R-:W-:Y:S01]  /*180e0*/  IMAD.MOV.U32 R213, RZ, RZ, R6 ;  /* 0x000000ffffd57224 */ /* 0x000fe200078e0006 */
[----:B--2---:R-:W-:Y:S01]  /*180f0*/  MOV R2, 0x6 ;  /* 0x0000000600027802 */ /* 0x004fe20000000f00 */
[----:B------:R-:W-:Y:S01]  /*18100*/  IMAD.MOV.U32 R214, RZ, RZ, 0x181f ;  /* 0x0000181fffd67424 */ /* 0x000fe200078e00ff */
[----:B------:R-:W-:Y:S02]  /*18110*/  MOV R3, 0x18130 ;  /* 0x0001813000037802 */ /* 0x000fe40000000f00 */
[----:B-1-34-:R-:W-:Y:S05]  /*18120*/  CALL.REL.NOINC `($__internal_45_$__cuda_sm70_shflsync_idx_p) ;  /* 0x000007b000007944 */ /* 0x01afea0003c00000 */
[----:B------:R-:W-:Y:S01]  /*18130*/  MOV R2, R213 ;  /* 0x000000d500027202 */ /* 0x000fe20000000f00 */
[----:B------:R-:W-:Y:S05]  /*18140*/  BRA `(.L_x_3519) ;  /* 0xffff95f000007947 */ /* 0x000fea000383ffff */
.L_x_3436:
[----:B------:R-:W-:Y:S01]  /*18150*/  IMAD.MOV.U32 R213, RZ, RZ, R5 ;  /* 0x000000ffffd57224 */ /* 0x000fe200078e0005 */
[----:B-1----:R-:W-:Y:S01]  /*18160*/  MOV R2, 0x7 ;  /* 0x0000000700027802 */ /* 0x002fe20000000f00 */
[----:B------:R-:W-:Y:S01]  /*18170*/  IMAD.MOV.U32 R214, RZ, RZ, 0x181f ;  /* 0x0000181fffd67424 */ /* 0x000fe200078e00ff */
[----:B------:R-:W-:-:S02]  /*18180*/  MOV R3, 0x181a0 ;  /* 0x000181a000037802 */ /* 0x000fc40000000f00 */
[----:B--2-4-:R-:W-:Y:S05]  /*18190*/  CALL.REL.NOINC `($__internal_45_$__cuda_sm70_shflsync_idx_p) ;  /* 0x0000074000007944 */ /* 0x014fea0003c00000 */
        /* <DEDUP_REMOVED lines=8> */
.L_x_3438:
[----:B------:R-:W-:Y:S01]  /*18220*/  IMAD.MOV.U32 R213, RZ, RZ, R68 ;  /* 0x000000ffffd57224 */ /* 0x000fe200078e0044 */
[----:B------:R-:W-:Y:S01]  /*18230*/  MOV R2, RZ ;  /* 0x000000ff00027202 */ /* 0x000fe20000000f00 */
[----:B------:R-:W-:Y:S01]  /*18240*/  IMAD.MOV.U32 R214, RZ, RZ, 0x1f ;  /* 0x0000001fffd67424 */ /* 0x000fe200078e00ff */
[----:B------:R-:W-:Y:S02]  /*18250*/  MOV R3, 0x18270 ;  /* 0x0001827000037802 */ /* 0x000fe40000000f00 */
[----:B------:R-:W-:Y:S05]  /*18260*/  CALL.REL.NOINC `($__internal_45_$__cuda_sm70_shflsync_idx_p) ;  /* 0x0000067000007944 */ /* 0x000fea0003c00000 */
[----:B------:R-:W-:Y:S01]  /*18270*/  MOV R9, R213 ;  /* 0x000000d500097202 */ /* 0x000fe20000000f00 */
[----:B------:R-:W-:Y:S05]  /*18280*/  BRA `(.L_x_3521) ;  /* 0xffff96a000007947 */ /* 0x000fea000383ffff */
.L_x_3439:
[----:B------:R-:W-:Y:S01]  /*18290*/  IMAD.MOV.U32 R213, RZ, RZ, R68 ;  /* 0x000000ffffd57224 */ /* 0x000fe200078e0044 */
[----:B------:R-:W-:Y:S01]  /*182a0*/  MOV R2, 0x1 ;  /* 0x0000000100027802 */ /* 0x000fe20000000f00 */
[----:B------:R-:W-:Y:S01]  /*182b0*/  IMAD.MOV.U32 R214, RZ, RZ, 0x1f ;  /* 0x0000001fffd67424 */ /* 0x000fe200078e00ff */
[----:B------:R-:W-:Y:S02]  /*182c0*/  MOV R3, 0x182e0 ;  /* 0x000182e000037802 */ /* 0x000fe40000000f00 */
[----:B-12---:R-:W-:Y:S05]  /*182d0*/  CALL.REL.NOINC `($__internal_45_$__cuda_sm70_shflsync_idx_p) ;  /* 0x0000060000007944 */ /* 0x006fea0003c00000 */
[----:B------:R-:W-:Y:S01]  /*182e0*/  MOV R8, R213 ;  /* 0x000000d500087202 */ /* 0x000fe20000000f00 */
[----:B------:R-:W-:Y:S05]  /*182f0*/  BRA `(.L_x_3522) ;  /* 0xffff965000007947 */ /* 0x000fea000383ffff */
.L_x_3440:
[----:B------:R-:W-:Y:S02]  /*18300*/  MOV R2, 0x1 ;  /* 0x0000000100027802 */ /* 0x000fe40000000f00 */
[----:B------:R-:W-:-:S02]  /*18310*/  MOV R3, 0x18330 ;  /* 0x0001833000037802 */ /* 0x000fc40000000f00 */
[----:B-1234-:R-:W-:Y:S05]  /*18320*/  CALL.REL.NOINC `($__internal_46_$__cuda_sm70_shflsync_up_p) ;  /* 0x0000061000007944 */ /* 0x01efea0003c00000 */
[----:B------:R-:W-:Y:S05]  /*18330*/  BRA `(.L_x_3523) ;  /* 0xffff974000007947 */ /* 0x000fea000383ffff */
.L_x_3441:
[----:B------:R-:W-:Y:S02]  /*18340*/  MOV R2, 0x2 ;  /* 0x0000000200027802 */ /* 0x000fe40000000f00 */
[----:B------:R-:W-:-:S02]  /*18350*/  MOV R3, 0x18370 ;  /* 0x0001837000037802 */ /* 0x000fc40000000f00 */
[----:B--2-4-:R-:W-:Y:S05]  /*18360*/  CALL.REL.NOINC `($__internal_46_$__cuda_sm70_shflsync_up_p) ;  /* 0x000005d000007944 */ /* 0x014fea0003c00000 */
        /* <DEDUP_REMOVED lines=24> */
.L_x_3445:
[----:B------:R-:W-:Y:S02]  /*184f0*/  MOV R2, 0x1 ;  /* 0x0000000100027802 */ /* 0x000fe40000000f00 */
[----:B------:R-:W-:Y:S02]  /*18500*/  MOV R3, 0x18520 ;  /* 0x0001852000037802 */ /* 0x000fe40000000f00 */
[----:B------:R-:W-:Y:S05]  /*18510*/  CALL.REL.NOINC `($__internal_46_$__cuda_sm70_shflsync_up_p) ;  /* 0x0000042000007944 */ /* 0x000fea0003c00000 */
[----:B------:R-:W-:Y:S01]  /*18520*/  MOV R2, R4 ;  /* 0x0000000400027202 */ /* 0x000fe20000000f00 */
[----:B------:R-:W-:Y:S05]  /*18530*/  BRA `(.L_x_3525) ;  /* 0xffff97a000007947 */ /* 0x000fea000383ffff */
.L_x_3446:
        /* <DEDUP_REMOVED lines=27> */
.L_x_3448:
[----:B------:R-:W-:Y:S02]  /*186f0*/  SEL R0, RZ, 0x1, P0 ;  /* 0x00000001ff007807 */ /* 0x000fe40000000000 */
[----:B------:R-:W-:Y:S02]  /*18700*/  MOV R2, 0x18720 ;  /* 0x0001872000027802 */ /* 0x000fe40000000f00 */
[----:B-1----:R-:W-:Y:S05]  /*18710*/  CALL.REL.NOINC `($__internal_47_$__cuda_sm70_votesync_ballot) ;  /* 0x0000029000007944 */ /* 0x002fea0003c00000 */
[----:B------:R-:W-:Y:S01]  /*18720*/  MOV R10, R0 ;  /* 0x00000000000a7202 */ /* 0x000fe20000000f00 */
[----:B------:R-:W-:Y:S05]  /*18730*/  BRA `(.L_x_3527) ;  /* 0xffff973000007947 */ /* 0x000fea000383ffff */
.L_x_3449:
[----:B------:R-:W-:Y:S01]  /*18740*/  IMAD.MOV.U32 R213, RZ, RZ, R6 ;  /* 0x000000ffffd57224 */ /* 0x000fe200078e0006 */
[----:B--2---:R-:W-:Y:S01]  /*18750*/  MOV R2, R0 ;  /* 0x0000000000027202 */ /* 0x004fe20000000f00 */
[----:B------:R-:W-:Y:S01]  /*18760*/  IMAD.MOV.U32 R214, RZ, RZ, 0x1f ;  /* 0x0000001fffd67424 */ /* 0x000fe200078e00ff */
[----:B------:R-:W-:Y:S02]  /*18770*/  MOV R3, 0x18790 ;  /* 0x0001879000037802 */ /* 0x000fe40000000f00 */
[----:B-1----:R-:W-:Y:S05]  /*18780*/  CALL.REL.NOINC `($__internal_45_$__cuda_sm70_shflsync_idx_p) ;  /* 0x0000015000007944 */ /* 0x002fea0003c00000 */
[----:B------:R-:W-:Y:S01]  /*18790*/  IMAD.MOV.U32 R8, RZ, RZ, R213 ;  /* 0x000000ffff087224 */ /* 0x000fe200078e00d5 */
[----:B------:R-:W-:Y:S01]  /*187a0*/  MOV R2, R0 ;  /* 0x0000000000027202 */ /* 0x000fe20000000f00 */
[----:B------:R-:W-:Y:S01]  /*187b0*/  IMAD.MOV.U32 R213, RZ, RZ, R7 ;  /* 0x000000ffffd57224 */ /* 0x000fe200078e0007 */
[----:B------:R-:W-:-:S02]  /*187c0*/  MOV R214, 0x1f ;  /* 0x0000001f00d67802 */ /* 0x000fc40000000f00 */
[----:B------:R-:W-:Y:S02]  /*187d0*/  MOV R3, 0x187f0 ;  /* 0x000187f000037802 */ /* 0x000fe40000000f00 */
[----:B------:R-:W-:Y:S05]  /*187e0*/  CALL.REL.NOINC `($__internal_45_$__cuda_sm70_shflsync_idx_p) ;  /* 0x000000f000007944 */ /* 0x000fea0003c00000 */
[----:B------:R-:W-:Y:S01]  /*187f0*/  MOV R7, R213 ;  /* 0x000000d500077202 */ /* 0x000fe20000000f00 */
[----:B------:R-:W-:Y:S05]  /*18800*/  BRA `(.L_x_3528) ;  /* 0xffff96d000007947 */ /* 0x000fea000383ffff */
.L_x_3452:
[----:B------:R-:W-:Y:S01]  /*18810*/  IMAD.MOV.U32 R213, RZ, RZ, R4 ;  /* 0x000000ffffd57224 */ /* 0x000fe200078e0004 */
[----:B--2---:R-:W-:Y:S01]  /*18820*/  MOV R2, R0 ;  /* 0x0000000000027202 */ /* 0x004fe20000000f00 */
[----:B------:R-:W-:Y:S01]  /*18830*/  IMAD.MOV.U32 R214, RZ, RZ, 0x1f ;  /* 0x0000001fffd67424 */ /* 0x000fe200078e00ff */
[----:B------:R-:W-:Y:S02]  /*18840*/  MOV R3, 0x18860 ;  /* 0x0001886000037802 */ /* 0x000fe40000000f00 */
[----:B-1--4-:R-:W-:Y:S05]  /*18850*/  CALL.REL.NOINC `($__internal_45_$__cuda_sm70_shflsync_idx_p) ;  /* 0x0000008000007944 */ /* 0x012fea0003c00000 */
[----:B------:R-:W-:Y:S01]  /*18860*/  MOV R11, R213 ;  /* 0x000000d5000b7202 */ /* 0x000fe20000000f00 */
[----:B------:R-:W-:Y:S05]  /*18870*/  BRA `(.L_x_3451) ;  /* 0xffff96c000007947 */ /* 0x000fea000383ffff */
        .weak           $__internal_44_$__cuda_sm70_shflsync_bfly_p
        .type           $__internal_44_$__cuda_sm70_shflsync_bfly_p,@function
        .size           $__internal_44_$__cuda_sm70_shflsync_bfly_p,($__internal_45_$__cuda_sm70_shflsync_idx_p - $__internal_44_$__cuda_sm70_shflsync_bfly_p)
$__internal_44_$__cuda_sm70_shflsync_bfly_p:
[----:B------:R-:W-:Y:S02]  /*18880*/  MOV R213, 0xffffffff ;  /* 0xffffffff00d57802 */ /* 0x000fe40000000f00 */
[----:B------:R-:W-:Y:S02]  /*18890*/  MOV R3, 0x1f ;  /* 0x0000001f00037802 */ /* 0x000fe40000000f00 */
[----:B------:R-:W-:Y:S04]  /*188a0*/  WARPSYNC R213 ;  /* 0x000000d500007348 */ /* 0x000fe80003800000 */
[----:B------:R1:W2:Y:S02]  /*188b0*/  SHFL.BFLY PT, R0, R96, R0, R3 ;  /* 0x0c00000060007389 */ /* 0x0002a400000e0003 */
[----:B-1----:R-:W-:-:S04]  /*188c0*/  MOV R3, 0x0 ;  /* 0x0000000000037802 */ /* 0x002fc80000000f00 */
[----:B--2---:R-:W-:Y:S05]  /*188d0*/  RET.REL.NODEC R2 `(_ZN7cutlass13device_kernelIN5flash19enable_sm80_to_sm89INS1_16FlashAttnFwdSm80INS1_25CollectiveMainloopFwdSm80ILi4ELi1ELb0EN4cute5tupleIJNS5_1CILi128EEENS7_ILi80EEENS7_ILi64EEEEEELi64ENS_10bfloat16_tEfNS_4arch4Sm80ELb1ELb0ELb0ELb1ELb1ELb0ELb1ELb1EEENS1_21CollectiveEpilogueFwdINS6_IJS8_SA_S9_EEENS6_IJNS7_ILi1EEESI_SI_EEESC_SE_Li128ELb1ELb1ELb1ELb0EEENS1_36VarlenDynamicPersistentTileSchedulerILi128ELi80ELi128ELi128ELb1ELb1ELb0ELb1ELb1ELb1EEEEEEEEEvNT_6ParamsE) ;  /* 0xfffe772002007950 */ /* 0x004fea0003c3ffff */
        .weak           $__internal_45_$__cuda_sm70_shflsync_idx_p
        .type           $__internal_45_$__cuda_sm70_shflsync_idx_p,@function
        .size           $__internal_45_$__cuda_sm70_shflsync_idx_p,($__internal_46_$__cuda_sm70_shflsync_up_p - $__internal_45_$__cuda_sm70_shflsync_idx_p)
$__internal_45_$__cuda_sm70_shflsync_idx_p:
[----:B------:R-:W-:-:S04]  /*188e0*/  MOV R215, 0xffffffff ;  /* 0xffffffff00d77802 */ /* 0x000fc80000000f00 */
[----:B------:R-:W-:Y:S04]  /*188f0*/  WARPSYNC R215 ;  /* 0x000000d700007348 */ /* 0x000fe80003800000 */
[----:B------:R1:W2:Y:S02]  /*18900*/  SHFL.IDX PT, R213, R213, R2, R214 ;  /* 0x00000002d5d57389 */ /* 0x0002a400000e00d6 */
[----:B-1----:R-:W-:Y:S02]  /*18910*/  MOV R2, R3 ;  /* 0x0000000300027202 */ /* 0x002fe40000000f00 */
[----:B------:R-:W-:-:S04]  /*18920*/  MOV R3, 0x0 ;  /* 0x0000000000037802 */ /* 0x000fc80000000f00 */
[----:B--2---:R-:W-:Y:S05]  /*18930*/  RET.REL.NODEC R2 `(_ZN7cutlass13device_kernelIN5flash19enable_sm80_to_sm89INS1_16FlashAttnFwdSm80INS1_25CollectiveMainloopFwdSm80ILi4ELi1ELb0EN4cute5tupleIJNS5_1CILi128EEENS7_ILi80EEENS7_ILi64EEEEEELi64ENS_10bfloat16_tEfNS_4arch4Sm80ELb1ELb0ELb0ELb1ELb1ELb0ELb1ELb1EEENS1_21CollectiveEpilogueFwdINS6_IJS8_SA_S9_EEENS6_IJNS7_ILi1EEESI_SI_EEESC_SE_Li128ELb1ELb1ELb1ELb0EEENS1_36VarlenDynamicPersistentTileSchedulerILi128ELi80ELi128ELi128ELb1ELb1ELb0ELb1ELb1ELb1EEEEEEEEEvNT_6ParamsE) ;  /* 0xfffe76c002007950 */ /* 0x004fea0003c3ffff */
        .weak           $__internal_46_$__cuda_sm70_shflsync_up_p
        .type           $__internal_46_$__cuda_sm70_shflsync_up_p,@function
        .size           $__internal_46_$__cuda_sm70_shflsync_up_p,($__internal_47_$__cuda_sm70_votesync_ballot - $__internal_46_$__cuda_sm70_shflsync_up_p)
$__internal_46_$__cuda_sm70_shflsync_up_p:
[----:B------:R-:W-:Y:S02]  /*18940*/  IMAD.MOV.U32 R4, RZ, RZ, RZ ;  /* 0x000000ffff047224 */ /* 0x000fe400078e00ff */
[----:B------:R-:W-:-:S04]  /*18950*/  IMAD.MOV.U32 R10, RZ, RZ, -0x1 ;  /* 0xffffffffff0a7424 */ /* 0x000fc800078e00ff */
[----:B------:R-:W-:Y:S04]  /*18960*/  WARPSYNC R10 ;  /* 0x0000000a00007348 */ /* 0x000fe80003800000 */
[----:B------:R1:W2:Y:S02]  /*18970*/  SHFL.UP PT, R4, R0, R2, R4 ;  /* 0x0400000200047389 */ /* 0x0002a400000e0004 */
[----:B-1----:R-:W-:Y:S02]  /*18980*/  MOV R2, R3 ;  /* 0x0000000300027202 */ /* 0x002fe40000000f00 */
[----:B------:R-:W-:-:S04]  /*18990*/  MOV R3, 0x0 ;  /* 0x0000000000037802 */ /* 0x000fc80000000f00 */
[----:B--2---:R-:W-:Y:S05]  /*189a0*/  RET.REL.NODEC R2 `(_ZN7cutlass13device_kernelIN5flash19enable_sm80_to_sm89INS1_16FlashAttnFwdSm80INS1_25CollectiveMainloopFwdSm80ILi4ELi1ELb0EN4cute5tupleIJNS5_1CILi128EEENS7_ILi80EEENS7_ILi64EEEEEELi64ENS_10bfloat16_tEfNS_4arch4Sm80ELb1ELb0ELb0ELb1ELb1ELb0ELb1ELb1EEENS1_21CollectiveEpilogueFwdINS6_IJS8_SA_S9_EEENS6_IJNS7_ILi1EEESI_SI_EEESC_SE_Li128ELb1ELb1ELb1ELb0EEENS1_36VarlenDynamicPersistentTileSchedulerILi128ELi80ELi128ELi128ELb1ELb1ELb0ELb1ELb1ELb1EEEEEEEEEvNT_6ParamsE) ;  /* 0xfffe765002007950 */ /* 0x004fea0003c3ffff */
        .weak           $__internal_47_$__cuda_sm70_votesync_ballot
        .type           $__internal_47_$__cuda_sm70_votesync_ballot,@function
        .size           $__internal_47_$__cuda_sm70_votesync_ballot,(.L_x_3878 - $__internal_47_$__cuda_sm70_votesync_ballot)
$__internal_47_$__cuda_sm70_votesync_ballot:
[----:B------:R-:W-:Y:S01]  /*189b0*/  ISETP.NE.U32.AND P0, PT, R0, 0x1, PT ;  /* 0x000000010000780c */ /* 0x000fe20003f05070 */
[----:B------:R-:W-:-:S04]  /*189c0*/  IMAD.MOV.U32 R3, RZ, RZ, -0x1 ;  /* 0xffffffffff037424 */ /* 0x000fc800078e00ff */
[----:B------:R-:W-:Y:S08]  /*189d0*/  WARPSYNC R3 ;  /* 0x0000000300007348 */ /* 0x000ff00003800000 */
[----:B------:R-:W-:-:S04]  /*189e0*/  VOTE.ANY R0, PT, !P0 ;  /* 0x0000000000007806 */ /* 0x000fc800040e0100 */
[----:B------:R-:W-:Y:S01]  /*189f0*/  LOP3.LUT R0, R0, R3, RZ, 0xc0, !PT ;  /* 0x0000000300007212 */ /* 0x000fe200078ec0ff */
[----:B------:R-:W-:-:S04]  /*18a00*/  IMAD.MOV.U32 R3, RZ, RZ, 0x0 ;  /* 0x00000000ff037424 */ /* 0x000fc800078e00ff */
[----:B------:R-:W-:Y:S05]  /*18a10*/  RET.REL.NODEC R2 `(_ZN7cutlass13device_kernelIN5flash19enable_sm80_to_sm89INS1_16FlashAttnFwdSm80INS1_25CollectiveMainloopFwdSm80ILi4ELi1ELb0EN4cute5tupleIJNS5_1CILi128EEENS7_ILi80EEENS7_ILi64EEEEEELi64ENS_10bfloat16_tEfNS_4arch4Sm80ELb1ELb0ELb0ELb1ELb1ELb0ELb1ELb1EEENS1_21CollectiveEpilogueFwdINS6_IJS8_SA_S9_EEENS6_IJNS7_ILi1EEESI_SI_EEESC_SE_Li128ELb1ELb1ELb1ELb0EEENS1_36VarlenDynamicPersistentTileSchedulerILi128ELi80ELi128ELi128ELb1ELb1ELb0ELb1ELb1ELb1EEEEEEEEEvNT_6ParamsE) ;  /* 0xfffe75e002007950 */ /* 0x000fea0003c3ffff */
.L_x_3529:
        /* <DEDUP_REMOVED lines=14> */
.L_x_3878:


//--------------------- .text._ZN7cutlass13device_kernelIN5flash19enable_sm80_to_sm89INS1_16FlashAttnFwdSm80INS1_25CollectiveMainloopFwdSm80ILi4ELi1ELb0EN4cute5tupleIJNS5_1CILi128EEENS7_ILi80EEENS7_ILi64EEEEEELi64ENS_10bfloat16_tEfNS_4arch4Sm80ELb1ELb0ELb0ELb1ELb1ELb1ELb1ELb1EEENS1_21CollectiveEpilogueFwdINS6_IJS8_SA_S9_EEENS6_IJNS7_ILi1EEESI_SI_EEESC_SE_Li128ELb1ELb1ELb1ELb0EEENS1_36VarlenDynamicPersistentTileSchedulerILi128ELi80ELi128ELi128ELb1ELb1ELb0ELb1ELb1ELb1EEEEEEEEEvNT_6ParamsE --------------------------
	.section	.text._ZN7cutlass13device_kernelIN5flash19enable_sm80_to_sm89INS1_16FlashAttnFwdSm80INS1_25CollectiveMainloopFwdSm80ILi4ELi1ELb0EN4cute5tupleIJNS5_1CILi128EEENS7_ILi80EEENS7_ILi64EEEEEELi64ENS_10bfloat16_tEfNS_4arch4Sm80ELb1ELb0ELb0ELb1ELb1ELb1ELb1ELb1EEENS1_21CollectiveEpilogueFwdINS6_IJS8_SA_S9_EEENS6_IJNS7_ILi1EEESI_SI_EEESC_SE_Li128ELb1ELb1ELb1ELb0EEENS1_36VarlenDynamicPersistentTileSchedulerILi128ELi80ELi128ELi128ELb1ELb1ELb0ELb1ELb1ELb1EEEEEEEEEvNT_6ParamsE,"ax",@progbits
	.sectioninfo	@"SHI_REGISTERS=255"
	.align	128
.text._ZN7cutlass13device_kernelIN5flash19enable_sm80_to_sm89INS1_16FlashAttnFwdSm80INS1_25CollectiveMainloopFwdSm80ILi4ELi1ELb0EN4cute5tupleIJNS5_1CILi128EEENS7_ILi80EEENS7_ILi64EEEEEELi64ENS_10bfloat16_tEfNS_4arch4Sm80ELb1ELb0ELb0ELb1ELb1ELb1ELb1ELb1EEENS1_21CollectiveEpilogueFwdINS6_IJS8_SA_S9_EEENS6_IJNS7_ILi1EEESI_SI_EEESC_SE_Li128ELb1ELb1ELb1ELb0EEENS1_36VarlenDynamicPersistentTileSchedulerILi128ELi80ELi128ELi128ELb1ELb1ELb0ELb1ELb1ELb1EEEEEEEEEvNT_6ParamsE:
        .type           _ZN7cutlass13device_kernelIN5flash19enable_sm80_to_sm89INS1_16FlashAttnFwdSm80INS1_25CollectiveMainloopFwdSm80ILi4ELi1ELb0EN4cute5tupleIJNS5_1CILi128EEENS7_ILi80EEENS7_ILi64EEEEEELi64ENS_10bfloat16_tEfNS_4arch4Sm80ELb1ELb0ELb0ELb1ELb1ELb1ELb1ELb1EEENS1_21CollectiveEpilogueFwdINS6_IJS8_SA_S9_EEENS6_IJNS7_ILi1EEESI_SI_EEESC_SE_Li128ELb1ELb1ELb1ELb0EEENS1_36VarlenDynamicPersistentTileSchedulerILi128ELi80ELi128ELi128ELb1ELb1ELb0ELb1ELb1ELb1EEEEEEEEEvNT_6ParamsE,@function
        .size           _ZN7cutlass13device_kernelIN5flash19enable_sm80_to_sm89INS1_16FlashAttnFwdSm80INS1_25CollectiveMainloopFwdSm80ILi4ELi1ELb0EN4cute5tupleIJNS5_1CILi128EEENS7_ILi80EEENS7_ILi64EEEEEELi64ENS_10bfloat16_tEfNS_4arch4Sm80ELb1ELb0ELb0ELb1ELb1ELb1ELb1ELb1EEENS1_21CollectiveEpilogueFwdINS6_IJS8_SA_S9_EEENS6_IJNS7_ILi1EEESI_SI_EEESC_SE_Li128ELb1ELb1ELb1ELb0EEENS1_36VarlenDynamicPersistentTileSchedulerILi128ELi80ELi128ELi128ELb1ELb1ELb0ELb1ELb1ELb1EEEEEEEEEvNT_6ParamsE,(.L_x_3883 - _ZN7cutlass13device_kernelIN5flash19enable_sm80_to_sm89INS1_16FlashAttnFwdSm80INS1_25CollectiveMainloopFwdSm80ILi4ELi1ELb0EN4cute5tupleIJNS5_1CILi128EEENS7_ILi80EEENS7_ILi64EEEEEELi64ENS_10bfloat16_tEfNS_4arch4Sm80ELb1ELb0ELb0ELb1ELb1ELb1ELb1ELb1EEENS1_21CollectiveEpilogueFwdINS6_IJS8_SA_S9_EEENS6_IJNS7_ILi1EEESI_SI_EEESC_SE_Li128ELb1ELb1ELb1ELb0EEENS1_36VarlenDynamicPersistentTileSchedulerILi128ELi80ELi128ELi128ELb1ELb1ELb0ELb1ELb1ELb1EEEEEEEEEvNT_6ParamsE)
        .other          _ZN7cutlass13device_kernelIN5flash19enable_sm80_to_sm89INS1_16FlashAttnFwdSm80INS1_25CollectiveMainloopFwdSm80ILi4ELi1ELb0EN4cute5tupleIJNS5_1CILi128EEENS7_ILi80EEENS7_ILi64EEEEEELi64ENS_10bfloat16_tEfNS_4arch4Sm80ELb1ELb0ELb0ELb1ELb1ELb1ELb1ELb1EEENS1_21CollectiveEpilogueFwdINS6_IJS8_SA_S9_EEENS6_IJNS7_ILi1EEESI_SI_EEESC_SE_Li128ELb1ELb1ELb1ELb0EEENS1_36VarlenDynamicPersistentTileSchedulerILi128ELi80ELi128ELi128ELb1ELb1ELb0ELb1ELb1ELb1EEEEEEEEEvNT_6ParamsE,@"STO_CUDA_ENTRY STV_DEFAULT"
_ZN7cutlass13device_kernelIN5flash19enable_sm80_to_sm89INS1_16FlashAttnFwdSm80INS1_25CollectiveMainloopFwdSm80ILi4ELi1ELb0EN4cute5tupleIJNS5_1CILi128EEENS7_ILi80EEENS7_ILi64EEEEEELi64ENS_10bfloat16_tEfNS_4arch4Sm80ELb1ELb0ELb0ELb1ELb1ELb1ELb1ELb1EEENS1_21CollectiveEpilogueFwdINS6_IJS8_SA_S9_EEENS6_IJNS7_ILi1EEESI_SI_EEESC_SE_Li128ELb1ELb1ELb1ELb0EEENS1_36VarlenDynamicPersistentTileSchedulerILi128ELi80ELi128ELi128ELb1ELb1ELb0ELb1ELb1ELb1EEEEEEEEEvNT_6ParamsE:
        /* <DEDUP_REMOVED lines=54> */
.L_x_3535:
        /* <DEDUP_REMOVED lines=16> */
.L_x_3747:
        /* <DEDUP_REMOVED lines=16> */
.L_x_3748:
[----:B--2---:R-:W-:-:S05]  /*0560*/  IMAD R0, R0, c[0x0][0x538], RZ ;  /* 0x00014e0000007a24 */ /* 0x004fca00078e02ff */
[----:B------:R-:W-:-:S04]  /*0570*/  IADD3 R7, R0, R7, RZ ;  /* 0x0000000700077210 */ /* 0x000fc80007ffe0ff */
[----:B------:R-:W-:-:S13]  /*0580*/  ISETP.GT.AND P0, PT, R7, UR4, PT ;  /* 0x0000000407007c0c */ /* 0x000fda000bf04270 */
[----:B-1----:R-:W-:Y:S05]  /*0590*/  @!P0 BRA `(.L_x_3535) ;  /* 0xfffffdc000008947 */ /* 0x002fea000383ffff */
.L_x_3531:
[----:B------:R-:W-:-:S05]  /*05a0*/  IADD3 R10, -R0, R7, RZ ;  /* 0x00000007000a7210 */ /* 0x000fca0007ffe1ff */
[----:B------:R-:W-:-:S05]  /*05b0*/  IMAD R0, R4, c[0x0][0x538], R10 ;  /* 0x00014e0004007a24 */ /* 0x000fca00078e020a */
[----:B------:R-:W-:Y:S01]  /*05c0*/  ISETP.GT.AND P0, PT, R0, UR4, PT ;  /* 0x0000000400007c0c */ /* 0x000fe2000bf04270 */
[----:B------:R-:W-:-:S12]  /*05d0*/  BRA.DIV ~URZ, `(.L_x_3536) ;  /* 0x0001d7127f007947 */ /* 0x000fd8000b800000 */
[----:B------:R-:W-:-:S04]  /*05e0*/  VOTE.ANY R7, PT, !P0 ;  /* 0x0000000000077806 */ /* 0x000fc800040e0100 */
.L_x_3749:
[----:B------:R-:W1:Y:S02]  /*05f0*/  POPC R0, R7 ;  /* 0x0000000700007309 */ /* 0x000e640000000000 */
[----:B-1----:R-:W-:-:S05]  /*0600*/  IADD3 R2, R0, R6, RZ ;  /* 0x0000000600027210 */ /* 0x002fca0007ffe0ff */
[----:B------:R1:W-:Y:S01]  /*0610*/  STL [R1+0x4c], R2 ;  /* 0x00004c0201007387 */ /* 0x0003e20000100800 */
[----:B------:R-:W-:Y:S05]  /*0620*/  BRA.DIV ~URZ, `(.L_x_3537) ;  /* 0x0001d7127f007947 */ /* 0x000fea000b800000 */
[----:B------:R2:W3:Y:S01]  /*0630*/  SHFL.IDX PT, R12, R9, R0, 0x1f ;  /* 0x00001f00090c7589 */ /* 0x0004e200000e0000 */
[----:B------:R-:W-:-:S03]  /*0640*/  MOV R5, RZ ;  /* 0x000000ff00057202 */ /* 0x000fc60000000f00 */
[----:B------:R2:W4:Y:S04]  /*0650*/  SHFL.IDX PT, R9, R8, R0, 0x1f ;  /* 0x00001f0008097589 */ /* 0x00052800000e0000 */
.L_x_3750:
[----:B------:R-:W-:Y:S01]  /*0660*/  ISETP.NE.AND P0, PT, R7, RZ, PT ;  /* 0x000000ff0700720c */ /* 0x000fe20003f05270 */
[----:B------:R-:W-:-:S12]  /*0670*/  BSSY B0, `(.L_x_3538) ;  /* 0x0000005000007945 */ /* 0x000fd80003800000 */
[----:B------:R-:W-:Y:S05]  /*0680*/  @!P0 BRA `(.L_x_3539) ;  /* 0x0000003000008947 */ /* 0x000fea0003800000 */
[----:B--2---:R-:W-:Y:S01]  /*0690*/  IADD3 R0, R0, -0x1, RZ ;  /* 0xffffffff00007810 */ /* 0x004fe20007ffe0ff */
[----:B------:R-:W-:Y:S05]  /*06a0*/  BRA.DIV ~URZ, `(.L_x_3540) ;  /* 0x0001d7727f007947 */ /* 0x000fea000b800000 */
[----:B------:R2:W1:Y:S02]  /*06b0*/  SHFL.IDX PT, R5, R4, R0, 0x1f ;  /* 0x00001f0004057589 */ /* 0x00046400000e0000 */
.L_x_3539:
[----:B------:R-:W-:Y:S05]  /*06c0*/  BSYNC B0 ;  /* 0x0000000000007941 */ /* 0x000fea0003800000 */
.L_x_3538:
        /* <DEDUP_REMOVED lines=69> */
.L_x_3542:
        /* <DEDUP_REMOVED lines=70> */
.L_x_3543:
[----:B------:R-:W-:Y:S05]  /*0f80*/  BSYNC B0 ;  /* 0x0000000000007941 */ /* 0x000fea0003800000 */
.L_x_3541:
[----:B------:R-:W-:-:S04]  /*0f90*/  LOP3.LUT R0, RZ, R0, RZ, 0x33, !PT ;  /* 0x00000000ff007212 */ /* 0x000fc800078e33ff */
[----:B------:R-:W-:-:S05]  /*0fa0*/  IADD3 R0, R0, R12, RZ ;  /* 0x0000000c00007210 */ /* 0x000fca0007ffe0ff */
[----:B------:R2:W-:Y:S01]  /*0fb0*/  STL [R1+0x44], R0 ;  /* 0x0000440001007387 */ /* 0x0005e20000100800 */
[----:B------:R-:W-:Y:S05]  /*0fc0*/  BRA `(.L_x_3544) ;  /* 0x0000006000007947 */ /* 0x000fea0003800000 */
.L_x_3532:
[----:B------:R-:W-:Y:S01]  /*0fd0*/  MOV R0, UR4 ;  /* 0x0000000400007c02 */ /* 0x000fe20008000f00 */
[----:B------:R-:W-:Y:S04]  /*0fe0*/  STL [R1+0x44], RZ ;  /* 0x000044ff01007387 */ /* 0x000fe80000100800 */
[----:B------:R-:W-:Y:S04]  /*0ff0*/  STL [R1+0x48], RZ ;  /* 0x000048ff01007387 */ /* 0x000fe80000100800 */
[----:B------:R1:W-:Y:S02]  /*1000*/  STL [R1+0x40], R0 ;  /* 0x0000400001007387 */ /* 0x0003e40000100800 */
[----:B-1----:R-:W-:-:S05]  /*1010*/  MOV R0, c[0x0][0x53c] ;  /* 0x00014f0000007a02 */ /* 0x002fca0000000f00 */
[----:B------:R1:W-:Y:S02]  /*1020*/  STL [R1+0x4c], R0 ;  /* 0x00004c0001007387 */ /* 0x0003e40000100800 */
.L_x_3544:
        /* <DEDUP_REMOVED lines=8> */
.L_x_3530:
        /* <DEDUP_REMOVED lines=15> */
[----:B------:R-:W-:Y:S01]  /*11a0*/  LOP3.LUT R0, R2, 0xfffffff0, RZ, 0xc0, !PT ;  /* 0xfffffff002007812 */ /* 0x000fe200078ec0ff */
[----:B------:R-:W-:Y:S01]  /*11b0*/  IMAD.SHL.U32 R6, R27, 0x40, RZ ;  /* 0x000000401b067824 */ /* 0x000fe200078e00ff */
[----:B------:R-:W-:Y:S01]  /*11c0*/  SHF.R.S32.HI R3, RZ, 0x4, R2 ;  /* 0x00000004ff037819 */ /* 0x000fe20000011402 */
[----:B------:R-:W-:-:S02]  /*11d0*/  IMAD.IADD R9, R15, 0x1, -R4 ;  /* 0x000000010f097824 */ /* 0x000fc400078e0a04 */
[----:B------:R-:W-:Y:S01]  /*11e0*/  IMAD.IADD R0, R15, 0x1, -R0 ;  /* 0x000000010f007824 */ /* 0x000fe200078e0a00 */
[----:B------:R-:W-:Y:S01]  /*11f0*/  LEA.HI R5, R2, R3, RZ, 0x1 ;  /* 0x0000000302057211 */ /* 0x000fe200078f08ff */
[C---:B------:R-:W-:Y:S01]  /*1200*/  IMAD.SHL.U32 R238, R9.reuse, 0x8, RZ ;  /* 0x0000000809ee7824 */ /* 0x040fe200078e00ff */
[----:B------:R-:W-:Y:S01]  /*1210*/  LOP3.LUT R2, R6, 0x1c0, RZ, 0xc0, !PT ;  /* 0x000001c006027812 */ /* 0x000fe200078ec0ff */
[----:B------:R-:W-:Y:S01]  /*1220*/  IMAD.SHL.U32 R7, R9, 0x40, RZ ;  /* 0x0000004009077824 */ /* 0x000fe200078e00ff */
[----:B------:R-:W-:Y:S02]  /*1230*/  SHF.R.S32.HI R8, RZ, 0x1f, R0 ;  /* 0x0000001fff087819 */ /* 0x000fe40000011400 */
[----:B------:R-:W-:Y:S02]  /*1240*/  LOP3.LUT R5, R5, 0xfffffffe, RZ, 0xc0, !PT ;  /* 0xfffffffe05057812 */ /* 0x000fe400078ec0ff */
[----:B------:R-:W-:Y:S02]  /*1250*/  LOP3.LUT R6, R2, 0x38, R238, 0xf8, !PT ;  /* 0x0000003802067812 */ /* 0x000fe400078ef8ee */
[----:B------:R-:W-:Y:S01]  /*1260*/  SHF.R.U32.HI R4, RZ, 0x3, R2 ;  /* 0x00000003ff047819 */ /* 0x000fe20000011602 */
[----:B------:R-:W-:Y:S01]  /*1270*/  IMAD.IADD R12, R3, 0x1, -R5 ;  /* 0x00000001030c7824 */ /* 0x000fe200078e0a05 */
[----:B------:R-:W-:-:S02]  /*1280*/  LEA.HI R11, R8, R0, RZ, 0x3 ;  /* 0x00000000080b7211 */ /* 0x000fc400078f18ff */
[----:B------:R-:W-:Y:S02]  /*1290*/  LOP3.LUT R2, R7, 0x1c0, RZ, 0xc0, !PT ;  /* 0x000001c007027812 */ /* 0x000fe400078ec0ff */
[----:B------:R-:W-:Y:S02]  /*12a0*/  LOP3.LUT R4, R6, R4, RZ, 0x3c, !PT ;  /* 0x0000000406047212 */ /* 0x000fe400078e3cff */
[----:B------:R-:W-:Y:S02]  /*12b0*/  LOP3.LUT R3, R11, 0xfffffff8, RZ, 0xc0, !PT ;  /* 0xfffffff80b037812 */ /* 0x000fe400078ec0ff */
[-C--:B------:R-:W-:Y:S02]  /*12c0*/  LEA.HI R6, R14, R15.reuse, RZ, 0x6 ;  /* 0x0000000f0e067211 */ /* 0x080fe400078f30ff */
[----:B------:R-:W-:Y:S01]  /*12d0*/  LOP3.LUT R5, R2, 0x8, R10, 0xf8, !PT ;  /* 0x0000000802057812 */ /* 0x000fe200078ef80a */
[----:B------:R-:W-:Y:S01]  /*12e0*/  IMAD.IADD R8, R0, 0x1, -R3 ;  /* 0x0000000100087824 */ /* 0x000fe200078e0a03 */
[----:B------:R-:W-:Y:S01]  /*12f0*/  SHF.R.U32.HI R2, RZ, 0x3, R2 ;  /* 0x00000003ff027819 */ /* 0x000fe20000011602 */
[----:B------:R-:W-:Y:S01]  /*1300*/  IMAD.SHL.U32 R0, R6, 0x8, RZ ;  /* 0x0000000806007824 */ /* 0x000fe200078e00ff */
[----:B------:R-:W-:-:S02]  /*1310*/  LEA.HI R3, R14, R15, RZ, 0x2 ;  /* 0x0000000f0e037211 */ /* 0x000fc400078f10ff */
[----:B------:R-:W-:Y:S02]  /*1320*/  LOP3.LUT R13, R5, R2, RZ, 0x3c, !PT ;  /* 0x00000002050d7212 */ /* 0x000fe400078e3cff */
[----:B------:R-:W-:Y:S02]  /*1330*/  LEA.HI R2, R14, R15, RZ, 0x5 ;  /* 0x0000000f0e027211 */ /* 0x000fe400078f28ff */
[----:B------:R-:W-:Y:S02]  /*1340*/  LOP3.LUT R212, R4, 0x7ffffe00, R0, 0xf8, !PT ;  /* 0x7ffffe0004d47812 */ /* 0x000fe400078ef800 */
[--C-:B------:R-:W-:Y:S02]  /*1350*/  SHF.R.S32.HI R98, RZ, 0x2, R3.reuse ;  /* 0x00000002ff627819 */ /* 0x100fe40000011403 */
[----:B------:R-:W-:Y:S01]  /*1360*/  SHF.R.S32.HI R4, RZ, 0x1f, R3 ;  /* 0x0000001fff047819 */ /* 0x000fe20000011403 */
[----:B------:R-:W-:Y:S01]  /*1370*/  IMAD.SHL.U32 R212, R212, 0x2, RZ ;  /* 0x00000002d4d47824 */ /* 0x000fe200078e00ff */
[----:B------:R-:W-:-:S02]  /*1380*/  LOP3.LUT R0, R2, 0xffffffe0, RZ, 0xc0, !PT ;  /* 0xffffffe002007812 */ /* 0x000fc400078ec0ff */
[--C-:B------:R-:W-:Y:S02]  /*1390*/  SHF.R.S32.HI R7, RZ, 0x5, R2.reuse ;  /* 0x00000005ff077819 */ /* 0x100fe40000011402 */
[----:B------:R-:W-:Y:S01]  /*13a0*/  SHF.R.S32.HI R2, RZ, 0x1f, R2 ;  /* 0x0000001fff027819 */ /* 0x000fe20000011402 */
[----:B------:R-:W-:Y:S01]  /*13b0*/  IMAD.IADD R19, R15, 0x1, -R0 ;  /* 0x000000010f137824 */ /* 0x000fe200078e0a00 */
[----:B------:R-:W-:Y:S01]  /*13c0*/  LEA.HI R4, R4, R98, RZ, 0x3 ;  /* 0x0000006204047211 */ /* 0x000fe200078f18ff */
[----:B------:R-:W-:Y:S01]  /*13d0*/  IMAD.SHL.U32 R20, R7, 0x200, RZ ;  /* 0x0000020007147824 */ /* 0x000fe200078e00ff */
[----:B------:R-:W-:Y:S02]  /*13e0*/  LOP3.LUT R3, R3, 0xfffffffc, RZ, 0xc0, !PT ;  /* 0xfffffffc03037812 */ /* 0x000fe400078ec0ff */
[----:B------:R-:W-:Y:S02]  /*13f0*/  LEA.HI R0, R2, R7, RZ, 0x2 ;  /* 0x0000000702007211 */ /* 0x000fe400078f10ff */
[----:B------:R-:W-:Y:S01]  /*1400*/  LOP3.LUT R2, R4, 0xfffffff8, RZ, 0xc0, !PT ;  /* 0xfffffff804027812 */ /* 0x000fe200078ec0ff */
[----:B------:R-:W-:Y:S01]  /*1410*/  IMAD.IADD R99, R15, 0x1, -R3 ;  /* 0x000000010f637824 */ /* 0x000fe200078e0a03 */
[----:B------:R-:W-:-:S02]  /*1420*/  SHF.R.S32.HI R4, RZ, 0x1f, R19 ;  /* 0x0000001fff047819 */ /* 0x000fc40000011413 */
        /* <DEDUP_REMOVED lines=47> */
[----:B------:R1:W-:Y:S01]  /*1720*/  STL [R1], R0 ;  /* 0x0000000001007387 */ /* 0x0003e20000100800 */
[----:B------:R-:W-:Y:S02]  /*1730*/  SHF.R.S32.HI R7, RZ, 0x1f, R25 ;  /* 0x0000001fff077819 */ /* 0x000fe40000011419 */
[----:B------:R-:W-:Y:S02]  /*1740*/  SHF.R.S32.HI R8, RZ, 0x1f, R23 ;  /* 0x0000001fff087819 */ /* 0x000fe40000011417 */
[C---:B------:R-:W-:Y:S02]  /*1750*/  LOP3.LUT P4, RZ, R9.reuse, 0x2, RZ, 0xc0, !PT ;  /* 0x0000000209ff7812 */ /* 0x040fe4000788c0ff */
[----:B------:R-:W-:Y:S02]  /*1760*/  LOP3.LUT P3, RZ, R9, 0x4, RZ, 0xc0, !PT ;  /* 0x0000000409ff7812 */ /* 0x000fe4000786c0ff */
[----:B------:R-:W-:-:S02]  /*1770*/  SHF.R.S32.HI R9, RZ, 0x1f, R24 ;  /* 0x0000001fff097819 */ /* 0x000fc40000011418 */
[----:B------:R-:W-:Y:S02]  /*1780*/  LOP3.LUT R11, R6, 0x1c0, RZ, 0xc0, !PT ;  /* 0x000001c0060b7812 */ /* 0x000fe400078ec0ff */
[----:B------:R-:W-:Y:S02]  /*1790*/  LEA.HI R7, R7, R25, RZ, 0x3 ;  /* 0x0000001907077211 */ /* 0x000fe400078f18ff */
[----:B------:R-:W-:Y:S02]  /*17a0*/  LEA.HI R6, R8, R23, RZ, 0x3 ;  /* 0x0000001708067211 */ /* 0x000fe400078f18ff */
[----:B------:R-:W-:Y:S01]  /*17b0*/  LOP3.LUT R23, R3, 0x1c0, RZ, 0xc0, !PT ;  /* 0x000001c003177812 */ /* 0x000fe200078ec0ff */
[----:B------:R-:W-:Y:S01]  /*17c0*/  IMAD.SHL.U32 R7, R7, 0x40, RZ ;  /* 0x0000004007077824 */ /* 0x000fe200078e00ff */
[----:B------:R-:W-:Y:S01]  /*17d0*/  LEA.HI R3, R9, R24, RZ, 0x3 ;  /* 0x0000001809037211 */ /* 0x000fe200078f18ff */
[----:B------:R-:W-:Y:S01]  /*17e0*/  IMAD.SHL.U32 R6, R6, 0x40, RZ ;  /* 0x0000004006067824 */ /* 0x000fe200078e00ff */
[----:B------:R-:W-:-:S02]  /*17f0*/  IADD3 R95, R96, 0x10, RZ ;  /* 0x00000010605f7810 */ /* 0x000fc40007ffe0ff */
[----:B------:R-:W-:Y:S01]  /*1800*/  LOP3.LUT R9, R10, 0x7ffffffc, RZ, 0xc0, !PT ;  /* 0x7ffffffc0a097812 */ /* 0x000fe200078ec0ff */
[----:B------:R-:W-:Y:S01]  /*1810*/  IMAD.SHL.U32 R3, R3, 0x40, RZ ;  /* 0x0000004003037824 */ /* 0x000fe200078e00ff */
[--C-:B------:R-:W-:Y:S01]  /*1820*/  LOP3.LUT R12, R11, 0x38, R86.reuse, 0xf8, !PT ;  /* 0x000000380b0c7812 */ /* 0x100fe200078ef856 */
[----:B-1----:R-:W-:Y:S01]  /*1830*/  IMAD.SHL.U32 R0, R24, 0x40, RZ ;  /* 0x0000004018007824 */ /* 0x002fe200078e00ff */
[----:B------:R-:W-:Y:S01]  /*1840*/  SHF.R.U32.HI R13, RZ, 0x3, R11 ;  /* 0x00000003ff0d7819 */ /* 0x000fe2000001160b */
[----:B------:R-:W-:Y:S01]  /*1850*/  IMAD.IADD R9, R19, 0x1, -R9 ;  /* 0x0000000113097824 */ /* 0x000fe200078e0a09 */
[----:B------:R-:W-:Y:S02]  /*1860*/  LOP3.LUT R11, R23, 0x38, R86, 0xf8, !PT ;  /* 0x00000038170b7812 */ /* 0x000fe400078ef856 */
[----:B------:R-:W-:Y:S01]  /*1870*/  LOP3.LUT R8, R0, 0x1c0, RZ, 0xc0, !PT ;  /* 0x000001c000087812 */ /* 0x000fe200078ec0ff */
        /* <DEDUP_REMOVED lines=73> */
[C---:B------:R-:W-:Y:S01]  /*1d10*/  IMAD.IADD R201, R2.reuse, 0x1, R197 ;  /* 0x0000000102c97824 */ /* 0x040fe200078e02c5 */
[C---:B------:R-:W-:Y:S01]  /*1d20*/  IADD3 R211, R207.reuse, 0x800, RZ ;  /* 0x00000800cfd37810 */ /* 0x040fe20007ffe0ff */
[----:B------:R1:W-:Y:S01]  /*1d30*/  STL [R1+0xcc], R10 ;  /* 0x0000cc0a01007387 */ /* 0x0003e20000100800 */
[C---:B------:R-:W-:Y:S01]  /*1d40*/  IADD3 R210, R207.reuse, 0x1000, RZ ;  /* 0x00001000cfd27810 */ /* 0x040fe20007ffe0ff */
[C---:B------:R-:W-:Y:S01]  /*1d50*/  IMAD.IADD R205, R2.reuse, 0x1, R204 ;  /* 0x0000000102cd7824 */ /* 0x040fe200078e02cc */
[C---:B------:R-:W-:Y:S01]  /*1d60*/  IADD3 R209, R207.reuse, 0x1800, RZ ;  /* 0x00001800cfd17810 */ /* 0x040fe20007ffe0ff */
        /* <DEDUP_REMOVED lines=29> */
.L_x_3746:
        /* <DEDUP_REMOVED lines=48> */
.L_x_3545:
[----:B------:R-:W-:-:S04]  /*2240*/  ISETP.NE.U32.AND P0, PT, RZ, c[0x0][0x368], PT ;  /* 0x0000da00ff007a0c */ /* 0x000fc80003f05070 */
[----:B------:R-:W-:-:S13]  /*2250*/  ISETP.NE.AND.EX P0, PT, RZ, c[0x0][0x36c], PT, P0 ;  /* 0x0000db00ff007a0c */ /* 0x000fda0003f05300 */
[----:B------:R-:W-:Y:S05]  /*2260*/  @!P0 BRA `(.L_x_3546) ;  /* 0x0000004000008947 */ /* 0x000fea0003800000 */
[----:B-1----:R-:W-:-:S04]  /*2270*/  IADD3 R4, P0, R17, c[0x0][0x368], RZ ;  /* 0x0000da0011047a10 */ /* 0x002fc80007f1e0ff */
[----:B------:R-:W-:-:S05]  /*2280*/  IADD3.X R5, R16, c[0x0][0x36c], RZ, P0, !PT ;  /* 0x0000db0010057a10 */ /* 0x000fca00007fe4ff */
[----:B------:R1:W5:Y:S01]  /*2290*/  LDG.E R12, [R4.64] ;  /* 0x00000008040c7981 */ /* 0x000362000c1e1900 */
[----:B------:R-:W-:Y:S05]  /*22a0*/  BRA `(.L_x_3547) ;  /* 0x0000005000007947 */ /* 0x000fea0003800000 */
.L_x_3546:
[----:B------:R-:W-:Y:S01]  /*22b0*/  MOV R12, UR6 ;  /* 0x00000006000c7c02 */ /* 0x000fe20008000f00 */
[----:B------:R-:W-:Y:S05]  /*22c0*/  @!P5 BRA `(.L_x_3547) ;  /* 0x000000300000d947 */ /* 0x000fea0003800000 */
[----:B-1----:R-:W2:Y:S04]  /*22d0*/  LDG.E R6, [R4.64] ;  /* 0x0000000804067981 */ /* 0x002ea8000c1e1900 */
[----:B------:R-:W2:Y:S02]  /*22e0*/  LDG.E R0, [R4.64+0x4] ;  /* 0x0000040804007981 */ /* 0x000ea4000c1e1900 */
[----:B--2---:R-:W-:Y:S02]  /*22f0*/  IADD3 R12, -R6, R0, RZ ;  /* 0x00000000060c7210 */ /* 0x004fe40007ffe1ff */
.L_x_3547:
[----:B------:R-:W2:Y:S04]  /*2300*/  LDL.LU R0, [R1+0x44] ;  /* 0x0000440001007983 */ /* 0x000ea80000300800 */
[----:B-1----:R1:W3:Y:S04]  /*2310*/  @P6 LDG.E R5, [R2.64] ;  /* 0x0000000802056981 */ /* 0x0022e8000c1e1900 */
[----:B------:R1:W3:Y:S04]  /*2320*/  @P6 LDG.E R4, [R2.64+0x4] ;  /* 0x0000040802046981 */ /* 0x0002e8000c1e1900 */
[----:B------:R-:W4:Y:S04]  /*2330*/  LDL.LU R6, [R1+0x64] ;  /* 0x0000640001067983 */ /* 0x000f280000300800 */
[----:B------:R-:W4:Y:S01]  /*2340*/  LDL R14, [R1+0x48] ;  /* 0x00004800010e7983 */ /* 0x000f220000100800 */
[----:B------:R-:W-:-:S04]  /*2350*/  ISETP.NE.U32.AND P0, PT, RZ, c[0x0][0x378], PT ;  /* 0x0000de00ff007a0c */ /* 0x000fc80003f05070 */
[----:B------:R-:W-:Y:S01]  /*2360*/  ISETP.NE.AND.EX P1, PT, RZ, c[0x0][0x37c], PT, P0 ;  /* 0x0000df00ff007a0c */ /* 0x000fe20003f25300 */
[----:B------:R-:W-:Y:S02]  /*2370*/  IMAD.MOV.U32 R7, RZ, RZ, c[0x0][0x2c4] ;  /* 0x0000b100ff077624 */ /* 0x000fe400078e00ff */
[----:B-----5:R-:W-:-:S03]  /*2380*/  IMAD.MOV.U32 R130, RZ, RZ, R12 ;  /* 0x000000ffff827224 */ /* 0x020fc600078e000c */
[----:B------:R-:W-:-:S07]  /*2390*/  ISETP.NE.AND P2, PT, R7, 0x1, PT ;  /* 0x000000010700780c */ /* 0x000fce0003f45270 */
[----:B-1----:R-:W-:-:S04]  /*23a0*/  @P1 IADD3 R2, P0, R17, c[0x0][0x378], RZ ;  /* 0x0000de0011021a10 */ /* 0x002fc80007f1e0ff */
[----:B------:R-:W-:Y:S01]  /*23b0*/  @P1 IADD3.X R3, R16, c[0x0][0x37c], RZ, P0, !PT ;  /* 0x0000df0010031a10 */ /* 0x000fe200007fe4ff */
[----:B------:R-:W-:-:S04]  /*23c0*/  IMAD.IADD R7, R12, 0x1, -R9 ;  /* 0x000000010c077824 */ /* 0x000fc800078e0a09 */
[----:B------:R1:W5:Y:S02]  /*23d0*/  @P1 LDG.E R130, [R2.64] ;  /* 0x0000000802821981 */ /* 0x000364000c1e1900 */
[----:B-1----:R-:W-:Y:S01]  /*23e0*/  IMAD.MOV.U32 R2, RZ, RZ, c[0x0][0x228] ;  /* 0x00008a00ff027624 */ /* 0x002fe200078e00ff */
[----:B------:R-:W-:Y:S01]  /*23f0*/  BSSY B0, `(.L_x_3548) ;  /* 0x000003f000007945 */ /* 0x000fe20003800000 */
[----:B--2---:R-:W-:-:S05]  /*2400*/  IMAD.SHL.U32 R0, R0, 0x80, RZ ;  /* 0x0000008000007824 */ /* 0x004fca00078e00ff */
[----:B------:R1:W-:Y:S01]  /*2410*/  STL [R1+0x30], R0 ;  /* 0x0000300001007387 */ /* 0x0003e20000100800 */
[----:B---3--:R-:W-:Y:S01]  /*2420*/  @P6 IMAD.IADD R2, R4, 0x1, -R5 ;  /* 0x0000000104026824 */ /* 0x008fe200078e0a05 */
[----:B----4-:R-:W-:-:S03]  /*2430*/  LOP3.LUT R6, R6, 0xffffffdf, RZ, 0xc0, !PT ;  /* 0xffffffdf06067812 */ /* 0x010fc600078ec0ff */
[----:B------:R-:W-:Y:S01]  /*2440*/  IMAD.IADD R4, R7, 0x1, R2 ;  /* 0x0000000107047824 */ /* 0x000fe200078e0202 */
[----:B------:R-:W-:-:S04]  /*2450*/  @P2 LOP3.LUT R6, R6, 0x20, RZ, 0xfc, !PT ;  /* 0x0000002006062812 */ /* 0x000fc800078efcff */
[----:B------:R-:W-:Y:S02]  /*2460*/  IADD3 R144, R4, 0x50, -R249 ;  /* 0x0000005004907810 */ /* 0x000fe40007ffe8f9 */
[----:B-1----:R-:W-:-:S05]  /*2470*/  IADD3 R0, R0, 0x7f, RZ ;  /* 0x0000007f00007810 */ /* 0x002fca0007ffe0ff */
[----:B------:R-:W-:Y:S01]  /*2480*/  @P2 IMAD.HI.U32 R3, R0, c[0x0][0x2c8], RZ ;  /* 0x0000b20000032a27 */ /* 0x000fe200078e00ff */
[----:B------:R1:W-:Y:S04]  /*2490*/  STL [R1+0x64], R6 ;  /* 0x0000640601007387 */ /* 0x0003e80000100800 */
[----:B------:R-:W-:Y:S01]  /*24a0*/  @P2 SHF.R.U32.HI R0, RZ, c[0x0][0x2cc], R3 ;  /* 0x0000b300ff002a19 */ /* 0x000fe20000011603 */
[----:B------:R2:W-:Y:S01]  /*24b0*/  STL [R1+0x38], R4 ;  /* 0x0000380401007387 */ /* 0x0005e20000100800 */
[----:B------:R-:W-:-:S03]  /*24c0*/  LOP3.LUT R5, R14, 0xff000000, RZ, 0xc0, !PT ;  /* 0xff0000000e057812 */ /* 0x000fc600078ec0ff */
[----:B------:R-:W-:-:S04]  /*24d0*/  IMAD.IADD R3, R144, 0x1, R0 ;  /* 0x0000000190037824 */ /* 0x000fc800078e0200 */
[----:B-1----:R-:W-:Y:S01]  /*24e0*/  IMAD.HI R6, R3, 0x66666667, RZ ;  /* 0x6666666703067827 */ /* 0x002fe200078e02ff */
[----:B--2---:R-:W-:Y:S02]  /*24f0*/  IADD3 R4, R4, 0x4f, RZ ;  /* 0x0000004f04047810 */ /* 0x004fe40007ffe0ff */
[----:B------:R-:W-:-:S03]  /*2500*/  LOP3.LUT R3, R14, 0xff0000, RZ, 0xc0, !PT ;  /* 0x00ff00000e037812 */ /* 0x000fc600078ec0ff */
        /* <DEDUP_REMOVED lines=45> */
.L_x_3549:
[----:B------:R-:W-:Y:S05]  /*27e0*/  BSYNC B0 ;  /* 0x0000000000007941 */ /* 0x000fea0003800000 */
.L_x_3548:
        /* <DEDUP_REMOVED lines=91> */
[----:B------:R-:W-:Y:S02]  /*2da0*/  IMAD.WIDE.U32 R6, R98, c[0x0][0x290], R96 ;  /* 0x0000a40062067a25 */ /* 0x000fe400078e0060 */
        /* <DEDUP_REMOVED lines=10> */
[C---:B------:R-:W-:Y:S01]  /*2e50*/  IMAD R10, R98.reuse, c[0x0][0x284], R10 ;  /* 0x0000a100620a7a24 */ /* 0x040fe200078e020a */
        /* <DEDUP_REMOVED lines=115> */
.L_x_3585:
        /* <DEDUP_REMOVED lines=76> */
.L_x_3555:
[----:B------:R-:W-:Y:S05]  /*3a50*/  BSYNC B0 ;  /* 0x0000000000007941 */ /* 0x000fea0003800000 */
.L_x_3554:
        /* <DEDUP_REMOVED lines=39> */
.L_x_3557:
[----:B------:R-:W-:Y:S05]  /*3cd0*/  BSYNC B0 ;  /* 0x0000000000007941 */ /* 0x000fea0003800000 */
.L_x_3556:
        /* <DEDUP_REMOVED lines=38> */
.L_x_3559:
[----:B------:R-:W-:Y:S05]  /*3f40*/  BSYNC B0 ;  /* 0x0000000000007941 */ /* 0x000fea0003800000 */
.L_x_3558:
        /* <DEDUP_REMOVED lines=74> */
.L_x_3563:
[----:B------:R-:W-:Y:S05]  /*43f0*/  BSYNC B0 ;  /* 0x0000000000007941 */ /* 0x000fea0003800000 */
.L_x_3562:
        /* <DEDUP_REMOVED lines=57> */
.L_x_3561:
[----:B------:R-:W-:Y:S05]  /*4790*/  BSYNC B1 ;  /* 0x0000000000017941 */ /* 0x000fea0003800000 */
.L_x_3560:
        /* <DEDUP_REMOVED lines=62> */
.L_x_3567:
[----:B------:R-:W-:Y:S05]  /*4b80*/  BSYNC B0 ;  /* 0x0000000000007941 */ /* 0x000fea0003800000 */
.L_x_3566:
        /* <DEDUP_REMOVED lines=57> */
.L_x_3565:
[----:B------:R-:W-:Y:S05]  /*4f20*/  BSYNC B1 ;  /* 0x0000000000017941 */ /* 0x000fea0003800000 */
.L_x_3564:
        /* <DEDUP_REMOVED lines=61> */
.L_x_3570:
[----:B------:R-:W-:Y:S05]  /*5300*/  BSYNC B0 ;  /* 0x0000000000007941 */ /* 0x000fea0003800000 */
.L_x_3569:
        /* <DEDUP_REMOVED lines=58> */
.L_x_3553:
        /* <DEDUP_REMOVED lines=213> */
.L_x_3572:
[----:B----4-:R-:W-:Y:S05]  /*6400*/  BSYNC B0 ;  /* 0x0000000000007941 */ /* 0x010fea0003800000 */
.L_x_3571:
        /* <DEDUP_REMOVED lines=126> */
.L_x_3574:
[----:B------:R-:W-:Y:S05]  /*6bf0*/  BSYNC B0 ;  /* 0x0000000000007941 */ /* 0x000fea0003800000 */
.L_x_3573:
        /* <DEDUP_REMOVED lines=128> */
.L_x_3552:
        /* <DEDUP_REMOVED lines=21> */
.L_x_3576:
[----:B-12---:R-:W-:Y:S05]  /*7550*/  BSYNC B0 ;  /* 0x0000000000007941 */ /* 0x006fea0003800000 */
.L_x_3575:
        /* <DEDUP_REMOVED lines=17> */
.L_x_3578:
[----:B------:R-:W-:Y:S05]  /*7670*/  BSYNC B0 ;  /* 0x0000000000007941 */ /* 0x000fea0003800000 */
.L_x_3577:
        /* <DEDUP_REMOVED lines=16> */
.L_x_3568:
[----:B------:R-:W-:Y:S05]  /*7780*/  BSYNC B2 ;  /* 0x0000000000027941 */ /* 0x000fea0003800000 */
.L_x_3551:
        /* <DEDUP_REMOVED lines=100> */
.L_x_3580:
[----:B-123--:R-:W-:Y:S05]  /*7dd0*/  BSYNC B0 ;  /* 0x0000000000007941 */ /* 0x00efea0003800000 */
.L_x_3579:
        /* <DEDUP_REMOVED lines=17> */
.L_x_3582:
[----:B------:R-:W-:Y:S05]  /*7ef0*/  BSYNC B0 ;  /* 0x0000000000007941 */ /* 0x000fea0003800000 */
.L_x_3581:
        /* <DEDUP_REMOVED lines=17> */
.L_x_3584:
[----:B------:R-:W-:Y:S05]  /*8010*/  BSYNC B0 ;  /* 0x0000000000007941 */ /* 0x000fea0003800000 */
.L_x_3583:
        /* <DEDUP_REMOVED lines=33> */
.L_x_3550:
        /* <DEDUP_REMOVED lines=43> */
.L_x_3587:
[----:B------:R-:W-:Y:S05]  /*84e0*/  BSYNC B0 ;  /* 0x0000000000007941 */ /* 0x000fea0003800000 */
.L_x_3586:
        /* <DEDUP_REMOVED lines=37> */
[----:B------:R3:W-:Y:S01]  /*8740*/  STL [R1+0x4], R3 ;  /* 0x0000040301007387 */ /* 0x0007e20000100800 */
[----:B------:R-:W-:-:S03]  /*8750*/  PRMT R0, RZ, 0x7610, R0 ;  /* 0x00007610ff007816 */ /* 0x000fc60000000000 */
[----:B------:R-:W-:-:S04]  /*8760*/  IMNMX R221, R6, R2, PT ;  /* 0x0000000206dd7217 */ /* 0x000fc80003800200 */
[----:B------:R-:W-:-:S13]  /*8770*/  ISETP.GT.AND P0, PT, R221, R3, PT ;  /* 0x00000003dd00720c */ /* 0x000fda0003f04270 */
[----:B------:R-:W-:Y:S05]  /*8780*/  @!P0 BRA `(.L_x_3588) ;  /* 0x0001118000008947 */ /* 0x000fea0003800000 */
[----:B---3--:R-:W3:Y:S04]  /*8790*/  LDL R3, [R1+0x68] ;  /* 0x0000680001037983 */ /* 0x008ee80000100800 */
[----:B------:R-:W4:Y:S04]  /*87a0*/  LDL R8, [R1+0x6c] ;  /* 0x00006c0001087983 */ /* 0x000f280000100800 */
[----:B--2---:R-:W2:Y:S04]  /*87b0*/  LDL R7, [R1+0x48] ;  /* 0x0000480001077983 */ /* 0x004ea80000100800 */
[----:B------:R-:W2:Y:S04]  /*87c0*/  LDL R4, [R1] ;  /* 0x0000000001047983 */ /* 0x000ea80000100800 */
        /* <DEDUP_REMOVED lines=51> */
.L_x_3751:
[----:B------:R-:W-:Y:S05]  /*8b00*/  BRA.DIV ~URZ, `(.L_x_3590) ;  /* 0x000153f27f007947 */ /* 0x000fea000b800000 */
[----:B------:R3:W4:Y:S02]  /*8b10*/  SHFL.IDX PT, R2, R6, RZ, 0x181f ;  /* 0x00181fff06027589 */ /* 0x00072400000e0000 */
.L_x_3752:
        /* <DEDUP_REMOVED lines=10> */
.L_x_3592:
[----:B------:R-:W-:Y:S05]  /*8bc0*/  BSYNC B0 ;  /* 0x0000000000007941 */ /* 0x000fea0003800000 */
.L_x_3591:
[----:B------:R-:W-:Y:S05]  /*8bd0*/  BRA.DIV ~URZ, `(.L_x_3593) ;  /* 0x000153927f007947 */ /* 0x000fea000b800000 */
[----:B--2---:R2:W1:Y:S04]  /*8be0*/  SHFL.IDX PT, R7, R5, 0x1, 0x181f ;  /* 0x00381f0005077f89 */ /* 0x00446800000e0000 */
[----:B----4-:R2:W4:Y:S02]  /*8bf0*/  SHFL.IDX PT, R2, R6, 0x1, 0x181f ;  /* 0x00381f0006027f89 */ /* 0x01052400000e0000 */
.L_x_3753:
        /* <DEDUP_REMOVED lines=10> */
.L_x_3595:
[----:B------:R-:W-:Y:S05]  /*8ca0*/  BSYNC B0 ;  /* 0x0000000000007941 */ /* 0x000fea0003800000 */
.L_x_3594:
[----:B------:R-:W-:Y:S05]  /*8cb0*/  BRA.DIV ~URZ, `(.L_x_3596) ;  /* 0x000153827f007947 */ /* 0x000fea000b800000 */
[----:B-1----:R1:W2:Y:S02]  /*8cc0*/  SHFL.IDX PT, R7, R5, 0x2, 0x181f ;  /* 0x00581f0005077f89 */ /* 0x0022a400000e0000 */
.L_x_3754:
[----:B------:R-:W-:Y:S05]  /*8cd0*/  BRA.DIV ~URZ, `(.L_x_3597) ;  /* 0x000153d27f007947 */ /* 0x000fea000b800000 */
[----:B----4-:R4:W1:Y:S02]  /*8ce0*/  SHFL.IDX PT, R2, R6, 0x2, 0x181f ;  /* 0x00581f0006027f89 */ /* 0x01086400000e0000 */
.L_x_3755:
        /* <DEDUP_REMOVED lines=10> */
.L_x_3599:
[----:B------:R-:W-:Y:S05]  /*8d90*/  BSYNC B0 ;  /* 0x0000000000007941 */ /* 0x000fea0003800000 */
.L_x_3598:
[----:B------:R-:W-:Y:S05]  /*8da0*/  BRA.DIV ~URZ, `(.L_x_3600) ;  /* 0x000153727f007947 */ /* 0x000fea000b800000 */
[----:B--2---:R2:W3:Y:S04]  /*8db0*/  SHFL.IDX PT, R7, R5, 0x3, 0x181f ;  /* 0x00781f0005077f89 */ /* 0x0044e800000e0000 */
[----:B-1----:R2:W1:Y:S02]  /*8dc0*/  SHFL.IDX PT, R2, R6, 0x3, 0x181f ;  /* 0x00781f0006027f89 */ /* 0x00246400000e0000 */
.L_x_3756:
        /* <DEDUP_REMOVED lines=10> */
.L_x_3602:
[----:B------:R-:W-:Y:S05]  /*8e70*/  BSYNC B0 ;  /* 0x0000000000007941 */ /* 0x000fea0003800000 */
.L_x_3601:
[----:B------:R-:W-:Y:S05]  /*8e80*/  BRA.DIV ~URZ, `(.L_x_3603) ;  /* 0x000153627f007947 */ /* 0x000fea000b800000 */
[----:B---3--:R3:W2:Y:S02]  /*8e90*/  SHFL.IDX PT, R7, R5, 0x4, 0x181f ;  /* 0x00981f0005077f89 */ /* 0x0086a400000e0000 */
.L_x_3757:
[----:B------:R-:W-:Y:S05]  /*8ea0*/  BRA.DIV ~URZ, `(.L_x_3604) ;  /* 0x000153b27f007947 */ /* 0x000fea000b800000 */
[----:B-1----:R1:W3:Y:S02]  /*8eb0*/  SHFL.IDX PT, R2, R6, 0x4, 0x181f ;  /* 0x00981f0006027f89 */ /* 0x0022e400000e0000 */
.L_x_3758:
        /* <DEDUP_REMOVED lines=10> */
.L_x_3606:
[----:B------:R-:W-:Y:S05]  /*8f60*/  BSYNC B0 ;  /* 0x0000000000007941 */ /* 0x000fea0003800000 */
.L_x_3605:
[----:B------:R-:W-:Y:S05]  /*8f70*/  BRA.DIV ~URZ, `(.L_x_3607) ;  /* 0x000153527f007947 */ /* 0x000fea000b800000 */
[----:B--2---:R2:W1:Y:S04]  /*8f80*/  SHFL.IDX PT, R7, R5, 0x5, 0x181f ;  /* 0x00b81f0005077f89 */ /* 0x00446800000e0000 */
[----:B---3--:R2:W3:Y:S02]  /*8f90*/  SHFL.IDX PT, R2, R6, 0x5, 0x181f ;  /* 0x00b81f0006027f89 */ /* 0x0084e400000e0000 */
.L_x_3759:
        /* <DEDUP_REMOVED lines=10> */
.L_x_3609:
[----:B------:R-:W-:Y:S05]  /*9040*/  BSYNC B0 ;  /* 0x0000000000007941 */ /* 0x000fea0003800000 */
.L_x_3608:
[----:B------:R-:W-:Y:S05]  /*9050*/  BRA.DIV ~URZ, `(.L_x_3610) ;  /* 0x000153427f007947 */ /* 0x000fea000b800000 */
[----:B-1----:R1:W2:Y:S02]  /*9060*/  SHFL.IDX PT, R7, R5, 0x6, 0x181f ;  /* 0x00d81f0005077f89 */ /* 0x0022a400000e0000 */
.L_x_3760:
[----:B------:R-:W-:Y:S05]  /*9070*/  BRA.DIV ~URZ, `(.L_x_3611) ;  /* 0x000153927f007947 */ /* 0x000fea000b800000 */
[----:B---3--:R3:W1:Y:S02]  /*9080*/  SHFL.IDX PT, R2, R6, 0x6, 0x181f ;  /* 0x00d81f0006027f89 */ /* 0x00866400000e0000 */
.L_x_3761:
        /* <DEDUP_REMOVED lines=10> */
.L_x_3613:
[----:B------:R-:W-:Y:S05]  /*9130*/  BSYNC B0 ;  /* 0x0000000000007941 */ /* 0x000fea0003800000 */
.L_x_3612:
[----:B------:R-:W-:Y:S05]  /*9140*/  BRA.DIV ~URZ, `(.L_x_3614) ;  /* 0x000153327f007947 */ /* 0x000fea000b800000 */
[----:B-12---:R-:W1:Y:S04]  /*9150*/  SHFL.IDX PT, R5, R5, 0x7, 0x181f ;  /* 0x00f81f0005057f89 */ /* 0x006e6800000e0000 */
[----:B------:R2:W3:Y:S02]  /*9160*/  SHFL.IDX PT, R3, R6, 0x7, 0x181f ;  /* 0x00f81f0006037f89 */ /* 0x0004e400000e0000 */
.L_x_3762:
        /* <DEDUP_REMOVED lines=17> */
[----:B--2-4-:R-:W2:Y:S04]  /*9280*/  LDL.LU R6, [R1+0x64] ;  /* 0x0000640001067983 */ /* 0x014ea80000300800 */
[----:B------:R-:W3:Y:S04]  /*9290*/  LDL R188, [R1] ;  /* 0x0000000001bc7983 */ /* 0x000ee80000100800 */
[----:B------:R-:W4:Y:S04]  /*92a0*/  LDL R7, [R1+0x38] ;  /* 0x0000380001077983 */ /* 0x000f280000100800 */
[----:B------:R-:W5:Y:S01]  /*92b0*/  LDL R189, [R1+0x2c] ;  /* 0x00002c0001bd7983 */ /* 0x000f620000100800 */
[----:B------:R-:W-:-:S02]  /*92c0*/  IMAD.MOV.U32 R180, RZ, RZ, 0x50 ;  /* 0x00000050ffb47424 */ /* 0x000fc400078e00ff */
[----:B------:R-:W-:Y:S02]  /*92d0*/  IMAD.MOV.U32 R190, RZ, RZ, c[0x0][0x2b8] ;  /* 0x0000ae00ffbe7624 */ /* 0x000fe400078e00ff */
[----:B------:R-:W-:-:S03]  /*92e0*/  IMAD R180, R221, R180, -0x50 ;  /* 0xffffffb0ddb47424 */ /* 0x000fc600078e02b4 */
[----:B------:R-:W-:Y:S01]  /*92f0*/  ISETP.NE.AND P1, PT, R190, 0x1, PT ;  /* 0x00000001be00780c */ /* 0x000fe20003f25270 */
[----:B------:R-:W-:Y:S01]  /*9300*/  IMAD.MOV.U32 R213, RZ, RZ, RZ ;  /* 0x000000ffffd57224 */ /* 0x000fe200078e00ff */
[----:B------:R-:W-:Y:S01]  /*9310*/  BAR.SYNC.DEFER_BLOCKING 0x0 ;  /* 0x0000000000007b1d */ /* 0x000fe20000010000 */
[----:B---3--:R-:W-:-:S05]  /*9320*/  IMAD.IADD R3, R188, 0x1, R180 ;  /* 0x00000001bc037824 */ /* 0x008fca00078e02b4 */
[C---:B----4-:R-:W-:Y:S01]  /*9330*/  ISETP.GE.AND P0, PT, R3.reuse, R7, PT ;  /* 0x000000070300720c */ /* 0x050fe20003f06270 */
[----:B-----5:R-:W-:-:S03]  /*9340*/  IMAD.IADD R3, R3, 0x1, R189 ;  /* 0x0000000103037824 */ /* 0x020fc600078e02bd */
[----:B------:R-:W-:Y:S01]  /*9350*/  ISETP.GT.OR P0, PT, R188, 0x4f, P0 ;  /* 0x0000004fbc00780c */ /* 0x000fe20000704670 */
[----:B------:R-:W-:Y:S01]  /*9360*/  @P1 IMAD.HI.U32 R4, R3, c[0x0][0x2bc], RZ ;  /* 0x0000af0003041a27 */ /* 0x000fe200078e00ff */
[----:B--2---:R-:W-:-:S03]  /*9370*/  LOP3.LUT R6, R6, 0xfffffffe, RZ, 0xc0, !PT ;  /* 0xfffffffe06067812 */ /* 0x004fc600078ec0ff */
[----:B------:R-:W-:Y:S01]  /*9380*/  IMAD.MOV.U32 R2, RZ, RZ, R3 ;  /* 0x000000ffff027224 */ /* 0x000fe200078e0003 */
[----:B------:R-:W-:Y:S02]  /*9390*/  @P1 SHF.R.U32.HI R2, RZ, c[0x0][0x2c0], R4 ;  /* 0x0000b000ff021a19 */ /* 0x000fe40000011604 */
[----:B------:R-:W-:-:S05]  /*93a0*/  @P1 LOP3.LUT R6, R6, 0x1, RZ, 0xfc, !PT ;  /* 0x0000000106061812 */ /* 0x000fca00078efcff */
[C---:B------:R-:W-:Y:S01]  /*93b0*/  @!P0 IADD3 R5, P1, R2.reuse, R186, RZ ;  /* 0x000000ba02058210 */ /* 0x040fe20007f3e0ff */
[----:B------:R1:W-:Y:S03]  /*93c0*/  STL [R1+0x64], R6 ;  /* 0x0000640601007387 */ /* 0x0003e60000100800 */
[----:B-1----:R-:W-:Y:S02]  /*93d0*/  @!P0 LEA.HI.X.SX32 R6, R2, R183, 0x1, P1 ;  /* 0x000000b702068211 */ /* 0x002fe400008f0eff */
        /* <DEDUP_REMOVED lines=18> */
[----:B------:R-:W-:-:S13]  /*9500*/  ISETP.GE.AND P1, PT, R84, 0x1, PT ;  /* 0x000000015400780c */ /* 0x000fda0003f26270 */
[----:B------:R-:W-:Y:S01]  /*9510*/  @P1 ISETP.GE.AND P4, PT, R238, c[0x0][0x1d4], PT ;  /* 0x00007500ee001a0c */ /* 0x000fe20003f86270 */
[----:B------:R-:W-:Y:S04]  /*9520*/  STL.64 [R1+0x18], R184 ;  /* 0x000018b801007387 */ /* 0x000fe80000100a00 */
[----:B------:R-:W-:Y:S01]  /*9530*/  STL [R1+0x14], R182 ;  /* 0x000014b601007387 */ /* 0x000fe20000100800 */
[----:B------:R-:W-:Y:S02]  /*9540*/  ISETP.GT.AND P6, PT, R188, 0x4f, PT ;  /* 0x0000004fbc00780c */ /* 0x000fe40003fc4270 */
        /* <DEDUP_REMOVED lines=8> */
[----:B------:R-:W1:Y:S04]  /*95d0*/  SHFL.IDX PT, R6, R2, RZ, 0x181f ;  /* 0x00181fff02067589 */ /* 0x000e6800000e0000 */
[----:B------:R-:W2:Y:S04]  /*95e0*/  SHFL.IDX PT, R4, R2, 0x1, 0x181f ;  /* 0x00381f0002047f89 */ /* 0x000ea800000e0000 */
[----:B------:R-:W3:Y:S04]  /*95f0*/  SHFL.IDX PT, R7, R3, RZ, 0x181f ;  /* 0x00181fff03077589 */ /* 0x000ee800000e0000 */
[----:B------:R-:W4:Y:S01]  /*9600*/  SHFL.IDX PT, R5, R3, 0x1, 0x181f ;  /* 0x00381f0003057f89 */ /* 0x000f2200000e0000 */
[----:B------:R-:W-:-:S03]  /*9610*/  ISETP.GE.AND P0, PT, R84, 0x11, PT ;  /* 0x000000115400780c */ /* 0x000fc60003f06270 */
[----:B------:R-:W5:Y:S04]  /*9620*/  SHFL.IDX PT, R11, R2, 0x2, 0x181f ;  /* 0x00581f00020b7f89 */ /* 0x000f6800000e0000 */
[----:B------:R-:W-:Y:S01]  /*9630*/  SHFL.IDX PT, R12, R3, 0x2, 0x181f ;  /* 0x00581f00030c7f89 */ /* 0x000fe200000e0000 */
[----:B-1----:R-:W-:-:S05]  /*9640*/  @P1 LEA R6, P2, R238, R6, 0x1 ;  /* 0x00000006ee061211 */ /* 0x002fca00078408ff */
[C---:B--2---:R-:W-:Y:S02]  /*9650*/  @P0 LEA R4, P3, R238.reuse, R4, 0x1 ;  /* 0x00000004ee040211 */ /* 0x044fe400078608ff */
[--C-:B---3--:R-:W-:Y:S02]  /*9660*/  @P1 LEA.HI.X R7, R238, R7, R239.reuse, 0x1, P2 ;  /* 0x00000007ee071211 */ /* 0x108fe400010f0cef */
[----:B------:R-:W-:Y:S01]  /*9670*/  ISETP.GE.AND P2, PT, R84, 0x21, PT ;  /* 0x000000215400780c */ /* 0x000fe20003f46270 */
[----:B------:R-:W1:Y:S01]  /*9680*/  SHFL.IDX PT, R9, R2, 0x3, 0x181f ;  /* 0x00781f0002097f89 */ /* 0x000e6200000e0000 */
[C---:B----4-:R-:W-:Y:S02]  /*9690*/  @P0 LEA.HI.X R5, R238.reuse, R5, R239, 0x1, P3 ;  /* 0x00000005ee050211 */ /* 0x050fe400018f0cef */
[C---:B------:R-:W-:Y:S01]  /*96a0*/  @P0 ISETP.GE.AND P3, PT, R238.reuse, c[0x0][0x1d4], PT ;  /* 0x00007500ee000a0c */ /* 0x040fe20003f66270 */
[----:B------:R-:W2:Y:S04]  /*96b0*/  SHFL.IDX PT, R10, R3, 0x3, 0x181f ;  /* 0x00781f00030a7f89 */ /* 0x000ea800000e0000 */
[----:B------:R5:W3:Y:S04]  /*96c0*/  SHFL.IDX PT, R8, R2, 0x4, 0x181f ;  /* 0x00981f0002087f89 */ /* 0x000ae800000e0000 */
[----:B------:R4:W-:Y:S01]  /*96d0*/  @P1 LDGSTS.E.BYPASS.LTC128B.128 [R212+0x2900], [R6.64], !P4 ;  /* 0x0290000006d41fae */ /* 0x0009e2000e101d48 */
[----:B------:R-:W-:-:S02]  /*96e0*/  @P2 ISETP.GE.AND P5, PT, R238, c[0x0][0x1d4], PT ;  /* 0x00007500ee002a0c */ /* 0x000fc40003fa6270 */
[C---:B------:R-:W-:Y:S01]  /*96f0*/  ISETP.GE.AND P4, PT, R84.reuse, 0x31, PT ;  /* 0x000000315400780c */ /* 0x040fe20003f86270 */
[----:B------:R1:W-:Y:S01]  /*9700*/  @P0 LDGSTS.E.BYPASS.LTC128B.128 [R212+0x3100], [R4.64], !P3 ;  /* 0x0310000004d40fae */ /* 0x0003e2000d901d48 */
[----:B------:R-:W-:Y:S02]  /*9710*/  ISETP.GE.AND P1, PT, R84, 0x41, PT ;  /* 0x000000415400780c */ /* 0x000fe40003f26270 */
[C---:B-----5:R-:W-:Y:S01]  /*9720*/  @P2 LEA R2, P0, R238.reuse, R11, 0x1 ;  /* 0x0000000bee022211 */ /* 0x060fe200078008ff */
[----:B----4-:R4:W5:Y:S08]  /*9730*/  SHFL.IDX PT, R6, R3, 0x4, 0x181f ;  /* 0x00981f0003067f89 */ /* 0x01097000000e0000 */
[----:B-1----:R-:W-:-:S04]  /*9740*/  @P4 LEA R4, P3, R238, R9, 0x1 ;  /* 0x00000009ee044211 */ /* 0x002fc800078608ff */
[C-C-:B--2---:R-:W-:Y:S02]  /*9750*/  @P4 LEA.HI.X R5, R238.reuse, R10, R239.reuse, 0x1, P3 ;  /* 0x0000000aee054211 */ /* 0x144fe400018f0cef */
[C---:B----4-:R-:W-:Y:S02]  /*9760*/  @P2 LEA.HI.X R3, R238.reuse, R12, R239, 0x1, P0 ;  /* 0x0000000cee032211 */ /* 0x050fe400000f0cef */
[----:B------:R-:W-:-:S03]  /*9770*/  @P1 ISETP.GE.AND P0, PT, R238, c[0x0][0x1d4], PT ;  /* 0x00007500ee001a0c */ /* 0x000fc60003f06270 */
[----:B------:R3:W-:Y:S01]  /*9780*/  @P2 LDGSTS.E.BYPASS.LTC128B.128 [R212+0x3900], [R2.64], !P5 ;  /* 0x0390000002d42fae */ /* 0x0007e2000e901d48 */
[----:B------:R-:W-:-:S13]  /*9790*/  @P4 ISETP.GE.AND P2, PT, R238, c[0x0][0x1d4], PT ;  /* 0x00007500ee004a0c */ /* 0x000fda0003f46270 */
        /* <DEDUP_REMOVED lines=9> */
.L_x_3615:
        /* <DEDUP_REMOVED lines=71> */
.L_x_3619:
[----:B------:R-:W-:Y:S05]  /*9ca0*/  BSYNC B0 ;  /* 0x0000000000007941 */ /* 0x000fea0003800000 */
.L_x_3618:
        /* <DEDUP_REMOVED lines=45> */
.L_x_3621:
[----:B------:R-:W-:Y:S05]  /*9f80*/  BSYNC B0 ;  /* 0x0000000000007941 */ /* 0x000fea0003800000 */
.L_x_3620:
        /* <DEDUP_REMOVED lines=33> */
[-C--:B--2-4-:R-:W-:Y:S02]  /*a1a0*/  @!P1 IADD3 R22, P2, R15, R14.reuse, RZ ;  /* 0x0000000e0f169210 */ /* 0x094fe40007f5e0ff */
[----:B-1----:R-:W-:Y:S02]  /*a1b0*/  @!P1 IADD3 R18, P4, R27, R14, RZ ;  /* 0x0000000e1b129210 */ /* 0x002fe40007f9e0ff */
        /* <DEDUP_REMOVED lines=12> */
.L_x_3623:
[----:B------:R-:W-:Y:S05]  /*a280*/  BSYNC B0 ;  /* 0x0000000000007941 */ /* 0x000fea0003800000 */
.L_x_3622:
[----:B-1----:R-:W-:Y:S01]  /*a290*/  IADD3 R14, R20, 0x60, RZ ;  /* 0x00000060140e7810 */ /* 0x002fe20007ffe0ff */
[----:B-----5:R-:W-:Y:S01]  /*a2a0*/  IMAD.MOV.U32 R18, RZ, RZ, R42 ;  /* 0x000000ffff127224 */ /* 0x020fe200078e002a */
[----:B------:R1:W3:Y:S01]  /*a2b0*/  SHFL.IDX PT, R27, R24, 0x3, 0x1c1f ;  /* 0x007c1f00181b7f89 */ /* 0x0002e200000e0000 */
[----:B------:R-:W-:Y:S01]  /*a2c0*/  IMAD.MOV.U32 R17, RZ, RZ, R43 ;  /* 0x000000ffff117224 */ /* 0x000fe200078e002b */
[----:B------:R-:W-:Y:S01]  /*a2d0*/  ISETP.GE.AND P0, PT, R14, R0, PT ;  /* 0x000000000e00720c */ /* 0x000fe20003f06270 */
[----:B--2---:R-:W-:Y:S01]  /*a2e0*/  IMAD.MOV.U32 R15, RZ, RZ, R34 ;  /* 0x000000ffff0f7224 */ /* 0x004fe200078e0022 */
[----:B------:R1:W2:Y:S01]  /*a2f0*/  SHFL.IDX PT, R16, R26, 0x3, 0x1c1f ;  /* 0x007c1f001a107f89 */ /* 0x0002a200000e0000 */
[----:B------:R-:W-:Y:S01]  /*a300*/  IMAD.MOV.U32 R14, RZ, RZ, R35 ;  /* 0x000000ffff0e7224 */ /* 0x000fe200078e0023 */
[----:B------:R-:W-:Y:S01]  /*a310*/  PRMT R59, R17, 0x5410, R18 ;  /* 0x00005410113b7816 */ /* 0x000fe20000000012 */
[----:B------:R-:W-:Y:S01]  /*a320*/  IMAD.MOV.U32 R17, RZ, RZ, R41 ;  /* 0x000000ffff117224 */ /* 0x000fe200078e0029 */
[----:B------:R-:W-:Y:S01]  /*a330*/  MOV R18, R40 ;  /* 0x0000002800127202 */ /* 0x000fe20000000f00 */
[----:B---3--:R1:W3:Y:S01]  /*a340*/  SHFL.IDX PT, R24, R21, 0x3, 0x1c1f ;  /* 0x007c1f0015187f89 */ /* 0x0082e200000e0000 */
[----:B------:R-:W-:Y:S01]  /*a350*/  PRMT R57, R14, 0x5410, R15 ;  /* 0x000054100e397816 */ /* 0x000fe2000000000f */
[----:B------:R-:W-:Y:S01]  /*a360*/  IMAD.MOV.U32 R15, RZ, RZ, R36 ;  /* 0x000000ffff0f7224 */ /* 0x000fe200078e0024 */
[----:B------:R-:W-:Y:S01]  /*a370*/  MOV R14, R37 ;  /* 0x00000025000e7202 */ /* 0x000fe20000000f00 */
[----:B----4-:R1:W4:Y:S01]  /*a380*/  SHFL.IDX PT, R22, R25, 0x3, 0x1c1f ;  /* 0x007c1f0019167f89 */ /* 0x01032200000e0000 */
        /* <DEDUP_REMOVED lines=15> */
[-C--:B--2---:R-:W-:Y:S02]  /*a480*/  @!P1 IADD3 R20, P2, R16, R14.reuse, RZ ;  /* 0x0000000e10149210 */ /* 0x084fe40007f5e0ff */
[----:B----4-:R-:W-:Y:S02]  /*a490*/  @!P1 IADD3 R18, P4, R22, R14, RZ ;  /* 0x0000000e16129210 */ /* 0x010fe40007f9e0ff */
[-C--:B------:R-:W-:Y:S01]  /*a4a0*/  @!P0 IADD3 R16, P3, R16, R15.reuse, RZ ;  /* 0x0000000f10108210 */ /* 0x080fe20007f7e0ff */
[C-C-:B-1----:R-:W-:Y:S01]  /*a4b0*/  @!P1 IMAD.X R21, R27.reuse, 0x1, R17.reuse, P2 ;  /* 0x000000011b159824 */ /* 0x142fe200010e0611 */
[----:B------:R-:W-:Y:S01]  /*a4c0*/  @!P0 IADD3 R14, P2, R22, R15, RZ ;  /* 0x0000000f160e8210 */ /* 0x000fe20007f5e0ff */
[C---:B---3--:R-:W-:Y:S01]  /*a4d0*/  @!P1 IMAD.X R19, R24.reuse, 0x1, R17, P4 ;  /* 0x0000000118139824 */ /* 0x048fe200020e0611 */
[----:B------:R-:W-:Y:S01]  /*a4e0*/  CS2R R30, SRZ ;  /* 0x00000000001e7805 */ /* 0x000fe2000001ff00 */
[----:B------:R-:W-:Y:S01]  /*a4f0*/  CS2R R44, SRZ ;  /* 0x00000000002c7805 */ /* 0x000fe2000001ff00 */
[--C-:B------:R-:W-:Y:S01]  /*a500*/  @!P0 IMAD.X R17, R27, 0x1, R23.reuse, P3 ;  /* 0x000000011b118824 */ /* 0x100fe200018e0617 */
[----:B------:R1:W5:Y:S01]  /*a510*/  @!P1 LD.E.64 R28, [R20.64] ;  /* 0x00000008141c9980 */ /* 0x000362000c101b00 */
[----:B------:R-:W-:-:S03]  /*a520*/  @!P0 IMAD.X R15, R24, 0x1, R23, P2 ;  /* 0x00000001180f8824 */ /* 0x000fc600010e0617 */
[----:B------:R1:W5:Y:S04]  /*a530*/  @!P0 LD.E.64 R46, [R16.64] ;  /* 0x00000008102e8980 */ /* 0x000368000c101b00 */
[----:B------:R1:W5:Y:S04]  /*a540*/  @!P1 LD.E.64 R30, [R18.64] ;  /* 0x00000008121e9980 */ /* 0x000368000c101b00 */
[----:B------:R1:W5:Y:S02]  /*a550*/  @!P0 LD.E.64 R44, [R14.64] ;  /* 0x000000080e2c8980 */ /* 0x000364000c101b00 */
.L_x_3625:
[----:B------:R-:W-:Y:S05]  /*a560*/  BSYNC B0 ;  /* 0x0000000000007941 */ /* 0x000fea0003800000 */
.L_x_3624:
[----:B-1---5:R-:W-:Y:S01]  /*a570*/  IMAD.MOV.U32 R14, RZ, RZ, R46 ;  /* 0x000000ffff0e7224 */ /* 0x022fe200078e002e */
[----:B------:R-:W-:-:S04]  /*a580*/  DEPBAR.LE SB0, 0x1 ;  /* 0x000080400000791a */ /* 0x000fc80000000000 */
[----:B--2---:R-:W-:Y:S01]  /*a590*/  IMAD.MOV.U32 R16, RZ, RZ, R47 ;  /* 0x000000ffff107224 */ /* 0x004fe200078e002f */
        /* <DEDUP_REMOVED lines=30> */
[----:B---3--:R-:W-:Y:S01]  /*a780*/  LOP3.LUT R24, R14, 0xffff0000, RZ, 0xc0, !PT ;  /* 0xffff00000e187812 */ /* 0x008fe200078ec0ff */
[C---:B-1--4-:R-:W-:Y:S01]  /*a790*/  IMAD.U32 R22, R18.reuse, 0x10000, RZ ;  /* 0x0001000012167824 */ /* 0x052fe200078e00ff */
        /* <DEDUP_REMOVED lines=33> */
.L_x_3629:
[----:B------:R-:W-:Y:S05]  /*a9b0*/  BSYNC B0 ;  /* 0x0000000000007941 */ /* 0x000fea0003800000 */
.L_x_3628:
        /* <DEDUP_REMOVED lines=48> */
.L_x_3627:
[----:B------:R-:W-:Y:S05]  /*acc0*/  BSYNC B1 ;  /* 0x0000000000017941 */ /* 0x000fea0003800000 */
.L_x_3626:
        /* <DEDUP_REMOVED lines=53> */
.L_x_3633:
[----:B------:R-:W-:Y:S05]  /*b020*/  BSYNC B0 ;  /* 0x0000000000007941 */ /* 0x000fea0003800000 */
.L_x_3632:
        /* <DEDUP_REMOVED lines=48> */
.L_x_3631:
[----:B------:R-:W-:Y:S05]  /*b330*/  BSYNC B1 ;  /* 0x0000000000017941 */ /* 0x000fea0003800000 */
.L_x_3630:
        /* <DEDUP_REMOVED lines=53> */
.L_x_3637:
[----:B------:R-:W-:Y:S05]  /*b690*/  BSYNC B0 ;  /* 0x0000000000007941 */ /* 0x000fea0003800000 */
.L_x_3636:
        /* <DEDUP_REMOVED lines=48> */
.L_x_3635:
[----:B------:R-:W-:Y:S05]  /*b9a0*/  BSYNC B1 ;  /* 0x0000000000017941 */ /* 0x000fea0003800000 */
.L_x_3634:
        /* <DEDUP_REMOVED lines=52> */
.L_x_3640:
[----:B------:R-:W-:Y:S05]  /*bcf0*/  BSYNC B0 ;  /* 0x0000000000007941 */ /* 0x000fea0003800000 */
.L_x_3639:
        /* <DEDUP_REMOVED lines=49> */
.L_x_3617:
        /* <DEDUP_REMOVED lines=78> */
.L_x_3642:
[----:B----4-:R-:W-:Y:S05]  /*c4f0*/  BSYNC B0 ;  /* 0x0000000000007941 */ /* 0x010fea0003800000 */
.L_x_3641:
        /* <DEDUP_REMOVED lines=66> */
.L_x_3644:
[----:B----4-:R-:W-:Y:S05]  /*c920*/  BSYNC B0 ;  /* 0x0000000000007941 */ /* 0x010fea0003800000 */
.L_x_3643:
        /* <DEDUP_REMOVED lines=124> */
.L_x_3646:
[----:B------:R-:W-:Y:S05]  /*d0f0*/  BSYNC B0 ;  /* 0x0000000000007941 */ /* 0x000fea0003800000 */
.L_x_3645:
        /* <DEDUP_REMOVED lines=110> */
.L_x_3648:
[----:B------:R-:W-:Y:S05]  /*d7e0*/  BSYNC B0 ;  /* 0x0000000000007941 */ /* 0x000fea0003800000 */
.L_x_3647:
        /* <DEDUP_REMOVED lines=110> */
.L_x_3650:
[----:B------:R-:W-:Y:S05]  /*ded0*/  BSYNC B0 ;  /* 0x0000000000007941 */ /* 0x000fea0003800000 */
.L_x_3649:
        /* <DEDUP_REMOVED lines=109> */
.L_x_3638:
[----:B------:R-:W-:Y:S05]  /*e5b0*/  BSYNC B2 ;  /* 0x0000000000027941 */ /* 0x000fea0003800000 */
.L_x_3616:
[----:B------:R-:W-:Y:S01]  /*e5c0*/  IMAD.WIDE.U32 R142, R85, c[0x0][0x210], RZ ;  /* 0x00008400558e7a25 */ /* 0x000fe200078e00ff */
[----:B------:R-:W-:-:S04]  /*e5d0*/  DEPBAR.LE SB0, 0x0 ;  /* 0x000080000000791a */ /* 0x000fc80000000000 */
[----:B------:R-:W-:Y:S01]  /*e5e0*/  IMAD R140, R85, c[0x0][0x214], R143 ;  /* 0x00008500558c7a24 */ /* 0x000fe200078e028f */
[----:B------:R-:W-:Y:S01]  /*e5f0*/  STL.64 [R1+0x8], R142 ;  /* 0x0000088e01007387 */ /* 0x000fe20000100a00 */
[----:B------:R-:W-:Y:S02]  /*e600*/  IMAD R0, R93, c[0x0][0x208], RZ ;  /* 0x000082005d007a24 */ /* 0x000fe400078e02ff */
[C---:B-1----:R-:W-:Y:S01]  /*e610*/  IMAD.WIDE.U32 R2, R216.reuse, c[0x0][0x208], RZ ;  /* 0x00008200d8027a25 */ /* 0x042fe200078e00ff */
        /* <DEDUP_REMOVED lines=12> */
[----:B------:R-:W5:Y:S04]  /*e6e0*/  LDSM.16.M88.4 R28, [R196+0x800] ;  /* 0x00080000c41c783b */ /* 0x000f680000000200 */
[----:B---3--:R-:W3:Y:S04]  /*e6f0*/  LDSM.16.M88.4 R24, [R196+0x1000] ;  /* 0x00100000c418783b */ /* 0x008ee80000000200 */
[----:B----4-:R-:W4:Y:S04]  /*e700*/  LDSM.16.M88.4 R20, [R196+0x1800] ;  /* 0x00180000c414783b */ /* 0x010f280000000200 */
[----:B------:R-:W3:Y:S04]  /*e710*/  LDSM.16.M88.4 R16, [R196+0x2000] ;  /* 0x00200000c410783b */ /* 0x000ee80000000200 */
[----:B------:R-:W-:Y:S04]  /*e720*/  LDSM.16.M88.4 R12, [R206+0x2000] ;  /* 0x00200000ce0c783b */ /* 0x000fe80000000200 */
[----:B------:R-:W3:Y:S04]  /*e730*/  LDSM.16.M88.4 R56, [R207] ;  /* 0x00000000cf38783b */ /* 0x000ee80000000200 */
[----:B------:R-:W3:Y:S04]  /*e740*/  LDSM.16.M88.4 R60, [R211] ;  /* 0x00000000d33c783b */ /* 0x000ee80000000200 */
[----:B------:R-:W3:Y:S04]  /*e750*/  LDSM.16.M88.4 R8, [R203] ;  /* 0x00000000cb08783b */ /* 0x000ee80000000200 */
[----:B------:R-:W4:Y:S04]  /*e760*/  LDSM.16.M88.4 R64, [R210] ;  /* 0x00000000d240783b */ /* 0x000f280000000200 */
[----:B------:R-:W4:Y:S01]  /*e770*/  LDSM.16.M88.4 R72, [R209] ;  /* 0x00000000d148783b */ /* 0x000f220000000200 */
[C---:B-1----:R-:W-:Y:S03]  /*e780*/  HMMA.16816.F32.BF16 R76, R4.reuse, R34, RZ ;  /* 0x00000022044c723c */ /* 0x042fe600000418ff */
[----:B------:R-:W1:Y:S05]  /*e790*/  LDSM.16.M88.4 R68, [R208] ;  /* 0x00000000d044783b */ /* 0x000e6a0000000200 */
[C---:B-----5:R-:W-:Y:S08]  /*e7a0*/  HMMA.16816.F32.BF16 R80, R4.reuse, R30, RZ ;  /* 0x0000001e0450723c */ /* 0x060ff000000418ff */
[C---:B------:R-:W-:Y:S08]  /*e7b0*/  HMMA.16816.F32.BF16 R48, R4.reuse, R32, RZ ;  /* 0x000000200430723c */ /* 0x040ff000000418ff */
[C---:B------:R-:W-:Y:S08]  /*e7c0*/  HMMA.16816.F32.BF16 R44, R4.reuse, R28, RZ ;  /* 0x0000001c042c723c */ /* 0x040ff000000418ff */
[C---:B---3--:R-:W-:Y:S08]  /*e7d0*/  HMMA.16816.F32.BF16 R40, R4.reuse, R24, RZ ;  /* 0x000000180428723c */ /* 0x048ff000000418ff */
[C---:B----4-:R-:W-:Y:S08]  /*e7e0*/  HMMA.16816.F32.BF16 R36, R4.reuse, R20, RZ ;  /* 0x000000140424723c */ /* 0x050ff000000418ff */
[C---:B------:R-:W-:Y:S08]  /*e7f0*/  HMMA.16816.F32.BF16 R52, R4.reuse, R16, RZ ;  /* 0x000000100434723c */ /* 0x040ff000000418ff */
[C---:B------:R-:W-:Y:S08]  /*e800*/  HMMA.16816.F32.BF16 R88, R4.reuse, R26, RZ ;  /* 0x0000001a0458723c */ /* 0x040ff000000418ff */
[C---:B------:R-:W-:Y:S08]  /*e810*/  HMMA.16816.F32.BF16 R104, R4.reuse, R22, RZ ;  /* 0x000000160468723c */ /* 0x040ff000000418ff */
[----:B------:R-:W-:Y:S01]  /*e820*/  HMMA.16816.F32.BF16 R100, R4, R18, RZ ;  /* 0x000000120464723c */ /* 0x000fe200000418ff */
[----:B------:R-:W-:-:S04]  /*e830*/  LEA R0, P0, R2, c[0x0][0x1f8], 0x1 ;  /* 0x00007e0002007a11 */ /* 0x000fc800078008ff */
[----:B------:R-:W-:Y:S01]  /*e840*/  LEA.HI.X R2, R2, c[0x0][0x1fc], R3, 0x1, P0 ;  /* 0x00007f0002027a11 */ /* 0x000fe200000f0c03 */
[----:B------:R-:W3:Y:S02]  /*e850*/  SHFL.IDX PT, R4, R0, RZ, 0x181f ;  /* 0x00181fff00047589 */ /* 0x000ee400000e0000 */
[C---:B------:R-:W-:Y:S02]  /*e860*/  HMMA.16816.F32.BF16 R132, R12.reuse, R58, R76 ;  /* 0x0000003a0c84723c */ /* 0x040fe4000004184c */
[----:B------:R-:W4:Y:S04]  /*e870*/  SHFL.IDX PT, R3, R0, 0x1, 0x181f ;  /* 0x00381f0000037f89 */ /* 0x000f2800000e0000 */
[----:B------:R-:W5:Y:S02]  /*e880*/  SHFL.IDX PT, R5, R2, RZ, 0x181f ;  /* 0x00181fff02057589 */ /* 0x000f6400000e0000 */
[----:B------:R-:W-:Y:S02]  /*e890*/  HMMA.16816.F32.BF16 R124, R12, R62, R80 ;  /* 0x0000003e0c7c723c */ /* 0x000fe40000041850 */
[----:B------:R-:W1:Y:S04]  /*e8a0*/  SHFL.IDX PT, R6, R0, 0x2, 0x181f ;  /* 0x00581f0000067f89 */ /* 0x000e6800000e0000 */
[----:B------:R-:W-:Y:S02]  /*e8b0*/  SHFL.IDX PT, R7, R0, 0x3, 0x181f ;  /* 0x00781f0000077f89 */ /* 0x000fe400000e0000 */
[C---:B------:R-:W-:Y:S08]  /*e8c0*/  HMMA.16816.F32.BF16 R108, R8.reuse, R32, RZ ;  /* 0x00000020086c723c */ /* 0x040ff000000418ff */
[----:B------:R-:W-:Y:S08]  /*e8d0*/  HMMA.16816.F32.BF16 R172, R8, R34, RZ ;  /* 0x0000002208ac723c */ /* 0x000ff000000418ff */
[C---:B------:R-:W-:Y:S08]  /*e8e0*/  HMMA.16816.F32.BF16 R136, R12.reuse, R56, R48 ;  /* 0x000000380c88723c */ /* 0x040ff00000041830 */
[C---:B------:R-:W-:Y:S08]  /*e8f0*/  HMMA.16816.F32.BF16 R128, R12.reuse, R60, R44 ;  /* 0x0000003c0c80723c */ /* 0x040ff0000004182c */
[C---:B------:R-:W-:Y:S08]  /*e900*/  HMMA.16816.F32.BF16 R120, R12.reuse, R64, R40 ;  /* 0x000000400c78723c */ /* 0x040ff00000041828 */
[C---:B------:R-:W-:Y:S08]  /*e910*/  HMMA.16816.F32.BF16 R148, R12.reuse, R72, R36 ;  /* 0x000000480c94723c */ /* 0x040ff00000041824 */
[C---:B-1----:R-:W-:Y:S08]  /*e920*/  HMMA.16816.F32.BF16 R144, R12.reuse, R68, R52 ;  /* 0x000000440c90723c */ /* 0x042ff00000041834 */
[C---:B------:R-:W-:Y:S08]  /*e930*/  HMMA.16816.F32.BF16 R116, R12.reuse, R66, R88 ;  /* 0x000000420c74723c */ /* 0x040ff00000041858 */
[C---:B------:R-:W-:Y:S08]  /*e940*/  HMMA.16816.F32.BF16 R80, R12.reuse, R74, R104 ;  /* 0x0000004a0c50723c */ /* 0x040ff00000041868 */
[----:B------:R-:W-:Y:S01]  /*e950*/  HMMA.16816.F32.BF16 R76, R12, R70, R100 ;  /* 0x000000460c4c723c */ /* 0x000fe20000041864 */
[----:B------:R-:W1:Y:S07]  /*e960*/  SHFL.IDX PT, R13, R2, 0x1, 0x181f ;  /* 0x00381f00020d7f89 */ /* 0x000e6e00000e0000 */
[C---:B------:R-:W-:Y:S08]  /*e970*/  HMMA.16816.F32.BF16 R32, R8.reuse, R28, RZ ;  /* 0x0000001c0820723c */ /* 0x040ff000000418ff */
[C---:B------:R-:W-:Y:S08]  /*e980*/  HMMA.16816.F32.BF16 R168, R8.reuse, R30, RZ ;  /* 0x0000001e08a8723c */ /* 0x040ff000000418ff */
[C---:B------:R-:W-:Y:S08]  /*e990*/  HMMA.16816.F32.BF16 R28, R8.reuse, R24, RZ ;  /* 0x00000018081c723c */ /* 0x040ff000000418ff */
[C---:B------:R-:W-:Y:S08]  /*e9a0*/  HMMA.16816.F32.BF16 R164, R8.reuse, R26, RZ ;  /* 0x0000001a08a4723c */ /* 0x040ff000000418ff */
[C---:B------:R-:W-:Y:S01]  /*e9b0*/  HMMA.16816.F32.BF16 R152, R8.reuse, R18, RZ ;  /* 0x000000120898723c */ /* 0x040fe200000418ff */
[----:B------:R-:W1:Y:S07]  /*e9c0*/  SHFL.IDX PT, R19, R2, 0x2, 0x181f ;  /* 0x00581f0002137f89 */ /* 0x000e6e00000e0000 */
[C---:B------:R-:W-:Y:S01]  /*e9d0*/  HMMA.16816.F32.BF16 R24, R8.reuse, R16, RZ ;  /* 0x000000100818723c */ /* 0x040fe200000418ff */
[----:B------:R1:W2:Y:S04]  /*e9e0*/  SHFL.IDX PT, R17, R0, 0x4, 0x181f ;  /* 0x00981f0000117f89 */ /* 0x0002a800000e0000 */
[----:B------:R-:W-:Y:S03]  /*e9f0*/  SHFL.IDX PT, R18, R2, 0x4, 0x181f ;  /* 0x00981f0002127f89 */ /* 0x000fe600000e0000 */
[----:B------:R-:W-:Y:S01]  /*ea00*/  HMMA.16816.F32.BF16 R112, R8, R20, RZ ;  /* 0x000000140870723c */ /* 0x000fe200000418ff */
[----:B------:R2:W2:Y:S01]  /*ea10*/  SHFL.IDX PT, R20, R2, 0x3, 0x181f ;  /* 0x00781f0002147f89 */ /* 0x0004a200000e0000 */
[----:B------:R-:W-:-:S06]  /*ea20*/  IMAD.SHL.U32 R16, R238, 0x2, RZ ;  /* 0x00000002ee107824 */ /* 0x000fcc00078e00ff */
[----:B------:R-:W-:Y:S01]  /*ea30*/  HMMA.16816.F32.BF16 R160, R8, R22, RZ ;  /* 0x0000001608a0723c */ /* 0x000fe200000418ff */
[----:B------:R-:W2:Y:S01]  /*ea40*/  LDSM.16.M88.4 R8, [R206] ;  /* 0x00000000ce08783b */ /* 0x000ea20000000200 */
[-C--:B---3--:R-:W-:Y:S02]  /*ea50*/  IADD3 R14, P0, R4, R16.reuse, RZ ;  /* 0x00000010040e7210 */ /* 0x088fe40007f1e0ff */
[----:B----4-:R-:W-:Y:S02]  /*ea60*/  IADD3 R12, P2, R3, R16, RZ ;  /* 0x00000010030c7210 */ /* 0x010fe40007f5e0ff */
[----:B-1----:R-:W-:-:S05]  /*ea70*/  SHF.L.U64.HI R0, R238, 0x1, R239 ;  /* 0x00000001ee007819 */ /* 0x002fca00000102ef */
[--C-:B-----5:R-:W-:Y:S01]  /*ea80*/  IMAD.X R15, R5, 0x1, R0.reuse, P0 ;  /* 0x00000001050f7824 */ /* 0x120fe200000e0600 */
[-C--:B------:R-:W-:Y:S01]  /*ea90*/  IADD3 R6, P0, R6, R16.reuse, RZ ;  /* 0x0000001006067210 */ /* 0x080fe20007f1e0ff */
[--C-:B------:R-:W-:Y:S01]  /*eaa0*/  IMAD.X R13, R13, 0x1, R0.reuse, P2 ;  /* 0x000000010d0d7824 */ /* 0x100fe200010e0600 */
[----:B------:R-:W-:Y:S02]  /*eab0*/  ISETP.GE.AND P1, PT, R238, c[0x0][0x1d4], PT ;  /* 0x00007500ee007a0c */ /* 0x000fe40003f26270 */
[-C--:B------:R-:W-:Y:S01]  /*eac0*/  IADD3 R4, P2, R7, R16.reuse, RZ ;  /* 0x0000001007047210 */ /* 0x080fe20007f5e0ff */
[--C-:B------:R-:W-:Y:S01]  /*ead0*/  IMAD.X R7, R19, 0x1, R0.reuse, P0 ;  /* 0x0000000113077824 */ /* 0x100fe200000e0600 */
[----:B--2---:R-:W-:Y:S02]  /*eae0*/  IADD3 R2, P0, R17, R16, RZ ;  /* 0x0000001011027210 */ /* 0x004fe40007f1e0ff */
[----:B------:R-:W-:Y:S01]  /*eaf0*/  ISETP.LT.OR P5, PT, R84, 0x1, P1 ;  /* 0x000000015400780c */ /* 0x000fe20000fa1670 */
[--C-:B------:R-:W-:Y:S01]  /*eb00*/  IMAD.X R5, R20, 0x1, R0.reuse, P2 ;  /* 0x0000000114057824 */ /* 0x100fe200010e0600 */
[----:B------:R-:W-:Y:S01]  /*eb10*/  ISETP.LT.OR P4, PT, R84, 0x11, P1 ;  /* 0x000000115400780c */ /* 0x000fe20000f81670 */
[----:B------:R-:W-:Y:S01]  /*eb20*/  IMAD.X R3, R18, 0x1, R0, P0 ;  /* 0x0000000112037824 */ /* 0x000fe200000e0600 */
[----:B------:R-:W-:-:S02]  /*eb30*/  ISETP.LT.OR P3, PT, R84, 0x21, P1 ;  /* 0x000000215400780c */ /* 0x000fc40000f61670 */
[C---:B------:R-:W-:Y:S02]  /*eb40*/  ISETP.LT.OR P2, PT, R84.reuse, 0x31, P1 ;  /* 0x000000315400780c */ /* 0x040fe40000f41670 */
[----:B------:R-:W-:-:S05]  /*eb50*/  ISETP.LT.OR P0, PT, R84, 0x41, P1 ;  /* 0x000000415400780c */ /* 0x000fca0000f01670 */
[----:B------:R-:W-:Y:S01]  /*eb60*/  @!PT LDS RZ, [RZ] ;  /* 0x00000000fffff984 */ /* 0x000fe20000000800 */
[----:B------:R-:W-:Y:S01]  /*eb70*/  @!PT LDS RZ, [RZ] ;  /* 0x00000000fffff984 */ /* 0x000fe20000000800 */
[----:B------:R-:W-:Y:S01]  /*eb80*/  @!PT LDS RZ, [RZ] ;  /* 0x00000000fffff984 */ /* 0x000fe20000000800 */
[----:B------:R1:W-:Y:S04]  /*eb90*/  LDGSTS.E.BYPASS.LTC128B.128 [R212+0x100], [R14.64], !P5 ;  /* 0x001000000ed47fae */ /* 0x0003e8000e901d48 */
[----:B------:R1:W-:Y:S04]  /*eba0*/  LDGSTS.E.BYPASS.LTC128B.128 [R212+0x900], [R12.64], !P4 ;  /* 0x009000000cd47fae */ /* 0x0003e8000e101d48 */
[----:B------:R2:W-:Y:S01]  /*ebb0*/  LDGSTS.E.BYPASS.LTC128B.128 [R212+0x1100], [R6.64], !P3 ;  /* 0x0110000006d47fae */ /* 0x0005e2000d901d48 */
[C---:B------:R-:W-:Y:S03]  /*ebc0*/  HMMA.16816.F32.BF16 R156, R8.reuse, R68, R24 ;  /* 0x00000044089c723c */ /* 0x040fe60000041818 */
[----:B------:R2:W-:Y:S04]  /*ebd0*/  LDGSTS.E.BYPASS.LTC128B.128 [R212+0x1900], [R4.64], !P2 ;  /* 0x0190000004d47fae */ /* 0x0005e8000d101d48 */
[----:B------:R3:W-:Y:S04]  /*ebe0*/  LDGSTS.E.BYPASS.LTC128B.128 [R212+0x2100], [R2.64], !P0 ;  /* 0x0210000002d47fae */ /* 0x0007e8000c101d48 */
[----:B------:R-:W-:Y:S04]  /*ebf0*/  LDSM.16.M88.4 R48, [R202+0x1800] ;  /* 0x00180000ca30783b */ /* 0x000fe80000000200 */
[----:B------:R-:W-:Y:S04]  /*ec00*/  LDSM.16.M88.4 R44, [R202+0x2000] ;  /* 0x00200000ca2c783b */ /* 0x000fe80000000200 */
[----:B------:R-:W-:Y:S04]  /*ec10*/  LDSM.16.M88.4 R20, [R202] ;  /* 0x00000000ca14783b */ /* 0x000fe80000000200 */
[----:B------:R-:W-:Y:S04]  /*ec20*/  LDSM.16.M88.4 R24, [R202+0x800] ;  /* 0x00080000ca18783b */ /* 0x000fe80000000200 */
[----:B------:R-:W-:Y:S04]  /*ec30*/  LDSM.16.M88.4 R40, [R202+0x1000] ;  /* 0x00100000ca28783b */ /* 0x000fe80000000200 */
[----:B--2---:R-:W2:Y:S04]  /*ec40*/  LDSM.16.M88.4 R4, [R204+0x2000] ;  /* 0x00200000cc04783b */ /* 0x004ea80000000200 */
[----:B-1----:R-:W1:Y:S01]  /*ec50*/  LDSM.16.M88.4 R12, [R204] ;  /* 0x00000000cc0c783b */ /* 0x002e620000000200 */
[C---:B------:R-:W-:Y:S03]  /*ec60*/  HMMA.16816.F32.BF16 R36, R8.reuse, R56, R108 ;  /* 0x000000380824723c */ /* 0x040fe6000004186c */
        /* <DEDUP_REMOVED lines=10> */
[C---:B--2---:R-:W-:Y:S08]  /*ed10*/  HMMA.16816.F32.BF16 R108, R4.reuse, R50, R80 ;  /* 0x00000032046c723c */ /* 0x044ff00000041850 */
        /* <DEDUP_REMOVED lines=9> */
[----:B------:R-:W-:Y:S07]  /*edb0*/  LDSM.16.M88.4 R4, [R205+0x2000] ;  /* 0x00200000cd04783b */ /* 0x000fee0000000200 */
[C---:B-1----:R-:W-:Y:S01]  /*edc0*/  HMMA.16816.F32.BF16 R76, R12.reuse, R20, R36 ;  /* 0x000000140c4c723c */ /* 0x042fe20000041824 */
[----:B------:R-:W1:Y:S07]  /*edd0*/  LDSM.16.M88.4 R36, [R199] ;  /* 0x00000000c724783b */ /* 0x000e6e0000000200 */
[C---:B------:R-:W-:Y:S01]  /*ede0*/  HMMA.16816.F32.BF16 R68, R12.reuse, R24, R32 ;  /* 0x000000180c44723c */ /* 0x040fe20000041820 */
[----:B------:R-:W2:Y:S07]  /*edf0*/  LDSM.16.M88.4 R32, [R199+0x800] ;  /* 0x00080000c720783b */ /* 0x000eae0000000200 */
[C---:B------:R-:W-:Y:S01]  /*ee00*/  HMMA.16816.F32.BF16 R72, R12.reuse, R22, R28 ;  /* 0x000000160c48723c */ /* 0x040fe2000004181c */
[----:B------:R-:W4:Y:S04]  /*ee10*/  LDSM.16.M88.4 R28, [R199+0x1000] ;  /* 0x00100000c71c783b */ /* 0x000f280000000200 */
[----:B------:R-:W5:Y:S03]  /*ee20*/  LDSM.16.M88.4 R20, [R199+0x2000] ;  /* 0x00200000c714783b */ /* 0x000f660000000200 */
[----:B------:R-:W-:Y:S01]  /*ee30*/  HMMA.16816.F32.BF16 R64, R12, R26, R52 ;  /* 0x0000001a0c40723c */ /* 0x000fe20000041834 */
[----:B------:R-:W1:Y:S01]  /*ee40*/  LDSM.16.M88.4 R24, [R199+0x1800] ;  /* 0x00180000c718783b */ /* 0x000e620000000200 */
[----:B------:R-:W-:Y:S01]  /*ee50*/  ISETP.GT.AND P0, PT, R181, R85, PT ;  /* 0x00000055b500720c */ /* 0x000fe20003f04270 */
        /* <DEDUP_REMOVED lines=10> */
[C---:B--2---:R-:W-:Y:S08]  /*ef00*/  HMMA.16816.F32.BF16 R132, R4.reuse, R34, R124 ;  /* 0x000000220484723c */ /* 0x044ff0000004187c */
[C---:B------:R-:W-:Y:S08]  /*ef10*/  HMMA.16816.F32.BF16 R136, R4.reuse, R32, R128 ;  /* 0x000000200488723c */ /* 0x040ff00000041880 */
[C---:B----4-:R-:W-:Y:S08]  /*ef20*/  HMMA.16816.F32.BF16 R124, R4.reuse, R30, R116 ;  /* 0x0000001e047c723c */ /* 0x050ff00000041874 */
[C---:B------:R-:W-:Y:S08]  /*ef30*/  HMMA.16816.F32.BF16 R128, R4.reuse, R28, R120 ;  /* 0x0000001c0480723c */ /* 0x040ff00000041878 */
[C---:B-----5:R-:W-:Y:S08]  /*ef40*/  HMMA.16816.F32.BF16 R116, R4.reuse, R20, R104 ;  /* 0x000000140474723c */ /* 0x060ff00000041868 */
[----:B------:R-:W-:Y:S08]  /*ef50*/  HMMA.16816.F32.BF16 R148, R4, R22, R80 ;  /* 0x000000160494723c */ /* 0x000ff00000041850 */
        /* <DEDUP_REMOVED lines=15> */
[----:B---3--:R-:W-:Y:S01]  /*f050*/  ISETP.NE.AND P5, PT, R190, 0x1, PT ;  /* 0x00000001be00780c */ /* 0x008fe20003fa5270 */
[----:B------:R-:W-:Y:S01]  /*f060*/  IMAD.MOV.U32 R213, RZ, RZ, RZ ;  /* 0x000000ffffd57224 */ /* 0x000fe200078e00ff */
[----:B------:R-:W-:-:S04]  /*f070*/  IADD3 R3, R188, R180, R189 ;  /* 0x000000b4bc037210 */ /* 0x000fc80007ffe0bd */
        /* <DEDUP_REMOVED lines=26> */
.L_x_3763:
        /* <DEDUP_REMOVED lines=24> */
.L_x_3764:
        /* <DEDUP_REMOVED lines=9> */
.L_x_3652:
[----:B---3--:R-:W-:Y:S05]  /*f430*/  BSYNC B0 ;  /* 0x0000000000007941 */ /* 0x008fea0003800000 */
.L_x_3651:
[----:B-1----:R-:W2:Y:S01]  /*f440*/  LDL R2, [R1+0x30] ;  /* 0x0000300001027983 */ /* 0x002ea20000100800 */
[----:B------:R-:W-:-:S03]  /*f450*/  IMAD.MOV.U32 R3, RZ, RZ, c[0x0][0x2c4] ;  /* 0x0000b100ff037624 */ /* 0x000fc600078e00ff */
[----:B------:R-:W2:Y:S04]  /*f460*/  LDL R0, [R1+0x60] ;  /* 0x0000600001007983 */ /* 0x000ea80000100800 */
[----:B------:R-:W3:Y:S01]  /*f470*/  LDL R4, [R1+0x34] ;  /* 0x0000340001047983 */ /* 0x000ee20000100800 */
[----:B------:R-:W-:-:S03]  /*f480*/  ISETP.NE.AND P0, PT, R3, 0x1, PT ;  /* 0x000000010300780c */ /* 0x000fc60003f05270 */
[----:B------:R-:W0:Y:S01]  /*f490*/  LDGDEPBAR ;  /* 0x00000000000079af */ /* 0x000e220000000000 */
[----:B--2---:R-:W-:-:S09]  /*f4a0*/  IMAD.IADD R0, R0, 0x1, R2 ;  /* 0x0000000100007824 */ /* 0x004fd200078e0202 */
[----:B------:R-:W-:Y:S01]  /*f4b0*/  @P0 IMAD.HI.U32 R3, R0, c[0x0][0x2c8], RZ ;  /* 0x0000b20000030a27 */ /* 0x000fe200078e00ff */
[C---:B---3--:R-:W-:Y:S02]  /*f4c0*/  IADD3 R2, -R4.reuse, 0x1, R92 ;  /* 0x0000000104027810 */ /* 0x048fe40007ffe15c */
[----:B------:R-:W-:Y:S02]  /*f4d0*/  IADD3 R5, -R4, R92, RZ ;  /* 0x0000005c04057210 */ /* 0x000fe40007ffe1ff */
[----:B------:R-:W-:Y:S01]  /*f4e0*/  @P0 SHF.R.U32.HI R0, RZ, c[0x0][0x2cc], R3 ;  /* 0x0000b300ff000a19 */ /* 0x000fe20000011603 */
[----:B------:R-:W-:Y:S01]  /*f4f0*/  IMAD.IADD R4, R2, 0x1, -R249 ;  /* 0x0000000102047824 */ /* 0x000fe200078e0af9 */
[----:B------:R-:W-:Y:S05]  /*f500*/  BRA.DIV ~URZ, `(.L_x_3655) ;  /* 0x0000f6127f007947 */ /* 0x000fea000b800000 */
[----:B------:R1:W2:Y:S02]  /*f510*/  SHFL.IDX PT, R2, R0, RZ, 0x1c1f ;  /* 0x001c1fff00027589 */ /* 0x0002a400000e0000 */
.L_x_3765:
        /* <DEDUP_REMOVED lines=56> */
[C---:B------:R-:W-:Y:S02]  /*f8a0*/  ISETP.GT.AND P0, PT, R3.reuse, 0x29, PT ;  /* 0x000000290300780c */ /* 0x040fe40003f04270 */
[----:B------:R-:W-:Y:S02]  /*f8b0*/  ISETP.GT.AND P3, PT, R3, RZ, PT ;  /* 0x000000ff0300720c */ /* 0x000fe40003f64270 */
[----:B------:R-:W-:Y:S02]  /*f8c0*/  FSEL R13, R79, -INF , P2 ;  /* 0xff8000004f0d7808 */ /* 0x000fe40001000000 */
[----:B------:R-:W-:Y:S02]  /*f8d0*/  FSEL R17, R74, -INF , P1 ;  /* 0xff8000004a117808 */ /* 0x000fe40000800000 */
[----:B------:R-:W-:Y:S02]  /*f8e0*/  FSEL R100, R59, -INF , P0 ;  /* 0xff8000003b647808 */ /* 0x000fe40000000000 */
[----:B------:R-:W-:-:S02]  /*f8f0*/  ISETP.GT.AND P2, PT, R3, 0x11, PT ;  /* 0x000000110300780c */ /* 0x000fc40003f44270 */
[C---:B------:R-:W-:Y:S02]  /*f900*/  ISETP.GT.AND P1, PT, R3.reuse, 0x18, PT ;  /* 0x000000180300780c */ /* 0x040fe40003f24270 */
[C---:B------:R-:W-:Y:S02]  /*f910*/  ISETP.GT.AND P0, PT, R3.reuse, 0x39, PT ;  /* 0x000000390300780c */ /* 0x040fe40003f04270 */
[----:B------:R-:W-:Y:S02]  /*f920*/  FSEL R12, R78, -INF , P3 ;  /* 0xff8000004e0c7808 */ /* 0x000fe40001800000 */
[----:B------:R-:W-:Y:S02]  /*f930*/  ISETP.GT.AND P3, PT, R3, 0x10, PT ;  /* 0x000000100300780c */ /* 0x000fe40003f64270 */
[----:B------:R-:W-:Y:S02]  /*f940*/  FSEL R24, R71, -INF , P2 ;  /* 0xff80000047187808 */ /* 0x000fe40001000000 */
[----:B------:R-:W-:-:S02]  /*f950*/  FSEL R27, R66, -INF , P1 ;  /* 0xff800000421b7808 */ /* 0x000fc40000800000 */
[----:B------:R-:W-:Y:S02]  /*f960*/  FSEL R78, R51, -INF , P0 ;  /* 0xff800000334e7808 */ /* 0x000fe40000000000 */
[C---:B------:R-:W-:Y:S02]  /*f970*/  ISETP.GT.AND P2, PT, R3.reuse, 0x21, PT ;  /* 0x000000210300780c */ /* 0x040fe40003f44270 */
[C---:B------:R-:W-:Y:S02]  /*f980*/  ISETP.GT.AND P1, PT, R3.reuse, 0x28, PT ;  /* 0x000000280300780c */ /* 0x040fe40003f24270 */
[----:B------:R-:W-:Y:S02]  /*f990*/  ISETP.GT.AND P0, PT, R3, 0x41, PT ;  /* 0x000000410300780c */ /* 0x000fe40003f04270 */
[----:B------:R-:W-:Y:S02]  /*f9a0*/  IMNMX R2, R5, R2, PT ;  /* 0x0000000205027217 */ /* 0x000fe40003800200 */
[----:B------:R-:W-:-:S02]  /*f9b0*/  FSEL R20, R70, -INF , P3 ;  /* 0xff80000046147808 */ /* 0x000fc40001800000 */
[----:B------:R-:W-:Y:S02]  /*f9c0*/  ISETP.GT.AND P3, PT, R3, 0x20, PT ;  /* 0x000000200300780c */ /* 0x000fe40003f64270 */
[----:B------:R-:W-:Y:S02]  /*f9d0*/  FSEL R92, R63, -INF , P2 ;  /* 0xff8000003f5c7808 */ /* 0x000fe40001000000 */
[----:B------:R-:W-:Y:S02]  /*f9e0*/  FSEL R101, R58, -INF , P1 ;  /* 0xff8000003a657808 */ /* 0x000fe40000800000 */
[----:B------:R-:W-:Y:S02]  /*f9f0*/  FSEL R70, R43, -INF , P0 ;  /* 0xff8000002b467808 */ /* 0x000fe40000000000 */
[C---:B------:R-:W-:Y:S02]  /*fa00*/  ISETP.GT.AND P2, PT, R3.reuse, 0x31, PT ;  /* 0x000000310300780c */ /* 0x040fe40003f44270 */
[----:B------:R-:W-:-:S02]  /*fa10*/  ISETP.GT.AND P1, PT, R3, 0x38, PT ;  /* 0x000000380300780c */ /* 0x000fc40003f24270 */
[----:B------:R-:W-:Y:S02]  /*fa20*/  ISETP.GT.AND P0, PT, R2, RZ, PT ;  /* 0x000000ff0200720c */ /* 0x000fe40003f04270 */
[----:B------:R-:W-:Y:S02]  /*fa30*/  IMNMX R0, R5, R0, PT ;  /* 0x0000000005007217 */ /* 0x000fe40003800200 */
        /* <DEDUP_REMOVED lines=8> */
[----:B------:R-:W-:Y:S02]  /*fac0*/  FSEL R93, R54, -INF , P3 ;  /* 0xff800000365d7808 */ /* 0x000fe40001800000 */
[----:B------:R-:W-:-:S02]  /*fad0*/  ISETP.GT.AND P3, PT, R3, 0x48, PT ;  /* 0x000000480300780c */ /* 0x000fc40003f64270 */
[----:B------:R-:W-:Y:S02]  /*fae0*/  FSEL R73, R42, -INF , P1 ;  /* 0xff8000002a497808 */ /* 0x000fe40000800000 */
[----:B------:R-:W-:Y:S02]  /*faf0*/  FSEL R63, R23, -INF , P2 ;  /* 0xff800000173f7808 */ /* 0x000fe40001000000 */
[----:B------:R-:W-:Y:S02]  /*fb00*/  FSEL R26, R147, -INF , P0 ;  /* 0xff800000931a7808 */ /* 0x000fe40000000000 */
[----:B------:R-:W-:Y:S02]  /*fb10*/  ISETP.GT.AND P2, PT, R2, 0x1, PT ;  /* 0x000000010200780c */ /* 0x000fe40003f44270 */
[C---:B------:R-:W-:Y:S02]  /*fb20*/  ISETP.GT.AND P1, PT, R0.reuse, RZ, PT ;  /* 0x000000ff0000720c */ /* 0x040fe40003f24270 */
[----:B------:R-:W-:-:S02]  /*fb30*/  ISETP.GT.AND P0, PT, R0, 0x9, PT ;  /* 0x000000090000780c */ /* 0x000fc40003f04270 */
[----:B------:R-:W-:Y:S02]  /*fb40*/  FSEL R66, R22, -INF , P3 ;  /* 0xff80000016427808 */ /* 0x000fe40001800000 */
        /* <DEDUP_REMOVED lines=23> */
[----:B------:R-:W-:Y:S02]  /*fcc0*/  ISETP.GT.AND P2, PT, R2, 0x21, PT ;  /* 0x000000210200780c */ /* 0x000fe40003f44270 */
[----:B------:R-:W-:Y:S02]  /*fcd0*/  ISETP.GT.AND P1, PT, R0, 0x20, PT ;  /* 0x000000200000780c */ /* 0x000fe40003f24270 */
        /* <DEDUP_REMOVED lines=8> */
[----:B------:R-:W-:Y:S02]  /*fd60*/  ISETP.GT.AND P0, PT, R0, 0x31, PT ;  /* 0x000000310000780c */ /* 0x000fe40003f04270 */
        /* <DEDUP_REMOVED lines=17> */
[----:B------:R-:W-:Y:S02]  /*fe80*/  ISETP.GT.AND P3, PT, R0, 0x28, PT ;  /* 0x000000280000780c */ /* 0x000fe40003f64270 */
[----:B------:R-:W-:-:S02]  /*fe90*/  FMNMX.FTZ R3, R10, R11, !PT ;  /* 0x0000000b0a037209 */ /* 0x000fc40007810000 */
[----:B------:R-:W-:Y:S02]  /*fea0*/  FSEL R77, R120, -INF , P1 ;  /* 0xff800000784d7808 */ /* 0x000fe40000800000 */
[----:B------:R-:W-:Y:S02]  /*feb0*/  FSEL R72, R116, -INF , P2 ;  /* 0xff80000074487808 */ /* 0x000fe40001000000 */
[----:B------:R-:W-:Y:S02]  /*fec0*/  FSEL R79, R123, -INF , P0 ;  /* 0xff8000007b4f7808 */ /* 0x000fe40000000000 */
[----:B------:R-:W-:Y:S02]  /*fed0*/  FSEL R75, R126, -INF , P3 ;  /* 0xff8000007e4b7808 */ /* 0x000fe40001800000 */
[----:B------:R-:W-:Y:S02]  /*fee0*/  FSEL R57, R45, -INF , P4 ;  /* 0xff8000002d397808 */ /* 0x000fe40002000000 */
[----:B------:R-:W-:-:S02]  /*fef0*/  ISETP.GT.AND P1, PT, R0, 0x38, PT ;  /* 0x000000380000780c */ /* 0x000fc40003f24270 */
[----:B------:R-:W-:Y:S02]  /*ff00*/  ISETP.GT.AND P2, PT, R2, 0x48, PT ;  /* 0x000000480200780c */ /* 0x000fe40003f44270 */
[----:B------:R-:W-:Y:S02]  /*ff10*/  ISETP.GT.AND P0, PT, R0, 0x40, PT ;  /* 0x000000400000780c */ /* 0x000fe40003f04270 */
[C---:B------:R-:W-:Y:S02]  /*ff20*/  ISETP.GT.AND P3, PT, R2.reuse, 0x41, PT ;  /* 0x000000410200780c */ /* 0x040fe40003f64270 */
[----:B------:R-:W-:Y:S02]  /*ff30*/  ISETP.GT.AND P4, PT, R2, 0x49, PT ;  /* 0x000000490200780c */ /* 0x000fe40003f84270 */
[----:B------:R-:W-:Y:S02]  /*ff40*/  FMNMX.FTZ R2, R14, R3, !PT ;  /* 0x000000030e027209 */ /* 0x000fe40007810000 */
[----:B------:R-:W-:-:S02]  /*ff50*/  FSEL R82, R122, -INF , P1 ;  /* 0xff8000007a527808 */ /* 0x000fc40000800000 */
[----:B------:R-:W-:Y:S02]  /*ff60*/  FSEL R64, R148, -INF , P2 ;  /* 0xff80000094407808 */ /* 0x000fe40001000000 */
[----:B------:R-:W-:Y:S02]  /*ff70*/  FSEL R74, R118, -INF , P0 ;  /* 0xff800000764a7808 */ /* 0x000fe40000000000 */
        /* <DEDUP_REMOVED lines=97> */
.L_x_3766:
[C---:B------:R-:W-:Y:S01]  /*10590*/  FMUL.FTZ R0, R89.reuse, c[0x0][0x2d0] ;  /* 0x0000b40059007a20 */ /* 0x040fe20000410000 */
[----:B------:R-:W-:Y:S01]  /*105a0*/  FSETP.NEU.FTZ.AND P0, PT, R89, -INF , PT ;  /* 0xff8000005900780b */ /* 0x000fe20003f1d000 */
[----:B------:R-:W2:Y:S03]  /*105b0*/  LDL R223, [R1+0x30] ;  /* 0x0000300001df7983 */ /* 0x000ea60000100800 */
[----:B------:R-:W-:Y:S01]  /*105c0*/  FSEL R4, R0, RZ, P0 ;  /* 0x000000ff00047208 */ /* 0x000fe20000000000 */
[----:B------:R-:W3:Y:S01]  /*105d0*/  LDL R222, [R1+0x38] ;  /* 0x0000380001de7983 */ /* 0x000ee20000100800 */
[C---:B------:R-:W-:Y:S01]  /*105e0*/  FMUL.FTZ R3, R88.reuse, c[0x0][0x2d0] ;  /* 0x0000b40058037a20 */ /* 0x040fe20000410000 */
[----:B------:R-:W-:Y:S01]  /*105f0*/  FSETP.NEU.FTZ.AND P0, PT, R88, -INF , PT ;  /* 0xff8000005800780b */ /* 0x000fe20003f1d000 */
[----:B------:R-:W-:Y:S01]  /*10600*/  WARPSYNC 0xffffffff ;  /* 0xffffffff00007948 */ /* 0x000fe20003800000 */
[--C-:B------:R-:W-:Y:S01]  /*10610*/  FFMA.FTZ R0, R10, c[0x0][0x2d0], -R4.reuse ;  /* 0x0000b4000a007a23 */ /* 0x100fe20000010804 */
[----:B----4-:R-:W-:Y:S01]  /*10620*/  FMNMX.FTZ R68, R9, R8, !PT ;  /* 0x0000000809447209 */ /* 0x010fe20007810000 */
[--C-:B------:R-:W-:Y:S01]  /*10630*/  FFMA.FTZ R2, R25, c[0x0][0x2d0], -R4.reuse ;  /* 0x0000b40019027a23 */ /* 0x100fe20000010804 */
[----:B------:R-:W-:Y:S01]  /*10640*/  FSEL R3, R3, RZ, P0 ;  /* 0x000000ff03037208 */ /* 0x000fe20000000000 */
[----:B------:R1:W-:Y:S01]  /*10650*/  MUFU.EX2 R125, R0 ;  /* 0x00000000007d7308 */ /* 0x0003e20000000800 */
[----:B------:R-:W-:Y:S01]  /*10660*/  FSETP.NEU.FTZ.AND P0, PT, R85, -INF , PT ;  /* 0xff8000005500780b */ /* 0x000fe20003f1d000 */
[----:B------:R-:W4:Y:S01]  /*10670*/  LDSM.16.MT88.4 R48, [R197] ;  /* 0x00000000c530783b */ /* 0x000f220000004200 */
[--C-:B------:R-:W-:Y:S01]  /*10680*/  FFMA.FTZ R117, R113, c[0x0][0x2d0], -R4.reuse ;  /* 0x0000b40071757a23 */ /* 0x100fe20000010804 */
[----:B------:R-:W-:Y:S01]  /*10690*/  MOV R224, c[0x0][0x2c4] ;  /* 0x0000b10000e07a02 */ /* 0x000fe20000000f00 */
[----:B------:R-:W-:Y:S01]  /*106a0*/  FFMA.FTZ R5, R27, c[0x0][0x2d0], -R3 ;  /* 0x0000b4001b057a23 */ /* 0x000fe20000010803 */
[----:B------:R-:W5:Y:S01]  /*106b0*/  LDSM.16.MT88.4 R44, [R197+0x800] ;  /* 0x00080000c52c783b */ /* 0x000f620000004200 */
[--C-:B------:R-:W-:Y:S01]  /*106c0*/  FFMA.FTZ R116, R112, c[0x0][0x2d0], -R4.reuse ;  /* 0x0000b40070747a23 */ /* 0x100fe20000010804 */
[----:B------:R1:W-:Y:S01]  /*106d0*/  MUFU.EX2 R218, R2 ;  /* 0x0000000200da7308 */ /* 0x0003e20000000800 */
[--C-:B------:R-:W-:Y:S01]  /*106e0*/  FFMA.FTZ R111, R111, c[0x0][0x2d0], -R4.reuse ;  /* 0x0000b4006f6f7a23 */ /* 0x100fe20000010804 */
[----:B------:R-:W-:Y:S01]  /*106f0*/  LDSM.16.MT88.4 R40, [R201+0x800] ;  /* 0x00080000c928783b */ /* 0x000fe20000004200 */
[--C-:B------:R-:W-:Y:S01]  /*10700*/  FFMA.FTZ R110, R110, c[0x0][0x2d0], -R4.reuse ;  /* 0x0000b4006e6e7a23 */ /* 0x100fe20000010804 */
[----:B------:R-:W-:Y:S01]  /*10710*/  ISETP.NE.AND P1, PT, R224, 0x1, PT ;  /* 0x00000001e000780c */ /* 0x000fe20003f25270 */
[----:B------:R-:W-:-:S02]  /*10720*/  FFMA.FTZ R146, R109, c[0x0][0x2d0], -R4 ;  /* 0x0000b4006d927a23 */ /* 0x000fc40000010804 */
[--C-:B------:R-:W-:Y:S01]  /*10730*/  FFMA.FTZ R145, R108, c[0x0][0x2d0], -R4.reuse ;  /* 0x0000b4006c917a23 */ /* 0x100fe20000010804 */
[----:B------:R4:W-:Y:S01]  /*10740*/  MUFU.EX2 R214, R5 ;  /* 0x0000000500d67308 */ /* 0x0009e20000000800 */
[--C-:B-1----:R-:W-:Y:S02]  /*10750*/  FFMA.FTZ R0, R11, c[0x0][0x2d0], -R4.reuse ;  /* 0x0000b4000b007a23 */ /* 0x102fe40000010804 */
[--C-:B------:R-:W-:Y:S02]  /*10760*/  FFMA.FTZ R144, R107, c[0x0][0x2d0], -R4.reuse ;  /* 0x0000b4006b907a23 */ /* 0x100fe40000010804 */
[--C-:B------:R-:W-:Y:S02]  /*10770*/  FFMA.FTZ R119, R106, c[0x0][0x2d0], -R4.reuse ;  /* 0x0000b4006a777a23 */ /* 0x100fe40000010804 */
[----:B------:R-:W-:Y:S01]  /*10780*/  FFMA.FTZ R167, R105, c[0x0][0x2d0], -R4 ;  /* 0x0000b40069a77a23 */ /* 0x000fe20000010804 */
[----:B------:R1:W-:Y:S01]  /*10790*/  MUFU.EX2 R124, R0 ;  /* 0x00000000007c7308 */ /* 0x0003e20000000800 */
[----:B------:R-:W-:-:S02]  /*107a0*/  FMUL.FTZ R2, R85, c[0x0][0x2d0] ;  /* 0x0000b40055027a20 */ /* 0x000fc40000410000 */
[--C-:B------:R-:W-:Y:S02]  /*107b0*/  FFMA.FTZ R171, R104, c[0x0][0x2d0], -R4.reuse ;  /* 0x0000b40068ab7a23 */ /* 0x100fe40000010804 */
[--C-:B------:R-:W-:Y:S01]  /*107c0*/  FFMA.FTZ R170, R103, c[0x0][0x2d0], -R4.reuse ;  /* 0x0000b40067aa7a23 */ /* 0x100fe20000010804 */
[----:B------:R-:W-:Y:S01]  /*107d0*/  FSEL R2, R2, RZ, P0 ;  /* 0x000000ff02027208 */ /* 0x000fe20000000000 */
[----:B------:R-:W-:Y:S01]  /*107e0*/  FFMA.FTZ R169, R102, c[0x0][0x2d0], -R4 ;  /* 0x0000b40066a97a23 */ /* 0x000fe20000010804 */
[----:B------:R-:W-:Y:S01]  /*107f0*/  FSETP.NEU.FTZ.AND P0, PT, R68, -INF , PT ;  /* 0xff8000004400780b */ /* 0x000fe20003f1d000 */
[--C-:B------:R-:W-:Y:S01]  /*10800*/  FFMA.FTZ R164, R70, c[0x0][0x2d0], -R3.reuse ;  /* 0x0000b40046a47a23 */ /* 0x100fe20000010803 */
[----:B------:R-:W-:Y:S01]  /*10810*/  MUFU.EX2 R117, R117 ;  /* 0x0000007500757308 */ /* 0x000fe20000000800 */
[----:B----4-:R-:W-:Y:S02]  /*10820*/  FFMA.FTZ R5, R36, c[0x0][0x2d0], -R2 ;  /* 0x0000b40024057a23 */ /* 0x010fe40000010802 */
[----:B------:R-:W-:-:S02]  /*10830*/  FFMA.FTZ R168, R66, c[0x0][0x2d0], -R3 ;  /* 0x0000b40042a87a23 */ /* 0x000fc40000010803 */
[----:B------:R-:W-:Y:S02]  /*10840*/  FFMA.FTZ R70, R62, c[0x0][0x2d0], -R2 ;  /* 0x0000b4003e467a23 */ /* 0x000fe40000010802 */
[----:B-1----:R-:W-:Y:S01]  /*10850*/  FFMA.FTZ R0, R14, c[0x0][0x2d0], -R4 ;  /* 0x0000b4000e007a23 */ /* 0x002fe20000010804 */
[----:B------:R-:W-:Y:S01]  /*10860*/  MUFU.EX2 R195, R5 ;  /* 0x0000000500c37308 */ /* 0x000fe20000000800 */
[--C-:B------:R-:W-:Y:S02]  /*10870*/  FFMA.FTZ R66, R61, c[0x0][0x2d0], -R2.reuse ;  /* 0x0000b4003d427a23 */ /* 0x100fe40000010802 */
[--C-:B------:R-:W-:Y:S02]  /*10880*/  FFMA.FTZ R158, R58, c[0x0][0x2d0], -R2.reuse ;  /* 0x0000b4003a9e7a23 */ /* 0x100fe40000010802 */
        /* <DEDUP_REMOVED lines=8> */
[----:B------:R-:W-:Y:S02]  /*10910*/  FFMA.FTZ R179, R55, c[0x0][0x2d0], -R2 ;  /* 0x0000b40037b37a23 */ /* 0x000fe40000010802 */
[--C-:B------:R-:W-:Y:S02]  /*10920*/  FFMA.FTZ R84, R94, c[0x0][0x2d0], -R3.reuse ;  /* 0x0000b4005e547a23 */ /* 0x100fe40000010803 */
[----:B------:R-:W-:-:S02]  /*10930*/  FFMA.FTZ R104, R92, c[0x0][0x2d0], -R3 ;  /* 0x0000b4005c687a23 */ /* 0x000fc40000010803 */
[--C-:B------:R-:W-:Y:S01]  /*10940*/  FFMA.FTZ R94, R101, c[0x0][0x2d0], -R3.reuse ;  /* 0x0000b400655e7a23 */ /* 0x100fe20000010803 */
[----:B------:R-:W-:Y:S01]  /*10950*/  MUFU.EX2 R116, R116 ;  /* 0x0000007400747308 */ /* 0x000fe20000000800 */
[----:B-1----:R-:W-:Y:S02]  /*10960*/  FFMA.FTZ R0, R15, c[0x0][0x2d0], -R4 ;  /* 0x0000b4000f007a23 */ /* 0x002fe40000010804 */
[--C-:B------:R-:W-:Y:S02]  /*10970*/  FFMA.FTZ R92, R100, c[0x0][0x2d0], -R3.reuse ;  /* 0x0000b400645c7a23 */ /* 0x100fe40000010803 */
[--C-:B------:R-:W-:Y:S02]  /*10980*/  FFMA.FTZ R174, R63, c[0x0][0x2d0], -R3.reuse ;  /* 0x0000b4003fae7a23 */ /* 0x100fe40000010803 */
[--C-:B------:R-:W-:Y:S01]  /*10990*/  FFMA.FTZ R93, R93, c[0x0][0x2d0], -R3.reuse ;  /* 0x0000b4005d5d7a23 */ /* 0x100fe20000010803 */
[----:B------:R1:W-:Y:S01]  /*109a0*/  MUFU.EX2 R163, R0 ;  /* 0x0000000000a37308 */ /* 0x0003e20000000800 */
[----:B------:R-:W-:-:S02]  /*109b0*/  FFMA.FTZ R91, R91, c[0x0][0x2d0], -R3 ;  /* 0x0000b4005b5b7a23 */ /* 0x000fc40000010803 */
[--C-:B------:R-:W-:Y:S02]  /*109c0*/  FFMA.FTZ R118, R81, c[0x0][0x2d0], -R3.reuse ;  /* 0x0000b40051767a23 */ /* 0x100fe40000010803 */
[--C-:B------:R-:W-:Y:S02]  /*109d0*/  FFMA.FTZ R147, R78, c[0x0][0x2d0], -R3.reuse ;  /* 0x0000b4004e937a23 */ /* 0x100fe40000010803 */
[----:B------:R-:W-:Y:S01]  /*109e0*/  FFMA.FTZ R165, R73, c[0x0][0x2d0], -R3 ;  /* 0x0000b40049a57a23 */ /* 0x000fe20000010803 */
[----:B------:R-:W-:Y:S01]  /*109f0*/  MUFU.EX2 R185, R144 ;  /* 0x0000009000b97308 */ /* 0x000fe20000000800 */
[----:B-1----:R-:W-:-:S07]  /*10a00*/  FFMA.FTZ R0, R16, c[0x0][0x2d0], -R4 ;  /* 0x0000b40010007a23 */ /* 0x002fce0000010804 */
[----:B------:R-:W-:Y:S08]  /*10a10*/  MUFU.EX2 R186, R119 ;  /* 0x0000007700ba7308 */ /* 0x000ff00000000800 */
[----:B------:R1:W-:Y:S02]  /*10a20*/  MUFU.EX2 R166, R0 ;  /* 0x0000000000a67308 */ /* 0x0003e40000000800 */
[----:B-1----:R-:W-:-:S06]  /*10a30*/  FFMA.FTZ R0, R18, c[0x0][0x2d0], -R4 ;  /* 0x0000b40012007a23 */ /* 0x002fcc0000010804 */
[----:B------:R1:W4:Y:S02]  /*10a40*/  MUFU.EX2 R184, R0 ;  /* 0x0000000000b87308 */ /* 0x0003240000000800 */
[----:B-1----:R-:W-:-:S06]  /*10a50*/  FFMA.FTZ R0, R28, c[0x0][0x2d0], -R4 ;  /* 0x0000b4001c007a23 */ /* 0x002fcc0000010804 */
[----:B------:R1:W1:Y:S02]  /*10a60*/  MUFU.EX2 R219, R0 ;  /* 0x0000000000db7308 */ /* 0x0002640000000800 */
[----:B-1----:R-:W-:Y:S01]  /*10a70*/  FFMA.FTZ R0, R12, c[0x0][0x2d0], -R3 ;  /* 0x0000b4000c007a23 */ /* 0x002fe20000010803 */
[----:B----4-:R-:W-:Y:S02]  /*10a80*/  F2FP.BF16.PACK_AB R12, R184, R166 ;  /* 0x000000a6b80c723e */ /* 0x010fe400000010ff */
[----:B------:R-:W-:-:S03]  /*10a90*/  F2FP.BF16.PACK_AB R14, R219, R218 ;  /* 0x000000dadb0e723e */ /* 0x000fc600000010ff */
[----:B------:R1:W-:Y:S02]  /*10aa0*/  MUFU.EX2 R7, R0 ;  /* 0x0000000000077308 */ /* 0x0003e40000000800 */
[----:B-1----:R-:W-:-:S06]  /*10ab0*/  FFMA.FTZ R0, R13, c[0x0][0x2d0], -R3 ;  /* 0x0000b4000d007a23 */ /* 0x002fcc0000010803 */
[----:B------:R1:W-:Y:S02]  /*10ac0*/  MUFU.EX2 R6, R0 ;  /* 0x0000000000067308 */ /* 0x0003e40000000800 */
[----:B-1----:R-:W-:-:S06]  /*10ad0*/  FFMA.FTZ R0, R17, c[0x0][0x2d0], -R3 ;  /* 0x0000b40011007a23 */ /* 0x002fcc0000010803 */
[----:B------:R1:W-:Y:S02]  /*10ae0*/  MUFU.EX2 R159, R0 ;  /* 0x00000000009f7308 */ /* 0x0003e40000000800 */
[----:B-1----:R-:W-:-:S06]  /*10af0*/  FFMA.FTZ R0, R19, c[0x0][0x2d0], -R3 ;  /* 0x0000b40013007a23 */ /* 0x002fcc0000010803 */
[----:B------:R1:W-:Y:S02]  /*10b00*/  MUFU.EX2 R160, R0 ;  /* 0x0000000000a07308 */ /* 0x0003e40000000800 */
[----:B-1----:R-:W-:Y:S01]  /*10b10*/  FFMA.FTZ R0, R20, c[0x0][0x2d0], -R3 ;  /* 0x0000b40014007a23 */ /* 0x002fe20000010803 */
[----:B------:R-:W-:-:S05]  /*10b20*/  F2FP.BF16.PACK_AB R20, R124, R125 ;  /* 0x0000007d7c14723e */ /* 0x000fca00000010ff */
[----:B------:R1:W-:Y:S02]  /*10b30*/  MUFU.EX2 R161, R0 ;  /* 0x0000000000a17308 */ /* 0x0003e40000000800 */
[----:B-1----:R-:W-:-:S06]  /*10b40*/  FFMA.FTZ R0, R24, c[0x0][0x2d0], -R3 ;  /* 0x0000b40018007a23 */ /* 0x002fcc0000010803 */
[----:B------:R1:W4:Y:S02]  /*10b50*/  MUFU.EX2 R183, R0 ;  /* 0x0000000000b77308 */ /* 0x0003240000000800 */
[----:B-1----:R-:W-:Y:S01]  /*10b60*/  FFMA.FTZ R0, R30, c[0x0][0x2d0], -R3 ;  /* 0x0000b4001e007a23 */ /* 0x002fe20000010803 */
[----:B----4-:R-:W-:-:S05]  /*10b70*/  F2FP.BF16.PACK_AB R13, R183, R161 ;  /* 0x000000a1b70d723e */ /* 0x010fca00000010ff */
[----:B------:R1:W4:Y:S02]  /*10b80*/  MUFU.EX2 R217, R0 ;  /* 0x0000000000d97308 */ /* 0x0003240000000800 */
[----:B-1----:R-:W-:Y:S01]  /*10b90*/  FFMA.FTZ R0, R21, c[0x0][0x2d0], -R2 ;  /* 0x0000b40015007a23 */ /* 0x002fe20000010802 */
[----:B------:R-:W-:Y:S02]  /*10ba0*/  F2FP.BF16.PACK_AB R21, R6, R7 ;  /* 0x000000070615723e */ /* 0x000fe400000010ff */
[----:B----4-:R-:W-:-:S03]  /*10bb0*/  F2FP.BF16.PACK_AB R15, R217, R214 ;  /* 0x000000d6d90f723e */ /* 0x010fc600000010ff */
[----:B------:R1:W-:Y:S02]  /*10bc0*/  MUFU.EX2 R152, R0 ;  /* 0x0000000000987308 */ /* 0x0003e40000000800 */
[----:B-1----:R-:W-:Y:S01]  /*10bd0*/  FFMA.FTZ R0, R22, c[0x0][0x2d0], -R2 ;  /* 0x0000b40016007a23 */ /* 0x002fe20000010802 */
[----:B------:R-:W-:-:S05]  /*10be0*/  F2FP.BF16.PACK_AB R22, R163, R162 ;  /* 0x000000a2a316723e */ /* 0x000fca00000010ff */
[----:B------:R1:W4:Y:S02]  /*10bf0*/  MUFU.EX2 R151, R0 ;  /* 0x0000000000977308 */ /* 0x0003240000000800 */
[----:B-1----:R-:W-:Y:S01]  /*10c00*/  FFMA.FTZ R0, R29, c[0x0][0x2d0], -R2 ;  /* 0x0000b4001d007a23 */ /* 0x002fe20000010802 */
[----:B----4-:R-:W-:Y:S01]  /*10c10*/  F2FP.BF16.PACK_AB R16, R151, R152 ;  /* 0x000000989710723e */ /* 0x010fe200000010ff */
[----:B------:R-:W-:-:S04]  /*10c20*/  FADD.FTZ R3, R152, R151 ;  /* 0x0000009798037221 */ /* 0x000fc80000010000 */
[----:B------:R1:W4:Y:S08]  /*10c30*/  MUFU.EX2 R153, R0 ;  /* 0x0000000000997308 */ /* 0x0003300000000800 */
[----:B------:R-:W-:Y:S01]  /*10c40*/  MUFU.EX2 R151, R66 ;  /* 0x0000004200977308 */ /* 0x000fe20000000800 */
[----:B-1----:R-:W-:Y:S02]  /*10c50*/  FFMA.FTZ R0, R31, c[0x0][0x2d0], -R2 ;  /* 0x0000b4001f007a23 */ /* 0x002fe40000010802 */
[----:B----4-:R-:W-:-:S05]  /*10c60*/  FADD.FTZ R3, R153, R3 ;  /* 0x0000000399037221 */ /* 0x010fca0000010000 */
[----:B------:R1:W4:Y:S02]  /*10c70*/  MUFU.EX2 R155, R0 ;  /* 0x00000000009b7308 */ /* 0x0003240000000800 */
[----:B-1----:R-:W-:Y:S01]  /*10c80*/  FFMA.FTZ R0, R32, c[0x0][0x2d0], -R2 ;  /* 0x0000b40020007a23 */ /* 0x002fe20000010802 */
[C---:B----4-:R-:W-:Y:S01]  /*10c90*/  F2FP.BF16.PACK_AB R18, R155.reuse, R153 ;  /* 0x000000999b12723e */ /* 0x050fe200000010ff */
[----:B------:R-:W-:-:S04]  /*10ca0*/  FADD.FTZ R3, R155, R3 ;  /* 0x000000039b037221 */ /* 0x000fc80000010000 */
[----:B------:R1:W4:Y:S08]  /*10cb0*/  MUFU.EX2 R173, R0 ;  /* 0x0000000000ad7308 */ /* 0x0003300000000800 */
[----:B------:R-:W-:Y:S01]  /*10cc0*/  MUFU.EX2 R155, R94 ;  /* 0x0000005e009b7308 */ /* 0x000fe20000000800 */
[----:B-1----:R-:W-:-:S07]  /*10cd0*/  FFMA.FTZ R0, R33, c[0x0][0x2d0], -R2 ;  /* 0x0000b40021007a23 */ /* 0x002fce0000010802 */
[----:B------:R-:W-:Y:S01]  /*10ce0*/  MUFU.EX2 R94, R156 ;  /* 0x0000009c005e7308 */ /* 0x000fe20000000800 */
[----:B----4-:R-:W-:-:S07]  /*10cf0*/  FADD.FTZ R3, R173, R3 ;  /* 0x00000003ad037221 */ /* 0x010fce0000010000 */
[----:B------:R1:W4:Y:S02]  /*10d00*/  MUFU.EX2 R192, R0 ;  /* 0x0000000000c07308 */ /* 0x0003240000000800 */
[----:B-1----:R-:W-:Y:S02]  /*10d10*/  FFMA.FTZ R0, R34, c[0x0][0x2d0], -R2 ;  /* 0x0000b40022007a23 */ /* 0x002fe40000010802 */
[----:B----4-:R-:W-:-:S04]  /*10d20*/  FADD.FTZ R3, R192, R3 ;  /* 0x00000003c0037221 */ /* 0x010fc80000010000 */
[----:B------:R1:W-:Y:S02]  /*10d30*/  MUFU.EX2 R194, R0 ;  /* 0x0000000000c27308 */ /* 0x0003e40000000800 */
[----:B-1----:R-:W-:-:S05]  /*10d40*/  FMUL.FTZ R0, R68, c[0x0][0x2d0] ;  /* 0x0000b40044007a20 */ /* 0x002fca0000410000 */
[----:B------:R-:W-:-:S05]  /*10d50*/  FSEL R0, R0, RZ, P0 ;  /* 0x000000ff00007208 */ /* 0x000fca0000000000 */
[--C-:B------:R-:W-:Y:S01]  /*10d60*/  FFMA.FTZ R5, R23, c[0x0][0x2d0], -R0.reuse ;  /* 0x0000b40017057a23 */ /* 0x100fe20000010800 */
[----:B------:R-:W-:Y:S01]  /*10d70*/  F2FP.BF16.PACK_AB R23, R160, R159 ;  /* 0x0000009fa017723e */ /* 0x000fe200000010ff */
[--C-:B------:R-:W-:Y:S02]  /*10d80*/  FFMA.FTZ R175, R52, c[0x0][0x2d0], -R0.reuse ;  /* 0x0000b40034af7a23 */ /* 0x100fe40000010800 */
[----:B------:R1:W-:Y:S01]  /*10d90*/  MUFU.EX2 R115, R5 ;  /* 0x0000000500737308 */ /* 0x0003e20000000800 */
[--C-:B------:R-:W-:Y:S02]  /*10da0*/  FFMA.FTZ R176, R56, c[0x0][0x2d0], -R0.reuse ;  /* 0x0000b40038b07a23 */ /* 0x100fe40000010800 */
[--C-:B------:R-:W-:Y:S01]  /*10db0*/  FFMA.FTZ R150, R90, c[0x0][0x2d0], -R0.reuse ;  /* 0x0000b4005a967a23 */ /* 0x100fe20000010800 */
[----:B------:R-:W-:Y:S01]  /*10dc0*/  HMMA.16816.F32.BF16 R8, R20, R48, RZ ;  /* 0x000000301408723c */ /* 0x000fe200000418ff */
[--C-:B------:R-:W-:Y:S02]  /*10dd0*/  FFMA.FTZ R149, R83, c[0x0][0x2d0], -R0.reuse ;  /* 0x0000b40053957a23 */ /* 0x100fe40000010800 */
[----:B------:R-:W-:-:S02]  /*10de0*/  FFMA.FTZ R90, R82, c[0x0][0x2d0], -R0 ;  /* 0x0000b400525a7a23 */ /* 0x000fc40000010800 */
[--C-:B------:R-:W-:Y:S02]  /*10df0*/  FFMA.FTZ R178, R74, c[0x0][0x2d0], -R0.reuse ;  /* 0x0000b4004ab27a23 */ /* 0x100fe40000010800 */
[--C-:B------:R-:W-:Y:S02]  /*10e00*/  FFMA.FTZ R177, R67, c[0x0][0x2d0], -R0.reuse ;  /* 0x0000b40043b17a23 */ /* 0x100fe40000010800 */
[--C-:B-1----:R-:W-:Y:S02]  /*10e10*/  FFMA.FTZ R5, R26, c[0x0][0x2d0], -R0.reuse ;  /* 0x0000b4001a057a23 */ /* 0x102fe40000010800 */
[----:B------:R-:W1:Y:S02]  /*10e20*/  LDSM.16.MT88.4 R24, [R201] ;  /* 0x00000000c918783b */ /* 0x000e640000004200 */
[----:B------:R4:W2:Y:S11]  /*10e30*/  MUFU.EX2 R114, R5 ;  /* 0x0000000500727308 */ /* 0x0008b60000000800 */
[----:B-----5:R-:W-:Y:S07]  /*10e40*/  HMMA.16816.F32.BF16 R120, R12, R44, R8 ;  /* 0x0000002c0c78723c */ /* 0x020fee0000041808 */
[----:B------:R-:W-:Y:S01]  /*10e50*/  F2FP.BF16.PACK_AB R8, R192, R173 ;  /* 0x000000adc008723e */ /* 0x000fe200000010ff */
[----:B----4-:R-:W-:Y:S01]  /*10e60*/  FFMA.FTZ R5, R35, c[0x0][0x2d0], -R0 ;  /* 0x0000b40023057a23 */ /* 0x010fe20000010800 */
[----:B--2---:R-:W-:-:S02]  /*10e70*/  F2FP.BF16.PACK_AB R17, R114, R115 ;  /* 0x000000737211723e */ /* 0x004fc400000010ff */
[----:B------:R-:W-:Y:S01]  /*10e80*/  F2FP.BF16.PACK_AB R10, R195, R194 ;  /* 0x000000c2c30a723e */ /* 0x000fe200000010ff */
[----:B------:R2:W-:Y:S02]  /*10e90*/  MUFU.EX2 R148, R5 ;  /* 0x0000000500947308 */ /* 0x0005e40000000800 */
[--C-:B--2---:R-:W-:Y:S01]  /*10ea0*/  FFMA.FTZ R5, R37, c[0x0][0x2d0], -R0.reuse ;  /* 0x0000b40025057a23 */ /* 0x104fe20000010800 */
[----:B-1----:R-:W-:Y:S05]  /*10eb0*/  HMMA.16816.F32.BF16 R32, R20, R24, RZ ;  /* 0x000000181420723c */ /* 0x002fea00000418ff */
[----:B------:R1:W2:Y:S02]  /*10ec0*/  MUFU.EX2 R172, R5 ;  /* 0x0000000500ac7308 */ /* 0x0002a40000000800 */
[----:B-1----:R-:W-:Y:S01]  /*10ed0*/  FFMA.FTZ R5, R38, c[0x0][0x2d0], -R0 ;  /* 0x0000b40026057a23 */ /* 0x002fe20000010800 */
[----:B--2---:R-:W-:-:S05]  /*10ee0*/  F2FP.BF16.PACK_AB R19, R172, R148 ;  /* 0x00000094ac13723e */ /* 0x004fca00000010ff */
[----:B------:R1:W-:Y:S11]  /*10ef0*/  MUFU.EX2 R190, R5 ;  /* 0x0000000500be7308 */ /* 0x0003f60000000800 */
[----:B------:R-:W-:Y:S08]  /*10f00*/  HMMA.16816.F32.BF16 R140, R12, R40, R32 ;  /* 0x000000280c8c723c */ /* 0x000ff00000041820 */
[----:B------:R-:W-:Y:S01]  /*10f10*/  HMMA.16816.F32.BF16 R28, R16, R24, RZ ;  /* 0x00000018101c723c */ /* 0x000fe200000418ff */
[----:B-1----:R-:W-:-:S07]  /*10f20*/  FFMA.FTZ R5, R39, c[0x0][0x2d0], -R0 ;  /* 0x0000b40027057a23 */ /* 0x002fce0000010800 */
[----:B------:R-:W-:Y:S01]  /*10f30*/  HMMA.16816.F32.BF16 R36, R16, R48, RZ ;  /* 0x000000301024723c */ /* 0x000fe200000418ff */
[----:B------:R-:W-:Y:S01]  /*10f40*/  FADD.FTZ R24, R7, R6 ;  /* 0x0000000607187221 */ /* 0x000fe20000010000 */
        /* <DEDUP_REMOVED lines=11> */
[----:B------:R-:W2:Y:S01]  /*11000*/  LDSM.16.MT88.4 R28, [R198+0x800] ;  /* 0x00080000c61c783b */ /* 0x000ea20000004200 */
[----:B------:R-:W-:Y:S01]  /*11010*/  FFMA.FTZ R44, R59, c[0x0][0x2d0], -R2 ;  /* 0x0000b4003b2c7a23 */ /* 0x000fe20000010802 */
[----:B------:R-:W-:Y:S01]  /*11020*/  MUFU.EX2 R153, R45 ;  /* 0x0000002d00997308 */ /* 0x000fe20000000800 */
[----:B------:R-:W-:-:S03]  /*11030*/  FADD.FTZ R2, R125, R124 ;  /* 0x0000007c7d027221 */ /* 0x000fc60000010000 */
[--C-:B------:R-:W-:Y:S02]  /*11040*/  FFMA.FTZ R40, R71, c[0x0][0x2d0], -R0.reuse ;  /* 0x0000b40047287a23 */ /* 0x100fe40000010800 */
[--C-:B------:R-:W-:Y:S02]  /*11050*/  FFMA.FTZ R41, R69, c[0x0][0x2d0], -R0.reuse ;  /* 0x0000b40045297a23 */ /* 0x100fe40000010800 */
[----:B------:R-:W-:Y:S01]  /*11060*/  FFMA.FTZ R71, R79, c[0x0][0x2d0], -R0 ;  /* 0x0000b4004f477a23 */ /* 0x000fe20000010800 */
[----:B------:R-:W4:Y:S01]  /*11070*/  MUFU.EX2 R69, R84 ;  /* 0x0000005400457308 */ /* 0x000f220000000800 */
[----:B------:R-:W-:-:S04]  /*11080*/  FADD.FTZ R2, R162, R2 ;  /* 0x00000002a2027221 */ /* 0x000fc80000010000 */
        /* <DEDUP_REMOVED lines=8> */
[----:B------:R-:W1:Y:S01]  /*11110*/  MUFU.EX2 R84, R104 ;  /* 0x0000006800547308 */ /* 0x000e620000000800 */
[----:B------:R-:W-:Y:S01]  /*11120*/  FADD.FTZ R2, R117, R2 ;  /* 0x0000000275027221 */ /* 0x000fe20000010000 */
[----:B------:R-:W-:Y:S03]  /*11130*/  HMMA.16816.F32.BF16 R4, R16, R36, RZ ;  /* 0x000000241004723c */ /* 0x000fe600000418ff */
[----:B------:R-:W-:-:S03]  /*11140*/  FADD.FTZ R2, R116, R2 ;  /* 0x0000000274027221 */ /* 0x000fc60000010000 */
[----:B------:R-:W-:Y:S08]  /*11150*/  MUFU.EX2 R184, R147 ;  /* 0x0000009300b87308 */ /* 0x000ff00000000800 */
[----:B------:R-:W-:Y:S02]  /*11160*/  MUFU.EX2 R166, R90 ;  /* 0x0000005a00a67308 */ /* 0x000fe40000000800 */
[-C--:B--2---:R-:W-:Y:S01]  /*11170*/  HMMA.16816.F32.BF16 R132, R12, R28.reuse, R32 ;  /* 0x0000001c0c84723c */ /* 0x084fe20000041820 */
[----:B------:R-:W2:Y:S05]  /*11180*/  LDSM.16.MT88.4 R32, [R200] ;  /* 0x00000000c820783b */ /* 0x000eaa0000004200 */
[----:B------:R-:W-:Y:S02]  /*11190*/  MUFU.EX2 R173, R71 ;  /* 0x0000004700ad7308 */ /* 0x000fe40000000800 */
[----:B------:R-:W-:Y:S01]  /*111a0*/  HMMA.16816.F32.BF16 R124, R8, R28, R4 ;  /* 0x0000001c087c723c */ /* 0x000fe20000041804 */
[----:B------:R-:W5:Y:S05]  /*111b0*/  LDSM.16.MT88.4 R4, [R200+0x800] ;  /* 0x00080000c804783b */ /* 0x000f6a0000004200 */
[----:B------:R-:W-:Y:S01]  /*111c0*/  MUFU.EX2 R90, R169 ;  /* 0x000000a9005a7308 */ /* 0x000fe20000000800 */
[----:B------:R-:W-:-:S02]  /*111d0*/  FFMA.FTZ R29, R75, c[0x0][0x2d0], -R0 ;  /* 0x0000b4004b1d7a23 */ /* 0x000fc40000010800 */
[----:B------:R-:W-:Y:S02]  /*111e0*/  FFMA.FTZ R28, R80, c[0x0][0x2d0], -R0 ;  /* 0x0000b400501c7a23 */ /* 0x000fe40000010800 */
[----:B------:R-:W-:-:S03]  /*111f0*/  FADD.FTZ R0, R159, R24 ;  /* 0x000000189f007221 */ /* 0x000fc60000010000 */
[----:B------:R-:W-:Y:S01]  /*11200*/  MUFU.EX2 R187, R29 ;  /* 0x0000001d00bb7308 */ /* 0x000fe20000000800 */
[----:B------:R-:W-:Y:S02]  /*11210*/  FADD.FTZ R24, R115, R114 ;  /* 0x0000007273187221 */ /* 0x000fe40000010000 */
[----:B------:R-:W-:Y:S02]  /*11220*/  FADD.FTZ R0, R160, R0 ;  /* 0x00000000a0007221 */ /* 0x000fe40000010000 */
[----:B------:R-:W-:Y:S02]  /*11230*/  FADD.FTZ R64, R148, R24 ;  /* 0x0000001894407221 */ /* 0x000fe40000010000 */
[----:B------:R-:W-:Y:S01]  /*11240*/  FADD.FTZ R0, R161, R0 ;  /* 0x00000000a1007221 */ /* 0x000fe20000010000 */
[----:B------:R-:W-:Y:S03]  /*11250*/  MUFU.EX2 R148, R41 ;  /* 0x0000002900947308 */ /* 0x000fe60000000800 */
[----:B------:R-:W-:-:S04]  /*11260*/  FADD.FTZ R0, R183, R0 ;  /* 0x00000000b7007221 */ /* 0x000fc80000010000 */
[----:B------:R-:W-:Y:S01]  /*11270*/  FADD.FTZ R0, R214, R0 ;  /* 0x00000000d6007221 */ /* 0x000fe20000010000 */
[----:B------:R-:W-:Y:S03]  /*11280*/  MUFU.EX2 R189, R28 ;  /* 0x0000001c00bd7308 */ /* 0x000fe60000000800 */
[----:B------:R-:W-:Y:S01]  /*11290*/  FADD.FTZ R0, R217, R0 ;  /* 0x00000000d9007221 */ /* 0x000fe20000010000 */
[-C--:B--2---:R-:W-:Y:S03]  /*112a0*/  HMMA.16816.F32.BF16 R52, R16, R32.reuse, RZ ;  /* 0x000000201034723c */ /* 0x084fe600000418ff */
[----:B----4-:R-:W-:Y:S01]  /*112b0*/  FADD.FTZ R0, R69, R0 ;  /* 0x0000000045007221 */ /* 0x010fe20000010000 */
[----:B------:R-:W2:Y:S03]  /*112c0*/  MUFU.EX2 R160, R111 ;  /* 0x0000006f00a07308 */ /* 0x000ea60000000800 */
[----:B-1----:R-:W-:Y:S01]  /*112d0*/  FADD.FTZ R0, R84, R0 ;  /* 0x0000000054007221 */ /* 0x002fe20000010000 */
[----:B------:R-:W-:Y:S03]  /*112e0*/  HMMA.16816.F32.BF16 R56, R20, R32, RZ ;  /* 0x000000201438723c */ /* 0x000fe600000418ff */
[----:B------:R-:W-:Y:S01]  /*112f0*/  FADD.FTZ R0, R155, R0 ;  /* 0x000000009b007221 */ /* 0x000fe20000010000 */
[----:B------:R-:W1:Y:S08]  /*11300*/  MUFU.EX2 R161, R110 ;  /* 0x0000006e00a17308 */ /* 0x000e700000000800 */
[----:B------:R-:W4:Y:S01]  /*11310*/  MUFU.EX2 R159, R92 ;  /* 0x0000005c009f7308 */ /* 0x000f220000000800 */
[----:B--2---:R-:W-:-:S03]  /*11320*/  FADD.FTZ R2, R160, R2 ;  /* 0x00000002a0027221 */ /* 0x004fc60000010000 */
[----:B-----5:R-:W-:Y:S04]  /*11330*/  HMMA.16816.F32.BF16 R100, R8, R4, R52 ;  /* 0x000000040864723c */ /* 0x020fe80000041834 */
[----:B------:R2:W-:Y:S01]  /*11340*/  MUFU.EX2 R183, R118 ;  /* 0x0000007600b77308 */ /* 0x0005e20000000800 */
[----:B-1----:R-:W-:-:S03]  /*11350*/  FADD.FTZ R2, R161, R2 ;  /* 0x00000002a1027221 */ /* 0x002fc60000010000 */
[----:B------:R-:W-:Y:S04]  /*11360*/  HMMA.16816.F32.BF16 R52, R16, R50, RZ ;  /* 0x000000321034723c */ /* 0x000fe800000418ff */
[----:B------:R-:W-:Y:S01]  /*11370*/  MUFU.EX2 R92, R157 ;  /* 0x0000009d005c7308 */ /* 0x000fe20000000800 */
[----:B----4-:R-:W-:-:S03]  /*11380*/  FADD.FTZ R0, R159, R0 ;  /* 0x000000009f007221 */ /* 0x010fc60000010000 */
[----:B------:R-:W-:Y:S04]  /*11390*/  HMMA.16816.F32.BF16 R112, R12, R4, R56 ;  /* 0x000000040c70723c */ /* 0x000fe80000041838 */
[----:B------:R-:W-:Y:S03]  /*113a0*/  MUFU.EX2 R71, R168 ;  /* 0x000000a800477308 */ /* 0x000fe60000000800 */
[----:B------:R-:W-:Y:S01]  /*113b0*/  F2FP.BF16.PACK_AB R4, R151, R70 ;  /* 0x000000469704723e */ /* 0x000fe200000010ff */
[----:B------:R-:W-:Y:S01]  /*113c0*/  HMMA.16816.F32.BF16 R48, R20, R50, RZ ;  /* 0x000000321430723c */ /* 0x000fe200000418ff */
[----:B------:R-:W-:-:S07]  /*113d0*/  F2FP.BF16.PACK_AB R5, R152, R148 ;  /* 0x000000949805723e */ /* 0x000fce00000010ff */
        /* <DEDUP_REMOVED lines=13> */
[C---:B------:R-:W-:Y:S11]  /*114b0*/  HMMA.16816.F32.BF16 R72, R8.reuse, R30, R52 ;  /* 0x0000001e0848723c */ /* 0x040ff60000041834 */
[----:B------:R-:W-:Y:S05]  /*114c0*/  @!UPT UIADD3 URZ, URZ, URZ, URZ ;  /* 0x0000003f3f3ff290 */ /* 0x000fea000fffe03f */
[----:B------:R-:W-:Y:S07]  /*114d0*/  HMMA.16816.F32.BF16 R76, R8, R6, R16 ;  /* 0x00000006084c723c */ /* 0x000fee0000041810 */
[----:B------:R-:W-:Y:S01]  /*114e0*/  F2FP.BF16.PACK_AB R6, R188, R153 ;  /* 0x00000099bc06723e */ /* 0x000fe200000010ff */
[----:B------:R-:W-:Y:S01]  /*114f0*/  FADD.FTZ R16, R172, R64 ;  /* 0x00000040ac107221 */ /* 0x000fe20000010000 */
[----:B------:R-:W-:Y:S01]  /*11500*/  F2FP.BF16.PACK_AB R7, R189, R187 ;  /* 0x000000bbbd07723e */ /* 0x000fe200000010ff */
[----:B------:R-:W-:Y:S01]  /*11510*/  MUFU.EX2 R172, R154 ;  /* 0x0000009a00ac7308 */ /* 0x000fe20000000800 */
[----:B------:R-:W-:-:S02]  /*11520*/  F2FP.BF16.PACK_AB R8, R116, R117 ;  /* 0x000000757408723e */ /* 0x000fc400000010ff */
[----:B------:R-:W-:Y:S01]  /*11530*/  F2FP.BF16.PACK_AB R9, R84, R69 ;  /* 0x000000455409723e */ /* 0x000fe200000010ff */
[----:B--2---:R-:W-:Y:S01]  /*11540*/  LDSM.16.MT88.4 R116, [R201+0x2000] ;  /* 0x00200000c974783b */ /* 0x004fe20000004200 */
[----:B------:R-:W-:Y:S01]  /*11550*/  F2FP.BF16.PACK_AB R10, R161, R160 ;  /* 0x000000a0a10a723e */ /* 0x000fe200000010ff */
[----:B-1----:R-:W-:Y:S01]  /*11560*/  HMMA.16816.F32.BF16 R108, R4, R14, R56 ;  /* 0x0000000e046c723c */ /* 0x002fe20000041838 */
[----:B------:R-:W-:Y:S01]  /*11570*/  F2FP.BF16.PACK_AB R11, R159, R155 ;  /* 0x0000009b9f0b723e */ /* 0x000fe200000010ff */
[----:B------:R-:W-:Y:S06]  /*11580*/  MUFU.EX2 R69, R158 ;  /* 0x0000009e00457308 */ /* 0x000fec0000000800 */
[-C--:B------:R-:W-:Y:S02]  /*11590*/  HMMA.16816.F32.BF16 R64, R8, R12.reuse, R120 ;  /* 0x0000000c0840723c */ /* 0x080fe40000041878 */
[----:B------:R-:W1:Y:S06]  /*115a0*/  MUFU.EX2 R84, R170 ;  /* 0x000000aa00547308 */ /* 0x000e6c0000000800 */
[----:B------:R-:W-:Y:S08]  /*115b0*/  HMMA.16816.F32.BF16 R128, R4, R12, R128 ;  /* 0x0000000c0480723c */ /* 0x000ff00000041880 */
[----:B------:R-:W-:Y:S01]  /*115c0*/  HMMA.16816.F32.BF16 R56, R8, R14, R48 ;  /* 0x0000000e0838723c */ /* 0x000fe20000041830 */
[----:B------:R-:W2:Y:S01]  /*115d0*/  LDSM.16.MT88.4 R12, [R201+0x1000] ;  /* 0x00100000c90c783b */ /* 0x000ea20000004200 */
[----:B-1----:R-:W-:-:S06]  /*115e0*/  F2FP.BF16.PACK_AB R162, R90, R84 ;  /* 0x000000545aa2723e */ /* 0x002fcc00000010ff */
[-C--:B--2---:R-:W-:Y:S08]  /*115f0*/  HMMA.16816.F32.BF16 R52, R8, R12.reuse, R140 ;  /* 0x0000000c0834723c */ /* 0x084ff0000004188c */
[C---:B------:R-:W-:Y:S08]  /*11600*/  HMMA.16816.F32.BF16 R120, R4.reuse, R12, R136 ;  /* 0x0000000c0478723c */ /* 0x040ff00000041888 */
[-C--:B------:R-:W-:Y:S08]  /*11610*/  HMMA.16816.F32.BF16 R104, R4, R14.reuse, R60 ;  /* 0x0000000e0468723c */ /* 0x080ff0000004183c */
[C---:B------:R-:W-:Y:S01]  /*11620*/  HMMA.16816.F32.BF16 R48, R8.reuse, R14, R24 ;  /* 0x0000000e0830723c */ /* 0x040fe20000041818 */
[----:B------:R-:W1:Y:S01]  /*11630*/  LDSM.16.MT88.4 R12, [R198+0x1000] ;  /* 0x00100000c60c783b */ /* 0x000e620000004200 */
[----:B------:R-:W-:Y:S08]  /*11640*/  MUFU.EX2 R26, R179 ;  /* 0x000000b3001a7308 */ /* 0x000ff00000000800 */
[----:B------:R-:W-:Y:S01]  /*11650*/  MUFU.EX2 R27, R175 ;  /* 0x000000af001b7308 */ /* 0x000fe20000000800 */
        /* <DEDUP_REMOVED lines=12> */
[----:B------:R-:W2:Y:S01]  /*11720*/  LDSM.16.MT88.4 R16, [R201+0x1800] ;  /* 0x00180000c910783b */ /* 0x000ea20000004200 */
[----:B------:R-:W4:Y:S01]  /*11730*/  MUFU.EX2 R101, R93 ;  /* 0x0000005d00657308 */ /* 0x000f220000000800 */
[----:B------:R-:W-:Y:S01]  /*11740*/  FADD.FTZ R5, R194, R3 ;  /* 0x00000003c2057221 */ /* 0x000fe20000010000 */
[----:B------:R-:W-:Y:S01]  /*11750*/  F2FP.BF16.PACK_AB R6, R186, R185 ;  /* 0x000000b9ba06723e */ /* 0x000fe200000010ff */
[----:B------:R-:W-:Y:S01]  /*11760*/  FADD.FTZ R3, R191, R4 ;  /* 0x00000004bf037221 */ /* 0x000fe20000010000 */
[----:B------:R-:W-:Y:S01]  /*11770*/  F2FP.BF16.PACK_AB R7, R184, R183 ;  /* 0x000000b7b807723e */ /* 0x000fe200000010ff */
[----:B------:R-:W-:Y:S01]  /*11780*/  FADD.FTZ R24, R195, R5 ;  /* 0x00000005c3187221 */ /* 0x000fe20000010000 */
[----:B------:R-:W-:Y:S01]  /*11790*/  HMMA.16816.F32.BF16 R28, R8, R14, R20 ;  /* 0x0000000e081c723c */ /* 0x000fe20000041814 */
[----:B------:R-:W5:Y:S01]  /*117a0*/  LDSM.16.MT88.4 R20, [R197+0x1800] ;  /* 0x00180000c514783b */ /* 0x000f620000004200 */
[----:B------:R-:W3:Y:S01]  /*117b0*/  MUFU.EX2 R100, R91 ;  /* 0x0000005b00647308 */ /* 0x000ee20000000800 */
[----:B-1----:R-:W-:Y:S01]  /*117c0*/  F2FP.BF16.PACK_AB R4, R103, R102 ;  /* 0x000000666704723e */ /* 0x002fe200000010ff */
[----:B------:R-:W-:Y:S01]  /*117d0*/  FADD.FTZ R24, R70, R24 ;  /* 0x0000001846187221 */ /* 0x000fe20000010000 */
[----:B------:R-:W1:Y:S01]  /*117e0*/  LDSM.16.MT88.4 R12, [R198+0x1800] ;  /* 0x00180000c60c783b */ /* 0x000e620000004200 */
[----:B------:R-:W-:-:S02]  /*117f0*/  FADD.FTZ R3, R193, R3 ;  /* 0x00000003c1037221 */ /* 0x000fc40000010000 */
[----:B------:R-:W-:Y:S01]  /*11800*/  FADD.FTZ R2, R102, R2 ;  /* 0x0000000266027221 */ /* 0x000fe20000010000 */
[----:B------:R-:W1:Y:S01]  /*11810*/  LDSM.16.MT88.4 R8, [R200+0x1800] ;  /* 0x00180000c808783b */ /* 0x000e620000004200 */
[----:B------:R-:W-:Y:S01]  /*11820*/  MUFU.EX2 R91, R150 ;  /* 0x00000096005b7308 */ /* 0x000fe20000000800 */
[----:B------:R-:W-:Y:S02]  /*11830*/  FADD.FTZ R25, R220, R3 ;  /* 0x00000003dc197221 */ /* 0x000fe40000010000 */
[----:B------:R-:W-:Y:S02]  /*11840*/  FADD.FTZ R3, R151, R24 ;  /* 0x0000001897037221 */ /* 0x000fe40000010000 */
[----:B----4-:R-:W-:Y:S02]  /*11850*/  FADD.FTZ R0, R101, R0 ;  /* 0x0000000065007221 */ /* 0x010fe40000010000 */
[----:B------:R-:W-:Y:S01]  /*11860*/  FADD.FTZ R3, R153, R3 ;  /* 0x0000000399037221 */ /* 0x000fe20000010000 */
[----:B------:R-:W-:Y:S01]  /*11870*/  MUFU.EX2 R93, R149 ;  /* 0x00000095005d7308 */ /* 0x000fe20000000800 */
[----:B---3--:R-:W-:-:S02]  /*11880*/  F2FP.BF16.PACK_AB R5, R100, R101 ;  /* 0x000000656405723e */ /* 0x008fc400000010ff */
[----:B------:R-:W-:-:S04]  /*11890*/  FADD.FTZ R3, R188, R3 ;  /* 0x00000003bc037221 */ /* 0x000fc80000010000 */
[----:B------:R-:W-:Y:S01]  /*118a0*/  FADD.FTZ R3, R69, R3 ;  /* 0x0000000345037221 */ /* 0x000fe20000010000 */
[----:B------:R-:W-:Y:S01]  /*118b0*/  MUFU.EX2 R79, R167 ;  /* 0x000000a7004f7308 */ /* 0x000fe20000000800 */
[C---:B--2---:R-:W-:Y:S07]  /*118c0*/  HMMA.16816.F32.BF16 R52, R4.reuse, R16, R52 ;  /* 0x000000100434723c */ /* 0x044fee0000041834 */
[----:B------:R-:W2:Y:S01]  /*118d0*/  MUFU.EX2 R76, R171 ;  /* 0x000000ab004c7308 */ /* 0x000ea20000000800 */
[C---:B-----5:R-:W-:Y:S07]  /*118e0*/  HMMA.16816.F32.BF16 R64, R4.reuse, R20, R64 ;  /* 0x000000140440723c */ /* 0x060fee0000041840 */
[----:B------:R-:W-:Y:S01]  /*118f0*/  MUFU.EX2 R70, R165 ;  /* 0x000000a500467308 */ /* 0x000fe20000000800 */
[C---:B------:R-:W-:Y:S07]  /*11900*/  HMMA.16816.F32.BF16 R56, R4.reuse, R22, R56 ;  /* 0x000000160438723c */ /* 0x040fee0000041838 */
[----:B------:R-:W3:Y:S01]  /*11910*/  MUFU.EX2 R77, R164 ;  /* 0x000000a4004d7308 */ /* 0x000ee20000000800 */
[----:B--2---:R-:W-:Y:S01]  /*11920*/  F2FP.BF16.PACK_AB R160, R76, R79 ;  /* 0x0000004f4ca0723e */ /* 0x004fe200000010ff */
[C---:B------:R-:W-:Y:S06]  /*11930*/  HMMA.16816.F32.BF16 R48, R4.reuse, R18, R48 ;  /* 0x000000120430723c */ /* 0x040fec0000041830 */
[----:B------:R-:W2:Y:S02]  /*11940*/  MUFU.EX2 R78, R174 ;  /* 0x000000ae004e7308 */ /* 0x000ea40000000800 */
[----:B-1----:R-:W-:Y:S01]  /*11950*/  HMMA.16816.F32.BF16 R44, R4, R12, R44 ;  /* 0x0000000c042c723c */ /* 0x002fe2000004182c */
[----:B---3--:R-:W-:-:S05]  /*11960*/  F2FP.BF16.PACK_AB R161, R77, R70 ;  /* 0x000000464da1723e */ /* 0x008fca00000010ff */
[----:B------:R-:W1:Y:S02]  /*11970*/  MUFU.EX2 R24, R180 ;  /* 0x000000b400187308 */ /* 0x000e640000000800 */
[----:B------:R-:W-:Y:S01]  /*11980*/  HMMA.16816.F32.BF16 R36, R4, R14, R36 ;  /* 0x0000000e0424723c */ /* 0x000fe20000041824 */
[----:B--2---:R-:W-:-:S07]  /*11990*/  F2FP.BF16.PACK_AB R163, R78, R71 ;  /* 0x000000474ea3723e */ /* 0x004fce00000010ff */
[----:B------:R-:W-:Y:S01]  /*119a0*/  HMMA.16816.F32.BF16 R32, R4, R8, R32 ;  /* 0x000000080420723c */ /* 0x000fe20000041820 */
[----:B------:R-:W-:Y:S02]  /*119b0*/  IADD3 R214, R221, -0x2, RZ ;  /* 0xfffffffeddd67810 */ /* 0x000fe40007ffe0ff */
[----:B-1----:R-:W-:-:S05]  /*119c0*/  F2FP.BF16.PACK_AB R102, R26, R24 ;  /* 0x000000181a66723e */ /* 0x002fca00000010ff */
[----:B------:R-:W-:Y:S07]  /*119d0*/  HMMA.16816.F32.BF16 R28, R4, R10, R28 ;  /* 0x0000000a041c723c */ /* 0x000fee000004181c */
[----:B------:R-:W-:Y:S01]  /*119e0*/  F2FP.BF16.PACK_AB R4, R92, R69 ;  /* 0x000000455c04723e */ /* 0x000fe200000010ff */
[----:B------:R-:W-:Y:S01]  /*119f0*/  HMMA.16816.F32.BF16 R132, R160, R124, R64 ;  /* 0x0000007ca084723c */ /* 0x000fe20000041840 */
[----:B------:R-:W-:Y:S02]  /*11a00*/  F2FP.BF16.PACK_AB R6, R172, R94 ;  /* 0x0000005eac06723e */ /* 0x000fe400000010ff */
[----:B------:R-:W-:-:S02]  /*11a10*/  F2FP.BF16.PACK_AB R5, R93, R91 ;  /* 0x0000005b5d05723e */ /* 0x000fc400000010ff */
[----:B------:R-:W-:-:S03]  /*11a20*/  F2FP.BF16.PACK_AB R7, R173, R166 ;  /* 0x000000a6ad07723e */ /* 0x000fc600000010ff */
[----:B------:R-:W-:Y:S08]  /*11a30*/  HMMA.16816.F32.BF16 R136, R160, R126, R56 ;  /* 0x0000007ea088723c */ /* 0x000ff00000041838 */
[C---:B------:R-:W-:Y:S08]  /*11a40*/  HMMA.16816.F32.BF16 R128, R4.reuse, R20, R128 ;  /* 0x000000140480723c */ /* 0x040ff00000041880 */
[C---:B------:R-:W-:Y:S01]  /*11a50*/  HMMA.16816.F32.BF16 R20, R4.reuse, R22, R108 ;  /* 0x000000160414723c */ /* 0x040fe2000004186c */
[----:B------:R-:W1:Y:S07]  /*11a60*/  LDSM.16.MT88.4 R108, [R198+0x2000] ;  /* 0x00200000c66c783b */ /* 0x000e6e0000004200 */
[C---:B------:R-:W-:Y:S08]  /*11a70*/  HMMA.16816.F32.BF16 R60, R4.reuse, R8, R60 ;  /* 0x00000008043c723c */ /* 0x040ff0000004183c */
[C---:B------:R-:W-:Y:S01]  /*11a80*/  HMMA.16816.F32.BF16 R40, R4.reuse, R10, R40 ;  /* 0x0000000a0428723c */ /* 0x040fe20000041828 */
[----:B------:R-:W2:Y:S07]  /*11a90*/  LDSM.16.MT88.4 R8, [R200+0x2000] ;  /* 0x00200000c808783b */ /* 0x000eae0000004200 */
[C---:B------:R-:W-:Y:S08]  /*11aa0*/  HMMA.16816.F32.BF16 R120, R4.reuse, R16, R120 ;  /* 0x000000100478723c */ /* 0x040ff00000041878 */
[C---:B------:R-:W-:Y:S08]  /*11ab0*/  HMMA.16816.F32.BF16 R16, R4.reuse, R18, R104 ;  /* 0x000000120410723c */ /* 0x040ff00000041868 */
[C---:B------:R-:W-:Y:S01]  /*11ac0*/  HMMA.16816.F32.BF16 R80, R4.reuse, R12, R80 ;  /* 0x0000000c0450723c */ /* 0x040fe20000041850 */
[----:B------:R-:W-:Y:S07]  /*11ad0*/  MUFU.EX2 R12, R182 ;  /* 0x000000b6000c7308 */ /* 0x000fee0000000800 */
[----:B------:R-:W-:Y:S01]  /*11ae0*/  HMMA.16816.F32.BF16 R72, R4, R14, R72 ;  /* 0x0000000e0448723c */ /* 0x000fe20000041848 */
[----:B------:R-:W3:Y:S06]  /*11af0*/  MUFU.EX2 R13, R181 ;  /* 0x000000b5000d7308 */ /* 0x000eec0000000800 */
[----:B------:R-:W-:Y:S01]  /*11b00*/  FADD.FTZ R4, R148, R25 ;  /* 0x0000001994047221 */ /* 0x000fe20000010000 */
[----:B------:R-:W-:Y:S01]  /*11b10*/  HMMA.16816.F32.BF16 R140, R160, R116, R52 ;  /* 0x00000074a08c723c */ /* 0x000fe20000041834 */
[----:B------:R-:W-:Y:S01]  /*11b20*/  FADD.FTZ R5, R100, R0 ;  /* 0x0000000064057221 */ /* 0x000fe20000010000 */
[----:B------:R-:W-:Y:S01]  /*11b30*/  MUFU.EX2 R14, R178 ;  /* 0x000000b2000e7308 */ /* 0x000fe20000000800 */
[----:B------:R-:W-:-:S04]  /*11b40*/  FADD.FTZ R4, R152, R4 ;  /* 0x0000000498047221 */ /* 0x000fc80000010000 */
[----:B------:R-:W-:Y:S01]  /*11b50*/  FADD.FTZ R4, R187, R4 ;  /* 0x00000004bb047221 */ /* 0x000fe20000010000 */
[----:B------:R-:W-:Y:S01]  /*11b60*/  HMMA.16816.F32.BF16 R144, R160, R118, R48 ;  /* 0x00000076a090723c */ /* 0x000fe20000041830 */
[----:B---3--:R-:W-:Y:S01]  /*11b70*/  F2FP.BF16.PACK_AB R100, R13, R12 ;  /* 0x0000000c0d64723e */ /* 0x008fe200000010ff */
[----:B------:R-:W3:Y:S01]  /*11b80*/  MUFU.EX2 R15, R177 ;  /* 0x000000b1000f7308 */ /* 0x000ee20000000800 */
[----:B------:R-:W-:Y:S02]  /*11b90*/  FADD.FTZ R6, R189, R4 ;  /* 0x00000004bd067221 */ /* 0x000fe40000010000 */
[----:B------:R-:W-:-:S03]  /*11ba0*/  FADD.FTZ R4, R103, R2 ;  /* 0x0000000267047221 */ /* 0x000fc60000010000 */
[C---:B-1----:R-:W-:Y:S02]  /*11bb0*/  HMMA.16816.F32.BF16 R148, R160.reuse, R108, R44 ;  /* 0x0000006ca094723c */ /* 0x042fe4000004182c */
[----:B------:R-:W1:Y:S06]  /*11bc0*/  MUFU.EX2 R25, R176 ;  /* 0x000000b000197308 */ /* 0x000e6c0000000800 */
[C---:B------:R-:W-:Y:S08]  /*11bd0*/  HMMA.16816.F32.BF16 R152, R160.reuse, R110, R36 ;  /* 0x0000006ea098723c */ /* 0x040ff00000041824 */
[----:B--2---:R-:W-:Y:S01]  /*11be0*/  HMMA.16816.F32.BF16 R156, R160, R8, R32 ;  /* 0x00000008a09c723c */ /* 0x004fe20000041820 */
[----:B------:R-:W-:Y:S01]  /*11bf0*/  @P1 IMAD.HI.U32 R2, R223, c[0x0][0x2c8], RZ ;  /* 0x0000b200df021a27 */ /* 0x000fe200078e00ff */
[----:B------:R-:W-:-:S02]  /*11c00*/  MOV R0, R223 ;  /* 0x000000df00007202 */ /* 0x000fc40000000f00 */
[----:B---3--:R-:W-:Y:S01]  /*11c10*/  F2FP.BF16.PACK_AB R101, R15, R14 ;  /* 0x0000000e0f65723e */ /* 0x008fe200000010ff */
[----:B------:R-:W-:Y:S01]  /*11c20*/  FADD.FTZ R5, R183, R5 ;  /* 0x00000005b7057221 */ /* 0x000fe20000010000 */
[----:B-1----:R-:W-:Y:S02]  /*11c30*/  F2FP.BF16.PACK_AB R103, R27, R25 ;  /* 0x000000191b67723e */ /* 0x002fe400000010ff */
[----:B------:R-:W-:Y:S01]  /*11c40*/  HMMA.16816.F32.BF16 R160, R160, R10, R28 ;  /* 0x0000000aa0a0723c */ /* 0x000fe2000004181c */
[----:B------:R-:W2:Y:S01]  /*11c50*/  LDL R28, [R1+0x4] ;  /* 0x00000400011c7983 */ /* 0x000ea20000100800 */
[----:B------:R-:W-:-:S04]  /*11c60*/  @P1 SHF.R.U32.HI R0, RZ, c[0x0][0x2cc], R2 ;  /* 0x0000b300ff001a19 */ /* 0x000fc80000011602 */
[----:B------:R-:W-:Y:S02]  /*11c70*/  IADD3 R0, R0, R222, -R249 ;  /* 0x000000de00007210 */ /* 0x000fe40007ffe8f9 */
[----:B------:R-:W-:Y:S03]  /*11c80*/  HMMA.16816.F32.BF16 R128, R100, R124, R128 ;  /* 0x0000007c6480723c */ /* 0x000fe60000041880 */
[----:B------:R-:W-:-:S05]  /*11c90*/  IMAD.HI R0, R0, 0x66666667, RZ ;  /* 0x6666666700007827 */ /* 0x000fca00078e02ff */
        /* <DEDUP_REMOVED lines=27> */
[----:B------:R-:W-:-:S05]  /*11e50*/  FADD.FTZ R226, R78, R2 ;  /* 0x000000024ee27221 */ /* 0x000fca0000010000 */
[----:B------:R-:W-:Y:S01]  /*11e60*/  HMMA.16816.F32.BF16 R124, R100, R126, R20 ;  /* 0x0000007e647c723c */ /* 0x000fe20000041814 */
[----:B------:R-:W-:Y:S02]  /*11e70*/  FADD.FTZ R246, R26, R4 ;  /* 0x000000041af67221 */ /* 0x000fe40000010000 */
[----:B------:R-:W-:-:S05]  /*11e80*/  FADD.FTZ R247, R27, R0 ;  /* 0x000000001bf77221 */ /* 0x000fca0000010000 */
[C---:B------:R-:W-:Y:S08]  /*11e90*/  HMMA.16816.F32.BF16 R116, R100.reuse, R118, R16 ;  /* 0x000000766474723c */ /* 0x040ff00000041810 */
[C---:B------:R-:W-:Y:S08]  /*11ea0*/  HMMA.16816.F32.BF16 R108, R100.reuse, R110, R72 ;  /* 0x0000006e646c723c */ /* 0x040ff00000041848 */
[C---:B------:R-:W-:Y:S08]  /*11eb0*/  HMMA.16816.F32.BF16 R104, R100.reuse, R8, R60 ;  /* 0x000000086468723c */ /* 0x040ff0000004183c */
[----:B------:R-:W-:Y:S01]  /*11ec0*/  HMMA.16816.F32.BF16 R100, R100, R10, R40 ;  /* 0x0000000a6464723c */ /* 0x000fe20000041828 */
[----:B--2---:R-:W-:-:S04]  /*11ed0*/  IMNMX R248, R28, R7, !PT ;  /* 0x000000071cf87217 */ /* 0x004fc80007800200 */
[----:B------:R-:W-:Y:S11]  /*11ee0*/  ISETP.GE.AND P0, PT, R214, R248, PT ;  /* 0x000000f8d600720c */ /* 0x000ff60003f06270 */
[----:B------:R-:W-:Y:S02]  /*11ef0*/  @!UPT UIADD3 URZ, URZ, URZ, URZ ;  /* 0x0000003f3f3ff290 */ /* 0x000fe4000fffe03f */
[----:B------:R-:W-:Y:S05]  /*11f00*/  @!P0 BRA `(.L_x_3657) ;  /* 0x00003f8000008947 */ /* 0x000fea0003800000 */
[----:B------:R-:W-:Y:S01]  /*11f10*/  IMAD.MOV.U32 R91, RZ, RZ, R88 ;  /* 0x000000ffff5b7224 */ /* 0x000fe200078e0058 */
[----:B------:R-:W-:Y:S01]  /*11f20*/  MOV R93, R68 ;  /* 0x00000044005d7202 */ /* 0x000fe20000000f00 */
[----:B------:R-:W-:Y:S01]  /*11f30*/  IMAD.MOV.U32 R90, RZ, RZ, R89 ;  /* 0x000000ffff5a7224 */ /* 0x000fe200078e0059 */
[----:B------:R-:W-:Y:S02]  /*11f40*/  MOV R92, R85 ;  /* 0x00000055005c7202 */ /* 0x000fe40000000f00 */
.L_x_3668:
        /* <DEDUP_REMOVED lines=41> */
.L_x_3767:
[----:B------:R-:W-:-:S05]  /*121e0*/  BRA.DIV ~URZ, `(.L_x_3661) ;  /* 0x0000da327f007947 */ /* 0x000fca000b800000 */
[----:B------:R-:W3:Y:S01]  /*121f0*/  SHFL.IDX PT, R2, R0, RZ, 0x181f ;  /* 0x00181fff00027589 */ /* 0x000ee200000e0000 */
[----:B------:R-:W-:Y:S02]  /*12200*/  ISETP.GE.AND P1, PT, R238, c[0x0][0x1d4], PT ;  /* 0x00007500ee007a0c */ /* 0x000fe40003f26270 */
[-C--:B---3--:R-:W-:Y:S05]  /*12210*/  IADD3 R2, P0, R2, R5.reuse, RZ ;  /* 0x0000000502027210 */ /* 0x088fea0007f1e0ff */
[--C-:B--2---:R-:W-:Y:S01]  /*12220*/  IMAD.X R3, R7, 0x1, R6.reuse, P0 ;  /* 0x0000000107037824 */ /* 0x104fe200000e0606 */
[----:B------:R-:W-:Y:S05]  /*12230*/  SEL R7, RZ, 0x10, P1 ;  /* 0x00000010ff077807 */ /* 0x000fea0000800000 */
        /* <DEDUP_REMOVED lines=20> */
.L_x_3768:
[C---:B--2-4-:R-:W-:Y:S02]  /*12380*/  IADD3 R2, -R7.reuse, 0x10, RZ ;  /* 0x0000001007027810 */ /* 0x054fe40007ffe1ff */
        /* <DEDUP_REMOVED lines=8> */
.L_x_3659:
[----:B-1-34-:R-:W-:Y:S05]  /*12410*/  BSYNC B0 ;  /* 0x0000000000007941 */ /* 0x01afea0003800000 */
.L_x_3658:
        /* <DEDUP_REMOVED lines=103> */
[----:B------:R-:W-:Y:S01]  /*12a90*/  MOV R213, RZ ;  /* 0x000000ff00d57202 */ /* 0x000fe20000000f00 */
[----:B------:R-:W-:Y:S01]  /*12aa0*/  IMAD.MOV.U32 R3, RZ, RZ, c[0x0][0x2b8] ;  /* 0x0000ae00ff037624 */ /* 0x000fe200078e00ff */
[----:B------:R-:W2:Y:S04]  /*12ab0*/  LDL R2, [R1+0x2c] ;  /* 0x00002c0001027983 */ /* 0x000ea80000100800 */
[----:B------:R-:W-:Y:S01]  /*12ac0*/  ISETP.NE.AND P1, PT, R3, 0x1, PT ;  /* 0x000000010300780c */ /* 0x000fe20003f25270 */
[----:B------:R-:W3:Y:S04]  /*12ad0*/  LDL R0, [R1] ;  /* 0x0000000001007983 */ /* 0x000ee80000100800 */
        /* <DEDUP_REMOVED lines=24> */
[----:B------:R-:W-:Y:S02]  /*12c60*/  IADD3 R2, P0, R88, R2, RZ ;  /* 0x0000000258027210 */ /* 0x000fe40007f1e0ff */
[----:B------:R-:W-:Y:S01]  /*12c70*/  SHF.L.U64.HI R88, R238, 0x1, R239 ;  /* 0x00000001ee587819 */ /* 0x000fe200000102ef */
[----:B------:R-:W-:Y:S05]  /*12c80*/  IMAD R0, R213, c[0x0][0x1f4], R0 ;  /* 0x00007d00d5007a24 */ /* 0x000fea00078e0200 */
[----:B------:R-:W-:Y:S02]  /*12c90*/  IADD3.X R3, R85, R3, R0, P0, !PT ;  /* 0x0000000355037210 */ /* 0x000fe400007fe400 */
[----:B------:R-:W-:Y:S02]  /*12ca0*/  LEA R0, P0, R2, c[0x0][0x1c8], 0x1 ;  /* 0x0000720002007a11 */ /* 0x000fe400078008ff */
[----:B------:R-:W-:Y:S02]  /*12cb0*/  SHF.L.U32 R85, R238, 0x1, RZ ;  /* 0x00000001ee557819 */ /* 0x000fe400000006ff */
[----:B------:R-:W-:Y:S01]  /*12cc0*/  LEA.HI.X R84, R2, c[0x0][0x1cc], R3, 0x1, P0 ;  /* 0x0000730002547a11 */ /* 0x000fe200000f0c03 */
[----:B------:R-:W-:-:S06]  /*12cd0*/  BRA.DIV ~URZ, `(.L_x_3664) ;  /* 0x0000d4a27f007947 */ /* 0x000fcc000b800000 */
[----:B------:R1:W2:Y:S02]  /*12ce0*/  SHFL.IDX PT, R89, R84, RZ, 0x181f ;  /* 0x00181fff54597589 */ /* 0x0002a400000e0000 */
.L_x_3769:
        /* <DEDUP_REMOVED lines=25> */
.L_x_3770:
        /* <DEDUP_REMOVED lines=9> */
.L_x_3663:
[----:B------:R-:W-:Y:S05]  /*12f10*/  BSYNC B0 ;  /* 0x0000000000007941 */ /* 0x000fea0003800000 */
.L_x_3662:
[----:B------:R-:W2:Y:S01]  /*12f20*/  LDL R84, [R1+0x30] ;  /* 0x0000300001547983 */ /* 0x000ea20000100800 */
[----:B------:R-:W-:Y:S03]  /*12f30*/  IMAD.MOV.U32 R85, RZ, RZ, c[0x0][0x2c4] ;  /* 0x0000b100ff557624 */ /* 0x000fe600078e00ff */
[----:B------:R-:W2:Y:S02]  /*12f40*/  LDL R0, [R1+0x60] ;  /* 0x0000600001007983 */ /* 0x000ea40000100800 */
[----:B------:R-:W-:Y:S02]  /*12f50*/  ISETP.NE.AND P0, PT, R85, 0x1, PT ;  /* 0x000000015500780c */ /* 0x000fe40003f05270 */
[----:B-1----:R-:W3:Y:S04]  /*12f60*/  LDL R3, [R1+0x34] ;  /* 0x0000340001037983 */ /* 0x002ee80000100800 */
        /* <DEDUP_REMOVED lines=10> */
.L_x_3771:
        /* <DEDUP_REMOVED lines=47> */
[----:B------:R-:W-:Y:S01]  /*13300*/  IMAD.IADD R2, R85, 0x1, R2 ;  /* 0x0000000155027824 */ /* 0x000fe200078e0202 */
[----:B------:R-:W-:Y:S02]  /*13310*/  ISETP.GT.AND P4, PT, R0, 0x40, PT ;  /* 0x000000400000780c */ /* 0x000fe40003f84270 */
[C---:B------:R-:W-:Y:S02]  /*13320*/  ISETP.GT.AND P3, PT, R3.reuse, RZ, PT ;  /* 0x000000ff0300720c */ /* 0x040fe40003f64270 */
[C---:B------:R-:W-:Y:S02]  /*13330*/  ISETP.GT.AND P1, PT, R3.reuse, 0x8, PT ;  /* 0x000000080300780c */ /* 0x040fe40003f24270 */
[C---:B------:R-:W-:Y:S02]  /*13340*/  ISETP.GT.AND P0, PT, R3.reuse, 0x9, PT ;  /* 0x000000090300780c */ /* 0x040fe40003f04270 */
[----:B------:R-:W-:Y:S02]  /*13350*/  ISETP.GT.AND P2, PT, R3, 0x1, PT ;  /* 0x000000010300780c */ /* 0x000fe40003f44270 */
[----:B------:R-:W-:Y:S02]  /*13360*/  FSEL R94, R6, -INF , P3 ;  /* 0xff800000065e7808 */ /* 0x000fe40001800000 */
[----:B------:R-:W-:Y:S02]  /*13370*/  FSEL R175, R18, -INF , P1 ;  /* 0xff80000012af7808 */ /* 0x000fe40000800000 */
[----:B------:R-:W-:Y:S02]  /*13380*/  FSEL R174, R19, -INF , P0 ;  /* 0xff80000013ae7808 */ /* 0x000fe40000000000 */
[C---:B------:R-:W-:Y:S02]  /*13390*/  ISETP.GT.AND P3, PT, R3.reuse, 0x10, PT ;  /* 0x000000100300780c */ /* 0x040fe40003f64270 */
[C---:B------:R-:W-:Y:S02]  /*133a0*/  ISETP.GT.AND P1, PT, R3.reuse, 0x18, PT ;  /* 0x000000180300780c */ /* 0x040fe40003f24270 */
[----:B------:R-:W-:Y:S02]  /*133b0*/  ISETP.GT.AND P0, PT, R3, 0x19, PT ;  /* 0x000000190300780c */ /* 0x000fe40003f04270 */
[----:B------:R-:W-:Y:S02]  /*133c0*/  FSEL R176, R7, -INF , P2 ;  /* 0xff80000007b07808 */ /* 0x000fe40001000000 */
        /* <DEDUP_REMOVED lines=28> */
[----:B------:R-:W-:Y:S02]  /*13590*/  ISETP.GT.AND P3, PT, R2, RZ, PT ;  /* 0x000000ff0200720c */ /* 0x000fe40003f64270 */
[C---:B------:R-:W-:Y:S02]  /*135a0*/  ISETP.GT.AND P1, PT, R0.reuse, RZ, PT ;  /* 0x000000ff0000720c */ /* 0x040fe40003f24270 */
[----:B------:R-:W-:Y:S02]  /*135b0*/  ISETP.GT.AND P0, PT, R0, 0x1, PT ;  /* 0x000000010000780c */ /* 0x000fe40003f04270 */
[----:B------:R-:W-:Y:S02]  /*135c0*/  FSEL R33, R71, -INF , P2 ;  /* 0xff80000047217808 */ /* 0x000fe40001000000 */
[----:B------:R-:W-:Y:S02]  /*135d0*/  ISETP.GT.AND P2, PT, R2, 0x1, PT ;  /* 0x000000010200780c */ /* 0x000fe40003f44270 */
[----:B------:R-:W-:Y:S02]  /*135e0*/  FSEL R36, R8, -INF , P3 ;  /* 0xff80000008247808 */ /* 0x000fe40001800000 */
[----:B------:R-:W-:Y:S02]  /*135f0*/  FSEL R48, R10, -INF , P1 ;  /* 0xff8000000a307808 */ /* 0x000fe40000800000 */
[----:B------:R-:W-:Y:S02]  /*13600*/  FSEL R82, R11, -INF , P0 ;  /* 0xff8000000b527808 */ /* 0x000fe40000000000 */
[----:B------:R-:W-:Y:S02]  /*13610*/  ISETP.GT.AND P3, PT, R2, 0x8, PT ;  /* 0x000000080200780c */ /* 0x000fe40003f64270 */
[C---:B------:R-:W-:Y:S02]  /*13620*/  ISETP.GT.AND P1, PT, R0.reuse, 0x8, PT ;  /* 0x000000080000780c */ /* 0x040fe40003f24270 */
        /* <DEDUP_REMOVED lines=65> */
[----:B------:R-:W-:Y:S02]  /*13a40*/  ISETP.GT.AND P2, PT, R0, 0x41, PT ;  /* 0x000000410000780c */ /* 0x000fe40003f44270 */
[----:B------:R-:W-:Y:S02]  /*13a50*/  FMNMX.FTZ R2, R188, R2, !PT ;  /* 0x00000002bc027209 */ /* 0x000fe40007810000 */
[C---:B------:R-:W-:Y:S02]  /*13a60*/  ISETP.GT.AND P1, PT, R0.reuse, 0x48, PT ;  /* 0x000000480000780c */ /* 0x040fe40003f24270 */
[----:B------:R-:W-:Y:S02]  /*13a70*/  FMNMX.FTZ R2, R187, R2, !PT ;  /* 0x00000002bb027209 */ /* 0x000fe40007810000 */
        /* <DEDUP_REMOVED lines=96> */
.L_x_3772:
        /* <DEDUP_REMOVED lines=31> */
[----:B------:R-:W-:Y:S03]  /*14270*/  FFMA.FTZ R225, R170, c[0x0][0x2d0], -R2 ;  /* 0x0000b400aae17a23 */ /* 0x000fe60000010802 */
[----:B------:R-:W-:Y:S10]  /*14280*/  MUFU.EX2 R2, R4 ;  /* 0x0000000400027308 */ /* 0x000ff40000000800 */
[----:B------:R-:W2:Y:S02]  /*14290*/  MUFU.EX2 R10, R10 ;  /* 0x0000000a000a7308 */ /* 0x000ea40000000800 */
[----:B--2---:R-:W-:Y:S01]  /*142a0*/  F2FP.BF16.PACK_AB R74, R10, R11 ;  /* 0x0000000b0a4a723e */ /* 0x004fe200000010ff */
[----:B------:R-:W-:Y:S01]  /*142b0*/  FFMA.FTZ R0, R65, R217, R3 ;  /* 0x000000d941007223 */ /* 0x000fe20000010003 */
[C---:B------:R-:W-:Y:S03]  /*142c0*/  F2FP.BF16.PACK_AB R72, R2.reuse, R3 ;  /* 0x000000030248723e */ /* 0x040fe600000010ff */
        /* <DEDUP_REMOVED lines=30> */
[C---:B--2---:R-:W-:Y:S02]  /*144b0*/  FFMA.FTZ R0, R3.reuse, R226, R19 ;  /* 0x000000e203007223 */ /* 0x044fe40000010013 */
[----:B------:R-:W-:Y:S07]  /*144c0*/  FMUL.FTZ R50, R3, R154 ;  /* 0x0000009a03327220 */ /* 0x000fee0000410000 */
[----:B------:R-:W-:Y:S10]  /*144d0*/  MUFU.EX2 R64, R188 ;  /* 0x000000bc00407308 */ /* 0x000ff40000000800 */
[----:B------:R-:W-:Y:S01]  /*144e0*/  MUFU.EX2 R188, R168 ;  /* 0x000000a800bc7308 */ /* 0x000fe20000000800 */
[C---:B---3--:R-:W-:Y:S01]  /*144f0*/  FADD.FTZ R33, R2.reuse, R0 ;  /* 0x0000000002217221 */ /* 0x048fe20000010000 */
        /* <DEDUP_REMOVED lines=29> */
[--C-:B------:R-:W-:Y:S01]  /*146d0*/  FFMA.FTZ R241, R16, c[0x0][0x2d0], -R2.reuse ;  /* 0x0000b40010f17a23 */ /* 0x100fe20000010802 */
[----:B--2---:R-:W-:Y:S01]  /*146e0*/  F2FP.BF16.PACK_AB R76, R35, R36 ;  /* 0x00000024234c723e */ /* 0x004fe200000010ff */
[----:B------:R-:W-:Y:S01]  /*146f0*/  FFMA.FTZ R243, R13, c[0x0][0x2d0], -R2 ;  /* 0x0000b4000df37a23 */ /* 0x000fe20000010802 */
[C---:B------:R-:W-:Y:S01]  /*14700*/  FSEL R2, R68.reuse, RZ, P0 ;  /* 0x000000ff44027208 */ /* 0x040fe20000000000 */
[----:B------:R-:W-:Y:S02]  /*14710*/  FMUL.FTZ R4, R68, c[0x0][0x2d0] ;  /* 0x0000b40044047a20 */ /* 0x000fe40000410000 */
[----:B------:R-:W-:Y:S01]  /*14720*/  FMUL.FTZ R0, R0, c[0x0][0x2d0] ;  /* 0x0000b40000007a20 */ /* 0x000fe20000410000 */
[----:B------:R-:W-:Y:S01]  /*14730*/  MUFU.EX2 R185, R174 ;  /* 0x000000ae00b97308 */ /* 0x000fe20000000800 */
[----:B------:R-:W-:Y:S01]  /*14740*/  FADD.FTZ R2, -R2, R93 ;  /* 0x0000005d02027221 */ /* 0x000fe20000010100 */
[----:B------:R-:W-:Y:S01]  /*14750*/  FSEL R4, R4, RZ, P0 ;  /* 0x000000ff04047208 */ /* 0x000fe20000000000 */
[----:B------:R-:W-:Y:S01]  /*14760*/  FMUL.FTZ R49, R65, R153 ;  /* 0x0000009941317220 */ /* 0x000fe20000410000 */
[----:B------:R-:W-:Y:S01]  /*14770*/  ISETP.GT.AND P0, PT, R214, R248, PT ;  /* 0x000000f8d600720c */ /* 0x000fe20003f04270 */
[----:B------:R-:W-:Y:S01]  /*14780*/  FMUL.FTZ R2, R2, c[0x0][0x2d0] ;  /* 0x0000b40002027a20 */ /* 0x000fe20000410000 */
[----:B------:R-:W-:Y:S01]  /*14790*/  IADD3 R214, R214, -0x1, RZ ;  /* 0xffffffffd6d67810 */ /* 0x000fe20007ffe0ff */
[--C-:B------:R-:W-:Y:S02]  /*147a0*/  FFMA.FTZ R9, R48, c[0x0][0x2d0], -R4.reuse ;  /* 0x0000b40030097a23 */ /* 0x100fe40000010804 */
[--C-:B------:R-:W-:Y:S01]  /*147b0*/  FFMA.FTZ R194, R23, c[0x0][0x2d0], -R4.reuse ;  /* 0x0000b40017c27a23 */ /* 0x100fe20000010804 */
[----:B------:R-:W2:Y:S01]  /*147c0*/  MUFU.EX2 R0, R0 ;  /* 0x0000000000007308 */ /* 0x000ea20000000800 */
[--C-:B------:R-:W-:Y:S02]  /*147d0*/  FFMA.FTZ R226, R22, c[0x0][0x2d0], -R4.reuse ;  /* 0x0000b40016e27a23 */ /* 0x100fe40000010804 */
[--C-:B------:R-:W-:Y:S02]  /*147e0*/  FFMA.FTZ R227, R21, c[0x0][0x2d0], -R4.reuse ;  /* 0x0000b40015e37a23 */ /* 0x100fe40000010804 */
[--C-:B------:R-:W-:Y:S02]  /*147f0*/  FFMA.FTZ R228, R20, c[0x0][0x2d0], -R4.reuse ;  /* 0x0000b40014e47a23 */ /* 0x100fe40000010804 */
[----:B------:R-:W3:Y:S01]  /*14800*/  LDSM.16.MT88.4 R20, [R197] ;  /* 0x00000000c514783b */ /* 0x000ee20000004200 */
[--C-:B------:R-:W-:Y:S02]  /*14810*/  FFMA.FTZ R18, R82, c[0x0][0x2d0], -R4.reuse ;  /* 0x0000b40052127a23 */ /* 0x100fe40000010804 */
[----:B------:R-:W4:Y:S01]  /*14820*/  MUFU.EX2 R2, R2 ;  /* 0x0000000200027308 */ /* 0x000f220000000800 */
[--C-:B------:R-:W-:Y:S02]  /*14830*/  FFMA.FTZ R93, R54, c[0x0][0x2d0], -R4.reuse ;  /* 0x0000b400365d7a23 */ /* 0x100fe40000010804 */
[----:B------:R-:W-:Y:S02]  /*14840*/  FMUL.FTZ R48, R65, R152 ;  /* 0x0000009841307220 */ /* 0x000fe40000410000 */
[----:B------:R-:W-:Y:S01]  /*14850*/  LDSM.16.MT88.4 R52, [R198] ;  /* 0x00000000c634783b */ /* 0x000fe20000004200 */
[--C-:B------:R-:W-:Y:S02]  /*14860*/  FFMA.FTZ R240, R8, c[0x0][0x2d0], -R4.reuse ;  /* 0x0000b40008f07a23 */ /* 0x100fe40000010804 */
[----:B------:R-:W-:Y:S02]  /*14870*/  FFMA.FTZ R17, R66, c[0x0][0x2d0], -R4 ;  /* 0x0000b40042117a23 */ /* 0x000fe40000010804 */
[----:B------:R5:W-:Y:S01]  /*14880*/  MUFU.EX2 R34, R9 ;  /* 0x0000000900227308 */ /* 0x000be20000000800 */
[----:B------:R-:W-:Y:S02]  /*14890*/  FADD.FTZ R8, R11, R12 ;  /* 0x0000000c0b087221 */ /* 0x000fe40000010000 */
[--C-:B------:R-:W-:Y:S01]  /*148a0*/  FFMA.FTZ R16, R71, c[0x0][0x2d0], -R4.reuse ;  /* 0x0000b40047107a23 */ /* 0x100fe20000010804 */
[----:B------:R-:W-:Y:S01]  /*148b0*/  LDSM.16.MT88.4 R80, [R200] ;  /* 0x00000000c850783b */ /* 0x000fe20000004200 */
[C---:B--2---:R-:W-:Y:S02]  /*148c0*/  FMUL.FTZ R44, R0.reuse, R108 ;  /* 0x0000006c002c7220 */ /* 0x044fe40000410000 */
        /* <DEDUP_REMOVED lines=17> */
[C---:B------:R-:W-:Y:S01]  /*149e0*/  FMUL.FTZ R40, R0.reuse, R112 ;  /* 0x0000007000287220 */ /* 0x040fe20000410000 */
[----:B------:R-:W2:Y:S01]  /*149f0*/  LDSM.16.MT88.4 R36, [R201] ;  /* 0x00000000c924783b */ /* 0x000ea20000004200 */
[C---:B------:R-:W-:Y:S02]  /*14a00*/  FMUL.FTZ R41, R0.reuse, R113 ;  /* 0x0000007100297220 */ /* 0x040fe40000410000 */
[C---:B------:R-:W-:Y:S01]  /*14a10*/  FMUL.FTZ R56, R0.reuse, R104 ;  /* 0x0000006800387220 */ /* 0x040fe20000410000 */
[----:B------:R-:W-:Y:S01]  /*14a20*/  MUFU.EX2 R112, R183 ;  /* 0x000000b700707308 */ /* 0x000fe20000000800 */
[----:B------:R-:W-:Y:S02]  /*14a30*/  FMUL.FTZ R57, R0, R105 ;  /* 0x0000006900397220 */ /* 0x000fe40000410000 */
[----:B----4-:R-:W-:Y:S02]  /*14a40*/  FMUL.FTZ R59, R2, R107 ;  /* 0x0000006b023b7220 */ /* 0x010fe40000410000 */
[----:B------:R-:W-:Y:S02]  /*14a50*/  FADD.FTZ R66, R10, R8 ;  /* 0x000000080a427221 */ /* 0x000fe40000010000 */
[C---:B------:R-:W-:Y:S02]  /*14a60*/  FMUL.FTZ R8, R0.reuse, R128 ;  /* 0x0000008000087220 */ /* 0x040fe40000410000 */
[C---:B-----5:R-:W-:Y:S01]  /*14a70*/  FMUL.FTZ R9, R0.reuse, R129 ;  /* 0x0000008100097220 */ /* 0x060fe20000410000 */
[----:B------:R-:W-:Y:S01]  /*14a80*/  MUFU.EX2 R107, R75 ;  /* 0x0000004b006b7308 */ /* 0x000fe20000000800 */
[C---:B------:R-:W-:Y:S02]  /*14a90*/  FMUL.FTZ R12, R0.reuse, R124 ;  /* 0x0000007c000c7220 */ /* 0x040fe40000410000 */
[C---:B------:R-:W-:Y:S02]  /*14aa0*/  FMUL.FTZ R13, R0.reuse, R125 ;  /* 0x0000007d000d7220 */ /* 0x040fe40000410000 */
[C---:B------:R-:W-:Y:S02]  /*14ab0*/  FMUL.FTZ R24, R0.reuse, R120 ;  /* 0x0000007800187220 */ /* 0x040fe40000410000 */
[C---:B------:R-:W-:Y:S02]  /*14ac0*/  FMUL.FTZ R25, R0.reuse, R121 ;  /* 0x0000007900197220 */ /* 0x040fe40000410000 */
[C---:B------:R-:W-:Y:S01]  /*14ad0*/  FMUL.FTZ R28, R0.reuse, R116 ;  /* 0x00000074001c7220 */ /* 0x040fe20000410000 */
[----:B------:R-:W4:Y:S01]  /*14ae0*/  MUFU.EX2 R104, R18 ;  /* 0x0000001200687308 */ /* 0x000f220000000800 */
[----:B------:R-:W-:Y:S02]  /*14af0*/  FMUL.FTZ R29, R0, R117 ;  /* 0x00000075001d7220 */ /* 0x000fe40000410000 */
[C---:B------:R-:W-:Y:S02]  /*14b00*/  FMUL.FTZ R58, R2.reuse, R106 ;  /* 0x0000006a023a7220 */ /* 0x040fe40000410000 */
[----:B------:R-:W-:Y:S02]  /*14b10*/  FADD.FTZ R90, R35, R4 ;  /* 0x00000004235a7221 */ /* 0x000fe40000010000 */
[C---:B------:R-:W-:Y:S02]  /*14b20*/  FMUL.FTZ R6, R3.reuse, R134 ;  /* 0x0000008603067220 */ /* 0x040fe40000410000 */
[----:B------:R-:W-:Y:S01]  /*14b30*/  FMUL.FTZ R7, R3, R135 ;  /* 0x0000008703077220 */ /* 0x000fe20000410000 */
[----:B------:R-:W5:Y:S01]  /*14b40*/  MUFU.EX2 R0, R14 ;  /* 0x0000000e00007308 */ /* 0x000f620000000800 */
[C---:B------:R-:W-:Y:S02]  /*14b50*/  FMUL.FTZ R4, R65.reuse, R132 ;  /* 0x0000008441047220 */ /* 0x040fe40000410000 */
[----:B------:R-:W-:Y:S02]  /*14b60*/  FMUL.FTZ R5, R65, R133 ;  /* 0x0000008541057220 */ /* 0x000fe40000410000 */
[C---:B------:R-:W-:Y:S02]  /*14b70*/  FMUL.FTZ R10, R2.reuse, R130 ;  /* 0x00000082020a7220 */ /* 0x040fe40000410000 */
[C---:B------:R-:W-:Y:S02]  /*14b80*/  FMUL.FTZ R11, R2.reuse, R131 ;  /* 0x00000083020b7220 */ /* 0x040fe40000410000 */
[C---:B------:R-:W-:Y:S01]  /*14b90*/  FMUL.FTZ R15, R2.reuse, R127 ;  /* 0x0000007f020f7220 */ /* 0x040fe20000410000 */
[----:B------:R-:W-:Y:S01]  /*14ba0*/  MUFU.EX2 R106, R32 ;  /* 0x00000020006a7308 */ /* 0x000fe20000000800 */
[C---:B------:R-:W-:Y:S02]  /*14bb0*/  FMUL.FTZ R35, R3.reuse, R147 ;  /* 0x0000009303237220 */ /* 0x040fe40000410000 */
[----:B------:R-:W-:Y:S01]  /*14bc0*/  FMUL.FTZ R46, R2, R110 ;  /* 0x0000006e022e7220 */ /* 0x000fe20000410000 */
[----:B----4-:R-:W-:Y:S01]  /*14bd0*/  F2FP.BF16.PACK_AB R77, R104, R34 ;  /* 0x00000022684d723e */ /* 0x010fe200000010ff */
[C---:B------:R-:W-:Y:S02]  /*14be0*/  FMUL.FTZ R18, R3.reuse, R138 ;  /* 0x0000008a03127220 */ /* 0x040fe40000410000 */
[C---:B------:R-:W-:Y:S02]  /*14bf0*/  FMUL.FTZ R47, R2.reuse, R111 ;  /* 0x0000006f022f7220 */ /* 0x040fe40000410000 */
[----:B------:R-:W-:Y:S01]  /*14c00*/  LDSM.16.MT88.4 R108, [R198+0x1000] ;  /* 0x00100000c66c783b */ /* 0x000fe20000004200 */
[----:B------:R4:W-:Y:S01]  /*14c10*/  MUFU.EX2 R105, R17 ;  /* 0x0000001100697308 */ /* 0x0009e20000000800 */
[----:B------:R-:W-:Y:S02]  /*14c20*/  FMUL.FTZ R51, R3, R155 ;  /* 0x0000009b03337220 */ /* 0x000fe40000410000 */
[C---:B------:R-:W-:Y:S01]  /*14c30*/  FMUL.FTZ R62, R2.reuse, R102 ;  /* 0x00000066023e7220 */ /* 0x040fe20000410000 */
[----:B-----5:R-:W-:Y:S01]  /*14c40*/  F2FP.BF16.PACK_AB R75, R107, R0 ;  /* 0x000000006b4b723e */ /* 0x020fe200000010ff */
[C---:B------:R-:W-:Y:S02]  /*14c50*/  FMUL.FTZ R63, R2.reuse, R103 ;  /* 0x00000067023f7220 */ /* 0x040fe40000410000 */
[----:B------:R-:W5:Y:S01]  /*14c60*/  LDSM.16.MT88.4 R100, [R197+0x800] ;  /* 0x00080000c564783b */ /* 0x000f620000004200 */
[C---:B-1----:R-:W-:Y:S02]  /*14c70*/  FFMA.FTZ R84, R2.reuse, R247, R34 ;  /* 0x000000f702547223 */ /* 0x042fe40000010022 */
[----:B------:R-:W1:Y:S01]  /*14c80*/  MUFU.EX2 R121, R19 ;  /* 0x0000001300797308 */ /* 0x000e620000000800 */
[-C--:B---3--:R-:W-:Y:S04]  /*14c90*/  HMMA.16816.F32.BF16 R4, R72, R20.reuse, R4 ;  /* 0x000000144804723c */ /* 0x088fe80000041804 */
[----:B------:R-:W-:Y:S01]  /*14ca0*/  LDSM.16.MT88.4 R152, [R198+0x2000] ;  /* 0x00200000c698783b */ /* 0x000fe20000004200 */
[C---:B------:R-:W-:Y:S02]  /*14cb0*/  FMUL.FTZ R14, R2.reuse, R126 ;  /* 0x0000007e020e7220 */ /* 0x040fe40000410000 */
[C---:B------:R-:W-:Y:S02]  /*14cc0*/  FMUL.FTZ R26, R2.reuse, R122 ;  /* 0x0000007a021a7220 */ /* 0x040fe40000410000 */
[----:B------:R-:W3:Y:S03]  /*14cd0*/  MUFU.EX2 R120, R16 ;  /* 0x0000001000787308 */ /* 0x000ee60000000800 */
[----:B------:R-:W-:Y:S02]  /*14ce0*/  FMUL.FTZ R27, R2, R123 ;  /* 0x0000007b021b7220 */ /* 0x000fe40000410000 */
[C---:B----4-:R-:W-:Y:S02]  /*14cf0*/  FMUL.FTZ R17, R65.reuse, R137 ;  /* 0x0000008941117220 */ /* 0x050fe40000410000 */
[----:B------:R-:W-:Y:S02]  /*14d00*/  FMUL.FTZ R32, R65, R144 ;  /* 0x0000009041207220 */ /* 0x000fe40000410000 */
[----:B------:R-:W-:Y:S01]  /*14d10*/  FMUL.FTZ R34, R3, R146 ;  /* 0x0000009203227220 */ /* 0x000fe20000410000 */
[----:B------:R-:W-:Y:S01]  /*14d20*/  MUFU.EX2 R113, R182 ;  /* 0x000000b600717308 */ /* 0x000fe20000000800 */
[----:B------:R-:W-:Y:S02]  /*14d30*/  FADD.FTZ R71, R0, R33 ;  /* 0x0000002100477221 */ /* 0x000fe40000010000 */
[----:B------:R-:W-:Y:S01]  /*14d40*/  FMUL.FTZ R33, R65, R145 ;  /* 0x0000009141217220 */ /* 0x000fe20000410000 */
[----:B-1----:R-:W-:Y:S01]  /*14d50*/  F2FP.BF16.PACK_AB R78, R121, R106 ;  /* 0x0000006a794e723e */ /* 0x002fe200000010ff */
[----:B------:R-:W-:Y:S01]  /*14d60*/  FMUL.FTZ R19, R3, R139 ;  /* 0x0000008b03137220 */ /* 0x000fe20000410000 */
[----:B------:R-:W-:Y:S01]  /*14d70*/  LDSM.16.MT88.4 R144, [R201+0x2000] ;  /* 0x00200000c990783b */ /* 0x000fe20000004200 */
[C---:B------:R-:W-:Y:S02]  /*14d80*/  FMUL.FTZ R42, R2.reuse, R114 ;  /* 0x00000072022a7220 */ /* 0x040fe40000410000 */
[C---:B------:R-:W-:Y:S01]  /*14d90*/  FMUL.FTZ R43, R2.reuse, R115 ;  /* 0x00000073022b7220 */ /* 0x040fe20000410000 */
[----:B------:R-:W-:Y:S01]  /*14da0*/  MUFU.EX2 R114, R184 ;  /* 0x000000b800727308 */ /* 0x000fe20000000800 */
[C---:B------:R-:W-:Y:S02]  /*14db0*/  FMUL.FTZ R30, R2.reuse, R118 ;  /* 0x00000076021e7220 */ /* 0x040fe40000410000 */
[----:B------:R-:W-:Y:S01]  /*14dc0*/  FMUL.FTZ R31, R2, R119 ;  /* 0x00000077021f7220 */ /* 0x000fe20000410000 */
[----:B---3--:R-:W-:Y:S01]  /*14dd0*/  F2FP.BF16.PACK_AB R79, R120, R105 ;  /* 0x00000069784f723e */ /* 0x008fe200000010ff */
[----:B------:R-:W-:Y:S02]  /*14de0*/  FMUL.FTZ R16, R65, R136 ;  /* 0x0000008841107220 */ /* 0x000fe40000410000 */
[----:B------:R-:W-:Y:S01]  /*14df0*/  LDSM.16.MT88.4 R136, [R197+0x2000] ;  /* 0x00200000c588783b */ /* 0x000fe20000004200 */
[----:B------:R-:W-:Y:S02]  /*14e00*/  FADD.FTZ R0, R64, R66 ;  /* 0x0000004240007221 */ /* 0x000fe40000010000 */
[----:B------:R-:W-:Y:S01]  /*14e10*/  MUFU.EX2 R115, R166 ;  /* 0x000000a600737308 */ /* 0x000fe20000000800 */
[C---:B------:R-:W-:Y:S04]  /*14e20*/  HMMA.16816.F32.BF16 R8, R76.reuse, R20, R8 ;  /* 0x000000144c08723c */ /* 0x040fe80000041808 */
[----:B------:R-:W-:Y:S03]  /*14e30*/  FMUL.FTZ R66, R3, R162 ;  /* 0x000000a203427220 */ /* 0x000fe60000410000 */
[C---:B------:R-:W-:Y:S01]  /*14e40*/  FMUL.FTZ R20, R65.reuse, R140 ;  /* 0x0000008c41147220 */ /* 0x040fe20000410000 */
[-C--:B------:R-:W-:Y:S01]  /*14e50*/  HMMA.16816.F32.BF16 R12, R76, R22.reuse, R12 ;  /* 0x000000164c0c723c */ /* 0x080fe2000004180c */
[----:B------:R-:W1:Y:S03]  /*14e60*/  MUFU.EX2 R2, R187 ;  /* 0x000000bb00027308 */ /* 0x000e660000000800 */
[----:B------:R-:W-:Y:S04]  /*14e70*/  FMUL.FTZ R21, R65, R141 ;  /* 0x0000008d41157220 */ /* 0x000fe80000410000 */
[C---:B------:R-:W-:Y:S03]  /*14e80*/  HMMA.16816.F32.BF16 R16, R72.reuse, R22, R16 ;  /* 0x000000164810723c */ /* 0x040fe60000041810 */
[----:B------:R-:W-:Y:S04]  /*14e90*/  MUFU.EX2 R124, R165 ;  /* 0x000000a5007c7308 */ /* 0x000fe80000000800 */
[C---:B------:R-:W-:Y:S02]  /*14ea0*/  FMUL.FTZ R22, R3.reuse, R142 ;  /* 0x0000008e03167220 */ /* 0x040fe40000410000 */
[----:B------:R-:W-:Y:S04]  /*14eb0*/  FMUL.FTZ R23, R3, R143 ;  /* 0x0000008f03177220 */ /* 0x000fe80000410000 */
[----:B------:R-:W-:Y:S03]  /*14ec0*/  MUFU.EX2 R166, R227 ;  /* 0x000000e300a67308 */ /* 0x000fe60000000800 */
[-C--:B--2---:R-:W-:Y:S03]  /*14ed0*/  HMMA.16816.F32.BF16 R20, R72, R36.reuse, R20 ;  /* 0x000000244814723c */ /* 0x084fe60000041814 */
[----:B-1----:R-:W-:Y:S04]  /*14ee0*/  FADD.FTZ R0, R2, R0 ;  /* 0x0000000002007221 */ /* 0x002fe80000010000 */
[----:B------:R-:W-:Y:S01]  /*14ef0*/  FADD.FTZ R0, R70, R0 ;  /* 0x0000000046007221 */ /* 0x000fe20000010000 */
[C---:B------:R-:W-:Y:S01]  /*14f00*/  HMMA.16816.F32.BF16 R24, R76.reuse, R36, R24 ;  /* 0x000000244c18723c */ /* 0x040fe20000041818 */
[----:B------:R-:W-:Y:S03]  /*14f10*/  MUFU.EX2 R165, R228 ;  /* 0x000000e400a57308 */ /* 0x000fe60000000800 */
[----:B------:R-:W-:Y:S03]  /*14f20*/  FADD.FTZ R0, R69, R0 ;  /* 0x0000000045007221 */ /* 0x000fe60000010000 */
[C---:B------:R-:W-:Y:S01]  /*14f30*/  FMUL.FTZ R36, R65.reuse, R148 ;  /* 0x0000009441247220 */ /* 0x040fe20000410000 */
[-C--:B------:R-:W-:Y:S03]  /*14f40*/  HMMA.16816.F32.BF16 R28, R76, R38.reuse, R28 ;  /* 0x000000264c1c723c */ /* 0x080fe6000004181c */
[----:B------:R1:W-:Y:S01]  /*14f50*/  MUFU.EX2 R184, R67 ;  /* 0x0000004300b87308 */ /* 0x0003e20000000800 */
        /* <DEDUP_REMOVED lines=9> */
[-C--:B------:R-:W-:Y:S03]  /*14ff0*/  HMMA.16816.F32.BF16 R36, R72, R52.reuse, R36 ;  /* 0x000000344824723c */ /* 0x080fe60000041824 */
[----:B-1----:R-:W-:Y:S05]  /*15000*/  FMUL.FTZ R67, R3, R163 ;  /* 0x000000a303437220 */ /* 0x002fea0000410000 */
[C---:B------:R-:W-:Y:S01]  /*15010*/  HMMA.16816.F32.BF16 R40, R76.reuse, R52, R40 ;  /* 0x000000344c28723c */ /* 0x040fe20000041828 */
[----:B------:R-:W-:Y:S06]  /*15020*/  MUFU.EX2 R172, R191 ;  /* 0x000000bf00ac7308 */ /* 0x000fec0000000800 */
[C---:B------:R-:W-:Y:S01]  /*15030*/  FMUL.FTZ R52, R65.reuse, R156 ;  /* 0x0000009c41347220 */ /* 0x040fe20000410000 */
[-C--:B------:R-:W-:Y:S03]  /*15040*/  HMMA.16816.F32.BF16 R44, R76, R54.reuse, R44 ;  /* 0x000000364c2c723c */ /* 0x080fe6000004182c */
[----:B------:R-:W-:Y:S01]  /*15050*/  MUFU.EX2 R126, R171 ;  /* 0x000000ab007e7308 */ /* 0x000fe20000000800 */
[----:B------:R-:W-:Y:S04]  /*15060*/  FMUL.FTZ R53, R65, R157 ;  /* 0x0000009d41357220 */ /* 0x000fe80000410000 */
[C---:B------:R-:W-:Y:S05]  /*15070*/  HMMA.16816.F32.BF16 R48, R72.reuse, R54, R48 ;  /* 0x000000364830723c */ /* 0x040fea0000041830 */
[----:B------:R-:W1:Y:S02]  /*15080*/  MUFU.EX2 R128, R170 ;  /* 0x000000aa00807308 */ /* 0x000e640000000800 */
[C---:B------:R-:W-:Y:S02]  /*15090*/  FMUL.FTZ R54, R3.reuse, R158 ;  /* 0x0000009e03367220 */ /* 0x040fe40000410000 */
[----:B------:R-:W-:Y:S03]  /*150a0*/  FMUL.FTZ R55, R3, R159 ;  /* 0x0000009f03377220 */ /* 0x000fe60000410000 */
[----:B------:R-:W-:Y:S03]  /*150b0*/  FADD.FTZ R3, R106, R90 ;  /* 0x0000005a6a037221 */ /* 0x000fe60000010000 */
[----:B------:R-:W-:Y:S01]  /*150c0*/  MUFU.EX2 R127, R164 ;  /* 0x000000a4007f7308 */ /* 0x000fe20000000800 */
[-C--:B------:R-:W-:Y:S08]  /*150d0*/  HMMA.16816.F32.BF16 R52, R72, R80.reuse, R52 ;  /* 0x000000504834723c */ /* 0x080ff00000041834 */
[C---:B------:R-:W-:Y:S01]  /*150e0*/  HMMA.16816.F32.BF16 R56, R76.reuse, R80, R56 ;  /* 0x000000504c38723c */ /* 0x040fe20000041838 */
[----:B------:R-:W3:Y:S07]  /*150f0*/  MUFU.EX2 R246, R94 ;  /* 0x0000005e00f67308 */ /* 0x000eee0000000800 */
[-C--:B------:R-:W-:Y:S03]  /*15100*/  HMMA.16816.F32.BF16 R60, R76, R82.reuse, R60 ;  /* 0x000000524c3c723c */ /* 0x080fe6000004183c */
[----:B------:R-:W-:Y:S04]  /*15110*/  MUFU.EX2 R117, R93 ;  /* 0x0000005d00757308 */ /* 0x000fe80000000800 */
[----:B------:R-:W-:Y:S01]  /*15120*/  F2FP.BF16.PACK_AB R76, R2, R64 ;  /* 0x00000040024c723e */ /* 0x000fe200000010ff */
[----:B------:R-:W-:Y:S01]  /*15130*/  FMUL.FTZ R64, R65, R160 ;  /* 0x000000a041407220 */ /* 0x000fe20000410000 */
[----:B------:R-:W-:Y:S03]  /*15140*/  F2FP.BF16.PACK_AB R78, R69, R70 ;  /* 0x00000046454e723e */ /* 0x000fe600000010ff */
[----:B------:R-:W-:Y:S01]  /*15150*/  FMUL.FTZ R65, R65, R161 ;  /* 0x000000a141417220 */ /* 0x000fe20000410000 */
[----:B------:R-:W4:Y:S01]  /*15160*/  MUFU.EX2 R118, R92 ;  /* 0x0000005c00767308 */ /* 0x000f220000000800 */
[----:B------:R-:W-:Y:S01]  /*15170*/  FADD.FTZ R2, R104, R84 ;  /* 0x0000005468027221 */ /* 0x000fe20000010000 */
[----:B--2---:R-:W-:Y:S01]  /*15180*/  F2FP.BF16.PACK_AB R77, R123, R116 ;  /* 0x000000747b4d723e */ /* 0x004fe200000010ff */
[----:B------:R-:W-:Y:S01]  /*15190*/  FADD.FTZ R70, R107, R71 ;  /* 0x000000476b467221 */ /* 0x000fe20000010000 */
[----:B-1----:R-:W-:Y:S01]  /*151a0*/  F2FP.BF16.PACK_AB R79, R128, R126 ;  /* 0x0000007e804f723e */ /* 0x002fe200000010ff */
[----:B------:R-:W-:Y:S01]  /*151b0*/  FADD.FTZ R69, R105, R2 ;  /* 0x0000000269457221 */ /* 0x000fe20000010000 */
[----:B------:R-:W-:Y:S01]  /*151c0*/  HMMA.16816.F32.BF16 R64, R72, R82, R64 ;  /* 0x000000524840723c */ /* 0x000fe20000041840 */
[----:B------:R-:W1:Y:S03]  /*151d0*/  LDSM.16.MT88.4 R80, [R201+0x800] ;  /* 0x00080000c950783b */ /* 0x000e660000004200 */
[----:B------:R-:W2:Y:S01]  /*151e0*/  MUFU.EX2 R125, R91 ;  /* 0x0000005b007d7308 */ /* 0x000ea20000000800 */
[----:B------:R-:W-:Y:S02]  /*151f0*/  FADD.FTZ R69, R120, R69 ;  /* 0x0000004578457221 */ /* 0x000fe40000010000 */
[----:B------:R-:W-:Y:S01]  /*15200*/  F2FP.BF16.PACK_AB R72, R124, R115 ;  /* 0x000000737c48723e */ /* 0x000fe200000010ff */
[-C--:B-----5:R-:W-:Y:S01]  /*15210*/  HMMA.16816.F32.BF16 R4, R76, R100.reuse, R4 ;  /* 0x000000644c04723c */ /* 0x0a0fe20000041804 */
[----:B------:R-:W5:Y:S04]  /*15220*/  LDSM.16.MT88.4 R104, [R198+0x800] ;  /* 0x00080000c668783b */ /* 0x000f680000004200 */
[----:B---3--:R-:W-:Y:S01]  /*15230*/  F2FP.BF16.PACK_AB R74, R246, R127 ;  /* 0x0000007ff64a723e */ /* 0x008fe200000010ff */
[----:B------:R-:W3:Y:S01]  /*15240*/  MUFU.EX2 R94, R181 ;  /* 0x000000b5005e7308 */ /* 0x000ee20000000800 */
[----:B----4-:R-:W-:Y:S09]  /*15250*/  F2FP.BF16.PACK_AB R73, R118, R117 ;  /* 0x000000757649723e */ /* 0x010ff200000010ff */
[----:B------:R-:W4:Y:S01]  /*15260*/  MUFU.EX2 R187, R169 ;  /* 0x000000a900bb7308 */ /* 0x000f220000000800 */
[----:B--2---:R-:W-:Y:S09]  /*15270*/  F2FP.BF16.PACK_AB R75, R184, R125 ;  /* 0x0000007db84b723e */ /* 0x004ff200000010ff */
[----:B------:R-:W-:Y:S01]  /*15280*/  MUFU.EX2 R183, R167 ;  /* 0x000000a700b77308 */ /* 0x000fe20000000800 */
[C---:B------:R-:W-:Y:S04]  /*15290*/  HMMA.16816.F32.BF16 R8, R72.reuse, R100, R8 ;  /* 0x000000644808723c */ /* 0x040fe80000041808 */
[----:B---3--:R-:W-:Y:S02]  /*152a0*/  FADD.FTZ R2, R94, R0 ;  /* 0x000000005e027221 */ /* 0x008fe40000010000 */
[----:B------:R-:W-:Y:S02]  /*152b0*/  FADD.FTZ R0, R121, R3 ;  /* 0x0000000379007221 */ /* 0x000fe40000010000 */
[-C--:B------:R-:W-:Y:S01]  /*152c0*/  HMMA.16816.F32.BF16 R12, R72, R102.reuse, R12 ;  /* 0x00000066480c723c */ /* 0x080fe2000004180c */
[----:B------:R-:W-:Y:S03]  /*152d0*/  MUFU.EX2 R167, R226 ;  /* 0x000000e200a77308 */ /* 0x000fe60000000800 */
[----:B------:R-:W-:Y:S02]  /*152e0*/  FADD.FTZ R3, R116, R70 ;  /* 0x0000004674037221 */ /* 0x000fe40000010000 */
[----:B------:R-:W-:Y:S02]  /*152f0*/  FADD.FTZ R70, R115, R0 ;  /* 0x0000000073467221 */ /* 0x000fe40000010000 */
[C---:B------:R-:W-:Y:S01]  /*15300*/  HMMA.16816.F32.BF16 R16, R76.reuse, R102, R16 ;  /* 0x000000664c10723c */ /* 0x040fe20000041810 */
[----:B------:R-:W2:Y:S02]  /*15310*/  LDSM.16.MT88.4 R100, [R200+0x800] ;  /* 0x00080000c864783b */ /* 0x000ea40000004200 */
[----:B------:R-:W3:Y:S01]  /*15320*/  MUFU.EX2 R182, R175 ;  /* 0x000000af00b67308 */ /* 0x000ee20000000800 */
[----:B------:R-:W-:Y:S02]  /*15330*/  FADD.FTZ R3, R123, R3 ;  /* 0x000000037b037221 */ /* 0x000fe40000010000 */
[----:B------:R-:W-:Y:S02]  /*15340*/  FADD.FTZ R70, R124, R70 ;  /* 0x000000467c467221 */ /* 0x000fe40000010000 */
        /* <DEDUP_REMOVED lines=8> */
[-C--:B-----5:R-:W-:Y:S04]  /*153d0*/  HMMA.16816.F32.BF16 R36, R76, R104.reuse, R36 ;  /* 0x000000684c24723c */ /* 0x0a0fe80000041824 */
[----:B------:R-:W-:Y:S04]  /*153e0*/  MUFU.EX2 R158, R178 ;  /* 0x000000b2009e7308 */ /* 0x000fe80000000800 */
[C---:B------:R-:W-:Y:S06]  /*153f0*/  HMMA.16816.F32.BF16 R40, R72.reuse, R104, R40 ;  /* 0x000000684828723c */ /* 0x040fec0000041828 */
[----:B------:R-:W5:Y:S02]  /*15400*/  MUFU.EX2 R157, R192 ;  /* 0x000000c0009d7308 */ /* 0x000f640000000800 */
[-C--:B------:R-:W-:Y:S08]  /*15410*/  HMMA.16816.F32.BF16 R44, R72, R106.reuse, R44 ;  /* 0x0000006a482c723c */ /* 0x080ff0000004182c */
[C---:B------:R-:W-:Y:S01]  /*15420*/  HMMA.16816.F32.BF16 R48, R76.reuse, R106, R48 ;  /* 0x0000006a4c30723c */ /* 0x040fe20000041830 */
[----:B------:R-:W1:Y:S01]  /*15430*/  LDSM.16.MT88.4 R104, [R201+0x1000] ;  /* 0x00100000c968783b */ /* 0x000e620000004200 */
[----:B------:R-:W-:Y:S06]  /*15440*/  MUFU.EX2 R156, R193 ;  /* 0x000000c1009c7308 */ /* 0x000fec0000000800 */
[-C--:B--2---:R-:W-:Y:S04]  /*15450*/  HMMA.16816.F32.BF16 R52, R76, R100.reuse, R52 ;  /* 0x000000644c34723c */ /* 0x084fe80000041834 */
[----:B------:R-:W-:Y:S04]  /*15460*/  MUFU.EX2 R171, R194 ;  /* 0x000000c200ab7308 */ /* 0x000fe80000000800 */
[C---:B------:R-:W-:Y:S06]  /*15470*/  HMMA.16816.F32.BF16 R56, R72.reuse, R100, R56 ;  /* 0x000000644838723c */ /* 0x040fec0000041838 */
[----:B------:R-:W2:Y:S02]  /*15480*/  MUFU.EX2 R84, R224 ;  /* 0x000000e000547308 */ /* 0x000ea40000000800 */
[-C--:B------:R-:W-:Y:S07]  /*15490*/  HMMA.16816.F32.BF16 R60, R72, R102.reuse, R60 ;  /* 0x00000066483c723c */ /* 0x080fee000004183c */
[----:B------:R-:W-:Y:S01]  /*154a0*/  F2FP.BF16.PACK_AB R72, R112, R114 ;  /* 0x000000727048723e */ /* 0x000fe200000010ff */
[----:B------:R-:W-:Y:S01]  /*154b0*/  HMMA.16816.F32.BF16 R64, R76, R102, R64 ;  /* 0x000000664c40723c */ /* 0x000fe20000041840 */
[----:B------:R-:W2:Y:S01]  /*154c0*/  LDSM.16.MT88.4 R100, [R200+0x1000] ;  /* 0x00100000c864783b */ /* 0x000ea20000004200 */
[----:B------:R-:W2:Y:S02]  /*154d0*/  MUFU.EX2 R71, R223 ;  /* 0x000000df00477308 */ /* 0x000ea40000000800 */
[----:B------:R-:W-:Y:S02]  /*154e0*/  F2FP.BF16.PACK_AB R74, R94, R113 ;  /* 0x000000715e4a723e */ /* 0x000fe400000010ff */
[----:B----4-:R-:W-:Y:S02]  /*154f0*/  F2FP.BF16.PACK_AB R73, R188, R187 ;  /* 0x000000bbbc49723e */ /* 0x010fe400000010ff */
[----:B------:R-:W-:Y:S01]  /*15500*/  F2FP.BF16.PACK_AB R75, R186, R185 ;  /* 0x000000b9ba4b723e */ /* 0x000fe200000010ff */
[----:B------:R-:W-:Y:S03]  /*15510*/  LDSM.16.MT88.4 R112, [R200+0x1800] ;  /* 0x00180000c870783b */ /* 0x000fe60000004200 */
[----:B---3--:R-:W-:Y:S01]  /*15520*/  F2FP.BF16.PACK_AB R76, R182, R183 ;  /* 0x000000b7b64c723e */ /* 0x008fe200000010ff */
[----:B------:R-:W-:Y:S01]  /*15530*/  MUFU.EX2 R94, R229 ;  /* 0x000000e5005e7308 */ /* 0x000fe20000000800 */
[----:B-1----:R-:W-:Y:S01]  /*15540*/  F2FP.BF16.PACK_AB R78, R176, R159 ;  /* 0x0000009fb04e723e */ /* 0x002fe200000010ff */
[-C--:B------:R-:W-:Y:S05]  /*15550*/  HMMA.16816.F32.BF16 R4, R72, R80.reuse, R4 ;  /* 0x000000504804723c */ /* 0x080fea0000041804 */
[----:B-----5:R-:W-:Y:S01]  /*15560*/  F2FP.BF16.PACK_AB R77, R157, R158 ;  /* 0x0000009e9d4d723e */ /* 0x020fe200000010ff */
[----:B--2---:R-:W-:Y:S01]  /*15570*/  FADD.FTZ R0, R84, R2 ;  /* 0x0000000254007221 */ /* 0x004fe20000010000 */
[----:B------:R-:W-:Y:S01]  /*15580*/  F2FP.BF16.PACK_AB R79, R171, R156 ;  /* 0x0000009cab4f723e */ /* 0x000fe200000010ff */
[----:B------:R-:W1:Y:S04]  /*15590*/  MUFU.EX2 R91, R222 ;  /* 0x000000de005b7308 */ /* 0x000e680000000800 */
[----:B------:R-:W-:Y:S02]  /*155a0*/  FADD.FTZ R0, R71, R0 ;  /* 0x0000000047007221 */ /* 0x000fe40000010000 */
[C---:B------:R-:W-:Y:S04]  /*155b0*/  HMMA.16816.F32.BF16 R8, R76.reuse, R80, R8 ;  /* 0x000000504c08723c */ /* 0x040fe80000041808 */
[----:B------:R-:W2:Y:S04]  /*155c0*/  MUFU.EX2 R90, R221 ;  /* 0x000000dd005a7308 */ /* 0x000ea80000000800 */
[-C--:B------:R-:W-:Y:S06]  /*155d0*/  HMMA.16816.F32.BF16 R12, R76, R82.reuse, R12 ;  /* 0x000000524c0c723c */ /* 0x080fec000004180c */
[----:B------:R-:W-:Y:S02]  /*155e0*/  MUFU.EX2 R173, R219 ;  /* 0x000000db00ad7308 */ /* 0x000fe40000000800 */
[C---:B------:R-:W-:Y:S01]  /*155f0*/  HMMA.16816.F32.BF16 R16, R72.reuse, R82, R16 ;  /* 0x000000524810723c */ /* 0x040fe20000041810 */
[----:B------:R-:W3:Y:S03]  /*15600*/  LDSM.16.MT88.4 R80, [R197+0x1800] ;  /* 0x00180000c550783b */ /* 0x000ee60000004200 */
[----:B-1----:R-:W-:Y:S04]  /*15610*/  FADD.FTZ R0, R91, R0 ;  /* 0x000000005b007221 */ /* 0x002fe80000010000 */
[-C--:B------:R-:W-:Y:S01]  /*15620*/  HMMA.16816.F32.BF16 R20, R72, R104.reuse, R20 ;  /* 0x000000684814723c */ /* 0x080fe20000041814 */
[----:B------:R-:W-:Y:S03]  /*15630*/  MUFU.EX2 R174, R218 ;  /* 0x000000da00ae7308 */ /* 0x000fe60000000800 */
[----:B--2---:R-:W-:Y:S02]  /*15640*/  FADD.FTZ R2, R90, R0 ;  /* 0x000000005a027221 */ /* 0x004fe40000010000 */
        /* <DEDUP_REMOVED lines=8> */
[----:B------:R-:W2:Y:S01]  /*156d0*/  MUFU.EX2 R122, R220 ;  /* 0x000000dc007a7308 */ /* 0x000ea20000000800 */
[-C--:B------:R-:W-:Y:S08]  /*156e0*/  HMMA.16816.F32.BF16 R36, R72, R108.reuse, R36 ;  /* 0x0000006c4824723c */ /* 0x080ff00000041824 */
[C---:B------:R-:W-:Y:S01]  /*156f0*/  HMMA.16816.F32.BF16 R40, R76.reuse, R108, R40 ;  /* 0x0000006c4c28723c */ /* 0x040fe20000041828 */
[----:B------:R-:W4:Y:S07]  /*15700*/  MUFU.EX2 R119, R225 ;  /* 0x000000e100777308 */ /* 0x000f2e0000000800 */
[-C--:B------:R-:W-:Y:S03]  /*15710*/  HMMA.16816.F32.BF16 R44, R76, R110.reuse, R44 ;  /* 0x0000006e4c2c723c */ /* 0x080fe6000004182c */
[----:B------:R-:W5:Y:S01]  /*15720*/  MUFU.EX2 R93, R230 ;  /* 0x000000e6005d7308 */ /* 0x000f620000000800 */
[----:B--2---:R-:W-:Y:S04]  /*15730*/  FADD.FTZ R0, R122, R2 ;  /* 0x000000027a007221 */ /* 0x004fe80000010000 */
[C---:B------:R-:W-:Y:S01]  /*15740*/  HMMA.16816.F32.BF16 R48, R72.reuse, R110, R48 ;  /* 0x0000006e4830723c */ /* 0x040fe20000041830 */
[----:B------:R-:W2:Y:S03]  /*15750*/  LDSM.16.MT88.4 R108, [R198+0x1800] ;  /* 0x00180000c66c783b */ /* 0x000ea60000004200 */
[----:B------:R-:W-:Y:S01]  /*15760*/  FADD.FTZ R2, R125, R69 ;  /* 0x000000457d027221 */ /* 0x000fe20000010000 */
[----:B------:R-:W1:Y:S03]  /*15770*/  MUFU.EX2 R92, R234 ;  /* 0x000000ea005c7308 */ /* 0x000e660000000800 */
[-C--:B------:R-:W-:Y:S04]  /*15780*/  HMMA.16816.F32.BF16 R52, R72, R100.reuse, R52 ;  /* 0x000000644834723c */ /* 0x080fe80000041834 */
[C---:B----4-:R-:W-:Y:S01]  /*15790*/  F2FP.BF16.PACK_AB R160, R119.reuse, R122 ;  /* 0x0000007a77a0723e */ /* 0x050fe200000010ff */
[----:B------:R-:W-:Y:S02]  /*157a0*/  FADD.FTZ R0, R119, R0 ;  /* 0x0000000077007221 */ /* 0x000fe40000010000 */
[----:B------:R-:W-:Y:S01]  /*157b0*/  MUFU.EX2 R170, R231 ;  /* 0x000000e700aa7308 */ /* 0x000fe20000000800 */
[C---:B------:R-:W-:Y:S04]  /*157c0*/  HMMA.16816.F32.BF16 R56, R76.reuse, R100, R56 ;  /* 0x000000644c38723c */ /* 0x040fe80000041838 */
[----:B-----5:R-:W-:Y:S02]  /*157d0*/  FADD.FTZ R0, R93, R0 ;  /* 0x000000005d007221 */ /* 0x020fe40000010000 */
[----:B------:R-:W-:Y:S02]  /*157e0*/  FADD.FTZ R2, R184, R2 ;  /* 0x00000002b8027221 */ /* 0x000fe40000010000 */
[-C--:B------:R-:W-:Y:S01]  /*157f0*/  HMMA.16816.F32.BF16 R60, R76, R102.reuse, R60 ;  /* 0x000000664c3c723c */ /* 0x080fe2000004183c */
[----:B------:R-:W4:Y:S03]  /*15800*/  MUFU.EX2 R169, R232 ;  /* 0x000000e800a97308 */ /* 0x000f260000000800 */
[----:B------:R-:W-:Y:S01]  /*15810*/  FADD.FTZ R2, R158, R2 ;  /* 0x000000029e027221 */ /* 0x000fe20000010000 */
[C---:B-1----:R-:W-:Y:S01]  /*15820*/  F2FP.BF16.PACK_AB R162, R92.reuse, R93 ;  /* 0x0000005d5ca2723e */ /* 0x042fe200000010ff */
[----:B------:R-:W-:Y:S01]  /*15830*/  FADD.FTZ R217, R92, R0 ;  /* 0x000000005cd97221 */ /* 0x000fe20000010000 */
[----:B------:R-:W-:Y:S01]  /*15840*/  F2FP.BF16.PACK_AB R76, R71, R84 ;  /* 0x00000054474c723e */ /* 0x000fe200000010ff */
[----:B------:R-:W-:Y:S03]  /*15850*/  HMMA.16816.F32.BF16 R64, R72, R102, R64 ;  /* 0x000000664840723c */ /* 0x000fe60000041840 */
[----:B------:R-:W1:Y:S01]  /*15860*/  MUFU.EX2 R164, R237 ;  /* 0x000000ed00a47308 */ /* 0x000e620000000800 */
        /* <DEDUP_REMOVED lines=9> */
[-C--:B---3--:R-:W-:Y:S05]  /*15900*/  HMMA.16816.F32.BF16 R4, R76, R80.reuse, R4 ;  /* 0x000000504c04723c */ /* 0x088fea0000041804 */
[----:B------:R-:W-:Y:S01]  /*15910*/  F2FP.BF16.PACK_AB R73, R166, R167 ;  /* 0x000000a7a649723e */ /* 0x000fe200000010ff */
[----:B------:R-:W-:Y:S01]  /*15920*/  FADD.FTZ R3, R246, R3 ;  /* 0x00000003f6037221 */ /* 0x000fe20000010000 */
[----:B------:R-:W-:Y:S01]  /*15930*/  F2FP.BF16.PACK_AB R75, R94, R165 ;  /* 0x000000a55e4b723e */ /* 0x000fe200000010ff */
[----:B------:R-:W3:Y:S01]  /*15940*/  MUFU.EX2 R90, R236 ;  /* 0x000000ec005a7308 */ /* 0x000ee20000000800 */
[----:B----4-:R-:W-:Y:S03]  /*15950*/  F2FP.BF16.PACK_AB R161, R169, R170 ;  /* 0x000000aaa9a1723e */ /* 0x010fe600000010ff */
[----:B-1----:R-:W-:Y:S01]  /*15960*/  F2FP.BF16.PACK_AB R163, R164, R168 ;  /* 0x000000a8a4a3723e */ /* 0x002fe200000010ff */
[----:B------:R-:W-:Y:S01]  /*15970*/  FADD.FTZ R3, R183, R3 ;  /* 0x00000003b7037221 */ /* 0x000fe20000010000 */
[C---:B------:R-:W-:Y:S04]  /*15980*/  HMMA.16816.F32.BF16 R8, R72.reuse, R80, R8 ;  /* 0x000000504808723c */ /* 0x040fe80000041808 */
[----:B------:R-:W-:Y:S01]  /*15990*/  MUFU.EX2 R84, R241 ;  /* 0x000000f100547308 */ /* 0x000fe20000000800 */
[----:B------:R-:W-:Y:S01]  /*159a0*/  FADD.FTZ R3, R182, R3 ;  /* 0x00000003b6037221 */ /* 0x000fe20000010000 */
[----:B------:R-:W-:Y:S01]  /*159b0*/  MOV R92, R85 ;  /* 0x00000055005c7202 */ /* 0x000fe20000000f00 */
[----:B------:R-:W-:Y:S01]  /*159c0*/  FADD.FTZ R2, R157, R2 ;  /* 0x000000029d027221 */ /* 0x000fe20000010000 */
[-C--:B------:R-:W-:Y:S04]  /*159d0*/  HMMA.16816.F32.BF16 R12, R72, R82.reuse, R12 ;  /* 0x00000052480c723c */ /* 0x080fe8000004180c */
[----:B------:R-:W-:Y:S01]  /*159e0*/  FADD.FTZ R0, R187, R0 ;  /* 0x00000000bb007221 */ /* 0x000fe20000010000 */
[----:B------:R-:W-:Y:S01]  /*159f0*/  MOV R93, R68 ;  /* 0x00000044005d7202 */ /* 0x000fe20000000f00 */
[----:B------:R-:W-:Y:S01]  /*15a00*/  MUFU.EX2 R81, R240 ;  /* 0x000000f000517308 */ /* 0x000fe20000000800 */
[----:B------:R-:W-:Y:S01]  /*15a10*/  FADD.FTZ R3, R159, R3 ;  /* 0x000000039f037221 */ /* 0x000fe20000010000 */
[C---:B------:R-:W-:Y:S04]  /*15a20*/  HMMA.16816.F32.BF16 R16, R76.reuse, R82, R16 ;  /* 0x000000524c10723c */ /* 0x040fe80000041810 */
[----:B---3--:R-:W-:Y:S01]  /*15a30*/  F2FP.BF16.PACK_AB R100, R90, R91 ;  /* 0x0000005b5a64723e */ /* 0x008fe200000010ff */
[----:B------:R-:W-:Y:S02]  /*15a40*/  FADD.FTZ R2, R156, R2 ;  /* 0x000000029c027221 */ /* 0x000fe40000010000 */
[----:B------:R-:W-:Y:S01]  /*15a50*/  FADD.FTZ R0, R188, R0 ;  /* 0x00000000bc007221 */ /* 0x000fe20000010000 */
[-C--:B------:R-:W-:Y:S01]  /*15a60*/  HMMA.16816.F32.BF16 R20, R76, R104.reuse, R20 ;  /* 0x000000684c14723c */ /* 0x080fe20000041814 */
[----:B------:R-:W1:Y:S03]  /*15a70*/  MUFU.EX2 R83, R243 ;  /* 0x000000f300537308 */ /* 0x000e660000000800 */
[----:B------:R-:W-:Y:S02]  /*15a80*/  FADD.FTZ R0, R185, R0 ;  /* 0x00000000b9007221 */ /* 0x000fe40000010000 */
[----:B------:R-:W-:Y:S02]  /*15a90*/  FADD.FTZ R3, R176, R3 ;  /* 0x00000003b0037221 */ /* 0x000fe40000010000 */
[C---:B------:R-:W-:Y:S03]  /*15aa0*/  HMMA.16816.F32.BF16 R24, R72.reuse, R104, R24 ;  /* 0x000000684818723c */ /* 0x040fe60000041818 */
[----:B------:R-:W3:Y:S01]  /*15ab0*/  MUFU.EX2 R82, R242 ;  /* 0x000000f200527308 */ /* 0x000ee20000000800 */
[----:B------:R-:W-:Y:S02]  /*15ac0*/  FADD.FTZ R0, R186, R0 ;  /* 0x00000000ba007221 */ /* 0x000fe40000010000 */
[----:B------:R-:W-:Y:S02]  /*15ad0*/  FADD.FTZ R2, R171, R2 ;  /* 0x00000002ab027221 */ /* 0x000fe40000010000 */
[-C--:B------:R-:W-:Y:S04]  /*15ae0*/  HMMA.16816.F32.BF16 R28, R72, R106.reuse, R28 ;  /* 0x0000006a481c723c */ /* 0x080fe8000004181c */
[----:B------:R-:W-:Y:S01]  /*15af0*/  FADD.FTZ R0, R173, R0 ;  /* 0x00000000ad007221 */ /* 0x000fe20000010000 */
[----:B------:R-:W-:Y:S01]  /*15b00*/  MUFU.EX2 R80, R244 ;  /* 0x000000f400507308 */ /* 0x000fe20000000800 */
[----:B------:R-:W-:Y:S02]  /*15b10*/  FADD.FTZ R3, R172, R3 ;  /* 0x00000003ac037221 */ /* 0x000fe40000010000 */
[C---:B------:R-:W-:Y:S04]  /*15b20*/  HMMA.16816.F32.BF16 R32, R76.reuse, R106, R32 ;  /* 0x0000006a4c20723c */ /* 0x040fe80000041820 */
[----:B-1----:R-:W-:Y:S01]  /*15b30*/  F2FP.BF16.PACK_AB R102, R83, R84 ;  /* 0x000000545366723e */ /* 0x002fe200000010ff */
[----:B------:R-:W-:Y:S02]  /*15b40*/  FADD.FTZ R2, R167, R2 ;  /* 0x00000002a7027221 */ /* 0x000fe40000010000 */
[----:B------:R-:W1:Y:S01]  /*15b50*/  MUFU.EX2 R71, R245 ;  /* 0x000000f500477308 */ /* 0x000e620000000800 */
[-C--:B--2---:R-:W-:Y:S04]  /*15b60*/  HMMA.16816.F32.BF16 R36, R76, R108.reuse, R36 ;  /* 0x0000006c4c24723c */ /* 0x084fe80000041824 */
[----:B---3--:R-:W-:Y:S01]  /*15b70*/  F2FP.BF16.PACK_AB R101, R82, R81 ;  /* 0x000000515265723e */ /* 0x008fe200000010ff */
        /* <DEDUP_REMOVED lines=15> */
[C---:B------:R-:W-:Y:S08]  /*15c70*/  HMMA.16816.F32.BF16 R56, R72.reuse, R112, R56 ;  /* 0x000000704838723c */ /* 0x040ff00000041838 */
[-C--:B------:R-:W-:Y:S01]  /*15c80*/  HMMA.16816.F32.BF16 R60, R72, R114.reuse, R60 ;  /* 0x00000072483c723c */ /* 0x080fe2000004183c */
[----:B------:R-:W1:Y:S07]  /*15c90*/  LDSM.16.MT88.4 R72, [R200+0x2000] ;  /* 0x00200000c848783b */ /* 0x000e6e0000004200 */
        /* <DEDUP_REMOVED lines=31> */
.L_x_3657:
[----:B------:R-:W2:Y:S02]  /*15e90*/  LDL R0, [R1+0x4] ;  /* 0x0000040001007983 */ /* 0x000ea40000100800 */
[----:B--2---:R-:W-:-:S13]  /*15ea0*/  ISETP.GE.AND P0, PT, R214, R0, PT ;  /* 0x00000000d600720c */ /* 0x004fda0003f06270 */
[----:B------:R-:W-:Y:S05]  /*15eb0*/  @!P0 BRA `(.L_x_3669) ;  /* 0x000032e000008947 */ /* 0x000fea0003800000 */
[----:B------:R-:W-:Y:S01]  /*15ec0*/  IMAD.MOV.U32 R92, RZ, RZ, R88 ;  /* 0x000000ffff5c7224 */ /* 0x000fe200078e0058 */
[----:B------:R-:W-:Y:S01]  /*15ed0*/  MOV R94, R68 ;  /* 0x00000044005e7202 */ /* 0x000fe20000000f00 */
[----:B------:R-:W-:Y:S01]  /*15ee0*/  IMAD.MOV.U32 R91, RZ, RZ, R89 ;  /* 0x000000ffff5b7224 */ /* 0x000fe200078e0059 */
[----:B------:R-:W-:Y:S02]  /*15ef0*/  MOV R93, R85 ;  /* 0x00000055005d7202 */ /* 0x000fe40000000f00 */
.L_x_3676:
        /* <DEDUP_REMOVED lines=36> */
.L_x_3773:
        /* <DEDUP_REMOVED lines=164> */
[----:B------:R-:W-:Y:S02]  /*16b80*/  LEA R0, P0, R2, c[0x0][0x1c8], 0x1 ;  /* 0x0000720002007a11 */ /* 0x000fe400078008ff */
[----:B------:R-:W-:Y:S02]  /*16b90*/  SHF.L.U32 R85, R238, 0x1, RZ ;  /* 0x00000001ee557819 */ /* 0x000fe400000006ff */
[----:B------:R-:W-:Y:S01]  /*16ba0*/  LEA.HI.X R84, R2, c[0x0][0x1cc], R3, 0x1, P0 ;  /* 0x0000730002547a11 */ /* 0x000fe200000f0c03 */
[----:B------:R-:W-:-:S06]  /*16bb0*/  BRA.DIV ~URZ, `(.L_x_3673) ;  /* 0x0000ac427f007947 */ /* 0x000fcc000b800000 */
[----:B------:R1:W2:Y:S02]  /*16bc0*/  SHFL.IDX PT, R90, R84, RZ, 0x181f ;  /* 0x00181fff545a7589 */ /* 0x0002a400000e0000 */
.L_x_3774:
        /* <DEDUP_REMOVED lines=25> */
.L_x_3775:
        /* <DEDUP_REMOVED lines=9> */
.L_x_3672:
[----:B------:R-:W-:Y:S05]  /*16df0*/  BSYNC B0 ;  /* 0x0000000000007941 */ /* 0x000fea0003800000 */
.L_x_3671:
        /* <DEDUP_REMOVED lines=97> */
.L_x_3776:
        /* <DEDUP_REMOVED lines=328> */
[----:B----4-:R-:W-:Y:S02]  /*18890*/  FADD.FTZ R2, R93, R0 ;  /* 0x000000005d027221 */ /* 0x010fe40000010000 */
        /* <DEDUP_REMOVED lines=27> */
[----:B------:R-:W4:Y:S04]  /*18a50*/  LDSM.16.MT88.4 R104, [R201+0x1800] ;  /* 0x00180000c968783b */ /* 0x000f280000004200 */
[----:B------:R-:W-:Y:S03]  /*18a60*/  MUFU.EX2 R169, R233 ;  /* 0x000000e900a97308 */ /* 0x000fe60000000800 */
[-C--:B-----5:R-:W-:Y:S07]  /*18a70*/  HMMA.16816.F32.BF16 R52, R68, R80.reuse, R52 ;  /* 0x000000504434723c */ /* 0x0a0fee0000041834 */
[----:B------:R-:W5:Y:S01]  /*18a80*/  MUFU.EX2 R165, R235 ;  /* 0x000000eb00a57308 */ /* 0x000f620000000800 */
        /* <DEDUP_REMOVED lines=9> */
[----:B------:R-:W4:Y:S01]  /*18b20*/  MUFU.EX2 R93, R236 ;  /* 0x000000ec005d7308 */ /* 0x000f220000000800 */
        /* <DEDUP_REMOVED lines=12> */
[----:B------:R-:W2:Y:S03]  /*18bf0*/  MUFU.EX2 R91, R242 ;  /* 0x000000f2005b7308 */ /* 0x000ea60000000800 */
        /* <DEDUP_REMOVED lines=14> */
[----:B--2---:R-:W-:Y:S01]  /*18ce0*/  F2FP.BF16.PACK_AB R102, R91, R92 ;  /* 0x0000005c5b66723e */ /* 0x004fe200000010ff */
        /* <DEDUP_REMOVED lines=69> */
[C---:B------:R-:W-:Y:S07]  /*19140*/  HMMA.16816.F32.BF16 R104, R100.reuse, R68, R56 ;  /* 0x000000446468723c */ /* 0x040fee0000041838 */
[----:B------:R-:W-:Y:S01]  /*19150*/  MOV R68, R90 ;  /* 0x0000005a00447202 */ /* 0x000fe20000000f00 */
[-C--:B------:R-:W-:Y:S08]  /*19160*/  HMMA.16816.F32.BF16 R100, R100, R70.reuse, R60 ;  /* 0x000000466464723c */ /* 0x080ff0000004183c */
[----:B------:R-:W-:Y:S01]  /*19170*/  HMMA.16816.F32.BF16 R160, R160, R70, R64 ;  /* 0x00000046a0a0723c */ /* 0x000fe20000041840 */
[----:B------:R-:W-:Y:S07]  /*19180*/  @!UPT UIADD3 URZ, URZ, URZ, URZ ;  /* 0x0000003f3f3ff290 */ /* 0x000fee000fffe03f */
[----:B------:R-:W-:-:S11]  /*19190*/  @P0 BRA `(.L_x_3676) ;  /* 0xffffcd6000000947 */ /* 0x000fd6000383ffff */
.L_x_3669:
[----:B------:R-:W-:Y:S05]  /*191a0*/  BRA.DIV ~URZ, `(.L_x_3677) ;  /* 0x00008e627f007947 */ /* 0x000fea000b800000 */
[----:B------:R1:W2:Y:S02]  /*191b0*/  SHFL.BFLY PT, R0, R217, 0x2, 0x1f ;  /* 0x0c401f00d9007f89 */ /* 0x0002a400000e0000 */
.L_x_3777:
        /* <DEDUP_REMOVED lines=15> */
.L_x_3778:
        /* <DEDUP_REMOVED lines=102> */
.L_x_3588:
[----:B------:R4:W5:Y:S04]  /*19910*/  LDL R6, [R1+0x40] ;  /* 0x0000400001067983 */ /* 0x0009680000100800 */
[----:B------:R-:W1:Y:S01]  /*19920*/  S2R R2, SR_TID.X ;  /* 0x0000000000027919 */ /* 0x000e620000002100 */
[----:B------:R-:W-:Y:S01]  /*19930*/  BSSY B0, `(.L_x_3679) ;  /* 0x0000011000007945 */ /* 0x000fe20003800000 */
[----:B-1----:R-:W-:-:S13]  /*19940*/  LOP3.LUT P0, RZ, R2, 0x7f, RZ, 0xc0, !PT ;  /* 0x0000007f02ff7812 */ /* 0x002fda000780c0ff */
[----:B------:R-:W-:Y:S05]  /*19950*/  @P0 BRA `(.L_x_3680) ;  /* 0x000000e000000947 */ /* 0x000fea0003800000 */
[----:B----4-:R-:W1:Y:S01]  /*19960*/  S2R R4, SR_LANEID ;  /* 0x0000000000047919 */ /* 0x010e620000000000 */
[----:B------:R-:W-:Y:S01]  /*19970*/  VOTEU.ANY UR4, UPT, PT ;  /* 0x0000000000047886 */ /* 0x000fe200038e0100 */
[----:B------:R-:W-:Y:S01]  /*19980*/  IMAD.MOV.U32 R5, RZ, RZ, c[0x0][0x564] ;  /* 0x00015900ff057624 */ /* 0x000fe200078e00ff */
[----:B---3--:R-:W1:Y:S08]  /*19990*/  FLO.U32 R3, UR4 ;  /* 0x0000000400037d00 */ /* 0x008e7000080e0000 */
[----:B------:R-:W3:Y:S01]  /*199a0*/  POPC R2, UR4 ;  /* 0x0000000400027d09 */ /* 0x000ee20008000000 */
[----:B-1----:R-:W-:Y:S01]  /*199b0*/  ISETP.EQ.U32.AND P0, PT, R3, R4, PT ;  /* 0x000000040300720c */ /* 0x002fe20003f02070 */
[----:B------:R-:W-:-:S12]  /*199c0*/  IMAD.MOV.U32 R4, RZ, RZ, c[0x0][0x560] ;  /* 0x00015800ff047624 */ /* 0x000fd800078e00ff */
[----:B---3--:R1:W3:Y:S04]  /*199d0*/  @P0 ATOMG.E.ADD.STRONG.GPU PT, R2, [R4.64], R2 ;  /* 0x00000002040209a8 */ /* 0x0082e800081ee1c8 */
[----:B-1----:R-:W1:Y:S04]  /*199e0*/  S2R R4, SR_LTMASK ;  /* 0x0000000000047919 */ /* 0x002e680000003900 */
[----:B---3--:R1:W3:Y:S02]  /*199f0*/  SHFL.IDX PT, R3, R2, R3, 0x1f ;  /* 0x00001f0302037589 */ /* 0x0082e400000e0000 */
[----:B-1----:R-:W-:-:S06]  /*19a00*/  LOP3.LUT R2, R4, UR4, RZ, 0xc0, !PT ;  /* 0x0000000404027c12 */ /* 0x002fcc000f8ec0ff */
[----:B------:R-:W3:Y:S02]  /*19a10*/  POPC R2, R2 ;  /* 0x0000000200027309 */ /* 0x000ee40000000000 */
[----:B---3-5:R-:W-:-:S05]  /*19a20*/  IADD3 R6, R3, c[0x0][0xc], R2 ;  /* 0x0000030003067a10 */ /* 0x028fca0007ffe002 */
[----:B------:R1:W-:Y:S02]  /*19a30*/  STL [R1+0x40], R6 ;  /* 0x0000400601007387 */ /* 0x0003e40000100800 */
.L_x_3680:
[----:B----4-:R-:W-:Y:S05]  /*19a40*/  BSYNC B0 ;  /* 0x0000000000007941 */ /* 0x010fea0003800000 */
.L_x_3679:
[----:B------:R-:W-:Y:S01]  /*19a50*/  PRMT R0, R0, 0x9910, RZ ;  /* 0x0000991000007816 */ /* 0x000fe200000000ff */
[----:B------:R-:W-:Y:S01]  /*19a60*/  BSSY B1, `(.L_x_3681) ;  /* 0x00002f4000017945 */ /* 0x000fe20003800000 */
[----:B-----5:R-:W-:Y:S02]  /*19a70*/  IMAD.MOV.U32 R68, RZ, RZ, R6 ;  /* 0x000000ffff447224 */ /* 0x020fe400078e0006 */
[----:B------:R-:W-:-:S13]  /*19a80*/  ISETP.NE.AND P0, PT, R0, RZ, PT ;  /* 0x000000ff0000720c */ /* 0x000fda0003f05270 */
[----:B------:R-:W-:Y:S05]  /*19a90*/  @!P0 BRA `(.L_x_3682) ;  /* 0x0000230000008947 */ /* 0x000fea0003800000 */
[----:B-1----:R-:W4:Y:S04]  /*19aa0*/  LDL R6, [R1+0x9c] ;  /* 0x00009c0001067983 */ /* 0x002f280000100800 */
[----:B--2---:R-:W2:Y:S04]  /*19ab0*/  LDL R5, [R1+0xac] ;  /* 0x0000ac0001057983 */ /* 0x004ea80000100800 */
[----:B---3--:R-:W3:Y:S04]  /*19ac0*/  LDL R9, [R1+0xb4] ;  /* 0x0000b40001097983 */ /* 0x008ee80000100800 */
[----:B------:R-:W3:Y:S01]  /*19ad0*/  LDL R8, [R1+0xb0] ;  /* 0x0000b00001087983 */ /* 0x000ee20000100800 */
[----:B------:R-:W-:Y:S01]  /*19ae0*/  WARPSYNC 0xffffffff ;  /* 0xffffffff00007948 */ /* 0x000fe20003800000 */
[----:B------:R-:W-:-:S02]  /*19af0*/  F2FP.BF16.PACK_AB R0, R65, R64 ;  /* 0x000000404100723e */ /* 0x000fc400000010ff */
[----:B------:R-:W-:Y:S01]  /*19b00*/  BAR.SYNC.DEFER_BLOCKING 0x1, 0x80 ;  /* 0x0042000000007b1d */ /* 0x000fe20000010000 */
[----:B------:R-:W-:Y:S02]  /*19b10*/  F2FP.BF16.PACK_AB R3, R79, R78 ;  /* 0x0000004e4f03723e */ /* 0x000fe400000010ff */
[----:B------:R-:W-:-:S03]  /*19b20*/  F2FP.BF16.PACK_AB R2, R67, R66 ;  /* 0x000000424302723e */ /* 0x000fc600000010ff */
[----:B------:R-:W3:Y:S01]  /*19b30*/  LDL R7, [R1+0xa0] ;  /* 0x0000a00001077983 */ /* 0x000ee20000100800 */
[----:B------:R-:W-:-:S03]  /*19b40*/  F2FP.BF16.PACK_AB R4, R37, R36 ;  /* 0x000000242504723e */ /* 0x000fc600000010ff */
[----:B------:R-:W3:Y:S04]  /*19b50*/  LDL R13, [R1+0xa4] ;  /* 0x0000a400010d7983 */ /* 0x000ee80000100800 */
[----:B------:R-:W3:Y:S04]  /*19b60*/  LDL R12, [R1+0xd8] ;  /* 0x0000d800010c7983 */ /* 0x000ee80000100800 */
[----:B------:R-:W3:Y:S04]  /*19b70*/  LDL R10, [R1+0xdc] ;  /* 0x0000dc00010a7983 */ /* 0x000ee80000100800 */
[----:B----4-:R1:W-:Y:S04]  /*19b80*/  STS [R6], R0 ;  /* 0x0000000006007388 */ /* 0x0103e80000000800 */
[----:B------:R4:W-:Y:S04]  /*19b90*/  STS [R6+0x400], R3 ;  /* 0x0004000306007388 */ /* 0x0009e80000000800 */
[----:B--2---:R2:W-:Y:S01]  /*19ba0*/  STS [R5], R2 ;  /* 0x0000000205007388 */ /* 0x0045e20000000800 */
[----:B-1----:R-:W-:-:S02]  /*19bb0*/  F2FP.BF16.PACK_AB R0, R81, R80 ;  /* 0x000000505100723e */ /* 0x002fc400000010ff */
[----:B----4-:R-:W-:-:S03]  /*19bc0*/  F2FP.BF16.PACK_AB R3, R49, R48 ;  /* 0x000000303103723e */ /* 0x010fc600000010ff */
[----:B------:R1:W-:Y:S01]  /*19bd0*/  STS [R5+0x400], R0 ;  /* 0x0004000005007388 */ /* 0x0003e20000000800 */
[----:B--2---:R-:W-:-:S03]  /*19be0*/  F2FP.BF16.PACK_AB R2, R31, R30 ;  /* 0x0000001e1f02723e */ /* 0x004fc600000010ff */
        /* <DEDUP_REMOVED lines=8> */
[----:B---3--:R3:W-:Y:S04]  /*19c70*/  STS [R9], R3 ;  /* 0x0000000309007388 */ /* 0x0087e80000000800 */
[----:B------:R3:W-:Y:S04]  /*19c80*/  STS [R9+0x400], R2 ;  /* 0x0004000209007388 */ /* 0x0007e80000000800 */
[----:B------:R-:W2:Y:S01]  /*19c90*/  LDL.LU R11, [R1+0x68] ;  /* 0x00006800010b7983 */ /* 0x000ea20000300800 */
[----:B-1----:R-:W-:-:S02]  /*19ca0*/  F2FP.BF16.PACK_AB R0, R73, R72 ;  /* 0x000000484900723e */ /* 0x002fc400000010ff */
[----:B----4-:R-:W-:-:S03]  /*19cb0*/  F2FP.BF16.PACK_AB R4, R39, R38 ;  /* 0x000000262704723e */ /* 0x010fc600000010ff */
[----:B------:R1:W-:Y:S01]  /*19cc0*/  STS [R8], R0 ;  /* 0x0000000008007388 */ /* 0x0003e20000000800 */
[----:B------:R-:W-:Y:S02]  /*19cd0*/  F2FP.BF16.PACK_AB R5, R57, R56 ;  /* 0x000000383905723e */ /* 0x000fe400000010ff */
[----:B---3--:R-:W-:Y:S02]  /*19ce0*/  F2FP.BF16.PACK_AB R3, R91, R90 ;  /* 0x0000005a5b03723e */ /* 0x008fe400000010ff */
        /* <DEDUP_REMOVED lines=61> */
.L_x_3683:
        /* <DEDUP_REMOVED lines=140> */
.L_x_3779:
[----:B------:R-:W-:Y:S05]  /*1a980*/  BRA.DIV ~URZ, `(.L_x_3686) ;  /* 0x000079827f007947 */ /* 0x000fea000b800000 */
[----:B------:R3:W4:Y:S02]  /*1a990*/  SHFL.IDX PT, R2, R6, RZ, 0x181f ;  /* 0x00181fff06027589 */ /* 0x00072400000e0000 */
.L_x_3780:
[----:B------:R-:W-:-:S13]  /*1a9a0*/  ISETP.GE.OR P0, PT, R4, R0, P2 ;  /* 0x000000000400720c */ /* 0x000fda0001706670 */
[----:B----4-:R-:W-:-:S04]  /*1a9b0*/  @!P0 LEA R2, P1, R238, R2, 0x1 ;  /* 0x00000002ee028211 */ /* 0x010fc800078208ff */
[----:B--2---:R-:W-:-:S05]  /*1a9c0*/  @!P0 LEA.HI.X R3, R238, R7, R239, 0x1, P1 ;  /* 0x00000007ee038211 */ /* 0x004fca00008f0cef */
[----:B------:R2:W-:Y:S01]  /*1a9d0*/  @!P0 ST.E.128 [R2.64], R12 ;  /* 0x0000000c02008985 */ /* 0x0005e2000c101d08 */
[----:B------:R-:W-:Y:S05]  /*1a9e0*/  BRA.DIV ~URZ, `(.L_x_3687) ;  /* 0x000079927f007947 */ /* 0x000fea000b800000 */
[----:B------:R4:W1:Y:S04]  /*1a9f0*/  SHFL.IDX PT, R7, R5, 0x1, 0x181f ;  /* 0x00381f0005077f89 */ /* 0x00086800000e0000 */
[----:B--2---:R4:W2:Y:S02]  /*1aa00*/  SHFL.IDX PT, R2, R6, 0x1, 0x181f ;  /* 0x00381f0006027f89 */ /* 0x0048a400000e0000 */
.L_x_3781:
[----:B------:R-:W-:-:S04]  /*1aa10*/  IADD3 R3, R4, 0x10, RZ ;  /* 0x0000001004037810 */ /* 0x000fc80007ffe0ff */
[----:B------:R-:W-:-:S13]  /*1aa20*/  ISETP.GE.OR P0, PT, R3, R0, P2 ;  /* 0x000000000300720c */ /* 0x000fda0001706670 */
[----:B--2---:R-:W-:-:S04]  /*1aa30*/  @!P0 LEA R2, P1, R238, R2, 0x1 ;  /* 0x00000002ee028211 */ /* 0x004fc800078208ff */
[----:B-1----:R-:W-:-:S05]  /*1aa40*/  @!P0 LEA.HI.X R3, R238, R7, R239, 0x1, P1 ;  /* 0x00000007ee038211 */ /* 0x002fca00008f0cef */
[----:B------:R1:W-:Y:S01]  /*1aa50*/  @!P0 ST.E.128 [R2.64], R16 ;  /* 0x0000001002008985 */ /* 0x0003e2000c101d08 */
[----:B------:R-:W-:Y:S05]  /*1aa60*/  BRA.DIV ~URZ, `(.L_x_3688) ;  /* 0x000079e27f007947 */ /* 0x000fea000b800000 */
[----:B------:R2:W1:Y:S02]  /*1aa70*/  SHFL.IDX PT, R7, R5, 0x2, 0x181f ;  /* 0x00581f0005077f89 */ /* 0x00046400000e0000 */
.L_x_3782:
[----:B------:R-:W-:Y:S05]  /*1aa80*/  BRA.DIV ~URZ, `(.L_x_3689) ;  /* 0x00007a327f007947 */ /* 0x000fea000b800000 */
[----:B-1----:R1:W2:Y:S02]  /*1aa90*/  SHFL.IDX PT, R2, R6, 0x2, 0x181f ;  /* 0x00581f0006027f89 */ /* 0x0022a400000e0000 */
.L_x_3783:
        /* <DEDUP_REMOVED lines=8> */
.L_x_3784:
[----:B------:R-:W-:-:S04]  /*1ab20*/  IADD3 R3, R4, 0x30, RZ ;  /* 0x0000003004037810 */ /* 0x000fc80007ffe0ff */
[----:B------:R-:W-:-:S13]  /*1ab30*/  ISETP.GE.OR P0, PT, R3, R0, P2 ;  /* 0x000000000300720c */ /* 0x000fda0001706670 */
[----:B--2---:R-:W-:-:S04]  /*1ab40*/  @!P0 LEA R2, P1, R238, R2, 0x1 ;  /* 0x00000002ee028211 */ /* 0x004fc800078208ff */
[----:B------:R-:W-:-:S05]  /*1ab50*/  @!P0 LEA.HI.X R3, R238, R7, R239, 0x1, P1 ;  /* 0x00000007ee038211 */ /* 0x000fca00008f0cef */
[----:B------:R2:W-:Y:S01]  /*1ab60*/  @!P0 ST.E.128 [R2.64], R24 ;  /* 0x0000001802008985 */ /* 0x0005e2000c101d08 */
[----:B------:R-:W-:Y:S05]  /*1ab70*/  BRA.DIV ~URZ, `(.L_x_3691) ;  /* 0x00007a827f007947 */ /* 0x000fea000b800000 */
[----:B------:R1:W2:Y:S02]  /*1ab80*/  SHFL.IDX PT, R7, R5, 0x4, 0x181f ;  /* 0x00981f0005077f89 */ /* 0x0002a400000e0000 */
.L_x_3785:
[----:B------:R-:W-:Y:S05]  /*1ab90*/  BRA.DIV ~URZ, `(.L_x_3692) ;  /* 0x00007ad27f007947 */ /* 0x000fea000b800000 */
[----:B--2---:R2:W1:Y:S02]  /*1aba0*/  SHFL.IDX PT, R2, R6, 0x4, 0x181f ;  /* 0x00981f0006027f89 */ /* 0x00446400000e0000 */
.L_x_3786:
        /* <DEDUP_REMOVED lines=8> */
.L_x_3787:
[----:B------:R-:W-:-:S04]  /*1ac30*/  IADD3 R3, R4, 0x50, RZ ;  /* 0x0000005004037810 */ /* 0x000fc80007ffe0ff */
[----:B------:R-:W-:-:S13]  /*1ac40*/  ISETP.GE.OR P0, PT, R3, R0, P2 ;  /* 0x000000000300720c */ /* 0x000fda0001706670 */
[----:B---3--:R-:W-:-:S04]  /*1ac50*/  @!P0 LEA R2, P1, R238, R2, 0x1 ;  /* 0x00000002ee028211 */ /* 0x008fc800078208ff */
[----:B--2---:R-:W-:-:S05]  /*1ac60*/  @!P0 LEA.HI.X R3, R238, R7, R239, 0x1, P1 ;  /* 0x00000007ee038211 */ /* 0x004fca00008f0cef */
[----:B------:R2:W-:Y:S01]  /*1ac70*/  @!P0 ST.E.128 [R2.64], R32 ;  /* 0x0000002002008985 */ /* 0x0005e2000c101d08 */
[----:B------:R-:W-:Y:S05]  /*1ac80*/  BRA.DIV ~URZ, `(.L_x_3694) ;  /* 0x00007b227f007947 */ /* 0x000fea000b800000 */
[----:B------:R3:W1:Y:S02]  /*1ac90*/  SHFL.IDX PT, R7, R5, 0x6, 0x181f ;  /* 0x00d81f0005077f89 */ /* 0x00066400000e0000 */
.L_x_3788:
[----:B------:R-:W-:Y:S05]  /*1aca0*/  BRA.DIV ~URZ, `(.L_x_3695) ;  /* 0x00007b727f007947 */ /* 0x000fea000b800000 */
[----:B--2---:R2:W3:Y:S02]  /*1acb0*/  SHFL.IDX PT, R2, R6, 0x6, 0x181f ;  /* 0x00d81f0006027f89 */ /* 0x0044e400000e0000 */
.L_x_3789:
        /* <DEDUP_REMOVED lines=8> */
.L_x_3790:
[----:B------:R-:W-:-:S04]  /*1ad40*/  IADD3 R2, R4, 0x70, RZ ;  /* 0x0000007004027810 */ /* 0x000fc80007ffe0ff */
[----:B------:R-:W-:-:S13]  /*1ad50*/  ISETP.GE.OR P0, PT, R2, R0, P2 ;  /* 0x000000000200720c */ /* 0x000fda0001706670 */
[----:B------:R-:W-:Y:S05]  /*1ad60*/  @P0 BRA `(.L_x_3697) ;  /* 0x00001c3000000947 */ /* 0x000fea0003800000 */
[----:B----4-:R-:W-:-:S04]  /*1ad70*/  LEA R2, P0, R238, R3, 0x1 ;  /* 0x00000003ee027211 */ /* 0x010fc800078008ff */
[----:B---3--:R-:W-:-:S05]  /*1ad80*/  LEA.HI.X R3, R238, R5, R239, 0x1, P0 ;  /* 0x00000005ee037211 */ /* 0x008fca00000f0cef */
[----:B------:R3:W-:Y:S01]  /*1ad90*/  ST.E.128 [R2.64], R40 ;  /* 0x0000002802007985 */ /* 0x0007e2000c101d08 */
[----:B------:R-:W-:Y:S05]  /*1ada0*/  BRA `(.L_x_3697) ;  /* 0x00001bf000007947 */ /* 0x000fea0003800000 */
.L_x_3684:
        /* <DEDUP_REMOVED lines=33> */
.L_x_3791:
[----:B------:R-:W-:Y:S05]  /*1afc0*/  BRA.DIV ~URZ, `(.L_x_3699) ;  /* 0x00007a027f007947 */ /* 0x000fea000b800000 */
[----:B------:R3:W4:Y:S02]  /*1afd0*/  SHFL.IDX PT, R0, R12, RZ, 0x1c1f ;  /* 0x001c1fff0c007589 */ /* 0x00072400000e0000 */
.L_x_3792:
        /* <DEDUP_REMOVED lines=50> */
.L_x_3701:
[----:B------:R-:W-:Y:S05]  /*1b300*/  BSYNC B0 ;  /* 0x0000000000007941 */ /* 0x000fea0003800000 */
.L_x_3700:
[----:B------:R-:W-:Y:S05]  /*1b310*/  BRA.DIV ~URZ, `(.L_x_3702) ;  /* 0x000077227f007947 */ /* 0x000fea000b800000 */
[----:B--2---:R2:W1:Y:S04]  /*1b320*/  SHFL.IDX PT, R4, R5, 0x1, 0x1c1f ;  /* 0x003c1f0005047f89 */ /* 0x00446800000e0000 */
[----:B----4-:R2:W4:Y:S02]  /*1b330*/  SHFL.IDX PT, R0, R12, 0x1, 0x1c1f ;  /* 0x003c1f000c007f89 */ /* 0x01052400000e0000 */
.L_x_3793:
        /* <DEDUP_REMOVED lines=50> */
.L_x_3704:
[----:B------:R-:W-:Y:S05]  /*1b660*/  BSYNC B0 ;  /* 0x0000000000007941 */ /* 0x000fea0003800000 */
.L_x_3703:
[----:B------:R-:W-:Y:S05]  /*1b670*/  BRA.DIV ~URZ, `(.L_x_3705) ;  /* 0x000074927f007947 */ /* 0x000fea000b800000 */
[----:B-1----:R1:W2:Y:S02]  /*1b680*/  SHFL.IDX PT, R4, R5, 0x2, 0x1c1f ;  /* 0x005c1f0005047f89 */ /* 0x0022a400000e0000 */
.L_x_3794:
[----:B------:R-:W-:Y:S05]  /*1b690*/  BRA.DIV ~URZ, `(.L_x_3706) ;  /* 0x000074e27f007947 */ /* 0x000fea000b800000 */
[----:B----4-:R4:W1:Y:S02]  /*1b6a0*/  SHFL.IDX PT, R0, R12, 0x2, 0x1c1f ;  /* 0x005c1f000c007f89 */ /* 0x01086400000e0000 */
.L_x_3795:
        /* <DEDUP_REMOVED lines=52> */
.L_x_3708:
[----:B------:R-:W-:Y:S05]  /*1b9f0*/  BSYNC B0 ;  /* 0x0000000000007941 */ /* 0x000fea0003800000 */
.L_x_3707:
[----:B------:R-:W-:Y:S05]  /*1ba00*/  BRA.DIV ~URZ, `(.L_x_3709) ;  /* 0x000071e27f007947 */ /* 0x000fea000b800000 */
[----:B------:R3:W2:Y:S04]  /*1ba10*/  SHFL.IDX PT, R4, R5, 0x3, 0x1c1f ;  /* 0x007c1f0005047f89 */ /* 0x0006a800000e0000 */
[----:B-1----:R3:W1:Y:S02]  /*1ba20*/  SHFL.IDX PT, R0, R12, 0x3, 0x1c1f ;  /* 0x007c1f000c007f89 */ /* 0x00266400000e0000 */
.L_x_3796:
        /* <DEDUP_REMOVED lines=55> */
.L_x_3682:
[----:B------:R-:W4:Y:S04]  /*1bda0*/  LDL.LU R0, [R1+0x68] ;  /* 0x0000680001007983 */ /* 0x000f280000300800 */
[----:B--2---:R-:W2:Y:S01]  /*1bdb0*/  LDL.LU R7, [R1+0x6c] ;  /* 0x00006c0001077983 */ /* 0x004ea20000300800 */
[----:B------:R-:W-:Y:S02]  /*1bdc0*/  ISETP.NE.U32.AND P0, PT, RZ, c[0x0][0x508], PT ;  /* 0x00014200ff007a0c */ /* 0x000fe40003f05070 */
[----:B------:R-:W-:Y:S01]  /*1bdd0*/  ISETP.NE.U32.AND P3, PT, RZ, c[0x0][0x500], PT ;  /* 0x00014000ff007a0c */ /* 0x000fe20003f65070 */
[----:B-1-3--:R-:W3:Y:S01]  /*1bde0*/  LDL.LU R6, [R1+0x44] ;  /* 0x0000440001067983 */ /* 0x00aee20000300800 */
[----:B------:R-:W-:Y:S01]  /*1bdf0*/  ISETP.NE.AND.EX P2, PT, RZ, c[0x0][0x50c], PT, P0 ;  /* 0x00014300ff007a0c */ /* 0x000fe20003f45300 */
[----:B------:R-:W-:Y:S01]  /*1be00*/  IMAD.MOV.U32 R18, RZ, RZ, c[0x0][0x388] ;  /* 0x0000e200ff127624 */ /* 0x000fe200078e00ff */
[----:B------:R-:W-:-:S02]  /*1be10*/  ISETP.NE.AND.EX P3, PT, RZ, c[0x0][0x504], PT, P3 ;  /* 0x00014100ff007a0c */ /* 0x000fc40003f65330 */
[----:B----4-:R-:W-:-:S09]  /*1be20*/  IADD3 R2, P1, R0, c[0x0][0x500], RZ ;  /* 0x0001400000027a10 */ /* 0x010fd20007f3e0ff */
[----:B------:R-:W-:Y:S01]  /*1be30*/  @P2 IADD3 R4, P0, R0, c[0x0][0x508], RZ ;  /* 0x0001420000042a10 */ /* 0x000fe20007f1e0ff */
[----:B------:R-:W-:Y:S01]  /*1be40*/  IMAD.MOV.U32 R0, RZ, RZ, RZ ;  /* 0x000000ffff007224 */ /* 0x000fe200078e00ff */
[C---:B--2---:R-:W-:Y:S02]  /*1be50*/  IADD3.X R3, R7.reuse, c[0x0][0x504], RZ, P1, !PT ;  /* 0x0001410007037a10 */ /* 0x044fe40000ffe4ff */
[----:B------:R-:W-:-:S03]  /*1be60*/  @P2 IADD3.X R5, R7, c[0x0][0x50c], RZ, P0, !PT ;  /* 0x0001430007052a10 */ /* 0x000fc600007fe4ff */
        /* <DEDUP_REMOVED lines=9> */
.L_x_3710:
        /* <DEDUP_REMOVED lines=60> */
.L_x_3712:
[----:B------:R-:W-:Y:S05]  /*1c2c0*/  BSYNC B0 ;  /* 0x0000000000007941 */ /* 0x000fea0003800000 */
.L_x_3711:
        /* <DEDUP_REMOVED lines=43> */
.L_x_3797:
[----:B------:R-:W-:Y:S05]  /*1c580*/  BRA.DIV ~URZ, `(.L_x_3714) ;  /* 0x000067a27f007947 */ /* 0x000fea000b800000 */
[----:B------:R3:W4:Y:S02]  /*1c590*/  SHFL.IDX PT, R2, R6, RZ, 0x181f ;  /* 0x00181fff06027589 */ /* 0x00072400000e0000 */
.L_x_3798:
        /* <DEDUP_REMOVED lines=8> */
.L_x_3799:
[----:B------:R-:W-:-:S04]  /*1c620*/  IADD3 R3, R0, 0x10, RZ ;  /* 0x0000001000037810 */ /* 0x000fc80007ffe0ff */
[----:B------:R-:W-:-:S13]  /*1c630*/  ISETP.GE.OR P0, PT, R3, R4, P2 ;  /* 0x000000040300720c */ /* 0x000fda0001706670 */
[----:B--2---:R-:W-:-:S04]  /*1c640*/  @!P0 LEA R2, P1, R238, R2, 0x1 ;  /* 0x00000002ee028211 */ /* 0x004fc800078208ff */
[----:B-1----:R-:W-:-:S05]  /*1c650*/  @!P0 LEA.HI.X R3, R238, R7, R239, 0x1, P1 ;  /* 0x00000007ee038211 */ /* 0x002fca00008f0cef */
[----:B------:R1:W-:Y:S01]  /*1c660*/  @!P0 ST.E.128 [R2.64], RZ ;  /* 0x000000ff02008985 */ /* 0x0003e2000c101d08 */
[----:B------:R-:W-:Y:S05]  /*1c670*/  BRA.DIV ~URZ, `(.L_x_3716) ;  /* 0x000067f27f007947 */ /* 0x000fea000b800000 */
[----:B------:R2:W1:Y:S02]  /*1c680*/  SHFL.IDX PT, R7, R5, 0x2, 0x181f ;  /* 0x00581f0005077f89 */ /* 0x00046400000e0000 */
.L_x_3800:
[----:B------:R-:W-:Y:S05]  /*1c690*/  BRA.DIV ~URZ, `(.L_x_3717) ;  /* 0x000068427f007947 */ /* 0x000fea000b800000 */
[----:B-1----:R1:W2:Y:S02]  /*1c6a0*/  SHFL.IDX PT, R2, R6, 0x2, 0x181f ;  /* 0x00581f0006027f89 */ /* 0x0022a400000e0000 */
.L_x_3801:
        /* <DEDUP_REMOVED lines=8> */
.L_x_3802:
[----:B------:R-:W-:-:S04]  /*1c730*/  IADD3 R3, R0, 0x30, RZ ;  /* 0x0000003000037810 */ /* 0x000fc80007ffe0ff */
[----:B------:R-:W-:-:S13]  /*1c740*/  ISETP.GE.OR P0, PT, R3, R4, P2 ;  /* 0x000000040300720c */ /* 0x000fda0001706670 */
[----:B--2---:R-:W-:-:S04]  /*1c750*/  @!P0 LEA R2, P1, R238, R2, 0x1 ;  /* 0x00000002ee028211 */ /* 0x004fc800078208ff */
[----:B------:R-:W-:-:S05]  /*1c760*/  @!P0 LEA.HI.X R3, R238, R7, R239, 0x1, P1 ;  /* 0x00000007ee038211 */ /* 0x000fca00008f0cef */
[----:B------:R2:W-:Y:S01]  /*1c770*/  @!P0 ST.E.128 [R2.64], RZ ;  /* 0x000000ff02008985 */ /* 0x0005e2000c101d08 */
[----:B------:R-:W-:Y:S05]  /*1c780*/  BRA.DIV ~URZ, `(.L_x_3719) ;  /* 0x000068927f007947 */ /* 0x000fea000b800000 */
[----:B------:R1:W2:Y:S02]  /*1c790*/  SHFL.IDX PT, R7, R5, 0x4, 0x181f ;  /* 0x00981f0005077f89 */ /* 0x0002a400000e0000 */
.L_x_3803:
[----:B------:R-:W-:Y:S05]  /*1c7a0*/  BRA.DIV ~URZ, `(.L_x_3720) ;  /* 0x000068e27f007947 */ /* 0x000fea000b800000 */
[----:B--2---:R2:W1:Y:S02]  /*1c7b0*/  SHFL.IDX PT, R2, R6, 0x4, 0x181f ;  /* 0x00981f0006027f89 */ /* 0x00446400000e0000 */
.L_x_3804:
        /* <DEDUP_REMOVED lines=8> */
.L_x_3805:
[----:B------:R-:W-:-:S04]  /*1c840*/  IADD3 R3, R0, 0x50, RZ ;  /* 0x0000005000037810 */ /* 0x000fc80007ffe0ff */
[----:B------:R-:W-:-:S13]  /*1c850*/  ISETP.GE.OR P0, PT, R3, R4, P2 ;  /* 0x000000040300720c */ /* 0x000fda0001706670 */
[----:B---3--:R-:W-:-:S04]  /*1c860*/  @!P0 LEA R2, P1, R238, R2, 0x1 ;  /* 0x00000002ee028211 */ /* 0x008fc800078208ff */
[----:B--2---:R-:W-:-:S05]  /*1c870*/  @!P0 LEA.HI.X R3, R238, R7, R239, 0x1, P1 ;  /* 0x00000007ee038211 */ /* 0x004fca00008f0cef */
[----:B------:R2:W-:Y:S01]  /*1c880*/  @!P0 ST.E.128 [R2.64], RZ ;  /* 0x000000ff02008985 */ /* 0x0005e2000c101d08 */
[----:B------:R-:W-:Y:S05]  /*1c890*/  BRA.DIV ~URZ, `(.L_x_3722) ;  /* 0x000069327f007947 */ /* 0x000fea000b800000 */
[----:B------:R3:W1:Y:S02]  /*1c8a0*/  SHFL.IDX PT, R7, R5, 0x6, 0x181f ;  /* 0x00d81f0005077f89 */ /* 0x00066400000e0000 */
.L_x_3806:
[----:B------:R-:W-:Y:S05]  /*1c8b0*/  BRA.DIV ~URZ, `(.L_x_3723) ;  /* 0x000069827f007947 */ /* 0x000fea000b800000 */
[----:B--2---:R2:W3:Y:S02]  /*1c8c0*/  SHFL.IDX PT, R2, R6, 0x6, 0x181f ;  /* 0x00d81f0006027f89 */ /* 0x0044e400000e0000 */
.L_x_3807:
        /* <DEDUP_REMOVED lines=8> */
.L_x_3808:
[----:B------:R-:W-:-:S04]  /*1c950*/  IADD3 R0, R0, 0x70, RZ ;  /* 0x0000007000007810 */ /* 0x000fc80007ffe0ff */
[----:B------:R-:W-:-:S13]  /*1c960*/  ISETP.GE.OR P0, PT, R0, R4, P2 ;  /* 0x000000040000720c */ /* 0x000fda0001706670 */
[----:B----4-:R-:W-:-:S04]  /*1c970*/  @!P0 LEA R2, P1, R238, R2, 0x1 ;  /* 0x00000002ee028211 */ /* 0x010fc800078208ff */
[----:B---3--:R-:W-:-:S05]  /*1c980*/  @!P0 LEA.HI.X R3, R238, R5, R239, 0x1, P1 ;  /* 0x00000005ee038211 */ /* 0x008fca00008f0cef */
[----:B------:R3:W-:Y:S04]  /*1c990*/  @!P0 ST.E.128 [R2.64], RZ ;  /* 0x000000ff02008985 */ /* 0x0007e8000c101d08 */
.L_x_3697:
[----:B------:R-:W-:Y:S05]  /*1c9a0*/  BSYNC B1 ;  /* 0x0000000000017941 */ /* 0x000fea0003800000 */
.L_x_3681:
        /* <DEDUP_REMOVED lines=15> */
.L_x_3809:
[----:B------:R-:W-:Y:S05]  /*1caa0*/  BRA.DIV ~URZ, `(.L_x_3727) ;  /* 0x000069427f007947 */ /* 0x000fea000b800000 */
[----:B------:R3:W4:Y:S02]  /*1cab0*/  SHFL.IDX PT, R8, R68, 0x1, 0x1f ;  /* 0x00201f0044087f89 */ /* 0x00072400000e0000 */
.L_x_3810:
        /* <DEDUP_REMOVED lines=19> */
.L_x_3811:
        /* <DEDUP_REMOVED lines=16> */
.L_x_3812:
[----:B---3--:R-:W-:Y:S01]  /*1ccf0*/  IMAD R0, R0, c[0x0][0x538], RZ ;  /* 0x00014e0000007a24 */ /* 0x008fe200078e02ff */
[----:B------:R-:W-:Y:S04]  /*1cd00*/  BSSY B1, `(.L_x_3730) ;  /* 0x00000ce000017945 */ /* 0x000fe80003800000 */
[----:B----4-:R-:W-:-:S04]  /*1cd10*/  IADD3 R8, R0, R8, RZ ;  /* 0x0000000800087210 */ /* 0x010fc80007ffe0ff */
[----:B--2---:R-:W-:-:S13]  /*1cd20*/  ISETP.GT.AND P0, PT, R8, R9, PT ;  /* 0x000000090800720c */ /* 0x004fda0003f04270 */
[----:B------:R-:W-:Y:S05]  /*1cd30*/  @P0 BRA `(.L_x_3731) ;  /* 0x0000025000000947 */ /* 0x000fea0003800000 */
.L_x_3735:
        /* <DEDUP_REMOVED lines=17> */
.L_x_3813:
        /* <DEDUP_REMOVED lines=16> */
.L_x_3814:
[----:B--2---:R-:W-:-:S05]  /*1cf50*/  IMAD R0, R0, c[0x0][0x538], RZ ;  /* 0x00014e0000007a24 */ /* 0x004fca00078e02ff */
[----:B------:R-:W-:-:S04]  /*1cf60*/  IADD3 R8, R0, R8, RZ ;  /* 0x0000000800087210 */ /* 0x000fc80007ffe0ff */
[----:B------:R-:W-:-:S13]  /*1cf70*/  ISETP.GT.AND P0, PT, R8, R9, PT ;  /* 0x000000090800720c */ /* 0x000fda0003f04270 */
[----:B-1----:R-:W-:Y:S05]  /*1cf80*/  @!P0 BRA `(.L_x_3735) ;  /* 0xfffffdb000008947 */ /* 0x002fea000383ffff */
.L_x_3731:
[----:B------:R-:W-:-:S05]  /*1cf90*/  IADD3 R8, -R0, R8, RZ ;  /* 0x0000000800087210 */ /* 0x000fca0007ffe1ff */
[----:B------:R-:W-:-:S05]  /*1cfa0*/  IMAD R0, R4, c[0x0][0x538], R8 ;  /* 0x00014e0004007a24 */ /* 0x000fca00078e0208 */
[----:B------:R-:W-:Y:S01]  /*1cfb0*/  ISETP.GT.AND P0, PT, R0, R9, PT ;  /* 0x000000090000720c */ /* 0x000fe20003f04270 */
[----:B------:R-:W-:-:S12]  /*1cfc0*/  BRA.DIV ~URZ, `(.L_x_3736) ;  /* 0x000068827f007947 */ /* 0x000fd8000b800000 */
[----:B------:R-:W-:-:S03]  /*1cfd0*/  VOTE.ANY R5, PT, !P0 ;  /* 0x0000000000057806 */ /* 0x000fc600040e0100 */
.L_x_3815:
[----:B------:R-:W2:Y:S01]  /*1cfe0*/  LDL.LU R2, [R1+0x4c] ;  /* 0x00004c0001027983 */ /* 0x000ea20000300800 */
[----:B------:R-:W2:Y:S02]  /*1cff0*/  POPC R0, R5 ;  /* 0x0000000500007309 */ /* 0x000ea40000000000 */
[----:B--2---:R-:W-:-:S05]  /*1d000*/  IADD3 R2, R0, R2, RZ ;  /* 0x0000000200027210 */ /* 0x004fca0007ffe0ff */
[----:B------:R2:W-:Y:S01]  /*1d010*/  STL [R1+0x4c], R2 ;  /* 0x00004c0201007387 */ /* 0x0005e20000100800 */
[----:B------:R-:W-:Y:S05]  /*1d020*/  BRA.DIV ~URZ, `(.L_x_3737) ;  /* 0x000068727f007947 */ /* 0x000fea000b800000 */
[----:B------:R3:W4:Y:S04]  /*1d030*/  SHFL.IDX PT, R6, R6, R0, 0x1f ;  /* 0x00001f0006067589 */ /* 0x00072800000e0000 */
[----:B------:R3:W1:Y:S02]  /*1d040*/  SHFL.IDX PT, R7, R7, R0, 0x1f ;  /* 0x00001f0007077589 */ /* 0x00066400000e0000 */
.L_x_3816:
[----:B------:R-:W-:Y:S01]  /*1d050*/  ISETP.NE.AND P0, PT, R5, RZ, PT ;  /* 0x000000ff0500720c */ /* 0x000fe20003f05270 */
[----:B------:R-:W-:-:S12]  /*1d060*/  BSSY B0, `(.L_x_3738) ;  /* 0x0000005000007945 */ /* 0x000fd80003800000 */
[----:B------:R-:W-:Y:S05]  /*1d070*/  @!P0 BRA `(.L_x_3739) ;  /* 0x0000003000008947 */ /* 0x000fea0003800000 */
[----:B---3--:R-:W-:Y:S01]  /*1d080*/  IADD3 R0, R0, -0x1, RZ ;  /* 0xffffffff00007810 */ /* 0x008fe20007ffe0ff */
[----:B------:R-:W-:Y:S05]  /*1d090*/  BRA.DIV ~URZ, `(.L_x_3740) ;  /* 0x000068d27f007947 */ /* 0x000fea000b800000 */
[----:B------:R3:W2:Y:S02]  /*1d0a0*/  SHFL.IDX PT, R10, R4, R0, 0x1f ;  /* 0x00001f00040a7589 */ /* 0x0006a400000e0000 */
.L_x_3739:
[----:B------:R-:W-:Y:S05]  /*1d0b0*/  BSYNC B0 ;  /* 0x0000000000007941 */ /* 0x000fea0003800000 */
.L_x_3738:
        /* <DEDUP_REMOVED lines=68> */
.L_x_3742:
        /* <DEDUP_REMOVED lines=68> */
.L_x_3743:
[----:B------:R-:W-:Y:S05]  /*1d940*/  BSYNC B0 ;  /* 0x0000000000007941 */ /* 0x000fea0003800000 */
.L_x_3741:
[----:B------:R-:W-:-:S04]  /*1d950*/  LOP3.LUT R2, RZ, R2, RZ, 0x33, !PT ;  /* 0x00000002ff027212 */ /* 0x000fc800078e33ff */
[----:B-1----:R-:W-:-:S05]  /*1d960*/  IADD3 R0, R2, R6, RZ ;  /* 0x0000000602007210 */ /* 0x002fca0007ffe0ff */
[----:B------:R1:W-:Y:S01]  /*1d970*/  STL [R1+0x44], R0 ;  /* 0x0000440001007387 */ /* 0x0003e20000100800 */
[----:B------:R-:W-:Y:S05]  /*1d980*/  BRA `(.L_x_3744) ;  /* 0x0000005000007947 */ /* 0x000fea0003800000 */
.L_x_3732:
[----:B------:R-:W-:Y:S01]  /*1d990*/  MOV R0, c[0x0][0x53c] ;  /* 0x00014f0000007a02 */ /* 0x000fe20000000f00 */
[----:B------:R2:W-:Y:S04]  /*1d9a0*/  STL [R1+0x40], R9 ;  /* 0x0000400901007387 */ /* 0x0005e80000100800 */
[----:B------:R2:W-:Y:S04]  /*1d9b0*/  STL [R1+0x44], RZ ;  /* 0x000044ff01007387 */ /* 0x0005e80000100800 */
[----:B------:R2:W-:Y:S04]  /*1d9c0*/  STL [R1+0x48], RZ ;  /* 0x000048ff01007387 */ /* 0x0005e80000100800 */
[----:B------:R2:W-:Y:S02]  /*1d9d0*/  STL [R1+0x4c], R0 ;  /* 0x00004c0001007387 */ /* 0x0005e40000100800 */
.L_x_3744:
[----:B------:R-:W-:Y:S05]  /*1d9e0*/  BSYNC B1 ;  /* 0x0000000000017941 */ /* 0x000fea0003800000 */
.L_x_3730:
        /* <DEDUP_REMOVED lines=9> */
.L_x_3725:
[----:B--2---:R-:W2:Y:S02]  /*1da80*/  LDL R0, [R1+0x4c] ;  /* 0x00004c0001007983 */ /* 0x004ea40000100800 */
[----:B--2---:R-:W-:-:S13]  /*1da90*/  ISETP.GE.AND P0, PT, R0, c[0x0][0x53c], PT ;  /* 0x00014f0000007a0c */ /* 0x004fda0003f06270 */
[----:B-1--4-:R-:W-:Y:S01]  /*1daa0*/  @P0 CALL.REL.NOINC `(.L_x_3745) ;  /* 0x0000001000000944 */ /* 0x012fe20003c00000 */
[----:B------:R-:W-:Y:S05]  /*1dab0*/  BRA `(.L_x_3746) ;  /* 0xfffe448000007947 */ /* 0x000fea000383ffff */
.L_x_3745:
[----:B------:R-:W-:Y:S05]  /*1dac0*/  EXIT ;  /* 0x000000000000794d */ /* 0x000fea0003800000 */
.L_x_3533:
[----:B------:R-:W-:Y:S01]  /*1dad0*/  IMAD.MOV.U32 R0, RZ, RZ, R5 ;  /* 0x000000ffff007224 */ /* 0x000fe200078e0005 */
[----:B------:R-:W-:Y:S02]  /*1dae0*/  MOV R2, 0x1 ;  /* 0x0000000100027802 */ /* 0x000fe40000000f00 */
[----:B------:R-:W-:Y:S02]  /*1daf0*/  MOV R3, 0x1db10 ;  /* 0x0001db1000037802 */ /* 0x000fe40000000f00 */
[----:B------:R-:W-:Y:S05]  /*1db00*/  CALL.REL.NOINC `($__internal_50_$__cuda_sm70_shflsync_up_p) ;  /* 0x00005f9000007944 */ /* 0x000fea0003c00000 */
[----:B------:R-:W-:Y:S01]  /*1db10*/  MOV R0, R4 ;  /* 0x0000000400007202 */ /* 0x000fe20000000f00 */
[----:B------:R-:W-:Y:S05]  /*1db20*/  BRA `(.L_x_3747) ;  /* 0xfffe293000007947 */ /* 0x000fea000383ffff */
.L_x_3534:
[----:B------:R-:W-:Y:S01]  /*1db30*/  IMAD.MOV.U32 R0, RZ, RZ, R5 ;  /* 0x000000ffff007224 */ /* 0x000fe200078e0005 */
[----:B------:R-:W-:Y:S02]  /*1db40*/  MOV R2, 0x2 ;  /* 0x0000000200027802 */ /* 0x000fe40000000f00 */
[----:B------:R-:W-:Y:S02]  /*1db50*/  MOV R3, 0x1db70 ;  /* 0x0001db7000037802 */ /* 0x000fe40000000f00 */
[----:B------:R-:W-:Y:S05]  /*1db60*/  CALL.REL.NOINC `($__internal_50_$__cuda_sm70_shflsync_up_p) ;  /* 0x00005f3000007944 */ /* 0x000fea0003c00000 */
[----:B------:R-:W-:Y:S01]  /*1db70*/  SEL R0, R4, RZ, P4 ;  /* 0x000000ff04007207 */ /* 0x000fe20002000000 */
[----:B------:R-:W-:Y:S01]  /*1db80*/  IMAD.MOV.U32 R2, RZ, RZ, 0x4 ;  /* 0x00000004ff027424 */ /* 0x000fe200078e00ff */
[----:B------:R-:W-:-:S03]  /*1db90*/  MOV R3, 0x1dbc0 ;  /* 0x0001dbc000037802 */ /* 0x000fc60000000f00 */
[----:B------:R-:W-:Y:S02]  /*1dba0*/  IMAD.IADD R0, R5, 0x1, R0 ;  /* 0x0000000105007824 */ /* 0x000fe400078e0200 */
        /* <DEDUP_REMOVED lines=13> */
[----:B------:R-:W-:Y:S02]  /*1dc80*/  MOV R218, 0x1f ;  /* 0x0000001f00da7802 */ /* 0x000fe40000000f00 */
[----:B------:R-:W-:Y:S01]  /*1dc90*/  MOV R3, 0x1dcd0 ;  /* 0x0001dcd000037802 */ /* 0x000fe20000000f00 */
[----:B------:R-:W-:-:S04]  /*1dca0*/  IMAD.IADD R4, R0, 0x1, R4 ;  /* 0x0000000100047824 */ /* 0x000fc800078e0204 */
[----:B------:R-:W-:Y:S02]  /*1dcb0*/  IMAD.MOV.U32 R219, RZ, RZ, R4 ;  /* 0x000000ffffdb7224 */ /* 0x000fe400078e0004 */
[----:B------:R-:W-:Y:S05]  /*1dcc0*/  CALL.REL.NOINC `($__internal_49_$__cuda_sm70_shflsync_idx_p) ;  /* 0x00005d7000007944 */ /* 0x000fea0003c00000 */
[----:B------:R-:W-:Y:S01]  /*1dcd0*/  MOV R0, R218 ;  /* 0x000000da00007202 */ /* 0x000fe20000000f00 */
[----:B------:R-:W-:Y:S05]  /*1dce0*/  BRA `(.L_x_3748) ;  /* 0xfffe287000007947 */ /* 0x000fea000383ffff */
.L_x_3536:
[----:B------:R-:W-:Y:S02]  /*1dcf0*/  SEL R0, RZ, 0x1, P0 ;  /* 0x00000001ff007807 */ /* 0x000fe40000000000 */
[----:B------:R-:W-:Y:S02]  /*1dd00*/  MOV R2, 0x1dd20 ;  /* 0x0001dd2000027802 */ /* 0x000fe40000000f00 */
[----:B------:R-:W-:Y:S05]  /*1dd10*/  CALL.REL.NOINC `($__internal_51_$__cuda_sm70_votesync_ballot) ;  /* 0x00005df000007944 */ /* 0x000fea0003c00000 */
[----:B------:R-:W-:Y:S01]  /*1dd20*/  MOV R7, R0 ;  /* 0x0000000000077202 */ /* 0x000fe20000000f00 */
[----:B------:R-:W-:Y:S05]  /*1dd30*/  BRA `(.L_x_3749) ;  /* 0xfffe28b000007947 */ /* 0x000fea000383ffff */
.L_x_3537:
[----:B------:R-:W-:Y:S01]  /*1dd40*/  IMAD.MOV.U32 R219, RZ, RZ, R9 ;  /* 0x000000ffffdb7224 */ /* 0x000fe200078e0009 */
[----:B-1----:R-:W-:Y:S01]  /*1dd50*/  MOV R2, R0 ;  /* 0x0000000000027202 */ /* 0x002fe20000000f00 */
[----:B------:R-:W-:Y:S01]  /*1dd60*/  IMAD.MOV.U32 R218, RZ, RZ, 0x1f ;  /* 0x0000001fffda7424 */ /* 0x000fe200078e00ff */
[----:B------:R-:W-:Y:S02]  /*1dd70*/  MOV R3, 0x1dd90 ;  /* 0x0001dd9000037802 */ /* 0x000fe40000000f00 */
[----:B------:R-:W-:Y:S05]  /*1dd80*/  CALL.REL.NOINC `($__internal_49_$__cuda_sm70_shflsync_idx_p) ;  /* 0x00005cb000007944 */ /* 0x000fea0003c00000 */
[----:B------:R-:W-:Y:S01]  /*1dd90*/  IMAD.MOV.U32 R12, RZ, RZ, R218 ;  /* 0x000000ffff0c7224 */ /* 0x000fe200078e00da */
[----:B------:R-:W-:Y:S01]  /*1dda0*/  MOV R219, R8 ;  /* 0x0000000800db7202 */ /* 0x000fe20000000f00 */
[----:B------:R-:W-:Y:S01]  /*1ddb0*/  IMAD.MOV.U32 R5, RZ, RZ, RZ ;  /* 0x000000ffff057224 */ /* 0x000fe200078e00ff */
[----:B------:R-:W-:Y:S01]  /*1ddc0*/  MOV R2, R0 ;  /* 0x0000000000027202 */ /* 0x000fe20000000f00 */
[----:B------:R-:W-:Y:S01]  /*1ddd0*/  IMAD.MOV.U32 R218, RZ, RZ, 0x1f ;  /* 0x0000001fffda7424 */ /* 0x000fe200078e00ff */
[----:B------:R-:W-:-:S02]  /*1dde0*/  MOV R3, 0x1de00 ;  /* 0x0001de0000037802 */ /* 0x000fc40000000f00 */
[----:B------:R-:W-:Y:S05]  /*1ddf0*/  CALL.REL.NOINC `($__internal_49_$__cuda_sm70_shflsync_idx_p) ;  /* 0x00005c4000007944 */ /* 0x000fea0003c00000 */
[----:B------:R-:W-:Y:S01]  /*1de00*/  MOV R9, R218 ;  /* 0x000000da00097202 */ /* 0x000fe20000000f00 */
[----:B------:R-:W-:Y:S05]  /*1de10*/  BRA `(.L_x_3750) ;  /* 0xfffe284000007947 */ /* 0x000fea000383ffff */
.L_x_3540:
[----:B------:R-:W-:Y:S01]  /*1de20*/  IMAD.MOV.U32 R219, RZ, RZ, R4 ;  /* 0x000000ffffdb7224 */ /* 0x000fe200078e0004 */
[----:B-1----:R-:W-:Y:S01]  /*1de30*/  MOV R2, R0 ;  /* 0x0000000000027202 */ /* 0x002fe20000000f00 */
[----:B------:R-:W-:Y:S01]  /*1de40*/  IMAD.MOV.U32 R218, RZ, RZ, 0x1f ;  /* 0x0000001fffda7424 */ /* 0x000fe200078e00ff */
[----:B------:R-:W-:-:S02]  /*1de50*/  MOV R3, 0x1de70 ;  /* 0x0001de7000037802 */ /* 0x000fc40000000f00 */
[----:B---34-:R-:W-:Y:S05]  /*1de60*/  CALL.REL.NOINC `($__internal_49_$__cuda_sm70_shflsync_idx_p) ;  /* 0x00005bd000007944 */ /* 0x018fea0003c00000 */
[----:B------:R-:W-:Y:S01]  /*1de70*/  MOV R5, R218 ;  /* 0x000000da00057202 */ /* 0x000fe20000000f00 */
[----:B------:R-:W-:Y:S05]  /*1de80*/  BRA `(.L_x_3539) ;  /* 0xfffe283000007947 */ /* 0x000fea000383ffff */
.L_x_3589:
[----:B------:R-:W-:Y:S01]  /*1de90*/  IMAD.MOV.U32 R219, RZ, RZ, R5 ;  /* 0x000000ffffdb7224 */ /* 0x000fe200078e0005 */
[----:B------:R-:W-:Y:S01]  /*1dea0*/  MOV R2, RZ ;  /* 0x000000ff00027202 */ /* 0x000fe20000000f00 */
[----:B------:R-:W-:Y:S01]  /*1deb0*/  IMAD.MOV.U32 R218, RZ, RZ, 0x181f ;  /* 0x0000181fffda7424 */ /* 0x000fe200078e00ff */
[----:B------:R-:W-:-:S02]  /*1dec0*/  MOV R3, 0x1dee0 ;  /* 0x0001dee000037802 */ /* 0x000fc40000000f00 */
[----:B-----5:R-:W-:Y:S05]  /*1ded0*/  CALL.REL.NOINC `($__internal_49_$__cuda_sm70_shflsync_idx_p) ;  /* 0x00005b6000007944 */ /* 0x020fea0003c00000 */
[----:B------:R-:W-:Y:S01]  /*1dee0*/  MOV R7, R218 ;  /* 0x000000da00077202 */ /* 0x000fe20000000f00 */
[----:B------:R-:W-:Y:S05]  /*1def0*/  BRA `(.L_x_3751) ;  /* 0xfffeac0000007947 */ /* 0x000fea000383ffff */
.L_x_3590:
[----:B------:R-:W-:Y:S01]  /*1df00*/  IMAD.MOV.U32 R219, RZ, RZ, R6 ;  /* 0x000000ffffdb7224 */ /* 0x000fe200078e0006 */
[----:B------:R-:W-:Y:S01]  /*1df10*/  MOV R2, RZ ;  /* 0x000000ff00027202 */ /* 0x000fe20000000f00 */
[----:B------:R-:W-:Y:S01]  /*1df20*/  IMAD.MOV.U32 R218, RZ, RZ, 0x181f ;  /* 0x0000181fffda7424 */ /* 0x000fe200078e00ff */
[----:B------:R-:W-:-:S02]  /*1df30*/  MOV R3, 0x1df50 ;  /* 0x0001df5000037802 */ /* 0x000fc40000000f00 */
[----:B-12--5:R-:W-:Y:S05]  /*1df40*/  CALL.REL.NOINC `($__internal_49_$__cuda_sm70_shflsync_idx_p) ;  /* 0x00005af000007944 */ /* 0x026fea0003c00000 */
[----:B------:R-:W-:Y:S01]  /*1df50*/  MOV R2, R218 ;  /* 0x000000da00027202 */ /* 0x000fe20000000f00 */
[----:B------:R-:W-:Y:S05]  /*1df60*/  BRA `(.L_x_3752) ;  /* 0xfffeabb000007947 */ /* 0x000fea000383ffff */
.L_x_3593:
[----:B------:R-:W-:Y:S01]  /*1df70*/  IMAD.MOV.U32 R219, RZ, RZ, R5 ;  /* 0x000000ffffdb7224 */ /* 0x000fe200078e0005 */
[----:B--2-4-:R-:W-:Y:S01]  /*1df80*/  MOV R2, 0x1 ;  /* 0x0000000100027802 */ /* 0x014fe20000000f00 */
[----:B------:R-:W-:Y:S01]  /*1df90*/  IMAD.MOV.U32 R218, RZ, RZ, 0x181f ;  /* 0x0000181fffda7424 */ /* 0x000fe200078e00ff */
[----:B------:R-:W-:-:S02]  /*1dfa0*/  MOV R3, 0x1dfc0 ;  /* 0x0001dfc000037802 */ /* 0x000fc40000000f00 */
[----:B-1-3-5:R-:W-:Y:S05]  /*1dfb0*/  CALL.REL.NOINC `($__internal_49_$__cuda_sm70_shflsync_idx_p) ;  /* 0x00005a8000007944 */ /* 0x02afea0003c00000 */
[----:B------:R-:W-:Y:S01]  /*1dfc0*/  IMAD.MOV.U32 R7, RZ, RZ, R218 ;  /* 0x000000ffff077224 */ /* 0x000fe200078e00da */
[----:B------:R-:W-:Y:S01]  /*1dfd0*/  MOV R2, 0x1 ;  /* 0x0000000100027802 */ /* 0x000fe20000000f00 */
[----:B------:R-:W-:Y:S01]  /*1dfe0*/  IMAD.MOV.U32 R219, RZ, RZ, R6 ;  /* 0x000000ffffdb7224 */ /* 0x000fe200078e0006 */
[----:B------:R-:W-:-:S02]  /*1dff0*/  MOV R218, 0x181f ;  /* 0x0000181f00da7802 */ /* 0x000fc40000000f00 */
[----:B------:R-:W-:Y:S02]  /*1e000*/  MOV R3, 0x1e020 ;  /* 0x0001e02000037802 */ /* 0x000fe40000000f00 */
[----:B------:R-:W-:Y:S05]  /*1e010*/  CALL.REL.NOINC `($__internal_49_$__cuda_sm70_shflsync_idx_p) ;  /* 0x00005a2000007944 */ /* 0x000fea0003c00000 */
[----:B------:R-:W-:Y:S01]  /*1e020*/  MOV R2, R218 ;  /* 0x000000da00027202 */ /* 0x000fe20000000f00 */
[----:B------:R-:W-:Y:S05]  /*1e030*/  BRA `(.L_x_3753) ;  /* 0xfffeabc000007947 */ /* 0x000fea000383ffff */
.L_x_3596:
[----:B------:R-:W-:Y:S01]  /*1e040*/  IMAD.MOV.U32 R219, RZ, RZ, R5 ;  /* 0x000000ffffdb7224 */ /* 0x000fe200078e0005 */
[----:B-1--4-:R-:W-:Y:S01]  /*1e050*/  MOV R2, 0x2 ;  /* 0x0000000200027802 */ /* 0x012fe20000000f00 */
[----:B------:R-:W-:Y:S01]  /*1e060*/  IMAD.MOV.U32 R218, RZ, RZ, 0x181f ;  /* 0x0000181fffda7424 */ /* 0x000fe200078e00ff */
[----:B------:R-:W-:Y:S02]  /*1e070*/  MOV R3, 0x1e090 ;  /* 0x0001e09000037802 */ /* 0x000fe40000000f00 */
[----:B--23-5:R-:W-:Y:S05]  /*1e080*/  CALL.REL.NOINC `($__internal_49_$__cuda_sm70_shflsync_idx_p) ;  /* 0x000059b000007944 */ /* 0x02cfea0003c00000 */
[----:B------:R-:W-:Y:S01]  /*1e090*/  MOV R7, R218 ;  /* 0x000000da00077202 */ /* 0x000fe20000000f00 */
[----:B------:R-:W-:Y:S05]  /*1e0a0*/  BRA `(.L_x_3754) ;  /* 0xfffeac2000007947 */ /* 0x000fea000383ffff */
.L_x_3597:
[----:B------:R-:W-:Y:S01]  /*1e0b0*/  IMAD.MOV.U32 R219, RZ, RZ, R6 ;  /* 0x000000ffffdb7224 */ /* 0x000fe200078e0006 */
[----:B----4-:R-:W-:Y:S01]  /*1e0c0*/  MOV R2, 0x2 ;  /* 0x0000000200027802 */ /* 0x010fe20000000f00 */
[----:B------:R-:W-:Y:S01]  /*1e0d0*/  IMAD.MOV.U32 R218, RZ, RZ, 0x181f ;  /* 0x0000181fffda7424 */ /* 0x000fe200078e00ff */
[----:B------:R-:W-:Y:S02]  /*1e0e0*/  MOV R3, 0x1e100 ;  /* 0x0001e10000037802 */ /* 0x000fe40000000f00 */
[----:B-123-5:R-:W-:Y:S05]  /*1e0f0*/  CALL.REL.NOINC `($__internal_49_$__cuda_sm70_shflsync_idx_p) ;  /* 0x0000594000007944 */ /* 0x02efea0003c00000 */
[----:B------:R-:W-:Y:S01]  /*1e100*/  MOV R2, R218 ;  /* 0x000000da00027202 */ /* 0x000fe20000000f00 */
[----:B------:R-:W-:Y:S05]  /*1e110*/  BRA `(.L_x_3755) ;  /* 0xfffeabd000007947 */ /* 0x000fea000383ffff */
.L_x_3600:
[----:B------:R-:W-:Y:S01]  /*1e120*/  IMAD.MOV.U32 R219, RZ, RZ, R5 ;  /* 0x000000ffffdb7224 */ /* 0x000fe200078e0005 */
[----:B-1----:R-:W-:Y:S01]  /*1e130*/  MOV R2, 0x3 ;  /* 0x0000000300027802 */ /* 0x002fe20000000f00 */
[----:B------:R-:W-:Y:S01]  /*1e140*/  IMAD.MOV.U32 R218, RZ, RZ, 0x181f ;  /* 0x0000181fffda7424 */ /* 0x000fe200078e00ff */
[----:B------:R-:W-:-:S02]  /*1e150*/  MOV R3, 0x1e170 ;  /* 0x0001e17000037802 */ /* 0x000fc40000000f00 */
[----:B--2345:R-:W-:Y:S05]  /*1e160*/  CALL.REL.NOINC `($__internal_49_$__cuda_sm70_shflsync_idx_p) ;  /* 0x000058d000007944 */ /* 0x03cfea0003c00000 */
        /* <DEDUP_REMOVED lines=8> */
.L_x_3603:
[----:B------:R-:W-:Y:S01]  /*1e1f0*/  IMAD.MOV.U32 R219, RZ, RZ, R5 ;  /* 0x000000ffffdb7224 */ /* 0x000fe200078e0005 */
[----:B-1----:R-:W-:Y:S01]  /*1e200*/  MOV R2, 0x4 ;  /* 0x0000000400027802 */ /* 0x002fe20000000f00 */
[----:B------:R-:W-:Y:S01]  /*1e210*/  IMAD.MOV.U32 R218, RZ, RZ, 0x181f ;  /* 0x0000181fffda7424 */ /* 0x000fe200078e00ff */
[----:B------:R-:W-:Y:S02]  /*1e220*/  MOV R3, 0x1e240 ;  /* 0x0001e24000037802 */ /* 0x000fe40000000f00 */
[----:B--2345:R-:W-:Y:S05]  /*1e230*/  CALL.REL.NOINC `($__internal_49_$__cuda_sm70_shflsync_idx_p) ;  /* 0x0000580000007944 */ /* 0x03cfea0003c00000 */
[----:B------:R-:W-:Y:S01]  /*1e240*/  MOV R7, R218 ;  /* 0x000000da00077202 */ /* 0x000fe20000000f00 */
[----:B------:R-:W-:Y:S05]  /*1e250*/  BRA `(.L_x_3757) ;  /* 0xfffeac4000007947 */ /* 0x000fea000383ffff */
.L_x_3604:
[----:B------:R-:W-:Y:S01]  /*1e260*/  IMAD.MOV.U32 R219, RZ, RZ, R6 ;  /* 0x000000ffffdb7224 */ /* 0x000fe200078e0006 */
[----:B-1----:R-:W-:Y:S01]  /*1e270*/  MOV R2, 0x4 ;  /* 0x0000000400027802 */ /* 0x002fe20000000f00 */
[----:B------:R-:W-:Y:S01]  /*1e280*/  IMAD.MOV.U32 R218, RZ, RZ, 0x181f ;  /* 0x0000181fffda7424 */ /* 0x000fe200078e00ff */
[----:B------:R-:W-:Y:S02]  /*1e290*/  MOV R3, 0x1e2b0 ;  /* 0x0001e2b000037802 */ /* 0x000fe40000000f00 */
[----:B--2345:R-:W-:Y:S05]  /*1e2a0*/  CALL.REL.NOINC `($__internal_49_$__cuda_sm70_shflsync_idx_p) ;  /* 0x0000579000007944 */ /* 0x03cfea0003c00000 */
[----:B------:R-:W-:Y:S01]  /*1e2b0*/  MOV R2, R218 ;  /* 0x000000da00027202 */ /* 0x000fe20000000f00 */
[----:B------:R-:W-:Y:S05]  /*1e2c0*/  BRA `(.L_x_3758) ;  /* 0xfffeabf000007947 */ /* 0x000fea000383ffff */
.L_x_3607:
[----:B------:R-:W-:Y:S01]  /*1e2d0*/  IMAD.MOV.U32 R219, RZ, RZ, R5 ;  /* 0x000000ffffdb7224 */ /* 0x000fe200078e0005 */
[----:B--23--:R-:W-:Y:S01]  /*1e2e0*/  MOV R2, 0x5 ;  /* 0x0000000500027802 */ /* 0x00cfe20000000f00 */
[----:B------:R-:W-:Y:S01]  /*1e2f0*/  IMAD.MOV.U32 R218, RZ, RZ, 0x181f ;  /* 0x0000181fffda7424 */ /* 0x000fe200078e00ff */
[----:B------:R-:W-:-:S02]  /*1e300*/  MOV R3, 0x1e320 ;  /* 0x0001e32000037802 */ /* 0x000fc40000000f00 */
[----:B-1--45:R-:W-:Y:S05]  /*1e310*/  CALL.REL.NOINC `($__internal_49_$__cuda_sm70_shflsync_idx_p) ;  /* 0x0000572000007944 */ /* 0x032fea0003c00000 */
        /* <DEDUP_REMOVED lines=8> */
.L_x_3610:
[----:B------:R-:W-:Y:S01]  /*1e3a0*/  IMAD.MOV.U32 R219, RZ, RZ, R5 ;  /* 0x000000ffffdb7224 */ /* 0x000fe200078e0005 */
[----:B-1-3--:R-:W-:Y:S01]  /*1e3b0*/  MOV R2, 0x6 ;  /* 0x0000000600027802 */ /* 0x00afe20000000f00 */
[----:B------:R-:W-:Y:S01]  /*1e3c0*/  IMAD.MOV.U32 R218, RZ, RZ, 0x181f ;  /* 0x0000181fffda7424 */ /* 0x000fe200078e00ff */
[----:B------:R-:W-:Y:S02]  /*1e3d0*/  MOV R3, 0x1e3f0 ;  /* 0x0001e3f000037802 */ /* 0x000fe40000000f00 */
[----:B--2-45:R-:W-:Y:S05]  /*1e3e0*/  CALL.REL.NOINC `($__internal_49_$__cuda_sm70_shflsync_idx_p) ;  /* 0x0000565000007944 */ /* 0x034fea0003c00000 */
[----:B------:R-:W-:Y:S01]  /*1e3f0*/  MOV R7, R218 ;  /* 0x000000da00077202 */ /* 0x000fe20000000f00 */
[----:B------:R-:W-:Y:S05]  /*1e400*/  BRA `(.L_x_3760) ;  /* 0xfffeac6000007947 */ /* 0x000fea000383ffff */
.L_x_3611:
[----:B------:R-:W-:Y:S01]  /*1e410*/  IMAD.MOV.U32 R219, RZ, RZ, R6 ;  /* 0x000000ffffdb7224 */ /* 0x000fe200078e0006 */
[----:B---3--:R-:W-:Y:S01]  /*1e420*/  MOV R2, 0x6 ;  /* 0x0000000600027802 */ /* 0x008fe20000000f00 */
[----:B------:R-:W-:Y:S01]  /*1e430*/  IMAD.MOV.U32 R218, RZ, RZ, 0x181f ;  /* 0x0000181fffda7424 */ /* 0x000fe200078e00ff */
[----:B------:R-:W-:Y:S02]  /*1e440*/  MOV R3, 0x1e460 ;  /* 0x0001e46000037802 */ /* 0x000fe40000000f00 */
[----:B-12-45:R-:W-:Y:S05]  /*1e450*/  CALL.REL.NOINC `($__internal_49_$__cuda_sm70_shflsync_idx_p) ;  /* 0x000055e000007944 */ /* 0x036fea0003c00000 */
[----:B------:R-:W-:Y:S01]  /*1e460*/  MOV R2, R218 ;  /* 0x000000da00027202 */ /* 0x000fe20000000f00 */
[----:B------:R-:W-:Y:S05]  /*1e470*/  BRA `(.L_x_3761) ;  /* 0xfffeac1000007947 */ /* 0x000fea000383ffff */
.L_x_3614:
        /* <DEDUP_REMOVED lines=13> */
.L_x_3653:
[----:B------:R-:W-:Y:S01]  /*1e550*/  IMAD.MOV.U32 R219, RZ, RZ, R5 ;  /* 0x000000ffffdb7224 */ /* 0x000fe200078e0005 */
[----:B------:R-:W-:Y:S01]  /*1e560*/  MOV R2, RZ ;  /* 0x000000ff00027202 */ /* 0x000fe20000000f00 */
[----:B------:R-:W-:Y:S01]  /*1e570*/  IMAD.MOV.U32 R218, RZ, RZ, 0x181f ;  /* 0x0000181fffda7424 */ /* 0x000fe200078e00ff */
[----:B------:R-:W-:Y:S02]  /*1e580*/  MOV R3, 0x1e5a0 ;  /* 0x0001e5a000037802 */ /* 0x000fe40000000f00 */
[----:B------:R-:W-:Y:S05]  /*1e590*/  CALL.REL.NOINC `($__internal_49_$__cuda_sm70_shflsync_idx_p) ;  /* 0x000054a000007944 */ /* 0x000fea0003c00000 */
[----:B------:R-:W-:Y:S01]  /*1e5a0*/  MOV R9, R218 ;  /* 0x000000da00097202 */ /* 0x000fe20000000f00 */
[----:B------:R-:W-:Y:S05]  /*1e5b0*/  BRA `(.L_x_3763) ;  /* 0xffff0c6000007947 */ /* 0x000fea000383ffff */
.L_x_3654:
[----:B------:R-:W-:Y:S01]  /*1e5c0*/  IMAD.MOV.U32 R219, RZ, RZ, R4 ;  /* 0x000000ffffdb7224 */ /* 0x000fe200078e0004 */
[----:B------:R-:W-:Y:S01]  /*1e5d0*/  MOV R2, RZ ;  /* 0x000000ff00027202 */ /* 0x000fe20000000f00 */
[----:B------:R-:W-:Y:S01]  /*1e5e0*/  IMAD.MOV.U32 R218, RZ, RZ, 0x181f ;  /* 0x0000181fffda7424 */ /* 0x000fe200078e00ff */
[----:B------:R-:W-:Y:S02]  /*1e5f0*/  MOV R3, 0x1e610 ;  /* 0x0001e61000037802 */ /* 0x000fe40000000f00 */
[----:B-12---:R-:W-:Y:S05]  /*1e600*/  CALL.REL.NOINC `($__internal_49_$__cuda_sm70_shflsync_idx_p) ;  /* 0x0000543000007944 */ /* 0x006fea0003c00000 */
        /* <DEDUP_REMOVED lines=12> */
[----:B------:R-:W-:Y:S05]  /*1e6d0*/  CALL.REL.NOINC `($__internal_49_$__cuda_sm70_shflsync_idx_p) ;  /* 0x0000536000007944 */ /* 0x000fea0003c00000 */
[----:B------:R-:W-:Y:S01]  /*1e6e0*/  IMAD.MOV.U32 R7, RZ, RZ, R218 ;  /* 0x000000ffff077224 */ /* 0x000fe200078e00da */
[----:B------:R-:W-:Y:S01]  /*1e6f0*/  MOV R2, 0x1 ;  /* 0x0000000100027802 */ /* 0x000fe20000000f00 */
[----:B------:R-:W-:Y:S01]  /*1e700*/  IMAD.MOV.U32 R219, RZ, RZ, R4 ;  /* 0x000000ffffdb7224 */ /* 0x000fe200078e0004 */
[----:B------:R-:W-:Y:S02]  /*1e710*/  MOV R218, 0x181f ;  /* 0x0000181f00da7802 */ /* 0x000fe40000000f00 */
[----:B------:R-:W-:Y:S02]  /*1e720*/  MOV R3, 0x1e740 ;  /* 0x0001e74000037802 */ /* 0x000fe40000000f00 */
[----:B------:R-:W-:Y:S05]  /*1e730*/  CALL.REL.NOINC `($__internal_49_$__cuda_sm70_shflsync_idx_p) ;  /* 0x0000530000007944 */ /* 0x000fea0003c00000 */
        /* <DEDUP_REMOVED lines=60> */
[----:B------:R-:W-:Y:S01]  /*1eb00*/  MOV R4, R218 ;  /* 0x000000da00047202 */ /* 0x000fe20000000f00 */
[----:B------:R-:W-:Y:S05]  /*1eb10*/  BRA `(.L_x_3764) ;  /* 0xffff088000007947 */ /* 0x000fea000383ffff */
.L_x_3655:
[----:B------:R-:W-:Y:S01]  /*1eb20*/  IMAD.MOV.U32 R219, RZ, RZ, R0 ;  /* 0x000000ffffdb7224 */ /* 0x000fe200078e0000 */
[----:B------:R-:W-:Y:S01]  /*1eb30*/  MOV R2, RZ ;  /* 0x000000ff00027202 */ /* 0x000fe20000000f00 */
[----:B------:R-:W-:Y:S01]  /*1eb40*/  IMAD.MOV.U32 R218, RZ, RZ, 0x1c1f ;  /* 0x00001c1fffda7424 */ /* 0x000fe200078e00ff */
[----:B------:R-:W-:-:S02]  /*1eb50*/  MOV R3, 0x1eb70 ;  /* 0x0001eb7000037802 */ /* 0x000fc40000000f00 */
[----:B------:R-:W-:Y:S05]  /*1eb60*/  CALL.REL.NOINC `($__internal_49_$__cuda_sm70_shflsync_idx_p) ;  /* 0x00004ed000007944 */ /* 0x000fea0003c00000 */
[----:B------:R-:W-:Y:S01]  /*1eb70*/  MOV R2, R218 ;  /* 0x000000da00027202 */ /* 0x000fe20000000f00 */
[----:B------:R-:W-:Y:S05]  /*1eb80*/  BRA `(.L_x_3765) ;  /* 0xffff099000007947 */ /* 0x000fea000383ffff */
.L_x_3656:
[----:B------:R-:W-:Y:S01]  /*1eb90*/  IMAD.MOV.U32 R219, RZ, RZ, R0 ;  /* 0x000000ffffdb7224 */ /* 0x000fe200078e0000 */
[----:B------:R-:W-:Y:S01]  /*1eba0*/  MOV R2, 0x1 ;  /* 0x0000000100027802 */ /* 0x000fe20000000f00 */
[----:B------:R-:W-:Y:S01]  /*1ebb0*/  IMAD.MOV.U32 R218, RZ, RZ, 0x1c1f ;  /* 0x00001c1fffda7424 */ /* 0x000fe200078e00ff */
[----:B------:R-:W-:-:S02]  /*1ebc0*/  MOV R3, 0x1ebe0 ;  /* 0x0001ebe000037802 */ /* 0x000fc40000000f00 */
[----:B-1----:R-:W-:Y:S05]  /*1ebd0*/  CALL.REL.NOINC `($__internal_49_$__cuda_sm70_shflsync_idx_p) ;  /* 0x00004e6000007944 */ /* 0x002fea0003c00000 */
        /* <DEDUP_REMOVED lines=46> */
[----:B------:R-:W-:Y:S05]  /*1eec0*/  CALL.REL.NOINC `($__internal_49_$__cuda_sm70_shflsync_idx_p) ;  /* 0x00004b7000007944 */ /* 0x000fea0003c00000 */
        /* <DEDUP_REMOVED lines=46> */
[----:B------:R-:W-:Y:S05]  /*1f1b0*/  CALL.REL.NOINC `($__internal_49_$__cuda_sm70_shflsync_idx_p) ;  /* 0x0000488000007944 */ /* 0x000fea0003c00000 */
[----:B------:R-:W-:Y:S01]  /*1f1c0*/  IMAD.IADD R4, R4, 0x1, R218 ;  /* 0x0000000104047824 */ /* 0x000fe200078e02da */
[----:B------:R-:W-:Y:S01]  /*1f1d0*/  FMNMX.FTZ R89, R10, R11, !PT ;  /* 0x0000000b0a597209 */ /* 0x000fe20007810000 */
[----:B------:R-:W-:Y:S01]  /*1f1e0*/  IMAD.MOV.U32 R0, RZ, RZ, 0x2 ;  /* 0x00000002ff007424 */ /* 0x000fe200078e00ff */
        /* <DEDUP_REMOVED lines=8> */
[----:B------:R-:W-:Y:S02]  /*1f270*/  ISETP.GT.AND P0, PT, R5, 0x9, PT ;  /* 0x000000090500780c */ /* 0x000fe40003f04270 */
[----:B------:R-:W-:Y:S02]  /*1f280*/  FSEL R35, R142, -INF , P1 ;  /* 0xff8000008e237808 */ /* 0x000fe40000800000 */
        /* <DEDUP_REMOVED lines=107> */
[----:B------:R-:W-:Y:S02]  /*1f940*/  MOV R2, 0x1f960 ;  /* 0x0001f96000027802 */ /* 0x000fe40000000f00 */
[----:B------:R-:W-:Y:S05]  /*1f950*/  CALL.REL.NOINC `($__internal_48_$__cuda_sm70_shflsync_bfly_p) ;  /* 0x0000408000007944 */ /* 0x000fea0003c00000 */
[----:B------:R-:W-:Y:S01]  /*1f960*/  FMNMX.FTZ R89, R89, R0, !PT ;  /* 0x0000000059597209 */ /* 0x000fe20007810000 */
[----:B------:R-:W-:Y:S01]  /*1f970*/  IMAD.MOV.U32 R0, RZ, RZ, 0x1 ;  /* 0x00000001ff007424 */ /* 0x000fe200078e00ff */
[----:B------:R-:W-:-:S03]  /*1f980*/  MOV R2, 0x1f9b0 ;  /* 0x0001f9b000027802 */ /* 0x000fc60000000f00 */
[----:B------:R-:W-:Y:S02]  /*1f990*/  IMAD.MOV.U32 R84, RZ, RZ, R89 ;  /* 0x000000ffff547224 */ /* 0x000fe400078e0059 */
[----:B------:R-:W-:Y:S05]  /*1f9a0*/  CALL.REL.NOINC `($__internal_48_$__cuda_sm70_shflsync_bfly_p) ;  /* 0x0000403000007944 */ /* 0x000fea0003c00000 */
[----:B------:R-:W-:Y:S01]  /*1f9b0*/  FMNMX.FTZ R89, R89, R0, !PT ;  /* 0x0000000059597209 */ /* 0x000fe20007810000 */
[----:B------:R-:W-:Y:S01]  /*1f9c0*/  IMAD.MOV.U32 R84, RZ, RZ, R88 ;  /* 0x000000ffff547224 */ /* 0x000fe200078e0058 */
[----:B------:R-:W-:Y:S01]  /*1f9d0*/  MOV R2, 0x1fa00 ;  /* 0x0001fa0000027802 */ /* 0x000fe20000000f00 */
[----:B------:R-:W-:Y:S02]  /*1f9e0*/  IMAD.MOV.U32 R0, RZ, RZ, 0x2 ;  /* 0x00000002ff007424 */ /* 0x000fe400078e00ff */
        /* <DEDUP_REMOVED lines=26> */
[----:B------:R-:W-:Y:S01]  /*1fb90*/  MOV R9, R0 ;  /* 0x0000000000097202 */ /* 0x000fe20000000f00 */
[----:B------:R-:W-:Y:S05]  /*1fba0*/  BRA `(.L_x_3766) ;  /* 0xffff09e000007947 */ /* 0x000fea000383ffff */
.L_x_3660:
[----:B------:R-:W-:Y:S01]  /*1fbb0*/  MOV R2, RZ ;  /* 0x000000ff00027202 */ /* 0x000fe20000000f00 */
[----:B------:R-:W-:Y:S01]  /*1fbc0*/  IMAD.MOV.U32 R219, RZ, RZ, R4 ;  /* 0x000000ffffdb7224 */ /* 0x000fe200078e0004 */
[----:B------:R-:W-:Y:S01]  /*1fbd0*/  MOV R3, 0x1fc00 ;  /* 0x0001fc0000037802 */ /* 0x000fe20000000f00 */
[----:B------:R-:W-:Y:S02]  /*1fbe0*/  IMAD.MOV.U32 R218, RZ, RZ, 0x181f ;  /* 0x0000181fffda7424 */ /* 0x000fe400078e00ff */
[----:B------:R-:W-:Y:S05]  /*1fbf0*/  CALL.REL.NOINC `($__internal_49_$__cuda_sm70_shflsync_idx_p) ;  /* 0x00003e4000007944 */ /* 0x000fea0003c00000 */
[----:B------:R-:W-:Y:S01]  /*1fc00*/  MOV R7, R218 ;  /* 0x000000da00077202 */ /* 0x000fe20000000f00 */
[----:B------:R-:W-:-:S05]  /*1fc10*/  BRA `(.L_x_3767) ;  /* 0xffff25c000007947 */ /* 0x000fca000383ffff */
.L_x_3661:
[----:B------:R-:W-:Y:S01]  /*1fc20*/  MOV R2, RZ ;  /* 0x000000ff00027202 */ /* 0x000fe20000000f00 */
[----:B------:R-:W-:Y:S01]  /*1fc30*/  IMAD.MOV.U32 R219, RZ, RZ, R0 ;  /* 0x000000ffffdb7224 */ /* 0x000fe200078e0000 */
[----:B------:R-:W-:Y:S01]  /*1fc40*/  MOV R3, 0x1fc70 ;  /* 0x0001fc7000037802 */ /* 0x000fe20000000f00 */
[----:B------:R-:W-:Y:S02]  /*1fc50*/  IMAD.MOV.U32 R218, RZ, RZ, 0x181f ;  /* 0x0000181fffda7424 */ /* 0x000fe400078e00ff */
[----:B-12---:R-:W-:Y:S05]  /*1fc60*/  CALL.REL.NOINC `($__internal_49_$__cuda_sm70_shflsync_idx_p) ;  /* 0x00003dd000007944 */ /* 0x006fea0003c00000 */
[----:B------:R-:W-:Y:S01]  /*1fc70*/  IMAD.MOV.U32 R219, RZ, RZ, R4 ;  /* 0x000000ffffdb7224 */ /* 0x000fe200078e0004 */
[----:B------:R-:W-:Y:S02]  /*1fc80*/  ISETP.GE.AND P0, PT, R238, c[0x0][0x1d4], PT ;  /* 0x00007500ee007a0c */ /* 0x000fe40003f06270 */
[----:B------:R-:W-:Y:S01]  /*1fc90*/  IADD3 R2, P1, R218, R5, RZ ;  /* 0x00000005da027210 */ /* 0x000fe20007f3e0ff */
[----:B------:R-:W-:Y:S04]  /*1fca0*/  IMAD.MOV.U32 R218, RZ, RZ, 0x181f ;  /* 0x0000181fffda7424 */ /* 0x000fe800078e00ff */
        /* <DEDUP_REMOVED lines=8> */
[----:B------:R-:W-:Y:S05]  /*1fd30*/  CALL.REL.NOINC `($__internal_49_$__cuda_sm70_shflsync_idx_p) ;  /* 0x00003d0000007944 */ /* 0x000fea0003c00000 */
[----:B------:R-:W-:Y:S01]  /*1fd40*/  MOV R2, 0x1 ;  /* 0x0000000100027802 */ /* 0x000fe20000000f00 */
[----:B------:R-:W-:Y:S01]  /*1fd50*/  IMAD.MOV.U32 R8, RZ, RZ, R218 ;  /* 0x000000ffff087224 */ /* 0x000fe200078e00da */
[----:B------:R-:W-:Y:S01]  /*1fd60*/  MOV R218, 0x181f ;  /* 0x0000181f00da7802 */ /* 0x000fe20000000f00 */
[----:B------:R-:W-:Y:S01]  /*1fd70*/  IMAD.MOV.U32 R219, RZ, RZ, R0 ;  /* 0x000000ffffdb7224 */ /* 0x000fe200078e0000 */
[----:B------:R-:W-:Y:S02]  /*1fd80*/  MOV R3, 0x1fda0 ;  /* 0x0001fda000037802 */ /* 0x000fe40000000f00 */
[----:B------:R-:W-:Y:S05]  /*1fd90*/  CALL.REL.NOINC `($__internal_49_$__cuda_sm70_shflsync_idx_p) ;  /* 0x00003ca000007944 */ /* 0x000fea0003c00000 */
        /* <DEDUP_REMOVED lines=60> */
[----:B------:R-:W-:Y:S01]  /*20160*/  MOV R0, R218 ;  /* 0x000000da00007202 */ /* 0x000fe20000000f00 */
[----:B------:R-:W-:-:S05]  /*20170*/  BRA `(.L_x_3768) ;  /* 0xffff220000007947 */ /* 0x000fca000383ffff */
.L_x_3664:
[----:B------:R-:W-:Y:S01]  /*20180*/  MOV R2, RZ ;  /* 0x000000ff00027202 */ /* 0x000fe20000000f00 */
[----:B------:R-:W-:Y:S01]  /*20190*/  IMAD.MOV.U32 R219, RZ, RZ, R84 ;  /* 0x000000ffffdb7224 */ /* 0x000fe200078e0054 */
[----:B------:R-:W-:Y:S01]  /*201a0*/  MOV R3, 0x201d0 ;  /* 0x000201d000037802 */ /* 0x000fe20000000f00 */
[----:B------:R-:W-:Y:S02]  /*201b0*/  IMAD.MOV.U32 R218, RZ, RZ, 0x181f ;  /* 0x0000181fffda7424 */ /* 0x000fe400078e00ff */
[----:B------:R-:W-:Y:S05]  /*201c0*/  CALL.REL.NOINC `($__internal_49_$__cuda_sm70_shflsync_idx_p) ;  /* 0x0000387000007944 */ /* 0x000fea0003c00000 */
[----:B------:R-:W-:Y:S01]  /*201d0*/  MOV R89, R218 ;  /* 0x000000da00597202 */ /* 0x000fe20000000f00 */
[----:B------:R-:W-:-:S05]  /*201e0*/  BRA `(.L_x_3769) ;  /* 0xffff2b0000007947 */ /* 0x000fca000383ffff */
.L_x_3665:
        /* <DEDUP_REMOVED lines=86> */
.L_x_3666:
[----:B------:R-:W-:Y:S01]  /*20750*/  MOV R2, RZ ;  /* 0x000000ff00027202 */ /* 0x000fe20000000f00 */
[----:B------:R-:W-:Y:S01]  /*20760*/  IMAD.MOV.U32 R219, RZ, RZ, R84 ;  /* 0x000000ffffdb7224 */ /* 0x000fe200078e0054 */
[----:B------:R-:W-:Y:S01]  /*20770*/  MOV R3, 0x207a0 ;  /* 0x000207a000037802 */ /* 0x000fe20000000f00 */
[----:B------:R-:W-:Y:S02]  /*20780*/  IMAD.MOV.U32 R218, RZ, RZ, 0x1c1f ;  /* 0x00001c1fffda7424 */ /* 0x000fe400078e00ff */
[----:B------:R-:W-:Y:S05]  /*20790*/  CALL.REL.NOINC `($__internal_49_$__cuda_sm70_shflsync_idx_p) ;  /* 0x000032a000007944 */ /* 0x000fea0003c00000 */
[----:B------:R-:W-:Y:S01]  /*207a0*/  MOV R0, R218 ;  /* 0x000000da00007202 */ /* 0x000fe20000000f00 */
[----:B------:R-:W-:-:S05]  /*207b0*/  BRA `(.L_x_3771) ;  /* 0xffff285000007947 */ /* 0x000fca000383ffff */
.L_x_3667:
[----:B------:R-:W-:Y:S01]  /*207c0*/  MOV R2, 0x1 ;  /* 0x0000000100027802 */ /* 0x000fe20000000f00 */
[----:B------:R-:W-:Y:S01]  /*207d0*/  IMAD.MOV.U32 R219, RZ, RZ, R84 ;  /* 0x000000ffffdb7224 */ /* 0x000fe200078e0054 */
[----:B------:R-:W-:Y:S01]  /*207e0*/  MOV R3, 0x20810 ;  /* 0x0002081000037802 */ /* 0x000fe20000000f00 */
[----:B------:R-:W-:Y:S02]  /*207f0*/  IMAD.MOV.U32 R218, RZ, RZ, 0x1c1f ;  /* 0x00001c1fffda7424 */ /* 0x000fe400078e00ff */
[----:B-1----:R-:W-:Y:S05]  /*20800*/  CALL.REL.NOINC `($__internal_49_$__cuda_sm70_shflsync_idx_p) ;  /* 0x0000323000007944 */ /* 0x002fea0003c00000 */
        /* <DEDUP_REMOVED lines=40> */
[----:B------:R-:W-:Y:S01]  /*20a90*/  IMAD.MOV.U32 R218, RZ, RZ, 0x1c1f ;  /* 0x00001c1fffda7424 */ /* 0x000fe200078e00ff */
[----:B------:R-:W-:Y:S02]  /*20aa0*/  FSEL R39, R70, -INF , P3 ;  /* 0xff80000046277808 */ /* 0x000fe40001800000 */
[----:B------:R-:W-:Y:S02]  /*20ab0*/  FSEL R33, R71, -INF , P2 ;  /* 0xff80000047217808 */ /* 0x000fe40001000000 */
[----:B------:R-:W-:Y:S02]  /*20ac0*/  FSEL R32, R82, -INF , P1 ;  /* 0xff80000052207808 */ /* 0x000fe40000800000 */
[----:B------:R-:W-:Y:S02]  /*20ad0*/  FSEL R19, R83, -INF , P0 ;  /* 0xff80000053137808 */ /* 0x000fe40000000000 */
[----:B------:R-:W-:Y:S05]  /*20ae0*/  CALL.REL.NOINC `($__internal_49_$__cuda_sm70_shflsync_idx_p) ;  /* 0x00002f5000007944 */ /* 0x000fea0003c00000 */
        /* <DEDUP_REMOVED lines=38> */
[----:B------:R-:W-:Y:S01]  /*20d50*/  ISETP.GT.AND P0, PT, R218, 0x49, PT ;  /* 0x00000049da00780c */ /* 0x000fe20003f04270 */
[----:B------:R-:W-:Y:S01]  /*20d60*/  IMAD.MOV.U32 R218, RZ, RZ, 0x1c1f ;  /* 0x00001c1fffda7424 */ /* 0x000fe200078e00ff */
[----:B------:R-:W-:Y:S02]  /*20d70*/  FSEL R25, R61, -INF , P4 ;  /* 0xff8000003d197808 */ /* 0x000fe40002000000 */
[----:B------:R-:W-:Y:S02]  /*20d80*/  FSEL R18, R72, -INF , P3 ;  /* 0xff80000048127808 */ /* 0x000fe40001800000 */
[----:B------:R-:W-:Y:S02]  /*20d90*/  FSEL R17, R73, -INF , P2 ;  /* 0xff80000049117808 */ /* 0x000fe40001000000 */
[----:B------:R-:W-:Y:S02]  /*20da0*/  FSEL R16, R76, -INF , P1 ;  /* 0xff8000004c107808 */ /* 0x000fe40000800000 */
[----:B------:R-:W-:Y:S02]  /*20db0*/  FSEL R13, R77, -INF , P0 ;  /* 0xff8000004d0d7808 */ /* 0x000fe40000000000 */
[----:B------:R-:W-:Y:S05]  /*20dc0*/  CALL.REL.NOINC `($__internal_49_$__cuda_sm70_shflsync_idx_p) ;  /* 0x00002c7000007944 */ /* 0x000fea0003c00000 */
[----:B------:R-:W-:Y:S01]  /*20dd0*/  FMNMX.FTZ R84, R4, R90, !PT ;  /* 0x0000005a04547209 */ /* 0x000fe20007810000 */
[----:B------:R-:W-:Y:S01]  /*20de0*/  IMAD.IADD R85, R85, 0x1, R218 ;  /* 0x0000000155557824 */ /* 0x000fe200078e02da */
[----:B------:R-:W-:Y:S01]  /*20df0*/  MOV R2, 0x21590 ;  /* 0x0002159000027802 */ /* 0x000fe20000000f00 */
        /* <DEDUP_REMOVED lines=120> */
[----:B------:R-:W-:Y:S05]  /*21580*/  CALL.REL.NOINC `($__internal_48_$__cuda_sm70_shflsync_bfly_p) ;  /* 0x0000245000007944 */ /* 0x000fea0003c00000 */
[----:B------:R-:W-:Y:S01]  /*21590*/  FMNMX.FTZ R84, R84, R0, !PT ;  /* 0x0000000054547209 */ /* 0x000fe20007810000 */
[----:B------:R-:W-:Y:S01]  /*215a0*/  IMAD.MOV.U32 R0, RZ, RZ, 0x1 ;  /* 0x00000001ff007424 */ /* 0x000fe200078e00ff */
[----:B------:R-:W-:Y:S02]  /*215b0*/  MOV R2, 0x215d0 ;  /* 0x000215d000027802 */ /* 0x000fe40000000f00 */
        /* <DEDUP_REMOVED lines=28> */
[----:B------:R-:W-:-:S05]  /*21780*/  BRA `(.L_x_3772) ;  /* 0xffff28f000007947 */ /* 0x000fca000383ffff */
.L_x_3670:
[----:B-1--4-:R-:W-:Y:S01]  /*21790*/  MOV R2, RZ ;  /* 0x000000ff00027202 */ /* 0x012fe20000000f00 */
[----:B------:R-:W-:Y:S01]  /*217a0*/  IMAD.MOV.U32 R219, RZ, RZ, R56 ;  /* 0x000000ffffdb7224 */ /* 0x000fe200078e0038 */
[----:B------:R-:W-:Y:S01]  /*217b0*/  MOV R3, 0x217e0 ;  /* 0x000217e000037802 */ /* 0x000fe20000000f00 */
[----:B------:R-:W-:Y:S02]  /*217c0*/  IMAD.MOV.U32 R218, RZ, RZ, 0x181f ;  /* 0x0000181fffda7424 */ /* 0x000fe400078e00ff */
[----:B------:R-:W-:Y:S05]  /*217d0*/  CALL.REL.NOINC `($__internal_49_$__cuda_sm70_shflsync_idx_p) ;  /* 0x0000226000007944 */ /* 0x000fea0003c00000 */
[----:B------:R-:W-:Y:S01]  /*217e0*/  MOV R58, R218 ;  /* 0x000000da003a7202 */ /* 0x000fe20000000f00 */
[----:B------:R-:W-:-:S05]  /*217f0*/  BRA `(.L_x_3773) ;  /* 0xffff494000007947 */ /* 0x000fca000383ffff */
.L_x_3673:
[----:B------:R-:W-:Y:S01]  /*21800*/  MOV R2, RZ ;  /* 0x000000ff00027202 */ /* 0x000fe20000000f00 */
[----:B------:R-:W-:Y:S01]  /*21810*/  IMAD.MOV.U32 R219, RZ, RZ, R84 ;  /* 0x000000ffffdb7224 */ /* 0x000fe200078e0054 */
[----:B------:R-:W-:Y:S01]  /*21820*/  MOV R3, 0x21850 ;  /* 0x0002185000037802 */ /* 0x000fe20000000f00 */
[----:B------:R-:W-:Y:S02]  /*21830*/  IMAD.MOV.U32 R218, RZ, RZ, 0x181f ;  /* 0x0000181fffda7424 */ /* 0x000fe400078e00ff */
[----:B------:R-:W-:Y:S05]  /*21840*/  CALL.REL.NOINC `($__internal_49_$__cuda_sm70_shflsync_idx_p) ;  /* 0x000021f000007944 */ /* 0x000fea0003c00000 */
[----:B------:R-:W-:Y:S01]  /*21850*/  MOV R90, R218 ;  /* 0x000000da005a7202 */ /* 0x000fe20000000f00 */
[----:B------:R-:W-:-:S05]  /*21860*/  BRA `(.L_x_3774) ;  /* 0xffff536000007947 */ /* 0x000fca000383ffff */
.L_x_3674:
[----:B------:R-:W-:Y:S01]  /*21870*/  MOV R2, RZ ;  /* 0x000000ff00027202 */ /* 0x000fe20000000f00 */
[----:B------:R-:W-:Y:S01]  /*21880*/  IMAD.MOV.U32 R219, RZ, RZ, R0 ;  /* 0x000000ffffdb7224 */ /* 0x000fe200078e0000 */
[----:B------:R-:W-:Y:S01]  /*21890*/  MOV R3, 0x218c0 ;  /* 0x000218c000037802 */ /* 0x000fe20000000f00 */
[----:B------:R-:W-:Y:S02]  /*218a0*/  IMAD.MOV.U32 R218, RZ, RZ, 0x181f ;  /* 0x0000181fffda7424 */ /* 0x000fe400078e00ff */
[----:B-12---:R-:W-:Y:S05]  /*218b0*/  CALL.REL.NOINC `($__internal_49_$__cuda_sm70_shflsync_idx_p) ;  /* 0x0000218000007944 */ /* 0x006fea0003c00000 */
        /* <DEDUP_REMOVED lines=82> */
.L_x_3675:
[----:B------:R-:W-:Y:S02]  /*21de0*/  MOV R0, 0x2 ;  /* 0x0000000200007802 */ /* 0x000fe40000000f00 */
[----:B------:R-:W-:Y:S02]  /*21df0*/  MOV R2, 0x21e10 ;  /* 0x00021e1000027802 */ /* 0x000fe40000000f00 */
        /* <DEDUP_REMOVED lines=33> */
.L_x_3677:
[----:B------:R-:W-:Y:S01]  /*22010*/  IMAD.MOV.U32 R84, RZ, RZ, R217 ;  /* 0x000000ffff547224 */ /* 0x000fe200078e00d9 */
[----:B------:R-:W-:-:S02]  /*22020*/  MOV R0, 0x2 ;  /* 0x0000000200007802 */ /* 0x000fc40000000f00 */
[----:B------:R-:W-:Y:S02]  /*22030*/  MOV R2, 0x22050 ;  /* 0x0002205000027802 */ /* 0x000fe40000000f00 */
[----:B------:R-:W-:Y:S05]  /*22040*/  CALL.REL.NOINC `($__internal_48_$__cuda_sm70_shflsync_bfly_p) ;  /* 0x0000199000007944 */ /* 0x000fea0003c00000 */
[----:B------:R-:W-:Y:S05]  /*22050*/  BRA `(.L_x_3777) ;  /* 0xffff716000007947 */ /* 0x000fea000383ffff */
.L_x_3678:
[----:B------:R-:W-:Y:S01]  /*22060*/  IMAD.MOV.U32 R84, RZ, RZ, R4 ;  /* 0x000000ffff547224 */ /* 0x000fe200078e0004 */
[----:B------:R-:W-:Y:S02]  /*22070*/  MOV R0, 0x1 ;  /* 0x0000000100007802 */ /* 0x000fe40000000f00 */
[----:B------:R-:W-:Y:S02]  /*22080*/  MOV R2, 0x220a0 ;  /* 0x000220a000027802 */ /* 0x000fe40000000f00 */
[----:B-1----:R-:W-:Y:S05]  /*22090*/  CALL.REL.NOINC `($__internal_48_$__cuda_sm70_shflsync_bfly_p) ;  /* 0x0000194000007944 */ /* 0x002fea0003c00000 */
[----:B------:R-:W-:Y:S01]  /*220a0*/  FADD.FTZ R4, R4, R0 ;  /* 0x0000000004047221 */ /* 0x000fe20000010000 */
[----:B------:R-:W-:Y:S02]  /*220b0*/  MOV R84, R226 ;  /* 0x000000e200547202 */ /* 0x000fe40000000f00 */
[----:B------:R-:W-:Y:S02]  /*220c0*/  MOV R0, 0x2 ;  /* 0x0000000200007802 */ /* 0x000fe40000000f00 */
[----:B------:R-:W-:Y:S02]  /*220d0*/  MOV R2, 0x220f0 ;  /* 0x000220f000027802 */ /* 0x000fe40000000f00 */
[----:B------:R-:W-:Y:S05]  /*220e0*/  CALL.REL.NOINC `($__internal_48_$__cuda_sm70_shflsync_bfly_p) ;  /* 0x000018f000007944 */ /* 0x000fea0003c00000 */
[----:B------:R-:W-:Y:S01]  /*220f0*/  FADD.FTZ R6, R226, R0 ;  /* 0x00000000e2067221 */ /* 0x000fe20000010000 */
[----:B------:R-:W-:Y:S02]  /*22100*/  MOV R0, 0x1 ;  /* 0x0000000100007802 */ /* 0x000fe40000000f00 */
[----:B------:R-:W-:-:S02]  /*22110*/  MOV R2, 0x22140 ;  /* 0x0002214000027802 */ /* 0x000fc40000000f00 */
[----:B------:R-:W-:Y:S02]  /*22120*/  MOV R84, R6 ;  /* 0x0000000600547202 */ /* 0x000fe40000000f00 */
[----:B------:R-:W-:Y:S05]  /*22130*/  CALL.REL.NOINC `($__internal_48_$__cuda_sm70_shflsync_bfly_p) ;  /* 0x000018a000007944 */ /* 0x000fea0003c00000 */
[----:B------:R-:W-:Y:S01]  /*22140*/  FADD.FTZ R6, R6, R0 ;  /* 0x0000000006067221 */ /* 0x000fe20000010000 */
[----:B------:R-:W-:Y:S02]  /*22150*/  MOV R84, R246 ;  /* 0x000000f600547202 */ /* 0x000fe40000000f00 */
[----:B------:R-:W-:Y:S02]  /*22160*/  MOV R0, 0x2 ;  /* 0x0000000200007802 */ /* 0x000fe40000000f00 */
[----:B------:R-:W-:Y:S02]  /*22170*/  MOV R2, 0x22190 ;  /* 0x0002219000027802 */ /* 0x000fe40000000f00 */
[----:B------:R-:W-:Y:S05]  /*22180*/  CALL.REL.NOINC `($__internal_48_$__cuda_sm70_shflsync_bfly_p) ;  /* 0x0000185000007944 */ /* 0x000fea0003c00000 */
[----:B------:R-:W-:Y:S01]  /*22190*/  FADD.FTZ R5, R246, R0 ;  /* 0x00000000f6057221 */ /* 0x000fe20000010000 */
[----:B------:R-:W-:Y:S02]  /*221a0*/  MOV R0, 0x1 ;  /* 0x0000000100007802 */ /* 0x000fe40000000f00 */
[----:B------:R-:W-:Y:S02]  /*221b0*/  MOV R2, 0x221e0 ;  /* 0x000221e000027802 */ /* 0x000fe40000000f00 */
[----:B------:R-:W-:-:S02]  /*221c0*/  MOV R84, R5 ;  /* 0x0000000500547202 */ /* 0x000fc40000000f00 */
[----:B------:R-:W-:Y:S05]  /*221d0*/  CALL.REL.NOINC `($__internal_48_$__cuda_sm70_shflsync_bfly_p) ;  /* 0x0000180000007944 */ /* 0x000fea0003c00000 */
[----:B------:R-:W-:Y:S01]  /*221e0*/  FADD.FTZ R5, R5, R0 ;  /* 0x0000000005057221 */ /* 0x000fe20000010000 */
[----:B------:R-:W-:-:S02]  /*221f0*/  MOV R84, R247 ;  /* 0x000000f700547202 */ /* 0x000fc40000000f00 */
[----:B------:R-:W-:Y:S02]  /*22200*/  MOV R0, 0x2 ;  /* 0x0000000200007802 */ /* 0x000fe40000000f00 */
[----:B------:R-:W-:Y:S02]  /*22210*/  MOV R2, 0x22230 ;  /* 0x0002223000027802 */ /* 0x000fe40000000f00 */
[----:B------:R-:W-:Y:S05]  /*22220*/  CALL.REL.NOINC `($__internal_48_$__cuda_sm70_shflsync_bfly_p) ;  /* 0x000017b000007944 */ /* 0x000fea0003c00000 */
[----:B------:R-:W-:Y:S01]  /*22230*/  FADD.FTZ R7, R247, R0 ;  /* 0x00000000f7077221 */ /* 0x000fe20000010000 */
[----:B------:R-:W-:Y:S02]  /*22240*/  MOV R0, 0x1 ;  /* 0x0000000100007802 */ /* 0x000fe40000000f00 */
[----:B------:R-:W-:Y:S02]  /*22250*/  MOV R2, 0x22280 ;  /* 0x0002228000027802 */ /* 0x000fe40000000f00 */
[----:B------:R-:W-:Y:S02]  /*22260*/  MOV R84, R7 ;  /* 0x0000000700547202 */ /* 0x000fe40000000f00 */
[----:B------:R-:W-:Y:S05]  /*22270*/  CALL.REL.NOINC `($__internal_48_$__cuda_sm70_shflsync_bfly_p) ;  /* 0x0000176000007944 */ /* 0x000fea0003c00000 */
[----:B------:R-:W-:Y:S01]  /*22280*/  MOV R8, R0 ;  /* 0x0000000000087202 */ /* 0x000fe20000000f00 */
[----:B------:R-:W-:Y:S05]  /*22290*/  BRA `(.L_x_3778) ;  /* 0xffff701000007947 */ /* 0x000fea000383ffff */
.L_x_3685:
[----:B-1-34-:R-:W-:Y:S01]  /*222a0*/  IMAD.MOV.U32 R219, RZ, RZ, R5 ;  /* 0x000000ffffdb7224 */ /* 0x01afe200078e0005 */
[----:B------:R-:W-:Y:S01]  /*222b0*/  MOV R2, RZ ;  /* 0x000000ff00027202 */ /* 0x000fe20000000f00 */
[----:B------:R-:W-:Y:S01]  /*222c0*/  IMAD.MOV.U32 R218, RZ, RZ, 0x181f ;  /* 0x0000181fffda7424 */ /* 0x000fe200078e00ff */
[----:B------:R-:W-:-:S02]  /*222d0*/  MOV R3, 0x222f0 ;  /* 0x000222f000037802 */ /* 0x000fc40000000f00 */
[----:B------:R-:W-:Y:S05]  /*222e0*/  CALL.REL.NOINC `($__internal_49_$__cuda_sm70_shflsync_idx_p) ;  /* 0x0000175000007944 */ /* 0x000fea0003c00000 */
[----:B------:R-:W-:Y:S01]  /*222f0*/  MOV R7, R218 ;  /* 0x000000da00077202 */ /* 0x000fe20000000f00 */
[----:B------:R-:W-:Y:S05]  /*22300*/  BRA `(.L_x_3779) ;  /* 0xffff867000007947 */ /* 0x000fea000383ffff */
.L_x_3686:
[----:B------:R-:W-:Y:S01]  /*22310*/  IMAD.MOV.U32 R219, RZ, RZ, R6 ;  /* 0x000000ffffdb7224 */ /* 0x000fe200078e0006 */
[----:B------:R-:W-:Y:S01]  /*22320*/  MOV R2, RZ ;  /* 0x000000ff00027202 */ /* 0x000fe20000000f00 */
[----:B------:R-:W-:Y:S01]  /*22330*/  IMAD.MOV.U32 R218, RZ, RZ, 0x181f ;  /* 0x0000181fffda7424 */ /* 0x000fe200078e00ff */
[----:B------:R-:W-:-:S02]  /*22340*/  MOV R3, 0x22360 ;  /* 0x0002236000037802 */ /* 0x000fc40000000f00 */
[----:B-12---:R-:W-:Y:S05]  /*22350*/  CALL.REL.NOINC `($__internal_49_$__cuda_sm70_shflsync_idx_p) ;  /* 0x000016e000007944 */ /* 0x006fea0003c00000 */
[----:B------:R-:W-:Y:S01]  /*22360*/  MOV R2, R218 ;  /* 0x000000da00027202 */ /* 0x000fe20000000f00 */
[----:B------:R-:W-:Y:S05]  /*22370*/  BRA `(.L_x_3780) ;  /* 0xffff862000007947 */ /* 0x000fea000383ffff */
.L_x_3687:
[----:B------:R-:W-:Y:S01]  /*22380*/  IMAD.MOV.U32 R219, RZ, RZ, R5 ;  /* 0x000000ffffdb7224 */ /* 0x000fe200078e0005 */
[----:B--2---:R-:W-:Y:S01]  /*22390*/  MOV R2, 0x1 ;  /* 0x0000000100027802 */ /* 0x004fe20000000f00 */
[----:B------:R-:W-:Y:S01]  /*223a0*/  IMAD.MOV.U32 R218, RZ, RZ, 0x181f ;  /* 0x0000181fffda7424 */ /* 0x000fe200078e00ff */
[----:B------:R-:W-:-:S02]  /*223b0*/  MOV R3, 0x223d0 ;  /* 0x000223d000037802 */ /* 0x000fc40000000f00 */
[----:B-1-3--:R-:W-:Y:S05]  /*223c0*/  CALL.REL.NOINC `($__internal_49_$__cuda_sm70_shflsync_idx_p) ;  /* 0x0000167000007944 */ /* 0x00afea0003c00000 */
        /* <DEDUP_REMOVED lines=8> */
.L_x_3688:
[----:B------:R-:W-:Y:S01]  /*22450*/  IMAD.MOV.U32 R219, RZ, RZ, R5 ;  /* 0x000000ffffdb7224 */ /* 0x000fe200078e0005 */
[----:B-1----:R-:W-:Y:S01]  /*22460*/  MOV R2, 0x2 ;  /* 0x0000000200027802 */ /* 0x002fe20000000f00 */
[----:B------:R-:W-:Y:S01]  /*22470*/  IMAD.MOV.U32 R218, RZ, RZ, 0x181f ;  /* 0x0000181fffda7424 */ /* 0x000fe200078e00ff */
[----:B------:R-:W-:Y:S02]  /*22480*/  MOV R3, 0x224a0 ;  /* 0x000224a000037802 */ /* 0x000fe40000000f00 */
[----:B---34-:R-:W-:Y:S05]  /*22490*/  CALL.REL.NOINC `($__internal_49_$__cuda_sm70_shflsync_idx_p) ;  /* 0x000015a000007944 */ /* 0x018fea0003c00000 */
[----:B------:R-:W-:Y:S01]  /*224a0*/  MOV R7, R218 ;  /* 0x000000da00077202 */ /* 0x000fe20000000f00 */
[----:B------:R-:W-:Y:S05]  /*224b0*/  BRA `(.L_x_3782) ;  /* 0xffff85c000007947 */ /* 0x000fea000383ffff */
.L_x_3689:
[----:B------:R-:W-:Y:S01]  /*224c0*/  IMAD.MOV.U32 R219, RZ, RZ, R6 ;  /* 0x000000ffffdb7224 */ /* 0x000fe200078e0006 */
[----:B-1----:R-:W-:Y:S01]  /*224d0*/  MOV R2, 0x2 ;  /* 0x0000000200027802 */ /* 0x002fe20000000f00 */
[----:B------:R-:W-:Y:S01]  /*224e0*/  IMAD.MOV.U32 R218, RZ, RZ, 0x181f ;  /* 0x0000181fffda7424 */ /* 0x000fe200078e00ff */
[----:B------:R-:W-:Y:S02]  /*224f0*/  MOV R3, 0x22510 ;  /* 0x0002251000037802 */ /* 0x000fe40000000f00 */
[----:B--234-:R-:W-:Y:S05]  /*22500*/  CALL.REL.NOINC `($__internal_49_$__cuda_sm70_shflsync_idx_p) ;  /* 0x0000153000007944 */ /* 0x01cfea0003c00000 */
[----:B------:R-:W-:Y:S01]  /*22510*/  MOV R2, R218 ;  /* 0x000000da00027202 */ /* 0x000fe20000000f00 */
[----:B------:R-:W-:Y:S05]  /*22520*/  BRA `(.L_x_3783) ;  /* 0xffff857000007947 */ /* 0x000fea000383ffff */
.L_x_3690:
[----:B------:R-:W-:Y:S01]  /*22530*/  IMAD.MOV.U32 R219, RZ, RZ, R5 ;  /* 0x000000ffffdb7224 */ /* 0x000fe200078e0005 */
[----:B--2---:R-:W-:Y:S01]  /*22540*/  MOV R2, 0x3 ;  /* 0x0000000300027802 */ /* 0x004fe20000000f00 */
[----:B------:R-:W-:Y:S01]  /*22550*/  IMAD.MOV.U32 R218, RZ, RZ, 0x181f ;  /* 0x0000181fffda7424 */ /* 0x000fe200078e00ff */
[----:B------:R-:W-:-:S02]  /*22560*/  MOV R3, 0x22580 ;  /* 0x0002258000037802 */ /* 0x000fc40000000f00 */
[----:B-1-34-:R-:W-:Y:S05]  /*22570*/  CALL.REL.NOINC `($__internal_49_$__cuda_sm70_shflsync_idx_p) ;  /* 0x000014c000007944 */ /* 0x01afea0003c00000 */
        /* <DEDUP_REMOVED lines=8> */
.L_x_3691:
[----:B------:R-:W-:Y:S01]  /*22600*/  IMAD.MOV.U32 R219, RZ, RZ, R5 ;  /* 0x000000ffffdb7224 */ /* 0x000fe200078e0005 */
[----:B--2---:R-:W-:Y:S01]  /*22610*/  MOV R2, 0x4 ;  /* 0x0000000400027802 */ /* 0x004fe20000000f00 */
[----:B------:R-:W-:Y:S01]  /*22620*/  IMAD.MOV.U32 R218, RZ, RZ, 0x181f ;  /* 0x0000181fffda7424 */ /* 0x000fe200078e00ff */
[----:B------:R-:W-:Y:S02]  /*22630*/  MOV R3, 0x22650 ;  /* 0x0002265000037802 */ /* 0x000fe40000000f00 */
[----:B-1-34-:R-:W-:Y:S05]  /*22640*/  CALL.REL.NOINC `($__internal_49_$__cuda_sm70_shflsync_idx_p) ;  /* 0x000013f000007944 */ /* 0x01afea0003c00000 */
[----:B------:R-:W-:Y:S01]  /*22650*/  MOV R7, R218 ;  /* 0x000000da00077202 */ /* 0x000fe20000000f00 */
[----:B------:R-:W-:Y:S05]  /*22660*/  BRA `(.L_x_3785) ;  /* 0xffff852000007947 */ /* 0x000fea000383ffff */
.L_x_3692:
[----:B------:R-:W-:Y:S01]  /*22670*/  IMAD.MOV.U32 R219, RZ, RZ, R6 ;  /* 0x000000ffffdb7224 */ /* 0x000fe200078e0006 */
[----:B--2---:R-:W-:Y:S01]  /*22680*/  MOV R2, 0x4 ;  /* 0x0000000400027802 */ /* 0x004fe20000000f00 */
[----:B------:R-:W-:Y:S01]  /*22690*/  IMAD.MOV.U32 R218, RZ, RZ, 0x181f ;  /* 0x0000181fffda7424 */ /* 0x000fe200078e00ff */
[----:B------:R-:W-:Y:S02]  /*226a0*/  MOV R3, 0x226c0 ;  /* 0x000226c000037802 */ /* 0x000fe40000000f00 */
[----:B-1-34-:R-:W-:Y:S05]  /*226b0*/  CALL.REL.NOINC `($__internal_49_$__cuda_sm70_shflsync_idx_p) ;  /* 0x0000138000007944 */ /* 0x01afea0003c00000 */
[----:B------:R-:W-:Y:S01]  /*226c0*/  MOV R2, R218 ;  /* 0x000000da00027202 */ /* 0x000fe20000000f00 */
[----:B------:R-:W-:Y:S05]  /*226d0*/  BRA `(.L_x_3786) ;  /* 0xffff84d000007947 */ /* 0x000fea000383ffff */
.L_x_3693:
[----:B------:R-:W-:Y:S01]  /*226e0*/  IMAD.MOV.U32 R219, RZ, RZ, R5 ;  /* 0x000000ffffdb7224 */ /* 0x000fe200078e0005 */
[----:B-1----:R-:W-:Y:S01]  /*226f0*/  MOV R2, 0x5 ;  /* 0x0000000500027802 */ /* 0x002fe20000000f00 */
[----:B------:R-:W-:Y:S01]  /*22700*/  IMAD.MOV.U32 R218, RZ, RZ, 0x181f ;  /* 0x0000181fffda7424 */ /* 0x000fe200078e00ff */
[----:B------:R-:W-:-:S02]  /*22710*/  MOV R3, 0x22730 ;  /* 0x0002273000037802 */ /* 0x000fc40000000f00 */
[----:B--234-:R-:W-:Y:S05]  /*22720*/  CALL.REL.NOINC `($__internal_49_$__cuda_sm70_shflsync_idx_p) ;  /* 0x0000131000007944 */ /* 0x01cfea0003c00000 */
        /* <DEDUP_REMOVED lines=8> */
.L_x_3694:
[----:B------:R-:W-:Y:S01]  /*227b0*/  IMAD.MOV.U32 R219, RZ, RZ, R5 ;  /* 0x000000ffffdb7224 */ /* 0x000fe200078e0005 */
[----:B--2---:R-:W-:Y:S01]  /*227c0*/  MOV R2, 0x6 ;  /* 0x0000000600027802 */ /* 0x004fe20000000f00 */
[----:B------:R-:W-:Y:S01]  /*227d0*/  IMAD.MOV.U32 R218, RZ, RZ, 0x181f ;  /* 0x0000181fffda7424 */ /* 0x000fe200078e00ff */
[----:B------:R-:W-:Y:S02]  /*227e0*/  MOV R3, 0x22800 ;  /* 0x0002280000037802 */ /* 0x000fe40000000f00 */
[----:B-1--4-:R-:W-:Y:S05]  /*227f0*/  CALL.REL.NOINC `($__internal_49_$__cuda_sm70_shflsync_idx_p) ;  /* 0x0000124000007944 */ /* 0x012fea0003c00000 */
[----:B------:R-:W-:Y:S01]  /*22800*/  MOV R7, R218 ;  /* 0x000000da00077202 */ /* 0x000fe20000000f00 */
[----:B------:R-:W-:Y:S05]  /*22810*/  BRA `(.L_x_3788) ;  /* 0xffff848000007947 */ /* 0x000fea000383ffff */
.L_x_3695:
[----:B------:R-:W-:Y:S01]  /*22820*/  IMAD.MOV.U32 R219, RZ, RZ, R6 ;  /* 0x000000ffffdb7224 */ /* 0x000fe200078e0006 */
[----:B--2---:R-:W-:Y:S01]  /*22830*/  MOV R2, 0x6 ;  /* 0x0000000600027802 */ /* 0x004fe20000000f00 */
[----:B------:R-:W-:Y:S01]  /*22840*/  IMAD.MOV.U32 R218, RZ, RZ, 0x181f ;  /* 0x0000181fffda7424 */ /* 0x000fe200078e00ff */
[----:B------:R-:W-:Y:S02]  /*22850*/  MOV R3, 0x22870 ;  /* 0x0002287000037802 */ /* 0x000fe40000000f00 */
[----:B-1-34-:R-:W-:Y:S05]  /*22860*/  CALL.REL.NOINC `($__internal_49_$__cuda_sm70_shflsync_idx_p) ;  /* 0x000011d000007944 */ /* 0x01afea0003c00000 */
[----:B------:R-:W-:Y:S01]  /*22870*/  MOV R2, R218 ;  /* 0x000000da00027202 */ /* 0x000fe20000000f00 */
[----:B------:R-:W-:Y:S05]  /*22880*/  BRA `(.L_x_3789) ;  /* 0xffff843000007947 */ /* 0x000fea000383ffff */
.L_x_3696:
[----:B------:R-:W-:Y:S01]  /*22890*/  IMAD.MOV.U32 R219, RZ, RZ, R5 ;  /* 0x000000ffffdb7224 */ /* 0x000fe200078e0005 */
[----:B-1----:R-:W-:Y:S01]  /*228a0*/  MOV R2, 0x7 ;  /* 0x0000000700027802 */ /* 0x002fe20000000f00 */
[----:B------:R-:W-:Y:S01]  /*228b0*/  IMAD.MOV.U32 R218, RZ, RZ, 0x181f ;  /* 0x0000181fffda7424 */ /* 0x000fe200078e00ff */
[----:B------:R-:W-:-:S02]  /*228c0*/  MOV R3, 0x228e0 ;  /* 0x000228e000037802 */ /* 0x000fc40000000f00 */
[----:B--2-4-:R-:W-:Y:S05]  /*228d0*/  CALL.REL.NOINC `($__internal_49_$__cuda_sm70_shflsync_idx_p) ;  /* 0x0000116000007944 */ /* 0x014fea0003c00000 */
        /* <DEDUP_REMOVED lines=8> */
.L_x_3698:
[----:B------:R-:W-:Y:S01]  /*22960*/  IMAD.MOV.U32 R219, RZ, RZ, R5 ;  /* 0x000000ffffdb7224 */ /* 0x000fe200078e0005 */
[----:B------:R-:W-:Y:S01]  /*22970*/  MOV R2, RZ ;  /* 0x000000ff00027202 */ /* 0x000fe20000000f00 */
[----:B------:R-:W-:Y:S01]  /*22980*/  IMAD.MOV.U32 R218, RZ, RZ, 0x1c1f ;  /* 0x00001c1fffda7424 */ /* 0x000fe200078e00ff */
[----:B------:R-:W-:Y:S02]  /*22990*/  MOV R3, 0x229b0 ;  /* 0x000229b000037802 */ /* 0x000fe40000000f00 */
[----:B------:R-:W-:Y:S05]  /*229a0*/  CALL.REL.NOINC `($__internal_49_$__cuda_sm70_shflsync_idx_p) ;  /* 0x0000109000007944 */ /* 0x000fea0003c00000 */
[----:B------:R-:W-:Y:S01]  /*229b0*/  MOV R4, R218 ;  /* 0x000000da00047202 */ /* 0x000fe20000000f00 */
[----:B------:R-:W-:Y:S05]  /*229c0*/  BRA `(.L_x_3791) ;  /* 0xffff85f000007947 */ /* 0x000fea000383ffff */
.L_x_3699:
[----:B------:R-:W-:Y:S01]  /*229d0*/  IMAD.MOV.U32 R219, RZ, RZ, R12 ;  /* 0x000000ffffdb7224 */ /* 0x000fe200078e000c */
[----:B------:R-:W-:Y:S01]  /*229e0*/  MOV R2, RZ ;  /* 0x000000ff00027202 */ /* 0x000fe20000000f00 */
[----:B------:R-:W-:Y:S01]  /*229f0*/  IMAD.MOV.U32 R218, RZ, RZ, 0x1c1f ;  /* 0x00001c1fffda7424 */ /* 0x000fe200078e00ff */
[----:B------:R-:W-:Y:S02]  /*22a00*/  MOV R3, 0x22a20 ;  /* 0x00022a2000037802 */ /* 0x000fe40000000f00 */
[----:B-12---:R-:W-:Y:S05]  /*22a10*/  CALL.REL.NOINC `($__internal_49_$__cuda_sm70_shflsync_idx_p) ;  /* 0x0000102000007944 */ /* 0x006fea0003c00000 */
[----:B------:R-:W-:Y:S01]  /*22a20*/  MOV R0, R218 ;  /* 0x000000da00007202 */ /* 0x000fe20000000f00 */
[----:B------:R-:W-:Y:S05]  /*22a30*/  BRA `(.L_x_3792) ;  /* 0xffff85a000007947 */ /* 0x000fea000383ffff */
.L_x_3702:
[----:B------:R-:W-:Y:S01]  /*22a40*/  IMAD.MOV.U32 R219, RZ, RZ, R5 ;  /* 0x000000ffffdb7224 */ /* 0x000fe200078e0005 */
[----:B---3--:R-:W-:Y:S01]  /*22a50*/  MOV R2, 0x1 ;  /* 0x0000000100027802 */ /* 0x008fe20000000f00 */
        /* <DEDUP_REMOVED lines=11> */
.L_x_3705:
[----:B------:R-:W-:Y:S01]  /*22b10*/  IMAD.MOV.U32 R219, RZ, RZ, R5 ;  /* 0x000000ffffdb7224 */ /* 0x000fe200078e0005 */
[----:B--23--:R-:W-:Y:S01]  /*22b20*/  MOV R2, 0x2 ;  /* 0x0000000200027802 */ /* 0x00cfe20000000f00 */
[----:B------:R-:W-:Y:S01]  /*22b30*/  IMAD.MOV.U32 R218, RZ, RZ, 0x1c1f ;  /* 0x00001c1fffda7424 */ /* 0x000fe200078e00ff */
[----:B------:R-:W-:Y:S02]  /*22b40*/  MOV R3, 0x22b60 ;  /* 0x00022b6000037802 */ /* 0x000fe40000000f00 */
[----:B-1--4-:R-:W-:Y:S05]  /*22b50*/  CALL.REL.NOINC `($__internal_49_$__cuda_sm70_shflsync_idx_p) ;  /* 0x00000ee000007944 */ /* 0x012fea0003c00000 */
[----:B------:R-:W-:Y:S01]  /*22b60*/  MOV R4, R218 ;  /* 0x000000da00047202 */ /* 0x000fe20000000f00 */
[----:B------:R-:W-:Y:S05]  /*22b70*/  BRA `(.L_x_3794) ;  /* 0xffff8b1000007947 */ /* 0x000fea000383ffff */
.L_x_3706:
[----:B------:R-:W-:Y:S01]  /*22b80*/  IMAD.MOV.U32 R219, RZ, RZ, R12 ;  /* 0x000000ffffdb7224 */ /* 0x000fe200078e000c */
[----:B--23--:R-:W-:Y:S01]  /*22b90*/  MOV R2, 0x2 ;  /* 0x0000000200027802 */ /* 0x00cfe20000000f00 */
[----:B------:R-:W-:Y:S01]  /*22ba0*/  IMAD.MOV.U32 R218, RZ, RZ, 0x1c1f ;  /* 0x00001c1fffda7424 */ /* 0x000fe200078e00ff */
[----:B------:R-:W-:Y:S02]  /*22bb0*/  MOV R3, 0x22bd0 ;  /* 0x00022bd000037802 */ /* 0x000fe40000000f00 */
[----:B-1--4-:R-:W-:Y:S05]  /*22bc0*/  CALL.REL.NOINC `($__internal_49_$__cuda_sm70_shflsync_idx_p) ;  /* 0x00000e7000007944 */ /* 0x012fea0003c00000 */
[----:B------:R-:W-:Y:S01]  /*22bd0*/  MOV R0, R218 ;  /* 0x000000da00007202 */ /* 0x000fe20000000f00 */
[----:B------:R-:W-:Y:S05]  /*22be0*/  BRA `(.L_x_3795) ;  /* 0xffff8ac000007947 */ /* 0x000fea000383ffff */
.L_x_3709:
[----:B------:R-:W-:Y:S01]  /*22bf0*/  IMAD.MOV.U32 R219, RZ, RZ, R5 ;  /* 0x000000ffffdb7224 */ /* 0x000fe200078e0005 */
[----:B--2---:R-:W-:Y:S01]  /*22c00*/  MOV R2, 0x3 ;  /* 0x0000000300027802 */ /* 0x004fe20000000f00 */
[----:B------:R-:W-:Y:S01]  /*22c10*/  IMAD.MOV.U32 R218, RZ, RZ, 0x1c1f ;  /* 0x00001c1fffda7424 */ /* 0x000fe200078e00ff */
[----:B------:R-:W-:-:S02]  /*22c20*/  MOV R3, 0x22c40 ;  /* 0x00022c4000037802 */ /* 0x000fc40000000f00 */
[----:B-1--4-:R-:W-:Y:S05]  /*22c30*/  CALL.REL.NOINC `($__internal_49_$__cuda_sm70_shflsync_idx_p) ;  /* 0x00000e0000007944 */ /* 0x012fea0003c00000 */
        /* <DEDUP_REMOVED lines=8> */
.L_x_3713:
[----:B------:R-:W-:Y:S01]  /*22cc0*/  IMAD.MOV.U32 R219, RZ, RZ, R5 ;  /* 0x000000ffffdb7224 */ /* 0x000fe200078e0005 */
[----:B------:R-:W-:Y:S01]  /*22cd0*/  MOV R2, RZ ;  /* 0x000000ff00027202 */ /* 0x000fe20000000f00 */
[----:B------:R-:W-:Y:S01]  /*22ce0*/  IMAD.MOV.U32 R218, RZ, RZ, 0x181f ;  /* 0x0000181fffda7424 */ /* 0x000fe200078e00ff */
[----:B------:R-:W-:Y:S02]  /*22cf0*/  MOV R3, 0x22d10 ;  /* 0x00022d1000037802 */ /* 0x000fe40000000f00 */
[----:B------:R-:W-:Y:S05]  /*22d00*/  CALL.REL.NOINC `($__internal_49_$__cuda_sm70_shflsync_idx_p) ;  /* 0x00000d3000007944 */ /* 0x000fea0003c00000 */
[----:B------:R-:W-:Y:S01]  /*22d10*/  MOV R7, R218 ;  /* 0x000000da00077202 */ /* 0x000fe20000000f00 */
[----:B------:R-:W-:Y:S05]  /*22d20*/  BRA `(.L_x_3797) ;  /* 0xffff985000007947 */ /* 0x000fea000383ffff */
.L_x_3714:
[----:B------:R-:W-:Y:S01]  /*22d30*/  IMAD.MOV.U32 R219, RZ, RZ, R6 ;  /* 0x000000ffffdb7224 */ /* 0x000fe200078e0006 */
[----:B------:R-:W-:Y:S01]  /*22d40*/  MOV R2, RZ ;  /* 0x000000ff00027202 */ /* 0x000fe20000000f00 */
[----:B------:R-:W-:Y:S01]  /*22d50*/  IMAD.MOV.U32 R218, RZ, RZ, 0x181f ;  /* 0x0000181fffda7424 */ /* 0x000fe200078e00ff */
[----:B------:R-:W-:Y:S02]  /*22d60*/  MOV R3, 0x22d80 ;  /* 0x00022d8000037802 */ /* 0x000fe40000000f00 */
[----:B-12---:R-:W-:Y:S05]  /*22d70*/  CALL.REL.NOINC `($__internal_49_$__cuda_sm70_shflsync_idx_p) ;  /* 0x00000cc000007944 */ /* 0x006fea0003c00000 */
[----:B------:R-:W-:Y:S01]  /*22d80*/  MOV R2, R218 ;  /* 0x000000da00027202 */ /* 0x000fe20000000f00 */
[----:B------:R-:W-:Y:S05]  /*22d90*/  BRA `(.L_x_3798) ;  /* 0xffff980000007947 */ /* 0x000fea000383ffff */
.L_x_3715:
        /* <DEDUP_REMOVED lines=13> */
.L_x_3716:
[----:B------:R-:W-:Y:S01]  /*22e70*/  IMAD.MOV.U32 R219, RZ, RZ, R5 ;  /* 0x000000ffffdb7224 */ /* 0x000fe200078e0005 */
[----:B-1----:R-:W-:Y:S01]  /*22e80*/  MOV R2, 0x2 ;  /* 0x0000000200027802 */ /* 0x002fe20000000f00 */
[----:B------:R-:W-:Y:S01]  /*22e90*/  IMAD.MOV.U32 R218, RZ, RZ, 0x181f ;  /* 0x0000181fffda7424 */ /* 0x000fe200078e00ff */
[----:B------:R-:W-:Y:S02]  /*22ea0*/  MOV R3, 0x22ec0 ;  /* 0x00022ec000037802 */ /* 0x000fe40000000f00 */
[----:B---34-:R-:W-:Y:S05]  /*22eb0*/  CALL.REL.NOINC `($__internal_49_$__cuda_sm70_shflsync_idx_p) ;  /* 0x00000b8000007944 */ /* 0x018fea0003c00000 */
[----:B------:R-:W-:Y:S01]  /*22ec0*/  MOV R7, R218 ;  /* 0x000000da00077202 */ /* 0x000fe20000000f00 */
[----:B------:R-:W-:Y:S05]  /*22ed0*/  BRA `(.L_x_3800) ;  /* 0xffff97b000007947 */ /* 0x000fea000383ffff */
.L_x_3717:
[----:B------:R-:W-:Y:S01]  /*22ee0*/  IMAD.MOV.U32 R219, RZ, RZ, R6 ;  /* 0x000000ffffdb7224 */ /* 0x000fe200078e0006 */
[----:B-1----:R-:W-:Y:S01]  /*22ef0*/  MOV R2, 0x2 ;  /* 0x0000000200027802 */ /* 0x002fe20000000f00 */
[----:B------:R-:W-:Y:S01]  /*22f00*/  IMAD.MOV.U32 R218, RZ, RZ, 0x181f ;  /* 0x0000181fffda7424 */ /* 0x000fe200078e00ff */
[----:B------:R-:W-:Y:S02]  /*22f10*/  MOV R3, 0x22f30 ;  /* 0x00022f3000037802 */ /* 0x000fe40000000f00 */
[----:B--234-:R-:W-:Y:S05]  /*22f20*/  CALL.REL.NOINC `($__internal_49_$__cuda_sm70_shflsync_idx_p) ;  /* 0x00000b1000007944 */ /* 0x01cfea0003c00000 */
[----:B------:R-:W-:Y:S01]  /*22f30*/  MOV R2, R218 ;  /* 0x000000da00027202 */ /* 0x000fe20000000f00 */
[----:B------:R-:W-:Y:S05]  /*22f40*/  BRA `(.L_x_3801) ;  /* 0xffff976000007947 */ /* 0x000fea000383ffff */
.L_x_3718:
        /* <DEDUP_REMOVED lines=13> */
.L_x_3719:
[----:B------:R-:W-:Y:S01]  /*23020*/  IMAD.MOV.U32 R219, RZ, RZ, R5 ;  /* 0x000000ffffdb7224 */ /* 0x000fe200078e0005 */
[----:B--2---:R-:W-:Y:S01]  /*23030*/  MOV R2, 0x4 ;  /* 0x0000000400027802 */ /* 0x004fe20000000f00 */
[----:B------:R-:W-:Y:S01]  /*23040*/  IMAD.MOV.U32 R218, RZ, RZ, 0x181f ;  /* 0x0000181fffda7424 */ /* 0x000fe200078e00ff */
[----:B------:R-:W-:Y:S02]  /*23050*/  MOV R3, 0x23070 ;  /* 0x0002307000037802 */ /* 0x000fe40000000f00 */
[----:B-1-34-:R-:W-:Y:S05]  /*23060*/  CALL.REL.NOINC `($__internal_49_$__cuda_sm70_shflsync_idx_p) ;  /* 0x000009d000007944 */ /* 0x01afea0003c00000 */
[----:B------:R-:W-:Y:S01]  /*23070*/  MOV R7, R218 ;  /* 0x000000da00077202 */ /* 0x000fe20000000f00 */
[----:B------:R-:W-:Y:S05]  /*23080*/  BRA `(.L_x_3803) ;  /* 0xffff971000007947 */ /* 0x000fea000383ffff */
.L_x_3720:
[----:B------:R-:W-:Y:S01]  /*23090*/  IMAD.MOV.U32 R219, RZ, RZ, R6 ;  /* 0x000000ffffdb7224 */ /* 0x000fe200078e0006 */
[----:B--2---:R-:W-:Y:S01]  /*230a0*/  MOV R2, 0x4 ;  /* 0x0000000400027802 */ /* 0x004fe20000000f00 */
[----:B------:R-:W-:Y:S01]  /*230b0*/  IMAD.MOV.U32 R218, RZ, RZ, 0x181f ;  /* 0x0000181fffda7424 */ /* 0x000fe200078e00ff */
[----:B------:R-:W-:Y:S02]  /*230c0*/  MOV R3, 0x230e0 ;  /* 0x000230e000037802 */ /* 0x000fe40000000f00 */
[----:B-1-34-:R-:W-:Y:S05]  /*230d0*/  CALL.REL.NOINC `($__internal_49_$__cuda_sm70_shflsync_idx_p) ;  /* 0x0000096000007944 */ /* 0x01afea0003c00000 */
[----:B------:R-:W-:Y:S01]  /*230e0*/  MOV R2, R218 ;  /* 0x000000da00027202 */ /* 0x000fe20000000f00 */
[----:B------:R-:W-:Y:S05]  /*230f0*/  BRA `(.L_x_3804) ;  /* 0xffff96c000007947 */ /* 0x000fea000383ffff */
.L_x_3721:
        /* <DEDUP_REMOVED lines=13> */
.L_x_3722:
[----:B------:R-:W-:Y:S01]  /*231d0*/  IMAD.MOV.U32 R219, RZ, RZ, R5 ;  /* 0x000000ffffdb7224 */ /* 0x000fe200078e0005 */
[----:B--2---:R-:W-:Y:S01]  /*231e0*/  MOV R2, 0x6 ;  /* 0x0000000600027802 */ /* 0x004fe20000000f00 */
[----:B------:R-:W-:Y:S01]  /*231f0*/  IMAD.MOV.U32 R218, RZ, RZ, 0x181f ;  /* 0x0000181fffda7424 */ /* 0x000fe200078e00ff */
[----:B------:R-:W-:Y:S02]  /*23200*/  MOV R3, 0x23220 ;  /* 0x0002322000037802 */ /* 0x000fe40000000f00 */
[----:B-1--4-:R-:W-:Y:S05]  /*23210*/  CALL.REL.NOINC `($__internal_49_$__cuda_sm70_shflsync_idx_p) ;  /* 0x0000082000007944 */ /* 0x012fea0003c00000 */
[----:B------:R-:W-:Y:S01]  /*23220*/  MOV R7, R218 ;  /* 0x000000da00077202 */ /* 0x000fe20000000f00 */
[----:B------:R-:W-:Y:S05]  /*23230*/  BRA `(.L_x_3806) ;  /* 0xffff967000007947 */ /* 0x000fea000383ffff */
.L_x_3723:
[----:B------:R-:W-:Y:S01]  /*23240*/  IMAD.MOV.U32 R219, RZ, RZ, R6 ;  /* 0x000000ffffdb7224 */ /* 0x000fe200078e0006 */
[----:B--2---:R-:W-:Y:S01]  /*23250*/  MOV R2, 0x6 ;  /* 0x0000000600027802 */ /* 0x004fe20000000f00 */
[----:B------:R-:W-:Y:S01]  /*23260*/  IMAD.MOV.U32 R218, RZ, RZ, 0x181f ;  /* 0x0000181fffda7424 */ /* 0x000fe200078e00ff */
[----:B------:R-:W-:Y:S02]  /*23270*/  MOV R3, 0x23290 ;  /* 0x0002329000037802 */ /* 0x000fe40000000f00 */
[----:B-1-34-:R-:W-:Y:S05]  /*23280*/  CALL.REL.NOINC `($__internal_49_$__cuda_sm70_shflsync_idx_p) ;  /* 0x000007b000007944 */ /* 0x01afea0003c00000 */
[----:B------:R-:W-:Y:S01]  /*23290*/  MOV R2, R218 ;  /* 0x000000da00027202 */ /* 0x000fe20000000f00 */
[----:B------:R-:W-:Y:S05]  /*232a0*/  BRA `(.L_x_3807) ;  /* 0xffff962000007947 */ /* 0x000fea000383ffff */
.L_x_3724:
        /* <DEDUP_REMOVED lines=13> */
.L_x_3726:
[----:B------:R-:W-:Y:S01]  /*23380*/  IMAD.MOV.U32 R219, RZ, RZ, R68 ;  /* 0x000000ffffdb7224 */ /* 0x000fe200078e0044 */
[----:B------:R-:W-:Y:S01]  /*23390*/  MOV R2, RZ ;  /* 0x000000ff00027202 */ /* 0x000fe20000000f00 */
[----:B------:R-:W-:Y:S01]  /*233a0*/  IMAD.MOV.U32 R218, RZ, RZ, 0x1f ;  /* 0x0000001fffda7424 */ /* 0x000fe200078e00ff */
[----:B------:R-:W-:Y:S02]  /*233b0*/  MOV R3, 0x233d0 ;  /* 0x000233d000037802 */ /* 0x000fe40000000f00 */
[----:B------:R-:W-:Y:S05]  /*233c0*/  CALL.REL.NOINC `($__internal_49_$__cuda_sm70_shflsync_idx_p) ;  /* 0x0000067000007944 */ /* 0x000fea0003c00000 */
[----:B------:R-:W-:Y:S01]  /*233d0*/  MOV R9, R218 ;  /* 0x000000da00097202 */ /* 0x000fe20000000f00 */
[----:B------:R-:W-:Y:S05]  /*233e0*/  BRA `(.L_x_3809) ;  /* 0xffff96b000007947 */ /* 0x000fea000383ffff */
.L_x_3727:
[----:B------:R-:W-:Y:S01]  /*233f0*/  IMAD.MOV.U32 R219, RZ, RZ, R68 ;  /* 0x000000ffffdb7224 */ /* 0x000fe200078e0044 */
[----:B------:R-:W-:Y:S01]  /*23400*/  MOV R2, 0x1 ;  /* 0x0000000100027802 */ /* 0x000fe20000000f00 */
[----:B------:R-:W-:Y:S01]  /*23410*/  IMAD.MOV.U32 R218, RZ, RZ, 0x1f ;  /* 0x0000001fffda7424 */ /* 0x000fe200078e00ff */
[----:B------:R-:W-:Y:S02]  /*23420*/  MOV R3, 0x23440 ;  /* 0x0002344000037802 */ /* 0x000fe40000000f00 */
[----:B-12---:R-:W-:Y:S05]  /*23430*/  CALL.REL.NOINC `($__internal_49_$__cuda_sm70_shflsync_idx_p) ;  /* 0x0000060000007944 */ /* 0x006fea0003c00000 */
[----:B------:R-:W-:Y:S01]  /*23440*/  MOV R8, R218 ;  /* 0x000000da00087202 */ /* 0x000fe20000000f00 */
[----:B------:R-:W-:Y:S05]  /*23450*/  BRA `(.L_x_3810) ;  /* 0xffff966000007947 */ /* 0x000fea000383ffff */
.L_x_3728:
[----:B------:R-:W-:Y:S02]  /*23460*/  MOV R2, 0x1 ;  /* 0x0000000100027802 */ /* 0x000fe40000000f00 */
[----:B------:R-:W-:-:S02]  /*23470*/  MOV R3, 0x23490 ;  /* 0x0002349000037802 */ /* 0x000fc40000000f00 */
[----:B-1234-:R-:W-:Y:S05]  /*23480*/  CALL.REL.NOINC `($__internal_50_$__cuda_sm70_shflsync_up_p) ;  /* 0x0000061000007944 */ /* 0x01efea0003c00000 */
[----:B------:R-:W-:Y:S05]  /*23490*/  BRA `(.L_x_3811) ;  /* 0xffff975000007947 */ /* 0x000fea000383ffff */
.L_x_3729:
[----:B------:R-:W-:Y:S02]  /*234a0*/  MOV R2, 0x2 ;  /* 0x0000000200027802 */ /* 0x000fe40000000f00 */
[----:B------:R-:W-:-:S02]  /*234b0*/  MOV R3, 0x234d0 ;  /* 0x000234d000037802 */ /* 0x000fc40000000f00 */
[----:B--2-4-:R-:W-:Y:S05]  /*234c0*/  CALL.REL.NOINC `($__internal_50_$__cuda_sm70_shflsync_up_p) ;  /* 0x000005d000007944 */ /* 0x014fea0003c00000 */
        /* <DEDUP_REMOVED lines=24> */
.L_x_3733:
[----:B------:R-:W-:Y:S02]  /*23650*/  MOV R2, 0x1 ;  /* 0x0000000100027802 */ /* 0x000fe40000000f00 */
[----:B------:R-:W-:Y:S02]  /*23660*/  MOV R3, 0x23680 ;  /* 0x0002368000037802 */ /* 0x000fe40000000f00 */
[----:B------:R-:W-:Y:S05]  /*23670*/  CALL.REL.NOINC `($__internal_50_$__cuda_sm70_shflsync_up_p) ;  /* 0x0000042000007944 */ /* 0x000fea0003c00000 */
[----:B------:R-:W-:Y:S01]  /*23680*/  MOV R2, R4 ;  /* 0x0000000400027202 */ /* 0x000fe20000000f00 */
[----:B------:R-:W-:Y:S05]  /*23690*/  BRA `(.L_x_3813) ;  /* 0xffff97b000007947 */ /* 0x000fea000383ffff */
.L_x_3734:
        /* <DEDUP_REMOVED lines=27> */
.L_x_3736:
[----:B------:R-:W-:Y:S02]  /*23850*/  SEL R0, RZ, 0x1, P0 ;  /* 0x00000001ff007807 */ /* 0x000fe40000000000 */
[----:B------:R-:W-:Y:S02]  /*23860*/  MOV R2, 0x23880 ;  /* 0x0002388000027802 */ /* 0x000fe40000000f00 */
[----:B-1----:R-:W-:Y:S05]  /*23870*/  CALL.REL.NOINC `($__internal_51_$__cuda_sm70_votesync_ballot) ;  /* 0x0000029000007944 */ /* 0x002fea0003c00000 */
[----:B------:R-:W-:Y:S01]  /*23880*/  MOV R5, R0 ;  /* 0x0000000000057202 */ /* 0x000fe20000000f00 */
[----:B------:R-:W-:Y:S05]  /*23890*/  BRA `(.L_x_3815) ;  /* 0xffff974000007947 */ /* 0x000fea000383ffff */
.L_x_3737:
[----:B------:R-:W-:Y:S01]  /*238a0*/  IMAD.MOV.U32 R219, RZ, RZ, R6 ;  /* 0x000000ffffdb7224 */ /* 0x000fe200078e0006 */
[----:B--2---:R-:W-:Y:S01]  /*238b0*/  MOV R2, R0 ;  /* 0x0000000000027202 */ /* 0x004fe20000000f00 */
[----:B------:R-:W-:Y:S01]  /*238c0*/  IMAD.MOV.U32 R218, RZ, RZ, 0x1f ;  /* 0x0000001fffda7424 */ /* 0x000fe200078e00ff */
[----:B------:R-:W-:Y:S02]  /*238d0*/  MOV R3, 0x238f0 ;  /* 0x000238f000037802 */ /* 0x000fe40000000f00 */
[----:B-1----:R-:W-:Y:S05]  /*238e0*/  CALL.REL.NOINC `($__internal_49_$__cuda_sm70_shflsync_idx_p) ;  /* 0x0000015000007944 */ /* 0x002fea0003c00000 */
[----:B------:R-:W-:Y:S01]  /*238f0*/  IMAD.MOV.U32 R6, RZ, RZ, R218 ;  /* 0x000000ffff067224 */ /* 0x000fe200078e00da */
[----:B------:R-:W-:Y:S01]  /*23900*/  MOV R2, R0 ;  /* 0x0000000000027202 */ /* 0x000fe20000000f00 */
[----:B------:R-:W-:Y:S01]  /*23910*/  IMAD.MOV.U32 R219, RZ, RZ, R7 ;  /* 0x000000ffffdb7224 */ /* 0x000fe200078e0007 */
[----:B------:R-:W-:-:S02]  /*23920*/  MOV R218, 0x1f ;  /* 0x0000001f00da7802 */ /* 0x000fc40000000f00 */
[----:B------:R-:W-:Y:S02]  /*23930*/  MOV R3, 0x23950 ;  /* 0x0002395000037802 */ /* 0x000fe40000000f00 */
[----:B------:R-:W-:Y:S05]  /*23940*/  CALL.REL.NOINC `($__internal_49_$__cuda_sm70_shflsync_idx_p) ;  /* 0x000000f000007944 */ /* 0x000fea0003c00000 */
[----:B------:R-:W-:Y:S01]  /*23950*/  MOV R7, R218 ;  /* 0x000000da00077202 */ /* 0x000fe20000000f00 */
[----:B------:R-:W-:Y:S05]  /*23960*/  BRA `(.L_x_3816) ;  /* 0xffff96e000007947 */ /* 0x000fea000383ffff */
.L_x_3740:
[----:B------:R-:W-:Y:S01]  /*23970*/  IMAD.MOV.U32 R219, RZ, RZ, R4 ;  /* 0x000000ffffdb7224 */ /* 0x000fe200078e0004 */
[----:B--2---:R-:W-:Y:S01]  /*23980*/  MOV R2, R0 ;  /* 0x0000000000027202 */ /* 0x004fe20000000f00 */
[----:B------:R-:W-:Y:S01]  /*23990*/  IMAD.MOV.U32 R218, RZ, RZ, 0x1f ;  /* 0x0000001fffda7424 */ /* 0x000fe200078e00ff */
[----:B------:R-:W-:Y:S02]  /*239a0*/  MOV R3, 0x239c0 ;  /* 0x000239c000037802 */ /* 0x000fe40000000f00 */
[----:B-1--4-:R-:W-:Y:S05]  /*239b0*/  CALL.REL.NOINC `($__internal_49_$__cuda_sm70_shflsync_idx_p) ;  /* 0x0000008000007944 */ /* 0x012fea0003c00000 */
[----:B------:R-:W-:Y:S01]  /*239c0*/  MOV R10, R218 ;  /* 0x000000da000a7202 */ /* 0x000fe20000000f00 */
[----:B------:R-:W-:Y:S05]  /*239d0*/  BRA `(.L_x_3739) ;  /* 0xffff96d000007947 */ /* 0x000fea000383ffff */
        .weak           $__internal_48_$__cuda_sm70_shflsync_bfly_p
        .type           $__internal_48_$__cuda_sm70_shflsync_bfly_p,@function
        .size           $__internal_48_$__cuda_sm70_shflsync_bfly_p,($__internal_49_$__cuda_sm70_shflsync_idx_p - $__internal_48_$__cuda_sm70_shflsync_bfly_p)
$__internal_48_$__cuda_sm70_shflsync_bfly_p:
[----:B------:R-:W-:Y:S02]  /*239e0*/  MOV R192, 0xffffffff ;  /* 0xffffffff00c07802 */ /* 0x000fe40000000f00 */
[----:B------:R-:W-:Y:S02]  /*239f0*/  MOV R3, 0x1f ;  /* 0x0000001f00037802 */ /* 0x000fe40000000f00 */
[----:B------:R-:W-:Y:S04]  /*23a00*/  WARPSYNC R192 ;  /* 0x000000c000007348 */ /* 0x000fe80003800000 */
[----:B------:R1:W2:Y:S02]  /*23a10*/  SHFL.BFLY PT, R0, R84, R0, R3 ;  /* 0x0c00000054007389 */ /* 0x0002a400000e0003 */
[----:B-1----:R-:W-:-:S04]  /*23a20*/  MOV R3, 0x0 ;  /* 0x0000000000037802 */ /* 0x002fc80000000f00 */
[----:B--2---:R-:W-:Y:S05]  /*23a30*/  RET.REL.NODEC R2 `(_ZN7cutlass13device_kernelIN5flash19enable_sm80_to_sm89INS1_16FlashAttnFwdSm80INS1_25CollectiveMainloopFwdSm80ILi4ELi1ELb0EN4cute5tupleIJNS5_1CILi128EEENS7_ILi80EEENS7_ILi64EEEEEELi64ENS_10bfloat16_tEfNS_4arch4Sm80ELb1ELb0ELb0ELb1ELb1ELb1ELb1ELb1EEENS1_21CollectiveEpilogueFwdINS6_IJS8_SA_S9_EEENS6_IJNS7_ILi1EEESI_SI_EEESC_SE_Li128ELb1ELb1ELb1ELb0EEENS1_36VarlenDynamicPersistentTileSchedulerILi128ELi80ELi128ELi128ELb1ELb1ELb0ELb1ELb1ELb1EEEEEEEEEvNT_6ParamsE) ;  /* 0xfffdc5c002007950 */ /* 0x004fea0003c3ffff */
        .weak           $__internal_49_$__cuda_sm70_shflsync_idx_p
        .type           $__internal_49_$__cuda_sm70_shflsync_idx_p,@function
        .size           $__internal_49_$__cuda_sm70_shflsync_idx_p,($__internal_50_$__cuda_sm70_shflsync_up_p - $__internal_49_$__cuda_sm70_shflsync_idx_p)
$__internal_49_$__cuda_sm70_shflsync_idx_p:
[----:B------:R-:W-:-:S04]  /*23a40*/  MOV R220, 0xffffffff ;  /* 0xffffffff00dc7802 */ /* 0x000fc80000000f00 */
[----:B------:R-:W-:Y:S04]  /*23a50*/  WARPSYNC R220 ;  /* 0x000000dc00007348 */ /* 0x000fe80003800000 */
[----:B------:R1:W2:Y:S02]  /*23a60*/  SHFL.IDX PT, R218, R219, R2, R218 ;  /* 0x00000002dbda7389 */ /* 0x0002a400000e00da */
[----:B-1----:R-:W-:Y:S02]  /*23a70*/  MOV R2, R3 ;  /* 0x0000000300027202 */ /* 0x002fe40000000f00 */
[----:B------:R-:W-:-:S04]  /*23a80*/  MOV R3, 0x0 ;  /* 0x0000000000037802 */ /* 0x000fc80000000f00 */
[----:B--2---:R-:W-:Y:S05]  /*23a90*/  RET.REL.NODEC R2 `(_ZN7cutlass13device_kernelIN5flash19enable_sm80_to_sm89INS1_16FlashAttnFwdSm80INS1_25CollectiveMainloopFwdSm80ILi4ELi1ELb0EN4cute5tupleIJNS5_1CILi128EEENS7_ILi80EEENS7_ILi64EEEEEELi64ENS_10bfloat16_tEfNS_4arch4Sm80ELb1ELb0ELb0ELb1ELb1ELb1ELb1ELb1EEENS1_21CollectiveEpilogueFwdINS6_IJS8_SA_S9_EEENS6_IJNS7_ILi1EEESI_SI_EEESC_SE_Li128ELb1ELb1ELb1ELb0EEENS1_36VarlenDynamicPersistentTileSchedulerILi128ELi80ELi128ELi128ELb1ELb1ELb0ELb1ELb1ELb1EEEEEEEEEvNT_6ParamsE) ;  /* 0xfffdc56002007950 */ /* 0x004fea0003c3ffff */
        .weak           $__internal_50_$__cuda_sm70_shflsync_up_p
        .type           $__internal_50_$__cuda_sm70_shflsync_up_p,@function
        .size           $__internal_50_$__cuda_sm70_shflsync_up_p,($__internal_51_$__cuda_sm70_votesync_ballot - $__internal_50_$__cuda_sm70_shflsync_up_p)
$__internal_50_$__cuda_sm70_shflsync_up_p:
[----:B------:R-:W-:Y:S02]  /*23aa0*/  IMAD.MOV.U32 R4, RZ, RZ, RZ ;  /* 0x000000ffff047224 */ /* 0x000fe400078e00ff */
[----:B------:R-:W-:-:S04]  /*23ab0*/  IMAD.MOV.U32 R11, RZ, RZ, -0x1 ;  /* 0xffffffffff0b7424 */ /* 0x000fc800078e00ff */
[----:B------:R-:W-:Y:S04]  /*23ac0*/  WARPSYNC R11 ;  /* 0x0000000b00007348 */ /* 0x000fe80003800000 */
[----:B------:R1:W2:Y:S02]  /*23ad0*/  SHFL.UP PT, R4, R0, R2, R4 ;  /* 0x0400000200047389 */ /* 0x0002a400000e0004 */
[----:B-1----:R-:W-:Y:S02]  /*23ae0*/  MOV R2, R3 ;  /* 0x0000000300027202 */ /* 0x002fe40000000f00 */
[----:B------:R-:W-:-:S04]  /*23af0*/  MOV R3, 0x0 ;  /* 0x0000000000037802 */ /* 0x000fc80000000f00 */
[----:B--2---:R-:W-:Y:S05]  /*23b00*/  RET.REL.NODEC R2 `(_ZN7cutlass13device_kernelIN5flash19enable_sm80_to_sm89INS1_16FlashAttnFwdSm80INS1_25CollectiveMainloopFwdSm80ILi4ELi1ELb0EN4cute5tupleIJNS5_1CILi128EEENS7_ILi80EEENS7_ILi64EEEEEELi64ENS_10bfloat16_tEfNS_4arch4Sm80ELb1ELb0ELb0ELb1ELb1ELb1ELb1ELb1EEENS1_21CollectiveEpilogueFwdINS6_IJS8_SA_S9_EEENS6_IJNS7_ILi1EEESI_SI_EEESC_SE_Li128ELb1ELb1ELb1ELb0EEENS1_36VarlenDynamicPersistentTileSchedulerILi128ELi80ELi128ELi128ELb1ELb1ELb0ELb1ELb1ELb1EEEEEEEEEvNT_6ParamsE) ;  /* 0xfffdc4f002007950 */ /* 0x004fea0003c3ffff */
        .weak           $__internal_51_$__cuda_sm70_votesync_ballot
        .type           $__internal_51_$__cuda_sm70_votesync_ballot,@function
        .size           $__internal_51_$__cuda_sm70_votesync_ballot,(.L_x_3883 - $__internal_51_$__cuda_sm70_votesync_ballot)
$__internal_51_$__cuda_sm70_votesync_ballot:
[----:B------:R-:W-:Y:S01]  /*23b10*/  ISETP.NE.U32.AND P0, PT, R0, 0x1, PT ;  /* 0x000000010000780c */ /* 0x000fe20003f05070 */
[----:B------:R-:W-:-:S04]  /*23b20*/  IMAD.MOV.U32 R3, RZ, RZ, -0x1 ;  /* 0xffffffffff037424 */ /* 0x000fc800078e00ff */
[----:B------:R-:W-:Y:S08]  /*23b30*/  WARPSYNC R3 ;  /* 0x0000000300007348 */ /* 0x000ff00003800000 */
[----:B------:R-:W-:-:S04]  /*23b40*/  VOTE.ANY R0, PT, !P0 ;  /* 0x0000000000007806 */ /* 0x000fc800040e0100 */
[----:B------:R-:W-:Y:S01]  /*23b50*/  LOP3.LUT R0, R0, R3, RZ, 0xc0, !PT ;  /* 0x0000000300007212 */ /* 0x000fe200078ec0ff */
[----:B------:R-:W-:-:S04]  /*23b60*/  IMAD.MOV.U32 R3, RZ, RZ, 0x0 ;  /* 0x00000000ff037424 */ /* 0x000fc800078e00ff */
[----:B------:R-:W-:Y:S05]  /*23b70*/  RET.REL.NODEC R2 `(_ZN7cutlass13device_kernelIN5flash19enable_sm80_to_sm89INS1_16FlashAttnFwdSm80INS1_25CollectiveMainloopFwdSm80ILi4ELi1ELb0EN4cute5tupleIJNS5_1CILi128EEENS7_ILi80EEENS7_ILi64EEEEEELi64ENS_10bfloat16_tEfNS_4arch4Sm80ELb1ELb0ELb0ELb1ELb1ELb1ELb1ELb1EEENS1_21CollectiveEpilogueFwdINS6_IJS8_SA_S9_EEENS6_IJNS7_ILi1EEESI_SI_EEESC_SE_Li128ELb1ELb1ELb1ELb0EEENS1_36VarlenDynamicPersistentTileSchedulerILi128ELi80ELi128ELi128ELb1ELb1ELb0ELb1ELb1ELb1EEEEEEEEEvNT_6ParamsE) ;  /* 0xfffdc48002007950 */ /* 0x000fea0003c3ffff */
.L_x_3817:
        /* <DEDUP_REMOVED lines=16> */
.L_x_3883:


//--------------------- .nv.shared._ZN7cutlass13device_kernelIN5flash19enable_sm80_to_sm89INS1_16FlashAttnFwdSm80INS1_25CollectiveMainloopFwdSm80ILi4ELi1ELb0EN4cute5tupleIJNS5_1CILi128EEENS7_ILi112EEENS7_ILi64EEEEEELi64ENS_10bfloat16_tEfNS_4arch4Sm80ELb0ELb0ELb1ELb0ELb1ELb0ELb1ELb1EEENS1_21CollectiveEpilogueFwdINS6_IJS8_SA_S9_EEENS6_IJNS7_ILi1EEESI_SI_EEESC_SE_Li128ELb0ELb1ELb1ELb0EEENS1_19SingleTileSchedulerILb0ELb1ELb1ELi128EEEEEEEEEvNT_6ParamsE --------------------------
	.section	.nv.shared._ZN7cutlass13device_kernelIN5flash19enable_sm80_to_sm89INS1_16FlashAttnFwdSm80INS1_25CollectiveMainloopFwdSm80ILi4ELi1ELb0EN4cute5tupleIJNS5_1CILi128EEENS7_ILi112EEENS7_ILi64EEEEEELi64ENS_10bfloat16_tEfNS_4arch4Sm80ELb0ELb0ELb1ELb0ELb1ELb0ELb1ELb1EEENS1_21CollectiveEpilogueFwdINS6_IJS8_SA_S9_EEENS6_IJNS7_ILi1EEESI_SI_EEESC_SE_Li128ELb0ELb1ELb1ELb0EEENS1_19SingleTileSchedulerILb0ELb1ELb1ELi128EEEEEEEEEvNT_6ParamsE,"aw",@nobits
	.sectionflags	@""
	.align	16


//--------------------- .nv.global                --------------------------
	.section	.nv.global,"aw",@nobits
.nv.global:
	.type		_ZN88_INTERNAL_5db2b04c_52_flash_fwd_hdim64_bf16_paged_split_softcapall_sm80_cu_ceb34e2a_35224cute1_E,@object
	.size		_ZN88_INTERNAL_5db2b04c_52_flash_fwd_hdim64_bf16_paged_split_softcapall_sm80_cu_ceb34e2a_35224cute1_E,(_ZN88_INTERNAL_5db2b04c_52_flash_fwd_hdim64_bf16_paged_split_softcapall_sm80_cu_ceb34e2a_35224cuda3std3__45__cpo6cbeginE - _ZN88_INTERNAL_5db2b04c_52_flash_fwd_hdim64_bf16_paged_split_softcapall_sm80_cu_ceb34e2a_35224cute1_E)
_ZN88_INTERNAL_5db2b04c_52_flash_fwd_hdim64_bf16_paged_split_softcapall_sm80_cu_ceb34e2a_35224cute1_E:
	.zero		1
	.type		_ZN88_INTERNAL_5db2b04c_52_flash_fwd_hdim64_bf16_paged_split_softcapall_sm80_cu_ceb34e2a_35224cuda3std3__45__cpo6cbeginE,@object
	.size		_ZN88_INTERNAL_5db2b04c_52_flash_fwd_hdim64_bf16_paged_split_softcapall_sm80_cu_ceb34e2a_35224cuda3std3__45__cpo6cbeginE,(_ZN88_INTERNAL_5db2b04c_52_flash_fwd_hdim64_bf16_paged_split_softcapall_sm80_cu_ceb34e2a_35224cuda3std3__48in_placeE - _ZN88_INTERNAL_5db2b04c_52_flash_fwd_hdim64_bf16_paged_split_softcapall_sm80_cu_ceb34e2a_35224cuda3std3__45__cpo6cbeginE)
_ZN88_INTERNAL_5db2b04c_52_flash_fwd_hdim64_bf16_paged_split_softcapall_sm80_cu_ceb34e2a_35224cuda3std3__45__cpo6cbeginE:
	.zero		1
	.type		_ZN88_INTERNAL_5db2b04c_52_flash_fwd_hdim64_bf16_paged_split_softcapall_sm80_cu_ceb34e2a_35224cuda3std3__48in_placeE,@object
	.size		_ZN88_INTERNAL_5db2b04c_52_flash_fwd_hdim64_bf16_paged_split_softcapall_sm80_cu_ceb34e2a_35224cuda3std3__48in_placeE,(_ZN88_INTERNAL_5db2b04c_52_flash_fwd_hdim64_bf16_paged_split_softcapall_sm80_cu_ceb34e2a_35224cuda3std6ranges3__45__cpo9iter_moveE - _ZN88_INTERNAL_5db2b04c_52_flash_fwd_hdim64_bf16_paged_split_softcapall_sm80_cu_ceb34e2a_35224cuda3std3__48in_placeE)
_ZN88_INTERNAL_5db2b04c_52_flash_fwd_hdim64_bf16_paged_split_softcapall_sm80_cu_ceb34e2a_35224cuda3std3__48in_placeE:
	.zero		1
	.type		_ZN88_INTERNAL_5db2b04c_52_flash_fwd_hdim64_bf16_paged_split_softcapall_sm80_cu_ceb34e2a_35224cuda3std6ranges3__45__cpo9iter_moveE,@object
	.size		_ZN88_INTERNAL_5db2b04c_52_flash_fwd_hdim64_bf16_paged_split_softcapall_sm80_cu_ceb34e2a_35224cuda3std6ranges3__45__cpo9iter_moveE,(_ZN88_INTERNAL_5db2b04c_52_flash_fwd_hdim64_bf16_paged_split_softcapall_sm80_cu_ceb34e2a_35224cuda3std3__45__cpo5beginE - _ZN88_INTERNAL_5db2b04c_52_flash_fwd_hdim64_bf16_paged_split_softcapall_sm80_cu_ceb34e2a_35224cuda3std6ranges3__45__cpo9iter_moveE)
_ZN88_INTERNAL_5db2b04c_52_flash_fwd_hdim64_bf16_paged_split_softcapall_sm80_cu_ceb34e2a_35224cuda3std6ranges3__45__cpo9iter_moveE:
	.zero		1
	.type		_ZN88_INTERNAL_5db2b04c_52_flash_fwd_hdim64_bf16_paged_split_softcapall_sm80_cu_ceb34e2a_35224cuda3std3__45__cpo5beginE,@object
	.size		_ZN88_INTERNAL_5db2b04c_52_flash_fwd_hdim64_bf16_paged_split_softcapall_sm80_cu_ceb34e2a_35224cuda3std3__45__cpo5beginE,(_ZN88_INTERNAL_5db2b04c_52_flash_fwd_hdim64_bf16_paged_split_softcapall_sm80_cu_ceb34e2a_35224cuda3std3__490_GLOBAL__N__5db2b04c_52_flash_fwd_hdim64_bf16_paged_split_softcapall_sm80_cu_ceb34e2a_35226ignoreE - _ZN88_INTERNAL_5db2b04c_52_flash_fwd_hdim64_bf16_paged_split_softcapall_sm80_cu_ceb34e2a_35224cuda3std3__45__cpo5beginE)
_ZN88_INTERNAL_5db2b04c_52_flash_fwd_hdim64_bf16_paged_split_softcapall_sm80_cu_ceb34e2a_35224cuda3std3__45__cpo5beginE:
	.zero		1
	.type		_ZN88_INTERNAL_5db2b04c_52_flash_fwd_hdim64_bf16_paged_split_softcapall_sm80_cu_ceb34e2a_35224cuda3std3__490_GLOBAL__N__5db2b04c_52_flash_fwd_hdim64_bf16_paged_split_softcapall_sm80_cu_ceb34e2a_35226ignoreE,@object
	.size		_ZN88_INTERNAL_5db2b04c_52_flash_fwd_hdim64_bf16_paged_split_softcapall_sm80_cu_ceb34e2a_35224cuda3std3__490_GLOBAL__N__5db2b04c_52_flash_fwd_hdim64_bf16_paged_split_softcapall_sm80_cu_ceb34e2a_35226ignoreE,(_ZN88_INTERNAL_5db2b04c_52_flash_fwd_hdim64_bf16_paged_split_softcapall_sm80_cu_ceb34e2a_35224cute7productE - _ZN88_INTERNAL_5db2b04c_52_flash_fwd_hdim64_bf16_paged_split_softcapall_sm80_cu_ceb34e2a_35224cuda3std3__490_GLOBAL__N__5db2b04c_52_flash_fwd_hdim64_bf16_paged_split_softcapall_sm80_cu_ceb34e2a_35226ignoreE)
_ZN88_INTERNAL_5db2b04c_52_flash_fwd_hdim64_bf16_paged_split_softcapall_sm80_cu_ceb34e2a_35224cuda3std3__490_GLOBAL__N__5db2b04c_52_flash_fwd_hdim64_bf16_paged_split_softcapall_sm80_cu_ceb34e2a_35226ignoreE:
	.zero		1
	.type		_ZN88_INTERNAL_5db2b04c_52_flash_fwd_hdim64_bf16_paged_split_softcapall_sm80_cu_ceb34e2a_35224cute7productE,@object
	.size		_ZN88_INTERNAL_5db2b04c_52_flash_fwd_hdim64_bf16_paged_split_softcapall_sm80_cu_ceb34e2a_35224cute7productE,(_ZN88_INTERNAL_5db2b04c_52_flash_fwd_hdim64_bf16_paged_split_softcapall_sm80_cu_ceb34e2a_35224cuda3std3__45__cpo3endE - _ZN88_INTERNAL_5db2b04c_52_flash_fwd_hdim64_bf16_paged_split_softcapall_sm80_cu_ceb34e2a_35224cute7productE)
_ZN88_INTERNAL_5db2b04c_52_flash_fwd_hdim64_bf16_paged_split_softcapall_sm80_cu_ceb34e2a_35224cute7productE:
	.zero		1
	.type		_ZN88_INTERNAL_5db2b04c_52_flash_fwd_hdim64_bf16_paged_split_softcapall_sm80_cu_ceb34e2a_35224cuda3std3__45__cpo3endE,@object
	.size		_ZN88_INTERNAL_5db2b04c_52_flash_fwd_hdim64_bf16_paged_split_softcapall_sm80_cu_ceb34e2a_35224cuda3std3__45__cpo3endE,(_ZN88_INTERNAL_5db2b04c_52_flash_fwd_hdim64_bf16_paged_split_softcapall_sm80_cu_ceb34e2a_35224cuda3std3__419piecewise_constructE - _ZN88_INTERNAL_5db2b04c_52_flash_fwd_hdim64_bf16_paged_split_softcapall_sm80_cu_ceb34e2a_35224cuda3std3__45__cpo3endE)
_ZN88_INTERNAL_5db2b04c_52_flash_fwd_hdim64_bf16_paged_split_softcapall_sm80_cu_ceb34e2a_35224cuda3std3__45__cpo3endE:
	.zero		1
	.type		_ZN88_INTERNAL_5db2b04c_52_flash_fwd_hdim64_bf16_paged_split_softcapall_sm80_cu_ceb34e2a_35224cuda3std3__419piecewise_constructE,@object
	.size		_ZN88_INTERNAL_5db2b04c_52_flash_fwd_hdim64_bf16_paged_split_softcapall_sm80_cu_ceb34e2a_35224cuda3std3__419piecewise_constructE,(_ZN88_INTERNAL_5db2b04c_52_flash_fwd_hdim64_bf16_paged_split_softcapall_sm80_cu_ceb34e2a_35224cuda3std3__45__cpo4cendE - _ZN88_INTERNAL_5db2b04c_52_flash_fwd_hdim64_bf16_paged_split_softcapall_sm80_cu_ceb34e2a_35224cuda3std3__419piecewise_constructE)
_ZN88_INTERNAL_5db2b04c_52_flash_fwd_hdim64_bf16_paged_split_softcapall_sm80_cu_ceb34e2a_35224cuda3std3__419piecewise_constructE:
	.zero		1
	.type		_ZN88_INTERNAL_5db2b04c_52_flash_fwd_hdim64_bf16_paged_split_softcapall_sm80_cu_ceb34e2a_35224cuda3std3__45__cpo4cendE,@object
	.size		_ZN88_INTERNAL_5db2b04c_52_flash_fwd_hdim64_bf16_paged_split_softcapall_sm80_cu_ceb34e2a_35224cuda3std3__45__cpo4cendE,(_ZN88_INTERNAL_5db2b04c_52_flash_fwd_hdim64_bf16_paged_split_softcapall_sm80_cu_ceb34e2a_35224cuda3std6ranges3__45__cpo4swapE - _ZN88_INTERNAL_5db2b04c_52_flash_fwd_hdim64_bf16_paged_split_softcapall_sm80_cu_ceb34e2a_35224cuda3std3__45__cpo4cendE)
_ZN88_INTERNAL_5db2b04c_52_flash_fwd_hdim64_bf16_paged_split_softcapall_sm80_cu_ceb34e2a_35224cuda3std3__45__cpo4cendE:
	.zero		1
	.type		_ZN88_INTERNAL_5db2b04c_52_flash_fwd_hdim64_bf16_paged_split_softcapall_sm80_cu_ceb34e2a_35224cuda3std6ranges3__45__cpo4swapE,@object
	.size		_ZN88_INTERNAL_5db2b04c_52_flash_fwd_hdim64_bf16_paged_split_softcapall_sm80_cu_ceb34e2a_35224cuda3std6ranges3__45__cpo4swapE,(.L_7 - _ZN88_INTERNAL_5db2b04c_52_flash_fwd_hdim64_bf16_paged_split_softcapall_sm80_cu_ceb34e2a_35224cuda3std6ranges3__45__cpo4swapE)
_ZN88_INTERNAL_5db2b04c_52_flash_fwd_hdim64_bf16_paged_split_softcapall_sm80_cu_ceb34e2a_35224cuda3std6ranges3__45__cpo4swapE:
	.zero		1
.L_7:


//--------------------- .nv.shared._ZN7cutlass13device_kernelIN5flash19enable_sm80_to_sm89INS1_16FlashAttnFwdSm80INS1_25CollectiveMainloopFwdSm80ILi4ELi1ELb0EN4cute5tupleIJNS5_1CILi128EEENS7_ILi80EEENS7_ILi64EEEEEELi64ENS_10bfloat16_tEfNS_4arch4Sm80ELb0ELb0ELb1ELb1ELb1ELb0ELb1ELb1EEENS1_21CollectiveEpilogueFwdINS6_IJS8_SA_S9_EEENS6_IJNS7_ILi1EEESI_SI_EEESC_SE_Li128ELb1ELb1ELb1ELb0EEENS1_36VarlenDynamicPersistentTileSchedulerILi128ELi80ELi128ELi128ELb1ELb1ELb0ELb0ELb1ELb1EEEEEEEEEvNT_6ParamsE --------------------------
	.section	.nv.shared._ZN7cutlass13device_kernelIN5flash19enable_sm80_to_sm89INS1_16FlashAttnFwdSm80INS1_25CollectiveMainloopFwdSm80ILi4ELi1ELb0EN4cute5tupleIJNS5_1CILi128EEENS7_ILi80EEENS7_ILi64EEEEEELi64ENS_10bfloat16_tEfNS_4arch4Sm80ELb0ELb0ELb1ELb1ELb1ELb0ELb1ELb1EEENS1_21CollectiveEpilogueFwdINS6_IJS8_SA_S9_EEENS6_IJNS7_ILi1EEESI_SI_EEESC_SE_Li128ELb1ELb1ELb1ELb0EEENS1_36VarlenDynamicPersistentTileSchedulerILi128ELi80ELi128ELi128ELb1ELb1ELb0ELb0ELb1ELb1EEEEEEEEEvNT_6ParamsE,"aw",@nobits
	.sectionflags	@""
	.align	16


//--------------------- .nv.shared._ZN7cutlass13device_kernelIN5flash19enable_sm80_to_sm89INS1_16FlashAttnFwdSm80INS1_25CollectiveMainloopFwdSm80ILi4ELi1ELb0EN4cute5tupleIJNS5_1CILi128EEENS7_ILi80EEENS7_ILi64EEEEEELi64ENS_10bfloat16_tEfNS_4arch4Sm80ELb0ELb0ELb1ELb1ELb1ELb1ELb1ELb1EEENS1_21CollectiveEpilogueFwdINS6_IJS8_SA_S9_EEENS6_IJNS7_ILi1EEESI_SI_EEESC_SE_Li128ELb1ELb1ELb1ELb0EEENS1_36VarlenDynamicPersistentTileSchedulerILi128ELi80ELi128ELi128ELb1ELb1ELb0ELb0ELb1ELb1EEEEEEEEEvNT_6ParamsE --------------------------
	.section	.nv.shared._ZN7cutlass13device_kernelIN5flash19enable_sm80_to_sm89INS1_16FlashAttnFwdSm80INS1_25CollectiveMainloopFwdSm80ILi4ELi1ELb0EN4cute5tupleIJNS5_1CILi128EEENS7_ILi80EEENS7_ILi64EEEEEELi64ENS_10bfloat16_tEfNS_4arch4Sm80ELb0ELb0ELb1ELb1ELb1ELb1ELb1ELb1EEENS1_21CollectiveEpilogueFwdINS6_IJS8_SA_S9_EEENS6_IJNS7_ILi1EEESI_SI_EEESC_SE_Li128ELb1ELb1ELb1ELb0EEENS1_36VarlenDynamicPersistentTileSchedulerILi128ELi80ELi128ELi128ELb1ELb1ELb0ELb0ELb1ELb1EEEEEEEEEvNT_6ParamsE,"aw",@nobits
	.sectionflags	@""
	.align	16


//--------------------- .nv.shared._ZN7cutlass13device_kernelIN5flash19enable_sm80_to_sm89INS1_16FlashAttnFwdSm80INS1_25CollectiveMainloopFwdSm80ILi4ELi1ELb0EN4cute5tupleIJNS5_1CILi128EEENS7_ILi96EEENS7_ILi64EEEEEELi64ENS_10bfloat16_tEfNS_4arch4Sm80ELb0ELb1ELb1ELb0ELb1ELb0ELb1ELb1EEENS1_21CollectiveEpilogueFwdINS6_IJS8_SA_S9_EEENS6_IJNS7_ILi1EEESI_SI_EEESC_SE_Li128ELb0ELb1ELb1ELb0EEENS1_19SingleTileSchedulerILb0ELb1ELb1ELi128EEEEEEEEEvNT_6ParamsE --------------------------
	.section	.nv.shared._ZN7cutlass13device_kernelIN5flash19enable_sm80_to_sm89INS1_16FlashAttnFwdSm80INS1_25CollectiveMainloopFwdSm80ILi4ELi1ELb0EN4cute5tupleIJNS5_1CILi128EEENS7_ILi96EEENS7_ILi64EEEEEELi64ENS_10bfloat16_tEfNS_4arch4Sm80ELb0ELb1ELb1ELb0ELb1ELb0ELb1ELb1EEENS1_21CollectiveEpilogueFwdINS6_IJS8_SA_S9_EEENS6_IJNS7_ILi1EEESI_SI_EEESC_SE_Li128ELb0ELb1ELb1ELb0EEENS1_19SingleTileSchedulerILb0ELb1ELb1ELi128EEEEEEEEEvNT_6ParamsE,"aw",@nobits
	.sectionflags	@""
	.align	16


//--------------------- .nv.shared._ZN7cutlass13device_kernelIN5flash19enable_sm80_to_sm89INS1_16FlashAttnFwdSm80INS1_25CollectiveMainloopFwdSm80ILi4ELi1ELb0EN4cute5tupleIJNS5_1CILi128EEENS7_ILi80EEENS7_ILi64EEEEEELi64ENS_10bfloat16_tEfNS_4arch4Sm80ELb0ELb1ELb1ELb1ELb1ELb0ELb1ELb1EEENS1_21CollectiveEpilogueFwdINS6_IJS8_SA_S9_EEENS6_IJNS7_ILi1EEESI_SI_EEESC_SE_Li128ELb1ELb1ELb1ELb0EEENS1_36VarlenDynamicPersistentTileSchedulerILi128ELi80ELi128ELi128ELb1ELb1ELb0ELb1ELb0ELb1EEEEEEEEEvNT_6ParamsE --------------------------
	.section	.nv.shared._ZN7cutlass13device_kernelIN5flash19enable_sm80_to_sm89INS1_16FlashAttnFwdSm80INS1_25CollectiveMainloopFwdSm80ILi4ELi1ELb0EN4cute5tupleIJNS5_1CILi128EEENS7_ILi80EEENS7_ILi64EEEEEELi64ENS_10bfloat16_tEfNS_4arch4Sm80ELb0ELb1ELb1ELb1ELb1ELb0ELb1ELb1EEENS1_21CollectiveEpilogueFwdINS6_IJS8_SA_S9_EEENS6_IJNS7_ILi1EEESI_SI_EEESC_SE_Li128ELb1ELb1ELb1ELb0EEENS1_36VarlenDynamicPersistentTileSchedulerILi128ELi80ELi128ELi128ELb1ELb1ELb0ELb1ELb0ELb1EEEEEEEEEvNT_6ParamsE,"aw",@nobits
	.sectionflags	@""
	.align	16


//--------------------- .nv.shared._ZN7cutlass13device_kernelIN5flash19enable_sm80_to_sm89INS1_16FlashAttnFwdSm80INS1_25CollectiveMainloopFwdSm80ILi4ELi1ELb0EN4cute5tupleIJNS5_1CILi128EEENS7_ILi80EEENS7_ILi64EEEEEELi64ENS_10bfloat16_tEfNS_4arch4Sm80ELb0ELb1ELb1ELb1ELb1ELb1ELb1ELb1EEENS1_21CollectiveEpilogueFwdINS6_IJS8_SA_S9_EEENS6_IJNS7_ILi1EEESI_SI_EEESC_SE_Li128ELb1ELb1ELb1ELb0EEENS1_36VarlenDynamicPersistentTileSchedulerILi128ELi80ELi128ELi128ELb1ELb1ELb0ELb1ELb0ELb1EEEEEEEEEvNT_6ParamsE --------------------------
	.section	.nv.shared._ZN7cutlass13device_kernelIN5flash19enable_sm80_to_sm89INS1_16FlashAttnFwdSm80INS1_25CollectiveMainloopFwdSm80ILi4ELi1ELb0EN4cute5tupleIJNS5_1CILi128EEENS7_ILi80EEENS7_ILi64EEEEEELi64ENS_10bfloat16_tEfNS_4arch4Sm80ELb0ELb1ELb1ELb1ELb1ELb1ELb1ELb1EEENS1_21CollectiveEpilogueFwdINS6_IJS8_SA_S9_EEENS6_IJNS7_ILi1EEESI_SI_EEESC_SE_Li128ELb1ELb1ELb1ELb0EEENS1_36VarlenDynamicPersistentTileSchedulerILi128ELi80ELi128ELi128ELb1ELb1ELb0ELb1ELb0ELb1EEEEEEEEEvNT_6ParamsE,"aw",@nobits
	.sectionflags	@""
	.align	16


//--------------------- .nv.shared._ZN7cutlass13device_kernelIN5flash19enable_sm80_to_sm89INS1_16FlashAttnFwdSm80INS1_25CollectiveMainloopFwdSm80ILi4ELi1ELb0EN4cute5tupleIJNS5_1CILi128EEENS7_ILi112EEENS7_ILi64EEEEEELi64ENS_10bfloat16_tEfNS_4arch4Sm80ELb1ELb0ELb1ELb0ELb1ELb0ELb1ELb1EEENS1_21CollectiveEpilogueFwdINS6_IJS8_SA_S9_EEENS6_IJNS7_ILi1EEESI_SI_EEESC_SE_Li128ELb0ELb1ELb1ELb0EEENS1_30DynamicPersistentTileSchedulerILi128ELi128ELb1ELb1ELb0EEEEEEEEEvNT_6ParamsE --------------------------
	.section	.nv.shared._ZN7cutlass13device_kernelIN5flash19enable_sm80_to_sm89INS1_16FlashAttnFwdSm80INS1_25CollectiveMainloopFwdSm80ILi4ELi1ELb0EN4cute5tupleIJNS5_1CILi128EEENS7_ILi112EEENS7_ILi64EEEEEELi64ENS_10bfloat16_tEfNS_4arch4Sm80ELb1ELb0ELb1ELb0ELb1ELb0ELb1ELb1EEENS1_21CollectiveEpilogueFwdINS6_IJS8_SA_S9_EEENS6_IJNS7_ILi1EEESI_SI_EEESC_SE_Li128ELb0ELb1ELb1ELb0EEENS1_30DynamicPersistentTileSchedulerILi128ELi128ELb1ELb1ELb0EEEEEEEEEvNT_6ParamsE,"aw",@nobits
	.sectionflags	@""
	.align	16


//--------------------- .nv.shared._ZN7cutlass13device_kernelIN5flash19enable_sm80_to_sm89INS1_16FlashAttnFwdSm80INS1_25CollectiveMainloopFwdSm80ILi4ELi1ELb0EN4cute5tupleIJNS5_1CILi128EEENS7_ILi80EEENS7_ILi64EEEEEELi64ENS_10bfloat16_tEfNS_4arch4Sm80ELb1ELb0ELb1ELb1ELb1ELb0ELb1ELb1EEENS1_21CollectiveEpilogueFwdINS6_IJS8_SA_S9_EEENS6_IJNS7_ILi1EEESI_SI_EEESC_SE_Li128ELb1ELb1ELb1ELb0EEENS1_36VarlenDynamicPersistentTileSchedulerILi128ELi80ELi128ELi128ELb1ELb1ELb0ELb1ELb1ELb1EEEEEEEEEvNT_6ParamsE --------------------------
	.section	.nv.shared._ZN7cutlass13device_kernelIN5flash19enable_sm80_to_sm89INS1_16FlashAttnFwdSm80INS1_25CollectiveMainloopFwdSm80ILi4ELi1ELb0EN4cute5tupleIJNS5_1CILi128EEENS7_ILi80EEENS7_ILi64EEEEEELi64ENS_10bfloat16_tEfNS_4arch4Sm80ELb1ELb0ELb1ELb1ELb1ELb0ELb1ELb1EEENS1_21CollectiveEpilogueFwdINS6_IJS8_SA_S9_EEENS6_IJNS7_ILi1EEESI_SI_EEESC_SE_Li128ELb1ELb1ELb1ELb0EEENS1_36VarlenDynamicPersistentTileSchedulerILi128ELi80ELi128ELi128ELb1ELb1ELb0ELb1ELb1ELb1EEEEEEEEEvNT_6ParamsE,"aw",@nobits
	.sectionflags	@""
	.align	16


//--------------------- .nv.shared._ZN7cutlass13device_kernelIN5flash19enable_sm80_to_sm89INS1_16FlashAttnFwdSm80INS1_25CollectiveMainloopFwdSm80ILi4ELi1ELb0EN4cute5tupleIJNS5_1CILi128EEENS7_ILi80EEENS7_ILi64EEEEEELi64ENS_10bfloat16_tEfNS_4arch4Sm80ELb1ELb0ELb1ELb1ELb1ELb1ELb1ELb1EEENS1_21CollectiveEpilogueFwdINS6_IJS8_SA_S9_EEENS6_IJNS7_ILi1EEESI_SI_EEESC_SE_Li128ELb1ELb1ELb1ELb0EEENS1_36VarlenDynamicPersistentTileSchedulerILi128ELi80ELi128ELi128ELb1ELb1ELb0ELb1ELb1ELb1EEEEEEEEEvNT_6ParamsE --------------------------
	.section	.nv.shared._ZN7cutlass13device_kernelIN5flash19enable_sm80_to_sm89INS1_16FlashAttnFwdSm80INS1_25CollectiveMainloopFwdSm80ILi4ELi1ELb0EN4cute5tupleIJNS5_1CILi128EEENS7_ILi80EEENS7_ILi64EEEEEELi64ENS_10bfloat16_tEfNS_4arch4Sm80ELb1ELb0ELb1ELb1ELb1ELb1ELb1ELb1EEENS1_21CollectiveEpilogueFwdINS6_IJS8_SA_S9_EEENS6_IJNS7_ILi1EEESI_SI_EEESC_SE_Li128ELb1ELb1ELb1ELb0EEENS1_36VarlenDynamicPersistentTileSchedulerILi128ELi80ELi128ELi128ELb1ELb1ELb0ELb1ELb1ELb1EEEEEEEEEvNT_6ParamsE,"aw",@nobits
	.sectionflags	@""
	.align	16


//--------------------- .nv.shared._ZN7cutlass13device_kernelIN5flash19enable_sm80_to_sm89INS1_16FlashAttnFwdSm80INS1_25CollectiveMainloopFwdSm80ILi4ELi1ELb0EN4cute5tupleIJNS5_1CILi128EEENS7_ILi112EEENS7_ILi64EEEEEELi64ENS_10bfloat16_tEfNS_4arch4Sm80ELb0ELb0ELb0ELb0ELb1ELb0ELb1ELb1EEENS1_21CollectiveEpilogueFwdINS6_IJS8_SA_S9_EEENS6_IJNS7_ILi1EEESI_SI_EEESC_SE_Li128ELb0ELb1ELb1ELb0EEENS1_19SingleTileSchedulerILb0ELb1ELb1ELi128EEEEEEEEEvNT_6ParamsE --------------------------
	.section	.nv.shared._ZN7cutlass13device_kernelIN5flash19enable_sm80_to_sm89INS1_16FlashAttnFwdSm80INS1_25CollectiveMainloopFwdSm80ILi4ELi1ELb0EN4cute5tupleIJNS5_1CILi128EEENS7_ILi112EEENS7_ILi64EEEEEELi64ENS_10bfloat16_tEfNS_4arch4Sm80ELb0ELb0ELb0ELb0ELb1ELb0ELb1ELb1EEENS1_21CollectiveEpilogueFwdINS6_IJS8_SA_S9_EEENS6_IJNS7_ILi1EEESI_SI_EEESC_SE_Li128ELb0ELb1ELb1ELb0EEENS1_19SingleTileSchedulerILb0ELb1ELb1ELi128EEEEEEEEEvNT_6ParamsE,"aw",@nobits
	.sectionflags	@""
	.align	16


//--------------------- .nv.shared._ZN7cutlass13device_kernelIN5flash19enable_sm80_to_sm89INS1_16FlashAttnFwdSm80INS1_25CollectiveMainloopFwdSm80ILi4ELi1ELb0EN4cute5tupleIJNS5_1CILi128EEENS7_ILi80EEENS7_ILi64EEEEEELi64ENS_10bfloat16_tEfNS_4arch4Sm80ELb0ELb0ELb0ELb1ELb1ELb0ELb1ELb1EEENS1_21CollectiveEpilogueFwdINS6_IJS8_SA_S9_EEENS6_IJNS7_ILi1EEESI_SI_EEESC_SE_Li128ELb1ELb1ELb1ELb0EEENS1_36VarlenDynamicPersistentTileSchedulerILi128ELi80ELi128ELi128ELb1ELb1ELb0ELb0ELb1ELb1EEEEEEEEEvNT_6ParamsE --------------------------
	.section	.nv.shared._ZN7cutlass13device_kernelIN5flash19enable_sm80_to_sm89INS1_16FlashAttnFwdSm80INS1_25CollectiveMainloopFwdSm80ILi4ELi1ELb0EN4cute5tupleIJNS5_1CILi128EEENS7_ILi80EEENS7_ILi64EEEEEELi64ENS_10bfloat16_tEfNS_4arch4Sm80ELb0ELb0ELb0ELb1ELb1ELb0ELb1ELb1EEENS1_21CollectiveEpilogueFwdINS6_IJS8_SA_S9_EEENS6_IJNS7_ILi1EEESI_SI_EEESC_SE_Li128ELb1ELb1ELb1ELb0EEENS1_36VarlenDynamicPersistentTileSchedulerILi128ELi80ELi128ELi128ELb1ELb1ELb0ELb0ELb1ELb1EEEEEEEEEvNT_6ParamsE,"aw",@nobits
	.sectionflags	@""
	.align	16


//--------------------- .nv.shared._ZN7cutlass13device_kernelIN5flash19enable_sm80_to_sm89INS1_16FlashAttnFwdSm80INS1_25CollectiveMainloopFwdSm80ILi4ELi1ELb0EN4cute5tupleIJNS5_1CILi128EEENS7_ILi80EEENS7_ILi64EEEEEELi64ENS_10bfloat16_tEfNS_4arch4Sm80ELb0ELb0ELb0ELb1ELb1ELb1ELb1ELb1EEENS1_21CollectiveEpilogueFwdINS6_IJS8_SA_S9_EEENS6_IJNS7_ILi1EEESI_SI_EEESC_SE_Li128ELb1ELb1ELb1ELb0EEENS1_36VarlenDynamicPersistentTileSchedulerILi128ELi80ELi128ELi128ELb1ELb1ELb0ELb0ELb1ELb1EEEEEEEEEvNT_6ParamsE --------------------------
	.section	.nv.shared._ZN7cutlass13device_kernelIN5flash19enable_sm80_to_sm89INS1_16FlashAttnFwdSm80INS1_25CollectiveMainloopFwdSm80ILi4ELi1ELb0EN4cute5tupleIJNS5_1CILi128EEENS7_ILi80EEENS7_ILi64EEEEEELi64ENS_10bfloat16_tEfNS_4arch4Sm80ELb0ELb0ELb0ELb1ELb1ELb1ELb1ELb1EEENS1_21CollectiveEpilogueFwdINS6_IJS8_SA_S9_EEENS6_IJNS7_ILi1EEESI_SI_EEESC_SE_Li128ELb1ELb1ELb1ELb0EEENS1_36VarlenDynamicPersistentTileSchedulerILi128ELi80ELi128ELi128ELb1ELb1ELb0ELb0ELb1ELb1EEEEEEEEEvNT_6ParamsE,"aw",@nobits
	.sectionflags	@""
	.align	16


//--------------------- .nv.shared._ZN7cutlass13device_kernelIN5flash19enable_sm80_to_sm89INS1_16FlashAttnFwdSm80INS1_25CollectiveMainloopFwdSm80ILi4ELi1ELb0EN4cute5tupleIJNS5_1CILi128EEENS7_ILi96EEENS7_ILi64EEEEEELi64ENS_10bfloat16_tEfNS_4arch4Sm80ELb0ELb1ELb0ELb0ELb1ELb0ELb1ELb1EEENS1_21CollectiveEpilogueFwdINS6_IJS8_SA_S9_EEENS6_IJNS7_ILi1EEESI_SI_EEESC_SE_Li128ELb0ELb1ELb1ELb0EEENS1_19SingleTileSchedulerILb0ELb1ELb1ELi128EEEEEEEEEvNT_6ParamsE --------------------------
	.section	.nv.shared._ZN7cutlass13device_kernelIN5flash19enable_sm80_to_sm89INS1_16FlashAttnFwdSm80INS1_25CollectiveMainloopFwdSm80ILi4ELi1ELb0EN4cute5tupleIJNS5_1CILi128EEENS7_ILi96EEENS7_ILi64EEEEEELi64ENS_10bfloat16_tEfNS_4arch4Sm80ELb0ELb1ELb0ELb0ELb1ELb0ELb1ELb1EEENS1_21CollectiveEpilogueFwdINS6_IJS8_SA_S9_EEENS6_IJNS7_ILi1EEESI_SI_EEESC_SE_Li128ELb0ELb1ELb1ELb0EEENS1_19SingleTileSchedulerILb0ELb1ELb1ELi128EEEEEEEEEvNT_6ParamsE,"aw",@nobits
	.sectionflags	@""
	.align	16


//--------------------- .nv.shared._ZN7cutlass13device_kernelIN5flash19enable_sm80_to_sm89INS1_16FlashAttnFwdSm80INS1_25CollectiveMainloopFwdSm80ILi4ELi1ELb0EN4cute5tupleIJNS5_1CILi128EEENS7_ILi80EEENS7_ILi64EEEEEELi64ENS_10bfloat16_tEfNS_4arch4Sm80ELb0ELb1ELb0ELb1ELb1ELb0ELb1ELb1EEENS1_21CollectiveEpilogueFwdINS6_IJS8_SA_S9_EEENS6_IJNS7_ILi1EEESI_SI_EEESC_SE_Li128ELb1ELb1ELb1ELb0EEENS1_36VarlenDynamicPersistentTileSchedulerILi128ELi80ELi128ELi128ELb1ELb1ELb0ELb1ELb0ELb1EEEEEEEEEvNT_6ParamsE --------------------------
	.section	.nv.shared._ZN7cutlass13device_kernelIN5flash19enable_sm80_to_sm89INS1_16FlashAttnFwdSm80INS1_25CollectiveMainloopFwdSm80ILi4ELi1ELb0EN4cute5tupleIJNS5_1CILi128EEENS7_ILi80EEENS7_ILi64EEEEEELi64ENS_10bfloat16_tEfNS_4arch4Sm80ELb0ELb1ELb0ELb1ELb1ELb0ELb1ELb1EEENS1_21CollectiveEpilogueFwdINS6_IJS8_SA_S9_EEENS6_IJNS7_ILi1EEESI_SI_EEESC_SE_Li128ELb1ELb1ELb1ELb0EEENS1_36VarlenDynamicPersistentTileSchedulerILi128ELi80ELi128ELi128ELb1ELb1ELb0ELb1ELb0ELb1EEEEEEEEEvNT_6ParamsE,"aw",@nobits
	.sectionflags	@""
	.align	16


//--------------------- .nv.shared._ZN7cutlass13device_kernelIN5flash19enable_sm80_to_sm89INS1_16FlashAttnFwdSm80INS1_25CollectiveMainloopFwdSm80ILi4ELi1ELb0EN4cute5tupleIJNS5_1CILi128EEENS7_ILi80EEENS7_ILi64EEEEEELi64ENS_10bfloat16_tEfNS_4arch4Sm80ELb0ELb1ELb0ELb1ELb1ELb1ELb1ELb1EEENS1_21CollectiveEpilogueFwdINS6_IJS8_SA_S9_EEENS6_IJNS7_ILi1EEESI_SI_EEESC_SE_Li128ELb1ELb1ELb1ELb0EEENS1_36VarlenDynamicPersistentTileSchedulerILi128ELi80ELi128ELi128ELb1ELb1ELb0ELb1ELb0ELb1EEEEEEEEEvNT_6ParamsE --------------------------
	.section	.nv.shared._ZN7cutlass13device_kernelIN5flash19enable_sm80_to_sm89INS1_16FlashAttnFwdSm80INS1_25CollectiveMainloopFwdSm80ILi4ELi1ELb0EN4cute5tupleIJNS5_1CILi128EEENS7_ILi80EEENS7_ILi64EEEEEELi64ENS_10bfloat16_tEfNS_4arch4Sm80ELb0ELb1ELb0ELb1ELb1ELb1ELb1ELb1EEENS1_21CollectiveEpilogueFwdINS6_IJS8_SA_S9_EEENS6_IJNS7_ILi1EEESI_SI_EEESC_SE_Li128ELb1ELb1ELb1ELb0EEENS1_36VarlenDynamicPersistentTileSchedulerILi128ELi80ELi128ELi128ELb1ELb1ELb0ELb1ELb0ELb1EEEEEEEEEvNT_6ParamsE,"aw",@nobits
	.sectionflags	@""
	.align	16


//--------------------- .nv.shared._ZN7cutlass13device_kernelIN5flash19enable_sm80_to_sm89INS1_16FlashAttnFwdSm80INS1_25CollectiveMainloopFwdSm80ILi4ELi1ELb0EN4cute5tupleIJNS5_1CILi128EEENS7_ILi112EEENS7_ILi64EEEEEELi64ENS_10bfloat16_tEfNS_4arch4Sm80ELb1ELb0ELb0ELb0ELb1ELb0ELb1ELb1EEENS1_21CollectiveEpilogueFwdINS6_IJS8_SA_S9_EEENS6_IJNS7_ILi1EEESI_SI_EEESC_SE_Li128ELb0ELb1ELb1ELb0EEENS1_30DynamicPersistentTileSchedulerILi128ELi128ELb1ELb1ELb0EEEEEEEEEvNT_6ParamsE --------------------------
	.section	.nv.shared._ZN7cutlass13device_kernelIN5flash19enable_sm80_to_sm89INS1_16FlashAttnFwdSm80INS1_25CollectiveMainloopFwdSm80ILi4ELi1ELb0EN4cute5tupleIJNS5_1CILi128EEENS7_ILi112EEENS7_ILi64EEEEEELi64ENS_10bfloat16_tEfNS_4arch4Sm80ELb1ELb0ELb0ELb0ELb1ELb0ELb1ELb1EEENS1_21CollectiveEpilogueFwdINS6_IJS8_SA_S9_EEENS6_IJNS7_ILi1EEESI_SI_EEESC_SE_Li128ELb0ELb1ELb1ELb0EEENS1_30DynamicPersistentTileSchedulerILi128ELi128ELb1ELb1ELb0EEEEEEEEEvNT_6ParamsE,"aw",@nobits
	.sectionflags	@""
	.align	16


//--------------------- .nv.shared._ZN7cutlass13device_kernelIN5flash19enable_sm80_to_sm89INS1_16FlashAttnFwdSm80INS1_25CollectiveMainloopFwdSm80ILi4ELi1ELb0EN4cute5tupleIJNS5_1CILi128EEENS7_ILi80EEENS7_ILi64EEEEEELi64ENS_10bfloat16_tEfNS_4arch4Sm80ELb1ELb0ELb0ELb1ELb1ELb0ELb1ELb1EEENS1_21CollectiveEpilogueFwdINS6_IJS8_SA_S9_EEENS6_IJNS7_ILi1EEESI_SI_EEESC_SE_Li128ELb1ELb1ELb1ELb0EEENS1_36VarlenDynamicPersistentTileSchedulerILi128ELi80ELi128ELi128ELb1ELb1ELb0ELb1ELb1ELb1EEEEEEEEEvNT_6ParamsE --------------------------
	.section	.nv.shared._ZN7cutlass13device_kernelIN5flash19enable_sm80_to_sm89INS1_16FlashAttnFwdSm80INS1_25CollectiveMainloopFwdSm80ILi4ELi1ELb0EN4cute5tupleIJNS5_1CILi128EEENS7_ILi80EEENS7_ILi64EEEEEELi64ENS_10bfloat16_tEfNS_4arch4Sm80ELb1ELb0ELb0ELb1ELb1ELb0ELb1ELb1EEENS1_21CollectiveEpilogueFwdINS6_IJS8_SA_S9_EEENS6_IJNS7_ILi1EEESI_SI_EEESC_SE_Li128ELb1ELb1ELb1ELb0EEENS1_36VarlenDynamicPersistentTileSchedulerILi128ELi80ELi128ELi128ELb1ELb1ELb0ELb1ELb1ELb1EEEEEEEEEvNT_6ParamsE,"aw",@nobits
	.sectionflags	@""
	.align	16


//--------------------- .nv.shared._ZN7cutlass13device_kernelIN5flash19enable_sm80_to_sm89INS1_16FlashAttnFwdSm80INS1_25CollectiveMainloopFwdSm80ILi4ELi1ELb0EN4cute5tupleIJNS5_1CILi128EEENS7_ILi80EEENS7_ILi64EEEEEELi64ENS_10bfloat16_tEfNS_4arch4Sm80ELb1ELb0ELb0ELb1ELb1ELb1ELb1ELb1EEENS1_21CollectiveEpilogueFwdINS6_IJS8_SA_S9_EEENS6_IJNS7_ILi1EEESI_SI_EEESC_SE_Li128ELb1ELb1ELb1ELb0EEENS1_36VarlenDynamicPersistentTileSchedulerILi128ELi80ELi128ELi128ELb1ELb1ELb0ELb1ELb1ELb1EEEEEEEEEvNT_6ParamsE --------------------------
	.section	.nv.shared._ZN7cutlass13device_kernelIN5flash19enable_sm80_to_sm89INS1_16FlashAttnFwdSm80INS1_25CollectiveMainloopFwdSm80ILi4ELi1ELb0EN4cute5tupleIJNS5_1CILi128EEENS7_ILi80EEENS7_ILi64EEEEEELi64ENS_10bfloat16_tEfNS_4arch4Sm80ELb1ELb0ELb0ELb1ELb1ELb1ELb1ELb1EEENS1_21CollectiveEpilogueFwdINS6_IJS8_SA_S9_EEENS6_IJNS7_ILi1EEESI_SI_EEESC_SE_Li128ELb1ELb1ELb1ELb0EEENS1_36VarlenDynamicPersistentTileSchedulerILi128ELi80ELi128ELi128ELb1ELb1ELb0ELb1ELb1ELb1EEEEEEEEEvNT_6ParamsE,"aw",@nobits
	.sectionflags	@""
	.align	16
